	.target	sm_103a

	.elftype	@"ET_EXEC"


//--------------------- .note.nv.tkinfo           --------------------------
	.section	.note.nv.tkinfo,"",@"SHT_NOTE"
	.sectionflags	@"SHF_NOTE_NV_TKINFO"
	.tkinfo
        /*0018*/ 	.word	0x00000002
        /*0030*/ 	.string	""
        /*0030*/ 	.string	"ptxas"
        /*0030*/ 	.string	"Cuda compilation tools, release 13.0, V13.0.88"
        /*0030*/ 	.string	"Build cuda_13.0.r13.0/compiler.36424714_0"
        /*0030*/ 	.string	"-arch sm_103a -m 64 "



//--------------------- .note.nv.cuinfo           --------------------------
	.section	.note.nv.cuinfo,"",@"SHT_NOTE"
	.sectionflags	@"SHF_NOTE_NV_CUINFO"
        /*0018*/ 	.short	0x0002
        /*001a*/ 	.short	0x0067
        /*001c*/ 	.short	0x0082
	.zero		2


//--------------------- .nv.info                  --------------------------
	.section	.nv.info,"",@"SHT_CUDA_INFO"
	.align	4


	//----- nvinfo : EIATTR_REGCOUNT
	.align		4
        /*0000*/ 	.byte	0x04, 0x2f
        /*0002*/ 	.short	(.L_1 - .L_0)
	.align		4
.L_0:
        /*0004*/ 	.word	index@(_ZN10layer_norm13ln_bwd_kernelINS_13Kernel_traitsIfffffjLj6144ELj1ELj1ELj8ELj16ENS_18Kernel_traits_baseILj6144EfffffjLj256EEEEELb1ELb1ELb1ELb1EEEvNS_9BwdParamsE)
        /*0008*/ 	.word	0x000000fe


	//----- nvinfo : EIATTR_FRAME_SIZE
	.align		4
.L_1:
        /*000c*/ 	.byte	0x04, 0x11
        /*000e*/ 	.short	(.L_3 - .L_2)
	.align		4
.L_2:
        /*0010*/ 	.word	index@(_ZN10layer_norm13ln_bwd_kernelINS_13Kernel_traitsIfffffjLj6144ELj1ELj1ELj8ELj16ENS_18Kernel_traits_baseILj6144EfffffjLj256EEEEELb1ELb1ELb1ELb1EEEvNS_9BwdParamsE)
        /*0014*/ 	.word	0x00000000


	//----- nvinfo : EIATTR_REGCOUNT
	.align		4
.L_3:
        /*0018*/ 	.byte	0x04, 0x2f
        /*001a*/ 	.short	(.L_5 - .L_4)
	.align		4
.L_4:
        /*001c*/ 	.word	index@(_ZN10layer_norm22ln_bwd_finalize_kernelINS_22Kernel_traits_finalizeILj6144EfffffjLb1ELj1024ELj4ENS_18Kernel_traits_baseILj6144EfffffjLj1024EEEEELb1ELb1EEEvNS_9BwdParamsE)
        /*0020*/ 	.word	0x00000020


	//----- nvinfo : EIATTR_FRAME_SIZE
	.align		4
.L_5:
        /*0024*/ 	.byte	0x04, 0x11
        /*0026*/ 	.short	(.L_7 - .L_6)
	.align		4
.L_6:
        /*0028*/ 	.word	index@(_ZN10layer_norm22ln_bwd_finalize_kernelINS_22Kernel_traits_finalizeILj6144EfffffjLb1ELj1024ELj4ENS_18Kernel_traits_baseILj6144EfffffjLj1024EEEEELb1ELb1EEEvNS_9BwdParamsE)
        /*002c*/ 	.word	0x00000000


	//----- nvinfo : EIATTR_REGCOUNT
	.align		4
.L_7:
        /*0030*/ 	.byte	0x04, 0x2f
        /*0032*/ 	.short	(.L_9 - .L_8)
	.align		4
.L_8:
        /*0034*/ 	.word	index@(_ZN10layer_norm13ln_bwd_kernelINS_13Kernel_traitsIfffffjLj6144ELj1ELj1ELj8ELj16ENS_18Kernel_traits_baseILj6144EfffffjLj256EEEEELb1ELb1ELb1ELb0EEEvNS_9BwdParamsE)
        /*0038*/ 	.word	0x000000f6


	//----- nvinfo : EIATTR_FRAME_SIZE
	.align		4
.L_9:
        /*003c*/ 	.byte	0x04, 0x11
        /*003e*/ 	.short	(.L_11 - .L_10)
	.align		4
.L_10:
        /*0040*/ 	.word	index@(_ZN10layer_norm13ln_bwd_kernelINS_13Kernel_traitsIfffffjLj6144ELj1ELj1ELj8ELj16ENS_18Kernel_traits_baseILj6144EfffffjLj256EEEEELb1ELb1ELb1ELb0EEEvNS_9BwdParamsE)
        /*0044*/ 	.word	0x00000000


	//----- nvinfo : EIATTR_REGCOUNT
	.align		4
.L_11:
        /*0048*/ 	.byte	0x04, 0x2f
        /*004a*/ 	.short	(.L_13 - .L_12)
	.align		4
.L_12:
        /*004c*/ 	.word	index@(_ZN10layer_norm22ln_bwd_finalize_kernelINS_22Kernel_traits_finalizeILj6144EfffffjLb1ELj1024ELj4ENS_18Kernel_traits_baseILj6144EfffffjLj1024EEEEELb1ELb0EEEvNS_9BwdParamsE)
        /*0050*/ 	.word	0x00000020


	//----- nvinfo : EIATTR_FRAME_SIZE
	.align		4
.L_13:
        /*0054*/ 	.byte	0x04, 0x11
        /*0056*/ 	.short	(.L_15 - .L_14)
	.align		4
.L_14:
        /*0058*/ 	.word	index@(_ZN10layer_norm22ln_bwd_finalize_kernelINS_22Kernel_traits_finalizeILj6144EfffffjLb1ELj1024ELj4ENS_18Kernel_traits_baseILj6144EfffffjLj1024EEEEELb1ELb0EEEvNS_9BwdParamsE)
        /*005c*/ 	.word	0x00000000


	//----- nvinfo : EIATTR_REGCOUNT
	.align		4
.L_15:
        /*0060*/ 	.byte	0x04, 0x2f
        /*0062*/ 	.short	(.L_17 - .L_16)
	.align		4
.L_16:
        /*0064*/ 	.word	index@(_ZN10layer_norm13ln_bwd_kernelINS_13Kernel_traitsIfffffjLj6144ELj1ELj1ELj8ELj16ENS_18Kernel_traits_baseILj6144EfffffjLj256EEEEELb1ELb1ELb0ELb1EEEvNS_9BwdParamsE)
        /*0068*/ 	.word	0x000000ff


	//----- nvinfo : EIATTR_FRAME_SIZE
	.align		4
.L_17:
        /*006c*/ 	.byte	0x04, 0x11
        /*006e*/ 	.short	(.L_19 - .L_18)
	.align		4
.L_18:
        /*0070*/ 	.word	index@(_ZN10layer_norm13ln_bwd_kernelINS_13Kernel_traitsIfffffjLj6144ELj1ELj1ELj8ELj16ENS_18Kernel_traits_baseILj6144EfffffjLj256EEEEELb1ELb1ELb0ELb1EEEvNS_9BwdParamsE)
        /*0074*/ 	.word	0x00000000


	//----- nvinfo : EIATTR_REGCOUNT
	.align		4
.L_19:
        /*0078*/ 	.byte	0x04, 0x2f
        /*007a*/ 	.short	(.L_21 - .L_20)
	.align		4
.L_20:
        /*007c*/ 	.word	index@(_ZN10layer_norm13ln_bwd_kernelINS_13Kernel_traitsIfffffjLj6144ELj1ELj1ELj8ELj16ENS_18Kernel_traits_baseILj6144EfffffjLj256EEEEELb1ELb1ELb0ELb0EEEvNS_9BwdParamsE)
        /*0080*/ 	.word	0x000000e7


	//----- nvinfo : EIATTR_FRAME_SIZE
	.align		4
.L_21:
        /*0084*/ 	.byte	0x04, 0x11
        /*0086*/ 	.short	(.L_23 - .L_22)
	.align		4
.L_22:
        /*0088*/ 	.word	index@(_ZN10layer_norm13ln_bwd_kernelINS_13Kernel_traitsIfffffjLj6144ELj1ELj1ELj8ELj16ENS_18Kernel_traits_baseILj6144EfffffjLj256EEEEELb1ELb1ELb0ELb0EEEvNS_9BwdParamsE)
        /*008c*/ 	.word	0x00000000


	//----- nvinfo : EIATTR_REGCOUNT
	.align		4
.L_23:
        /*0090*/ 	.byte	0x04, 0x2f
        /*0092*/ 	.short	(.L_25 - .L_24)
	.align		4
.L_24:
        /*0094*/ 	.word	index@(_ZN10layer_norm13ln_bwd_kernelINS_13Kernel_traitsIfffffjLj6144ELj1ELj1ELj8ELj16ENS_18Kernel_traits_baseILj6144EfffffjLj256EEEEELb1ELb0ELb1ELb1EEEvNS_9BwdParamsE)
        /*0098*/ 	.word	0x000000ca


	//----- nvinfo : EIATTR_FRAME_SIZE
	.align		4
.L_25:
        /*009c*/ 	.byte	0x04, 0x11
        /*009e*/ 	.short	(.L_27 - .L_26)
	.align		4
.L_26:
        /*00a0*/ 	.word	index@(_ZN10layer_norm13ln_bwd_kernelINS_13Kernel_traitsIfffffjLj6144ELj1ELj1ELj8ELj16ENS_18Kernel_traits_baseILj6144EfffffjLj256EEEEELb1ELb0ELb1ELb1EEEvNS_9BwdParamsE)
        /*00a4*/ 	.word	0x00000000


	//----- nvinfo : EIATTR_REGCOUNT
	.align		4
.L_27:
        /*00a8*/ 	.byte	0x04, 0x2f
        /*00aa*/ 	.short	(.L_29 - .L_28)
	.align		4
.L_28:
        /*00ac*/ 	.word	index@(_ZN10layer_norm22ln_bwd_finalize_kernelINS_22Kernel_traits_finalizeILj6144EfffffjLb0ELj1024ELj4ENS_18Kernel_traits_baseILj6144EfffffjLj1024EEEEELb0ELb1EEEvNS_9BwdParamsE)
        /*00b0*/ 	.word	0x00000020


	//----- nvinfo : EIATTR_FRAME_SIZE
	.align		4
.L_29:
        /*00b4*/ 	.byte	0x04, 0x11
        /*00b6*/ 	.short	(.L_31 - .L_30)
	.align		4
.L_30:
        /*00b8*/ 	.word	index@(_ZN10layer_norm22ln_bwd_finalize_kernelINS_22Kernel_traits_finalizeILj6144EfffffjLb0ELj1024ELj4ENS_18Kernel_traits_baseILj6144EfffffjLj1024EEEEELb0ELb1EEEvNS_9BwdParamsE)
        /*00bc*/ 	.word	0x00000000


	//----- nvinfo : EIATTR_REGCOUNT
	.align		4
.L_31:
        /*00c0*/ 	.byte	0x04, 0x2f
        /*00c2*/ 	.short	(.L_33 - .L_32)
	.align		4
.L_32:
        /*00c4*/ 	.word	index@(_ZN10layer_norm13ln_bwd_kernelINS_13Kernel_traitsIfffffjLj6144ELj1ELj1ELj8ELj16ENS_18Kernel_traits_baseILj6144EfffffjLj256EEEEELb1ELb0ELb1ELb0EEEvNS_9BwdParamsE)
        /*00c8*/ 	.word	0x000000c8


	//----- nvinfo : EIATTR_FRAME_SIZE
	.align		4
.L_33:
        /*00cc*/ 	.byte	0x04, 0x11
        /*00ce*/ 	.short	(.L_35 - .L_34)
	.align		4
.L_34:
        /*00d0*/ 	.word	index@(_ZN10layer_norm13ln_bwd_kernelINS_13Kernel_traitsIfffffjLj6144ELj1ELj1ELj8ELj16ENS_18Kernel_traits_baseILj6144EfffffjLj256EEEEELb1ELb0ELb1ELb0EEEvNS_9BwdParamsE)
        /*00d4*/ 	.word	0x00000000


	//----- nvinfo : EIATTR_REGCOUNT
	.align		4
.L_35:
        /*00d8*/ 	.byte	0x04, 0x2f
        /*00da*/ 	.short	(.L_37 - .L_36)
	.align		4
.L_36:
        /*00dc*/ 	.word	index@(_ZN10layer_norm22ln_bwd_finalize_kernelINS_22Kernel_traits_finalizeILj6144EfffffjLb0ELj1024ELj4ENS_18Kernel_traits_baseILj6144EfffffjLj1024EEEEELb0ELb0EEEvNS_9BwdParamsE)
        /*00e0*/ 	.word	0x0000003f


	//----- nvinfo : EIATTR_FRAME_SIZE
	.align		4
.L_37:
        /*00e4*/ 	.byte	0x04, 0x11
        /*00e6*/ 	.short	(.L_39 - .L_38)
	.align		4
.L_38:
        /*00e8*/ 	.word	index@(_ZN10layer_norm22ln_bwd_finalize_kernelINS_22Kernel_traits_finalizeILj6144EfffffjLb0ELj1024ELj4ENS_18Kernel_traits_baseILj6144EfffffjLj1024EEEEELb0ELb0EEEvNS_9BwdParamsE)
        /*00ec*/ 	.word	0x00000000


	//----- nvinfo : EIATTR_REGCOUNT
	.align		4
.L_39:
        /*00f0*/ 	.byte	0x04, 0x2f
        /*00f2*/ 	.short	(.L_41 - .L_40)
	.align		4
.L_40:
        /*00f4*/ 	.word	index@(_ZN10layer_norm13ln_bwd_kernelINS_13Kernel_traitsIfffffjLj6144ELj1ELj1ELj8ELj16ENS_18Kernel_traits_baseILj6144EfffffjLj256EEEEELb1ELb0ELb0ELb1EEEvNS_9BwdParamsE)
        /*00f8*/ 	.word	0x000000de


	//----- nvinfo : EIATTR_FRAME_SIZE
	.align		4
.L_41:
        /*00fc*/ 	.byte	0x04, 0x11
        /*00fe*/ 	.short	(.L_43 - .L_42)
	.align		4
.L_42:
        /*0100*/ 	.word	index@(_ZN10layer_norm13ln_bwd_kernelINS_13Kernel_traitsIfffffjLj6144ELj1ELj1ELj8ELj16ENS_18Kernel_traits_baseILj6144EfffffjLj256EEEEELb1ELb0ELb0ELb1EEEvNS_9BwdParamsE)
        /*0104*/ 	.word	0x00000000


	//----- nvinfo : EIATTR_REGCOUNT
	.align		4
.L_43:
        /*0108*/ 	.byte	0x04, 0x2f
        /*010a*/ 	.short	(.L_45 - .L_44)
	.align		4
.L_44:
        /*010c*/ 	.word	index@(_ZN10layer_norm13ln_bwd_kernelINS_13Kernel_traitsIfffffjLj6144ELj1ELj1ELj8ELj16ENS_18Kernel_traits_baseILj6144EfffffjLj256EEEEELb1ELb0ELb0ELb0EEEvNS_9BwdParamsE)
        /*0110*/ 	.word	0x000000bb


	//----- nvinfo : EIATTR_FRAME_SIZE
	.align		4
.L_45:
        /*0114*/ 	.byte	0x04, 0x11
        /*0116*/ 	.short	(.L_47 - .L_46)
	.align		4
.L_46:
        /*0118*/ 	.word	index@(_ZN10layer_norm13ln_bwd_kernelINS_13Kernel_traitsIfffffjLj6144ELj1ELj1ELj8ELj16ENS_18Kernel_traits_baseILj6144EfffffjLj256EEEEELb1ELb0ELb0ELb0EEEvNS_9BwdParamsE)
        /*011c*/ 	.word	0x00000000


	//----- nvinfo : EIATTR_REGCOUNT
	.align		4
.L_47:
        /*0120*/ 	.byte	0x04, 0x2f
        /*0122*/ 	.short	(.L_49 - .L_48)
	.align		4
.L_48:
        /*0124*/ 	.word	index@(_ZN10layer_norm13ln_bwd_kernelINS_13Kernel_traitsIfffffjLj6144ELj1ELj1ELj8ELj16ENS_18Kernel_traits_baseILj6144EfffffjLj256EEEEELb0ELb1ELb1ELb1EEEvNS_9BwdParamsE)
        /*0128*/ 	.word	0x000000ea


	//----- nvinfo : EIATTR_FRAME_SIZE
	.align		4
.L_49:
        /*012c*/ 	.byte	0x04, 0x11
        /*012e*/ 	.short	(.L_51 - .L_50)
	.align		4
.L_50:
        /*0130*/ 	.word	index@(_ZN10layer_norm13ln_bwd_kernelINS_13Kernel_traitsIfffffjLj6144ELj1ELj1ELj8ELj16ENS_18Kernel_traits_baseILj6144EfffffjLj256EEEEELb0ELb1ELb1ELb1EEEvNS_9BwdParamsE)
        /*0134*/ 	.word	0x00000000


	//----- nvinfo : EIATTR_REGCOUNT
	.align		4
.L_51:
        /*0138*/ 	.byte	0x04, 0x2f
        /*013a*/ 	.short	(.L_53 - .L_52)
	.align		4
.L_52:
        /*013c*/ 	.word	index@(_ZN10layer_norm13ln_bwd_kernelINS_13Kernel_traitsIfffffjLj6144ELj1ELj1ELj8ELj16ENS_18Kernel_traits_baseILj6144EfffffjLj256EEEEELb0ELb1ELb1ELb0EEEvNS_9BwdParamsE)
        /*0140*/ 	.word	0x000000e8


	//----- nvinfo : EIATTR_FRAME_SIZE
	.align		4
.L_53:
        /*0144*/ 	.byte	0x04, 0x11
        /*0146*/ 	.short	(.L_55 - .L_54)
	.align		4
.L_54:
        /*0148*/ 	.word	index@(_ZN10layer_norm13ln_bwd_kernelINS_13Kernel_traitsIfffffjLj6144ELj1ELj1ELj8ELj16ENS_18Kernel_traits_baseILj6144EfffffjLj256EEEEELb0ELb1ELb1ELb0EEEvNS_9BwdParamsE)
        /*014c*/ 	.word	0x00000000


	//----- nvinfo : EIATTR_REGCOUNT
	.align		4
.L_55:
        /*0150*/ 	.byte	0x04, 0x2f
        /*0152*/ 	.short	(.L_57 - .L_56)
	.align		4
.L_56:
        /*0154*/ 	.word	index@(_ZN10layer_norm13ln_bwd_kernelINS_13Kernel_traitsIfffffjLj6144ELj1ELj1ELj8ELj16ENS_18Kernel_traits_baseILj6144EfffffjLj256EEEEELb0ELb1ELb0ELb1EEEvNS_9BwdParamsE)
        /*0158*/ 	.word	0x000000f7


	//----- nvinfo : EIATTR_FRAME_SIZE
	.align		4
.L_57:
        /*015c*/ 	.byte	0x04, 0x11
        /*015e*/ 	.short	(.L_59 - .L_58)
	.align		4
.L_58:
        /*0160*/ 	.word	index@(_ZN10layer_norm13ln_bwd_kernelINS_13Kernel_traitsIfffffjLj6144ELj1ELj1ELj8ELj16ENS_18Kernel_traits_baseILj6144EfffffjLj256EEEEELb0ELb1ELb0ELb1EEEvNS_9BwdParamsE)
        /*0164*/ 	.word	0x00000000


	//----- nvinfo : EIATTR_REGCOUNT
	.align		4
.L_59:
        /*0168*/ 	.byte	0x04, 0x2f
        /*016a*/ 	.short	(.L_61 - .L_60)
	.align		4
.L_60:
        /*016c*/ 	.word	index@(_ZN10layer_norm13ln_bwd_kernelINS_13Kernel_traitsIfffffjLj6144ELj1ELj1ELj8ELj16ENS_18Kernel_traits_baseILj6144EfffffjLj256EEEEELb0ELb1ELb0ELb0EEEvNS_9BwdParamsE)
        /*0170*/ 	.word	0x000000e2


	//----- nvinfo : EIATTR_FRAME_SIZE
	.align		4
.L_61:
        /*0174*/ 	.byte	0x04, 0x11
        /*0176*/ 	.short	(.L_63 - .L_62)
	.align		4
.L_62:
        /*0178*/ 	.word	index@(_ZN10layer_norm13ln_bwd_kernelINS_13Kernel_traitsIfffffjLj6144ELj1ELj1ELj8ELj16ENS_18Kernel_traits_baseILj6144EfffffjLj256EEEEELb0ELb1ELb0ELb0EEEvNS_9BwdParamsE)
        /*017c*/ 	.word	0x00000000


	//----- nvinfo : EIATTR_REGCOUNT
	.align		4
.L_63:
        /*0180*/ 	.byte	0x04, 0x2f
        /*0182*/ 	.short	(.L_65 - .L_64)
	.align		4
.L_64:
        /*0184*/ 	.word	index@(_ZN10layer_norm13ln_bwd_kernelINS_13Kernel_traitsIfffffjLj6144ELj1ELj1ELj8ELj16ENS_18Kernel_traits_baseILj6144EfffffjLj256EEEEELb0ELb0ELb1ELb1EEEvNS_9BwdParamsE)
        /*0188*/ 	.word	0x000000c4


	//----- nvinfo : EIATTR_FRAME_SIZE
	.align		4
.L_65:
        /*018c*/ 	.byte	0x04, 0x11
        /*018e*/ 	.short	(.L_67 - .L_66)
	.align		4
.L_66:
        /*0190*/ 	.word	index@(_ZN10layer_norm13ln_bwd_kernelINS_13Kernel_traitsIfffffjLj6144ELj1ELj1ELj8ELj16ENS_18Kernel_traits_baseILj6144EfffffjLj256EEEEELb0ELb0ELb1ELb1EEEvNS_9BwdParamsE)
        /*0194*/ 	.word	0x00000000


	//----- nvinfo : EIATTR_REGCOUNT
	.align		4
.L_67:
        /*0198*/ 	.byte	0x04, 0x2f
        /*019a*/ 	.short	(.L_69 - .L_68)
	.align		4
.L_68:
        /*019c*/ 	.word	index@(_ZN10layer_norm13ln_bwd_kernelINS_13Kernel_traitsIfffffjLj6144ELj1ELj1ELj8ELj16ENS_18Kernel_traits_baseILj6144EfffffjLj256EEEEELb0ELb0ELb1ELb0EEEvNS_9BwdParamsE)
        /*01a0*/ 	.word	0x000000b6


	//----- nvinfo : EIATTR_FRAME_SIZE
	.align		4
.L_69:
        /*01a4*/ 	.byte	0x04, 0x11
        /*01a6*/ 	.short	(.L_71 - .L_70)
	.align		4
.L_70:
        /*01a8*/ 	.word	index@(_ZN10layer_norm13ln_bwd_kernelINS_13Kernel_traitsIfffffjLj6144ELj1ELj1ELj8ELj16ENS_18Kernel_traits_baseILj6144EfffffjLj256EEEEELb0ELb0ELb1ELb0EEEvNS_9BwdParamsE)
        /*01ac*/ 	.word	0x00000000


	//----- nvinfo : EIATTR_REGCOUNT
	.align		4
.L_71:
        /*01b0*/ 	.byte	0x04, 0x2f
        /*01b2*/ 	.short	(.L_73 - .L_72)
	.align		4
.L_72:
        /*01b4*/ 	.word	index@(_ZN10layer_norm13ln_bwd_kernelINS_13Kernel_traitsIfffffjLj6144ELj1ELj1ELj8ELj16ENS_18Kernel_traits_baseILj6144EfffffjLj256EEEEELb0ELb0ELb0ELb1EEEvNS_9BwdParamsE)
        /*01b8*/ 	.word	0x000000b7


	//----- nvinfo : EIATTR_FRAME_SIZE
	.align		4
.L_73:
        /*01bc*/ 	.byte	0x04, 0x11
        /*01be*/ 	.short	(.L_75 - .L_74)
	.align		4
.L_74:
        /*01c0*/ 	.word	index@(_ZN10layer_norm13ln_bwd_kernelINS_13Kernel_traitsIfffffjLj6144ELj1ELj1ELj8ELj16ENS_18Kernel_traits_baseILj6144EfffffjLj256EEEEELb0ELb0ELb0ELb1EEEvNS_9BwdParamsE)
        /*01c4*/ 	.word	0x00000000


	//----- nvinfo : EIATTR_REGCOUNT
	.align		4
.L_75:
        /*01c8*/ 	.byte	0x04, 0x2f
        /*01ca*/ 	.short	(.L_77 - .L_76)
	.align		4
.L_76:
        /*01cc*/ 	.word	index@(_ZN10layer_norm13ln_bwd_kernelINS_13Kernel_traitsIfffffjLj6144ELj1ELj1ELj8ELj16ENS_18Kernel_traits_baseILj6144EfffffjLj256EEEEELb0ELb0ELb0ELb0EEEvNS_9BwdParamsE)
        /*01d0*/ 	.word	0x000000ae


	//----- nvinfo : EIATTR_FRAME_SIZE
	.align		4
.L_77:
        /*01d4*/ 	.byte	0x04, 0x11
        /*01d6*/ 	.short	(.L_79 - .L_78)
	.align		4
.L_78:
        /*01d8*/ 	.word	index@(_ZN10layer_norm13ln_bwd_kernelINS_13Kernel_traitsIfffffjLj6144ELj1ELj1ELj8ELj16ENS_18Kernel_traits_baseILj6144EfffffjLj256EEEEELb0ELb0ELb0ELb0EEEvNS_9BwdParamsE)
        /*01dc*/ 	.word	0x00000000


	//----- nvinfo : EIATTR_REGCOUNT
	.align		4
.L_79:
        /*01e0*/ 	.byte	0x04, 0x2f
        /*01e2*/ 	.short	(.L_81 - .L_80)
	.align		4
.L_80:
        /*01e4*/ 	.word	index@(_ZN10layer_norm13ln_bwd_kernelINS_13Kernel_traitsI6__halfffffjLj6144ELj1ELj1ELj8ELj16ENS_18Kernel_traits_baseILj6144ES2_ffffjLj256EEEEELb1ELb1ELb1ELb1EEEvNS_9BwdParamsE)
        /*01e8*/ 	.word	0x000000e8


	//----- nvinfo : EIATTR_FRAME_SIZE
	.align		4
.L_81:
        /*01ec*/ 	.byte	0x04, 0x11
        /*01ee*/ 	.short	(.L_83 - .L_82)
	.align		4
.L_82:
        /*01f0*/ 	.word	index@(_ZN10layer_norm13ln_bwd_kernelINS_13Kernel_traitsI6__halfffffjLj6144ELj1ELj1ELj8ELj16ENS_18Kernel_traits_baseILj6144ES2_ffffjLj256EEEEELb1ELb1ELb1ELb1EEEvNS_9BwdParamsE)
        /*01f4*/ 	.word	0x00000000


	//----- nvinfo : EIATTR_REGCOUNT
	.align		4
.L_83:
        /*01f8*/ 	.byte	0x04, 0x2f
        /*01fa*/ 	.short	(.L_85 - .L_84)
	.align		4
.L_84:
        /*01fc*/ 	.word	index@(_ZN10layer_norm22ln_bwd_finalize_kernelINS_22Kernel_traits_finalizeILj6144E6__halfffffjLb1ELj1024ELj4ENS_18Kernel_traits_baseILj6144ES2_ffffjLj1024EEEEELb1ELb1EEEvNS_9BwdParamsE)
        /*0200*/ 	.word	0x00000020


	//----- nvinfo : EIATTR_FRAME_SIZE
	.align		4
.L_85:
        /*0204*/ 	.byte	0x04, 0x11
        /*0206*/ 	.short	(.L_87 - .L_86)
	.align		4
.L_86:
        /*0208*/ 	.word	index@(_ZN10layer_norm22ln_bwd_finalize_kernelINS_22Kernel_traits_finalizeILj6144E6__halfffffjLb1ELj1024ELj4ENS_18Kernel_traits_baseILj6144ES2_ffffjLj1024EEEEELb1ELb1EEEvNS_9BwdParamsE)
        /*020c*/ 	.word	0x00000000


	//----- nvinfo : EIATTR_REGCOUNT
	.align		4
.L_87:
        /*0210*/ 	.byte	0x04, 0x2f
        /*0212*/ 	.short	(.L_89 - .L_88)
	.align		4
.L_88:
        /*0214*/ 	.word	index@(_ZN10layer_norm13ln_bwd_kernelINS_13Kernel_traitsI6__halfffffjLj6144ELj1ELj1ELj8ELj16ENS_18Kernel_traits_baseILj6144ES2_ffffjLj256EEEEELb1ELb1ELb1ELb0EEEvNS_9BwdParamsE)
        /*0218*/ 	.word	0x000000e4


	//----- nvinfo : EIATTR_FRAME_SIZE
	.align		4
.L_89:
        /*021c*/ 	.byte	0x04, 0x11
        /*021e*/ 	.short	(.L_91 - .L_90)
	.align		4
.L_90:
        /*0220*/ 	.word	index@(_ZN10layer_norm13ln_bwd_kernelINS_13Kernel_traitsI6__halfffffjLj6144ELj1ELj1ELj8ELj16ENS_18Kernel_traits_baseILj6144ES2_ffffjLj256EEEEELb1ELb1ELb1ELb0EEEvNS_9BwdParamsE)
        /*0224*/ 	.word	0x00000000


	//----- nvinfo : EIATTR_REGCOUNT
	.align		4
.L_91:
        /*0228*/ 	.byte	0x04, 0x2f
        /*022a*/ 	.short	(.L_93 - .L_92)
	.align		4
.L_92:
        /*022c*/ 	.word	index@(_ZN10layer_norm22ln_bwd_finalize_kernelINS_22Kernel_traits_finalizeILj6144E6__halfffffjLb1ELj1024ELj4ENS_18Kernel_traits_baseILj6144ES2_ffffjLj1024EEEEELb1ELb0EEEvNS_9BwdParamsE)
        /*0230*/ 	.word	0x00000020


	//----- nvinfo : EIATTR_FRAME_SIZE
	.align		4
.L_93:
        /*0234*/ 	.byte	0x04, 0x11
        /*0236*/ 	.short	(.L_95 - .L_94)
	.align		4
.L_94:
        /*0238*/ 	.word	index@(_ZN10layer_norm22ln_bwd_finalize_kernelINS_22Kernel_traits_finalizeILj6144E6__halfffffjLb1ELj1024ELj4ENS_18Kernel_traits_baseILj6144ES2_ffffjLj1024EEEEELb1ELb0EEEvNS_9BwdParamsE)
        /*023c*/ 	.word	0x00000000


	//----- nvinfo : EIATTR_REGCOUNT
	.align		4
.L_95:
        /*0240*/ 	.byte	0x04, 0x2f
        /*0242*/ 	.short	(.L_97 - .L_96)
	.align		4
.L_96:
        /*0244*/ 	.word	index@(_ZN10layer_norm13ln_bwd_kernelINS_13Kernel_traitsI6__halfffffjLj6144ELj1ELj1ELj8ELj16ENS_18Kernel_traits_baseILj6144ES2_ffffjLj256EEEEELb1ELb1ELb0ELb1EEEvNS_9BwdParamsE)
        /*0248*/ 	.word	0x000000fb


	//----- nvinfo : EIATTR_FRAME_SIZE
	.align		4
.L_97:
        /*024c*/ 	.byte	0x04, 0x11
        /*024e*/ 	.short	(.L_99 - .L_98)
	.align		4
.L_98:
        /*0250*/ 	.word	index@(_ZN10layer_norm13ln_bwd_kernelINS_13Kernel_traitsI6__halfffffjLj6144ELj1ELj1ELj8ELj16ENS_18Kernel_traits_baseILj6144ES2_ffffjLj256EEEEELb1ELb1ELb0ELb1EEEvNS_9BwdParamsE)
        /*0254*/ 	.word	0x00000000


	//----- nvinfo : EIATTR_REGCOUNT
	.align		4
.L_99:
        /*0258*/ 	.byte	0x04, 0x2f
        /*025a*/ 	.short	(.L_101 - .L_100)
	.align		4
.L_100:
        /*025c*/ 	.word	index@(_ZN10layer_norm13ln_bwd_kernelINS_13Kernel_traitsI6__halfffffjLj6144ELj1ELj1ELj8ELj16ENS_18Kernel_traits_baseILj6144ES2_ffffjLj256EEEEELb1ELb1ELb0ELb0EEEvNS_9BwdParamsE)
        /*0260*/ 	.word	0x000000d0


	//----- nvinfo : EIATTR_FRAME_SIZE
	.align		4
.L_101:
        /*0264*/ 	.byte	0x04, 0x11
        /*0266*/ 	.short	(.L_103 - .L_102)
	.align		4
.L_102:
        /*0268*/ 	.word	index@(_ZN10layer_norm13ln_bwd_kernelINS_13Kernel_traitsI6__halfffffjLj6144ELj1ELj1ELj8ELj16ENS_18Kernel_traits_baseILj6144ES2_ffffjLj256EEEEELb1ELb1ELb0ELb0EEEvNS_9BwdParamsE)
        /*026c*/ 	.word	0x00000000


	//----- nvinfo : EIATTR_REGCOUNT
	.align		4
.L_103:
        /*0270*/ 	.byte	0x04, 0x2f
        /*0272*/ 	.short	(.L_105 - .L_104)
	.align		4
.L_104:
        /*0274*/ 	.word	index@(_ZN10layer_norm13ln_bwd_kernelINS_13Kernel_traitsI6__halfffffjLj6144ELj1ELj1ELj8ELj16ENS_18Kernel_traits_baseILj6144ES2_ffffjLj256EEEEELb1ELb0ELb1ELb1EEEvNS_9BwdParamsE)
        /*0278*/ 	.word	0x000000b4


	//----- nvinfo : EIATTR_FRAME_SIZE
	.align		4
.L_105:
        /*027c*/ 	.byte	0x04, 0x11
        /*027e*/ 	.short	(.L_107 - .L_106)
	.align		4
.L_106:
        /*0280*/ 	.word	index@(_ZN10layer_norm13ln_bwd_kernelINS_13Kernel_traitsI6__halfffffjLj6144ELj1ELj1ELj8ELj16ENS_18Kernel_traits_baseILj6144ES2_ffffjLj256EEEEELb1ELb0ELb1ELb1EEEvNS_9BwdParamsE)
        /*0284*/ 	.word	0x00000000


	//----- nvinfo : EIATTR_REGCOUNT
	.align		4
.L_107:
        /*0288*/ 	.byte	0x04, 0x2f
        /*028a*/ 	.short	(.L_109 - .L_108)
	.align		4
.L_108:
        /*028c*/ 	.word	index@(_ZN10layer_norm22ln_bwd_finalize_kernelINS_22Kernel_traits_finalizeILj6144E6__halfffffjLb0ELj1024ELj4ENS_18Kernel_traits_baseILj6144ES2_ffffjLj1024EEEEELb0ELb1EEEvNS_9BwdParamsE)
        /*0290*/ 	.word	0x00000020


	//----- nvinfo : EIATTR_FRAME_SIZE
	.align		4
.L_109:
        /*0294*/ 	.byte	0x04, 0x11
        /*0296*/ 	.short	(.L_111 - .L_110)
	.align		4
.L_110:
        /*0298*/ 	.word	index@(_ZN10layer_norm22ln_bwd_finalize_kernelINS_22Kernel_traits_finalizeILj6144E6__halfffffjLb0ELj1024ELj4ENS_18Kernel_traits_baseILj6144ES2_ffffjLj1024EEEEELb0ELb1EEEvNS_9BwdParamsE)
        /*029c*/ 	.word	0x00000000


	//----- nvinfo : EIATTR_REGCOUNT
	.align		4
.L_111:
        /*02a0*/ 	.byte	0x04, 0x2f
        /*02a2*/ 	.short	(.L_113 - .L_112)
	.align		4
.L_112:
        /*02a4*/ 	.word	index@(_ZN10layer_norm13ln_bwd_kernelINS_13Kernel_traitsI6__halfffffjLj6144ELj1ELj1ELj8ELj16ENS_18Kernel_traits_baseILj6144ES2_ffffjLj256EEEEELb1ELb0ELb1ELb0EEEvNS_9BwdParamsE)
        /*02a8*/ 	.word	0x000000b3


	//----- nvinfo : EIATTR_FRAME_SIZE
	.align		4
.L_113:
        /*02ac*/ 	.byte	0x04, 0x11
        /*02ae*/ 	.short	(.L_115 - .L_114)
	.align		4
.L_114:
        /*02b0*/ 	.word	index@(_ZN10layer_norm13ln_bwd_kernelINS_13Kernel_traitsI6__halfffffjLj6144ELj1ELj1ELj8ELj16ENS_18Kernel_traits_baseILj6144ES2_ffffjLj256EEEEELb1ELb0ELb1ELb0EEEvNS_9BwdParamsE)
        /*02b4*/ 	.word	0x00000000


	//----- nvinfo : EIATTR_REGCOUNT
	.align		4
.L_115:
        /*02b8*/ 	.byte	0x04, 0x2f
        /*02ba*/ 	.short	(.L_117 - .L_116)
	.align		4
.L_116:
        /*02bc*/ 	.word	index@(_ZN10layer_norm22ln_bwd_finalize_kernelINS_22Kernel_traits_finalizeILj6144E6__halfffffjLb0ELj1024ELj4ENS_18Kernel_traits_baseILj6144ES2_ffffjLj1024EEEEELb0ELb0EEEvNS_9BwdParamsE)
        /*02c0*/ 	.word	0x0000003f


	//----- nvinfo : EIATTR_FRAME_SIZE
	.align		4
.L_117:
        /*02c4*/ 	.byte	0x04, 0x11
        /*02c6*/ 	.short	(.L_119 - .L_118)
	.align		4
.L_118:
        /*02c8*/ 	.word	index@(_ZN10layer_norm22ln_bwd_finalize_kernelINS_22Kernel_traits_finalizeILj6144E6__halfffffjLb0ELj1024ELj4ENS_18Kernel_traits_baseILj6144ES2_ffffjLj1024EEEEELb0ELb0EEEvNS_9BwdParamsE)
        /*02cc*/ 	.word	0x00000000


	//----- nvinfo : EIATTR_REGCOUNT
	.align		4
.L_119:
        /*02d0*/ 	.byte	0x04, 0x2f
        /*02d2*/ 	.short	(.L_121 - .L_120)
	.align		4
.L_120:
        /*02d4*/ 	.word	index@(_ZN10layer_norm13ln_bwd_kernelINS_13Kernel_traitsI6__halfffffjLj6144ELj1ELj1ELj8ELj16ENS_18Kernel_traits_baseILj6144ES2_ffffjLj256EEEEELb1ELb0ELb0ELb1EEEvNS_9BwdParamsE)
        /*02d8*/ 	.word	0x000000de


	//----- nvinfo : EIATTR_FRAME_SIZE
	.align		4
.L_121:
        /*02dc*/ 	.byte	0x04, 0x11
        /*02de*/ 	.short	(.L_123 - .L_122)
	.align		4
.L_122:
        /*02e0*/ 	.word	index@(_ZN10layer_norm13ln_bwd_kernelINS_13Kernel_traitsI6__halfffffjLj6144ELj1ELj1ELj8ELj16ENS_18Kernel_traits_baseILj6144ES2_ffffjLj256EEEEELb1ELb0ELb0ELb1EEEvNS_9BwdParamsE)
        /*02e4*/ 	.word	0x00000000


	//----- nvinfo : EIATTR_REGCOUNT
	.align		4
.L_123:
        /*02e8*/ 	.byte	0x04, 0x2f
        /*02ea*/ 	.short	(.L_125 - .L_124)
	.align		4
.L_124:
        /*02ec*/ 	.word	index@(_ZN10layer_norm13ln_bwd_kernelINS_13Kernel_traitsI6__halfffffjLj6144ELj1ELj1ELj8ELj16ENS_18Kernel_traits_baseILj6144ES2_ffffjLj256EEEEELb1ELb0ELb0ELb0EEEvNS_9BwdParamsE)
        /*02f0*/ 	.word	0x000000ac


	//----- nvinfo : EIATTR_FRAME_SIZE
	.align		4
.L_125:
        /*02f4*/ 	.byte	0x04, 0x11
        /*02f6*/ 	.short	(.L_127 - .L_126)
	.align		4
.L_126:
        /*02f8*/ 	.word	index@(_ZN10layer_norm13ln_bwd_kernelINS_13Kernel_traitsI6__halfffffjLj6144ELj1ELj1ELj8ELj16ENS_18Kernel_traits_baseILj6144ES2_ffffjLj256EEEEELb1ELb0ELb0ELb0EEEvNS_9BwdParamsE)
        /*02fc*/ 	.word	0x00000000


	//----- nvinfo : EIATTR_REGCOUNT
	.align		4
.L_127:
        /*0300*/ 	.byte	0x04, 0x2f
        /*0302*/ 	.short	(.L_129 - .L_128)
	.align		4
.L_128:
        /*0304*/ 	.word	index@(_ZN10layer_norm13ln_bwd_kernelINS_13Kernel_traitsI6__halfffffjLj6144ELj1ELj1ELj8ELj16ENS_18Kernel_traits_baseILj6144ES2_ffffjLj256EEEEELb0ELb1ELb1ELb1EEEvNS_9BwdParamsE)
        /*0308*/ 	.word	0x000000e0


	//----- nvinfo : EIATTR_FRAME_SIZE
	.align		4
.L_129:
        /*030c*/ 	.byte	0x04, 0x11
        /*030e*/ 	.short	(.L_131 - .L_130)
	.align		4
.L_130:
        /*0310*/ 	.word	index@(_ZN10layer_norm13ln_bwd_kernelINS_13Kernel_traitsI6__halfffffjLj6144ELj1ELj1ELj8ELj16ENS_18Kernel_traits_baseILj6144ES2_ffffjLj256EEEEELb0ELb1ELb1ELb1EEEvNS_9BwdParamsE)
        /*0314*/ 	.word	0x00000000


	//----- nvinfo : EIATTR_REGCOUNT
	.align		4
.L_131:
        /*0318*/ 	.byte	0x04, 0x2f
        /*031a*/ 	.short	(.L_133 - .L_132)
	.align		4
.L_132:
        /*031c*/ 	.word	index@(_ZN10layer_norm13ln_bwd_kernelINS_13Kernel_traitsI6__halfffffjLj6144ELj1ELj1ELj8ELj16ENS_18Kernel_traits_baseILj6144ES2_ffffjLj256EEEEELb0ELb1ELb1ELb0EEEvNS_9BwdParamsE)
        /*0320*/ 	.word	0x000000d0


	//----- nvinfo : EIATTR_FRAME_SIZE
	.align		4
.L_133:
        /*0324*/ 	.byte	0x04, 0x11
        /*0326*/ 	.short	(.L_135 - .L_134)
	.align		4
.L_134:
        /*0328*/ 	.word	index@(_ZN10layer_norm13ln_bwd_kernelINS_13Kernel_traitsI6__halfffffjLj6144ELj1ELj1ELj8ELj16ENS_18Kernel_traits_baseILj6144ES2_ffffjLj256EEEEELb0ELb1ELb1ELb0EEEvNS_9BwdParamsE)
        /*032c*/ 	.word	0x00000000


	//----- nvinfo : EIATTR_REGCOUNT
	.align		4
.L_135:
        /*0330*/ 	.byte	0x04, 0x2f
        /*0332*/ 	.short	(.L_137 - .L_136)
	.align		4
.L_136:
        /*0334*/ 	.word	index@(_ZN10layer_norm13ln_bwd_kernelINS_13Kernel_traitsI6__halfffffjLj6144ELj1ELj1ELj8ELj16ENS_18Kernel_traits_baseILj6144ES2_ffffjLj256EEEEELb0ELb1ELb0ELb1EEEvNS_9BwdParamsE)
        /*0338*/ 	.word	0x000000f5


	//----- nvinfo : EIATTR_FRAME_SIZE
	.align		4
.L_137:
        /*033c*/ 	.byte	0x04, 0x11
        /*033e*/ 	.short	(.L_139 - .L_138)
	.align		4
.L_138:
        /*0340*/ 	.word	index@(_ZN10layer_norm13ln_bwd_kernelINS_13Kernel_traitsI6__halfffffjLj6144ELj1ELj1ELj8ELj16ENS_18Kernel_traits_baseILj6144ES2_ffffjLj256EEEEELb0ELb1ELb0ELb1EEEvNS_9BwdParamsE)
        /*0344*/ 	.word	0x00000000


	//----- nvinfo : EIATTR_REGCOUNT
	.align		4
.L_139:
        /*0348*/ 	.byte	0x04, 0x2f
        /*034a*/ 	.short	(.L_141 - .L_140)
	.align		4
.L_140:
        /*034c*/ 	.word	index@(_ZN10layer_norm13ln_bwd_kernelINS_13Kernel_traitsI6__halfffffjLj6144ELj1ELj1ELj8ELj16ENS_18Kernel_traits_baseILj6144ES2_ffffjLj256EEEEELb0ELb1ELb0ELb0EEEvNS_9BwdParamsE)
        /*0350*/ 	.word	0x000000ca


	//----- nvinfo : EIATTR_FRAME_SIZE
	.align		4
.L_141:
        /*0354*/ 	.byte	0x04, 0x11
        /*0356*/ 	.short	(.L_143 - .L_142)
	.align		4
.L_142:
        /*0358*/ 	.word	index@(_ZN10layer_norm13ln_bwd_kernelINS_13Kernel_traitsI6__halfffffjLj6144ELj1ELj1ELj8ELj16ENS_18Kernel_traits_baseILj6144ES2_ffffjLj256EEEEELb0ELb1ELb0ELb0EEEvNS_9BwdParamsE)
        /*035c*/ 	.word	0x00000000


	//----- nvinfo : EIATTR_REGCOUNT
	.align		4
.L_143:
        /*0360*/ 	.byte	0x04, 0x2f
        /*0362*/ 	.short	(.L_145 - .L_144)
	.align		4
.L_144:
        /*0364*/ 	.word	index@(_ZN10layer_norm13ln_bwd_kernelINS_13Kernel_traitsI6__halfffffjLj6144ELj1ELj1ELj8ELj16ENS_18Kernel_traits_baseILj6144ES2_ffffjLj256EEEEELb0ELb0ELb1ELb1EEEvNS_9BwdParamsE)
        /*0368*/ 	.word	0x000000c2


	//----- nvinfo : EIATTR_FRAME_SIZE
	.align		4
.L_145:
        /*036c*/ 	.byte	0x04, 0x11
        /*036e*/ 	.short	(.L_147 - .L_146)
	.align		4
.L_146:
        /*0370*/ 	.word	index@(_ZN10layer_norm13ln_bwd_kernelINS_13Kernel_traitsI6__halfffffjLj6144ELj1ELj1ELj8ELj16ENS_18Kernel_traits_baseILj6144ES2_ffffjLj256EEEEELb0ELb0ELb1ELb1EEEvNS_9BwdParamsE)
        /*0374*/ 	.word	0x00000000


	//----- nvinfo : EIATTR_REGCOUNT
	.align		4
.L_147:
        /*0378*/ 	.byte	0x04, 0x2f
        /*037a*/ 	.short	(.L_149 - .L_148)
	.align		4
.L_148:
        /*037c*/ 	.word	index@(_ZN10layer_norm13ln_bwd_kernelINS_13Kernel_traitsI6__halfffffjLj6144ELj1ELj1ELj8ELj16ENS_18Kernel_traits_baseILj6144ES2_ffffjLj256EEEEELb0ELb0ELb1ELb0EEEvNS_9BwdParamsE)
        /*0380*/ 	.word	0x000000a6


	//----- nvinfo : EIATTR_FRAME_SIZE
	.align		4
.L_149:
        /*0384*/ 	.byte	0x04, 0x11
        /*0386*/ 	.short	(.L_151 - .L_150)
	.align		4
.L_150:
        /*0388*/ 	.word	index@(_ZN10layer_norm13ln_bwd_kernelINS_13Kernel_traitsI6__halfffffjLj6144ELj1ELj1ELj8ELj16ENS_18Kernel_traits_baseILj6144ES2_ffffjLj256EEEEELb0ELb0ELb1ELb0EEEvNS_9BwdParamsE)
        /*038c*/ 	.word	0x00000000


	//----- nvinfo : EIATTR_REGCOUNT
	.align		4
.L_151:
        /*0390*/ 	.byte	0x04, 0x2f
        /*0392*/ 	.short	(.L_153 - .L_152)
	.align		4
.L_152:
        /*0394*/ 	.word	index@(_ZN10layer_norm13ln_bwd_kernelINS_13Kernel_traitsI6__halfffffjLj6144ELj1ELj1ELj8ELj16ENS_18Kernel_traits_baseILj6144ES2_ffffjLj256EEEEELb0ELb0ELb0ELb1EEEvNS_9BwdParamsE)
        /*0398*/ 	.word	0x000000b7


	//----- nvinfo : EIATTR_FRAME_SIZE
	.align		4
.L_153:
        /*039c*/ 	.byte	0x04, 0x11
        /*039e*/ 	.short	(.L_155 - .L_154)
	.align		4
.L_154:
        /*03a0*/ 	.word	index@(_ZN10layer_norm13ln_bwd_kernelINS_13Kernel_traitsI6__halfffffjLj6144ELj1ELj1ELj8ELj16ENS_18Kernel_traits_baseILj6144ES2_ffffjLj256EEEEELb0ELb0ELb0ELb1EEEvNS_9BwdParamsE)
        /*03a4*/ 	.word	0x00000000


	//----- nvinfo : EIATTR_REGCOUNT
	.align		4
.L_155:
        /*03a8*/ 	.byte	0x04, 0x2f
        /*03aa*/ 	.short	(.L_157 - .L_156)
	.align		4
.L_156:
        /*03ac*/ 	.word	index@(_ZN10layer_norm13ln_bwd_kernelINS_13Kernel_traitsI6__halfffffjLj6144ELj1ELj1ELj8ELj16ENS_18Kernel_traits_baseILj6144ES2_ffffjLj256EEEEELb0ELb0ELb0ELb0EEEvNS_9BwdParamsE)
        /*03b0*/ 	.word	0x000000a6


	//----- nvinfo : EIATTR_FRAME_SIZE
	.align		4
.L_157:
        /*03b4*/ 	.byte	0x04, 0x11
        /*03b6*/ 	.short	(.L_159 - .L_158)
	.align		4
.L_158:
        /*03b8*/ 	.word	index@(_ZN10layer_norm13ln_bwd_kernelINS_13Kernel_traitsI6__halfffffjLj6144ELj1ELj1ELj8ELj16ENS_18Kernel_traits_baseILj6144ES2_ffffjLj256EEEEELb0ELb0ELb0ELb0EEEvNS_9BwdParamsE)
        /*03bc*/ 	.word	0x00000000


	//----- nvinfo : EIATTR_REGCOUNT
	.align		4
.L_159:
        /*03c0*/ 	.byte	0x04, 0x2f
        /*03c2*/ 	.short	(.L_161 - .L_160)
	.align		4
.L_160:
        /*03c4*/ 	.word	index@(_ZN10layer_norm13ln_bwd_kernelINS_13Kernel_traitsIf6__halffS2_fjLj6144ELj1ELj1ELj8ELj16ENS_18Kernel_traits_baseILj6144EfS2_fS2_fjLj256EEEEELb1ELb1ELb1ELb1EEEvNS_9BwdParamsE)
        /*03c8*/ 	.word	0x000000fe


	//----- nvinfo : EIATTR_FRAME_SIZE
	.align		4
.L_161:
        /*03cc*/ 	.byte	0x04, 0x11
        /*03ce*/ 	.short	(.L_163 - .L_162)
	.align		4
.L_162:
        /*03d0*/ 	.word	index@(_ZN10layer_norm13ln_bwd_kernelINS_13Kernel_traitsIf6__halffS2_fjLj6144ELj1ELj1ELj8ELj16ENS_18Kernel_traits_baseILj6144EfS2_fS2_fjLj256EEEEELb1ELb1ELb1ELb1EEEvNS_9BwdParamsE)
        /*03d4*/ 	.word	0x00000000


	//----- nvinfo : EIATTR_REGCOUNT
	.align		4
.L_163:
        /*03d8*/ 	.byte	0x04, 0x2f
        /*03da*/ 	.short	(.L_165 - .L_164)
	.align		4
.L_164:
        /*03dc*/ 	.word	index@(_ZN10layer_norm22ln_bwd_finalize_kernelINS_22Kernel_traits_finalizeILj6144Ef6__halffS2_fjLb1ELj1024ELj4ENS_18Kernel_traits_baseILj6144EfS2_fS2_fjLj1024EEEEELb1ELb1EEEvNS_9BwdParamsE)
        /*03e0*/ 	.word	0x00000020


	//----- nvinfo : EIATTR_FRAME_SIZE
	.align		4
.L_165:
        /*03e4*/ 	.byte	0x04, 0x11
        /*03e6*/ 	.short	(.L_167 - .L_166)
	.align		4
.L_166:
        /*03e8*/ 	.word	index@(_ZN10layer_norm22ln_bwd_finalize_kernelINS_22Kernel_traits_finalizeILj6144Ef6__halffS2_fjLb1ELj1024ELj4ENS_18Kernel_traits_baseILj6144EfS2_fS2_fjLj1024EEEEELb1ELb1EEEvNS_9BwdParamsE)
        /*03ec*/ 	.word	0x00000000


	//----- nvinfo : EIATTR_REGCOUNT
	.align		4
.L_167:
        /*03f0*/ 	.byte	0x04, 0x2f
        /*03f2*/ 	.short	(.L_169 - .L_168)
	.align		4
.L_168:
        /*03f4*/ 	.word	index@(_ZN10layer_norm13ln_bwd_kernelINS_13Kernel_traitsIf6__halffS2_fjLj6144ELj1ELj1ELj8ELj16ENS_18Kernel_traits_baseILj6144EfS2_fS2_fjLj256EEEEELb1ELb1ELb1ELb0EEEvNS_9BwdParamsE)
        /*03f8*/ 	.word	0x000000ed


	//----- nvinfo : EIATTR_FRAME_SIZE
	.align		4
.L_169:
        /*03fc*/ 	.byte	0x04, 0x11
        /*03fe*/ 	.short	(.L_171 - .L_170)
	.align		4
.L_170:
        /*0400*/ 	.word	index@(_ZN10layer_norm13ln_bwd_kernelINS_13Kernel_traitsIf6__halffS2_fjLj6144ELj1ELj1ELj8ELj16ENS_18Kernel_traits_baseILj6144EfS2_fS2_fjLj256EEEEELb1ELb1ELb1ELb0EEEvNS_9BwdParamsE)
        /*0404*/ 	.word	0x00000000


	//----- nvinfo : EIATTR_REGCOUNT
	.align		4
.L_171:
        /*0408*/ 	.byte	0x04, 0x2f
        /*040a*/ 	.short	(.L_173 - .L_172)
	.align		4
.L_172:
        /*040c*/ 	.word	index@(_ZN10layer_norm22ln_bwd_finalize_kernelINS_22Kernel_traits_finalizeILj6144Ef6__halffS2_fjLb1ELj1024ELj4ENS_18Kernel_traits_baseILj6144EfS2_fS2_fjLj1024EEEEELb1ELb0EEEvNS_9BwdParamsE)
        /*0410*/ 	.word	0x00000020


	//----- nvinfo : EIATTR_FRAME_SIZE
	.align		4
.L_173:
        /*0414*/ 	.byte	0x04, 0x11
        /*0416*/ 	.short	(.L_175 - .L_174)
	.align		4
.L_174:
        /*0418*/ 	.word	index@(_ZN10layer_norm22ln_bwd_finalize_kernelINS_22Kernel_traits_finalizeILj6144Ef6__halffS2_fjLb1ELj1024ELj4ENS_18Kernel_traits_baseILj6144EfS2_fS2_fjLj1024EEEEELb1ELb0EEEvNS_9BwdParamsE)
        /*041c*/ 	.word	0x00000000


	//----- nvinfo : EIATTR_REGCOUNT
	.align		4
.L_175:
        /*0420*/ 	.byte	0x04, 0x2f
        /*0422*/ 	.short	(.L_177 - .L_176)
	.align		4
.L_176:
        /*0424*/ 	.word	index@(_ZN10layer_norm13ln_bwd_kernelINS_13Kernel_traitsIf6__halffS2_fjLj6144ELj1ELj1ELj8ELj16ENS_18Kernel_traits_baseILj6144EfS2_fS2_fjLj256EEEEELb1ELb1ELb0ELb1EEEvNS_9BwdParamsE)
        /*0428*/ 	.word	0x000000fe


	//----- nvinfo : EIATTR_FRAME_SIZE
	.align		4
.L_177:
        /*042c*/ 	.byte	0x04, 0x11
        /*042e*/ 	.short	(.L_179 - .L_178)
	.align		4
.L_178:
        /*0430*/ 	.word	index@(_ZN10layer_norm13ln_bwd_kernelINS_13Kernel_traitsIf6__halffS2_fjLj6144ELj1ELj1ELj8ELj16ENS_18Kernel_traits_baseILj6144EfS2_fS2_fjLj256EEEEELb1ELb1ELb0ELb1EEEvNS_9BwdParamsE)
        /*0434*/ 	.word	0x00000000


	//----- nvinfo : EIATTR_REGCOUNT
	.align		4
.L_179:
        /*0438*/ 	.byte	0x04, 0x2f
        /*043a*/ 	.short	(.L_181 - .L_180)
	.align		4
.L_180:
        /*043c*/ 	.word	index@(_ZN10layer_norm13ln_bwd_kernelINS_13Kernel_traitsIf6__halffS2_fjLj6144ELj1ELj1ELj8ELj16ENS_18Kernel_traits_baseILj6144EfS2_fS2_fjLj256EEEEELb1ELb1ELb0ELb0EEEvNS_9BwdParamsE)
        /*0440*/ 	.word	0x000000f0


	//----- nvinfo : EIATTR_FRAME_SIZE
	.align		4
.L_181:
        /*0444*/ 	.byte	0x04, 0x11
        /*0446*/ 	.short	(.L_183 - .L_182)
	.align		4
.L_182:
        /*0448*/ 	.word	index@(_ZN10layer_norm13ln_bwd_kernelINS_13Kernel_traitsIf6__halffS2_fjLj6144ELj1ELj1ELj8ELj16ENS_18Kernel_traits_baseILj6144EfS2_fS2_fjLj256EEEEELb1ELb1ELb0ELb0EEEvNS_9BwdParamsE)
        /*044c*/ 	.word	0x00000000


	//----- nvinfo : EIATTR_REGCOUNT
	.align		4
.L_183:
        /*0450*/ 	.byte	0x04, 0x2f
        /*0452*/ 	.short	(.L_185 - .L_184)
	.align		4
.L_184:
        /*0454*/ 	.word	index@(_ZN10layer_norm13ln_bwd_kernelINS_13Kernel_traitsIf6__halffS2_fjLj6144ELj1ELj1ELj8ELj16ENS_18Kernel_traits_baseILj6144EfS2_fS2_fjLj256EEEEELb1ELb0ELb1ELb1EEEvNS_9BwdParamsE)
        /*0458*/ 	.word	0x000000d4


	//----- nvinfo : EIATTR_FRAME_SIZE
	.align		4
.L_185:
        /*045c*/ 	.byte	0x04, 0x11
        /*045e*/ 	.short	(.L_187 - .L_186)
	.align		4
.L_186:
        /*0460*/ 	.word	index@(_ZN10layer_norm13ln_bwd_kernelINS_13Kernel_traitsIf6__halffS2_fjLj6144ELj1ELj1ELj8ELj16ENS_18Kernel_traits_baseILj6144EfS2_fS2_fjLj256EEEEELb1ELb0ELb1ELb1EEEvNS_9BwdParamsE)
        /*0464*/ 	.word	0x00000000


	//----- nvinfo : EIATTR_REGCOUNT
	.align		4
.L_187:
        /*0468*/ 	.byte	0x04, 0x2f
        /*046a*/ 	.short	(.L_189 - .L_188)
	.align		4
.L_188:
        /*046c*/ 	.word	index@(_ZN10layer_norm22ln_bwd_finalize_kernelINS_22Kernel_traits_finalizeILj6144Ef6__halffS2_fjLb0ELj1024ELj4ENS_18Kernel_traits_baseILj6144EfS2_fS2_fjLj1024EEEEELb0ELb1EEEvNS_9BwdParamsE)
        /*0470*/ 	.word	0x00000020


	//----- nvinfo : EIATTR_FRAME_SIZE
	.align		4
.L_189:
        /*0474*/ 	.byte	0x04, 0x11
        /*0476*/ 	.short	(.L_191 - .L_190)
	.align		4
.L_190:
        /*0478*/ 	.word	index@(_ZN10layer_norm22ln_bwd_finalize_kernelINS_22Kernel_traits_finalizeILj6144Ef6__halffS2_fjLb0ELj1024ELj4ENS_18Kernel_traits_baseILj6144EfS2_fS2_fjLj1024EEEEELb0ELb1EEEvNS_9BwdParamsE)
        /*047c*/ 	.word	0x00000000


	//----- nvinfo : EIATTR_REGCOUNT
	.align		4
.L_191:
        /*0480*/ 	.byte	0x04, 0x2f
        /*0482*/ 	.short	(.L_193 - .L_192)
	.align		4
.L_192:
        /*0484*/ 	.word	index@(_ZN10layer_norm13ln_bwd_kernelINS_13Kernel_traitsIf6__halffS2_fjLj6144ELj1ELj1ELj8ELj16ENS_18Kernel_traits_baseILj6144EfS2_fS2_fjLj256EEEEELb1ELb0ELb1ELb0EEEvNS_9BwdParamsE)
        /*0488*/ 	.word	0x000000c1


	//----- nvinfo : EIATTR_FRAME_SIZE
	.align		4
.L_193:
        /*048c*/ 	.byte	0x04, 0x11
        /*048e*/ 	.short	(.L_195 - .L_194)
	.align		4
.L_194:
        /*0490*/ 	.word	index@(_ZN10layer_norm13ln_bwd_kernelINS_13Kernel_traitsIf6__halffS2_fjLj6144ELj1ELj1ELj8ELj16ENS_18Kernel_traits_baseILj6144EfS2_fS2_fjLj256EEEEELb1ELb0ELb1ELb0EEEvNS_9BwdParamsE)
        /*0494*/ 	.word	0x00000000


	//----- nvinfo : EIATTR_REGCOUNT
	.align		4
.L_195:
        /*0498*/ 	.byte	0x04, 0x2f
        /*049a*/ 	.short	(.L_197 - .L_196)
	.align		4
.L_196:
        /*049c*/ 	.word	index@(_ZN10layer_norm22ln_bwd_finalize_kernelINS_22Kernel_traits_finalizeILj6144Ef6__halffS2_fjLb0ELj1024ELj4ENS_18Kernel_traits_baseILj6144EfS2_fS2_fjLj1024EEEEELb0ELb0EEEvNS_9BwdParamsE)
        /*04a0*/ 	.word	0x0000003f


	//----- nvinfo : EIATTR_FRAME_SIZE
	.align		4
.L_197:
        /*04a4*/ 	.byte	0x04, 0x11
        /*04a6*/ 	.short	(.L_199 - .L_198)
	.align		4
.L_198:
        /*04a8*/ 	.word	index@(_ZN10layer_norm22ln_bwd_finalize_kernelINS_22Kernel_traits_finalizeILj6144Ef6__halffS2_fjLb0ELj1024ELj4ENS_18Kernel_traits_baseILj6144EfS2_fS2_fjLj1024EEEEELb0ELb0EEEvNS_9BwdParamsE)
        /*04ac*/ 	.word	0x00000000


	//----- nvinfo : EIATTR_REGCOUNT
	.align		4
.L_199:
        /*04b0*/ 	.byte	0x04, 0x2f
        /*04b2*/ 	.short	(.L_201 - .L_200)
	.align		4
.L_200:
        /*04b4*/ 	.word	index@(_ZN10layer_norm13ln_bwd_kernelINS_13Kernel_traitsIf6__halffS2_fjLj6144ELj1ELj1ELj8ELj16ENS_18Kernel_traits_baseILj6144EfS2_fS2_fjLj256EEEEELb1ELb0ELb0ELb1EEEvNS_9BwdParamsE)
        /*04b8*/ 	.word	0x000000da


	//----- nvinfo : EIATTR_FRAME_SIZE
	.align		4
.L_201:
        /*04bc*/ 	.byte	0x04, 0x11
        /*04be*/ 	.short	(.L_203 - .L_202)
	.align		4
.L_202:
        /*04c0*/ 	.word	index@(_ZN10layer_norm13ln_bwd_kernelINS_13Kernel_traitsIf6__halffS2_fjLj6144ELj1ELj1ELj8ELj16ENS_18Kernel_traits_baseILj6144EfS2_fS2_fjLj256EEEEELb1ELb0ELb0ELb1EEEvNS_9BwdParamsE)
        /*04c4*/ 	.word	0x00000000


	//----- nvinfo : EIATTR_REGCOUNT
	.align		4
.L_203:
        /*04c8*/ 	.byte	0x04, 0x2f
        /*04ca*/ 	.short	(.L_205 - .L_204)
	.align		4
.L_204:
        /*04cc*/ 	.word	index@(_ZN10layer_norm13ln_bwd_kernelINS_13Kernel_traitsIf6__halffS2_fjLj6144ELj1ELj1ELj8ELj16ENS_18Kernel_traits_baseILj6144EfS2_fS2_fjLj256EEEEELb1ELb0ELb0ELb0EEEvNS_9BwdParamsE)
        /*04d0*/ 	.word	0x000000bb


	//----- nvinfo : EIATTR_FRAME_SIZE
	.align		4
.L_205:
        /*04d4*/ 	.byte	0x04, 0x11
        /*04d6*/ 	.short	(.L_207 - .L_206)
	.align		4
.L_206:
        /*04d8*/ 	.word	index@(_ZN10layer_norm13ln_bwd_kernelINS_13Kernel_traitsIf6__halffS2_fjLj6144ELj1ELj1ELj8ELj16ENS_18Kernel_traits_baseILj6144EfS2_fS2_fjLj256EEEEELb1ELb0ELb0ELb0EEEvNS_9BwdParamsE)
        /*04dc*/ 	.word	0x00000000


	//----- nvinfo : EIATTR_REGCOUNT
	.align		4
.L_207:
        /*04e0*/ 	.byte	0x04, 0x2f
        /*04e2*/ 	.short	(.L_209 - .L_208)
	.align		4
.L_208:
        /*04e4*/ 	.word	index@(_ZN10layer_norm13ln_bwd_kernelINS_13Kernel_traitsIf6__halffS2_fjLj6144ELj1ELj1ELj8ELj16ENS_18Kernel_traits_baseILj6144EfS2_fS2_fjLj256EEEEELb0ELb1ELb1ELb1EEEvNS_9BwdParamsE)
        /*04e8*/ 	.word	0x000000fe


	//----- nvinfo : EIATTR_FRAME_SIZE
	.align		4
.L_209:
        /*04ec*/ 	.byte	0x04, 0x11
        /*04ee*/ 	.short	(.L_211 - .L_210)
	.align		4
.L_210:
        /*04f0*/ 	.word	index@(_ZN10layer_norm13ln_bwd_kernelINS_13Kernel_traitsIf6__halffS2_fjLj6144ELj1ELj1ELj8ELj16ENS_18Kernel_traits_baseILj6144EfS2_fS2_fjLj256EEEEELb0ELb1ELb1ELb1EEEvNS_9BwdParamsE)
        /*04f4*/ 	.word	0x00000000


	//----- nvinfo : EIATTR_REGCOUNT
	.align		4
.L_211:
        /*04f8*/ 	.byte	0x04, 0x2f
        /*04fa*/ 	.short	(.L_213 - .L_212)
	.align		4
.L_212:
        /*04fc*/ 	.word	index@(_ZN10layer_norm13ln_bwd_kernelINS_13Kernel_traitsIf6__halffS2_fjLj6144ELj1ELj1ELj8ELj16ENS_18Kernel_traits_baseILj6144EfS2_fS2_fjLj256EEEEELb0ELb1ELb1ELb0EEEvNS_9BwdParamsE)
        /*0500*/ 	.word	0x000000ec


	//----- nvinfo : EIATTR_FRAME_SIZE
	.align		4
.L_213:
        /*0504*/ 	.byte	0x04, 0x11
        /*0506*/ 	.short	(.L_215 - .L_214)
	.align		4
.L_214:
        /*0508*/ 	.word	index@(_ZN10layer_norm13ln_bwd_kernelINS_13Kernel_traitsIf6__halffS2_fjLj6144ELj1ELj1ELj8ELj16ENS_18Kernel_traits_baseILj6144EfS2_fS2_fjLj256EEEEELb0ELb1ELb1ELb0EEEvNS_9BwdParamsE)
        /*050c*/ 	.word	0x00000000


	//----- nvinfo : EIATTR_REGCOUNT
	.align		4
.L_215:
        /*0510*/ 	.byte	0x04, 0x2f
        /*0512*/ 	.short	(.L_217 - .L_216)
	.align		4
.L_216:
        /*0514*/ 	.word	index@(_ZN10layer_norm13ln_bwd_kernelINS_13Kernel_traitsIf6__halffS2_fjLj6144ELj1ELj1ELj8ELj16ENS_18Kernel_traits_baseILj6144EfS2_fS2_fjLj256EEEEELb0ELb1ELb0ELb1EEEvNS_9BwdParamsE)
        /*0518*/ 	.word	0x000000f5


	//----- nvinfo : EIATTR_FRAME_SIZE
	.align		4
.L_217:
        /*051c*/ 	.byte	0x04, 0x11
        /*051e*/ 	.short	(.L_219 - .L_218)
	.align		4
.L_218:
        /*0520*/ 	.word	index@(_ZN10layer_norm13ln_bwd_kernelINS_13Kernel_traitsIf6__halffS2_fjLj6144ELj1ELj1ELj8ELj16ENS_18Kernel_traits_baseILj6144EfS2_fS2_fjLj256EEEEELb0ELb1ELb0ELb1EEEvNS_9BwdParamsE)
        /*0524*/ 	.word	0x00000000


	//----- nvinfo : EIATTR_REGCOUNT
	.align		4
.L_219:
        /*0528*/ 	.byte	0x04, 0x2f
        /*052a*/ 	.short	(.L_221 - .L_220)
	.align		4
.L_220:
        /*052c*/ 	.word	index@(_ZN10layer_norm13ln_bwd_kernelINS_13Kernel_traitsIf6__halffS2_fjLj6144ELj1ELj1ELj8ELj16ENS_18Kernel_traits_baseILj6144EfS2_fS2_fjLj256EEEEELb0ELb1ELb0ELb0EEEvNS_9BwdParamsE)
        /*0530*/ 	.word	0x000000e9


	//----- nvinfo : EIATTR_FRAME_SIZE
	.align		4
.L_221:
        /*0534*/ 	.byte	0x04, 0x11
        /*0536*/ 	.short	(.L_223 - .L_222)
	.align		4
.L_222:
        /*0538*/ 	.word	index@(_ZN10layer_norm13ln_bwd_kernelINS_13Kernel_traitsIf6__halffS2_fjLj6144ELj1ELj1ELj8ELj16ENS_18Kernel_traits_baseILj6144EfS2_fS2_fjLj256EEEEELb0ELb1ELb0ELb0EEEvNS_9BwdParamsE)
        /*053c*/ 	.word	0x00000000


	//----- nvinfo : EIATTR_REGCOUNT
	.align		4
.L_223:
        /*0540*/ 	.byte	0x04, 0x2f
        /*0542*/ 	.short	(.L_225 - .L_224)
	.align		4
.L_224:
        /*0544*/ 	.word	index@(_ZN10layer_norm13ln_bwd_kernelINS_13Kernel_traitsIf6__halffS2_fjLj6144ELj1ELj1ELj8ELj16ENS_18Kernel_traits_baseILj6144EfS2_fS2_fjLj256EEEEELb0ELb0ELb1ELb1EEEvNS_9BwdParamsE)
        /*0548*/ 	.word	0x000000cd


	//----- nvinfo : EIATTR_FRAME_SIZE
	.align		4
.L_225:
        /*054c*/ 	.byte	0x04, 0x11
        /*054e*/ 	.short	(.L_227 - .L_226)
	.align		4
.L_226:
        /*0550*/ 	.word	index@(_ZN10layer_norm13ln_bwd_kernelINS_13Kernel_traitsIf6__halffS2_fjLj6144ELj1ELj1ELj8ELj16ENS_18Kernel_traits_baseILj6144EfS2_fS2_fjLj256EEEEELb0ELb0ELb1ELb1EEEvNS_9BwdParamsE)
        /*0554*/ 	.word	0x00000000


	//----- nvinfo : EIATTR_REGCOUNT
	.align		4
.L_227:
        /*0558*/ 	.byte	0x04, 0x2f
        /*055a*/ 	.short	(.L_229 - .L_228)
	.align		4
.L_228:
        /*055c*/ 	.word	index@(_ZN10layer_norm13ln_bwd_kernelINS_13Kernel_traitsIf6__halffS2_fjLj6144ELj1ELj1ELj8ELj16ENS_18Kernel_traits_baseILj6144EfS2_fS2_fjLj256EEEEELb0ELb0ELb1ELb0EEEvNS_9BwdParamsE)
        /*0560*/ 	.word	0x000000bb


	//----- nvinfo : EIATTR_FRAME_SIZE
	.align		4
.L_229:
        /*0564*/ 	.byte	0x04, 0x11
        /*0566*/ 	.short	(.L_231 - .L_230)
	.align		4
.L_230:
        /*0568*/ 	.word	index@(_ZN10layer_norm13ln_bwd_kernelINS_13Kernel_traitsIf6__halffS2_fjLj6144ELj1ELj1ELj8ELj16ENS_18Kernel_traits_baseILj6144EfS2_fS2_fjLj256EEEEELb0ELb0ELb1ELb0EEEvNS_9BwdParamsE)
        /*056c*/ 	.word	0x00000000


	//----- nvinfo : EIATTR_REGCOUNT
	.align		4
.L_231:
        /*0570*/ 	.byte	0x04, 0x2f
        /*0572*/ 	.short	(.L_233 - .L_232)
	.align		4
.L_232:
        /*0574*/ 	.word	index@(_ZN10layer_norm13ln_bwd_kernelINS_13Kernel_traitsIf6__halffS2_fjLj6144ELj1ELj1ELj8ELj16ENS_18Kernel_traits_baseILj6144EfS2_fS2_fjLj256EEEEELb0ELb0ELb0ELb1EEEvNS_9BwdParamsE)
        /*0578*/ 	.word	0x000000bd


	//----- nvinfo : EIATTR_FRAME_SIZE
	.align		4
.L_233:
        /*057c*/ 	.byte	0x04, 0x11
        /*057e*/ 	.short	(.L_235 - .L_234)
	.align		4
.L_234:
        /*0580*/ 	.word	index@(_ZN10layer_norm13ln_bwd_kernelINS_13Kernel_traitsIf6__halffS2_fjLj6144ELj1ELj1ELj8ELj16ENS_18Kernel_traits_baseILj6144EfS2_fS2_fjLj256EEEEELb0ELb0ELb0ELb1EEEvNS_9BwdParamsE)
        /*0584*/ 	.word	0x00000000


	//----- nvinfo : EIATTR_REGCOUNT
	.align		4
.L_235:
        /*0588*/ 	.byte	0x04, 0x2f
        /*058a*/ 	.short	(.L_237 - .L_236)
	.align		4
.L_236:
        /*058c*/ 	.word	index@(_ZN10layer_norm13ln_bwd_kernelINS_13Kernel_traitsIf6__halffS2_fjLj6144ELj1ELj1ELj8ELj16ENS_18Kernel_traits_baseILj6144EfS2_fS2_fjLj256EEEEELb0ELb0ELb0ELb0EEEvNS_9BwdParamsE)
        /*0590*/ 	.word	0x000000b5


	//----- nvinfo : EIATTR_FRAME_SIZE
	.align		4
.L_237:
        /*0594*/ 	.byte	0x04, 0x11
        /*0596*/ 	.short	(.L_239 - .L_238)
	.align		4
.L_238:
        /*0598*/ 	.word	index@(_ZN10layer_norm13ln_bwd_kernelINS_13Kernel_traitsIf6__halffS2_fjLj6144ELj1ELj1ELj8ELj16ENS_18Kernel_traits_baseILj6144EfS2_fS2_fjLj256EEEEELb0ELb0ELb0ELb0EEEvNS_9BwdParamsE)
        /*059c*/ 	.word	0x00000000


	//----- nvinfo : EIATTR_REGCOUNT
	.align		4
.L_239:
        /*05a0*/ 	.byte	0x04, 0x2f
        /*05a2*/ 	.short	(.L_241 - .L_240)
	.align		4
.L_240:
        /*05a4*/ 	.word	index@(_ZN10layer_norm13ln_bwd_kernelINS_13Kernel_traitsI6__halfS2_fS2_fjLj6144ELj1ELj1ELj8ELj16ENS_18Kernel_traits_baseILj6144ES2_S2_fS2_fjLj256EEEEELb1ELb1ELb1ELb1EEEvNS_9BwdParamsE)
        /*05a8*/ 	.word	0x000000e4


	//----- nvinfo : EIATTR_FRAME_SIZE
	.align		4
.L_241:
        /*05ac*/ 	.byte	0x04, 0x11
        /*05ae*/ 	.short	(.L_243 - .L_242)
	.align		4
.L_242:
        /*05b0*/ 	.word	index@(_ZN10layer_norm13ln_bwd_kernelINS_13Kernel_traitsI6__halfS2_fS2_fjLj6144ELj1ELj1ELj8ELj16ENS_18Kernel_traits_baseILj6144ES2_S2_fS2_fjLj256EEEEELb1ELb1ELb1ELb1EEEvNS_9BwdParamsE)
        /*05b4*/ 	.word	0x00000000


	//----- nvinfo : EIATTR_REGCOUNT
	.align		4
.L_243:
        /*05b8*/ 	.byte	0x04, 0x2f
        /*05ba*/ 	.short	(.L_245 - .L_244)
	.align		4
.L_244:
        /*05bc*/ 	.word	index@(_ZN10layer_norm22ln_bwd_finalize_kernelINS_22Kernel_traits_finalizeILj6144E6__halfS2_fS2_fjLb1ELj1024ELj4ENS_18Kernel_traits_baseILj6144ES2_S2_fS2_fjLj1024EEEEELb1ELb1EEEvNS_9BwdParamsE)
        /*05c0*/ 	.word	0x00000020


	//----- nvinfo : EIATTR_FRAME_SIZE
	.align		4
.L_245:
        /*05c4*/ 	.byte	0x04, 0x11
        /*05c6*/ 	.short	(.L_247 - .L_246)
	.align		4
.L_246:
        /*05c8*/ 	.word	index@(_ZN10layer_norm22ln_bwd_finalize_kernelINS_22Kernel_traits_finalizeILj6144E6__halfS2_fS2_fjLb1ELj1024ELj4ENS_18Kernel_traits_baseILj6144ES2_S2_fS2_fjLj1024EEEEELb1ELb1EEEvNS_9BwdParamsE)
        /*05cc*/ 	.word	0x00000000


	//----- nvinfo : EIATTR_REGCOUNT
	.align		4
.L_247:
        /*05d0*/ 	.byte	0x04, 0x2f
        /*05d2*/ 	.short	(.L_249 - .L_248)
	.align		4
.L_248:
        /*05d4*/ 	.word	index@(_ZN10layer_norm13ln_bwd_kernelINS_13Kernel_traitsI6__halfS2_fS2_fjLj6144ELj1ELj1ELj8ELj16ENS_18Kernel_traits_baseILj6144ES2_S2_fS2_fjLj256EEEEELb1ELb1ELb1ELb0EEEvNS_9BwdParamsE)
        /*05d8*/ 	.word	0x000000db


	//----- nvinfo : EIATTR_FRAME_SIZE
	.align		4
.L_249:
        /*05dc*/ 	.byte	0x04, 0x11
        /*05de*/ 	.short	(.L_251 - .L_250)
	.align		4
.L_250:
        /*05e0*/ 	.word	index@(_ZN10layer_norm13ln_bwd_kernelINS_13Kernel_traitsI6__halfS2_fS2_fjLj6144ELj1ELj1ELj8ELj16ENS_18Kernel_traits_baseILj6144ES2_S2_fS2_fjLj256EEEEELb1ELb1ELb1ELb0EEEvNS_9BwdParamsE)
        /*05e4*/ 	.word	0x00000000


	//----- nvinfo : EIATTR_REGCOUNT
	.align		4
.L_251:
        /*05e8*/ 	.byte	0x04, 0x2f
        /*05ea*/ 	.short	(.L_253 - .L_252)
	.align		4
.L_252:
        /*05ec*/ 	.word	index@(_ZN10layer_norm22ln_bwd_finalize_kernelINS_22Kernel_traits_finalizeILj6144E6__halfS2_fS2_fjLb1ELj1024ELj4ENS_18Kernel_traits_baseILj6144ES2_S2_fS2_fjLj1024EEEEELb1ELb0EEEvNS_9BwdParamsE)
        /*05f0*/ 	.word	0x00000020


	//----- nvinfo : EIATTR_FRAME_SIZE
	.align		4
.L_253:
        /*05f4*/ 	.byte	0x04, 0x11
        /*05f6*/ 	.short	(.L_255 - .L_254)
	.align		4
.L_254:
        /*05f8*/ 	.word	index@(_ZN10layer_norm22ln_bwd_finalize_kernelINS_22Kernel_traits_finalizeILj6144E6__halfS2_fS2_fjLb1ELj1024ELj4ENS_18Kernel_traits_baseILj6144ES2_S2_fS2_fjLj1024EEEEELb1ELb0EEEvNS_9BwdParamsE)
        /*05fc*/ 	.word	0x00000000


	//----- nvinfo : EIATTR_REGCOUNT
	.align		4
.L_255:
        /*0600*/ 	.byte	0x04, 0x2f
        /*0602*/ 	.short	(.L_257 - .L_256)
	.align		4
.L_256:
        /*0604*/ 	.word	index@(_ZN10layer_norm13ln_bwd_kernelINS_13Kernel_traitsI6__halfS2_fS2_fjLj6144ELj1ELj1ELj8ELj16ENS_18Kernel_traits_baseILj6144ES2_S2_fS2_fjLj256EEEEELb1ELb1ELb0ELb1EEEvNS_9BwdParamsE)
        /*0608*/ 	.word	0x000000f6


	//----- nvinfo : EIATTR_FRAME_SIZE
	.align		4
.L_257:
        /*060c*/ 	.byte	0x04, 0x11
        /*060e*/ 	.short	(.L_259 - .L_258)
	.align		4
.L_258:
        /*0610*/ 	.word	index@(_ZN10layer_norm13ln_bwd_kernelINS_13Kernel_traitsI6__halfS2_fS2_fjLj6144ELj1ELj1ELj8ELj16ENS_18Kernel_traits_baseILj6144ES2_S2_fS2_fjLj256EEEEELb1ELb1ELb0ELb1EEEvNS_9BwdParamsE)
        /*0614*/ 	.word	0x00000000


	//----- nvinfo : EIATTR_REGCOUNT
	.align		4
.L_259:
        /*0618*/ 	.byte	0x04, 0x2f
        /*061a*/ 	.short	(.L_261 - .L_260)
	.align		4
.L_260:
        /*061c*/ 	.word	index@(_ZN10layer_norm13ln_bwd_kernelINS_13Kernel_traitsI6__halfS2_fS2_fjLj6144ELj1ELj1ELj8ELj16ENS_18Kernel_traits_baseILj6144ES2_S2_fS2_fjLj256EEEEELb1ELb1ELb0ELb0EEEvNS_9BwdParamsE)
        /*0620*/ 	.word	0x000000dd


	//----- nvinfo : EIATTR_FRAME_SIZE
	.align		4
.L_261:
        /*0624*/ 	.byte	0x04, 0x11
        /*0626*/ 	.short	(.L_263 - .L_262)
	.align		4
.L_262:
        /*0628*/ 	.word	index@(_ZN10layer_norm13ln_bwd_kernelINS_13Kernel_traitsI6__halfS2_fS2_fjLj6144ELj1ELj1ELj8ELj16ENS_18Kernel_traits_baseILj6144ES2_S2_fS2_fjLj256EEEEELb1ELb1ELb0ELb0EEEvNS_9BwdParamsE)
        /*062c*/ 	.word	0x00000000


	//----- nvinfo : EIATTR_REGCOUNT
	.align		4
.L_263:
        /*0630*/ 	.byte	0x04, 0x2f
        /*0632*/ 	.short	(.L_265 - .L_264)
	.align		4
.L_264:
        /*0634*/ 	.word	index@(_ZN10layer_norm13ln_bwd_kernelINS_13Kernel_traitsI6__halfS2_fS2_fjLj6144ELj1ELj1ELj8ELj16ENS_18Kernel_traits_baseILj6144ES2_S2_fS2_fjLj256EEEEELb1ELb0ELb1ELb1EEEvNS_9BwdParamsE)
        /*0638*/ 	.word	0x000000c8


	//----- nvinfo : EIATTR_FRAME_SIZE
	.align		4
.L_265:
        /*063c*/ 	.byte	0x04, 0x11
        /*063e*/ 	.short	(.L_267 - .L_266)
	.align		4
.L_266:
        /*0640*/ 	.word	index@(_ZN10layer_norm13ln_bwd_kernelINS_13Kernel_traitsI6__halfS2_fS2_fjLj6144ELj1ELj1ELj8ELj16ENS_18Kernel_traits_baseILj6144ES2_S2_fS2_fjLj256EEEEELb1ELb0ELb1ELb1EEEvNS_9BwdParamsE)
        /*0644*/ 	.word	0x00000000


	//----- nvinfo : EIATTR_REGCOUNT
	.align		4
.L_267:
        /*0648*/ 	.byte	0x04, 0x2f
        /*064a*/ 	.short	(.L_269 - .L_268)
	.align		4
.L_268:
        /*064c*/ 	.word	index@(_ZN10layer_norm22ln_bwd_finalize_kernelINS_22Kernel_traits_finalizeILj6144E6__halfS2_fS2_fjLb0ELj1024ELj4ENS_18Kernel_traits_baseILj6144ES2_S2_fS2_fjLj1024EEEEELb0ELb1EEEvNS_9BwdParamsE)
        /*0650*/ 	.word	0x00000020


	//----- nvinfo : EIATTR_FRAME_SIZE
	.align		4
.L_269:
        /*0654*/ 	.byte	0x04, 0x11
        /*0656*/ 	.short	(.L_271 - .L_270)
	.align		4
.L_270:
        /*0658*/ 	.word	index@(_ZN10layer_norm22ln_bwd_finalize_kernelINS_22Kernel_traits_finalizeILj6144E6__halfS2_fS2_fjLb0ELj1024ELj4ENS_18Kernel_traits_baseILj6144ES2_S2_fS2_fjLj1024EEEEELb0ELb1EEEvNS_9BwdParamsE)
        /*065c*/ 	.word	0x00000000


	//----- nvinfo : EIATTR_REGCOUNT
	.align		4
.L_271:
        /*0660*/ 	.byte	0x04, 0x2f
        /*0662*/ 	.short	(.L_273 - .L_272)
	.align		4
.L_272:
        /*0664*/ 	.word	index@(_ZN10layer_norm13ln_bwd_kernelINS_13Kernel_traitsI6__halfS2_fS2_fjLj6144ELj1ELj1ELj8ELj16ENS_18Kernel_traits_baseILj6144ES2_S2_fS2_fjLj256EEEEELb1ELb0ELb1ELb0EEEvNS_9BwdParamsE)
        /*0668*/ 	.word	0x000000b6


	//----- nvinfo : EIATTR_FRAME_SIZE
	.align		4
.L_273:
        /*066c*/ 	.byte	0x04, 0x11
        /*066e*/ 	.short	(.L_275 - .L_274)
	.align		4
.L_274:
        /*0670*/ 	.word	index@(_ZN10layer_norm13ln_bwd_kernelINS_13Kernel_traitsI6__halfS2_fS2_fjLj6144ELj1ELj1ELj8ELj16ENS_18Kernel_traits_baseILj6144ES2_S2_fS2_fjLj256EEEEELb1ELb0ELb1ELb0EEEvNS_9BwdParamsE)
        /*0674*/ 	.word	0x00000000


	//----- nvinfo : EIATTR_REGCOUNT
	.align		4
.L_275:
        /*0678*/ 	.byte	0x04, 0x2f
        /*067a*/ 	.short	(.L_277 - .L_276)
	.align		4
.L_276:
        /*067c*/ 	.word	index@(_ZN10layer_norm22ln_bwd_finalize_kernelINS_22Kernel_traits_finalizeILj6144E6__halfS2_fS2_fjLb0ELj1024ELj4ENS_18Kernel_traits_baseILj6144ES2_S2_fS2_fjLj1024EEEEELb0ELb0EEEvNS_9BwdParamsE)
        /*0680*/ 	.word	0x0000003f


	//----- nvinfo : EIATTR_FRAME_SIZE
	.align		4
.L_277:
        /*0684*/ 	.byte	0x04, 0x11
        /*0686*/ 	.short	(.L_279 - .L_278)
	.align		4
.L_278:
        /*0688*/ 	.word	index@(_ZN10layer_norm22ln_bwd_finalize_kernelINS_22Kernel_traits_finalizeILj6144E6__halfS2_fS2_fjLb0ELj1024ELj4ENS_18Kernel_traits_baseILj6144ES2_S2_fS2_fjLj1024EEEEELb0ELb0EEEvNS_9BwdParamsE)
        /*068c*/ 	.word	0x00000000


	//----- nvinfo : EIATTR_REGCOUNT
	.align		4
.L_279:
        /*0690*/ 	.byte	0x04, 0x2f
        /*0692*/ 	.short	(.L_281 - .L_280)
	.align		4
.L_280:
        /*0694*/ 	.word	index@(_ZN10layer_norm13ln_bwd_kernelINS_13Kernel_traitsI6__halfS2_fS2_fjLj6144ELj1ELj1ELj8ELj16ENS_18Kernel_traits_baseILj6144ES2_S2_fS2_fjLj256EEEEELb1ELb0ELb0ELb1EEEvNS_9BwdParamsE)
        /*0698*/ 	.word	0x000000d2


	//----- nvinfo : EIATTR_FRAME_SIZE
	.align		4
.L_281:
        /*069c*/ 	.byte	0x04, 0x11
        /*069e*/ 	.short	(.L_283 - .L_282)
	.align		4
.L_282:
        /*06a0*/ 	.word	index@(_ZN10layer_norm13ln_bwd_kernelINS_13Kernel_traitsI6__halfS2_fS2_fjLj6144ELj1ELj1ELj8ELj16ENS_18Kernel_traits_baseILj6144ES2_S2_fS2_fjLj256EEEEELb1ELb0ELb0ELb1EEEvNS_9BwdParamsE)
        /*06a4*/ 	.word	0x00000000


	//----- nvinfo : EIATTR_REGCOUNT
	.align		4
.L_283:
        /*06a8*/ 	.byte	0x04, 0x2f
        /*06aa*/ 	.short	(.L_285 - .L_284)
	.align		4
.L_284:
        /*06ac*/ 	.word	index@(_ZN10layer_norm13ln_bwd_kernelINS_13Kernel_traitsI6__halfS2_fS2_fjLj6144ELj1ELj1ELj8ELj16ENS_18Kernel_traits_baseILj6144ES2_S2_fS2_fjLj256EEEEELb1ELb0ELb0ELb0EEEvNS_9BwdParamsE)
        /*06b0*/ 	.word	0x000000ad


	//----- nvinfo : EIATTR_FRAME_SIZE
	.align		4
.L_285:
        /*06b4*/ 	.byte	0x04, 0x11
        /*06b6*/ 	.short	(.L_287 - .L_286)
	.align		4
.L_286:
        /*06b8*/ 	.word	index@(_ZN10layer_norm13ln_bwd_kernelINS_13Kernel_traitsI6__halfS2_fS2_fjLj6144ELj1ELj1ELj8ELj16ENS_18Kernel_traits_baseILj6144ES2_S2_fS2_fjLj256EEEEELb1ELb0ELb0ELb0EEEvNS_9BwdParamsE)
        /*06bc*/ 	.word	0x00000000


	//----- nvinfo : EIATTR_REGCOUNT
	.align		4
.L_287:
        /*06c0*/ 	.byte	0x04, 0x2f
        /*06c2*/ 	.short	(.L_289 - .L_288)
	.align		4
.L_288:
        /*06c4*/ 	.word	index@(_ZN10layer_norm13ln_bwd_kernelINS_13Kernel_traitsI6__halfS2_fS2_fjLj6144ELj1ELj1ELj8ELj16ENS_18Kernel_traits_baseILj6144ES2_S2_fS2_fjLj256EEEEELb0ELb1ELb1ELb1EEEvNS_9BwdParamsE)
        /*06c8*/ 	.word	0x000000e2


	//----- nvinfo : EIATTR_FRAME_SIZE
	.align		4
.L_289:
        /*06cc*/ 	.byte	0x04, 0x11
        /*06ce*/ 	.short	(.L_291 - .L_290)
	.align		4
.L_290:
        /*06d0*/ 	.word	index@(_ZN10layer_norm13ln_bwd_kernelINS_13Kernel_traitsI6__halfS2_fS2_fjLj6144ELj1ELj1ELj8ELj16ENS_18Kernel_traits_baseILj6144ES2_S2_fS2_fjLj256EEEEELb0ELb1ELb1ELb1EEEvNS_9BwdParamsE)
        /*06d4*/ 	.word	0x00000000


	//----- nvinfo : EIATTR_REGCOUNT
	.align		4
.L_291:
        /*06d8*/ 	.byte	0x04, 0x2f
        /*06da*/ 	.short	(.L_293 - .L_292)
	.align		4
.L_292:
        /*06dc*/ 	.word	index@(_ZN10layer_norm13ln_bwd_kernelINS_13Kernel_traitsI6__halfS2_fS2_fjLj6144ELj1ELj1ELj8ELj16ENS_18Kernel_traits_baseILj6144ES2_S2_fS2_fjLj256EEEEELb0ELb1ELb1ELb0EEEvNS_9BwdParamsE)
        /*06e0*/ 	.word	0x000000d4


	//----- nvinfo : EIATTR_FRAME_SIZE
	.align		4
.L_293:
        /*06e4*/ 	.byte	0x04, 0x11
        /*06e6*/ 	.short	(.L_295 - .L_294)
	.align		4
.L_294:
        /*06e8*/ 	.word	index@(_ZN10layer_norm13ln_bwd_kernelINS_13Kernel_traitsI6__halfS2_fS2_fjLj6144ELj1ELj1ELj8ELj16ENS_18Kernel_traits_baseILj6144ES2_S2_fS2_fjLj256EEEEELb0ELb1ELb1ELb0EEEvNS_9BwdParamsE)
        /*06ec*/ 	.word	0x00000000


	//----- nvinfo : EIATTR_REGCOUNT
	.align		4
.L_295:
        /*06f0*/ 	.byte	0x04, 0x2f
        /*06f2*/ 	.short	(.L_297 - .L_296)
	.align		4
.L_296:
        /*06f4*/ 	.word	index@(_ZN10layer_norm13ln_bwd_kernelINS_13Kernel_traitsI6__halfS2_fS2_fjLj6144ELj1ELj1ELj8ELj16ENS_18Kernel_traits_baseILj6144ES2_S2_fS2_fjLj256EEEEELb0ELb1ELb0ELb1EEEvNS_9BwdParamsE)
        /*06f8*/ 	.word	0x000000f1


	//----- nvinfo : EIATTR_FRAME_SIZE
	.align		4
.L_297:
        /*06fc*/ 	.byte	0x04, 0x11
        /*06fe*/ 	.short	(.L_299 - .L_298)
	.align		4
.L_298:
        /*0700*/ 	.word	index@(_ZN10layer_norm13ln_bwd_kernelINS_13Kernel_traitsI6__halfS2_fS2_fjLj6144ELj1ELj1ELj8ELj16ENS_18Kernel_traits_baseILj6144ES2_S2_fS2_fjLj256EEEEELb0ELb1ELb0ELb1EEEvNS_9BwdParamsE)
        /*0704*/ 	.word	0x00000000


	//----- nvinfo : EIATTR_REGCOUNT
	.align		4
.L_299:
        /*0708*/ 	.byte	0x04, 0x2f
        /*070a*/ 	.short	(.L_301 - .L_300)
	.align		4
.L_300:
        /*070c*/ 	.word	index@(_ZN10layer_norm13ln_bwd_kernelINS_13Kernel_traitsI6__halfS2_fS2_fjLj6144ELj1ELj1ELj8ELj16ENS_18Kernel_traits_baseILj6144ES2_S2_fS2_fjLj256EEEEELb0ELb1ELb0ELb0EEEvNS_9BwdParamsE)
        /*0710*/ 	.word	0x000000d3


	//----- nvinfo : EIATTR_FRAME_SIZE
	.align		4
.L_301:
        /*0714*/ 	.byte	0x04, 0x11
        /*0716*/ 	.short	(.L_303 - .L_302)
	.align		4
.L_302:
        /*0718*/ 	.word	index@(_ZN10layer_norm13ln_bwd_kernelINS_13Kernel_traitsI6__halfS2_fS2_fjLj6144ELj1ELj1ELj8ELj16ENS_18Kernel_traits_baseILj6144ES2_S2_fS2_fjLj256EEEEELb0ELb1ELb0ELb0EEEvNS_9BwdParamsE)
        /*071c*/ 	.word	0x00000000


	//----- nvinfo : EIATTR_REGCOUNT
	.align		4
.L_303:
        /*0720*/ 	.byte	0x04, 0x2f
        /*0722*/ 	.short	(.L_305 - .L_304)
	.align		4
.L_304:
        /*0724*/ 	.word	index@(_ZN10layer_norm13ln_bwd_kernelINS_13Kernel_traitsI6__halfS2_fS2_fjLj6144ELj1ELj1ELj8ELj16ENS_18Kernel_traits_baseILj6144ES2_S2_fS2_fjLj256EEEEELb0ELb0ELb1ELb1EEEvNS_9BwdParamsE)
        /*0728*/ 	.word	0x000000c1


	//----- nvinfo : EIATTR_FRAME_SIZE
	.align		4
.L_305:
        /*072c*/ 	.byte	0x04, 0x11
        /*072e*/ 	.short	(.L_307 - .L_306)
	.align		4
.L_306:
        /*0730*/ 	.word	index@(_ZN10layer_norm13ln_bwd_kernelINS_13Kernel_traitsI6__halfS2_fS2_fjLj6144ELj1ELj1ELj8ELj16ENS_18Kernel_traits_baseILj6144ES2_S2_fS2_fjLj256EEEEELb0ELb0ELb1ELb1EEEvNS_9BwdParamsE)
        /*0734*/ 	.word	0x00000000


	//----- nvinfo : EIATTR_REGCOUNT
	.align		4
.L_307:
        /*0738*/ 	.byte	0x04, 0x2f
        /*073a*/ 	.short	(.L_309 - .L_308)
	.align		4
.L_308:
        /*073c*/ 	.word	index@(_ZN10layer_norm13ln_bwd_kernelINS_13Kernel_traitsI6__halfS2_fS2_fjLj6144ELj1ELj1ELj8ELj16ENS_18Kernel_traits_baseILj6144ES2_S2_fS2_fjLj256EEEEELb0ELb0ELb1ELb0EEEvNS_9BwdParamsE)
        /*0740*/ 	.word	0x000000ac


	//----- nvinfo : EIATTR_FRAME_SIZE
	.align		4
.L_309:
        /*0744*/ 	.byte	0x04, 0x11
        /*0746*/ 	.short	(.L_311 - .L_310)
	.align		4
.L_310:
        /*0748*/ 	.word	index@(_ZN10layer_norm13ln_bwd_kernelINS_13Kernel_traitsI6__halfS2_fS2_fjLj6144ELj1ELj1ELj8ELj16ENS_18Kernel_traits_baseILj6144ES2_S2_fS2_fjLj256EEEEELb0ELb0ELb1ELb0EEEvNS_9BwdParamsE)
        /*074c*/ 	.word	0x00000000


	//----- nvinfo : EIATTR_REGCOUNT
	.align		4
.L_311:
        /*0750*/ 	.byte	0x04, 0x2f
        /*0752*/ 	.short	(.L_313 - .L_312)
	.align		4
.L_312:
        /*0754*/ 	.word	index@(_ZN10layer_norm13ln_bwd_kernelINS_13Kernel_traitsI6__halfS2_fS2_fjLj6144ELj1ELj1ELj8ELj16ENS_18Kernel_traits_baseILj6144ES2_S2_fS2_fjLj256EEEEELb0ELb0ELb0ELb1EEEvNS_9BwdParamsE)
        /*0758*/ 	.word	0x000000c5


	//----- nvinfo : EIATTR_FRAME_SIZE
	.align		4
.L_313:
        /*075c*/ 	.byte	0x04, 0x11
        /*075e*/ 	.short	(.L_315 - .L_314)
	.align		4
.L_314:
        /*0760*/ 	.word	index@(_ZN10layer_norm13ln_bwd_kernelINS_13Kernel_traitsI6__halfS2_fS2_fjLj6144ELj1ELj1ELj8ELj16ENS_18Kernel_traits_baseILj6144ES2_S2_fS2_fjLj256EEEEELb0ELb0ELb0ELb1EEEvNS_9BwdParamsE)
        /*0764*/ 	.word	0x00000000


	//----- nvinfo : EIATTR_REGCOUNT
	.align		4
.L_315:
        /*0768*/ 	.byte	0x04, 0x2f
        /*076a*/ 	.short	(.L_317 - .L_316)
	.align		4
.L_316:
        /*076c*/ 	.word	index@(_ZN10layer_norm13ln_bwd_kernelINS_13Kernel_traitsI6__halfS2_fS2_fjLj6144ELj1ELj1ELj8ELj16ENS_18Kernel_traits_baseILj6144ES2_S2_fS2_fjLj256EEEEELb0ELb0ELb0ELb0EEEvNS_9BwdParamsE)
        /*0770*/ 	.word	0x000000a7


	//----- nvinfo : EIATTR_FRAME_SIZE
	.align		4
.L_317:
        /*0774*/ 	.byte	0x04, 0x11
        /*0776*/ 	.short	(.L_319 - .L_318)
	.align		4
.L_318:
        /*0778*/ 	.word	index@(_ZN10layer_norm13ln_bwd_kernelINS_13Kernel_traitsI6__halfS2_fS2_fjLj6144ELj1ELj1ELj8ELj16ENS_18Kernel_traits_baseILj6144ES2_S2_fS2_fjLj256EEEEELb0ELb0ELb0ELb0EEEvNS_9BwdParamsE)
        /*077c*/ 	.word	0x00000000


	//----- nvinfo : EIATTR_REGCOUNT
	.align		4
.L_319:
        /*0780*/ 	.byte	0x04, 0x2f
        /*0782*/ 	.short	(.L_321 - .L_320)
	.align		4
.L_320:
        /*0784*/ 	.word	index@(_ZN10layer_norm13ln_bwd_kernelINS_13Kernel_traitsIf6__halfS2_S2_fjLj6144ELj1ELj1ELj8ELj16ENS_18Kernel_traits_baseILj6144EfS2_S2_S2_fjLj256EEEEELb1ELb1ELb1ELb1EEEvNS_9BwdParamsE)
        /*0788*/ 	.word	0x000000e8


	//----- nvinfo : EIATTR_FRAME_SIZE
	.align		4
.L_321:
        /*078c*/ 	.byte	0x04, 0x11
        /*078e*/ 	.short	(.L_323 - .L_322)
	.align		4
.L_322:
        /*0790*/ 	.word	index@(_ZN10layer_norm13ln_bwd_kernelINS_13Kernel_traitsIf6__halfS2_S2_fjLj6144ELj1ELj1ELj8ELj16ENS_18Kernel_traits_baseILj6144EfS2_S2_S2_fjLj256EEEEELb1ELb1ELb1ELb1EEEvNS_9BwdParamsE)
        /*0794*/ 	.word	0x00000000


	//----- nvinfo : EIATTR_REGCOUNT
	.align		4
.L_323:
        /*0798*/ 	.byte	0x04, 0x2f
        /*079a*/ 	.short	(.L_325 - .L_324)
	.align		4
.L_324:
        /*079c*/ 	.word	index@(_ZN10layer_norm22ln_bwd_finalize_kernelINS_22Kernel_traits_finalizeILj6144Ef6__halfS2_S2_fjLb1ELj1024ELj4ENS_18Kernel_traits_baseILj6144EfS2_S2_S2_fjLj1024EEEEELb1ELb1EEEvNS_9BwdParamsE)
        /*07a0*/ 	.word	0x00000020


	//----- nvinfo : EIATTR_FRAME_SIZE
	.align		4
.L_325:
        /*07a4*/ 	.byte	0x04, 0x11
        /*07a6*/ 	.short	(.L_327 - .L_326)
	.align		4
.L_326:
        /*07a8*/ 	.word	index@(_ZN10layer_norm22ln_bwd_finalize_kernelINS_22Kernel_traits_finalizeILj6144Ef6__halfS2_S2_fjLb1ELj1024ELj4ENS_18Kernel_traits_baseILj6144EfS2_S2_S2_fjLj1024EEEEELb1ELb1EEEvNS_9BwdParamsE)
        /*07ac*/ 	.word	0x00000000


	//----- nvinfo : EIATTR_REGCOUNT
	.align		4
.L_327:
        /*07b0*/ 	.byte	0x04, 0x2f
        /*07b2*/ 	.short	(.L_329 - .L_328)
	.align		4
.L_328:
        /*07b4*/ 	.word	index@(_ZN10layer_norm13ln_bwd_kernelINS_13Kernel_traitsIf6__halfS2_S2_fjLj6144ELj1ELj1ELj8ELj16ENS_18Kernel_traits_baseILj6144EfS2_S2_S2_fjLj256EEEEELb1ELb1ELb1ELb0EEEvNS_9BwdParamsE)
        /*07b8*/ 	.word	0x000000e6


	//----- nvinfo : EIATTR_FRAME_SIZE
	.align		4
.L_329:
        /*07bc*/ 	.byte	0x04, 0x11
        /*07be*/ 	.short	(.L_331 - .L_330)
	.align		4
.L_330:
        /*07c0*/ 	.word	index@(_ZN10layer_norm13ln_bwd_kernelINS_13Kernel_traitsIf6__halfS2_S2_fjLj6144ELj1ELj1ELj8ELj16ENS_18Kernel_traits_baseILj6144EfS2_S2_S2_fjLj256EEEEELb1ELb1ELb1ELb0EEEvNS_9BwdParamsE)
        /*07c4*/ 	.word	0x00000000


	//----- nvinfo : EIATTR_REGCOUNT
	.align		4
.L_331:
        /*07c8*/ 	.byte	0x04, 0x2f
        /*07ca*/ 	.short	(.L_333 - .L_332)
	.align		4
.L_332:
        /*07cc*/ 	.word	index@(_ZN10layer_norm22ln_bwd_finalize_kernelINS_22Kernel_traits_finalizeILj6144Ef6__halfS2_S2_fjLb1ELj1024ELj4ENS_18Kernel_traits_baseILj6144EfS2_S2_S2_fjLj1024EEEEELb1ELb0EEEvNS_9BwdParamsE)
        /*07d0*/ 	.word	0x00000020


	//----- nvinfo : EIATTR_FRAME_SIZE
	.align		4
.L_333:
        /*07d4*/ 	.byte	0x04, 0x11
        /*07d6*/ 	.short	(.L_335 - .L_334)
	.align		4
.L_334:
        /*07d8*/ 	.word	index@(_ZN10layer_norm22ln_bwd_finalize_kernelINS_22Kernel_traits_finalizeILj6144Ef6__halfS2_S2_fjLb1ELj1024ELj4ENS_18Kernel_traits_baseILj6144EfS2_S2_S2_fjLj1024EEEEELb1ELb0EEEvNS_9BwdParamsE)
        /*07dc*/ 	.word	0x00000000


	//----- nvinfo : EIATTR_REGCOUNT
	.align		4
.L_335:
        /*07e0*/ 	.byte	0x04, 0x2f
        /*07e2*/ 	.short	(.L_337 - .L_336)
	.align		4
.L_336:
        /*07e4*/ 	.word	index@(_ZN10layer_norm13ln_bwd_kernelINS_13Kernel_traitsIf6__halfS2_S2_fjLj6144ELj1ELj1ELj8ELj16ENS_18Kernel_traits_baseILj6144EfS2_S2_S2_fjLj256EEEEELb1ELb1ELb0ELb1EEEvNS_9BwdParamsE)
        /*07e8*/ 	.word	0x000000f1


	//----- nvinfo : EIATTR_FRAME_SIZE
	.align		4
.L_337:
        /*07ec*/ 	.byte	0x04, 0x11
        /*07ee*/ 	.short	(.L_339 - .L_338)
	.align		4
.L_338:
        /*07f0*/ 	.word	index@(_ZN10layer_norm13ln_bwd_kernelINS_13Kernel_traitsIf6__halfS2_S2_fjLj6144ELj1ELj1ELj8ELj16ENS_18Kernel_traits_baseILj6144EfS2_S2_S2_fjLj256EEEEELb1ELb1ELb0ELb1EEEvNS_9BwdParamsE)
        /*07f4*/ 	.word	0x00000000


	//----- nvinfo : EIATTR_REGCOUNT
	.align		4
.L_339:
        /*07f8*/ 	.byte	0x04, 0x2f
        /*07fa*/ 	.short	(.L_341 - .L_340)
	.align		4
.L_340:
        /*07fc*/ 	.word	index@(_ZN10layer_norm13ln_bwd_kernelINS_13Kernel_traitsIf6__halfS2_S2_fjLj6144ELj1ELj1ELj8ELj16ENS_18Kernel_traits_baseILj6144EfS2_S2_S2_fjLj256EEEEELb1ELb1ELb0ELb0EEEvNS_9BwdParamsE)
        /*0800*/ 	.word	0x000000e4


	//----- nvinfo : EIATTR_FRAME_SIZE
	.align		4
.L_341:
        /*0804*/ 	.byte	0x04, 0x11
        /*0806*/ 	.short	(.L_343 - .L_342)
	.align		4
.L_342:
        /*0808*/ 	.word	index@(_ZN10layer_norm13ln_bwd_kernelINS_13Kernel_traitsIf6__halfS2_S2_fjLj6144ELj1ELj1ELj8ELj16ENS_18Kernel_traits_baseILj6144EfS2_S2_S2_fjLj256EEEEELb1ELb1ELb0ELb0EEEvNS_9BwdParamsE)
        /*080c*/ 	.word	0x00000000


	//----- nvinfo : EIATTR_REGCOUNT
	.align		4
.L_343:
        /*0810*/ 	.byte	0x04, 0x2f
        /*0812*/ 	.short	(.L_345 - .L_344)
	.align		4
.L_344:
        /*0814*/ 	.word	index@(_ZN10layer_norm13ln_bwd_kernelINS_13Kernel_traitsIf6__halfS2_S2_fjLj6144ELj1ELj1ELj8ELj16ENS_18Kernel_traits_baseILj6144EfS2_S2_S2_fjLj256EEEEELb1ELb0ELb1ELb1EEEvNS_9BwdParamsE)
        /*0818*/ 	.word	0x000000ba


	//----- nvinfo : EIATTR_FRAME_SIZE
	.align		4
.L_345:
        /*081c*/ 	.byte	0x04, 0x11
        /*081e*/ 	.short	(.L_347 - .L_346)
	.align		4
.L_346:
        /*0820*/ 	.word	index@(_ZN10layer_norm13ln_bwd_kernelINS_13Kernel_traitsIf6__halfS2_S2_fjLj6144ELj1ELj1ELj8ELj16ENS_18Kernel_traits_baseILj6144EfS2_S2_S2_fjLj256EEEEELb1ELb0ELb1ELb1EEEvNS_9BwdParamsE)
        /*0824*/ 	.word	0x00000000


	//----- nvinfo : EIATTR_REGCOUNT
	.align		4
.L_347:
        /*0828*/ 	.byte	0x04, 0x2f
        /*082a*/ 	.short	(.L_349 - .L_348)
	.align		4
.L_348:
        /*082c*/ 	.word	index@(_ZN10layer_norm22ln_bwd_finalize_kernelINS_22Kernel_traits_finalizeILj6144Ef6__halfS2_S2_fjLb0ELj1024ELj4ENS_18Kernel_traits_baseILj6144EfS2_S2_S2_fjLj1024EEEEELb0ELb1EEEvNS_9BwdParamsE)
        /*0830*/ 	.word	0x00000020


	//----- nvinfo : EIATTR_FRAME_SIZE
	.align		4
.L_349:
        /*0834*/ 	.byte	0x04, 0x11
        /*0836*/ 	.short	(.L_351 - .L_350)
	.align		4
.L_350:
        /*0838*/ 	.word	index@(_ZN10layer_norm22ln_bwd_finalize_kernelINS_22Kernel_traits_finalizeILj6144Ef6__halfS2_S2_fjLb0ELj1024ELj4ENS_18Kernel_traits_baseILj6144EfS2_S2_S2_fjLj1024EEEEELb0ELb1EEEvNS_9BwdParamsE)
        /*083c*/ 	.word	0x00000000


	//----- nvinfo : EIATTR_REGCOUNT
	.align		4
.L_351:
        /*0840*/ 	.byte	0x04, 0x2f
        /*0842*/ 	.short	(.L_353 - .L_352)
	.align		4
.L_352:
        /*0844*/ 	.word	index@(_ZN10layer_norm13ln_bwd_kernelINS_13Kernel_traitsIf6__halfS2_S2_fjLj6144ELj1ELj1ELj8ELj16ENS_18Kernel_traits_baseILj6144EfS2_S2_S2_fjLj256EEEEELb1ELb0ELb1ELb0EEEvNS_9BwdParamsE)
        /*0848*/ 	.word	0x000000ad


	//----- nvinfo : EIATTR_FRAME_SIZE
	.align		4
.L_353:
        /*084c*/ 	.byte	0x04, 0x11
        /*084e*/ 	.short	(.L_355 - .L_354)
	.align		4
.L_354:
        /*0850*/ 	.word	index@(_ZN10layer_norm13ln_bwd_kernelINS_13Kernel_traitsIf6__halfS2_S2_fjLj6144ELj1ELj1ELj8ELj16ENS_18Kernel_traits_baseILj6144EfS2_S2_S2_fjLj256EEEEELb1ELb0ELb1ELb0EEEvNS_9BwdParamsE)
        /*0854*/ 	.word	0x00000000


	//----- nvinfo : EIATTR_REGCOUNT
	.align		4
.L_355:
        /*0858*/ 	.byte	0x04, 0x2f
        /*085a*/ 	.short	(.L_357 - .L_356)
	.align		4
.L_356:
        /*085c*/ 	.word	index@(_ZN10layer_norm22ln_bwd_finalize_kernelINS_22Kernel_traits_finalizeILj6144Ef6__halfS2_S2_fjLb0ELj1024ELj4ENS_18Kernel_traits_baseILj6144EfS2_S2_S2_fjLj1024EEEEELb0ELb0EEEvNS_9BwdParamsE)
        /*0860*/ 	.word	0x0000003f


	//----- nvinfo : EIATTR_FRAME_SIZE
	.align		4
.L_357:
        /*0864*/ 	.byte	0x04, 0x11
        /*0866*/ 	.short	(.L_359 - .L_358)
	.align		4
.L_358:
        /*0868*/ 	.word	index@(_ZN10layer_norm22ln_bwd_finalize_kernelINS_22Kernel_traits_finalizeILj6144Ef6__halfS2_S2_fjLb0ELj1024ELj4ENS_18Kernel_traits_baseILj6144EfS2_S2_S2_fjLj1024EEEEELb0ELb0EEEvNS_9BwdParamsE)
        /*086c*/ 	.word	0x00000000


	//----- nvinfo : EIATTR_REGCOUNT
	.align		4
.L_359:
        /*0870*/ 	.byte	0x04, 0x2f
        /*0872*/ 	.short	(.L_361 - .L_360)
	.align		4
.L_360:
        /*0874*/ 	.word	index@(_ZN10layer_norm13ln_bwd_kernelINS_13Kernel_traitsIf6__halfS2_S2_fjLj6144ELj1ELj1ELj8ELj16ENS_18Kernel_traits_baseILj6144EfS2_S2_S2_fjLj256EEEEELb1ELb0ELb0ELb1EEEvNS_9BwdParamsE)
        /*0878*/ 	.word	0x000000b6


	//----- nvinfo : EIATTR_FRAME_SIZE
	.align		4
.L_361:
        /*087c*/ 	.byte	0x04, 0x11
        /*087e*/ 	.short	(.L_363 - .L_362)
	.align		4
.L_362:
        /*0880*/ 	.word	index@(_ZN10layer_norm13ln_bwd_kernelINS_13Kernel_traitsIf6__halfS2_S2_fjLj6144ELj1ELj1ELj8ELj16ENS_18Kernel_traits_baseILj6144EfS2_S2_S2_fjLj256EEEEELb1ELb0ELb0ELb1EEEvNS_9BwdParamsE)
        /*0884*/ 	.word	0x00000000


	//----- nvinfo : EIATTR_REGCOUNT
	.align		4
.L_363:
        /*0888*/ 	.byte	0x04, 0x2f
        /*088a*/ 	.short	(.L_365 - .L_364)
	.align		4
.L_364:
        /*088c*/ 	.word	index@(_ZN10layer_norm13ln_bwd_kernelINS_13Kernel_traitsIf6__halfS2_S2_fjLj6144ELj1ELj1ELj8ELj16ENS_18Kernel_traits_baseILj6144EfS2_S2_S2_fjLj256EEEEELb1ELb0ELb0ELb0EEEvNS_9BwdParamsE)
        /*0890*/ 	.word	0x000000a9


	//----- nvinfo : EIATTR_FRAME_SIZE
	.align		4
.L_365:
        /*0894*/ 	.byte	0x04, 0x11
        /*0896*/ 	.short	(.L_367 - .L_366)
	.align		4
.L_366:
        /*0898*/ 	.word	index@(_ZN10layer_norm13ln_bwd_kernelINS_13Kernel_traitsIf6__halfS2_S2_fjLj6144ELj1ELj1ELj8ELj16ENS_18Kernel_traits_baseILj6144EfS2_S2_S2_fjLj256EEEEELb1ELb0ELb0ELb0EEEvNS_9BwdParamsE)
        /*089c*/ 	.word	0x00000000


	//----- nvinfo : EIATTR_REGCOUNT
	.align		4
.L_367:
        /*08a0*/ 	.byte	0x04, 0x2f
        /*08a2*/ 	.short	(.L_369 - .L_368)
	.align		4
.L_368:
        /*08a4*/ 	.word	index@(_ZN10layer_norm13ln_bwd_kernelINS_13Kernel_traitsIf6__halfS2_S2_fjLj6144ELj1ELj1ELj8ELj16ENS_18Kernel_traits_baseILj6144EfS2_S2_S2_fjLj256EEEEELb0ELb1ELb1ELb1EEEvNS_9BwdParamsE)
        /*08a8*/ 	.word	0x000000e0


	//----- nvinfo : EIATTR_FRAME_SIZE
	.align		4
.L_369:
        /*08ac*/ 	.byte	0x04, 0x11
        /*08ae*/ 	.short	(.L_371 - .L_370)
	.align		4
.L_370:
        /*08b0*/ 	.word	index@(_ZN10layer_norm13ln_bwd_kernelINS_13Kernel_traitsIf6__halfS2_S2_fjLj6144ELj1ELj1ELj8ELj16ENS_18Kernel_traits_baseILj6144EfS2_S2_S2_fjLj256EEEEELb0ELb1ELb1ELb1EEEvNS_9BwdParamsE)
        /*08b4*/ 	.word	0x00000000


	//----- nvinfo : EIATTR_REGCOUNT
	.align		4
.L_371:
        /*08b8*/ 	.byte	0x04, 0x2f
        /*08ba*/ 	.short	(.L_373 - .L_372)
	.align		4
.L_372:
        /*08bc*/ 	.word	index@(_ZN10layer_norm13ln_bwd_kernelINS_13Kernel_traitsIf6__halfS2_S2_fjLj6144ELj1ELj1ELj8ELj16ENS_18Kernel_traits_baseILj6144EfS2_S2_S2_fjLj256EEEEELb0ELb1ELb1ELb0EEEvNS_9BwdParamsE)
        /*08c0*/ 	.word	0x000000dd


	//----- nvinfo : EIATTR_FRAME_SIZE
	.align		4
.L_373:
        /*08c4*/ 	.byte	0x04, 0x11
        /*08c6*/ 	.short	(.L_375 - .L_374)
	.align		4
.L_374:
        /*08c8*/ 	.word	index@(_ZN10layer_norm13ln_bwd_kernelINS_13Kernel_traitsIf6__halfS2_S2_fjLj6144ELj1ELj1ELj8ELj16ENS_18Kernel_traits_baseILj6144EfS2_S2_S2_fjLj256EEEEELb0ELb1ELb1ELb0EEEvNS_9BwdParamsE)
        /*08cc*/ 	.word	0x00000000


	//----- nvinfo : EIATTR_REGCOUNT
	.align		4
.L_375:
        /*08d0*/ 	.byte	0x04, 0x2f
        /*08d2*/ 	.short	(.L_377 - .L_376)
	.align		4
.L_376:
        /*08d4*/ 	.word	index@(_ZN10layer_norm13ln_bwd_kernelINS_13Kernel_traitsIf6__halfS2_S2_fjLj6144ELj1ELj1ELj8ELj16ENS_18Kernel_traits_baseILj6144EfS2_S2_S2_fjLj256EEEEELb0ELb1ELb0ELb1EEEvNS_9BwdParamsE)
        /*08d8*/ 	.word	0x000000f1


	//----- nvinfo : EIATTR_FRAME_SIZE
	.align		4
.L_377:
        /*08dc*/ 	.byte	0x04, 0x11
        /*08de*/ 	.short	(.L_379 - .L_378)
	.align		4
.L_378:
        /*08e0*/ 	.word	index@(_ZN10layer_norm13ln_bwd_kernelINS_13Kernel_traitsIf6__halfS2_S2_fjLj6144ELj1ELj1ELj8ELj16ENS_18Kernel_traits_baseILj6144EfS2_S2_S2_fjLj256EEEEELb0ELb1ELb0ELb1EEEvNS_9BwdParamsE)
        /*08e4*/ 	.word	0x00000000


	//----- nvinfo : EIATTR_REGCOUNT
	.align		4
.L_379:
        /*08e8*/ 	.byte	0x04, 0x2f
        /*08ea*/ 	.short	(.L_381 - .L_380)
	.align		4
.L_380:
        /*08ec*/ 	.word	index@(_ZN10layer_norm13ln_bwd_kernelINS_13Kernel_traitsIf6__halfS2_S2_fjLj6144ELj1ELj1ELj8ELj16ENS_18Kernel_traits_baseILj6144EfS2_S2_S2_fjLj256EEEEELb0ELb1ELb0ELb0EEEvNS_9BwdParamsE)
        /*08f0*/ 	.word	0x000000dc


	//----- nvinfo : EIATTR_FRAME_SIZE
	.align		4
.L_381:
        /*08f4*/ 	.byte	0x04, 0x11
        /*08f6*/ 	.short	(.L_383 - .L_382)
	.align		4
.L_382:
        /*08f8*/ 	.word	index@(_ZN10layer_norm13ln_bwd_kernelINS_13Kernel_traitsIf6__halfS2_S2_fjLj6144ELj1ELj1ELj8ELj16ENS_18Kernel_traits_baseILj6144EfS2_S2_S2_fjLj256EEEEELb0ELb1ELb0ELb0EEEvNS_9BwdParamsE)
        /*08fc*/ 	.word	0x00000000


	//----- nvinfo : EIATTR_REGCOUNT
	.align		4
.L_383:
        /*0900*/ 	.byte	0x04, 0x2f
        /*0902*/ 	.short	(.L_385 - .L_384)
	.align		4
.L_384:
        /*0904*/ 	.word	index@(_ZN10layer_norm13ln_bwd_kernelINS_13Kernel_traitsIf6__halfS2_S2_fjLj6144ELj1ELj1ELj8ELj16ENS_18Kernel_traits_baseILj6144EfS2_S2_S2_fjLj256EEEEELb0ELb0ELb1ELb1EEEvNS_9BwdParamsE)
        /*0908*/ 	.word	0x000000ac


	//----- nvinfo : EIATTR_FRAME_SIZE
	.align		4
.L_385:
        /*090c*/ 	.byte	0x04, 0x11
        /*090e*/ 	.short	(.L_387 - .L_386)
	.align		4
.L_386:
        /*0910*/ 	.word	index@(_ZN10layer_norm13ln_bwd_kernelINS_13Kernel_traitsIf6__halfS2_S2_fjLj6144ELj1ELj1ELj8ELj16ENS_18Kernel_traits_baseILj6144EfS2_S2_S2_fjLj256EEEEELb0ELb0ELb1ELb1EEEvNS_9BwdParamsE)
        /*0914*/ 	.word	0x00000000


	//----- nvinfo : EIATTR_REGCOUNT
	.align		4
.L_387:
        /*0918*/ 	.byte	0x04, 0x2f
        /*091a*/ 	.short	(.L_389 - .L_388)
	.align		4
.L_388:
        /*091c*/ 	.word	index@(_ZN10layer_norm13ln_bwd_kernelINS_13Kernel_traitsIf6__halfS2_S2_fjLj6144ELj1ELj1ELj8ELj16ENS_18Kernel_traits_baseILj6144EfS2_S2_S2_fjLj256EEEEELb0ELb0ELb1ELb0EEEvNS_9BwdParamsE)
        /*0920*/ 	.word	0x000000a9


	//----- nvinfo : EIATTR_FRAME_SIZE
	.align		4
.L_389:
        /*0924*/ 	.byte	0x04, 0x11
        /*0926*/ 	.short	(.L_391 - .L_390)
	.align		4
.L_390:
        /*0928*/ 	.word	index@(_ZN10layer_norm13ln_bwd_kernelINS_13Kernel_traitsIf6__halfS2_S2_fjLj6144ELj1ELj1ELj8ELj16ENS_18Kernel_traits_baseILj6144EfS2_S2_S2_fjLj256EEEEELb0ELb0ELb1ELb0EEEvNS_9BwdParamsE)
        /*092c*/ 	.word	0x00000000


	//----- nvinfo : EIATTR_REGCOUNT
	.align		4
.L_391:
        /*0930*/ 	.byte	0x04, 0x2f
        /*0932*/ 	.short	(.L_393 - .L_392)
	.align		4
.L_392:
        /*0934*/ 	.word	index@(_ZN10layer_norm13ln_bwd_kernelINS_13Kernel_traitsIf6__halfS2_S2_fjLj6144ELj1ELj1ELj8ELj16ENS_18Kernel_traits_baseILj6144EfS2_S2_S2_fjLj256EEEEELb0ELb0ELb0ELb1EEEvNS_9BwdParamsE)
        /*0938*/ 	.word	0x000000b0


	//----- nvinfo : EIATTR_FRAME_SIZE
	.align		4
.L_393:
        /*093c*/ 	.byte	0x04, 0x11
        /*093e*/ 	.short	(.L_395 - .L_394)
	.align		4
.L_394:
        /*0940*/ 	.word	index@(_ZN10layer_norm13ln_bwd_kernelINS_13Kernel_traitsIf6__halfS2_S2_fjLj6144ELj1ELj1ELj8ELj16ENS_18Kernel_traits_baseILj6144EfS2_S2_S2_fjLj256EEEEELb0ELb0ELb0ELb1EEEvNS_9BwdParamsE)
        /*0944*/ 	.word	0x00000000


	//----- nvinfo : EIATTR_REGCOUNT
	.align		4
.L_395:
        /*0948*/ 	.byte	0x04, 0x2f
        /*094a*/ 	.short	(.L_397 - .L_396)
	.align		4
.L_396:
        /*094c*/ 	.word	index@(_ZN10layer_norm13ln_bwd_kernelINS_13Kernel_traitsIf6__halfS2_S2_fjLj6144ELj1ELj1ELj8ELj16ENS_18Kernel_traits_baseILj6144EfS2_S2_S2_fjLj256EEEEELb0ELb0ELb0ELb0EEEvNS_9BwdParamsE)
        /*0950*/ 	.word	0x000000aa


	//----- nvinfo : EIATTR_FRAME_SIZE
	.align		4
.L_397:
        /*0954*/ 	.byte	0x04, 0x11
        /*0956*/ 	.short	(.L_399 - .L_398)
	.align		4
.L_398:
        /*0958*/ 	.word	index@(_ZN10layer_norm13ln_bwd_kernelINS_13Kernel_traitsIf6__halfS2_S2_fjLj6144ELj1ELj1ELj8ELj16ENS_18Kernel_traits_baseILj6144EfS2_S2_S2_fjLj256EEEEELb0ELb0ELb0ELb0EEEvNS_9BwdParamsE)
        /*095c*/ 	.word	0x00000000


	//----- nvinfo : EIATTR_REGCOUNT
	.align		4
.L_399:
        /*0960*/ 	.byte	0x04, 0x2f
        /*0962*/ 	.short	(.L_401 - .L_400)
	.align		4
.L_400:
        /*0964*/ 	.word	index@(_ZN10layer_norm13ln_bwd_kernelINS_13Kernel_traitsIf13__nv_bfloat16fS2_fjLj6144ELj1ELj1ELj8ELj16ENS_18Kernel_traits_baseILj6144EfS2_fS2_fjLj256EEEEELb1ELb1ELb1ELb1EEEvNS_9BwdParamsE)
        /*0968*/ 	.word	0x000000fe


	//----- nvinfo : EIATTR_FRAME_SIZE
	.align		4
.L_401:
        /*096c*/ 	.byte	0x04, 0x11
        /*096e*/ 	.short	(.L_403 - .L_402)
	.align		4
.L_402:
        /*0970*/ 	.word	index@(_ZN10layer_norm13ln_bwd_kernelINS_13Kernel_traitsIf13__nv_bfloat16fS2_fjLj6144ELj1ELj1ELj8ELj16ENS_18Kernel_traits_baseILj6144EfS2_fS2_fjLj256EEEEELb1ELb1ELb1ELb1EEEvNS_9BwdParamsE)
        /*0974*/ 	.word	0x00000000


	//----- nvinfo : EIATTR_REGCOUNT
	.align		4
.L_403:
        /*0978*/ 	.byte	0x04, 0x2f
        /*097a*/ 	.short	(.L_405 - .L_404)
	.align		4
.L_404:
        /*097c*/ 	.word	index@(_ZN10layer_norm22ln_bwd_finalize_kernelINS_22Kernel_traits_finalizeILj6144Ef13__nv_bfloat16fS2_fjLb1ELj1024ELj4ENS_18Kernel_traits_baseILj6144EfS2_fS2_fjLj1024EEEEELb1ELb1EEEvNS_9BwdParamsE)
        /*0980*/ 	.word	0x00000020


	//----- nvinfo : EIATTR_FRAME_SIZE
	.align		4
.L_405:
        /*0984*/ 	.byte	0x04, 0x11
        /*0986*/ 	.short	(.L_407 - .L_406)
	.align		4
.L_406:
        /*0988*/ 	.word	index@(_ZN10layer_norm22ln_bwd_finalize_kernelINS_22Kernel_traits_finalizeILj6144Ef13__nv_bfloat16fS2_fjLb1ELj1024ELj4ENS_18Kernel_traits_baseILj6144EfS2_fS2_fjLj1024EEEEELb1ELb1EEEvNS_9BwdParamsE)
        /*098c*/ 	.word	0x00000000


	//----- nvinfo : EIATTR_REGCOUNT
	.align		4
.L_407:
        /*0990*/ 	.byte	0x04, 0x2f
        /*0992*/ 	.short	(.L_409 - .L_408)
	.align		4
.L_408:
        /*0994*/ 	.word	index@(_ZN10layer_norm13ln_bwd_kernelINS_13Kernel_traitsIf13__nv_bfloat16fS2_fjLj6144ELj1ELj1ELj8ELj16ENS_18Kernel_traits_baseILj6144EfS2_fS2_fjLj256EEEEELb1ELb1ELb1ELb0EEEvNS_9BwdParamsE)
        /*0998*/ 	.word	0x000000ed


	//----- nvinfo : EIATTR_FRAME_SIZE
	.align		4
.L_409:
        /*099c*/ 	.byte	0x04, 0x11
        /*099e*/ 	.short	(.L_411 - .L_410)
	.align		4
.L_410:
        /*09a0*/ 	.word	index@(_ZN10layer_norm13ln_bwd_kernelINS_13Kernel_traitsIf13__nv_bfloat16fS2_fjLj6144ELj1ELj1ELj8ELj16ENS_18Kernel_traits_baseILj6144EfS2_fS2_fjLj256EEEEELb1ELb1ELb1ELb0EEEvNS_9BwdParamsE)
        /*09a4*/ 	.word	0x00000000


	//----- nvinfo : EIATTR_REGCOUNT
	.align		4
.L_411:
        /*09a8*/ 	.byte	0x04, 0x2f
        /*09aa*/ 	.short	(.L_413 - .L_412)
	.align		4
.L_412:
        /*09ac*/ 	.word	index@(_ZN10layer_norm22ln_bwd_finalize_kernelINS_22Kernel_traits_finalizeILj6144Ef13__nv_bfloat16fS2_fjLb1ELj1024ELj4ENS_18Kernel_traits_baseILj6144EfS2_fS2_fjLj1024EEEEELb1ELb0EEEvNS_9BwdParamsE)
        /*09b0*/ 	.word	0x00000020


	//----- nvinfo : EIATTR_FRAME_SIZE
	.align		4
.L_413:
        /*09b4*/ 	.byte	0x04, 0x11
        /*09b6*/ 	.short	(.L_415 - .L_414)
	.align		4
.L_414:
        /*09b8*/ 	.word	index@(_ZN10layer_norm22ln_bwd_finalize_kernelINS_22Kernel_traits_finalizeILj6144Ef13__nv_bfloat16fS2_fjLb1ELj1024ELj4ENS_18Kernel_traits_baseILj6144EfS2_fS2_fjLj1024EEEEELb1ELb0EEEvNS_9BwdParamsE)
        /*09bc*/ 	.word	0x00000000


	//----- nvinfo : EIATTR_REGCOUNT
	.align		4
.L_415:
        /*09c0*/ 	.byte	0x04, 0x2f
        /*09c2*/ 	.short	(.L_417 - .L_416)
	.align		4
.L_416:
        /*09c4*/ 	.word	index@(_ZN10layer_norm13ln_bwd_kernelINS_13Kernel_traitsIf13__nv_bfloat16fS2_fjLj6144ELj1ELj1ELj8ELj16ENS_18Kernel_traits_baseILj6144EfS2_fS2_fjLj256EEEEELb1ELb1ELb0ELb1EEEvNS_9BwdParamsE)
        /*09c8*/ 	.word	0x000000ff


	//----- nvinfo : EIATTR_FRAME_SIZE
	.align		4
.L_417:
        /*09cc*/ 	.byte	0x04, 0x11
        /*09ce*/ 	.short	(.L_419 - .L_418)
	.align		4
.L_418:
        /*09d0*/ 	.word	index@(_ZN10layer_norm13ln_bwd_kernelINS_13Kernel_traitsIf13__nv_bfloat16fS2_fjLj6144ELj1ELj1ELj8ELj16ENS_18Kernel_traits_baseILj6144EfS2_fS2_fjLj256EEEEELb1ELb1ELb0ELb1EEEvNS_9BwdParamsE)
        /*09d4*/ 	.word	0x00000000


	//----- nvinfo : EIATTR_REGCOUNT
	.align		4
.L_419:
        /*09d8*/ 	.byte	0x04, 0x2f
        /*09da*/ 	.short	(.L_421 - .L_420)
	.align		4
.L_420:
        /*09dc*/ 	.word	index@(_ZN10layer_norm13ln_bwd_kernelINS_13Kernel_traitsIf13__nv_bfloat16fS2_fjLj6144ELj1ELj1ELj8ELj16ENS_18Kernel_traits_baseILj6144EfS2_fS2_fjLj256EEEEELb1ELb1ELb0ELb0EEEvNS_9BwdParamsE)
        /*09e0*/ 	.word	0x000000f2


	//----- nvinfo : EIATTR_FRAME_SIZE
	.align		4
.L_421:
        /*09e4*/ 	.byte	0x04, 0x11
        /*09e6*/ 	.short	(.L_423 - .L_422)
	.align		4
.L_422:
        /*09e8*/ 	.word	index@(_ZN10layer_norm13ln_bwd_kernelINS_13Kernel_traitsIf13__nv_bfloat16fS2_fjLj6144ELj1ELj1ELj8ELj16ENS_18Kernel_traits_baseILj6144EfS2_fS2_fjLj256EEEEELb1ELb1ELb0ELb0EEEvNS_9BwdParamsE)
        /*09ec*/ 	.word	0x00000000


	//----- nvinfo : EIATTR_REGCOUNT
	.align		4
.L_423:
        /*09f0*/ 	.byte	0x04, 0x2f
        /*09f2*/ 	.short	(.L_425 - .L_424)
	.align		4
.L_424:
        /*09f4*/ 	.word	index@(_ZN10layer_norm13ln_bwd_kernelINS_13Kernel_traitsIf13__nv_bfloat16fS2_fjLj6144ELj1ELj1ELj8ELj16ENS_18Kernel_traits_baseILj6144EfS2_fS2_fjLj256EEEEELb1ELb0ELb1ELb1EEEvNS_9BwdParamsE)
        /*09f8*/ 	.word	0x000000d4


	//----- nvinfo : EIATTR_FRAME_SIZE
	.align		4
.L_425:
        /*09fc*/ 	.byte	0x04, 0x11
        /*09fe*/ 	.short	(.L_427 - .L_426)
	.align		4
.L_426:
        /*0a00*/ 	.word	index@(_ZN10layer_norm13ln_bwd_kernelINS_13Kernel_traitsIf13__nv_bfloat16fS2_fjLj6144ELj1ELj1ELj8ELj16ENS_18Kernel_traits_baseILj6144EfS2_fS2_fjLj256EEEEELb1ELb0ELb1ELb1EEEvNS_9BwdParamsE)
        /*0a04*/ 	.word	0x00000000


	//----- nvinfo : EIATTR_REGCOUNT
	.align		4
.L_427:
        /*0a08*/ 	.byte	0x04, 0x2f
        /*0a0a*/ 	.short	(.L_429 - .L_428)
	.align		4
.L_428:
        /*0a0c*/ 	.word	index@(_ZN10layer_norm22ln_bwd_finalize_kernelINS_22Kernel_traits_finalizeILj6144Ef13__nv_bfloat16fS2_fjLb0ELj1024ELj4ENS_18Kernel_traits_baseILj6144EfS2_fS2_fjLj1024EEEEELb0ELb1EEEvNS_9BwdParamsE)
        /*0a10*/ 	.word	0x00000020


	//----- nvinfo : EIATTR_FRAME_SIZE
	.align		4
.L_429:
        /*0a14*/ 	.byte	0x04, 0x11
        /*0a16*/ 	.short	(.L_431 - .L_430)
	.align		4
.L_430:
        /*0a18*/ 	.word	index@(_ZN10layer_norm22ln_bwd_finalize_kernelINS_22Kernel_traits_finalizeILj6144Ef13__nv_bfloat16fS2_fjLb0ELj1024ELj4ENS_18Kernel_traits_baseILj6144EfS2_fS2_fjLj1024EEEEELb0ELb1EEEvNS_9BwdParamsE)
        /*0a1c*/ 	.word	0x00000000


	//----- nvinfo : EIATTR_REGCOUNT
	.align		4
.L_431:
        /*0a20*/ 	.byte	0x04, 0x2f
        /*0a22*/ 	.short	(.L_433 - .L_432)
	.align		4
.L_432:
        /*0a24*/ 	.word	index@(_ZN10layer_norm13ln_bwd_kernelINS_13Kernel_traitsIf13__nv_bfloat16fS2_fjLj6144ELj1ELj1ELj8ELj16ENS_18Kernel_traits_baseILj6144EfS2_fS2_fjLj256EEEEELb1ELb0ELb1ELb0EEEvNS_9BwdParamsE)
        /*0a28*/ 	.word	0x000000c0


	//----- nvinfo : EIATTR_FRAME_SIZE
	.align		4
.L_433:
        /*0a2c*/ 	.byte	0x04, 0x11
        /*0a2e*/ 	.short	(.L_435 - .L_434)
	.align		4
.L_434:
        /*0a30*/ 	.word	index@(_ZN10layer_norm13ln_bwd_kernelINS_13Kernel_traitsIf13__nv_bfloat16fS2_fjLj6144ELj1ELj1ELj8ELj16ENS_18Kernel_traits_baseILj6144EfS2_fS2_fjLj256EEEEELb1ELb0ELb1ELb0EEEvNS_9BwdParamsE)
        /*0a34*/ 	.word	0x00000000


	//----- nvinfo : EIATTR_REGCOUNT
	.align		4
.L_435:
        /*0a38*/ 	.byte	0x04, 0x2f
        /*0a3a*/ 	.short	(.L_437 - .L_436)
	.align		4
.L_436:
        /*0a3c*/ 	.word	index@(_ZN10layer_norm22ln_bwd_finalize_kernelINS_22Kernel_traits_finalizeILj6144Ef13__nv_bfloat16fS2_fjLb0ELj1024ELj4ENS_18Kernel_traits_baseILj6144EfS2_fS2_fjLj1024EEEEELb0ELb0EEEvNS_9BwdParamsE)
        /*0a40*/ 	.word	0x0000003f


	//----- nvinfo : EIATTR_FRAME_SIZE
	.align		4
.L_437:
        /*0a44*/ 	.byte	0x04, 0x11
        /*0a46*/ 	.short	(.L_439 - .L_438)
	.align		4
.L_438:
        /*0a48*/ 	.word	index@(_ZN10layer_norm22ln_bwd_finalize_kernelINS_22Kernel_traits_finalizeILj6144Ef13__nv_bfloat16fS2_fjLb0ELj1024ELj4ENS_18Kernel_traits_baseILj6144EfS2_fS2_fjLj1024EEEEELb0ELb0EEEvNS_9BwdParamsE)
        /*0a4c*/ 	.word	0x00000000


	//----- nvinfo : EIATTR_REGCOUNT
	.align		4
.L_439:
        /*0a50*/ 	.byte	0x04, 0x2f
        /*0a52*/ 	.short	(.L_441 - .L_440)
	.align		4
.L_440:
        /*0a54*/ 	.word	index@(_ZN10layer_norm13ln_bwd_kernelINS_13Kernel_traitsIf13__nv_bfloat16fS2_fjLj6144ELj1ELj1ELj8ELj16ENS_18Kernel_traits_baseILj6144EfS2_fS2_fjLj256EEEEELb1ELb0ELb0ELb1EEEvNS_9BwdParamsE)
        /*0a58*/ 	.word	0x000000d0


	//----- nvinfo : EIATTR_FRAME_SIZE
	.align		4
.L_441:
        /*0a5c*/ 	.byte	0x04, 0x11
        /*0a5e*/ 	.short	(.L_443 - .L_442)
	.align		4
.L_442:
        /*0a60*/ 	.word	index@(_ZN10layer_norm13ln_bwd_kernelINS_13Kernel_traitsIf13__nv_bfloat16fS2_fjLj6144ELj1ELj1ELj8ELj16ENS_18Kernel_traits_baseILj6144EfS2_fS2_fjLj256EEEEELb1ELb0ELb0ELb1EEEvNS_9BwdParamsE)
        /*0a64*/ 	.word	0x00000000


	//----- nvinfo : EIATTR_REGCOUNT
	.align		4
.L_443:
        /*0a68*/ 	.byte	0x04, 0x2f
        /*0a6a*/ 	.short	(.L_445 - .L_444)
	.align		4
.L_444:
        /*0a6c*/ 	.word	index@(_ZN10layer_norm13ln_bwd_kernelINS_13Kernel_traitsIf13__nv_bfloat16fS2_fjLj6144ELj1ELj1ELj8ELj16ENS_18Kernel_traits_baseILj6144EfS2_fS2_fjLj256EEEEELb1ELb0ELb0ELb0EEEvNS_9BwdParamsE)
        /*0a70*/ 	.word	0x000000b9


	//----- nvinfo : EIATTR_FRAME_SIZE
	.align		4
.L_445:
        /*0a74*/ 	.byte	0x04, 0x11
        /*0a76*/ 	.short	(.L_447 - .L_446)
	.align		4
.L_446:
        /*0a78*/ 	.word	index@(_ZN10layer_norm13ln_bwd_kernelINS_13Kernel_traitsIf13__nv_bfloat16fS2_fjLj6144ELj1ELj1ELj8ELj16ENS_18Kernel_traits_baseILj6144EfS2_fS2_fjLj256EEEEELb1ELb0ELb0ELb0EEEvNS_9BwdParamsE)
        /*0a7c*/ 	.word	0x00000000


	//----- nvinfo : EIATTR_REGCOUNT
	.align		4
.L_447:
        /*0a80*/ 	.byte	0x04, 0x2f
        /*0a82*/ 	.short	(.L_449 - .L_448)
	.align		4
.L_448:
        /*0a84*/ 	.word	index@(_ZN10layer_norm13ln_bwd_kernelINS_13Kernel_traitsIf13__nv_bfloat16fS2_fjLj6144ELj1ELj1ELj8ELj16ENS_18Kernel_traits_baseILj6144EfS2_fS2_fjLj256EEEEELb0ELb1ELb1ELb1EEEvNS_9BwdParamsE)
        /*0a88*/ 	.word	0x000000fe


	//----- nvinfo : EIATTR_FRAME_SIZE
	.align		4
.L_449:
        /*0a8c*/ 	.byte	0x04, 0x11
        /*0a8e*/ 	.short	(.L_451 - .L_450)
	.align		4
.L_450:
        /*0a90*/ 	.word	index@(_ZN10layer_norm13ln_bwd_kernelINS_13Kernel_traitsIf13__nv_bfloat16fS2_fjLj6144ELj1ELj1ELj8ELj16ENS_18Kernel_traits_baseILj6144EfS2_fS2_fjLj256EEEEELb0ELb1ELb1ELb1EEEvNS_9BwdParamsE)
        /*0a94*/ 	.word	0x00000000


	//----- nvinfo : EIATTR_REGCOUNT
	.align		4
.L_451:
        /*0a98*/ 	.byte	0x04, 0x2f
        /*0a9a*/ 	.short	(.L_453 - .L_452)
	.align		4
.L_452:
        /*0a9c*/ 	.word	index@(_ZN10layer_norm13ln_bwd_kernelINS_13Kernel_traitsIf13__nv_bfloat16fS2_fjLj6144ELj1ELj1ELj8ELj16ENS_18Kernel_traits_baseILj6144EfS2_fS2_fjLj256EEEEELb0ELb1ELb1ELb0EEEvNS_9BwdParamsE)
        /*0aa0*/ 	.word	0x000000ec


	//----- nvinfo : EIATTR_FRAME_SIZE
	.align		4
.L_453:
        /*0aa4*/ 	.byte	0x04, 0x11
        /*0aa6*/ 	.short	(.L_455 - .L_454)
	.align		4
.L_454:
        /*0aa8*/ 	.word	index@(_ZN10layer_norm13ln_bwd_kernelINS_13Kernel_traitsIf13__nv_bfloat16fS2_fjLj6144ELj1ELj1ELj8ELj16ENS_18Kernel_traits_baseILj6144EfS2_fS2_fjLj256EEEEELb0ELb1ELb1ELb0EEEvNS_9BwdParamsE)
        /*0aac*/ 	.word	0x00000000


	//----- nvinfo : EIATTR_REGCOUNT
	.align		4
.L_455:
        /*0ab0*/ 	.byte	0x04, 0x2f
        /*0ab2*/ 	.short	(.L_457 - .L_456)
	.align		4
.L_456:
        /*0ab4*/ 	.word	index@(_ZN10layer_norm13ln_bwd_kernelINS_13Kernel_traitsIf13__nv_bfloat16fS2_fjLj6144ELj1ELj1ELj8ELj16ENS_18Kernel_traits_baseILj6144EfS2_fS2_fjLj256EEEEELb0ELb1ELb0ELb1EEEvNS_9BwdParamsE)
        /*0ab8*/ 	.word	0x000000f4


	//----- nvinfo : EIATTR_FRAME_SIZE
	.align		4
.L_457:
        /*0abc*/ 	.byte	0x04, 0x11
        /*0abe*/ 	.short	(.L_459 - .L_458)
	.align		4
.L_458:
        /*0ac0*/ 	.word	index@(_ZN10layer_norm13ln_bwd_kernelINS_13Kernel_traitsIf13__nv_bfloat16fS2_fjLj6144ELj1ELj1ELj8ELj16ENS_18Kernel_traits_baseILj6144EfS2_fS2_fjLj256EEEEELb0ELb1ELb0ELb1EEEvNS_9BwdParamsE)
        /*0ac4*/ 	.word	0x00000000


	//----- nvinfo : EIATTR_REGCOUNT
	.align		4
.L_459:
        /*0ac8*/ 	.byte	0x04, 0x2f
        /*0aca*/ 	.short	(.L_461 - .L_460)
	.align		4
.L_460:
        /*0acc*/ 	.word	index@(_ZN10layer_norm13ln_bwd_kernelINS_13Kernel_traitsIf13__nv_bfloat16fS2_fjLj6144ELj1ELj1ELj8ELj16ENS_18Kernel_traits_baseILj6144EfS2_fS2_fjLj256EEEEELb0ELb1ELb0ELb0EEEvNS_9BwdParamsE)
        /*0ad0*/ 	.word	0x000000ea


	//----- nvinfo : EIATTR_FRAME_SIZE
	.align		4
.L_461:
        /*0ad4*/ 	.byte	0x04, 0x11
        /*0ad6*/ 	.short	(.L_463 - .L_462)
	.align		4
.L_462:
        /*0ad8*/ 	.word	index@(_ZN10layer_norm13ln_bwd_kernelINS_13Kernel_traitsIf13__nv_bfloat16fS2_fjLj6144ELj1ELj1ELj8ELj16ENS_18Kernel_traits_baseILj6144EfS2_fS2_fjLj256EEEEELb0ELb1ELb0ELb0EEEvNS_9BwdParamsE)
        /*0adc*/ 	.word	0x00000000


	//----- nvinfo : EIATTR_REGCOUNT
	.align		4
.L_463:
        /*0ae0*/ 	.byte	0x04, 0x2f
        /*0ae2*/ 	.short	(.L_465 - .L_464)
	.align		4
.L_464:
        /*0ae4*/ 	.word	index@(_ZN10layer_norm13ln_bwd_kernelINS_13Kernel_traitsIf13__nv_bfloat16fS2_fjLj6144ELj1ELj1ELj8ELj16ENS_18Kernel_traits_baseILj6144EfS2_fS2_fjLj256EEEEELb0ELb0ELb1ELb1EEEvNS_9BwdParamsE)
        /*0ae8*/ 	.word	0x000000bb


	//----- nvinfo : EIATTR_FRAME_SIZE
	.align		4
.L_465:
        /*0aec*/ 	.byte	0x04, 0x11
        /*0aee*/ 	.short	(.L_467 - .L_466)
	.align		4
.L_466:
        /*0af0*/ 	.word	index@(_ZN10layer_norm13ln_bwd_kernelINS_13Kernel_traitsIf13__nv_bfloat16fS2_fjLj6144ELj1ELj1ELj8ELj16ENS_18Kernel_traits_baseILj6144EfS2_fS2_fjLj256EEEEELb0ELb0ELb1ELb1EEEvNS_9BwdParamsE)
        /*0af4*/ 	.word	0x00000000


	//----- nvinfo : EIATTR_REGCOUNT
	.align		4
.L_467:
        /*0af8*/ 	.byte	0x04, 0x2f
        /*0afa*/ 	.short	(.L_469 - .L_468)
	.align		4
.L_468:
        /*0afc*/ 	.word	index@(_ZN10layer_norm13ln_bwd_kernelINS_13Kernel_traitsIf13__nv_bfloat16fS2_fjLj6144ELj1ELj1ELj8ELj16ENS_18Kernel_traits_baseILj6144EfS2_fS2_fjLj256EEEEELb0ELb0ELb1ELb0EEEvNS_9BwdParamsE)
        /*0b00*/ 	.word	0x000000b9


	//----- nvinfo : EIATTR_FRAME_SIZE
	.align		4
.L_469:
        /*0b04*/ 	.byte	0x04, 0x11
        /*0b06*/ 	.short	(.L_471 - .L_470)
	.align		4
.L_470:
        /*0b08*/ 	.word	index@(_ZN10layer_norm13ln_bwd_kernelINS_13Kernel_traitsIf13__nv_bfloat16fS2_fjLj6144ELj1ELj1ELj8ELj16ENS_18Kernel_traits_baseILj6144EfS2_fS2_fjLj256EEEEELb0ELb0ELb1ELb0EEEvNS_9BwdParamsE)
        /*0b0c*/ 	.word	0x00000000


	//----- nvinfo : EIATTR_REGCOUNT
	.align		4
.L_471:
        /*0b10*/ 	.byte	0x04, 0x2f
        /*0b12*/ 	.short	(.L_473 - .L_472)
	.align		4
.L_472:
        /*0b14*/ 	.word	index@(_ZN10layer_norm13ln_bwd_kernelINS_13Kernel_traitsIf13__nv_bfloat16fS2_fjLj6144ELj1ELj1ELj8ELj16ENS_18Kernel_traits_baseILj6144EfS2_fS2_fjLj256EEEEELb0ELb0ELb0ELb1EEEvNS_9BwdParamsE)
        /*0b18*/ 	.word	0x000000b9


	//----- nvinfo : EIATTR_FRAME_SIZE
	.align		4
.L_473:
        /*0b1c*/ 	.byte	0x04, 0x11
        /*0b1e*/ 	.short	(.L_475 - .L_474)
	.align		4
.L_474:
        /*0b20*/ 	.word	index@(_ZN10layer_norm13ln_bwd_kernelINS_13Kernel_traitsIf13__nv_bfloat16fS2_fjLj6144ELj1ELj1ELj8ELj16ENS_18Kernel_traits_baseILj6144EfS2_fS2_fjLj256EEEEELb0ELb0ELb0ELb1EEEvNS_9BwdParamsE)
        /*0b24*/ 	.word	0x00000000


	//----- nvinfo : EIATTR_REGCOUNT
	.align		4
.L_475:
        /*0b28*/ 	.byte	0x04, 0x2f
        /*0b2a*/ 	.short	(.L_477 - .L_476)
	.align		4
.L_476:
        /*0b2c*/ 	.word	index@(_ZN10layer_norm13ln_bwd_kernelINS_13Kernel_traitsIf13__nv_bfloat16fS2_fjLj6144ELj1ELj1ELj8ELj16ENS_18Kernel_traits_baseILj6144EfS2_fS2_fjLj256EEEEELb0ELb0ELb0ELb0EEEvNS_9BwdParamsE)
        /*0b30*/ 	.word	0x000000b5


	//----- nvinfo : EIATTR_FRAME_SIZE
	.align		4
.L_477:
        /*0b34*/ 	.byte	0x04, 0x11
        /*0b36*/ 	.short	(.L_479 - .L_478)
	.align		4
.L_478:
        /*0b38*/ 	.word	index@(_ZN10layer_norm13ln_bwd_kernelINS_13Kernel_traitsIf13__nv_bfloat16fS2_fjLj6144ELj1ELj1ELj8ELj16ENS_18Kernel_traits_baseILj6144EfS2_fS2_fjLj256EEEEELb0ELb0ELb0ELb0EEEvNS_9BwdParamsE)
        /*0b3c*/ 	.word	0x00000000


	//----- nvinfo : EIATTR_REGCOUNT
	.align		4
.L_479:
        /*0b40*/ 	.byte	0x04, 0x2f
        /*0b42*/ 	.short	(.L_481 - .L_480)
	.align		4
.L_480:
        /*0b44*/ 	.word	index@(_ZN10layer_norm13ln_bwd_kernelINS_13Kernel_traitsI13__nv_bfloat16S2_fS2_fjLj6144ELj1ELj1ELj8ELj16ENS_18Kernel_traits_baseILj6144ES2_S2_fS2_fjLj256EEEEELb1ELb1ELb1ELb1EEEvNS_9BwdParamsE)
        /*0b48*/ 	.word	0x000000f0


	//----- nvinfo : EIATTR_FRAME_SIZE
	.align		4
.L_481:
        /*0b4c*/ 	.byte	0x04, 0x11
        /*0b4e*/ 	.short	(.L_483 - .L_482)
	.align		4
.L_482:
        /*0b50*/ 	.word	index@(_ZN10layer_norm13ln_bwd_kernelINS_13Kernel_traitsI13__nv_bfloat16S2_fS2_fjLj6144ELj1ELj1ELj8ELj16ENS_18Kernel_traits_baseILj6144ES2_S2_fS2_fjLj256EEEEELb1ELb1ELb1ELb1EEEvNS_9BwdParamsE)
        /*0b54*/ 	.word	0x00000000


	//----- nvinfo : EIATTR_REGCOUNT
	.align		4
.L_483:
        /*0b58*/ 	.byte	0x04, 0x2f
        /*0b5a*/ 	.short	(.L_485 - .L_484)
	.align		4
.L_484:
        /*0b5c*/ 	.word	index@(_ZN10layer_norm22ln_bwd_finalize_kernelINS_22Kernel_traits_finalizeILj6144E13__nv_bfloat16S2_fS2_fjLb1ELj1024ELj4ENS_18Kernel_traits_baseILj6144ES2_S2_fS2_fjLj1024EEEEELb1ELb1EEEvNS_9BwdParamsE)
        /*0b60*/ 	.word	0x00000020


	//----- nvinfo : EIATTR_FRAME_SIZE
	.align		4
.L_485:
        /*0b64*/ 	.byte	0x04, 0x11
        /*0b66*/ 	.short	(.L_487 - .L_486)
	.align		4
.L_486:
        /*0b68*/ 	.word	index@(_ZN10layer_norm22ln_bwd_finalize_kernelINS_22Kernel_traits_finalizeILj6144E13__nv_bfloat16S2_fS2_fjLb1ELj1024ELj4ENS_18Kernel_traits_baseILj6144ES2_S2_fS2_fjLj1024EEEEELb1ELb1EEEvNS_9BwdParamsE)
        /*0b6c*/ 	.word	0x00000000


	//----- nvinfo : EIATTR_REGCOUNT
	.align		4
.L_487:
        /*0b70*/ 	.byte	0x04, 0x2f
        /*0b72*/ 	.short	(.L_489 - .L_488)
	.align		4
.L_488:
        /*0b74*/ 	.word	index@(_ZN10layer_norm13ln_bwd_kernelINS_13Kernel_traitsI13__nv_bfloat16S2_fS2_fjLj6144ELj1ELj1ELj8ELj16ENS_18Kernel_traits_baseILj6144ES2_S2_fS2_fjLj256EEEEELb1ELb1ELb1ELb0EEEvNS_9BwdParamsE)
        /*0b78*/ 	.word	0x000000e4


	//----- nvinfo : EIATTR_FRAME_SIZE
	.align		4
.L_489:
        /*0b7c*/ 	.byte	0x04, 0x11
        /*0b7e*/ 	.short	(.L_491 - .L_490)
	.align		4
.L_490:
        /*0b80*/ 	.word	index@(_ZN10layer_norm13ln_bwd_kernelINS_13Kernel_traitsI13__nv_bfloat16S2_fS2_fjLj6144ELj1ELj1ELj8ELj16ENS_18Kernel_traits_baseILj6144ES2_S2_fS2_fjLj256EEEEELb1ELb1ELb1ELb0EEEvNS_9BwdParamsE)
        /*0b84*/ 	.word	0x00000000


	//----- nvinfo : EIATTR_REGCOUNT
	.align		4
.L_491:
        /*0b88*/ 	.byte	0x04, 0x2f
        /*0b8a*/ 	.short	(.L_493 - .L_492)
	.align		4
.L_492:
        /*0b8c*/ 	.word	index@(_ZN10layer_norm22ln_bwd_finalize_kernelINS_22Kernel_traits_finalizeILj6144E13__nv_bfloat16S2_fS2_fjLb1ELj1024ELj4ENS_18Kernel_traits_baseILj6144ES2_S2_fS2_fjLj1024EEEEELb1ELb0EEEvNS_9BwdParamsE)
        /*0b90*/ 	.word	0x00000020


	//----- nvinfo : EIATTR_FRAME_SIZE
	.align		4
.L_493:
        /*0b94*/ 	.byte	0x04, 0x11
        /*0b96*/ 	.short	(.L_495 - .L_494)
	.align		4
.L_494:
        /*0b98*/ 	.word	index@(_ZN10layer_norm22ln_bwd_finalize_kernelINS_22Kernel_traits_finalizeILj6144E13__nv_bfloat16S2_fS2_fjLb1ELj1024ELj4ENS_18Kernel_traits_baseILj6144ES2_S2_fS2_fjLj1024EEEEELb1ELb0EEEvNS_9BwdParamsE)
        /*0b9c*/ 	.word	0x00000000


	//----- nvinfo : EIATTR_REGCOUNT
	.align		4
.L_495:
        /*0ba0*/ 	.byte	0x04, 0x2f
        /*0ba2*/ 	.short	(.L_497 - .L_496)
	.align		4
.L_496:
        /*0ba4*/ 	.word	index@(_ZN10layer_norm13ln_bwd_kernelINS_13Kernel_traitsI13__nv_bfloat16S2_fS2_fjLj6144ELj1ELj1ELj8ELj16ENS_18Kernel_traits_baseILj6144ES2_S2_fS2_fjLj256EEEEELb1ELb1ELb0ELb1EEEvNS_9BwdParamsE)
        /*0ba8*/ 	.word	0x000000ff


	//----- nvinfo : EIATTR_FRAME_SIZE
	.align		4
.L_497:
        /*0bac*/ 	.byte	0x04, 0x11
        /*0bae*/ 	.short	(.L_499 - .L_498)
	.align		4
.L_498:
        /*0bb0*/ 	.word	index@(_ZN10layer_norm13ln_bwd_kernelINS_13Kernel_traitsI13__nv_bfloat16S2_fS2_fjLj6144ELj1ELj1ELj8ELj16ENS_18Kernel_traits_baseILj6144ES2_S2_fS2_fjLj256EEEEELb1ELb1ELb0ELb1EEEvNS_9BwdParamsE)
        /*0bb4*/ 	.word	0x00000000


	//----- nvinfo : EIATTR_REGCOUNT
	.align		4
.L_499:
        /*0bb8*/ 	.byte	0x04, 0x2f
        /*0bba*/ 	.short	(.L_501 - .L_500)
	.align		4
.L_500:
        /*0bbc*/ 	.word	index@(_ZN10layer_norm13ln_bwd_kernelINS_13Kernel_traitsI13__nv_bfloat16S2_fS2_fjLj6144ELj1ELj1ELj8ELj16ENS_18Kernel_traits_baseILj6144ES2_S2_fS2_fjLj256EEEEELb1ELb1ELb0ELb0EEEvNS_9BwdParamsE)
        /*0bc0*/ 	.word	0x000000f0


	//----- nvinfo : EIATTR_FRAME_SIZE
	.align		4
.L_501:
        /*0bc4*/ 	.byte	0x04, 0x11
        /*0bc6*/ 	.short	(.L_503 - .L_502)
	.align		4
.L_502:
        /*0bc8*/ 	.word	index@(_ZN10layer_norm13ln_bwd_kernelINS_13Kernel_traitsI13__nv_bfloat16S2_fS2_fjLj6144ELj1ELj1ELj8ELj16ENS_18Kernel_traits_baseILj6144ES2_S2_fS2_fjLj256EEEEELb1ELb1ELb0ELb0EEEvNS_9BwdParamsE)
        /*0bcc*/ 	.word	0x00000000


	//----- nvinfo : EIATTR_REGCOUNT
	.align		4
.L_503:
        /*0bd0*/ 	.byte	0x04, 0x2f
        /*0bd2*/ 	.short	(.L_505 - .L_504)
	.align		4
.L_504:
        /*0bd4*/ 	.word	index@(_ZN10layer_norm13ln_bwd_kernelINS_13Kernel_traitsI13__nv_bfloat16S2_fS2_fjLj6144ELj1ELj1ELj8ELj16ENS_18Kernel_traits_baseILj6144ES2_S2_fS2_fjLj256EEEEELb1ELb0ELb1ELb1EEEvNS_9BwdParamsE)
        /*0bd8*/ 	.word	0x000000cc


	//----- nvinfo : EIATTR_FRAME_SIZE
	.align		4
.L_505:
        /*0bdc*/ 	.byte	0x04, 0x11
        /*0bde*/ 	.short	(.L_507 - .L_506)
	.align		4
.L_506:
        /*0be0*/ 	.word	index@(_ZN10layer_norm13ln_bwd_kernelINS_13Kernel_traitsI13__nv_bfloat16S2_fS2_fjLj6144ELj1ELj1ELj8ELj16ENS_18Kernel_traits_baseILj6144ES2_S2_fS2_fjLj256EEEEELb1ELb0ELb1ELb1EEEvNS_9BwdParamsE)
        /*0be4*/ 	.word	0x00000000


	//----- nvinfo : EIATTR_REGCOUNT
	.align		4
.L_507:
        /*0be8*/ 	.byte	0x04, 0x2f
        /*0bea*/ 	.short	(.L_509 - .L_508)
	.align		4
.L_508:
        /*0bec*/ 	.word	index@(_ZN10layer_norm22ln_bwd_finalize_kernelINS_22Kernel_traits_finalizeILj6144E13__nv_bfloat16S2_fS2_fjLb0ELj1024ELj4ENS_18Kernel_traits_baseILj6144ES2_S2_fS2_fjLj1024EEEEELb0ELb1EEEvNS_9BwdParamsE)
        /*0bf0*/ 	.word	0x00000020


	//----- nvinfo : EIATTR_FRAME_SIZE
	.align		4
.L_509:
        /*0bf4*/ 	.byte	0x04, 0x11
        /*0bf6*/ 	.short	(.L_511 - .L_510)
	.align		4
.L_510:
        /*0bf8*/ 	.word	index@(_ZN10layer_norm22ln_bwd_finalize_kernelINS_22Kernel_traits_finalizeILj6144E13__nv_bfloat16S2_fS2_fjLb0ELj1024ELj4ENS_18Kernel_traits_baseILj6144ES2_S2_fS2_fjLj1024EEEEELb0ELb1EEEvNS_9BwdParamsE)
        /*0bfc*/ 	.word	0x00000000


	//----- nvinfo : EIATTR_REGCOUNT
	.align		4
.L_511:
        /*0c00*/ 	.byte	0x04, 0x2f
        /*0c02*/ 	.short	(.L_513 - .L_512)
	.align		4
.L_512:
        /*0c04*/ 	.word	index@(_ZN10layer_norm13ln_bwd_kernelINS_13Kernel_traitsI13__nv_bfloat16S2_fS2_fjLj6144ELj1ELj1ELj8ELj16ENS_18Kernel_traits_baseILj6144ES2_S2_fS2_fjLj256EEEEELb1ELb0ELb1ELb0EEEvNS_9BwdParamsE)
        /*0c08*/ 	.word	0x000000b8


	//----- nvinfo : EIATTR_FRAME_SIZE
	.align		4
.L_513:
        /*0c0c*/ 	.byte	0x04, 0x11
        /*0c0e*/ 	.short	(.L_515 - .L_514)
	.align		4
.L_514:
        /*0c10*/ 	.word	index@(_ZN10layer_norm13ln_bwd_kernelINS_13Kernel_traitsI13__nv_bfloat16S2_fS2_fjLj6144ELj1ELj1ELj8ELj16ENS_18Kernel_traits_baseILj6144ES2_S2_fS2_fjLj256EEEEELb1ELb0ELb1ELb0EEEvNS_9BwdParamsE)
        /*0c14*/ 	.word	0x00000000


	//----- nvinfo : EIATTR_REGCOUNT
	.align		4
.L_515:
        /*0c18*/ 	.byte	0x04, 0x2f
        /*0c1a*/ 	.short	(.L_517 - .L_516)
	.align		4
.L_516:
        /*0c1c*/ 	.word	index@(_ZN10layer_norm22ln_bwd_finalize_kernelINS_22Kernel_traits_finalizeILj6144E13__nv_bfloat16S2_fS2_fjLb0ELj1024ELj4ENS_18Kernel_traits_baseILj6144ES2_S2_fS2_fjLj1024EEEEELb0ELb0EEEvNS_9BwdParamsE)
        /*0c20*/ 	.word	0x0000003f


	//----- nvinfo : EIATTR_FRAME_SIZE
	.align		4
.L_517:
        /*0c24*/ 	.byte	0x04, 0x11
        /*0c26*/ 	.short	(.L_519 - .L_518)
	.align		4
.L_518:
        /*0c28*/ 	.word	index@(_ZN10layer_norm22ln_bwd_finalize_kernelINS_22Kernel_traits_finalizeILj6144E13__nv_bfloat16S2_fS2_fjLb0ELj1024ELj4ENS_18Kernel_traits_baseILj6144ES2_S2_fS2_fjLj1024EEEEELb0ELb0EEEvNS_9BwdParamsE)
        /*0c2c*/ 	.word	0x00000000


	//----- nvinfo : EIATTR_REGCOUNT
	.align		4
.L_519:
        /*0c30*/ 	.byte	0x04, 0x2f
        /*0c32*/ 	.short	(.L_521 - .L_520)
	.align		4
.L_520:
        /*0c34*/ 	.word	index@(_ZN10layer_norm13ln_bwd_kernelINS_13Kernel_traitsI13__nv_bfloat16S2_fS2_fjLj6144ELj1ELj1ELj8ELj16ENS_18Kernel_traits_baseILj6144ES2_S2_fS2_fjLj256EEEEELb1ELb0ELb0ELb1EEEvNS_9BwdParamsE)
        /*0c38*/ 	.word	0x000000d1


	//----- nvinfo : EIATTR_FRAME_SIZE
	.align		4
.L_521:
        /*0c3c*/ 	.byte	0x04, 0x11
        /*0c3e*/ 	.short	(.L_523 - .L_522)
	.align		4
.L_522:
        /*0c40*/ 	.word	index@(_ZN10layer_norm13ln_bwd_kernelINS_13Kernel_traitsI13__nv_bfloat16S2_fS2_fjLj6144ELj1ELj1ELj8ELj16ENS_18Kernel_traits_baseILj6144ES2_S2_fS2_fjLj256EEEEELb1ELb0ELb0ELb1EEEvNS_9BwdParamsE)
        /*0c44*/ 	.word	0x00000000


	//----- nvinfo : EIATTR_REGCOUNT
	.align		4
.L_523:
        /*0c48*/ 	.byte	0x04, 0x2f
        /*0c4a*/ 	.short	(.L_525 - .L_524)
	.align		4
.L_524:
        /*0c4c*/ 	.word	index@(_ZN10layer_norm13ln_bwd_kernelINS_13Kernel_traitsI13__nv_bfloat16S2_fS2_fjLj6144ELj1ELj1ELj8ELj16ENS_18Kernel_traits_baseILj6144ES2_S2_fS2_fjLj256EEEEELb1ELb0ELb0ELb0EEEvNS_9BwdParamsE)
        /*0c50*/ 	.word	0x000000ba


	//----- nvinfo : EIATTR_FRAME_SIZE
	.align		4
.L_525:
        /*0c54*/ 	.byte	0x04, 0x11
        /*0c56*/ 	.short	(.L_527 - .L_526)
	.align		4
.L_526:
        /*0c58*/ 	.word	index@(_ZN10layer_norm13ln_bwd_kernelINS_13Kernel_traitsI13__nv_bfloat16S2_fS2_fjLj6144ELj1ELj1ELj8ELj16ENS_18Kernel_traits_baseILj6144ES2_S2_fS2_fjLj256EEEEELb1ELb0ELb0ELb0EEEvNS_9BwdParamsE)
        /*0c5c*/ 	.word	0x00000000


	//----- nvinfo : EIATTR_REGCOUNT
	.align		4
.L_527:
        /*0c60*/ 	.byte	0x04, 0x2f
        /*0c62*/ 	.short	(.L_529 - .L_528)
	.align		4
.L_528:
        /*0c64*/ 	.word	index@(_ZN10layer_norm13ln_bwd_kernelINS_13Kernel_traitsI13__nv_bfloat16S2_fS2_fjLj6144ELj1ELj1ELj8ELj16ENS_18Kernel_traits_baseILj6144ES2_S2_fS2_fjLj256EEEEELb0ELb1ELb1ELb1EEEvNS_9BwdParamsE)
        /*0c68*/ 	.word	0x000000fe


	//----- nvinfo : EIATTR_FRAME_SIZE
	.align		4
.L_529:
        /*0c6c*/ 	.byte	0x04, 0x11
        /*0c6e*/ 	.short	(.L_531 - .L_530)
	.align		4
.L_530:
        /*0c70*/ 	.word	index@(_ZN10layer_norm13ln_bwd_kernelINS_13Kernel_traitsI13__nv_bfloat16S2_fS2_fjLj6144ELj1ELj1ELj8ELj16ENS_18Kernel_traits_baseILj6144ES2_S2_fS2_fjLj256EEEEELb0ELb1ELb1ELb1EEEvNS_9BwdParamsE)
        /*0c74*/ 	.word	0x00000000


	//----- nvinfo : EIATTR_REGCOUNT
	.align		4
.L_531:
        /*0c78*/ 	.byte	0x04, 0x2f
        /*0c7a*/ 	.short	(.L_533 - .L_532)
	.align		4
.L_532:
        /*0c7c*/ 	.word	index@(_ZN10layer_norm13ln_bwd_kernelINS_13Kernel_traitsI13__nv_bfloat16S2_fS2_fjLj6144ELj1ELj1ELj8ELj16ENS_18Kernel_traits_baseILj6144ES2_S2_fS2_fjLj256EEEEELb0ELb1ELb1ELb0EEEvNS_9BwdParamsE)
        /*0c80*/ 	.word	0x000000ec


	//----- nvinfo : EIATTR_FRAME_SIZE
	.align		4
.L_533:
        /*0c84*/ 	.byte	0x04, 0x11
        /*0c86*/ 	.short	(.L_535 - .L_534)
	.align		4
.L_534:
        /*0c88*/ 	.word	index@(_ZN10layer_norm13ln_bwd_kernelINS_13Kernel_traitsI13__nv_bfloat16S2_fS2_fjLj6144ELj1ELj1ELj8ELj16ENS_18Kernel_traits_baseILj6144ES2_S2_fS2_fjLj256EEEEELb0ELb1ELb1ELb0EEEvNS_9BwdParamsE)
        /*0c8c*/ 	.word	0x00000000


	//----- nvinfo : EIATTR_REGCOUNT
	.align		4
.L_535:
        /*0c90*/ 	.byte	0x04, 0x2f
        /*0c92*/ 	.short	(.L_537 - .L_536)
	.align		4
.L_536:
        /*0c94*/ 	.word	index@(_ZN10layer_norm13ln_bwd_kernelINS_13Kernel_traitsI13__nv_bfloat16S2_fS2_fjLj6144ELj1ELj1ELj8ELj16ENS_18Kernel_traits_baseILj6144ES2_S2_fS2_fjLj256EEEEELb0ELb1ELb0ELb1EEEvNS_9BwdParamsE)
        /*0c98*/ 	.word	0x000000f4


	//----- nvinfo : EIATTR_FRAME_SIZE
	.align		4
.L_537:
        /*0c9c*/ 	.byte	0x04, 0x11
        /*0c9e*/ 	.short	(.L_539 - .L_538)
	.align		4
.L_538:
        /*0ca0*/ 	.word	index@(_ZN10layer_norm13ln_bwd_kernelINS_13Kernel_traitsI13__nv_bfloat16S2_fS2_fjLj6144ELj1ELj1ELj8ELj16ENS_18Kernel_traits_baseILj6144ES2_S2_fS2_fjLj256EEEEELb0ELb1ELb0ELb1EEEvNS_9BwdParamsE)
        /*0ca4*/ 	.word	0x00000000


	//----- nvinfo : EIATTR_REGCOUNT
	.align		4
.L_539:
        /*0ca8*/ 	.byte	0x04, 0x2f
        /*0caa*/ 	.short	(.L_541 - .L_540)
	.align		4
.L_540:
        /*0cac*/ 	.word	index@(_ZN10layer_norm13ln_bwd_kernelINS_13Kernel_traitsI13__nv_bfloat16S2_fS2_fjLj6144ELj1ELj1ELj8ELj16ENS_18Kernel_traits_baseILj6144ES2_S2_fS2_fjLj256EEEEELb0ELb1ELb0ELb0EEEvNS_9BwdParamsE)
        /*0cb0*/ 	.word	0x000000ea


	//----- nvinfo : EIATTR_FRAME_SIZE
	.align		4
.L_541:
        /*0cb4*/ 	.byte	0x04, 0x11
        /*0cb6*/ 	.short	(.L_543 - .L_542)
	.align		4
.L_542:
        /*0cb8*/ 	.word	index@(_ZN10layer_norm13ln_bwd_kernelINS_13Kernel_traitsI13__nv_bfloat16S2_fS2_fjLj6144ELj1ELj1ELj8ELj16ENS_18Kernel_traits_baseILj6144ES2_S2_fS2_fjLj256EEEEELb0ELb1ELb0ELb0EEEvNS_9BwdParamsE)
        /*0cbc*/ 	.word	0x00000000


	//----- nvinfo : EIATTR_REGCOUNT
	.align		4
.L_543:
        /*0cc0*/ 	.byte	0x04, 0x2f
        /*0cc2*/ 	.short	(.L_545 - .L_544)
	.align		4
.L_544:
        /*0cc4*/ 	.word	index@(_ZN10layer_norm13ln_bwd_kernelINS_13Kernel_traitsI13__nv_bfloat16S2_fS2_fjLj6144ELj1ELj1ELj8ELj16ENS_18Kernel_traits_baseILj6144ES2_S2_fS2_fjLj256EEEEELb0ELb0ELb1ELb1EEEvNS_9BwdParamsE)
        /*0cc8*/ 	.word	0x000000c1


	//----- nvinfo : EIATTR_FRAME_SIZE
	.align		4
.L_545:
        /*0ccc*/ 	.byte	0x04, 0x11
        /*0cce*/ 	.short	(.L_547 - .L_546)
	.align		4
.L_546:
        /*0cd0*/ 	.word	index@(_ZN10layer_norm13ln_bwd_kernelINS_13Kernel_traitsI13__nv_bfloat16S2_fS2_fjLj6144ELj1ELj1ELj8ELj16ENS_18Kernel_traits_baseILj6144ES2_S2_fS2_fjLj256EEEEELb0ELb0ELb1ELb1EEEvNS_9BwdParamsE)
        /*0cd4*/ 	.word	0x00000000


	//----- nvinfo : EIATTR_REGCOUNT
	.align		4
.L_547:
        /*0cd8*/ 	.byte	0x04, 0x2f
        /*0cda*/ 	.short	(.L_549 - .L_548)
	.align		4
.L_548:
        /*0cdc*/ 	.word	index@(_ZN10layer_norm13ln_bwd_kernelINS_13Kernel_traitsI13__nv_bfloat16S2_fS2_fjLj6144ELj1ELj1ELj8ELj16ENS_18Kernel_traits_baseILj6144ES2_S2_fS2_fjLj256EEEEELb0ELb0ELb1ELb0EEEvNS_9BwdParamsE)
        /*0ce0*/ 	.word	0x000000bc


	//----- nvinfo : EIATTR_FRAME_SIZE
	.align		4
.L_549:
        /*0ce4*/ 	.byte	0x04, 0x11
        /*0ce6*/ 	.short	(.L_551 - .L_550)
	.align		4
.L_550:
        /*0ce8*/ 	.word	index@(_ZN10layer_norm13ln_bwd_kernelINS_13Kernel_traitsI13__nv_bfloat16S2_fS2_fjLj6144ELj1ELj1ELj8ELj16ENS_18Kernel_traits_baseILj6144ES2_S2_fS2_fjLj256EEEEELb0ELb0ELb1ELb0EEEvNS_9BwdParamsE)
        /*0cec*/ 	.word	0x00000000


	//----- nvinfo : EIATTR_REGCOUNT
	.align		4
.L_551:
        /*0cf0*/ 	.byte	0x04, 0x2f
        /*0cf2*/ 	.short	(.L_553 - .L_552)
	.align		4
.L_552:
        /*0cf4*/ 	.word	index@(_ZN10layer_norm13ln_bwd_kernelINS_13Kernel_traitsI13__nv_bfloat16S2_fS2_fjLj6144ELj1ELj1ELj8ELj16ENS_18Kernel_traits_baseILj6144ES2_S2_fS2_fjLj256EEEEELb0ELb0ELb0ELb1EEEvNS_9BwdParamsE)
        /*0cf8*/ 	.word	0x000000c1


	//----- nvinfo : EIATTR_FRAME_SIZE
	.align		4
.L_553:
        /*0cfc*/ 	.byte	0x04, 0x11
        /*0cfe*/ 	.short	(.L_555 - .L_554)
	.align		4
.L_554:
        /*0d00*/ 	.word	index@(_ZN10layer_norm13ln_bwd_kernelINS_13Kernel_traitsI13__nv_bfloat16S2_fS2_fjLj6144ELj1ELj1ELj8ELj16ENS_18Kernel_traits_baseILj6144ES2_S2_fS2_fjLj256EEEEELb0ELb0ELb0ELb1EEEvNS_9BwdParamsE)
        /*0d04*/ 	.word	0x00000000


	//----- nvinfo : EIATTR_REGCOUNT
	.align		4
.L_555:
        /*0d08*/ 	.byte	0x04, 0x2f
        /*0d0a*/ 	.short	(.L_557 - .L_556)
	.align		4
.L_556:
        /*0d0c*/ 	.word	index@(_ZN10layer_norm13ln_bwd_kernelINS_13Kernel_traitsI13__nv_bfloat16S2_fS2_fjLj6144ELj1ELj1ELj8ELj16ENS_18Kernel_traits_baseILj6144ES2_S2_fS2_fjLj256EEEEELb0ELb0ELb0ELb0EEEvNS_9BwdParamsE)
        /*0d10*/ 	.word	0x000000b4


	//----- nvinfo : EIATTR_FRAME_SIZE
	.align		4
.L_557:
        /*0d14*/ 	.byte	0x04, 0x11
        /*0d16*/ 	.short	(.L_559 - .L_558)
	.align		4
.L_558:
        /*0d18*/ 	.word	index@(_ZN10layer_norm13ln_bwd_kernelINS_13Kernel_traitsI13__nv_bfloat16S2_fS2_fjLj6144ELj1ELj1ELj8ELj16ENS_18Kernel_traits_baseILj6144ES2_S2_fS2_fjLj256EEEEELb0ELb0ELb0ELb0EEEvNS_9BwdParamsE)
        /*0d1c*/ 	.word	0x00000000


	//----- nvinfo : EIATTR_REGCOUNT
	.align		4
.L_559:
        /*0d20*/ 	.byte	0x04, 0x2f
        /*0d22*/ 	.short	(.L_561 - .L_560)
	.align		4
.L_560:
        /*0d24*/ 	.word	index@(_ZN10layer_norm13ln_bwd_kernelINS_13Kernel_traitsIf13__nv_bfloat16S2_S2_fjLj6144ELj1ELj1ELj8ELj16ENS_18Kernel_traits_baseILj6144EfS2_S2_S2_fjLj256EEEEELb1ELb1ELb1ELb1EEEvNS_9BwdParamsE)
        /*0d28*/ 	.word	0x000000ee


	//----- nvinfo : EIATTR_FRAME_SIZE
	.align		4
.L_561:
        /*0d2c*/ 	.byte	0x04, 0x11
        /*0d2e*/ 	.short	(.L_563 - .L_562)
	.align		4
.L_562:
        /*0d30*/ 	.word	index@(_ZN10layer_norm13ln_bwd_kernelINS_13Kernel_traitsIf13__nv_bfloat16S2_S2_fjLj6144ELj1ELj1ELj8ELj16ENS_18Kernel_traits_baseILj6144EfS2_S2_S2_fjLj256EEEEELb1ELb1ELb1ELb1EEEvNS_9BwdParamsE)
        /*0d34*/ 	.word	0x00000000


	//----- nvinfo : EIATTR_REGCOUNT
	.align		4
.L_563:
        /*0d38*/ 	.byte	0x04, 0x2f
        /*0d3a*/ 	.short	(.L_565 - .L_564)
	.align		4
.L_564:
        /*0d3c*/ 	.word	index@(_ZN10layer_norm22ln_bwd_finalize_kernelINS_22Kernel_traits_finalizeILj6144Ef13__nv_bfloat16S2_S2_fjLb1ELj1024ELj4ENS_18Kernel_traits_baseILj6144EfS2_S2_S2_fjLj1024EEEEELb1ELb1EEEvNS_9BwdParamsE)
        /*0d40*/ 	.word	0x00000020


	//----- nvinfo : EIATTR_FRAME_SIZE
	.align		4
.L_565:
        /*0d44*/ 	.byte	0x04, 0x11
        /*0d46*/ 	.short	(.L_567 - .L_566)
	.align		4
.L_566:
        /*0d48*/ 	.word	index@(_ZN10layer_norm22ln_bwd_finalize_kernelINS_22Kernel_traits_finalizeILj6144Ef13__nv_bfloat16S2_S2_fjLb1ELj1024ELj4ENS_18Kernel_traits_baseILj6144EfS2_S2_S2_fjLj1024EEEEELb1ELb1EEEvNS_9BwdParamsE)
        /*0d4c*/ 	.word	0x00000000


	//----- nvinfo : EIATTR_REGCOUNT
	.align		4
.L_567:
        /*0d50*/ 	.byte	0x04, 0x2f
        /*0d52*/ 	.short	(.L_569 - .L_568)
	.align		4
.L_568:
        /*0d54*/ 	.word	index@(_ZN10layer_norm13ln_bwd_kernelINS_13Kernel_traitsIf13__nv_bfloat16S2_S2_fjLj6144ELj1ELj1ELj8ELj16ENS_18Kernel_traits_baseILj6144EfS2_S2_S2_fjLj256EEEEELb1ELb1ELb1ELb0EEEvNS_9BwdParamsE)
        /*0d58*/ 	.word	0x000000e6


	//----- nvinfo : EIATTR_FRAME_SIZE
	.align		4
.L_569:
        /*0d5c*/ 	.byte	0x04, 0x11
        /*0d5e*/ 	.short	(.L_571 - .L_570)
	.align		4
.L_570:
        /*0d60*/ 	.word	index@(_ZN10layer_norm13ln_bwd_kernelINS_13Kernel_traitsIf13__nv_bfloat16S2_S2_fjLj6144ELj1ELj1ELj8ELj16ENS_18Kernel_traits_baseILj6144EfS2_S2_S2_fjLj256EEEEELb1ELb1ELb1ELb0EEEvNS_9BwdParamsE)
        /*0d64*/ 	.word	0x00000000


	//----- nvinfo : EIATTR_REGCOUNT
	.align		4
.L_571:
        /*0d68*/ 	.byte	0x04, 0x2f
        /*0d6a*/ 	.short	(.L_573 - .L_572)
	.align		4
.L_572:
        /*0d6c*/ 	.word	index@(_ZN10layer_norm22ln_bwd_finalize_kernelINS_22Kernel_traits_finalizeILj6144Ef13__nv_bfloat16S2_S2_fjLb1ELj1024ELj4ENS_18Kernel_traits_baseILj6144EfS2_S2_S2_fjLj1024EEEEELb1ELb0EEEvNS_9BwdParamsE)
        /*0d70*/ 	.word	0x00000020


	//----- nvinfo : EIATTR_FRAME_SIZE
	.align		4
.L_573:
        /*0d74*/ 	.byte	0x04, 0x11
        /*0d76*/ 	.short	(.L_575 - .L_574)
	.align		4
.L_574:
        /*0d78*/ 	.word	index@(_ZN10layer_norm22ln_bwd_finalize_kernelINS_22Kernel_traits_finalizeILj6144Ef13__nv_bfloat16S2_S2_fjLb1ELj1024ELj4ENS_18Kernel_traits_baseILj6144EfS2_S2_S2_fjLj1024EEEEELb1ELb0EEEvNS_9BwdParamsE)
        /*0d7c*/ 	.word	0x00000000


	//----- nvinfo : EIATTR_REGCOUNT
	.align		4
.L_575:
        /*0d80*/ 	.byte	0x04, 0x2f
        /*0d82*/ 	.short	(.L_577 - .L_576)
	.align		4
.L_576:
        /*0d84*/ 	.word	index@(_ZN10layer_norm13ln_bwd_kernelINS_13Kernel_traitsIf13__nv_bfloat16S2_S2_fjLj6144ELj1ELj1ELj8ELj16ENS_18Kernel_traits_baseILj6144EfS2_S2_S2_fjLj256EEEEELb1ELb1ELb0ELb1EEEvNS_9BwdParamsE)
        /*0d88*/ 	.word	0x000000ee


	//----- nvinfo : EIATTR_FRAME_SIZE
	.align		4
.L_577:
        /*0d8c*/ 	.byte	0x04, 0x11
        /*0d8e*/ 	.short	(.L_579 - .L_578)
	.align		4
.L_578:
        /*0d90*/ 	.word	index@(_ZN10layer_norm13ln_bwd_kernelINS_13Kernel_traitsIf13__nv_bfloat16S2_S2_fjLj6144ELj1ELj1ELj8ELj16ENS_18Kernel_traits_baseILj6144EfS2_S2_S2_fjLj256EEEEELb1ELb1ELb0ELb1EEEvNS_9BwdParamsE)
        /*0d94*/ 	.word	0x00000000


	//----- nvinfo : EIATTR_REGCOUNT
	.align		4
.L_579:
        /*0d98*/ 	.byte	0x04, 0x2f
        /*0d9a*/ 	.short	(.L_581 - .L_580)
	.align		4
.L_580:
        /*0d9c*/ 	.word	index@(_ZN10layer_norm13ln_bwd_kernelINS_13Kernel_traitsIf13__nv_bfloat16S2_S2_fjLj6144ELj1ELj1ELj8ELj16ENS_18Kernel_traits_baseILj6144EfS2_S2_S2_fjLj256EEEEELb1ELb1ELb0ELb0EEEvNS_9BwdParamsE)
        /*0da0*/ 	.word	0x000000e2


	//----- nvinfo : EIATTR_FRAME_SIZE
	.align		4
.L_581:
        /*0da4*/ 	.byte	0x04, 0x11
        /*0da6*/ 	.short	(.L_583 - .L_582)
	.align		4
.L_582:
        /*0da8*/ 	.word	index@(_ZN10layer_norm13ln_bwd_kernelINS_13Kernel_traitsIf13__nv_bfloat16S2_S2_fjLj6144ELj1ELj1ELj8ELj16ENS_18Kernel_traits_baseILj6144EfS2_S2_S2_fjLj256EEEEELb1ELb1ELb0ELb0EEEvNS_9BwdParamsE)
        /*0dac*/ 	.word	0x00000000


	//----- nvinfo : EIATTR_REGCOUNT
	.align		4
.L_583:
        /*0db0*/ 	.byte	0x04, 0x2f
        /*0db2*/ 	.short	(.L_585 - .L_584)
	.align		4
.L_584:
        /*0db4*/ 	.word	index@(_ZN10layer_norm13ln_bwd_kernelINS_13Kernel_traitsIf13__nv_bfloat16S2_S2_fjLj6144ELj1ELj1ELj8ELj16ENS_18Kernel_traits_baseILj6144EfS2_S2_S2_fjLj256EEEEELb1ELb0ELb1ELb1EEEvNS_9BwdParamsE)
        /*0db8*/ 	.word	0x000000bc


	//----- nvinfo : EIATTR_FRAME_SIZE
	.align		4
.L_585:
        /*0dbc*/ 	.byte	0x04, 0x11
        /*0dbe*/ 	.short	(.L_587 - .L_586)
	.align		4
.L_586:
        /*0dc0*/ 	.word	index@(_ZN10layer_norm13ln_bwd_kernelINS_13Kernel_traitsIf13__nv_bfloat16S2_S2_fjLj6144ELj1ELj1ELj8ELj16ENS_18Kernel_traits_baseILj6144EfS2_S2_S2_fjLj256EEEEELb1ELb0ELb1ELb1EEEvNS_9BwdParamsE)
        /*0dc4*/ 	.word	0x00000000


	//----- nvinfo : EIATTR_REGCOUNT
	.align		4
.L_587:
        /*0dc8*/ 	.byte	0x04, 0x2f
        /*0dca*/ 	.short	(.L_589 - .L_588)
	.align		4
.L_588:
        /*0dcc*/ 	.word	index@(_ZN10layer_norm22ln_bwd_finalize_kernelINS_22Kernel_traits_finalizeILj6144Ef13__nv_bfloat16S2_S2_fjLb0ELj1024ELj4ENS_18Kernel_traits_baseILj6144EfS2_S2_S2_fjLj1024EEEEELb0ELb1EEEvNS_9BwdParamsE)
        /*0dd0*/ 	.word	0x00000020


	//----- nvinfo : EIATTR_FRAME_SIZE
	.align		4
.L_589:
        /*0dd4*/ 	.byte	0x04, 0x11
        /*0dd6*/ 	.short	(.L_591 - .L_590)
	.align		4
.L_590:
        /*0dd8*/ 	.word	index@(_ZN10layer_norm22ln_bwd_finalize_kernelINS_22Kernel_traits_finalizeILj6144Ef13__nv_bfloat16S2_S2_fjLb0ELj1024ELj4ENS_18Kernel_traits_baseILj6144EfS2_S2_S2_fjLj1024EEEEELb0ELb1EEEvNS_9BwdParamsE)
        /*0ddc*/ 	.word	0x00000000


	//----- nvinfo : EIATTR_REGCOUNT
	.align		4
.L_591:
        /*0de0*/ 	.byte	0x04, 0x2f
        /*0de2*/ 	.short	(.L_593 - .L_592)
	.align		4
.L_592:
        /*0de4*/ 	.word	index@(_ZN10layer_norm13ln_bwd_kernelINS_13Kernel_traitsIf13__nv_bfloat16S2_S2_fjLj6144ELj1ELj1ELj8ELj16ENS_18Kernel_traits_baseILj6144EfS2_S2_S2_fjLj256EEEEELb1ELb0ELb1ELb0EEEvNS_9BwdParamsE)
        /*0de8*/ 	.word	0x000000ac


	//----- nvinfo : EIATTR_FRAME_SIZE
	.align		4
.L_593:
        /*0dec*/ 	.byte	0x04, 0x11
        /*0dee*/ 	.short	(.L_595 - .L_594)
	.align		4
.L_594:
        /*0df0*/ 	.word	index@(_ZN10layer_norm13ln_bwd_kernelINS_13Kernel_traitsIf13__nv_bfloat16S2_S2_fjLj6144ELj1ELj1ELj8ELj16ENS_18Kernel_traits_baseILj6144EfS2_S2_S2_fjLj256EEEEELb1ELb0ELb1ELb0EEEvNS_9BwdParamsE)
        /*0df4*/ 	.word	0x00000000


	//----- nvinfo : EIATTR_REGCOUNT
	.align		4
.L_595:
        /*0df8*/ 	.byte	0x04, 0x2f
        /*0dfa*/ 	.short	(.L_597 - .L_596)
	.align		4
.L_596:
        /*0dfc*/ 	.word	index@(_ZN10layer_norm22ln_bwd_finalize_kernelINS_22Kernel_traits_finalizeILj6144Ef13__nv_bfloat16S2_S2_fjLb0ELj1024ELj4ENS_18Kernel_traits_baseILj6144EfS2_S2_S2_fjLj1024EEEEELb0ELb0EEEvNS_9BwdParamsE)
        /*0e00*/ 	.word	0x0000003f


	//----- nvinfo : EIATTR_FRAME_SIZE
	.align		4
.L_597:
        /*0e04*/ 	.byte	0x04, 0x11
        /*0e06*/ 	.short	(.L_599 - .L_598)
	.align		4
.L_598:
        /*0e08*/ 	.word	index@(_ZN10layer_norm22ln_bwd_finalize_kernelINS_22Kernel_traits_finalizeILj6144Ef13__nv_bfloat16S2_S2_fjLb0ELj1024ELj4ENS_18Kernel_traits_baseILj6144EfS2_S2_S2_fjLj1024EEEEELb0ELb0EEEvNS_9BwdParamsE)
        /*0e0c*/ 	.word	0x00000000


	//----- nvinfo : EIATTR_REGCOUNT
	.align		4
.L_599:
        /*0e10*/ 	.byte	0x04, 0x2f
        /*0e12*/ 	.short	(.L_601 - .L_600)
	.align		4
.L_600:
        /*0e14*/ 	.word	index@(_ZN10layer_norm13ln_bwd_kernelINS_13Kernel_traitsIf13__nv_bfloat16S2_S2_fjLj6144ELj1ELj1ELj8ELj16ENS_18Kernel_traits_baseILj6144EfS2_S2_S2_fjLj256EEEEELb1ELb0ELb0ELb1EEEvNS_9BwdParamsE)
        /*0e18*/ 	.word	0x000000b3


	//----- nvinfo : EIATTR_FRAME_SIZE
	.align		4
.L_601:
        /*0e1c*/ 	.byte	0x04, 0x11
        /*0e1e*/ 	.short	(.L_603 - .L_602)
	.align		4
.L_602:
        /*0e20*/ 	.word	index@(_ZN10layer_norm13ln_bwd_kernelINS_13Kernel_traitsIf13__nv_bfloat16S2_S2_fjLj6144ELj1ELj1ELj8ELj16ENS_18Kernel_traits_baseILj6144EfS2_S2_S2_fjLj256EEEEELb1ELb0ELb0ELb1EEEvNS_9BwdParamsE)
        /*0e24*/ 	.word	0x00000000


	//----- nvinfo : EIATTR_REGCOUNT
	.align		4
.L_603:
        /*0e28*/ 	.byte	0x04, 0x2f
        /*0e2a*/ 	.short	(.L_605 - .L_604)
	.align		4
.L_604:
        /*0e2c*/ 	.word	index@(_ZN10layer_norm13ln_bwd_kernelINS_13Kernel_traitsIf13__nv_bfloat16S2_S2_fjLj6144ELj1ELj1ELj8ELj16ENS_18Kernel_traits_baseILj6144EfS2_S2_S2_fjLj256EEEEELb1ELb0ELb0ELb0EEEvNS_9BwdParamsE)
        /*0e30*/ 	.word	0x000000a9


	//----- nvinfo : EIATTR_FRAME_SIZE
	.align		4
.L_605:
        /*0e34*/ 	.byte	0x04, 0x11
        /*0e36*/ 	.short	(.L_607 - .L_606)
	.align		4
.L_606:
        /*0e38*/ 	.word	index@(_ZN10layer_norm13ln_bwd_kernelINS_13Kernel_traitsIf13__nv_bfloat16S2_S2_fjLj6144ELj1ELj1ELj8ELj16ENS_18Kernel_traits_baseILj6144EfS2_S2_S2_fjLj256EEEEELb1ELb0ELb0ELb0EEEvNS_9BwdParamsE)
        /*0e3c*/ 	.word	0x00000000


	//----- nvinfo : EIATTR_REGCOUNT
	.align		4
.L_607:
        /*0e40*/ 	.byte	0x04, 0x2f
        /*0e42*/ 	.short	(.L_609 - .L_608)
	.align		4
.L_608:
        /*0e44*/ 	.word	index@(_ZN10layer_norm13ln_bwd_kernelINS_13Kernel_traitsIf13__nv_bfloat16S2_S2_fjLj6144ELj1ELj1ELj8ELj16ENS_18Kernel_traits_baseILj6144EfS2_S2_S2_fjLj256EEEEELb0ELb1ELb1ELb1EEEvNS_9BwdParamsE)
        /*0e48*/ 	.word	0x000000e0


	//----- nvinfo : EIATTR_FRAME_SIZE
	.align		4
.L_609:
        /*0e4c*/ 	.byte	0x04, 0x11
        /*0e4e*/ 	.short	(.L_611 - .L_610)
	.align		4
.L_610:
        /*0e50*/ 	.word	index@(_ZN10layer_norm13ln_bwd_kernelINS_13Kernel_traitsIf13__nv_bfloat16S2_S2_fjLj6144ELj1ELj1ELj8ELj16ENS_18Kernel_traits_baseILj6144EfS2_S2_S2_fjLj256EEEEELb0ELb1ELb1ELb1EEEvNS_9BwdParamsE)
        /*0e54*/ 	.word	0x00000000


	//----- nvinfo : EIATTR_REGCOUNT
	.align		4
.L_611:
        /*0e58*/ 	.byte	0x04, 0x2f
        /*0e5a*/ 	.short	(.L_613 - .L_612)
	.align		4
.L_612:
        /*0e5c*/ 	.word	index@(_ZN10layer_norm13ln_bwd_kernelINS_13Kernel_traitsIf13__nv_bfloat16S2_S2_fjLj6144ELj1ELj1ELj8ELj16ENS_18Kernel_traits_baseILj6144EfS2_S2_S2_fjLj256EEEEELb0ELb1ELb1ELb0EEEvNS_9BwdParamsE)
        /*0e60*/ 	.word	0x000000dc


	//----- nvinfo : EIATTR_FRAME_SIZE
	.align		4
.L_613:
        /*0e64*/ 	.byte	0x04, 0x11
        /*0e66*/ 	.short	(.L_615 - .L_614)
	.align		4
.L_614:
        /*0e68*/ 	.word	index@(_ZN10layer_norm13ln_bwd_kernelINS_13Kernel_traitsIf13__nv_bfloat16S2_S2_fjLj6144ELj1ELj1ELj8ELj16ENS_18Kernel_traits_baseILj6144EfS2_S2_S2_fjLj256EEEEELb0ELb1ELb1ELb0EEEvNS_9BwdParamsE)
        /*0e6c*/ 	.word	0x00000000


	//----- nvinfo : EIATTR_REGCOUNT
	.align		4
.L_615:
        /*0e70*/ 	.byte	0x04, 0x2f
        /*0e72*/ 	.short	(.L_617 - .L_616)
	.align		4
.L_616:
        /*0e74*/ 	.word	index@(_ZN10layer_norm13ln_bwd_kernelINS_13Kernel_traitsIf13__nv_bfloat16S2_S2_fjLj6144ELj1ELj1ELj8ELj16ENS_18Kernel_traits_baseILj6144EfS2_S2_S2_fjLj256EEEEELb0ELb1ELb0ELb1EEEvNS_9BwdParamsE)
        /*0e78*/ 	.word	0x000000ed


	//----- nvinfo : EIATTR_FRAME_SIZE
	.align		4
.L_617:
        /*0e7c*/ 	.byte	0x04, 0x11
        /*0e7e*/ 	.short	(.L_619 - .L_618)
	.align		4
.L_618:
        /*0e80*/ 	.word	index@(_ZN10layer_norm13ln_bwd_kernelINS_13Kernel_traitsIf13__nv_bfloat16S2_S2_fjLj6144ELj1ELj1ELj8ELj16ENS_18Kernel_traits_baseILj6144EfS2_S2_S2_fjLj256EEEEELb0ELb1ELb0ELb1EEEvNS_9BwdParamsE)
        /*0e84*/ 	.word	0x00000000


	//----- nvinfo : EIATTR_REGCOUNT
	.align		4
.L_619:
        /*0e88*/ 	.byte	0x04, 0x2f
        /*0e8a*/ 	.short	(.L_621 - .L_620)
	.align		4
.L_620:
        /*0e8c*/ 	.word	index@(_ZN10layer_norm13ln_bwd_kernelINS_13Kernel_traitsIf13__nv_bfloat16S2_S2_fjLj6144ELj1ELj1ELj8ELj16ENS_18Kernel_traits_baseILj6144EfS2_S2_S2_fjLj256EEEEELb0ELb1ELb0ELb0EEEvNS_9BwdParamsE)
        /*0e90*/ 	.word	0x000000de


	//----- nvinfo : EIATTR_FRAME_SIZE
	.align		4
.L_621:
        /*0e94*/ 	.byte	0x04, 0x11
        /*0e96*/ 	.short	(.L_623 - .L_622)
	.align		4
.L_622:
        /*0e98*/ 	.word	index@(_ZN10layer_norm13ln_bwd_kernelINS_13Kernel_traitsIf13__nv_bfloat16S2_S2_fjLj6144ELj1ELj1ELj8ELj16ENS_18Kernel_traits_baseILj6144EfS2_S2_S2_fjLj256EEEEELb0ELb1ELb0ELb0EEEvNS_9BwdParamsE)
        /*0e9c*/ 	.word	0x00000000


	//----- nvinfo : EIATTR_REGCOUNT
	.align		4
.L_623:
        /*0ea0*/ 	.byte	0x04, 0x2f
        /*0ea2*/ 	.short	(.L_625 - .L_624)
	.align		4
.L_624:
        /*0ea4*/ 	.word	index@(_ZN10layer_norm13ln_bwd_kernelINS_13Kernel_traitsIf13__nv_bfloat16S2_S2_fjLj6144ELj1ELj1ELj8ELj16ENS_18Kernel_traits_baseILj6144EfS2_S2_S2_fjLj256EEEEELb0ELb0ELb1ELb1EEEvNS_9BwdParamsE)
        /*0ea8*/ 	.word	0x000000b2


	//----- nvinfo : EIATTR_FRAME_SIZE
	.align		4
.L_625:
        /*0eac*/ 	.byte	0x04, 0x11
        /*0eae*/ 	.short	(.L_627 - .L_626)
	.align		4
.L_626:
        /*0eb0*/ 	.word	index@(_ZN10layer_norm13ln_bwd_kernelINS_13Kernel_traitsIf13__nv_bfloat16S2_S2_fjLj6144ELj1ELj1ELj8ELj16ENS_18Kernel_traits_baseILj6144EfS2_S2_S2_fjLj256EEEEELb0ELb0ELb1ELb1EEEvNS_9BwdParamsE)
        /*0eb4*/ 	.word	0x00000000


	//----- nvinfo : EIATTR_REGCOUNT
	.align		4
.L_627:
        /*0eb8*/ 	.byte	0x04, 0x2f
        /*0eba*/ 	.short	(.L_629 - .L_628)
	.align		4
.L_628:
        /*0ebc*/ 	.word	index@(_ZN10layer_norm13ln_bwd_kernelINS_13Kernel_traitsIf13__nv_bfloat16S2_S2_fjLj6144ELj1ELj1ELj8ELj16ENS_18Kernel_traits_baseILj6144EfS2_S2_S2_fjLj256EEEEELb0ELb0ELb1ELb0EEEvNS_9BwdParamsE)
        /*0ec0*/ 	.word	0x000000ac


	//----- nvinfo : EIATTR_FRAME_SIZE
	.align		4
.L_629:
        /*0ec4*/ 	.byte	0x04, 0x11
        /*0ec6*/ 	.short	(.L_631 - .L_630)
	.align		4
.L_630:
        /*0ec8*/ 	.word	index@(_ZN10layer_norm13ln_bwd_kernelINS_13Kernel_traitsIf13__nv_bfloat16S2_S2_fjLj6144ELj1ELj1ELj8ELj16ENS_18Kernel_traits_baseILj6144EfS2_S2_S2_fjLj256EEEEELb0ELb0ELb1ELb0EEEvNS_9BwdParamsE)
        /*0ecc*/ 	.word	0x00000000


	//----- nvinfo : EIATTR_REGCOUNT
	.align		4
.L_631:
        /*0ed0*/ 	.byte	0x04, 0x2f
        /*0ed2*/ 	.short	(.L_633 - .L_632)
	.align		4
.L_632:
        /*0ed4*/ 	.word	index@(_ZN10layer_norm13ln_bwd_kernelINS_13Kernel_traitsIf13__nv_bfloat16S2_S2_fjLj6144ELj1ELj1ELj8ELj16ENS_18Kernel_traits_baseILj6144EfS2_S2_S2_fjLj256EEEEELb0ELb0ELb0ELb1EEEvNS_9BwdParamsE)
        /*0ed8*/ 	.word	0x000000b1


	//----- nvinfo : EIATTR_FRAME_SIZE
	.align		4
.L_633:
        /*0edc*/ 	.byte	0x04, 0x11
        /*0ede*/ 	.short	(.L_635 - .L_634)
	.align		4
.L_634:
        /*0ee0*/ 	.word	index@(_ZN10layer_norm13ln_bwd_kernelINS_13Kernel_traitsIf13__nv_bfloat16S2_S2_fjLj6144ELj1ELj1ELj8ELj16ENS_18Kernel_traits_baseILj6144EfS2_S2_S2_fjLj256EEEEELb0ELb0ELb0ELb1EEEvNS_9BwdParamsE)
        /*0ee4*/ 	.word	0x00000000


	//----- nvinfo : EIATTR_REGCOUNT
	.align		4
.L_635:
        /*0ee8*/ 	.byte	0x04, 0x2f
        /*0eea*/ 	.short	(.L_637 - .L_636)
	.align		4
.L_636:
        /*0eec*/ 	.word	index@(_ZN10layer_norm13ln_bwd_kernelINS_13Kernel_traitsIf13__nv_bfloat16S2_S2_fjLj6144ELj1ELj1ELj8ELj16ENS_18Kernel_traits_baseILj6144EfS2_S2_S2_fjLj256EEEEELb0ELb0ELb0ELb0EEEvNS_9BwdParamsE)
        /*0ef0*/ 	.word	0x000000a4


	//----- nvinfo : EIATTR_FRAME_SIZE
	.align		4
.L_637:
        /*0ef4*/ 	.byte	0x04, 0x11
        /*0ef6*/ 	.short	(.L_639 - .L_638)
	.align		4
.L_638:
        /*0ef8*/ 	.word	index@(_ZN10layer_norm13ln_bwd_kernelINS_13Kernel_traitsIf13__nv_bfloat16S2_S2_fjLj6144ELj1ELj1ELj8ELj16ENS_18Kernel_traits_baseILj6144EfS2_S2_S2_fjLj256EEEEELb0ELb0ELb0ELb0EEEvNS_9BwdParamsE)
        /*0efc*/ 	.word	0x00000000


	//----- nvinfo : EIATTR_REGCOUNT
	.align		4
.L_639:
        /*0f00*/ 	.byte	0x04, 0x2f
        /*0f02*/ 	.short	(.L_641 - .L_640)
	.align		4
.L_640:
        /*0f04*/ 	.word	index@(_ZN10layer_norm13ln_bwd_kernelINS_13Kernel_traitsI6__halfS2_S2_S2_fjLj6144ELj1ELj1ELj8ELj16ENS_18Kernel_traits_baseILj6144ES2_S2_S2_S2_fjLj256EEEEELb1ELb1ELb1ELb1EEEvNS_9BwdParamsE)
        /*0f08*/ 	.word	0x000000cc


	//----- nvinfo : EIATTR_FRAME_SIZE
	.align		4
.L_641:
        /*0f0c*/ 	.byte	0x04, 0x11
        /*0f0e*/ 	.short	(.L_643 - .L_642)
	.align		4
.L_642:
        /*0f10*/ 	.word	index@(_ZN10layer_norm13ln_bwd_kernelINS_13Kernel_traitsI6__halfS2_S2_S2_fjLj6144ELj1ELj1ELj8ELj16ENS_18Kernel_traits_baseILj6144ES2_S2_S2_S2_fjLj256EEEEELb1ELb1ELb1ELb1EEEvNS_9BwdParamsE)
        /*0f14*/ 	.word	0x00000000


	//----- nvinfo : EIATTR_REGCOUNT
	.align		4
.L_643:
        /*0f18*/ 	.byte	0x04, 0x2f
        /*0f1a*/ 	.short	(.L_645 - .L_644)
	.align		4
.L_644:
        /*0f1c*/ 	.word	index@(_ZN10layer_norm22ln_bwd_finalize_kernelINS_22Kernel_traits_finalizeILj6144E6__halfS2_S2_S2_fjLb1ELj1024ELj4ENS_18Kernel_traits_baseILj6144ES2_S2_S2_S2_fjLj1024EEEEELb1ELb1EEEvNS_9BwdParamsE)
        /*0f20*/ 	.word	0x00000020


	//----- nvinfo : EIATTR_FRAME_SIZE
	.align		4
.L_645:
        /*0f24*/ 	.byte	0x04, 0x11
        /*0f26*/ 	.short	(.L_647 - .L_646)
	.align		4
.L_646:
        /*0f28*/ 	.word	index@(_ZN10layer_norm22ln_bwd_finalize_kernelINS_22Kernel_traits_finalizeILj6144E6__halfS2_S2_S2_fjLb1ELj1024ELj4ENS_18Kernel_traits_baseILj6144ES2_S2_S2_S2_fjLj1024EEEEELb1ELb1EEEvNS_9BwdParamsE)
        /*0f2c*/ 	.word	0x00000000


	//----- nvinfo : EIATTR_REGCOUNT
	.align		4
.L_647:
        /*0f30*/ 	.byte	0x04, 0x2f
        /*0f32*/ 	.short	(.L_649 - .L_648)
	.align		4
.L_648:
        /*0f34*/ 	.word	index@(_ZN10layer_norm13ln_bwd_kernelINS_13Kernel_traitsI6__halfS2_S2_S2_fjLj6144ELj1ELj1ELj8ELj16ENS_18Kernel_traits_baseILj6144ES2_S2_S2_S2_fjLj256EEEEELb1ELb1ELb1ELb0EEEvNS_9BwdParamsE)
        /*0f38*/ 	.word	0x000000cd


	//----- nvinfo : EIATTR_FRAME_SIZE
	.align		4
.L_649:
        /*0f3c*/ 	.byte	0x04, 0x11
        /*0f3e*/ 	.short	(.L_651 - .L_650)
	.align		4
.L_650:
        /*0f40*/ 	.word	index@(_ZN10layer_norm13ln_bwd_kernelINS_13Kernel_traitsI6__halfS2_S2_S2_fjLj6144ELj1ELj1ELj8ELj16ENS_18Kernel_traits_baseILj6144ES2_S2_S2_S2_fjLj256EEEEELb1ELb1ELb1ELb0EEEvNS_9BwdParamsE)
        /*0f44*/ 	.word	0x00000000


	//----- nvinfo : EIATTR_REGCOUNT
	.align		4
.L_651:
        /*0f48*/ 	.byte	0x04, 0x2f
        /*0f4a*/ 	.short	(.L_653 - .L_652)
	.align		4
.L_652:
        /*0f4c*/ 	.word	index@(_ZN10layer_norm22ln_bwd_finalize_kernelINS_22Kernel_traits_finalizeILj6144E6__halfS2_S2_S2_fjLb1ELj1024ELj4ENS_18Kernel_traits_baseILj6144ES2_S2_S2_S2_fjLj1024EEEEELb1ELb0EEEvNS_9BwdParamsE)
        /*0f50*/ 	.word	0x00000020


	//----- nvinfo : EIATTR_FRAME_SIZE
	.align		4
.L_653:
        /*0f54*/ 	.byte	0x04, 0x11
        /*0f56*/ 	.short	(.L_655 - .L_654)
	.align		4
.L_654:
        /*0f58*/ 	.word	index@(_ZN10layer_norm22ln_bwd_finalize_kernelINS_22Kernel_traits_finalizeILj6144E6__halfS2_S2_S2_fjLb1ELj1024ELj4ENS_18Kernel_traits_baseILj6144ES2_S2_S2_S2_fjLj1024EEEEELb1ELb0EEEvNS_9BwdParamsE)
        /*0f5c*/ 	.word	0x00000000


	//----- nvinfo : EIATTR_REGCOUNT
	.align		4
.L_655:
        /*0f60*/ 	.byte	0x04, 0x2f
        /*0f62*/ 	.short	(.L_657 - .L_656)
	.align		4
.L_656:
        /*0f64*/ 	.word	index@(_ZN10layer_norm13ln_bwd_kernelINS_13Kernel_traitsI6__halfS2_S2_S2_fjLj6144ELj1ELj1ELj8ELj16ENS_18Kernel_traits_baseILj6144ES2_S2_S2_S2_fjLj256EEEEELb1ELb1ELb0ELb1EEEvNS_9BwdParamsE)
        /*0f68*/ 	.word	0x000000e8


	//----- nvinfo : EIATTR_FRAME_SIZE
	.align		4
.L_657:
        /*0f6c*/ 	.byte	0x04, 0x11
        /*0f6e*/ 	.short	(.L_659 - .L_658)
	.align		4
.L_658:
        /*0f70*/ 	.word	index@(_ZN10layer_norm13ln_bwd_kernelINS_13Kernel_traitsI6__halfS2_S2_S2_fjLj6144ELj1ELj1ELj8ELj16ENS_18Kernel_traits_baseILj6144ES2_S2_S2_S2_fjLj256EEEEELb1ELb1ELb0ELb1EEEvNS_9BwdParamsE)
        /*0f74*/ 	.word	0x00000000


	//----- nvinfo : EIATTR_REGCOUNT
	.align		4
.L_659:
        /*0f78*/ 	.byte	0x04, 0x2f
        /*0f7a*/ 	.short	(.L_661 - .L_660)
	.align		4
.L_660:
        /*0f7c*/ 	.word	index@(_ZN10layer_norm13ln_bwd_kernelINS_13Kernel_traitsI6__halfS2_S2_S2_fjLj6144ELj1ELj1ELj8ELj16ENS_18Kernel_traits_baseILj6144ES2_S2_S2_S2_fjLj256EEEEELb1ELb1ELb0ELb0EEEvNS_9BwdParamsE)
        /*0f80*/ 	.word	0x000000d0


	//----- nvinfo : EIATTR_FRAME_SIZE
	.align		4
.L_661:
        /*0f84*/ 	.byte	0x04, 0x11
        /*0f86*/ 	.short	(.L_663 - .L_662)
	.align		4
.L_662:
        /*0f88*/ 	.word	index@(_ZN10layer_norm13ln_bwd_kernelINS_13Kernel_traitsI6__halfS2_S2_S2_fjLj6144ELj1ELj1ELj8ELj16ENS_18Kernel_traits_baseILj6144ES2_S2_S2_S2_fjLj256EEEEELb1ELb1ELb0ELb0EEEvNS_9BwdParamsE)
        /*0f8c*/ 	.word	0x00000000


	//----- nvinfo : EIATTR_REGCOUNT
	.align		4
.L_663:
        /*0f90*/ 	.byte	0x04, 0x2f
        /*0f92*/ 	.short	(.L_665 - .L_664)
	.align		4
.L_664:
        /*0f94*/ 	.word	index@(_ZN10layer_norm13ln_bwd_kernelINS_13Kernel_traitsI6__halfS2_S2_S2_fjLj6144ELj1ELj1ELj8ELj16ENS_18Kernel_traits_baseILj6144ES2_S2_S2_S2_fjLj256EEEEELb1ELb0ELb1ELb1EEEvNS_9BwdParamsE)
        /*0f98*/ 	.word	0x000000a8


	//----- nvinfo : EIATTR_FRAME_SIZE
	.align		4
.L_665:
        /*0f9c*/ 	.byte	0x04, 0x11
        /*0f9e*/ 	.short	(.L_667 - .L_666)
	.align		4
.L_666:
        /*0fa0*/ 	.word	index@(_ZN10layer_norm13ln_bwd_kernelINS_13Kernel_traitsI6__halfS2_S2_S2_fjLj6144ELj1ELj1ELj8ELj16ENS_18Kernel_traits_baseILj6144ES2_S2_S2_S2_fjLj256EEEEELb1ELb0ELb1ELb1EEEvNS_9BwdParamsE)
        /*0fa4*/ 	.word	0x00000000


	//----- nvinfo : EIATTR_REGCOUNT
	.align		4
.L_667:
        /*0fa8*/ 	.byte	0x04, 0x2f
        /*0faa*/ 	.short	(.L_669 - .L_668)
	.align		4
.L_668:
        /*0fac*/ 	.word	index@(_ZN10layer_norm22ln_bwd_finalize_kernelINS_22Kernel_traits_finalizeILj6144E6__halfS2_S2_S2_fjLb0ELj1024ELj4ENS_18Kernel_traits_baseILj6144ES2_S2_S2_S2_fjLj1024EEEEELb0ELb1EEEvNS_9BwdParamsE)
        /*0fb0*/ 	.word	0x00000020


	//----- nvinfo : EIATTR_FRAME_SIZE
	.align		4
.L_669:
        /*0fb4*/ 	.byte	0x04, 0x11
        /*0fb6*/ 	.short	(.L_671 - .L_670)
	.align		4
.L_670:
        /*0fb8*/ 	.word	index@(_ZN10layer_norm22ln_bwd_finalize_kernelINS_22Kernel_traits_finalizeILj6144E6__halfS2_S2_S2_fjLb0ELj1024ELj4ENS_18Kernel_traits_baseILj6144ES2_S2_S2_S2_fjLj1024EEEEELb0ELb1EEEvNS_9BwdParamsE)
        /*0fbc*/ 	.word	0x00000000


	//----- nvinfo : EIATTR_REGCOUNT
	.align		4
.L_671:
        /*0fc0*/ 	.byte	0x04, 0x2f
        /*0fc2*/ 	.short	(.L_673 - .L_672)
	.align		4
.L_672:
        /*0fc4*/ 	.word	index@(_ZN10layer_norm13ln_bwd_kernelINS_13Kernel_traitsI6__halfS2_S2_S2_fjLj6144ELj1ELj1ELj8ELj16ENS_18Kernel_traits_baseILj6144ES2_S2_S2_S2_fjLj256EEEEELb1ELb0ELb1ELb0EEEvNS_9BwdParamsE)
        /*0fc8*/ 	.word	0x000000a2


	//----- nvinfo : EIATTR_FRAME_SIZE
	.align		4
.L_673:
        /*0fcc*/ 	.byte	0x04, 0x11
        /*0fce*/ 	.short	(.L_675 - .L_674)
	.align		4
.L_674:
        /*0fd0*/ 	.word	index@(_ZN10layer_norm13ln_bwd_kernelINS_13Kernel_traitsI6__halfS2_S2_S2_fjLj6144ELj1ELj1ELj8ELj16ENS_18Kernel_traits_baseILj6144ES2_S2_S2_S2_fjLj256EEEEELb1ELb0ELb1ELb0EEEvNS_9BwdParamsE)
        /*0fd4*/ 	.word	0x00000000


	//----- nvinfo : EIATTR_REGCOUNT
	.align		4
.L_675:
        /*0fd8*/ 	.byte	0x04, 0x2f
        /*0fda*/ 	.short	(.L_677 - .L_676)
	.align		4
.L_676:
        /*0fdc*/ 	.word	index@(_ZN10layer_norm22ln_bwd_finalize_kernelINS_22Kernel_traits_finalizeILj6144E6__halfS2_S2_S2_fjLb0ELj1024ELj4ENS_18Kernel_traits_baseILj6144ES2_S2_S2_S2_fjLj1024EEEEELb0ELb0EEEvNS_9BwdParamsE)
        /*0fe0*/ 	.word	0x0000003f


	//----- nvinfo : EIATTR_FRAME_SIZE
	.align		4
.L_677:
        /*0fe4*/ 	.byte	0x04, 0x11
        /*0fe6*/ 	.short	(.L_679 - .L_678)
	.align		4
.L_678:
        /*0fe8*/ 	.word	index@(_ZN10layer_norm22ln_bwd_finalize_kernelINS_22Kernel_traits_finalizeILj6144E6__halfS2_S2_S2_fjLb0ELj1024ELj4ENS_18Kernel_traits_baseILj6144ES2_S2_S2_S2_fjLj1024EEEEELb0ELb0EEEvNS_9BwdParamsE)
        /*0fec*/ 	.word	0x00000000


	//----- nvinfo : EIATTR_REGCOUNT
	.align		4
.L_679:
        /*0ff0*/ 	.byte	0x04, 0x2f
        /*0ff2*/ 	.short	(.L_681 - .L_680)
	.align		4
.L_680:
        /*0ff4*/ 	.word	index@(_ZN10layer_norm13ln_bwd_kernelINS_13Kernel_traitsI6__halfS2_S2_S2_fjLj6144ELj1ELj1ELj8ELj16ENS_18Kernel_traits_baseILj6144ES2_S2_S2_S2_fjLj256EEEEELb1ELb0ELb0ELb1EEEvNS_9BwdParamsE)
        /*0ff8*/ 	.word	0x000000b6


	//----- nvinfo : EIATTR_FRAME_SIZE
	.align		4
.L_681:
        /*0ffc*/ 	.byte	0x04, 0x11
        /*0ffe*/ 	.short	(.L_683 - .L_682)
	.align		4
.L_682:
        /*1000*/ 	.word	index@(_ZN10layer_norm13ln_bwd_kernelINS_13Kernel_traitsI6__halfS2_S2_S2_fjLj6144ELj1ELj1ELj8ELj16ENS_18Kernel_traits_baseILj6144ES2_S2_S2_S2_fjLj256EEEEELb1ELb0ELb0ELb1EEEvNS_9BwdParamsE)
        /*1004*/ 	.word	0x00000000


	//----- nvinfo : EIATTR_REGCOUNT
	.align		4
.L_683:
        /*1008*/ 	.byte	0x04, 0x2f
        /*100a*/ 	.short	(.L_685 - .L_684)
	.align		4
.L_684:
        /*100c*/ 	.word	index@(_ZN10layer_norm13ln_bwd_kernelINS_13Kernel_traitsI6__halfS2_S2_S2_fjLj6144ELj1ELj1ELj8ELj16ENS_18Kernel_traits_baseILj6144ES2_S2_S2_S2_fjLj256EEEEELb1ELb0ELb0ELb0EEEvNS_9BwdParamsE)
        /*1010*/ 	.word	0x000000a4


	//----- nvinfo : EIATTR_FRAME_SIZE
	.align		4
.L_685:
        /*1014*/ 	.byte	0x04, 0x11
        /*1016*/ 	.short	(.L_687 - .L_686)
	.align		4
.L_686:
        /*1018*/ 	.word	index@(_ZN10layer_norm13ln_bwd_kernelINS_13Kernel_traitsI6__halfS2_S2_S2_fjLj6144ELj1ELj1ELj8ELj16ENS_18Kernel_traits_baseILj6144ES2_S2_S2_S2_fjLj256EEEEELb1ELb0ELb0ELb0EEEvNS_9BwdParamsE)
        /*101c*/ 	.word	0x00000000


	//----- nvinfo : EIATTR_REGCOUNT
	.align		4
.L_687:
        /*1020*/ 	.byte	0x04, 0x2f
        /*1022*/ 	.short	(.L_689 - .L_688)
	.align		4
.L_688:
        /*1024*/ 	.word	index@(_ZN10layer_norm13ln_bwd_kernelINS_13Kernel_traitsI6__halfS2_S2_S2_fjLj6144ELj1ELj1ELj8ELj16ENS_18Kernel_traits_baseILj6144ES2_S2_S2_S2_fjLj256EEEEELb0ELb1ELb1ELb1EEEvNS_9BwdParamsE)
        /*1028*/ 	.word	0x000000c8


	//----- nvinfo : EIATTR_FRAME_SIZE
	.align		4
.L_689:
        /*102c*/ 	.byte	0x04, 0x11
        /*102e*/ 	.short	(.L_691 - .L_690)
	.align		4
.L_690:
        /*1030*/ 	.word	index@(_ZN10layer_norm13ln_bwd_kernelINS_13Kernel_traitsI6__halfS2_S2_S2_fjLj6144ELj1ELj1ELj8ELj16ENS_18Kernel_traits_baseILj6144ES2_S2_S2_S2_fjLj256EEEEELb0ELb1ELb1ELb1EEEvNS_9BwdParamsE)
        /*1034*/ 	.word	0x00000000


	//----- nvinfo : EIATTR_REGCOUNT
	.align		4
.L_691:
        /*1038*/ 	.byte	0x04, 0x2f
        /*103a*/ 	.short	(.L_693 - .L_692)
	.align		4
.L_692:
        /*103c*/ 	.word	index@(_ZN10layer_norm13ln_bwd_kernelINS_13Kernel_traitsI6__halfS2_S2_S2_fjLj6144ELj1ELj1ELj8ELj16ENS_18Kernel_traits_baseILj6144ES2_S2_S2_S2_fjLj256EEEEELb0ELb1ELb1ELb0EEEvNS_9BwdParamsE)
        /*1040*/ 	.word	0x000000c6


	//----- nvinfo : EIATTR_FRAME_SIZE
	.align		4
.L_693:
        /*1044*/ 	.byte	0x04, 0x11
        /*1046*/ 	.short	(.L_695 - .L_694)
	.align		4
.L_694:
        /*1048*/ 	.word	index@(_ZN10layer_norm13ln_bwd_kernelINS_13Kernel_traitsI6__halfS2_S2_S2_fjLj6144ELj1ELj1ELj8ELj16ENS_18Kernel_traits_baseILj6144ES2_S2_S2_S2_fjLj256EEEEELb0ELb1ELb1ELb0EEEvNS_9BwdParamsE)
        /*104c*/ 	.word	0x00000000


	//----- nvinfo : EIATTR_REGCOUNT
	.align		4
.L_695:
        /*1050*/ 	.byte	0x04, 0x2f
        /*1052*/ 	.short	(.L_697 - .L_696)
	.align		4
.L_696:
        /*1054*/ 	.word	index@(_ZN10layer_norm13ln_bwd_kernelINS_13Kernel_traitsI6__halfS2_S2_S2_fjLj6144ELj1ELj1ELj8ELj16ENS_18Kernel_traits_baseILj6144ES2_S2_S2_S2_fjLj256EEEEELb0ELb1ELb0ELb1EEEvNS_9BwdParamsE)
        /*1058*/ 	.word	0x000000df


	//----- nvinfo : EIATTR_FRAME_SIZE
	.align		4
.L_697:
        /*105c*/ 	.byte	0x04, 0x11
        /*105e*/ 	.short	(.L_699 - .L_698)
	.align		4
.L_698:
        /*1060*/ 	.word	index@(_ZN10layer_norm13ln_bwd_kernelINS_13Kernel_traitsI6__halfS2_S2_S2_fjLj6144ELj1ELj1ELj8ELj16ENS_18Kernel_traits_baseILj6144ES2_S2_S2_S2_fjLj256EEEEELb0ELb1ELb0ELb1EEEvNS_9BwdParamsE)
        /*1064*/ 	.word	0x00000000


	//----- nvinfo : EIATTR_REGCOUNT
	.align		4
.L_699:
        /*1068*/ 	.byte	0x04, 0x2f
        /*106a*/ 	.short	(.L_701 - .L_700)
	.align		4
.L_700:
        /*106c*/ 	.word	index@(_ZN10layer_norm13ln_bwd_kernelINS_13Kernel_traitsI6__halfS2_S2_S2_fjLj6144ELj1ELj1ELj8ELj16ENS_18Kernel_traits_baseILj6144ES2_S2_S2_S2_fjLj256EEEEELb0ELb1ELb0ELb0EEEvNS_9BwdParamsE)
        /*1070*/ 	.word	0x000000c3


	//----- nvinfo : EIATTR_FRAME_SIZE
	.align		4
.L_701:
        /*1074*/ 	.byte	0x04, 0x11
        /*1076*/ 	.short	(.L_703 - .L_702)
	.align		4
.L_702:
        /*1078*/ 	.word	index@(_ZN10layer_norm13ln_bwd_kernelINS_13Kernel_traitsI6__halfS2_S2_S2_fjLj6144ELj1ELj1ELj8ELj16ENS_18Kernel_traits_baseILj6144ES2_S2_S2_S2_fjLj256EEEEELb0ELb1ELb0ELb0EEEvNS_9BwdParamsE)
        /*107c*/ 	.word	0x00000000


	//----- nvinfo : EIATTR_REGCOUNT
	.align		4
.L_703:
        /*1080*/ 	.byte	0x04, 0x2f
        /*1082*/ 	.short	(.L_705 - .L_704)
	.align		4
.L_704:
        /*1084*/ 	.word	index@(_ZN10layer_norm13ln_bwd_kernelINS_13Kernel_traitsI6__halfS2_S2_S2_fjLj6144ELj1ELj1ELj8ELj16ENS_18Kernel_traits_baseILj6144ES2_S2_S2_S2_fjLj256EEEEELb0ELb0ELb1ELb1EEEvNS_9BwdParamsE)
        /*1088*/ 	.word	0x000000a6


	//----- nvinfo : EIATTR_FRAME_SIZE
	.align		4
.L_705:
        /*108c*/ 	.byte	0x04, 0x11
        /*108e*/ 	.short	(.L_707 - .L_706)
	.align		4
.L_706:
        /*1090*/ 	.word	index@(_ZN10layer_norm13ln_bwd_kernelINS_13Kernel_traitsI6__halfS2_S2_S2_fjLj6144ELj1ELj1ELj8ELj16ENS_18Kernel_traits_baseILj6144ES2_S2_S2_S2_fjLj256EEEEELb0ELb0ELb1ELb1EEEvNS_9BwdParamsE)
        /*1094*/ 	.word	0x00000000


	//----- nvinfo : EIATTR_REGCOUNT
	.align		4
.L_707:
        /*1098*/ 	.byte	0x04, 0x2f
        /*109a*/ 	.short	(.L_709 - .L_708)
	.align		4
.L_708:
        /*109c*/ 	.word	index@(_ZN10layer_norm13ln_bwd_kernelINS_13Kernel_traitsI6__halfS2_S2_S2_fjLj6144ELj1ELj1ELj8ELj16ENS_18Kernel_traits_baseILj6144ES2_S2_S2_S2_fjLj256EEEEELb0ELb0ELb1ELb0EEEvNS_9BwdParamsE)
        /*10a0*/ 	.word	0x0000009f


	//----- nvinfo : EIATTR_FRAME_SIZE
	.align		4
.L_709:
        /*10a4*/ 	.byte	0x04, 0x11
        /*10a6*/ 	.short	(.L_711 - .L_710)
	.align		4
.L_710:
        /*10a8*/ 	.word	index@(_ZN10layer_norm13ln_bwd_kernelINS_13Kernel_traitsI6__halfS2_S2_S2_fjLj6144ELj1ELj1ELj8ELj16ENS_18Kernel_traits_baseILj6144ES2_S2_S2_S2_fjLj256EEEEELb0ELb0ELb1ELb0EEEvNS_9BwdParamsE)
        /*10ac*/ 	.word	0x00000000


	//----- nvinfo : EIATTR_REGCOUNT
	.align		4
.L_711:
        /*10b0*/ 	.byte	0x04, 0x2f
        /*10b2*/ 	.short	(.L_713 - .L_712)
	.align		4
.L_712:
        /*10b4*/ 	.word	index@(_ZN10layer_norm13ln_bwd_kernelINS_13Kernel_traitsI6__halfS2_S2_S2_fjLj6144ELj1ELj1ELj8ELj16ENS_18Kernel_traits_baseILj6144ES2_S2_S2_S2_fjLj256EEEEELb0ELb0ELb0ELb1EEEvNS_9BwdParamsE)
        /*10b8*/ 	.word	0x000000b0


	//----- nvinfo : EIATTR_FRAME_SIZE
	.align		4
.L_713:
        /*10bc*/ 	.byte	0x04, 0x11
        /*10be*/ 	.short	(.L_715 - .L_714)
	.align		4
.L_714:
        /*10c0*/ 	.word	index@(_ZN10layer_norm13ln_bwd_kernelINS_13Kernel_traitsI6__halfS2_S2_S2_fjLj6144ELj1ELj1ELj8ELj16ENS_18Kernel_traits_baseILj6144ES2_S2_S2_S2_fjLj256EEEEELb0ELb0ELb0ELb1EEEvNS_9BwdParamsE)
        /*10c4*/ 	.word	0x00000000


	//----- nvinfo : EIATTR_REGCOUNT
	.align		4
.L_715:
        /*10c8*/ 	.byte	0x04, 0x2f
        /*10ca*/ 	.short	(.L_717 - .L_716)
	.align		4
.L_716:
        /*10cc*/ 	.word	index@(_ZN10layer_norm13ln_bwd_kernelINS_13Kernel_traitsI6__halfS2_S2_S2_fjLj6144ELj1ELj1ELj8ELj16ENS_18Kernel_traits_baseILj6144ES2_S2_S2_S2_fjLj256EEEEELb0ELb0ELb0ELb0EEEvNS_9BwdParamsE)
        /*10d0*/ 	.word	0x0000009e


	//----- nvinfo : EIATTR_FRAME_SIZE
	.align		4
.L_717:
        /*10d4*/ 	.byte	0x04, 0x11
        /*10d6*/ 	.short	(.L_719 - .L_718)
	.align		4
.L_718:
        /*10d8*/ 	.word	index@(_ZN10layer_norm13ln_bwd_kernelINS_13Kernel_traitsI6__halfS2_S2_S2_fjLj6144ELj1ELj1ELj8ELj16ENS_18Kernel_traits_baseILj6144ES2_S2_S2_S2_fjLj256EEEEELb0ELb0ELb0ELb0EEEvNS_9BwdParamsE)
        /*10dc*/ 	.word	0x00000000


	//----- nvinfo : EIATTR_REGCOUNT
	.align		4
.L_719:
        /*10e0*/ 	.byte	0x04, 0x2f
        /*10e2*/ 	.short	(.L_721 - .L_720)
	.align		4
.L_720:
        /*10e4*/ 	.word	index@(_ZN10layer_norm13ln_bwd_kernelINS_13Kernel_traitsI13__nv_bfloat16S2_S2_S2_fjLj6144ELj1ELj1ELj8ELj16ENS_18Kernel_traits_baseILj6144ES2_S2_S2_S2_fjLj256EEEEELb1ELb1ELb1ELb1EEEvNS_9BwdParamsE)
        /*10e8*/ 	.word	0x000000dc


	//----- nvinfo : EIATTR_FRAME_SIZE
	.align		4
.L_721:
        /*10ec*/ 	.byte	0x04, 0x11
        /*10ee*/ 	.short	(.L_723 - .L_722)
	.align		4
.L_722:
        /*10f0*/ 	.word	index@(_ZN10layer_norm13ln_bwd_kernelINS_13Kernel_traitsI13__nv_bfloat16S2_S2_S2_fjLj6144ELj1ELj1ELj8ELj16ENS_18Kernel_traits_baseILj6144ES2_S2_S2_S2_fjLj256EEEEELb1ELb1ELb1ELb1EEEvNS_9BwdParamsE)
        /*10f4*/ 	.word	0x00000000


	//----- nvinfo : EIATTR_REGCOUNT
	.align		4
.L_723:
        /*10f8*/ 	.byte	0x04, 0x2f
        /*10fa*/ 	.short	(.L_725 - .L_724)
	.align		4
.L_724:
        /*10fc*/ 	.word	index@(_ZN10layer_norm22ln_bwd_finalize_kernelINS_22Kernel_traits_finalizeILj6144E13__nv_bfloat16S2_S2_S2_fjLb1ELj1024ELj4ENS_18Kernel_traits_baseILj6144ES2_S2_S2_S2_fjLj1024EEEEELb1ELb1EEEvNS_9BwdParamsE)
        /*1100*/ 	.word	0x00000020


	//----- nvinfo : EIATTR_FRAME_SIZE
	.align		4
.L_725:
        /*1104*/ 	.byte	0x04, 0x11
        /*1106*/ 	.short	(.L_727 - .L_726)
	.align		4
.L_726:
        /*1108*/ 	.word	index@(_ZN10layer_norm22ln_bwd_finalize_kernelINS_22Kernel_traits_finalizeILj6144E13__nv_bfloat16S2_S2_S2_fjLb1ELj1024ELj4ENS_18Kernel_traits_baseILj6144ES2_S2_S2_S2_fjLj1024EEEEELb1ELb1EEEvNS_9BwdParamsE)
        /*110c*/ 	.word	0x00000000


	//----- nvinfo : EIATTR_REGCOUNT
	.align		4
.L_727:
        /*1110*/ 	.byte	0x04, 0x2f
        /*1112*/ 	.short	(.L_729 - .L_728)
	.align		4
.L_728:
        /*1114*/ 	.word	index@(_ZN10layer_norm13ln_bwd_kernelINS_13Kernel_traitsI13__nv_bfloat16S2_S2_S2_fjLj6144ELj1ELj1ELj8ELj16ENS_18Kernel_traits_baseILj6144ES2_S2_S2_S2_fjLj256EEEEELb1ELb1ELb1ELb0EEEvNS_9BwdParamsE)
        /*1118*/ 	.word	0x000000d4


	//----- nvinfo : EIATTR_FRAME_SIZE
	.align		4
.L_729:
        /*111c*/ 	.byte	0x04, 0x11
        /*111e*/ 	.short	(.L_731 - .L_730)
	.align		4
.L_730:
        /*1120*/ 	.word	index@(_ZN10layer_norm13ln_bwd_kernelINS_13Kernel_traitsI13__nv_bfloat16S2_S2_S2_fjLj6144ELj1ELj1ELj8ELj16ENS_18Kernel_traits_baseILj6144ES2_S2_S2_S2_fjLj256EEEEELb1ELb1ELb1ELb0EEEvNS_9BwdParamsE)
        /*1124*/ 	.word	0x00000000


	//----- nvinfo : EIATTR_REGCOUNT
	.align		4
.L_731:
        /*1128*/ 	.byte	0x04, 0x2f
        /*112a*/ 	.short	(.L_733 - .L_732)
	.align		4
.L_732:
        /*112c*/ 	.word	index@(_ZN10layer_norm22ln_bwd_finalize_kernelINS_22Kernel_traits_finalizeILj6144E13__nv_bfloat16S2_S2_S2_fjLb1ELj1024ELj4ENS_18Kernel_traits_baseILj6144ES2_S2_S2_S2_fjLj1024EEEEELb1ELb0EEEvNS_9BwdParamsE)
        /*1130*/ 	.word	0x00000020


	//----- nvinfo : EIATTR_FRAME_SIZE
	.align		4
.L_733:
        /*1134*/ 	.byte	0x04, 0x11
        /*1136*/ 	.short	(.L_735 - .L_734)
	.align		4
.L_734:
        /*1138*/ 	.word	index@(_ZN10layer_norm22ln_bwd_finalize_kernelINS_22Kernel_traits_finalizeILj6144E13__nv_bfloat16S2_S2_S2_fjLb1ELj1024ELj4ENS_18Kernel_traits_baseILj6144ES2_S2_S2_S2_fjLj1024EEEEELb1ELb0EEEvNS_9BwdParamsE)
        /*113c*/ 	.word	0x00000000


	//----- nvinfo : EIATTR_REGCOUNT
	.align		4
.L_735:
        /*1140*/ 	.byte	0x04, 0x2f
        /*1142*/ 	.short	(.L_737 - .L_736)
	.align		4
.L_736:
        /*1144*/ 	.word	index@(_ZN10layer_norm13ln_bwd_kernelINS_13Kernel_traitsI13__nv_bfloat16S2_S2_S2_fjLj6144ELj1ELj1ELj8ELj16ENS_18Kernel_traits_baseILj6144ES2_S2_S2_S2_fjLj256EEEEELb1ELb1ELb0ELb1EEEvNS_9BwdParamsE)
        /*1148*/ 	.word	0x000000f1


	//----- nvinfo : EIATTR_FRAME_SIZE
	.align		4
.L_737:
        /*114c*/ 	.byte	0x04, 0x11
        /*114e*/ 	.short	(.L_739 - .L_738)
	.align		4
.L_738:
        /*1150*/ 	.word	index@(_ZN10layer_norm13ln_bwd_kernelINS_13Kernel_traitsI13__nv_bfloat16S2_S2_S2_fjLj6144ELj1ELj1ELj8ELj16ENS_18Kernel_traits_baseILj6144ES2_S2_S2_S2_fjLj256EEEEELb1ELb1ELb0ELb1EEEvNS_9BwdParamsE)
        /*1154*/ 	.word	0x00000000


	//----- nvinfo : EIATTR_REGCOUNT
	.align		4
.L_739:
        /*1158*/ 	.byte	0x04, 0x2f
        /*115a*/ 	.short	(.L_741 - .L_740)
	.align		4
.L_740:
        /*115c*/ 	.word	index@(_ZN10layer_norm13ln_bwd_kernelINS_13Kernel_traitsI13__nv_bfloat16S2_S2_S2_fjLj6144ELj1ELj1ELj8ELj16ENS_18Kernel_traits_baseILj6144ES2_S2_S2_S2_fjLj256EEEEELb1ELb1ELb0ELb0EEEvNS_9BwdParamsE)
        /*1160*/ 	.word	0x000000e6


	//----- nvinfo : EIATTR_FRAME_SIZE
	.align		4
.L_741:
        /*1164*/ 	.byte	0x04, 0x11
        /*1166*/ 	.short	(.L_743 - .L_742)
	.align		4
.L_742:
        /*1168*/ 	.word	index@(_ZN10layer_norm13ln_bwd_kernelINS_13Kernel_traitsI13__nv_bfloat16S2_S2_S2_fjLj6144ELj1ELj1ELj8ELj16ENS_18Kernel_traits_baseILj6144ES2_S2_S2_S2_fjLj256EEEEELb1ELb1ELb0ELb0EEEvNS_9BwdParamsE)
        /*116c*/ 	.word	0x00000000


	//----- nvinfo : EIATTR_REGCOUNT
	.align		4
.L_743:
        /*1170*/ 	.byte	0x04, 0x2f
        /*1172*/ 	.short	(.L_745 - .L_744)
	.align		4
.L_744:
        /*1174*/ 	.word	index@(_ZN10layer_norm13ln_bwd_kernelINS_13Kernel_traitsI13__nv_bfloat16S2_S2_S2_fjLj6144ELj1ELj1ELj8ELj16ENS_18Kernel_traits_baseILj6144ES2_S2_S2_S2_fjLj256EEEEELb1ELb0ELb1ELb1EEEvNS_9BwdParamsE)
        /*1178*/ 	.word	0x000000ad


	//----- nvinfo : EIATTR_FRAME_SIZE
	.align		4
.L_745:
        /*117c*/ 	.byte	0x04, 0x11
        /*117e*/ 	.short	(.L_747 - .L_746)
	.align		4
.L_746:
        /*1180*/ 	.word	index@(_ZN10layer_norm13ln_bwd_kernelINS_13Kernel_traitsI13__nv_bfloat16S2_S2_S2_fjLj6144ELj1ELj1ELj8ELj16ENS_18Kernel_traits_baseILj6144ES2_S2_S2_S2_fjLj256EEEEELb1ELb0ELb1ELb1EEEvNS_9BwdParamsE)
        /*1184*/ 	.word	0x00000000


	//----- nvinfo : EIATTR_REGCOUNT
	.align		4
.L_747:
        /*1188*/ 	.byte	0x04, 0x2f
        /*118a*/ 	.short	(.L_749 - .L_748)
	.align		4
.L_748:
        /*118c*/ 	.word	index@(_ZN10layer_norm22ln_bwd_finalize_kernelINS_22Kernel_traits_finalizeILj6144E13__nv_bfloat16S2_S2_S2_fjLb0ELj1024ELj4ENS_18Kernel_traits_baseILj6144ES2_S2_S2_S2_fjLj1024EEEEELb0ELb1EEEvNS_9BwdParamsE)
        /*1190*/ 	.word	0x00000020


	//----- nvinfo : EIATTR_FRAME_SIZE
	.align		4
.L_749:
        /*1194*/ 	.byte	0x04, 0x11
        /*1196*/ 	.short	(.L_751 - .L_750)
	.align		4
.L_750:
        /*1198*/ 	.word	index@(_ZN10layer_norm22ln_bwd_finalize_kernelINS_22Kernel_traits_finalizeILj6144E13__nv_bfloat16S2_S2_S2_fjLb0ELj1024ELj4ENS_18Kernel_traits_baseILj6144ES2_S2_S2_S2_fjLj1024EEEEELb0ELb1EEEvNS_9BwdParamsE)
        /*119c*/ 	.word	0x00000000


	//----- nvinfo : EIATTR_REGCOUNT
	.align		4
.L_751:
        /*11a0*/ 	.byte	0x04, 0x2f
        /*11a2*/ 	.short	(.L_753 - .L_752)
	.align		4
.L_752:
        /*11a4*/ 	.word	index@(_ZN10layer_norm13ln_bwd_kernelINS_13Kernel_traitsI13__nv_bfloat16S2_S2_S2_fjLj6144ELj1ELj1ELj8ELj16ENS_18Kernel_traits_baseILj6144ES2_S2_S2_S2_fjLj256EEEEELb1ELb0ELb1ELb0EEEvNS_9BwdParamsE)
        /*11a8*/ 	.word	0x000000ac


	//----- nvinfo : EIATTR_FRAME_SIZE
	.align		4
.L_753:
        /*11ac*/ 	.byte	0x04, 0x11
        /*11ae*/ 	.short	(.L_755 - .L_754)
	.align		4
.L_754:
        /*11b0*/ 	.word	index@(_ZN10layer_norm13ln_bwd_kernelINS_13Kernel_traitsI13__nv_bfloat16S2_S2_S2_fjLj6144ELj1ELj1ELj8ELj16ENS_18Kernel_traits_baseILj6144ES2_S2_S2_S2_fjLj256EEEEELb1ELb0ELb1ELb0EEEvNS_9BwdParamsE)
        /*11b4*/ 	.word	0x00000000


	//----- nvinfo : EIATTR_REGCOUNT
	.align		4
.L_755:
        /*11b8*/ 	.byte	0x04, 0x2f
        /*11ba*/ 	.short	(.L_757 - .L_756)
	.align		4
.L_756:
        /*11bc*/ 	.word	index@(_ZN10layer_norm22ln_bwd_finalize_kernelINS_22Kernel_traits_finalizeILj6144E13__nv_bfloat16S2_S2_S2_fjLb0ELj1024ELj4ENS_18Kernel_traits_baseILj6144ES2_S2_S2_S2_fjLj1024EEEEELb0ELb0EEEvNS_9BwdParamsE)
        /*11c0*/ 	.word	0x0000003f


	//----- nvinfo : EIATTR_FRAME_SIZE
	.align		4
.L_757:
        /*11c4*/ 	.byte	0x04, 0x11
        /*11c6*/ 	.short	(.L_759 - .L_758)
	.align		4
.L_758:
        /*11c8*/ 	.word	index@(_ZN10layer_norm22ln_bwd_finalize_kernelINS_22Kernel_traits_finalizeILj6144E13__nv_bfloat16S2_S2_S2_fjLb0ELj1024ELj4ENS_18Kernel_traits_baseILj6144ES2_S2_S2_S2_fjLj1024EEEEELb0ELb0EEEvNS_9BwdParamsE)
        /*11cc*/ 	.word	0x00000000


	//----- nvinfo : EIATTR_REGCOUNT
	.align		4
.L_759:
        /*11d0*/ 	.byte	0x04, 0x2f
        /*11d2*/ 	.short	(.L_761 - .L_760)
	.align		4
.L_760:
        /*11d4*/ 	.word	index@(_ZN10layer_norm13ln_bwd_kernelINS_13Kernel_traitsI13__nv_bfloat16S2_S2_S2_fjLj6144ELj1ELj1ELj8ELj16ENS_18Kernel_traits_baseILj6144ES2_S2_S2_S2_fjLj256EEEEELb1ELb0ELb0ELb1EEEvNS_9BwdParamsE)
        /*11d8*/ 	.word	0x000000b2


	//----- nvinfo : EIATTR_FRAME_SIZE
	.align		4
.L_761:
        /*11dc*/ 	.byte	0x04, 0x11
        /*11de*/ 	.short	(.L_763 - .L_762)
	.align		4
.L_762:
        /*11e0*/ 	.word	index@(_ZN10layer_norm13ln_bwd_kernelINS_13Kernel_traitsI13__nv_bfloat16S2_S2_S2_fjLj6144ELj1ELj1ELj8ELj16ENS_18Kernel_traits_baseILj6144ES2_S2_S2_S2_fjLj256EEEEELb1ELb0ELb0ELb1EEEvNS_9BwdParamsE)
        /*11e4*/ 	.word	0x00000000


	//----- nvinfo : EIATTR_REGCOUNT
	.align		4
.L_763:
        /*11e8*/ 	.byte	0x04, 0x2f
        /*11ea*/ 	.short	(.L_765 - .L_764)
	.align		4
.L_764:
        /*11ec*/ 	.word	index@(_ZN10layer_norm13ln_bwd_kernelINS_13Kernel_traitsI13__nv_bfloat16S2_S2_S2_fjLj6144ELj1ELj1ELj8ELj16ENS_18Kernel_traits_baseILj6144ES2_S2_S2_S2_fjLj256EEEEELb1ELb0ELb0ELb0EEEvNS_9BwdParamsE)
        /*11f0*/ 	.word	0x000000a9


	//----- nvinfo : EIATTR_FRAME_SIZE
	.align		4
.L_765:
        /*11f4*/ 	.byte	0x04, 0x11
        /*11f6*/ 	.short	(.L_767 - .L_766)
	.align		4
.L_766:
        /*11f8*/ 	.word	index@(_ZN10layer_norm13ln_bwd_kernelINS_13Kernel_traitsI13__nv_bfloat16S2_S2_S2_fjLj6144ELj1ELj1ELj8ELj16ENS_18Kernel_traits_baseILj6144ES2_S2_S2_S2_fjLj256EEEEELb1ELb0ELb0ELb0EEEvNS_9BwdParamsE)
        /*11fc*/ 	.word	0x00000000


	//----- nvinfo : EIATTR_REGCOUNT
	.align		4
.L_767:
        /*1200*/ 	.byte	0x04, 0x2f
        /*1202*/ 	.short	(.L_769 - .L_768)
	.align		4
.L_768:
        /*1204*/ 	.word	index@(_ZN10layer_norm13ln_bwd_kernelINS_13Kernel_traitsI13__nv_bfloat16S2_S2_S2_fjLj6144ELj1ELj1ELj8ELj16ENS_18Kernel_traits_baseILj6144ES2_S2_S2_S2_fjLj256EEEEELb0ELb1ELb1ELb1EEEvNS_9BwdParamsE)
        /*1208*/ 	.word	0x000000ea


	//----- nvinfo : EIATTR_FRAME_SIZE
	.align		4
.L_769:
        /*120c*/ 	.byte	0x04, 0x11
        /*120e*/ 	.short	(.L_771 - .L_770)
	.align		4
.L_770:
        /*1210*/ 	.word	index@(_ZN10layer_norm13ln_bwd_kernelINS_13Kernel_traitsI13__nv_bfloat16S2_S2_S2_fjLj6144ELj1ELj1ELj8ELj16ENS_18Kernel_traits_baseILj6144ES2_S2_S2_S2_fjLj256EEEEELb0ELb1ELb1ELb1EEEvNS_9BwdParamsE)
        /*1214*/ 	.word	0x00000000


	//----- nvinfo : EIATTR_REGCOUNT
	.align		4
.L_771:
        /*1218*/ 	.byte	0x04, 0x2f
        /*121a*/ 	.short	(.L_773 - .L_772)
	.align		4
.L_772:
        /*121c*/ 	.word	index@(_ZN10layer_norm13ln_bwd_kernelINS_13Kernel_traitsI13__nv_bfloat16S2_S2_S2_fjLj6144ELj1ELj1ELj8ELj16ENS_18Kernel_traits_baseILj6144ES2_S2_S2_S2_fjLj256EEEEELb0ELb1ELb1ELb0EEEvNS_9BwdParamsE)
        /*1220*/ 	.word	0x000000de


	//----- nvinfo : EIATTR_FRAME_SIZE
	.align		4
.L_773:
        /*1224*/ 	.byte	0x04, 0x11
        /*1226*/ 	.short	(.L_775 - .L_774)
	.align		4
.L_774:
        /*1228*/ 	.word	index@(_ZN10layer_norm13ln_bwd_kernelINS_13Kernel_traitsI13__nv_bfloat16S2_S2_S2_fjLj6144ELj1ELj1ELj8ELj16ENS_18Kernel_traits_baseILj6144ES2_S2_S2_S2_fjLj256EEEEELb0ELb1ELb1ELb0EEEvNS_9BwdParamsE)
        /*122c*/ 	.word	0x00000000


	//----- nvinfo : EIATTR_REGCOUNT
	.align		4
.L_775:
        /*1230*/ 	.byte	0x04, 0x2f
        /*1232*/ 	.short	(.L_777 - .L_776)
	.align		4
.L_776:
        /*1234*/ 	.word	index@(_ZN10layer_norm13ln_bwd_kernelINS_13Kernel_traitsI13__nv_bfloat16S2_S2_S2_fjLj6144ELj1ELj1ELj8ELj16ENS_18Kernel_traits_baseILj6144ES2_S2_S2_S2_fjLj256EEEEELb0ELb1ELb0ELb1EEEvNS_9BwdParamsE)
        /*1238*/ 	.word	0x000000ea


	//----- nvinfo : EIATTR_FRAME_SIZE
	.align		4
.L_777:
        /*123c*/ 	.byte	0x04, 0x11
        /*123e*/ 	.short	(.L_779 - .L_778)
	.align		4
.L_778:
        /*1240*/ 	.word	index@(_ZN10layer_norm13ln_bwd_kernelINS_13Kernel_traitsI13__nv_bfloat16S2_S2_S2_fjLj6144ELj1ELj1ELj8ELj16ENS_18Kernel_traits_baseILj6144ES2_S2_S2_S2_fjLj256EEEEELb0ELb1ELb0ELb1EEEvNS_9BwdParamsE)
        /*1244*/ 	.word	0x00000000


	//----- nvinfo : EIATTR_REGCOUNT
	.align		4
.L_779:
        /*1248*/ 	.byte	0x04, 0x2f
        /*124a*/ 	.short	(.L_781 - .L_780)
	.align		4
.L_780:
        /*124c*/ 	.word	index@(_ZN10layer_norm13ln_bwd_kernelINS_13Kernel_traitsI13__nv_bfloat16S2_S2_S2_fjLj6144ELj1ELj1ELj8ELj16ENS_18Kernel_traits_baseILj6144ES2_S2_S2_S2_fjLj256EEEEELb0ELb1ELb0ELb0EEEvNS_9BwdParamsE)
        /*1250*/ 	.word	0x000000de


	//----- nvinfo : EIATTR_FRAME_SIZE
	.align		4
.L_781:
        /*1254*/ 	.byte	0x04, 0x11
        /*1256*/ 	.short	(.L_783 - .L_782)
	.align		4
.L_782:
        /*1258*/ 	.word	index@(_ZN10layer_norm13ln_bwd_kernelINS_13Kernel_traitsI13__nv_bfloat16S2_S2_S2_fjLj6144ELj1ELj1ELj8ELj16ENS_18Kernel_traits_baseILj6144ES2_S2_S2_S2_fjLj256EEEEELb0ELb1ELb0ELb0EEEvNS_9BwdParamsE)
        /*125c*/ 	.word	0x00000000


	//----- nvinfo : EIATTR_REGCOUNT
	.align		4
.L_783:
        /*1260*/ 	.byte	0x04, 0x2f
        /*1262*/ 	.short	(.L_785 - .L_784)
	.align		4
.L_784:
        /*1264*/ 	.word	index@(_ZN10layer_norm13ln_bwd_kernelINS_13Kernel_traitsI13__nv_bfloat16S2_S2_S2_fjLj6144ELj1ELj1ELj8ELj16ENS_18Kernel_traits_baseILj6144ES2_S2_S2_S2_fjLj256EEEEELb0ELb0ELb1ELb1EEEvNS_9BwdParamsE)
        /*1268*/ 	.word	0x000000a9


	//----- nvinfo : EIATTR_FRAME_SIZE
	.align		4
.L_785:
        /*126c*/ 	.byte	0x04, 0x11
        /*126e*/ 	.short	(.L_787 - .L_786)
	.align		4
.L_786:
        /*1270*/ 	.word	index@(_ZN10layer_norm13ln_bwd_kernelINS_13Kernel_traitsI13__nv_bfloat16S2_S2_S2_fjLj6144ELj1ELj1ELj8ELj16ENS_18Kernel_traits_baseILj6144ES2_S2_S2_S2_fjLj256EEEEELb0ELb0ELb1ELb1EEEvNS_9BwdParamsE)
        /*1274*/ 	.word	0x00000000


	//----- nvinfo : EIATTR_REGCOUNT
	.align		4
.L_787:
        /*1278*/ 	.byte	0x04, 0x2f
        /*127a*/ 	.short	(.L_789 - .L_788)
	.align		4
.L_788:
        /*127c*/ 	.word	index@(_ZN10layer_norm13ln_bwd_kernelINS_13Kernel_traitsI13__nv_bfloat16S2_S2_S2_fjLj6144ELj1ELj1ELj8ELj16ENS_18Kernel_traits_baseILj6144ES2_S2_S2_S2_fjLj256EEEEELb0ELb0ELb1ELb0EEEvNS_9BwdParamsE)
        /*1280*/ 	.word	0x000000ab


	//----- nvinfo : EIATTR_FRAME_SIZE
	.align		4
.L_789:
        /*1284*/ 	.byte	0x04, 0x11
        /*1286*/ 	.short	(.L_791 - .L_790)
	.align		4
.L_790:
        /*1288*/ 	.word	index@(_ZN10layer_norm13ln_bwd_kernelINS_13Kernel_traitsI13__nv_bfloat16S2_S2_S2_fjLj6144ELj1ELj1ELj8ELj16ENS_18Kernel_traits_baseILj6144ES2_S2_S2_S2_fjLj256EEEEELb0ELb0ELb1ELb0EEEvNS_9BwdParamsE)
        /*128c*/ 	.word	0x00000000


	//----- nvinfo : EIATTR_REGCOUNT
	.align		4
.L_791:
        /*1290*/ 	.byte	0x04, 0x2f
        /*1292*/ 	.short	(.L_793 - .L_792)
	.align		4
.L_792:
        /*1294*/ 	.word	index@(_ZN10layer_norm13ln_bwd_kernelINS_13Kernel_traitsI13__nv_bfloat16S2_S2_S2_fjLj6144ELj1ELj1ELj8ELj16ENS_18Kernel_traits_baseILj6144ES2_S2_S2_S2_fjLj256EEEEELb0ELb0ELb0ELb1EEEvNS_9BwdParamsE)
        /*1298*/ 	.word	0x000000af


	//----- nvinfo : EIATTR_FRAME_SIZE
	.align		4
.L_793:
        /*129c*/ 	.byte	0x04, 0x11
        /*129e*/ 	.short	(.L_795 - .L_794)
	.align		4
.L_794:
        /*12a0*/ 	.word	index@(_ZN10layer_norm13ln_bwd_kernelINS_13Kernel_traitsI13__nv_bfloat16S2_S2_S2_fjLj6144ELj1ELj1ELj8ELj16ENS_18Kernel_traits_baseILj6144ES2_S2_S2_S2_fjLj256EEEEELb0ELb0ELb0ELb1EEEvNS_9BwdParamsE)
        /*12a4*/ 	.word	0x00000000


	//----- nvinfo : EIATTR_REGCOUNT
	.align		4
.L_795:
        /*12a8*/ 	.byte	0x04, 0x2f
        /*12aa*/ 	.short	(.L_797 - .L_796)
	.align		4
.L_796:
        /*12ac*/ 	.word	index@(_ZN10layer_norm13ln_bwd_kernelINS_13Kernel_traitsI13__nv_bfloat16S2_S2_S2_fjLj6144ELj1ELj1ELj8ELj16ENS_18Kernel_traits_baseILj6144ES2_S2_S2_S2_fjLj256EEEEELb0ELb0ELb0ELb0EEEvNS_9BwdParamsE)
        /*12b0*/ 	.word	0x000000a4


	//----- nvinfo : EIATTR_FRAME_SIZE
	.align		4
.L_797:
        /*12b4*/ 	.byte	0x04, 0x11
        /*12b6*/ 	.short	(.L_799 - .L_798)
	.align		4
.L_798:
        /*12b8*/ 	.word	index@(_ZN10layer_norm13ln_bwd_kernelINS_13Kernel_traitsI13__nv_bfloat16S2_S2_S2_fjLj6144ELj1ELj1ELj8ELj16ENS_18Kernel_traits_baseILj6144ES2_S2_S2_S2_fjLj256EEEEELb0ELb0ELb0ELb0EEEvNS_9BwdParamsE)
        /*12bc*/ 	.word	0x00000000


	//----- nvinfo : EIATTR_MIN_STACK_SIZE
	.align		4
.L_799:
        /*12c0*/ 	.byte	0x04, 0x12
        /*12c2*/ 	.short	(.L_801 - .L_800)
	.align		4
.L_800:
        /*12c4*/ 	.word	index@(_ZN10layer_norm13ln_bwd_kernelINS_13Kernel_traitsI13__nv_bfloat16S2_S2_S2_fjLj6144ELj1ELj1ELj8ELj16ENS_18Kernel_traits_baseILj6144ES2_S2_S2_S2_fjLj256EEEEELb0ELb0ELb0ELb0EEEvNS_9BwdParamsE)
        /*12c8*/ 	.word	0x00000000


	//----- nvinfo : EIATTR_MIN_STACK_SIZE
	.align		4
.L_801:
        /*12cc*/ 	.byte	0x04, 0x12
        /*12ce*/ 	.short	(.L_803 - .L_802)
	.align		4
.L_802:
        /*12d0*/ 	.word	index@(_ZN10layer_norm13ln_bwd_kernelINS_13Kernel_traitsI13__nv_bfloat16S2_S2_S2_fjLj6144ELj1ELj1ELj8ELj16ENS_18Kernel_traits_baseILj6144ES2_S2_S2_S2_fjLj256EEEEELb0ELb0ELb0ELb1EEEvNS_9BwdParamsE)
        /*12d4*/ 	.word	0x00000000


	//----- nvinfo : EIATTR_MIN_STACK_SIZE
	.align		4
.L_803:
        /*12d8*/ 	.byte	0x04, 0x12
        /*12da*/ 	.short	(.L_805 - .L_804)
	.align		4
.L_804:
        /*12dc*/ 	.word	index@(_ZN10layer_norm13ln_bwd_kernelINS_13Kernel_traitsI13__nv_bfloat16S2_S2_S2_fjLj6144ELj1ELj1ELj8ELj16ENS_18Kernel_traits_baseILj6144ES2_S2_S2_S2_fjLj256EEEEELb0ELb0ELb1ELb0EEEvNS_9BwdParamsE)
        /*12e0*/ 	.word	0x00000000


	//----- nvinfo : EIATTR_MIN_STACK_SIZE
	.align		4
.L_805:
        /*12e4*/ 	.byte	0x04, 0x12
        /*12e6*/ 	.short	(.L_807 - .L_806)
	.align		4
.L_806:
        /*12e8*/ 	.word	index@(_ZN10layer_norm13ln_bwd_kernelINS_13Kernel_traitsI13__nv_bfloat16S2_S2_S2_fjLj6144ELj1ELj1ELj8ELj16ENS_18Kernel_traits_baseILj6144ES2_S2_S2_S2_fjLj256EEEEELb0ELb0ELb1ELb1EEEvNS_9BwdParamsE)
        /*12ec*/ 	.word	0x00000000


	//----- nvinfo : EIATTR_MIN_STACK_SIZE
	.align		4
.L_807:
        /*12f0*/ 	.byte	0x04, 0x12
        /*12f2*/ 	.short	(.L_809 - .L_808)
	.align		4
.L_808:
        /*12f4*/ 	.word	index@(_ZN10layer_norm13ln_bwd_kernelINS_13Kernel_traitsI13__nv_bfloat16S2_S2_S2_fjLj6144ELj1ELj1ELj8ELj16ENS_18Kernel_traits_baseILj6144ES2_S2_S2_S2_fjLj256EEEEELb0ELb1ELb0ELb0EEEvNS_9BwdParamsE)
        /*12f8*/ 	.word	0x00000000


	//----- nvinfo : EIATTR_MIN_STACK_SIZE
	.align		4
.L_809:
        /*12fc*/ 	.byte	0x04, 0x12
        /*12fe*/ 	.short	(.L_811 - .L_810)
	.align		4
.L_810:
        /*1300*/ 	.word	index@(_ZN10layer_norm13ln_bwd_kernelINS_13Kernel_traitsI13__nv_bfloat16S2_S2_S2_fjLj6144ELj1ELj1ELj8ELj16ENS_18Kernel_traits_baseILj6144ES2_S2_S2_S2_fjLj256EEEEELb0ELb1ELb0ELb1EEEvNS_9BwdParamsE)
        /*1304*/ 	.word	0x00000000


	//----- nvinfo : EIATTR_MIN_STACK_SIZE
	.align		4
.L_811:
        /*1308*/ 	.byte	0x04, 0x12
        /*130a*/ 	.short	(.L_813 - .L_812)
	.align		4
.L_812:
        /*130c*/ 	.word	index@(_ZN10layer_norm13ln_bwd_kernelINS_13Kernel_traitsI13__nv_bfloat16S2_S2_S2_fjLj6144ELj1ELj1ELj8ELj16ENS_18Kernel_traits_baseILj6144ES2_S2_S2_S2_fjLj256EEEEELb0ELb1ELb1ELb0EEEvNS_9BwdParamsE)
        /*1310*/ 	.word	0x00000000


	//----- nvinfo : EIATTR_MIN_STACK_SIZE
	.align		4
.L_813:
        /*1314*/ 	.byte	0x04, 0x12
        /*1316*/ 	.short	(.L_815 - .L_814)
	.align		4
.L_814:
        /*1318*/ 	.word	index@(_ZN10layer_norm13ln_bwd_kernelINS_13Kernel_traitsI13__nv_bfloat16S2_S2_S2_fjLj6144ELj1ELj1ELj8ELj16ENS_18Kernel_traits_baseILj6144ES2_S2_S2_S2_fjLj256EEEEELb0ELb1ELb1ELb1EEEvNS_9BwdParamsE)
        /*131c*/ 	.word	0x00000000


	//----- nvinfo : EIATTR_MIN_STACK_SIZE
	.align		4
.L_815:
        /*1320*/ 	.byte	0x04, 0x12
        /*1322*/ 	.short	(.L_817 - .L_816)
	.align		4
.L_816:
        /*1324*/ 	.word	index@(_ZN10layer_norm13ln_bwd_kernelINS_13Kernel_traitsI13__nv_bfloat16S2_S2_S2_fjLj6144ELj1ELj1ELj8ELj16ENS_18Kernel_traits_baseILj6144ES2_S2_S2_S2_fjLj256EEEEELb1ELb0ELb0ELb0EEEvNS_9BwdParamsE)
        /*1328*/ 	.word	0x00000000


	//----- nvinfo : EIATTR_MIN_STACK_SIZE
	.align		4
.L_817:
        /*132c*/ 	.byte	0x04, 0x12
        /*132e*/ 	.short	(.L_819 - .L_818)
	.align		4
.L_818:
        /*1330*/ 	.word	index@(_ZN10layer_norm13ln_bwd_kernelINS_13Kernel_traitsI13__nv_bfloat16S2_S2_S2_fjLj6144ELj1ELj1ELj8ELj16ENS_18Kernel_traits_baseILj6144ES2_S2_S2_S2_fjLj256EEEEELb1ELb0ELb0ELb1EEEvNS_9BwdParamsE)
        /*1334*/ 	.word	0x00000000


	//----- nvinfo : EIATTR_MIN_STACK_SIZE
	.align		4
.L_819:
        /*1338*/ 	.byte	0x04, 0x12
        /*133a*/ 	.short	(.L_821 - .L_820)
	.align		4
.L_820:
        /*133c*/ 	.word	index@(_ZN10layer_norm22ln_bwd_finalize_kernelINS_22Kernel_traits_finalizeILj6144E13__nv_bfloat16S2_S2_S2_fjLb0ELj1024ELj4ENS_18Kernel_traits_baseILj6144ES2_S2_S2_S2_fjLj1024EEEEELb0ELb0EEEvNS_9BwdParamsE)
        /*1340*/ 	.word	0x00000000


	//----- nvinfo : EIATTR_MIN_STACK_SIZE
	.align		4
.L_821:
        /*1344*/ 	.byte	0x04, 0x12
        /*1346*/ 	.short	(.L_823 - .L_822)
	.align		4
.L_822:
        /*1348*/ 	.word	index@(_ZN10layer_norm13ln_bwd_kernelINS_13Kernel_traitsI13__nv_bfloat16S2_S2_S2_fjLj6144ELj1ELj1ELj8ELj16ENS_18Kernel_traits_baseILj6144ES2_S2_S2_S2_fjLj256EEEEELb1ELb0ELb1ELb0EEEvNS_9BwdParamsE)
        /*134c*/ 	.word	0x00000000


	//----- nvinfo : EIATTR_MIN_STACK_SIZE
	.align		4
.L_823:
        /*1350*/ 	.byte	0x04, 0x12
        /*1352*/ 	.short	(.L_825 - .L_824)
	.align		4
.L_824:
        /*1354*/ 	.word	index@(_ZN10layer_norm22ln_bwd_finalize_kernelINS_22Kernel_traits_finalizeILj6144E13__nv_bfloat16S2_S2_S2_fjLb0ELj1024ELj4ENS_18Kernel_traits_baseILj6144ES2_S2_S2_S2_fjLj1024EEEEELb0ELb1EEEvNS_9BwdParamsE)
        /*1358*/ 	.word	0x00000000


	//----- nvinfo : EIATTR_MIN_STACK_SIZE
	.align		4
.L_825:
        /*135c*/ 	.byte	0x04, 0x12
        /*135e*/ 	.short	(.L_827 - .L_826)
	.align		4
.L_826:
        /*1360*/ 	.word	index@(_ZN10layer_norm13ln_bwd_kernelINS_13Kernel_traitsI13__nv_bfloat16S2_S2_S2_fjLj6144ELj1ELj1ELj8ELj16ENS_18Kernel_traits_baseILj6144ES2_S2_S2_S2_fjLj256EEEEELb1ELb0ELb1ELb1EEEvNS_9BwdParamsE)
        /*1364*/ 	.word	0x00000000


	//----- nvinfo : EIATTR_MIN_STACK_SIZE
	.align		4
.L_827:
        /*1368*/ 	.byte	0x04, 0x12
        /*136a*/ 	.short	(.L_829 - .L_828)
	.align		4
.L_828:
        /*136c*/ 	.word	index@(_ZN10layer_norm13ln_bwd_kernelINS_13Kernel_traitsI13__nv_bfloat16S2_S2_S2_fjLj6144ELj1ELj1ELj8ELj16ENS_18Kernel_traits_baseILj6144ES2_S2_S2_S2_fjLj256EEEEELb1ELb1ELb0ELb0EEEvNS_9BwdParamsE)
        /*1370*/ 	.word	0x00000000


	//----- nvinfo : EIATTR_MIN_STACK_SIZE
	.align		4
.L_829:
        /*1374*/ 	.byte	0x04, 0x12
        /*1376*/ 	.short	(.L_831 - .L_830)
	.align		4
.L_830:
        /*1378*/ 	.word	index@(_ZN10layer_norm13ln_bwd_kernelINS_13Kernel_traitsI13__nv_bfloat16S2_S2_S2_fjLj6144ELj1ELj1ELj8ELj16ENS_18Kernel_traits_baseILj6144ES2_S2_S2_S2_fjLj256EEEEELb1ELb1ELb0ELb1EEEvNS_9BwdParamsE)
        /*137c*/ 	.word	0x00000000


	//----- nvinfo : EIATTR_MIN_STACK_SIZE
	.align		4
.L_831:
        /*1380*/ 	.byte	0x04, 0x12
        /*1382*/ 	.short	(.L_833 - .L_832)
	.align		4
.L_832:
        /*1384*/ 	.word	index@(_ZN10layer_norm22ln_bwd_finalize_kernelINS_22Kernel_traits_finalizeILj6144E13__nv_bfloat16S2_S2_S2_fjLb1ELj1024ELj4ENS_18Kernel_traits_baseILj6144ES2_S2_S2_S2_fjLj1024EEEEELb1ELb0EEEvNS_9BwdParamsE)
        /*1388*/ 	.word	0x00000000


	//----- nvinfo : EIATTR_MIN_STACK_SIZE
	.align		4
.L_833:
        /*138c*/ 	.byte	0x04, 0x12
        /*138e*/ 	.short	(.L_835 - .L_834)
	.align		4
.L_834:
        /*1390*/ 	.word	index@(_ZN10layer_norm13ln_bwd_kernelINS_13Kernel_traitsI13__nv_bfloat16S2_S2_S2_fjLj6144ELj1ELj1ELj8ELj16ENS_18Kernel_traits_baseILj6144ES2_S2_S2_S2_fjLj256EEEEELb1ELb1ELb1ELb0EEEvNS_9BwdParamsE)
        /*1394*/ 	.word	0x00000000


	//----- nvinfo : EIATTR_MIN_STACK_SIZE
	.align		4
.L_835:
        /*1398*/ 	.byte	0x04, 0x12
        /*139a*/ 	.short	(.L_837 - .L_836)
	.align		4
.L_836:
        /*139c*/ 	.word	index@(_ZN10layer_norm22ln_bwd_finalize_kernelINS_22Kernel_traits_finalizeILj6144E13__nv_bfloat16S2_S2_S2_fjLb1ELj1024ELj4ENS_18Kernel_traits_baseILj6144ES2_S2_S2_S2_fjLj1024EEEEELb1ELb1EEEvNS_9BwdParamsE)
        /*13a0*/ 	.word	0x00000000


	//----- nvinfo : EIATTR_MIN_STACK_SIZE
	.align		4
.L_837:
        /*13a4*/ 	.byte	0x04, 0x12
        /*13a6*/ 	.short	(.L_839 - .L_838)
	.align		4
.L_838:
        /*13a8*/ 	.word	index@(_ZN10layer_norm13ln_bwd_kernelINS_13Kernel_traitsI13__nv_bfloat16S2_S2_S2_fjLj6144ELj1ELj1ELj8ELj16ENS_18Kernel_traits_baseILj6144ES2_S2_S2_S2_fjLj256EEEEELb1ELb1ELb1ELb1EEEvNS_9BwdParamsE)
        /*13ac*/ 	.word	0x00000000


	//----- nvinfo : EIATTR_MIN_STACK_SIZE
	.align		4
.L_839:
        /*13b0*/ 	.byte	0x04, 0x12
        /*13b2*/ 	.short	(.L_841 - .L_840)
	.align		4
.L_840:
        /*13b4*/ 	.word	index@(_ZN10layer_norm13ln_bwd_kernelINS_13Kernel_traitsI6__halfS2_S2_S2_fjLj6144ELj1ELj1ELj8ELj16ENS_18Kernel_traits_baseILj6144ES2_S2_S2_S2_fjLj256EEEEELb0ELb0ELb0ELb0EEEvNS_9BwdParamsE)
        /*13b8*/ 	.word	0x00000000


	//----- nvinfo : EIATTR_MIN_STACK_SIZE
	.align		4
.L_841:
        /*13bc*/ 	.byte	0x04, 0x12
        /*13be*/ 	.short	(.L_843 - .L_842)
	.align		4
.L_842:
        /*13c0*/ 	.word	index@(_ZN10layer_norm13ln_bwd_kernelINS_13Kernel_traitsI6__halfS2_S2_S2_fjLj6144ELj1ELj1ELj8ELj16ENS_18Kernel_traits_baseILj6144ES2_S2_S2_S2_fjLj256EEEEELb0ELb0ELb0ELb1EEEvNS_9BwdParamsE)
        /*13c4*/ 	.word	0x00000000


	//----- nvinfo : EIATTR_MIN_STACK_SIZE
	.align		4
.L_843:
        /*13c8*/ 	.byte	0x04, 0x12
        /*13ca*/ 	.short	(.L_845 - .L_844)
	.align		4
.L_844:
        /*13cc*/ 	.word	index@(_ZN10layer_norm13ln_bwd_kernelINS_13Kernel_traitsI6__halfS2_S2_S2_fjLj6144ELj1ELj1ELj8ELj16ENS_18Kernel_traits_baseILj6144ES2_S2_S2_S2_fjLj256EEEEELb0ELb0ELb1ELb0EEEvNS_9BwdParamsE)
        /*13d0*/ 	.word	0x00000000


	//----- nvinfo : EIATTR_MIN_STACK_SIZE
	.align		4
.L_845:
        /*13d4*/ 	.byte	0x04, 0x12
        /*13d6*/ 	.short	(.L_847 - .L_846)
	.align		4
.L_846:
        /*13d8*/ 	.word	index@(_ZN10layer_norm13ln_bwd_kernelINS_13Kernel_traitsI6__halfS2_S2_S2_fjLj6144ELj1ELj1ELj8ELj16ENS_18Kernel_traits_baseILj6144ES2_S2_S2_S2_fjLj256EEEEELb0ELb0ELb1ELb1EEEvNS_9BwdParamsE)
        /*13dc*/ 	.word	0x00000000


	//----- nvinfo : EIATTR_MIN_STACK_SIZE
	.align		4
.L_847:
        /*13e0*/ 	.byte	0x04, 0x12
        /*13e2*/ 	.short	(.L_849 - .L_848)
	.align		4
.L_848:
        /*13e4*/ 	.word	index@(_ZN10layer_norm13ln_bwd_kernelINS_13Kernel_traitsI6__halfS2_S2_S2_fjLj6144ELj1ELj1ELj8ELj16ENS_18Kernel_traits_baseILj6144ES2_S2_S2_S2_fjLj256EEEEELb0ELb1ELb0ELb0EEEvNS_9BwdParamsE)
        /*13e8*/ 	.word	0x00000000


	//----- nvinfo : EIATTR_MIN_STACK_SIZE
	.align		4
.L_849:
        /*13ec*/ 	.byte	0x04, 0x12
        /*13ee*/ 	.short	(.L_851 - .L_850)
	.align		4
.L_850:
        /*13f0*/ 	.word	index@(_ZN10layer_norm13ln_bwd_kernelINS_13Kernel_traitsI6__halfS2_S2_S2_fjLj6144ELj1ELj1ELj8ELj16ENS_18Kernel_traits_baseILj6144ES2_S2_S2_S2_fjLj256EEEEELb0ELb1ELb0ELb1EEEvNS_9BwdParamsE)
        /*13f4*/ 	.word	0x00000000


	//----- nvinfo : EIATTR_MIN_STACK_SIZE
	.align		4
.L_851:
        /*13f8*/ 	.byte	0x04, 0x12
        /*13fa*/ 	.short	(.L_853 - .L_852)
	.align		4
.L_852:
        /*13fc*/ 	.word	index@(_ZN10layer_norm13ln_bwd_kernelINS_13Kernel_traitsI6__halfS2_S2_S2_fjLj6144ELj1ELj1ELj8ELj16ENS_18Kernel_traits_baseILj6144ES2_S2_S2_S2_fjLj256EEEEELb0ELb1ELb1ELb0EEEvNS_9BwdParamsE)
        /*1400*/ 	.word	0x00000000


	//----- nvinfo : EIATTR_MIN_STACK_SIZE
	.align		4
.L_853:
        /*1404*/ 	.byte	0x04, 0x12
        /*1406*/ 	.short	(.L_855 - .L_854)
	.align		4
.L_854:
        /*1408*/ 	.word	index@(_ZN10layer_norm13ln_bwd_kernelINS_13Kernel_traitsI6__halfS2_S2_S2_fjLj6144ELj1ELj1ELj8ELj16ENS_18Kernel_traits_baseILj6144ES2_S2_S2_S2_fjLj256EEEEELb0ELb1ELb1ELb1EEEvNS_9BwdParamsE)
        /*140c*/ 	.word	0x00000000


	//----- nvinfo : EIATTR_MIN_STACK_SIZE
	.align		4
.L_855:
        /*1410*/ 	.byte	0x04, 0x12
        /*1412*/ 	.short	(.L_857 - .L_856)
	.align		4
.L_856:
        /*1414*/ 	.word	index@(_ZN10layer_norm13ln_bwd_kernelINS_13Kernel_traitsI6__halfS2_S2_S2_fjLj6144ELj1ELj1ELj8ELj16ENS_18Kernel_traits_baseILj6144ES2_S2_S2_S2_fjLj256EEEEELb1ELb0ELb0ELb0EEEvNS_9BwdParamsE)
        /*1418*/ 	.word	0x00000000


	//----- nvinfo : EIATTR_MIN_STACK_SIZE
	.align		4
.L_857:
        /*141c*/ 	.byte	0x04, 0x12
        /*141e*/ 	.short	(.L_859 - .L_858)
	.align		4
.L_858:
        /*1420*/ 	.word	index@(_ZN10layer_norm13ln_bwd_kernelINS_13Kernel_traitsI6__halfS2_S2_S2_fjLj6144ELj1ELj1ELj8ELj16ENS_18Kernel_traits_baseILj6144ES2_S2_S2_S2_fjLj256EEEEELb1ELb0ELb0ELb1EEEvNS_9BwdParamsE)
        /*1424*/ 	.word	0x00000000


	//----- nvinfo : EIATTR_MIN_STACK_SIZE
	.align		4
.L_859:
        /*1428*/ 	.byte	0x04, 0x12
        /*142a*/ 	.short	(.L_861 - .L_860)
	.align		4
.L_860:
        /*142c*/ 	.word	index@(_ZN10layer_norm22ln_bwd_finalize_kernelINS_22Kernel_traits_finalizeILj6144E6__halfS2_S2_S2_fjLb0ELj1024ELj4ENS_18Kernel_traits_baseILj6144ES2_S2_S2_S2_fjLj1024EEEEELb0ELb0EEEvNS_9BwdParamsE)
        /*1430*/ 	.word	0x00000000


	//----- nvinfo : EIATTR_MIN_STACK_SIZE
	.align		4
.L_861:
        /*1434*/ 	.byte	0x04, 0x12
        /*1436*/ 	.short	(.L_863 - .L_862)
	.align		4
.L_862:
        /*1438*/ 	.word	index@(_ZN10layer_norm13ln_bwd_kernelINS_13Kernel_traitsI6__halfS2_S2_S2_fjLj6144ELj1ELj1ELj8ELj16ENS_18Kernel_traits_baseILj6144ES2_S2_S2_S2_fjLj256EEEEELb1ELb0ELb1ELb0EEEvNS_9BwdParamsE)
        /*143c*/ 	.word	0x00000000


	//----- nvinfo : EIATTR_MIN_STACK_SIZE
	.align		4
.L_863:
        /*1440*/ 	.byte	0x04, 0x12
        /*1442*/ 	.short	(.L_865 - .L_864)
	.align		4
.L_864:
        /*1444*/ 	.word	index@(_ZN10layer_norm22ln_bwd_finalize_kernelINS_22Kernel_traits_finalizeILj6144E6__halfS2_S2_S2_fjLb0ELj1024ELj4ENS_18Kernel_traits_baseILj6144ES2_S2_S2_S2_fjLj1024EEEEELb0ELb1EEEvNS_9BwdParamsE)
        /*1448*/ 	.word	0x00000000


	//----- nvinfo : EIATTR_MIN_STACK_SIZE
	.align		4
.L_865:
        /*144c*/ 	.byte	0x04, 0x12
        /*144e*/ 	.short	(.L_867 - .L_866)
	.align		4
.L_866:
        /*1450*/ 	.word	index@(_ZN10layer_norm13ln_bwd_kernelINS_13Kernel_traitsI6__halfS2_S2_S2_fjLj6144ELj1ELj1ELj8ELj16ENS_18Kernel_traits_baseILj6144ES2_S2_S2_S2_fjLj256EEEEELb1ELb0ELb1ELb1EEEvNS_9BwdParamsE)
        /*1454*/ 	.word	0x00000000


	//----- nvinfo : EIATTR_MIN_STACK_SIZE
	.align		4
.L_867:
        /*1458*/ 	.byte	0x04, 0x12
        /*145a*/ 	.short	(.L_869 - .L_868)
	.align		4
.L_868:
        /*145c*/ 	.word	index@(_ZN10layer_norm13ln_bwd_kernelINS_13Kernel_traitsI6__halfS2_S2_S2_fjLj6144ELj1ELj1ELj8ELj16ENS_18Kernel_traits_baseILj6144ES2_S2_S2_S2_fjLj256EEEEELb1ELb1ELb0ELb0EEEvNS_9BwdParamsE)
        /*1460*/ 	.word	0x00000000


	//----- nvinfo : EIATTR_MIN_STACK_SIZE
	.align		4
.L_869:
        /*1464*/ 	.byte	0x04, 0x12
        /*1466*/ 	.short	(.L_871 - .L_870)
	.align		4
.L_870:
        /*1468*/ 	.word	index@(_ZN10layer_norm13ln_bwd_kernelINS_13Kernel_traitsI6__halfS2_S2_S2_fjLj6144ELj1ELj1ELj8ELj16ENS_18Kernel_traits_baseILj6144ES2_S2_S2_S2_fjLj256EEEEELb1ELb1ELb0ELb1EEEvNS_9BwdParamsE)
        /*146c*/ 	.word	0x00000000


	//----- nvinfo : EIATTR_MIN_STACK_SIZE
	.align		4
.L_871:
        /*1470*/ 	.byte	0x04, 0x12
        /*1472*/ 	.short	(.L_873 - .L_872)
	.align		4
.L_872:
        /*1474*/ 	.word	index@(_ZN10layer_norm22ln_bwd_finalize_kernelINS_22Kernel_traits_finalizeILj6144E6__halfS2_S2_S2_fjLb1ELj1024ELj4ENS_18Kernel_traits_baseILj6144ES2_S2_S2_S2_fjLj1024EEEEELb1ELb0EEEvNS_9BwdParamsE)
        /*1478*/ 	.word	0x00000000


	//----- nvinfo : EIATTR_MIN_STACK_SIZE
	.align		4
.L_873:
        /*147c*/ 	.byte	0x04, 0x12
        /*147e*/ 	.short	(.L_875 - .L_874)
	.align		4
.L_874:
        /*1480*/ 	.word	index@(_ZN10layer_norm13ln_bwd_kernelINS_13Kernel_traitsI6__halfS2_S2_S2_fjLj6144ELj1ELj1ELj8ELj16ENS_18Kernel_traits_baseILj6144ES2_S2_S2_S2_fjLj256EEEEELb1ELb1ELb1ELb0EEEvNS_9BwdParamsE)
        /*1484*/ 	.word	0x00000000


	//----- nvinfo : EIATTR_MIN_STACK_SIZE
	.align		4
.L_875:
        /*1488*/ 	.byte	0x04, 0x12
        /*148a*/ 	.short	(.L_877 - .L_876)
	.align		4
.L_876:
        /*148c*/ 	.word	index@(_ZN10layer_norm22ln_bwd_finalize_kernelINS_22Kernel_traits_finalizeILj6144E6__halfS2_S2_S2_fjLb1ELj1024ELj4ENS_18Kernel_traits_baseILj6144ES2_S2_S2_S2_fjLj1024EEEEELb1ELb1EEEvNS_9BwdParamsE)
        /*1490*/ 	.word	0x00000000


	//----- nvinfo : EIATTR_MIN_STACK_SIZE
	.align		4
.L_877:
        /*1494*/ 	.byte	0x04, 0x12
        /*1496*/ 	.short	(.L_879 - .L_878)
	.align		4
.L_878:
        /*1498*/ 	.word	index@(_ZN10layer_norm13ln_bwd_kernelINS_13Kernel_traitsI6__halfS2_S2_S2_fjLj6144ELj1ELj1ELj8ELj16ENS_18Kernel_traits_baseILj6144ES2_S2_S2_S2_fjLj256EEEEELb1ELb1ELb1ELb1EEEvNS_9BwdParamsE)
        /*149c*/ 	.word	0x00000000


	//----- nvinfo : EIATTR_MIN_STACK_SIZE
	.align		4
.L_879:
        /*14a0*/ 	.byte	0x04, 0x12
        /*14a2*/ 	.short	(.L_881 - .L_880)
	.align		4
.L_880:
        /*14a4*/ 	.word	index@(_ZN10layer_norm13ln_bwd_kernelINS_13Kernel_traitsIf13__nv_bfloat16S2_S2_fjLj6144ELj1ELj1ELj8ELj16ENS_18Kernel_traits_baseILj6144EfS2_S2_S2_fjLj256EEEEELb0ELb0ELb0ELb0EEEvNS_9BwdParamsE)
        /*14a8*/ 	.word	0x00000000


	//----- nvinfo : EIATTR_MIN_STACK_SIZE
	.align		4
.L_881:
        /*14ac*/ 	.byte	0x04, 0x12
        /*14ae*/ 	.short	(.L_883 - .L_882)
	.align		4
.L_882:
        /*14b0*/ 	.word	index@(_ZN10layer_norm13ln_bwd_kernelINS_13Kernel_traitsIf13__nv_bfloat16S2_S2_fjLj6144ELj1ELj1ELj8ELj16ENS_18Kernel_traits_baseILj6144EfS2_S2_S2_fjLj256EEEEELb0ELb0ELb0ELb1EEEvNS_9BwdParamsE)
        /*14b4*/ 	.word	0x00000000


	//----- nvinfo : EIATTR_MIN_STACK_SIZE
	.align		4
.L_883:
        /*14b8*/ 	.byte	0x04, 0x12
        /*14ba*/ 	.short	(.L_885 - .L_884)
	.align		4
.L_884:
        /*14bc*/ 	.word	index@(_ZN10layer_norm13ln_bwd_kernelINS_13Kernel_traitsIf13__nv_bfloat16S2_S2_fjLj6144ELj1ELj1ELj8ELj16ENS_18Kernel_traits_baseILj6144EfS2_S2_S2_fjLj256EEEEELb0ELb0ELb1ELb0EEEvNS_9BwdParamsE)
        /*14c0*/ 	.word	0x00000000


	//----- nvinfo : EIATTR_MIN_STACK_SIZE
	.align		4
.L_885:
        /*14c4*/ 	.byte	0x04, 0x12
        /*14c6*/ 	.short	(.L_887 - .L_886)
	.align		4
.L_886:
        /*14c8*/ 	.word	index@(_ZN10layer_norm13ln_bwd_kernelINS_13Kernel_traitsIf13__nv_bfloat16S2_S2_fjLj6144ELj1ELj1ELj8ELj16ENS_18Kernel_traits_baseILj6144EfS2_S2_S2_fjLj256EEEEELb0ELb0ELb1ELb1EEEvNS_9BwdParamsE)
        /*14cc*/ 	.word	0x00000000


	//----- nvinfo : EIATTR_MIN_STACK_SIZE
	.align		4
.L_887:
        /*14d0*/ 	.byte	0x04, 0x12
        /*14d2*/ 	.short	(.L_889 - .L_888)
	.align		4
.L_888:
        /*14d4*/ 	.word	index@(_ZN10layer_norm13ln_bwd_kernelINS_13Kernel_traitsIf13__nv_bfloat16S2_S2_fjLj6144ELj1ELj1ELj8ELj16ENS_18Kernel_traits_baseILj6144EfS2_S2_S2_fjLj256EEEEELb0ELb1ELb0ELb0EEEvNS_9BwdParamsE)
        /*14d8*/ 	.word	0x00000000


	//----- nvinfo : EIATTR_MIN_STACK_SIZE
	.align		4
.L_889:
        /*14dc*/ 	.byte	0x04, 0x12
        /*14de*/ 	.short	(.L_891 - .L_890)
	.align		4
.L_890:
        /*14e0*/ 	.word	index@(_ZN10layer_norm13ln_bwd_kernelINS_13Kernel_traitsIf13__nv_bfloat16S2_S2_fjLj6144ELj1ELj1ELj8ELj16ENS_18Kernel_traits_baseILj6144EfS2_S2_S2_fjLj256EEEEELb0ELb1ELb0ELb1EEEvNS_9BwdParamsE)
        /*14e4*/ 	.word	0x00000000


	//----- nvinfo : EIATTR_MIN_STACK_SIZE
	.align		4
.L_891:
        /*14e8*/ 	.byte	0x04, 0x12
        /*14ea*/ 	.short	(.L_893 - .L_892)
	.align		4
.L_892:
        /*14ec*/ 	.word	index@(_ZN10layer_norm13ln_bwd_kernelINS_13Kernel_traitsIf13__nv_bfloat16S2_S2_fjLj6144ELj1ELj1ELj8ELj16ENS_18Kernel_traits_baseILj6144EfS2_S2_S2_fjLj256EEEEELb0ELb1ELb1ELb0EEEvNS_9BwdParamsE)
        /*14f0*/ 	.word	0x00000000


	//----- nvinfo : EIATTR_MIN_STACK_SIZE
	.align		4
.L_893:
        /*14f4*/ 	.byte	0x04, 0x12
        /*14f6*/ 	.short	(.L_895 - .L_894)
	.align		4
.L_894:
        /*14f8*/ 	.word	index@(_ZN10layer_norm13ln_bwd_kernelINS_13Kernel_traitsIf13__nv_bfloat16S2_S2_fjLj6144ELj1ELj1ELj8ELj16ENS_18Kernel_traits_baseILj6144EfS2_S2_S2_fjLj256EEEEELb0ELb1ELb1ELb1EEEvNS_9BwdParamsE)
        /*14fc*/ 	.word	0x00000000


	//----- nvinfo : EIATTR_MIN_STACK_SIZE
	.align		4
.L_895:
        /*1500*/ 	.byte	0x04, 0x12
        /*1502*/ 	.short	(.L_897 - .L_896)
	.align		4
.L_896:
        /*1504*/ 	.word	index@(_ZN10layer_norm13ln_bwd_kernelINS_13Kernel_traitsIf13__nv_bfloat16S2_S2_fjLj6144ELj1ELj1ELj8ELj16ENS_18Kernel_traits_baseILj6144EfS2_S2_S2_fjLj256EEEEELb1ELb0ELb0ELb0EEEvNS_9BwdParamsE)
        /*1508*/ 	.word	0x00000000


	//----- nvinfo : EIATTR_MIN_STACK_SIZE
	.align		4
.L_897:
        /*150c*/ 	.byte	0x04, 0x12
        /*150e*/ 	.short	(.L_899 - .L_898)
	.align		4
.L_898:
        /*1510*/ 	.word	index@(_ZN10layer_norm13ln_bwd_kernelINS_13Kernel_traitsIf13__nv_bfloat16S2_S2_fjLj6144ELj1ELj1ELj8ELj16ENS_18Kernel_traits_baseILj6144EfS2_S2_S2_fjLj256EEEEELb1ELb0ELb0ELb1EEEvNS_9BwdParamsE)
        /*1514*/ 	.word	0x00000000


	//----- nvinfo : EIATTR_MIN_STACK_SIZE
	.align		4
.L_899:
        /*1518*/ 	.byte	0x04, 0x12
        /*151a*/ 	.short	(.L_901 - .L_900)
	.align		4
.L_900:
        /*151c*/ 	.word	index@(_ZN10layer_norm22ln_bwd_finalize_kernelINS_22Kernel_traits_finalizeILj6144Ef13__nv_bfloat16S2_S2_fjLb0ELj1024ELj4ENS_18Kernel_traits_baseILj6144EfS2_S2_S2_fjLj1024EEEEELb0ELb0EEEvNS_9BwdParamsE)
        /*1520*/ 	.word	0x00000000


	//----- nvinfo : EIATTR_MIN_STACK_SIZE
	.align		4
.L_901:
        /*1524*/ 	.byte	0x04, 0x12
        /*1526*/ 	.short	(.L_903 - .L_902)
	.align		4
.L_902:
        /*1528*/ 	.word	index@(_ZN10layer_norm13ln_bwd_kernelINS_13Kernel_traitsIf13__nv_bfloat16S2_S2_fjLj6144ELj1ELj1ELj8ELj16ENS_18Kernel_traits_baseILj6144EfS2_S2_S2_fjLj256EEEEELb1ELb0ELb1ELb0EEEvNS_9BwdParamsE)
        /*152c*/ 	.word	0x00000000


	//----- nvinfo : EIATTR_MIN_STACK_SIZE
	.align		4
.L_903:
        /*1530*/ 	.byte	0x04, 0x12
        /*1532*/ 	.short	(.L_905 - .L_904)
	.align		4
.L_904:
        /*1534*/ 	.word	index@(_ZN10layer_norm22ln_bwd_finalize_kernelINS_22Kernel_traits_finalizeILj6144Ef13__nv_bfloat16S2_S2_fjLb0ELj1024ELj4ENS_18Kernel_traits_baseILj6144EfS2_S2_S2_fjLj1024EEEEELb0ELb1EEEvNS_9BwdParamsE)
        /*1538*/ 	.word	0x00000000


	//----- nvinfo : EIATTR_MIN_STACK_SIZE
	.align		4
.L_905:
        /*153c*/ 	.byte	0x04, 0x12
        /*153e*/ 	.short	(.L_907 - .L_906)
	.align		4
.L_906:
        /*1540*/ 	.word	index@(_ZN10layer_norm13ln_bwd_kernelINS_13Kernel_traitsIf13__nv_bfloat16S2_S2_fjLj6144ELj1ELj1ELj8ELj16ENS_18Kernel_traits_baseILj6144EfS2_S2_S2_fjLj256EEEEELb1ELb0ELb1ELb1EEEvNS_9BwdParamsE)
        /*1544*/ 	.word	0x00000000


	//----- nvinfo : EIATTR_MIN_STACK_SIZE
	.align		4
.L_907:
        /*1548*/ 	.byte	0x04, 0x12
        /*154a*/ 	.short	(.L_909 - .L_908)
	.align		4
.L_908:
        /*154c*/ 	.word	index@(_ZN10layer_norm13ln_bwd_kernelINS_13Kernel_traitsIf13__nv_bfloat16S2_S2_fjLj6144ELj1ELj1ELj8ELj16ENS_18Kernel_traits_baseILj6144EfS2_S2_S2_fjLj256EEEEELb1ELb1ELb0ELb0EEEvNS_9BwdParamsE)
        /*1550*/ 	.word	0x00000000


	//----- nvinfo : EIATTR_MIN_STACK_SIZE
	.align		4
.L_909:
        /*1554*/ 	.byte	0x04, 0x12
        /*1556*/ 	.short	(.L_911 - .L_910)
	.align		4
.L_910:
        /*1558*/ 	.word	index@(_ZN10layer_norm13ln_bwd_kernelINS_13Kernel_traitsIf13__nv_bfloat16S2_S2_fjLj6144ELj1ELj1ELj8ELj16ENS_18Kernel_traits_baseILj6144EfS2_S2_S2_fjLj256EEEEELb1ELb1ELb0ELb1EEEvNS_9BwdParamsE)
        /*155c*/ 	.word	0x00000000


	//----- nvinfo : EIATTR_MIN_STACK_SIZE
	.align		4
.L_911:
        /*1560*/ 	.byte	0x04, 0x12
        /*1562*/ 	.short	(.L_913 - .L_912)
	.align		4
.L_912:
        /*1564*/ 	.word	index@(_ZN10layer_norm22ln_bwd_finalize_kernelINS_22Kernel_traits_finalizeILj6144Ef13__nv_bfloat16S2_S2_fjLb1ELj1024ELj4ENS_18Kernel_traits_baseILj6144EfS2_S2_S2_fjLj1024EEEEELb1ELb0EEEvNS_9BwdParamsE)
        /*1568*/ 	.word	0x00000000


	//----- nvinfo : EIATTR_MIN_STACK_SIZE
	.align		4
.L_913:
        /*156c*/ 	.byte	0x04, 0x12
        /*156e*/ 	.short	(.L_915 - .L_914)
	.align		4
.L_914:
        /*1570*/ 	.word	index@(_ZN10layer_norm13ln_bwd_kernelINS_13Kernel_traitsIf13__nv_bfloat16S2_S2_fjLj6144ELj1ELj1ELj8ELj16ENS_18Kernel_traits_baseILj6144EfS2_S2_S2_fjLj256EEEEELb1ELb1ELb1ELb0EEEvNS_9BwdParamsE)
        /*1574*/ 	.word	0x00000000


	//----- nvinfo : EIATTR_MIN_STACK_SIZE
	.align		4
.L_915:
        /*1578*/ 	.byte	0x04, 0x12
        /*157a*/ 	.short	(.L_917 - .L_916)
	.align		4
.L_916:
        /*157c*/ 	.word	index@(_ZN10layer_norm22ln_bwd_finalize_kernelINS_22Kernel_traits_finalizeILj6144Ef13__nv_bfloat16S2_S2_fjLb1ELj1024ELj4ENS_18Kernel_traits_baseILj6144EfS2_S2_S2_fjLj1024EEEEELb1ELb1EEEvNS_9BwdParamsE)
        /*1580*/ 	.word	0x00000000


	//----- nvinfo : EIATTR_MIN_STACK_SIZE
	.align		4
.L_917:
        /*1584*/ 	.byte	0x04, 0x12
        /*1586*/ 	.short	(.L_919 - .L_918)
	.align		4
.L_918:
        /*1588*/ 	.word	index@(_ZN10layer_norm13ln_bwd_kernelINS_13Kernel_traitsIf13__nv_bfloat16S2_S2_fjLj6144ELj1ELj1ELj8ELj16ENS_18Kernel_traits_baseILj6144EfS2_S2_S2_fjLj256EEEEELb1ELb1ELb1ELb1EEEvNS_9BwdParamsE)
        /*158c*/ 	.word	0x00000000


	//----- nvinfo : EIATTR_MIN_STACK_SIZE
	.align		4
.L_919:
        /*1590*/ 	.byte	0x04, 0x12
        /*1592*/ 	.short	(.L_921 - .L_920)
	.align		4
.L_920:
        /*1594*/ 	.word	index@(_ZN10layer_norm13ln_bwd_kernelINS_13Kernel_traitsI13__nv_bfloat16S2_fS2_fjLj6144ELj1ELj1ELj8ELj16ENS_18Kernel_traits_baseILj6144ES2_S2_fS2_fjLj256EEEEELb0ELb0ELb0ELb0EEEvNS_9BwdParamsE)
        /*1598*/ 	.word	0x00000000


	//----- nvinfo : EIATTR_MIN_STACK_SIZE
	.align		4
.L_921:
        /*159c*/ 	.byte	0x04, 0x12
        /*159e*/ 	.short	(.L_923 - .L_922)
	.align		4
.L_922:
        /*15a0*/ 	.word	index@(_ZN10layer_norm13ln_bwd_kernelINS_13Kernel_traitsI13__nv_bfloat16S2_fS2_fjLj6144ELj1ELj1ELj8ELj16ENS_18Kernel_traits_baseILj6144ES2_S2_fS2_fjLj256EEEEELb0ELb0ELb0ELb1EEEvNS_9BwdParamsE)
        /*15a4*/ 	.word	0x00000000


	//----- nvinfo : EIATTR_MIN_STACK_SIZE
	.align		4
.L_923:
        /*15a8*/ 	.byte	0x04, 0x12
        /*15aa*/ 	.short	(.L_925 - .L_924)
	.align		4
.L_924:
        /*15ac*/ 	.word	index@(_ZN10layer_norm13ln_bwd_kernelINS_13Kernel_traitsI13__nv_bfloat16S2_fS2_fjLj6144ELj1ELj1ELj8ELj16ENS_18Kernel_traits_baseILj6144ES2_S2_fS2_fjLj256EEEEELb0ELb0ELb1ELb0EEEvNS_9BwdParamsE)
        /*15b0*/ 	.word	0x00000000


	//----- nvinfo : EIATTR_MIN_STACK_SIZE
	.align		4
.L_925:
        /*15b4*/ 	.byte	0x04, 0x12
        /*15b6*/ 	.short	(.L_927 - .L_926)
	.align		4
.L_926:
        /*15b8*/ 	.word	index@(_ZN10layer_norm13ln_bwd_kernelINS_13Kernel_traitsI13__nv_bfloat16S2_fS2_fjLj6144ELj1ELj1ELj8ELj16ENS_18Kernel_traits_baseILj6144ES2_S2_fS2_fjLj256EEEEELb0ELb0ELb1ELb1EEEvNS_9BwdParamsE)
        /*15bc*/ 	.word	0x00000000


	//----- nvinfo : EIATTR_MIN_STACK_SIZE
	.align		4
.L_927:
        /*15c0*/ 	.byte	0x04, 0x12
        /*15c2*/ 	.short	(.L_929 - .L_928)
	.align		4
.L_928:
        /*15c4*/ 	.word	index@(_ZN10layer_norm13ln_bwd_kernelINS_13Kernel_traitsI13__nv_bfloat16S2_fS2_fjLj6144ELj1ELj1ELj8ELj16ENS_18Kernel_traits_baseILj6144ES2_S2_fS2_fjLj256EEEEELb0ELb1ELb0ELb0EEEvNS_9BwdParamsE)
        /*15c8*/ 	.word	0x00000000


	//----- nvinfo : EIATTR_MIN_STACK_SIZE
	.align		4
.L_929:
        /*15cc*/ 	.byte	0x04, 0x12
        /*15ce*/ 	.short	(.L_931 - .L_930)
	.align		4
.L_930:
        /*15d0*/ 	.word	index@(_ZN10layer_norm13ln_bwd_kernelINS_13Kernel_traitsI13__nv_bfloat16S2_fS2_fjLj6144ELj1ELj1ELj8ELj16ENS_18Kernel_traits_baseILj6144ES2_S2_fS2_fjLj256EEEEELb0ELb1ELb0ELb1EEEvNS_9BwdParamsE)
        /*15d4*/ 	.word	0x00000000


	//----- nvinfo : EIATTR_MIN_STACK_SIZE
	.align		4
.L_931:
        /*15d8*/ 	.byte	0x04, 0x12
        /*15da*/ 	.short	(.L_933 - .L_932)
	.align		4
.L_932:
        /*15dc*/ 	.word	index@(_ZN10layer_norm13ln_bwd_kernelINS_13Kernel_traitsI13__nv_bfloat16S2_fS2_fjLj6144ELj1ELj1ELj8ELj16ENS_18Kernel_traits_baseILj6144ES2_S2_fS2_fjLj256EEEEELb0ELb1ELb1ELb0EEEvNS_9BwdParamsE)
        /*15e0*/ 	.word	0x00000000


	//----- nvinfo : EIATTR_MIN_STACK_SIZE
	.align		4
.L_933:
        /*15e4*/ 	.byte	0x04, 0x12
        /*15e6*/ 	.short	(.L_935 - .L_934)
	.align		4
.L_934:
        /*15e8*/ 	.word	index@(_ZN10layer_norm13ln_bwd_kernelINS_13Kernel_traitsI13__nv_bfloat16S2_fS2_fjLj6144ELj1ELj1ELj8ELj16ENS_18Kernel_traits_baseILj6144ES2_S2_fS2_fjLj256EEEEELb0ELb1ELb1ELb1EEEvNS_9BwdParamsE)
        /*15ec*/ 	.word	0x00000000


	//----- nvinfo : EIATTR_MIN_STACK_SIZE
	.align		4
.L_935:
        /*15f0*/ 	.byte	0x04, 0x12
        /*15f2*/ 	.short	(.L_937 - .L_936)
	.align		4
.L_936:
        /*15f4*/ 	.word	index@(_ZN10layer_norm13ln_bwd_kernelINS_13Kernel_traitsI13__nv_bfloat16S2_fS2_fjLj6144ELj1ELj1ELj8ELj16ENS_18Kernel_traits_baseILj6144ES2_S2_fS2_fjLj256EEEEELb1ELb0ELb0ELb0EEEvNS_9BwdParamsE)
        /*15f8*/ 	.word	0x00000000


	//----- nvinfo : EIATTR_MIN_STACK_SIZE
	.align		4
.L_937:
        /*15fc*/ 	.byte	0x04, 0x12
        /*15fe*/ 	.short	(.L_939 - .L_938)
	.align		4
.L_938:
        /*1600*/ 	.word	index@(_ZN10layer_norm13ln_bwd_kernelINS_13Kernel_traitsI13__nv_bfloat16S2_fS2_fjLj6144ELj1ELj1ELj8ELj16ENS_18Kernel_traits_baseILj6144ES2_S2_fS2_fjLj256EEEEELb1ELb0ELb0ELb1EEEvNS_9BwdParamsE)
        /*1604*/ 	.word	0x00000000


	//----- nvinfo : EIATTR_MIN_STACK_SIZE
	.align		4
.L_939:
        /*1608*/ 	.byte	0x04, 0x12
        /*160a*/ 	.short	(.L_941 - .L_940)
	.align		4
.L_940:
        /*160c*/ 	.word	index@(_ZN10layer_norm22ln_bwd_finalize_kernelINS_22Kernel_traits_finalizeILj6144E13__nv_bfloat16S2_fS2_fjLb0ELj1024ELj4ENS_18Kernel_traits_baseILj6144ES2_S2_fS2_fjLj1024EEEEELb0ELb0EEEvNS_9BwdParamsE)
        /*1610*/ 	.word	0x00000000


	//----- nvinfo : EIATTR_MIN_STACK_SIZE
	.align		4
.L_941:
        /*1614*/ 	.byte	0x04, 0x12
        /*1616*/ 	.short	(.L_943 - .L_942)
	.align		4
.L_942:
        /*1618*/ 	.word	index@(_ZN10layer_norm13ln_bwd_kernelINS_13Kernel_traitsI13__nv_bfloat16S2_fS2_fjLj6144ELj1ELj1ELj8ELj16ENS_18Kernel_traits_baseILj6144ES2_S2_fS2_fjLj256EEEEELb1ELb0ELb1ELb0EEEvNS_9BwdParamsE)
        /*161c*/ 	.word	0x00000000


	//----- nvinfo : EIATTR_MIN_STACK_SIZE
	.align		4
.L_943:
        /*1620*/ 	.byte	0x04, 0x12
        /*1622*/ 	.short	(.L_945 - .L_944)
	.align		4
.L_944:
        /*1624*/ 	.word	index@(_ZN10layer_norm22ln_bwd_finalize_kernelINS_22Kernel_traits_finalizeILj6144E13__nv_bfloat16S2_fS2_fjLb0ELj1024ELj4ENS_18Kernel_traits_baseILj6144ES2_S2_fS2_fjLj1024EEEEELb0ELb1EEEvNS_9BwdParamsE)
        /*1628*/ 	.word	0x00000000


	//----- nvinfo : EIATTR_MIN_STACK_SIZE
	.align		4
.L_945:
        /*162c*/ 	.byte	0x04, 0x12
        /*162e*/ 	.short	(.L_947 - .L_946)
	.align		4
.L_946:
        /*1630*/ 	.word	index@(_ZN10layer_norm13ln_bwd_kernelINS_13Kernel_traitsI13__nv_bfloat16S2_fS2_fjLj6144ELj1ELj1ELj8ELj16ENS_18Kernel_traits_baseILj6144ES2_S2_fS2_fjLj256EEEEELb1ELb0ELb1ELb1EEEvNS_9BwdParamsE)
        /*1634*/ 	.word	0x00000000


	//----- nvinfo : EIATTR_MIN_STACK_SIZE
	.align		4
.L_947:
        /*1638*/ 	.byte	0x04, 0x12
        /*163a*/ 	.short	(.L_949 - .L_948)
	.align		4
.L_948:
        /*163c*/ 	.word	index@(_ZN10layer_norm13ln_bwd_kernelINS_13Kernel_traitsI13__nv_bfloat16S2_fS2_fjLj6144ELj1ELj1ELj8ELj16ENS_18Kernel_traits_baseILj6144ES2_S2_fS2_fjLj256EEEEELb1ELb1ELb0ELb0EEEvNS_9BwdParamsE)
        /*1640*/ 	.word	0x00000000


	//----- nvinfo : EIATTR_MIN_STACK_SIZE
	.align		4
.L_949:
        /*1644*/ 	.byte	0x04, 0x12
        /*1646*/ 	.short	(.L_951 - .L_950)
	.align		4
.L_950:
        /*1648*/ 	.word	index@(_ZN10layer_norm13ln_bwd_kernelINS_13Kernel_traitsI13__nv_bfloat16S2_fS2_fjLj6144ELj1ELj1ELj8ELj16ENS_18Kernel_traits_baseILj6144ES2_S2_fS2_fjLj256EEEEELb1ELb1ELb0ELb1EEEvNS_9BwdParamsE)
        /*164c*/ 	.word	0x00000000


	//----- nvinfo : EIATTR_MIN_STACK_SIZE
	.align		4
.L_951:
        /*1650*/ 	.byte	0x04, 0x12
        /*1652*/ 	.short	(.L_953 - .L_952)
	.align		4
.L_952:
        /*1654*/ 	.word	index@(_ZN10layer_norm22ln_bwd_finalize_kernelINS_22Kernel_traits_finalizeILj6144E13__nv_bfloat16S2_fS2_fjLb1ELj1024ELj4ENS_18Kernel_traits_baseILj6144ES2_S2_fS2_fjLj1024EEEEELb1ELb0EEEvNS_9BwdParamsE)
        /*1658*/ 	.word	0x00000000


	//----- nvinfo : EIATTR_MIN_STACK_SIZE
	.align		4
.L_953:
        /*165c*/ 	.byte	0x04, 0x12
        /*165e*/ 	.short	(.L_955 - .L_954)
	.align		4
.L_954:
        /*1660*/ 	.word	index@(_ZN10layer_norm13ln_bwd_kernelINS_13Kernel_traitsI13__nv_bfloat16S2_fS2_fjLj6144ELj1ELj1ELj8ELj16ENS_18Kernel_traits_baseILj6144ES2_S2_fS2_fjLj256EEEEELb1ELb1ELb1ELb0EEEvNS_9BwdParamsE)
        /*1664*/ 	.word	0x00000000


	//----- nvinfo : EIATTR_MIN_STACK_SIZE
	.align		4
.L_955:
        /*1668*/ 	.byte	0x04, 0x12
        /*166a*/ 	.short	(.L_957 - .L_956)
	.align		4
.L_956:
        /*166c*/ 	.word	index@(_ZN10layer_norm22ln_bwd_finalize_kernelINS_22Kernel_traits_finalizeILj6144E13__nv_bfloat16S2_fS2_fjLb1ELj1024ELj4ENS_18Kernel_traits_baseILj6144ES2_S2_fS2_fjLj1024EEEEELb1ELb1EEEvNS_9BwdParamsE)
        /*1670*/ 	.word	0x00000000


	//----- nvinfo : EIATTR_MIN_STACK_SIZE
	.align		4
.L_957:
        /*1674*/ 	.byte	0x04, 0x12
        /*1676*/ 	.short	(.L_959 - .L_958)
	.align		4
.L_958:
        /*1678*/ 	.word	index@(_ZN10layer_norm13ln_bwd_kernelINS_13Kernel_traitsI13__nv_bfloat16S2_fS2_fjLj6144ELj1ELj1ELj8ELj16ENS_18Kernel_traits_baseILj6144ES2_S2_fS2_fjLj256EEEEELb1ELb1ELb1ELb1EEEvNS_9BwdParamsE)
        /*167c*/ 	.word	0x00000000


	//----- nvinfo : EIATTR_MIN_STACK_SIZE
	.align		4
.L_959:
        /*1680*/ 	.byte	0x04, 0x12
        /*1682*/ 	.short	(.L_961 - .L_960)
	.align		4
.L_960:
        /*1684*/ 	.word	index@(_ZN10layer_norm13ln_bwd_kernelINS_13Kernel_traitsIf13__nv_bfloat16fS2_fjLj6144ELj1ELj1ELj8ELj16ENS_18Kernel_traits_baseILj6144EfS2_fS2_fjLj256EEEEELb0ELb0ELb0ELb0EEEvNS_9BwdParamsE)
        /*1688*/ 	.word	0x00000000


	//----- nvinfo : EIATTR_MIN_STACK_SIZE
	.align		4
.L_961:
        /*168c*/ 	.byte	0x04, 0x12
        /*168e*/ 	.short	(.L_963 - .L_962)
	.align		4
.L_962:
        /*1690*/ 	.word	index@(_ZN10layer_norm13ln_bwd_kernelINS_13Kernel_traitsIf13__nv_bfloat16fS2_fjLj6144ELj1ELj1ELj8ELj16ENS_18Kernel_traits_baseILj6144EfS2_fS2_fjLj256EEEEELb0ELb0ELb0ELb1EEEvNS_9BwdParamsE)
        /*1694*/ 	.word	0x00000000


	//----- nvinfo : EIATTR_MIN_STACK_SIZE
	.align		4
.L_963:
        /*1698*/ 	.byte	0x04, 0x12
        /*169a*/ 	.short	(.L_965 - .L_964)
	.align		4
.L_964:
        /*169c*/ 	.word	index@(_ZN10layer_norm13ln_bwd_kernelINS_13Kernel_traitsIf13__nv_bfloat16fS2_fjLj6144ELj1ELj1ELj8ELj16ENS_18Kernel_traits_baseILj6144EfS2_fS2_fjLj256EEEEELb0ELb0ELb1ELb0EEEvNS_9BwdParamsE)
        /*16a0*/ 	.word	0x00000000


	//----- nvinfo : EIATTR_MIN_STACK_SIZE
	.align		4
.L_965:
        /*16a4*/ 	.byte	0x04, 0x12
        /*16a6*/ 	.short	(.L_967 - .L_966)
	.align		4
.L_966:
        /*16a8*/ 	.word	index@(_ZN10layer_norm13ln_bwd_kernelINS_13Kernel_traitsIf13__nv_bfloat16fS2_fjLj6144ELj1ELj1ELj8ELj16ENS_18Kernel_traits_baseILj6144EfS2_fS2_fjLj256EEEEELb0ELb0ELb1ELb1EEEvNS_9BwdParamsE)
        /*16ac*/ 	.word	0x00000000


	//----- nvinfo : EIATTR_MIN_STACK_SIZE
	.align		4
.L_967:
        /*16b0*/ 	.byte	0x04, 0x12
        /*16b2*/ 	.short	(.L_969 - .L_968)
	.align		4
.L_968:
        /*16b4*/ 	.word	index@(_ZN10layer_norm13ln_bwd_kernelINS_13Kernel_traitsIf13__nv_bfloat16fS2_fjLj6144ELj1ELj1ELj8ELj16ENS_18Kernel_traits_baseILj6144EfS2_fS2_fjLj256EEEEELb0ELb1ELb0ELb0EEEvNS_9BwdParamsE)
        /*16b8*/ 	.word	0x00000000


	//----- nvinfo : EIATTR_MIN_STACK_SIZE
	.align		4
.L_969:
        /*16bc*/ 	.byte	0x04, 0x12
        /*16be*/ 	.short	(.L_971 - .L_970)
	.align		4
.L_970:
        /*16c0*/ 	.word	index@(_ZN10layer_norm13ln_bwd_kernelINS_13Kernel_traitsIf13__nv_bfloat16fS2_fjLj6144ELj1ELj1ELj8ELj16ENS_18Kernel_traits_baseILj6144EfS2_fS2_fjLj256EEEEELb0ELb1ELb0ELb1EEEvNS_9BwdParamsE)
        /*16c4*/ 	.word	0x00000000


	//----- nvinfo : EIATTR_MIN_STACK_SIZE
	.align		4
.L_971:
        /*16c8*/ 	.byte	0x04, 0x12
        /*16ca*/ 	.short	(.L_973 - .L_972)
	.align		4
.L_972:
        /*16cc*/ 	.word	index@(_ZN10layer_norm13ln_bwd_kernelINS_13Kernel_traitsIf13__nv_bfloat16fS2_fjLj6144ELj1ELj1ELj8ELj16ENS_18Kernel_traits_baseILj6144EfS2_fS2_fjLj256EEEEELb0ELb1ELb1ELb0EEEvNS_9BwdParamsE)
        /*16d0*/ 	.word	0x00000000


	//----- nvinfo : EIATTR_MIN_STACK_SIZE
	.align		4
.L_973:
        /*16d4*/ 	.byte	0x04, 0x12
        /*16d6*/ 	.short	(.L_975 - .L_974)
	.align		4
.L_974:
        /*16d8*/ 	.word	index@(_ZN10layer_norm13ln_bwd_kernelINS_13Kernel_traitsIf13__nv_bfloat16fS2_fjLj6144ELj1ELj1ELj8ELj16ENS_18Kernel_traits_baseILj6144EfS2_fS2_fjLj256EEEEELb0ELb1ELb1ELb1EEEvNS_9BwdParamsE)
        /*16dc*/ 	.word	0x00000000


	//----- nvinfo : EIATTR_MIN_STACK_SIZE
	.align		4
.L_975:
        /*16e0*/ 	.byte	0x04, 0x12
        /*16e2*/ 	.short	(.L_977 - .L_976)
	.align		4
.L_976:
        /*16e4*/ 	.word	index@(_ZN10layer_norm13ln_bwd_kernelINS_13Kernel_traitsIf13__nv_bfloat16fS2_fjLj6144ELj1ELj1ELj8ELj16ENS_18Kernel_traits_baseILj6144EfS2_fS2_fjLj256EEEEELb1ELb0ELb0ELb0EEEvNS_9BwdParamsE)
        /*16e8*/ 	.word	0x00000000


	//----- nvinfo : EIATTR_MIN_STACK_SIZE
	.align		4
.L_977:
        /*16ec*/ 	.byte	0x04, 0x12
        /*16ee*/ 	.short	(.L_979 - .L_978)
	.align		4
.L_978:
        /*16f0*/ 	.word	index@(_ZN10layer_norm13ln_bwd_kernelINS_13Kernel_traitsIf13__nv_bfloat16fS2_fjLj6144ELj1ELj1ELj8ELj16ENS_18Kernel_traits_baseILj6144EfS2_fS2_fjLj256EEEEELb1ELb0ELb0ELb1EEEvNS_9BwdParamsE)
        /*16f4*/ 	.word	0x00000000


	//----- nvinfo : EIATTR_MIN_STACK_SIZE
	.align		4
.L_979:
        /*16f8*/ 	.byte	0x04, 0x12
        /*16fa*/ 	.short	(.L_981 - .L_980)
	.align		4
.L_980:
        /*16fc*/ 	.word	index@(_ZN10layer_norm22ln_bwd_finalize_kernelINS_22Kernel_traits_finalizeILj6144Ef13__nv_bfloat16fS2_fjLb0ELj1024ELj4ENS_18Kernel_traits_baseILj6144EfS2_fS2_fjLj1024EEEEELb0ELb0EEEvNS_9BwdParamsE)
        /*1700*/ 	.word	0x00000000


	//----- nvinfo : EIATTR_MIN_STACK_SIZE
	.align		4
.L_981:
        /*1704*/ 	.byte	0x04, 0x12
        /*1706*/ 	.short	(.L_983 - .L_982)
	.align		4
.L_982:
        /*1708*/ 	.word	index@(_ZN10layer_norm13ln_bwd_kernelINS_13Kernel_traitsIf13__nv_bfloat16fS2_fjLj6144ELj1ELj1ELj8ELj16ENS_18Kernel_traits_baseILj6144EfS2_fS2_fjLj256EEEEELb1ELb0ELb1ELb0EEEvNS_9BwdParamsE)
        /*170c*/ 	.word	0x00000000


	//----- nvinfo : EIATTR_MIN_STACK_SIZE
	.align		4
.L_983:
        /*1710*/ 	.byte	0x04, 0x12
        /*1712*/ 	.short	(.L_985 - .L_984)
	.align		4
.L_984:
        /*1714*/ 	.word	index@(_ZN10layer_norm22ln_bwd_finalize_kernelINS_22Kernel_traits_finalizeILj6144Ef13__nv_bfloat16fS2_fjLb0ELj1024ELj4ENS_18Kernel_traits_baseILj6144EfS2_fS2_fjLj1024EEEEELb0ELb1EEEvNS_9BwdParamsE)
        /*1718*/ 	.word	0x00000000


	//----- nvinfo : EIATTR_MIN_STACK_SIZE
	.align		4
.L_985:
        /*171c*/ 	.byte	0x04, 0x12
        /*171e*/ 	.short	(.L_987 - .L_986)
	.align		4
.L_986:
        /*1720*/ 	.word	index@(_ZN10layer_norm13ln_bwd_kernelINS_13Kernel_traitsIf13__nv_bfloat16fS2_fjLj6144ELj1ELj1ELj8ELj16ENS_18Kernel_traits_baseILj6144EfS2_fS2_fjLj256EEEEELb1ELb0ELb1ELb1EEEvNS_9BwdParamsE)
        /*1724*/ 	.word	0x00000000


	//----- nvinfo : EIATTR_MIN_STACK_SIZE
	.align		4
.L_987:
        /*1728*/ 	.byte	0x04, 0x12
        /*172a*/ 	.short	(.L_989 - .L_988)
	.align		4
.L_988:
        /*172c*/ 	.word	index@(_ZN10layer_norm13ln_bwd_kernelINS_13Kernel_traitsIf13__nv_bfloat16fS2_fjLj6144ELj1ELj1ELj8ELj16ENS_18Kernel_traits_baseILj6144EfS2_fS2_fjLj256EEEEELb1ELb1ELb0ELb0EEEvNS_9BwdParamsE)
        /*1730*/ 	.word	0x00000000


	//----- nvinfo : EIATTR_MIN_STACK_SIZE
	.align		4
.L_989:
        /*1734*/ 	.byte	0x04, 0x12
        /*1736*/ 	.short	(.L_991 - .L_990)
	.align		4
.L_990:
        /*1738*/ 	.word	index@(_ZN10layer_norm13ln_bwd_kernelINS_13Kernel_traitsIf13__nv_bfloat16fS2_fjLj6144ELj1ELj1ELj8ELj16ENS_18Kernel_traits_baseILj6144EfS2_fS2_fjLj256EEEEELb1ELb1ELb0ELb1EEEvNS_9BwdParamsE)
        /*173c*/ 	.word	0x00000000


	//----- nvinfo : EIATTR_MIN_STACK_SIZE
	.align		4
.L_991:
        /*1740*/ 	.byte	0x04, 0x12
        /*1742*/ 	.short	(.L_993 - .L_992)
	.align		4
.L_992:
        /*1744*/ 	.word	index@(_ZN10layer_norm22ln_bwd_finalize_kernelINS_22Kernel_traits_finalizeILj6144Ef13__nv_bfloat16fS2_fjLb1ELj1024ELj4ENS_18Kernel_traits_baseILj6144EfS2_fS2_fjLj1024EEEEELb1ELb0EEEvNS_9BwdParamsE)
        /*1748*/ 	.word	0x00000000


	//----- nvinfo : EIATTR_MIN_STACK_SIZE
	.align		4
.L_993:
        /*174c*/ 	.byte	0x04, 0x12
        /*174e*/ 	.short	(.L_995 - .L_994)
	.align		4
.L_994:
        /*1750*/ 	.word	index@(_ZN10layer_norm13ln_bwd_kernelINS_13Kernel_traitsIf13__nv_bfloat16fS2_fjLj6144ELj1ELj1ELj8ELj16ENS_18Kernel_traits_baseILj6144EfS2_fS2_fjLj256EEEEELb1ELb1ELb1ELb0EEEvNS_9BwdParamsE)
        /*1754*/ 	.word	0x00000000


	//----- nvinfo : EIATTR_MIN_STACK_SIZE
	.align		4
.L_995:
        /*1758*/ 	.byte	0x04, 0x12
        /*175a*/ 	.short	(.L_997 - .L_996)
	.align		4
.L_996:
        /*175c*/ 	.word	index@(_ZN10layer_norm22ln_bwd_finalize_kernelINS_22Kernel_traits_finalizeILj6144Ef13__nv_bfloat16fS2_fjLb1ELj1024ELj4ENS_18Kernel_traits_baseILj6144EfS2_fS2_fjLj1024EEEEELb1ELb1EEEvNS_9BwdParamsE)
        /*1760*/ 	.word	0x00000000


	//----- nvinfo : EIATTR_MIN_STACK_SIZE
	.align		4
.L_997:
        /*1764*/ 	.byte	0x04, 0x12
        /*1766*/ 	.short	(.L_999 - .L_998)
	.align		4
.L_998:
        /*1768*/ 	.word	index@(_ZN10layer_norm13ln_bwd_kernelINS_13Kernel_traitsIf13__nv_bfloat16fS2_fjLj6144ELj1ELj1ELj8ELj16ENS_18Kernel_traits_baseILj6144EfS2_fS2_fjLj256EEEEELb1ELb1ELb1ELb1EEEvNS_9BwdParamsE)
        /*176c*/ 	.word	0x00000000


	//----- nvinfo : EIATTR_MIN_STACK_SIZE
	.align		4
.L_999:
        /*1770*/ 	.byte	0x04, 0x12
        /*1772*/ 	.short	(.L_1001 - .L_1000)
	.align		4
.L_1000:
        /*1774*/ 	.word	index@(_ZN10layer_norm13ln_bwd_kernelINS_13Kernel_traitsIf6__halfS2_S2_fjLj6144ELj1ELj1ELj8ELj16ENS_18Kernel_traits_baseILj6144EfS2_S2_S2_fjLj256EEEEELb0ELb0ELb0ELb0EEEvNS_9BwdParamsE)
        /*1778*/ 	.word	0x00000000


	//----- nvinfo : EIATTR_MIN_STACK_SIZE
	.align		4
.L_1001:
        /*177c*/ 	.byte	0x04, 0x12
        /*177e*/ 	.short	(.L_1003 - .L_1002)
	.align		4
.L_1002:
        /*1780*/ 	.word	index@(_ZN10layer_norm13ln_bwd_kernelINS_13Kernel_traitsIf6__halfS2_S2_fjLj6144ELj1ELj1ELj8ELj16ENS_18Kernel_traits_baseILj6144EfS2_S2_S2_fjLj256EEEEELb0ELb0ELb0ELb1EEEvNS_9BwdParamsE)
        /*1784*/ 	.word	0x00000000


	//----- nvinfo : EIATTR_MIN_STACK_SIZE
	.align		4
.L_1003:
        /*1788*/ 	.byte	0x04, 0x12
        /*178a*/ 	.short	(.L_1005 - .L_1004)
	.align		4
.L_1004:
        /*178c*/ 	.word	index@(_ZN10layer_norm13ln_bwd_kernelINS_13Kernel_traitsIf6__halfS2_S2_fjLj6144ELj1ELj1ELj8ELj16ENS_18Kernel_traits_baseILj6144EfS2_S2_S2_fjLj256EEEEELb0ELb0ELb1ELb0EEEvNS_9BwdParamsE)
        /*1790*/ 	.word	0x00000000


	//----- nvinfo : EIATTR_MIN_STACK_SIZE
	.align		4
.L_1005:
        /*1794*/ 	.byte	0x04, 0x12
        /*1796*/ 	.short	(.L_1007 - .L_1006)
	.align		4
.L_1006:
        /*1798*/ 	.word	index@(_ZN10layer_norm13ln_bwd_kernelINS_13Kernel_traitsIf6__halfS2_S2_fjLj6144ELj1ELj1ELj8ELj16ENS_18Kernel_traits_baseILj6144EfS2_S2_S2_fjLj256EEEEELb0ELb0ELb1ELb1EEEvNS_9BwdParamsE)
        /*179c*/ 	.word	0x00000000


	//----- nvinfo : EIATTR_MIN_STACK_SIZE
	.align		4
.L_1007:
        /*17a0*/ 	.byte	0x04, 0x12
        /*17a2*/ 	.short	(.L_1009 - .L_1008)
	.align		4
.L_1008:
        /*17a4*/ 	.word	index@(_ZN10layer_norm13ln_bwd_kernelINS_13Kernel_traitsIf6__halfS2_S2_fjLj6144ELj1ELj1ELj8ELj16ENS_18Kernel_traits_baseILj6144EfS2_S2_S2_fjLj256EEEEELb0ELb1ELb0ELb0EEEvNS_9BwdParamsE)
        /*17a8*/ 	.word	0x00000000


	//----- nvinfo : EIATTR_MIN_STACK_SIZE
	.align		4
.L_1009:
        /*17ac*/ 	.byte	0x04, 0x12
        /*17ae*/ 	.short	(.L_1011 - .L_1010)
	.align		4
.L_1010:
        /*17b0*/ 	.word	index@(_ZN10layer_norm13ln_bwd_kernelINS_13Kernel_traitsIf6__halfS2_S2_fjLj6144ELj1ELj1ELj8ELj16ENS_18Kernel_traits_baseILj6144EfS2_S2_S2_fjLj256EEEEELb0ELb1ELb0ELb1EEEvNS_9BwdParamsE)
        /*17b4*/ 	.word	0x00000000


	//----- nvinfo : EIATTR_MIN_STACK_SIZE
	.align		4
.L_1011:
        /*17b8*/ 	.byte	0x04, 0x12
        /*17ba*/ 	.short	(.L_1013 - .L_1012)
	.align		4
.L_1012:
        /*17bc*/ 	.word	index@(_ZN10layer_norm13ln_bwd_kernelINS_13Kernel_traitsIf6__halfS2_S2_fjLj6144ELj1ELj1ELj8ELj16ENS_18Kernel_traits_baseILj6144EfS2_S2_S2_fjLj256EEEEELb0ELb1ELb1ELb0EEEvNS_9BwdParamsE)
        /*17c0*/ 	.word	0x00000000


	//----- nvinfo : EIATTR_MIN_STACK_SIZE
	.align		4
.L_1013:
        /*17c4*/ 	.byte	0x04, 0x12
        /*17c6*/ 	.short	(.L_1015 - .L_1014)
	.align		4
.L_1014:
        /*17c8*/ 	.word	index@(_ZN10layer_norm13ln_bwd_kernelINS_13Kernel_traitsIf6__halfS2_S2_fjLj6144ELj1ELj1ELj8ELj16ENS_18Kernel_traits_baseILj6144EfS2_S2_S2_fjLj256EEEEELb0ELb1ELb1ELb1EEEvNS_9BwdParamsE)
        /*17cc*/ 	.word	0x00000000


	//----- nvinfo : EIATTR_MIN_STACK_SIZE
	.align		4
.L_1015:
        /*17d0*/ 	.byte	0x04, 0x12
        /*17d2*/ 	.short	(.L_1017 - .L_1016)
	.align		4
.L_1016:
        /*17d4*/ 	.word	index@(_ZN10layer_norm13ln_bwd_kernelINS_13Kernel_traitsIf6__halfS2_S2_fjLj6144ELj1ELj1ELj8ELj16ENS_18Kernel_traits_baseILj6144EfS2_S2_S2_fjLj256EEEEELb1ELb0ELb0ELb0EEEvNS_9BwdParamsE)
        /*17d8*/ 	.word	0x00000000


	//----- nvinfo : EIATTR_MIN_STACK_SIZE
	.align		4
.L_1017:
        /*17dc*/ 	.byte	0x04, 0x12
        /*17de*/ 	.short	(.L_1019 - .L_1018)
	.align		4
.L_1018:
        /*17e0*/ 	.word	index@(_ZN10layer_norm13ln_bwd_kernelINS_13Kernel_traitsIf6__halfS2_S2_fjLj6144ELj1ELj1ELj8ELj16ENS_18Kernel_traits_baseILj6144EfS2_S2_S2_fjLj256EEEEELb1ELb0ELb0ELb1EEEvNS_9BwdParamsE)
        /*17e4*/ 	.word	0x00000000


	//----- nvinfo : EIATTR_MIN_STACK_SIZE
	.align		4
.L_1019:
        /*17e8*/ 	.byte	0x04, 0x12
        /*17ea*/ 	.short	(.L_1021 - .L_1020)
	.align		4
.L_1020:
        /*17ec*/ 	.word	index@(_ZN10layer_norm22ln_bwd_finalize_kernelINS_22Kernel_traits_finalizeILj6144Ef6__halfS2_S2_fjLb0ELj1024ELj4ENS_18Kernel_traits_baseILj6144EfS2_S2_S2_fjLj1024EEEEELb0ELb0EEEvNS_9BwdParamsE)
        /*17f0*/ 	.word	0x00000000


	//----- nvinfo : EIATTR_MIN_STACK_SIZE
	.align		4
.L_1021:
        /*17f4*/ 	.byte	0x04, 0x12
        /*17f6*/ 	.short	(.L_1023 - .L_1022)
	.align		4
.L_1022:
        /*17f8*/ 	.word	index@(_ZN10layer_norm13ln_bwd_kernelINS_13Kernel_traitsIf6__halfS2_S2_fjLj6144ELj1ELj1ELj8ELj16ENS_18Kernel_traits_baseILj6144EfS2_S2_S2_fjLj256EEEEELb1ELb0ELb1ELb0EEEvNS_9BwdParamsE)
        /*17fc*/ 	.word	0x00000000


	//----- nvinfo : EIATTR_MIN_STACK_SIZE
	.align		4
.L_1023:
        /*1800*/ 	.byte	0x04, 0x12
        /*1802*/ 	.short	(.L_1025 - .L_1024)
	.align		4
.L_1024:
        /*1804*/ 	.word	index@(_ZN10layer_norm22ln_bwd_finalize_kernelINS_22Kernel_traits_finalizeILj6144Ef6__halfS2_S2_fjLb0ELj1024ELj4ENS_18Kernel_traits_baseILj6144EfS2_S2_S2_fjLj1024EEEEELb0ELb1EEEvNS_9BwdParamsE)
        /*1808*/ 	.word	0x00000000


	//----- nvinfo : EIATTR_MIN_STACK_SIZE
	.align		4
.L_1025:
        /*180c*/ 	.byte	0x04, 0x12
        /*180e*/ 	.short	(.L_1027 - .L_1026)
	.align		4
.L_1026:
        /*1810*/ 	.word	index@(_ZN10layer_norm13ln_bwd_kernelINS_13Kernel_traitsIf6__halfS2_S2_fjLj6144ELj1ELj1ELj8ELj16ENS_18Kernel_traits_baseILj6144EfS2_S2_S2_fjLj256EEEEELb1ELb0ELb1ELb1EEEvNS_9BwdParamsE)
        /*1814*/ 	.word	0x00000000


	//----- nvinfo : EIATTR_MIN_STACK_SIZE
	.align		4
.L_1027:
        /*1818*/ 	.byte	0x04, 0x12
        /*181a*/ 	.short	(.L_1029 - .L_1028)
	.align		4
.L_1028:
        /*181c*/ 	.word	index@(_ZN10layer_norm13ln_bwd_kernelINS_13Kernel_traitsIf6__halfS2_S2_fjLj6144ELj1ELj1ELj8ELj16ENS_18Kernel_traits_baseILj6144EfS2_S2_S2_fjLj256EEEEELb1ELb1ELb0ELb0EEEvNS_9BwdParamsE)
        /*1820*/ 	.word	0x00000000


	//----- nvinfo : EIATTR_MIN_STACK_SIZE
	.align		4
.L_1029:
        /*1824*/ 	.byte	0x04, 0x12
        /*1826*/ 	.short	(.L_1031 - .L_1030)
	.align		4
.L_1030:
        /*1828*/ 	.word	index@(_ZN10layer_norm13ln_bwd_kernelINS_13Kernel_traitsIf6__halfS2_S2_fjLj6144ELj1ELj1ELj8ELj16ENS_18Kernel_traits_baseILj6144EfS2_S2_S2_fjLj256EEEEELb1ELb1ELb0ELb1EEEvNS_9BwdParamsE)
        /*182c*/ 	.word	0x00000000


	//----- nvinfo : EIATTR_MIN_STACK_SIZE
	.align		4
.L_1031:
        /*1830*/ 	.byte	0x04, 0x12
        /*1832*/ 	.short	(.L_1033 - .L_1032)
	.align		4
.L_1032:
        /*1834*/ 	.word	index@(_ZN10layer_norm22ln_bwd_finalize_kernelINS_22Kernel_traits_finalizeILj6144Ef6__halfS2_S2_fjLb1ELj1024ELj4ENS_18Kernel_traits_baseILj6144EfS2_S2_S2_fjLj1024EEEEELb1ELb0EEEvNS_9BwdParamsE)
        /*1838*/ 	.word	0x00000000


	//----- nvinfo : EIATTR_MIN_STACK_SIZE
	.align		4
.L_1033:
        /*183c*/ 	.byte	0x04, 0x12
        /*183e*/ 	.short	(.L_1035 - .L_1034)
	.align		4
.L_1034:
        /*1840*/ 	.word	index@(_ZN10layer_norm13ln_bwd_kernelINS_13Kernel_traitsIf6__halfS2_S2_fjLj6144ELj1ELj1ELj8ELj16ENS_18Kernel_traits_baseILj6144EfS2_S2_S2_fjLj256EEEEELb1ELb1ELb1ELb0EEEvNS_9BwdParamsE)
        /*1844*/ 	.word	0x00000000


	//----- nvinfo : EIATTR_MIN_STACK_SIZE
	.align		4
.L_1035:
        /*1848*/ 	.byte	0x04, 0x12
        /*184a*/ 	.short	(.L_1037 - .L_1036)
	.align		4
.L_1036:
        /*184c*/ 	.word	index@(_ZN10layer_norm22ln_bwd_finalize_kernelINS_22Kernel_traits_finalizeILj6144Ef6__halfS2_S2_fjLb1ELj1024ELj4ENS_18Kernel_traits_baseILj6144EfS2_S2_S2_fjLj1024EEEEELb1ELb1EEEvNS_9BwdParamsE)
        /*1850*/ 	.word	0x00000000


	//----- nvinfo : EIATTR_MIN_STACK_SIZE
	.align		4
.L_1037:
        /*1854*/ 	.byte	0x04, 0x12
        /*1856*/ 	.short	(.L_1039 - .L_1038)
	.align		4
.L_1038:
        /*1858*/ 	.word	index@(_ZN10layer_norm13ln_bwd_kernelINS_13Kernel_traitsIf6__halfS2_S2_fjLj6144ELj1ELj1ELj8ELj16ENS_18Kernel_traits_baseILj6144EfS2_S2_S2_fjLj256EEEEELb1ELb1ELb1ELb1EEEvNS_9BwdParamsE)
        /*185c*/ 	.word	0x00000000


	//----- nvinfo : EIATTR_MIN_STACK_SIZE
	.align		4
.L_1039:
        /*1860*/ 	.byte	0x04, 0x12
        /*1862*/ 	.short	(.L_1041 - .L_1040)
	.align		4
.L_1040:
        /*1864*/ 	.word	index@(_ZN10layer_norm13ln_bwd_kernelINS_13Kernel_traitsI6__halfS2_fS2_fjLj6144ELj1ELj1ELj8ELj16ENS_18Kernel_traits_baseILj6144ES2_S2_fS2_fjLj256EEEEELb0ELb0ELb0ELb0EEEvNS_9BwdParamsE)
        /*1868*/ 	.word	0x00000000


	//----- nvinfo : EIATTR_MIN_STACK_SIZE
	.align		4
.L_1041:
        /*186c*/ 	.byte	0x04, 0x12
        /*186e*/ 	.short	(.L_1043 - .L_1042)
	.align		4
.L_1042:
        /*1870*/ 	.word	index@(_ZN10layer_norm13ln_bwd_kernelINS_13Kernel_traitsI6__halfS2_fS2_fjLj6144ELj1ELj1ELj8ELj16ENS_18Kernel_traits_baseILj6144ES2_S2_fS2_fjLj256EEEEELb0ELb0ELb0ELb1EEEvNS_9BwdParamsE)
        /*1874*/ 	.word	0x00000000


	//----- nvinfo : EIATTR_MIN_STACK_SIZE
	.align		4
.L_1043:
        /*1878*/ 	.byte	0x04, 0x12
        /*187a*/ 	.short	(.L_1045 - .L_1044)
	.align		4
.L_1044:
        /*187c*/ 	.word	index@(_ZN10layer_norm13ln_bwd_kernelINS_13Kernel_traitsI6__halfS2_fS2_fjLj6144ELj1ELj1ELj8ELj16ENS_18Kernel_traits_baseILj6144ES2_S2_fS2_fjLj256EEEEELb0ELb0ELb1ELb0EEEvNS_9BwdParamsE)
        /*1880*/ 	.word	0x00000000


	//----- nvinfo : EIATTR_MIN_STACK_SIZE
	.align		4
.L_1045:
        /*1884*/ 	.byte	0x04, 0x12
        /*1886*/ 	.short	(.L_1047 - .L_1046)
	.align		4
.L_1046:
        /*1888*/ 	.word	index@(_ZN10layer_norm13ln_bwd_kernelINS_13Kernel_traitsI6__halfS2_fS2_fjLj6144ELj1ELj1ELj8ELj16ENS_18Kernel_traits_baseILj6144ES2_S2_fS2_fjLj256EEEEELb0ELb0ELb1ELb1EEEvNS_9BwdParamsE)
        /*188c*/ 	.word	0x00000000


	//----- nvinfo : EIATTR_MIN_STACK_SIZE
	.align		4
.L_1047:
        /*1890*/ 	.byte	0x04, 0x12
        /*1892*/ 	.short	(.L_1049 - .L_1048)
	.align		4
.L_1048:
        /*1894*/ 	.word	index@(_ZN10layer_norm13ln_bwd_kernelINS_13Kernel_traitsI6__halfS2_fS2_fjLj6144ELj1ELj1ELj8ELj16ENS_18Kernel_traits_baseILj6144ES2_S2_fS2_fjLj256EEEEELb0ELb1ELb0ELb0EEEvNS_9BwdParamsE)
        /*1898*/ 	.word	0x00000000


	//----- nvinfo : EIATTR_MIN_STACK_SIZE
	.align		4
.L_1049:
        /*189c*/ 	.byte	0x04, 0x12
        /*189e*/ 	.short	(.L_1051 - .L_1050)
	.align		4
.L_1050:
        /*18a0*/ 	.word	index@(_ZN10layer_norm13ln_bwd_kernelINS_13Kernel_traitsI6__halfS2_fS2_fjLj6144ELj1ELj1ELj8ELj16ENS_18Kernel_traits_baseILj6144ES2_S2_fS2_fjLj256EEEEELb0ELb1ELb0ELb1EEEvNS_9BwdParamsE)
        /*18a4*/ 	.word	0x00000000


	//----- nvinfo : EIATTR_MIN_STACK_SIZE
	.align		4
.L_1051:
        /*18a8*/ 	.byte	0x04, 0x12
        /*18aa*/ 	.short	(.L_1053 - .L_1052)
	.align		4
.L_1052:
        /*18ac*/ 	.word	index@(_ZN10layer_norm13ln_bwd_kernelINS_13Kernel_traitsI6__halfS2_fS2_fjLj6144ELj1ELj1ELj8ELj16ENS_18Kernel_traits_baseILj6144ES2_S2_fS2_fjLj256EEEEELb0ELb1ELb1ELb0EEEvNS_9BwdParamsE)
        /*18b0*/ 	.word	0x00000000


	//----- nvinfo : EIATTR_MIN_STACK_SIZE
	.align		4
.L_1053:
        /*18b4*/ 	.byte	0x04, 0x12
        /*18b6*/ 	.short	(.L_1055 - .L_1054)
	.align		4
.L_1054:
        /*18b8*/ 	.word	index@(_ZN10layer_norm13ln_bwd_kernelINS_13Kernel_traitsI6__halfS2_fS2_fjLj6144ELj1ELj1ELj8ELj16ENS_18Kernel_traits_baseILj6144ES2_S2_fS2_fjLj256EEEEELb0ELb1ELb1ELb1EEEvNS_9BwdParamsE)
        /*18bc*/ 	.word	0x00000000


	//----- nvinfo : EIATTR_MIN_STACK_SIZE
	.align		4
.L_1055:
        /*18c0*/ 	.byte	0x04, 0x12
        /*18c2*/ 	.short	(.L_1057 - .L_1056)
	.align		4
.L_1056:
        /*18c4*/ 	.word	index@(_ZN10layer_norm13ln_bwd_kernelINS_13Kernel_traitsI6__halfS2_fS2_fjLj6144ELj1ELj1ELj8ELj16ENS_18Kernel_traits_baseILj6144ES2_S2_fS2_fjLj256EEEEELb1ELb0ELb0ELb0EEEvNS_9BwdParamsE)
        /*18c8*/ 	.word	0x00000000


	//----- nvinfo : EIATTR_MIN_STACK_SIZE
	.align		4
.L_1057:
        /*18cc*/ 	.byte	0x04, 0x12
        /*18ce*/ 	.short	(.L_1059 - .L_1058)
	.align		4
.L_1058:
        /*18d0*/ 	.word	index@(_ZN10layer_norm13ln_bwd_kernelINS_13Kernel_traitsI6__halfS2_fS2_fjLj6144ELj1ELj1ELj8ELj16ENS_18Kernel_traits_baseILj6144ES2_S2_fS2_fjLj256EEEEELb1ELb0ELb0ELb1EEEvNS_9BwdParamsE)
        /*18d4*/ 	.word	0x00000000


	//----- nvinfo : EIATTR_MIN_STACK_SIZE
	.align		4
.L_1059:
        /*18d8*/ 	.byte	0x04, 0x12
        /*18da*/ 	.short	(.L_1061 - .L_1060)
	.align		4
.L_1060:
        /*18dc*/ 	.word	index@(_ZN10layer_norm22ln_bwd_finalize_kernelINS_22Kernel_traits_finalizeILj6144E6__halfS2_fS2_fjLb0ELj1024ELj4ENS_18Kernel_traits_baseILj6144ES2_S2_fS2_fjLj1024EEEEELb0ELb0EEEvNS_9BwdParamsE)
        /*18e0*/ 	.word	0x00000000


	//----- nvinfo : EIATTR_MIN_STACK_SIZE
	.align		4
.L_1061:
        /*18e4*/ 	.byte	0x04, 0x12
        /*18e6*/ 	.short	(.L_1063 - .L_1062)
	.align		4
.L_1062:
        /*18e8*/ 	.word	index@(_ZN10layer_norm13ln_bwd_kernelINS_13Kernel_traitsI6__halfS2_fS2_fjLj6144ELj1ELj1ELj8ELj16ENS_18Kernel_traits_baseILj6144ES2_S2_fS2_fjLj256EEEEELb1ELb0ELb1ELb0EEEvNS_9BwdParamsE)
        /*18ec*/ 	.word	0x00000000


	//----- nvinfo : EIATTR_MIN_STACK_SIZE
	.align		4
.L_1063:
        /*18f0*/ 	.byte	0x04, 0x12
        /*18f2*/ 	.short	(.L_1065 - .L_1064)
	.align		4
.L_1064:
        /*18f4*/ 	.word	index@(_ZN10layer_norm22ln_bwd_finalize_kernelINS_22Kernel_traits_finalizeILj6144E6__halfS2_fS2_fjLb0ELj1024ELj4ENS_18Kernel_traits_baseILj6144ES2_S2_fS2_fjLj1024EEEEELb0ELb1EEEvNS_9BwdParamsE)
        /*18f8*/ 	.word	0x00000000


	//----- nvinfo : EIATTR_MIN_STACK_SIZE
	.align		4
.L_1065:
        /*18fc*/ 	.byte	0x04, 0x12
        /*18fe*/ 	.short	(.L_1067 - .L_1066)
	.align		4
.L_1066:
        /*1900*/ 	.word	index@(_ZN10layer_norm13ln_bwd_kernelINS_13Kernel_traitsI6__halfS2_fS2_fjLj6144ELj1ELj1ELj8ELj16ENS_18Kernel_traits_baseILj6144ES2_S2_fS2_fjLj256EEEEELb1ELb0ELb1ELb1EEEvNS_9BwdParamsE)
        /*1904*/ 	.word	0x00000000


	//----- nvinfo : EIATTR_MIN_STACK_SIZE
	.align		4
.L_1067:
        /*1908*/ 	.byte	0x04, 0x12
        /*190a*/ 	.short	(.L_1069 - .L_1068)
	.align		4
.L_1068:
        /*190c*/ 	.word	index@(_ZN10layer_norm13ln_bwd_kernelINS_13Kernel_traitsI6__halfS2_fS2_fjLj6144ELj1ELj1ELj8ELj16ENS_18Kernel_traits_baseILj6144ES2_S2_fS2_fjLj256EEEEELb1ELb1ELb0ELb0EEEvNS_9BwdParamsE)
        /*1910*/ 	.word	0x00000000


	//----- nvinfo : EIATTR_MIN_STACK_SIZE
	.align		4
.L_1069:
        /*1914*/ 	.byte	0x04, 0x12
        /*1916*/ 	.short	(.L_1071 - .L_1070)
	.align		4
.L_1070:
        /*1918*/ 	.word	index@(_ZN10layer_norm13ln_bwd_kernelINS_13Kernel_traitsI6__halfS2_fS2_fjLj6144ELj1ELj1ELj8ELj16ENS_18Kernel_traits_baseILj6144ES2_S2_fS2_fjLj256EEEEELb1ELb1ELb0ELb1EEEvNS_9BwdParamsE)
        /*191c*/ 	.word	0x00000000


	//----- nvinfo : EIATTR_MIN_STACK_SIZE
	.align		4
.L_1071:
        /*1920*/ 	.byte	0x04, 0x12
        /*1922*/ 	.short	(.L_1073 - .L_1072)
	.align		4
.L_1072:
        /*1924*/ 	.word	index@(_ZN10layer_norm22ln_bwd_finalize_kernelINS_22Kernel_traits_finalizeILj6144E6__halfS2_fS2_fjLb1ELj1024ELj4ENS_18Kernel_traits_baseILj6144ES2_S2_fS2_fjLj1024EEEEELb1ELb0EEEvNS_9BwdParamsE)
        /*1928*/ 	.word	0x00000000


	//----- nvinfo : EIATTR_MIN_STACK_SIZE
	.align		4
.L_1073:
        /*192c*/ 	.byte	0x04, 0x12
        /*192e*/ 	.short	(.L_1075 - .L_1074)
	.align		4
.L_1074:
        /*1930*/ 	.word	index@(_ZN10layer_norm13ln_bwd_kernelINS_13Kernel_traitsI6__halfS2_fS2_fjLj6144ELj1ELj1ELj8ELj16ENS_18Kernel_traits_baseILj6144ES2_S2_fS2_fjLj256EEEEELb1ELb1ELb1ELb0EEEvNS_9BwdParamsE)
        /*1934*/ 	.word	0x00000000


	//----- nvinfo : EIATTR_MIN_STACK_SIZE
	.align		4
.L_1075:
        /*1938*/ 	.byte	0x04, 0x12
        /*193a*/ 	.short	(.L_1077 - .L_1076)
	.align		4
.L_1076:
        /*193c*/ 	.word	index@(_ZN10layer_norm22ln_bwd_finalize_kernelINS_22Kernel_traits_finalizeILj6144E6__halfS2_fS2_fjLb1ELj1024ELj4ENS_18Kernel_traits_baseILj6144ES2_S2_fS2_fjLj1024EEEEELb1ELb1EEEvNS_9BwdParamsE)
        /*1940*/ 	.word	0x00000000


	//----- nvinfo : EIATTR_MIN_STACK_SIZE
	.align		4
.L_1077:
        /*1944*/ 	.byte	0x04, 0x12
        /*1946*/ 	.short	(.L_1079 - .L_1078)
	.align		4
.L_1078:
        /*1948*/ 	.word	index@(_ZN10layer_norm13ln_bwd_kernelINS_13Kernel_traitsI6__halfS2_fS2_fjLj6144ELj1ELj1ELj8ELj16ENS_18Kernel_traits_baseILj6144ES2_S2_fS2_fjLj256EEEEELb1ELb1ELb1ELb1EEEvNS_9BwdParamsE)
        /*194c*/ 	.word	0x00000000


	//----- nvinfo : EIATTR_MIN_STACK_SIZE
	.align		4
.L_1079:
        /*1950*/ 	.byte	0x04, 0x12
        /*1952*/ 	.short	(.L_1081 - .L_1080)
	.align		4
.L_1080:
        /*1954*/ 	.word	index@(_ZN10layer_norm13ln_bwd_kernelINS_13Kernel_traitsIf6__halffS2_fjLj6144ELj1ELj1ELj8ELj16ENS_18Kernel_traits_baseILj6144EfS2_fS2_fjLj256EEEEELb0ELb0ELb0ELb0EEEvNS_9BwdParamsE)
        /*1958*/ 	.word	0x00000000


	//----- nvinfo : EIATTR_MIN_STACK_SIZE
	.align		4
.L_1081:
        /*195c*/ 	.byte	0x04, 0x12
        /*195e*/ 	.short	(.L_1083 - .L_1082)
	.align		4
.L_1082:
        /*1960*/ 	.word	index@(_ZN10layer_norm13ln_bwd_kernelINS_13Kernel_traitsIf6__halffS2_fjLj6144ELj1ELj1ELj8ELj16ENS_18Kernel_traits_baseILj6144EfS2_fS2_fjLj256EEEEELb0ELb0ELb0ELb1EEEvNS_9BwdParamsE)
        /*1964*/ 	.word	0x00000000


	//----- nvinfo : EIATTR_MIN_STACK_SIZE
	.align		4
.L_1083:
        /*1968*/ 	.byte	0x04, 0x12
        /*196a*/ 	.short	(.L_1085 - .L_1084)
	.align		4
.L_1084:
        /*196c*/ 	.word	index@(_ZN10layer_norm13ln_bwd_kernelINS_13Kernel_traitsIf6__halffS2_fjLj6144ELj1ELj1ELj8ELj16ENS_18Kernel_traits_baseILj6144EfS2_fS2_fjLj256EEEEELb0ELb0ELb1ELb0EEEvNS_9BwdParamsE)
        /*1970*/ 	.word	0x00000000


	//----- nvinfo : EIATTR_MIN_STACK_SIZE
	.align		4
.L_1085:
        /*1974*/ 	.byte	0x04, 0x12
        /*1976*/ 	.short	(.L_1087 - .L_1086)
	.align		4
.L_1086:
        /*1978*/ 	.word	index@(_ZN10layer_norm13ln_bwd_kernelINS_13Kernel_traitsIf6__halffS2_fjLj6144ELj1ELj1ELj8ELj16ENS_18Kernel_traits_baseILj6144EfS2_fS2_fjLj256EEEEELb0ELb0ELb1ELb1EEEvNS_9BwdParamsE)
        /*197c*/ 	.word	0x00000000


	//----- nvinfo : EIATTR_MIN_STACK_SIZE
	.align		4
.L_1087:
        /*1980*/ 	.byte	0x04, 0x12
        /*1982*/ 	.short	(.L_1089 - .L_1088)
	.align		4
.L_1088:
        /*1984*/ 	.word	index@(_ZN10layer_norm13ln_bwd_kernelINS_13Kernel_traitsIf6__halffS2_fjLj6144ELj1ELj1ELj8ELj16ENS_18Kernel_traits_baseILj6144EfS2_fS2_fjLj256EEEEELb0ELb1ELb0ELb0EEEvNS_9BwdParamsE)
        /*1988*/ 	.word	0x00000000


	//----- nvinfo : EIATTR_MIN_STACK_SIZE
	.align		4
.L_1089:
        /*198c*/ 	.byte	0x04, 0x12
        /*198e*/ 	.short	(.L_1091 - .L_1090)
	.align		4
.L_1090:
        /*1990*/ 	.word	index@(_ZN10layer_norm13ln_bwd_kernelINS_13Kernel_traitsIf6__halffS2_fjLj6144ELj1ELj1ELj8ELj16ENS_18Kernel_traits_baseILj6144EfS2_fS2_fjLj256EEEEELb0ELb1ELb0ELb1EEEvNS_9BwdParamsE)
        /*1994*/ 	.word	0x00000000


	//----- nvinfo : EIATTR_MIN_STACK_SIZE
	.align		4
.L_1091:
        /*1998*/ 	.byte	0x04, 0x12
        /*199a*/ 	.short	(.L_1093 - .L_1092)
	.align		4
.L_1092:
        /*199c*/ 	.word	index@(_ZN10layer_norm13ln_bwd_kernelINS_13Kernel_traitsIf6__halffS2_fjLj6144ELj1ELj1ELj8ELj16ENS_18Kernel_traits_baseILj6144EfS2_fS2_fjLj256EEEEELb0ELb1ELb1ELb0EEEvNS_9BwdParamsE)
        /*19a0*/ 	.word	0x00000000


	//----- nvinfo : EIATTR_MIN_STACK_SIZE
	.align		4
.L_1093:
        /*19a4*/ 	.byte	0x04, 0x12
        /*19a6*/ 	.short	(.L_1095 - .L_1094)
	.align		4
.L_1094:
        /*19a8*/ 	.word	index@(_ZN10layer_norm13ln_bwd_kernelINS_13Kernel_traitsIf6__halffS2_fjLj6144ELj1ELj1ELj8ELj16ENS_18Kernel_traits_baseILj6144EfS2_fS2_fjLj256EEEEELb0ELb1ELb1ELb1EEEvNS_9BwdParamsE)
        /*19ac*/ 	.word	0x00000000


	//----- nvinfo : EIATTR_MIN_STACK_SIZE
	.align		4
.L_1095:
        /*19b0*/ 	.byte	0x04, 0x12
        /*19b2*/ 	.short	(.L_1097 - .L_1096)
	.align		4
.L_1096:
        /*19b4*/ 	.word	index@(_ZN10layer_norm13ln_bwd_kernelINS_13Kernel_traitsIf6__halffS2_fjLj6144ELj1ELj1ELj8ELj16ENS_18Kernel_traits_baseILj6144EfS2_fS2_fjLj256EEEEELb1ELb0ELb0ELb0EEEvNS_9BwdParamsE)
        /*19b8*/ 	.word	0x00000000


	//----- nvinfo : EIATTR_MIN_STACK_SIZE
	.align		4
.L_1097:
        /*19bc*/ 	.byte	0x04, 0x12
        /*19be*/ 	.short	(.L_1099 - .L_1098)
	.align		4
.L_1098:
        /*19c0*/ 	.word	index@(_ZN10layer_norm13ln_bwd_kernelINS_13Kernel_traitsIf6__halffS2_fjLj6144ELj1ELj1ELj8ELj16ENS_18Kernel_traits_baseILj6144EfS2_fS2_fjLj256EEEEELb1ELb0ELb0ELb1EEEvNS_9BwdParamsE)
        /*19c4*/ 	.word	0x00000000


	//----- nvinfo : EIATTR_MIN_STACK_SIZE
	.align		4
.L_1099:
        /*19c8*/ 	.byte	0x04, 0x12
        /*19ca*/ 	.short	(.L_1101 - .L_1100)
	.align		4
.L_1100:
        /*19cc*/ 	.word	index@(_ZN10layer_norm22ln_bwd_finalize_kernelINS_22Kernel_traits_finalizeILj6144Ef6__halffS2_fjLb0ELj1024ELj4ENS_18Kernel_traits_baseILj6144EfS2_fS2_fjLj1024EEEEELb0ELb0EEEvNS_9BwdParamsE)
        /*19d0*/ 	.word	0x00000000


	//----- nvinfo : EIATTR_MIN_STACK_SIZE
	.align		4
.L_1101:
        /*19d4*/ 	.byte	0x04, 0x12
        /*19d6*/ 	.short	(.L_1103 - .L_1102)
	.align		4
.L_1102:
        /*19d8*/ 	.word	index@(_ZN10layer_norm13ln_bwd_kernelINS_13Kernel_traitsIf6__halffS2_fjLj6144ELj1ELj1ELj8ELj16ENS_18Kernel_traits_baseILj6144EfS2_fS2_fjLj256EEEEELb1ELb0ELb1ELb0EEEvNS_9BwdParamsE)
        /*19dc*/ 	.word	0x00000000


	//----- nvinfo : EIATTR_MIN_STACK_SIZE
	.align		4
.L_1103:
        /*19e0*/ 	.byte	0x04, 0x12
        /*19e2*/ 	.short	(.L_1105 - .L_1104)
	.align		4
.L_1104:
        /*19e4*/ 	.word	index@(_ZN10layer_norm22ln_bwd_finalize_kernelINS_22Kernel_traits_finalizeILj6144Ef6__halffS2_fjLb0ELj1024ELj4ENS_18Kernel_traits_baseILj6144EfS2_fS2_fjLj1024EEEEELb0ELb1EEEvNS_9BwdParamsE)
        /*19e8*/ 	.word	0x00000000


	//----- nvinfo : EIATTR_MIN_STACK_SIZE
	.align		4
.L_1105:
        /*19ec*/ 	.byte	0x04, 0x12
        /*19ee*/ 	.short	(.L_1107 - .L_1106)
	.align		4
.L_1106:
        /*19f0*/ 	.word	index@(_ZN10layer_norm13ln_bwd_kernelINS_13Kernel_traitsIf6__halffS2_fjLj6144ELj1ELj1ELj8ELj16ENS_18Kernel_traits_baseILj6144EfS2_fS2_fjLj256EEEEELb1ELb0ELb1ELb1EEEvNS_9BwdParamsE)
        /*19f4*/ 	.word	0x00000000


	//----- nvinfo : EIATTR_MIN_STACK_SIZE
	.align		4
.L_1107:
        /*19f8*/ 	.byte	0x04, 0x12
        /*19fa*/ 	.short	(.L_1109 - .L_1108)
	.align		4
.L_1108:
        /*19fc*/ 	.word	index@(_ZN10layer_norm13ln_bwd_kernelINS_13Kernel_traitsIf6__halffS2_fjLj6144ELj1ELj1ELj8ELj16ENS_18Kernel_traits_baseILj6144EfS2_fS2_fjLj256EEEEELb1ELb1ELb0ELb0EEEvNS_9BwdParamsE)
        /*1a00*/ 	.word	0x00000000


	//----- nvinfo : EIATTR_MIN_STACK_SIZE
	.align		4
.L_1109:
        /*1a04*/ 	.byte	0x04, 0x12
        /*1a06*/ 	.short	(.L_1111 - .L_1110)
	.align		4
.L_1110:
        /*1a08*/ 	.word	index@(_ZN10layer_norm13ln_bwd_kernelINS_13Kernel_traitsIf6__halffS2_fjLj6144ELj1ELj1ELj8ELj16ENS_18Kernel_traits_baseILj6144EfS2_fS2_fjLj256EEEEELb1ELb1ELb0ELb1EEEvNS_9BwdParamsE)
        /*1a0c*/ 	.word	0x00000000


	//----- nvinfo : EIATTR_MIN_STACK_SIZE
	.align		4
.L_1111:
        /*1a10*/ 	.byte	0x04, 0x12
        /*1a12*/ 	.short	(.L_1113 - .L_1112)
	.align		4
.L_1112:
        /*1a14*/ 	.word	index@(_ZN10layer_norm22ln_bwd_finalize_kernelINS_22Kernel_traits_finalizeILj6144Ef6__halffS2_fjLb1ELj1024ELj4ENS_18Kernel_traits_baseILj6144EfS2_fS2_fjLj1024EEEEELb1ELb0EEEvNS_9BwdParamsE)
        /*1a18*/ 	.word	0x00000000


	//----- nvinfo : EIATTR_MIN_STACK_SIZE
	.align		4
.L_1113:
        /*1a1c*/ 	.byte	0x04, 0x12
        /*1a1e*/ 	.short	(.L_1115 - .L_1114)
	.align		4
.L_1114:
        /*1a20*/ 	.word	index@(_ZN10layer_norm13ln_bwd_kernelINS_13Kernel_traitsIf6__halffS2_fjLj6144ELj1ELj1ELj8ELj16ENS_18Kernel_traits_baseILj6144EfS2_fS2_fjLj256EEEEELb1ELb1ELb1ELb0EEEvNS_9BwdParamsE)
        /*1a24*/ 	.word	0x00000000


	//----- nvinfo : EIATTR_MIN_STACK_SIZE
	.align		4
.L_1115:
        /*1a28*/ 	.byte	0x04, 0x12
        /*1a2a*/ 	.short	(.L_1117 - .L_1116)
	.align		4
.L_1116:
        /*1a2c*/ 	.word	index@(_ZN10layer_norm22ln_bwd_finalize_kernelINS_22Kernel_traits_finalizeILj6144Ef6__halffS2_fjLb1ELj1024ELj4ENS_18Kernel_traits_baseILj6144EfS2_fS2_fjLj1024EEEEELb1ELb1EEEvNS_9BwdParamsE)
        /*1a30*/ 	.word	0x00000000


	//----- nvinfo : EIATTR_MIN_STACK_SIZE
	.align		4
.L_1117:
        /*1a34*/ 	.byte	0x04, 0x12
        /*1a36*/ 	.short	(.L_1119 - .L_1118)
	.align		4
.L_1118:
        /*1a38*/ 	.word	index@(_ZN10layer_norm13ln_bwd_kernelINS_13Kernel_traitsIf6__halffS2_fjLj6144ELj1ELj1ELj8ELj16ENS_18Kernel_traits_baseILj6144EfS2_fS2_fjLj256EEEEELb1ELb1ELb1ELb1EEEvNS_9BwdParamsE)
        /*1a3c*/ 	.word	0x00000000


	//----- nvinfo : EIATTR_MIN_STACK_SIZE
	.align		4
.L_1119:
        /*1a40*/ 	.byte	0x04, 0x12
        /*1a42*/ 	.short	(.L_1121 - .L_1120)
	.align		4
.L_1120:
        /*1a44*/ 	.word	index@(_ZN10layer_norm13ln_bwd_kernelINS_13Kernel_traitsI6__halfffffjLj6144ELj1ELj1ELj8ELj16ENS_18Kernel_traits_baseILj6144ES2_ffffjLj256EEEEELb0ELb0ELb0ELb0EEEvNS_9BwdParamsE)
        /*1a48*/ 	.word	0x00000000


	//----- nvinfo : EIATTR_MIN_STACK_SIZE
	.align		4
.L_1121:
        /*1a4c*/ 	.byte	0x04, 0x12
        /*1a4e*/ 	.short	(.L_1123 - .L_1122)
	.align		4
.L_1122:
        /*1a50*/ 	.word	index@(_ZN10layer_norm13ln_bwd_kernelINS_13Kernel_traitsI6__halfffffjLj6144ELj1ELj1ELj8ELj16ENS_18Kernel_traits_baseILj6144ES2_ffffjLj256EEEEELb0ELb0ELb0ELb1EEEvNS_9BwdParamsE)
        /*1a54*/ 	.word	0x00000000


	//----- nvinfo : EIATTR_MIN_STACK_SIZE
	.align		4
.L_1123:
        /*1a58*/ 	.byte	0x04, 0x12
        /*1a5a*/ 	.short	(.L_1125 - .L_1124)
	.align		4
.L_1124:
        /*1a5c*/ 	.word	index@(_ZN10layer_norm13ln_bwd_kernelINS_13Kernel_traitsI6__halfffffjLj6144ELj1ELj1ELj8ELj16ENS_18Kernel_traits_baseILj6144ES2_ffffjLj256EEEEELb0ELb0ELb1ELb0EEEvNS_9BwdParamsE)
        /*1a60*/ 	.word	0x00000000


	//----- nvinfo : EIATTR_MIN_STACK_SIZE
	.align		4
.L_1125:
        /*1a64*/ 	.byte	0x04, 0x12
        /*1a66*/ 	.short	(.L_1127 - .L_1126)
	.align		4
.L_1126:
        /*1a68*/ 	.word	index@(_ZN10layer_norm13ln_bwd_kernelINS_13Kernel_traitsI6__halfffffjLj6144ELj1ELj1ELj8ELj16ENS_18Kernel_traits_baseILj6144ES2_ffffjLj256EEEEELb0ELb0ELb1ELb1EEEvNS_9BwdParamsE)
        /*1a6c*/ 	.word	0x00000000


	//----- nvinfo : EIATTR_MIN_STACK_SIZE
	.align		4
.L_1127:
        /*1a70*/ 	.byte	0x04, 0x12
        /*1a72*/ 	.short	(.L_1129 - .L_1128)
	.align		4
.L_1128:
        /*1a74*/ 	.word	index@(_ZN10layer_norm13ln_bwd_kernelINS_13Kernel_traitsI6__halfffffjLj6144ELj1ELj1ELj8ELj16ENS_18Kernel_traits_baseILj6144ES2_ffffjLj256EEEEELb0ELb1ELb0ELb0EEEvNS_9BwdParamsE)
        /*1a78*/ 	.word	0x00000000


	//----- nvinfo : EIATTR_MIN_STACK_SIZE
	.align		4
.L_1129:
        /*1a7c*/ 	.byte	0x04, 0x12
        /*1a7e*/ 	.short	(.L_1131 - .L_1130)
	.align		4
.L_1130:
        /*1a80*/ 	.word	index@(_ZN10layer_norm13ln_bwd_kernelINS_13Kernel_traitsI6__halfffffjLj6144ELj1ELj1ELj8ELj16ENS_18Kernel_traits_baseILj6144ES2_ffffjLj256EEEEELb0ELb1ELb0ELb1EEEvNS_9BwdParamsE)
        /*1a84*/ 	.word	0x00000000


	//----- nvinfo : EIATTR_MIN_STACK_SIZE
	.align		4
.L_1131:
        /*1a88*/ 	.byte	0x04, 0x12
        /*1a8a*/ 	.short	(.L_1133 - .L_1132)
	.align		4
.L_1132:
        /*1a8c*/ 	.word	index@(_ZN10layer_norm13ln_bwd_kernelINS_13Kernel_traitsI6__halfffffjLj6144ELj1ELj1ELj8ELj16ENS_18Kernel_traits_baseILj6144ES2_ffffjLj256EEEEELb0ELb1ELb1ELb0EEEvNS_9BwdParamsE)
        /*1a90*/ 	.word	0x00000000


	//----- nvinfo : EIATTR_MIN_STACK_SIZE
	.align		4
.L_1133:
        /*1a94*/ 	.byte	0x04, 0x12
        /*1a96*/ 	.short	(.L_1135 - .L_1134)
	.align		4
.L_1134:
        /*1a98*/ 	.word	index@(_ZN10layer_norm13ln_bwd_kernelINS_13Kernel_traitsI6__halfffffjLj6144ELj1ELj1ELj8ELj16ENS_18Kernel_traits_baseILj6144ES2_ffffjLj256EEEEELb0ELb1ELb1ELb1EEEvNS_9BwdParamsE)
        /*1a9c*/ 	.word	0x00000000


	//----- nvinfo : EIATTR_MIN_STACK_SIZE
	.align		4
.L_1135:
        /*1aa0*/ 	.byte	0x04, 0x12
        /*1aa2*/ 	.short	(.L_1137 - .L_1136)
	.align		4
.L_1136:
        /*1aa4*/ 	.word	index@(_ZN10layer_norm13ln_bwd_kernelINS_13Kernel_traitsI6__halfffffjLj6144ELj1ELj1ELj8ELj16ENS_18Kernel_traits_baseILj6144ES2_ffffjLj256EEEEELb1ELb0ELb0ELb0EEEvNS_9BwdParamsE)
        /*1aa8*/ 	.word	0x00000000


	//----- nvinfo : EIATTR_MIN_STACK_SIZE
	.align		4
.L_1137:
        /*1aac*/ 	.byte	0x04, 0x12
        /*1aae*/ 	.short	(.L_1139 - .L_1138)
	.align		4
.L_1138:
        /*1ab0*/ 	.word	index@(_ZN10layer_norm13ln_bwd_kernelINS_13Kernel_traitsI6__halfffffjLj6144ELj1ELj1ELj8ELj16ENS_18Kernel_traits_baseILj6144ES2_ffffjLj256EEEEELb1ELb0ELb0ELb1EEEvNS_9BwdParamsE)
        /*1ab4*/ 	.word	0x00000000


	//----- nvinfo : EIATTR_MIN_STACK_SIZE
	.align		4
.L_1139:
        /*1ab8*/ 	.byte	0x04, 0x12
        /*1aba*/ 	.short	(.L_1141 - .L_1140)
	.align		4
.L_1140:
        /*1abc*/ 	.word	index@(_ZN10layer_norm22ln_bwd_finalize_kernelINS_22Kernel_traits_finalizeILj6144E6__halfffffjLb0ELj1024ELj4ENS_18Kernel_traits_baseILj6144ES2_ffffjLj1024EEEEELb0ELb0EEEvNS_9BwdParamsE)
        /*1ac0*/ 	.word	0x00000000


	//----- nvinfo : EIATTR_MIN_STACK_SIZE
	.align		4
.L_1141:
        /*1ac4*/ 	.byte	0x04, 0x12
        /*1ac6*/ 	.short	(.L_1143 - .L_1142)
	.align		4
.L_1142:
        /*1ac8*/ 	.word	index@(_ZN10layer_norm13ln_bwd_kernelINS_13Kernel_traitsI6__halfffffjLj6144ELj1ELj1ELj8ELj16ENS_18Kernel_traits_baseILj6144ES2_ffffjLj256EEEEELb1ELb0ELb1ELb0EEEvNS_9BwdParamsE)
        /*1acc*/ 	.word	0x00000000


	//----- nvinfo : EIATTR_MIN_STACK_SIZE
	.align		4
.L_1143:
        /*1ad0*/ 	.byte	0x04, 0x12
        /*1ad2*/ 	.short	(.L_1145 - .L_1144)
	.align		4
.L_1144:
        /*1ad4*/ 	.word	index@(_ZN10layer_norm22ln_bwd_finalize_kernelINS_22Kernel_traits_finalizeILj6144E6__halfffffjLb0ELj1024ELj4ENS_18Kernel_traits_baseILj6144ES2_ffffjLj1024EEEEELb0ELb1EEEvNS_9BwdParamsE)
        /*1ad8*/ 	.word	0x00000000


	//----- nvinfo : EIATTR_MIN_STACK_SIZE
	.align		4
.L_1145:
        /*1adc*/ 	.byte	0x04, 0x12
        /*1ade*/ 	.short	(.L_1147 - .L_1146)
	.align		4
.L_1146:
        /*1ae0*/ 	.word	index@(_ZN10layer_norm13ln_bwd_kernelINS_13Kernel_traitsI6__halfffffjLj6144ELj1ELj1ELj8ELj16ENS_18Kernel_traits_baseILj6144ES2_ffffjLj256EEEEELb1ELb0ELb1ELb1EEEvNS_9BwdParamsE)
        /*1ae4*/ 	.word	0x00000000


	//----- nvinfo : EIATTR_MIN_STACK_SIZE
	.align		4
.L_1147:
        /*1ae8*/ 	.byte	0x04, 0x12
        /*1aea*/ 	.short	(.L_1149 - .L_1148)
	.align		4
.L_1148:
        /*1aec*/ 	.word	index@(_ZN10layer_norm13ln_bwd_kernelINS_13Kernel_traitsI6__halfffffjLj6144ELj1ELj1ELj8ELj16ENS_18Kernel_traits_baseILj6144ES2_ffffjLj256EEEEELb1ELb1ELb0ELb0EEEvNS_9BwdParamsE)
        /*1af0*/ 	.word	0x00000000


	//----- nvinfo : EIATTR_MIN_STACK_SIZE
	.align		4
.L_1149:
        /*1af4*/ 	.byte	0x04, 0x12
        /*1af6*/ 	.short	(.L_1151 - .L_1150)
	.align		4
.L_1150:
        /*1af8*/ 	.word	index@(_ZN10layer_norm13ln_bwd_kernelINS_13Kernel_traitsI6__halfffffjLj6144ELj1ELj1ELj8ELj16ENS_18Kernel_traits_baseILj6144ES2_ffffjLj256EEEEELb1ELb1ELb0ELb1EEEvNS_9BwdParamsE)
        /*1afc*/ 	.word	0x00000000


	//----- nvinfo : EIATTR_MIN_STACK_SIZE
	.align		4
.L_1151:
        /*1b00*/ 	.byte	0x04, 0x12
        /*1b02*/ 	.short	(.L_1153 - .L_1152)
	.align		4
.L_1152:
        /*1b04*/ 	.word	index@(_ZN10layer_norm22ln_bwd_finalize_kernelINS_22Kernel_traits_finalizeILj6144E6__halfffffjLb1ELj1024ELj4ENS_18Kernel_traits_baseILj6144ES2_ffffjLj1024EEEEELb1ELb0EEEvNS_9BwdParamsE)
        /*1b08*/ 	.word	0x00000000


	//----- nvinfo : EIATTR_MIN_STACK_SIZE
	.align		4
.L_1153:
        /*1b0c*/ 	.byte	0x04, 0x12
        /*1b0e*/ 	.short	(.L_1155 - .L_1154)
	.align		4
.L_1154:
        /*1b10*/ 	.word	index@(_ZN10layer_norm13ln_bwd_kernelINS_13Kernel_traitsI6__halfffffjLj6144ELj1ELj1ELj8ELj16ENS_18Kernel_traits_baseILj6144ES2_ffffjLj256EEEEELb1ELb1ELb1ELb0EEEvNS_9BwdParamsE)
        /*1b14*/ 	.word	0x00000000


	//----- nvinfo : EIATTR_MIN_STACK_SIZE
	.align		4
.L_1155:
        /*1b18*/ 	.byte	0x04, 0x12
        /*1b1a*/ 	.short	(.L_1157 - .L_1156)
	.align		4
.L_1156:
        /*1b1c*/ 	.word	index@(_ZN10layer_norm22ln_bwd_finalize_kernelINS_22Kernel_traits_finalizeILj6144E6__halfffffjLb1ELj1024ELj4ENS_18Kernel_traits_baseILj6144ES2_ffffjLj1024EEEEELb1ELb1EEEvNS_9BwdParamsE)
        /*1b20*/ 	.word	0x00000000


	//----- nvinfo : EIATTR_MIN_STACK_SIZE
	.align		4
.L_1157:
        /*1b24*/ 	.byte	0x04, 0x12
        /*1b26*/ 	.short	(.L_1159 - .L_1158)
	.align		4
.L_1158:
        /*1b28*/ 	.word	index@(_ZN10layer_norm13ln_bwd_kernelINS_13Kernel_traitsI6__halfffffjLj6144ELj1ELj1ELj8ELj16ENS_18Kernel_traits_baseILj6144ES2_ffffjLj256EEEEELb1ELb1ELb1ELb1EEEvNS_9BwdParamsE)
        /*1b2c*/ 	.word	0x00000000


	//----- nvinfo : EIATTR_MIN_STACK_SIZE
	.align		4
.L_1159:
        /*1b30*/ 	.byte	0x04, 0x12
        /*1b32*/ 	.short	(.L_1161 - .L_1160)
	.align		4
.L_1160:
        /*1b34*/ 	.word	index@(_ZN10layer_norm13ln_bwd_kernelINS_13Kernel_traitsIfffffjLj6144ELj1ELj1ELj8ELj16ENS_18Kernel_traits_baseILj6144EfffffjLj256EEEEELb0ELb0ELb0ELb0EEEvNS_9BwdParamsE)
        /*1b38*/ 	.word	0x00000000


	//----- nvinfo : EIATTR_MIN_STACK_SIZE
	.align		4
.L_1161:
        /*1b3c*/ 	.byte	0x04, 0x12
        /*1b3e*/ 	.short	(.L_1163 - .L_1162)
	.align		4
.L_1162:
        /*1b40*/ 	.word	index@(_ZN10layer_norm13ln_bwd_kernelINS_13Kernel_traitsIfffffjLj6144ELj1ELj1ELj8ELj16ENS_18Kernel_traits_baseILj6144EfffffjLj256EEEEELb0ELb0ELb0ELb1EEEvNS_9BwdParamsE)
        /*1b44*/ 	.word	0x00000000


	//----- nvinfo : EIATTR_MIN_STACK_SIZE
	.align		4
.L_1163:
        /*1b48*/ 	.byte	0x04, 0x12
        /*1b4a*/ 	.short	(.L_1165 - .L_1164)
	.align		4
.L_1164:
        /*1b4c*/ 	.word	index@(_ZN10layer_norm13ln_bwd_kernelINS_13Kernel_traitsIfffffjLj6144ELj1ELj1ELj8ELj16ENS_18Kernel_traits_baseILj6144EfffffjLj256EEEEELb0ELb0ELb1ELb0EEEvNS_9BwdParamsE)
        /*1b50*/ 	.word	0x00000000


	//----- nvinfo : EIATTR_MIN_STACK_SIZE
	.align		4
.L_1165:
        /*1b54*/ 	.byte	0x04, 0x12
        /*1b56*/ 	.short	(.L_1167 - .L_1166)
	.align		4
.L_1166:
        /*1b58*/ 	.word	index@(_ZN10layer_norm13ln_bwd_kernelINS_13Kernel_traitsIfffffjLj6144ELj1ELj1ELj8ELj16ENS_18Kernel_traits_baseILj6144EfffffjLj256EEEEELb0ELb0ELb1ELb1EEEvNS_9BwdParamsE)
        /*1b5c*/ 	.word	0x00000000


	//----- nvinfo : EIATTR_MIN_STACK_SIZE
	.align		4
.L_1167:
        /*1b60*/ 	.byte	0x04, 0x12
        /*1b62*/ 	.short	(.L_1169 - .L_1168)
	.align		4
.L_1168:
        /*1b64*/ 	.word	index@(_ZN10layer_norm13ln_bwd_kernelINS_13Kernel_traitsIfffffjLj6144ELj1ELj1ELj8ELj16ENS_18Kernel_traits_baseILj6144EfffffjLj256EEEEELb0ELb1ELb0ELb0EEEvNS_9BwdParamsE)
        /*1b68*/ 	.word	0x00000000


	//----- nvinfo : EIATTR_MIN_STACK_SIZE
	.align		4
.L_1169:
        /*1b6c*/ 	.byte	0x04, 0x12
        /*1b6e*/ 	.short	(.L_1171 - .L_1170)
	.align		4
.L_1170:
        /*1b70*/ 	.word	index@(_ZN10layer_norm13ln_bwd_kernelINS_13Kernel_traitsIfffffjLj6144ELj1ELj1ELj8ELj16ENS_18Kernel_traits_baseILj6144EfffffjLj256EEEEELb0ELb1ELb0ELb1EEEvNS_9BwdParamsE)
        /*1b74*/ 	.word	0x00000000


	//----- nvinfo : EIATTR_MIN_STACK_SIZE
	.align		4
.L_1171:
        /*1b78*/ 	.byte	0x04, 0x12
        /*1b7a*/ 	.short	(.L_1173 - .L_1172)
	.align		4
.L_1172:
        /*1b7c*/ 	.word	index@(_ZN10layer_norm13ln_bwd_kernelINS_13Kernel_traitsIfffffjLj6144ELj1ELj1ELj8ELj16ENS_18Kernel_traits_baseILj6144EfffffjLj256EEEEELb0ELb1ELb1ELb0EEEvNS_9BwdParamsE)
        /*1b80*/ 	.word	0x00000000


	//----- nvinfo : EIATTR_MIN_STACK_SIZE
	.align		4
.L_1173:
        /*1b84*/ 	.byte	0x04, 0x12
        /*1b86*/ 	.short	(.L_1175 - .L_1174)
	.align		4
.L_1174:
        /*1b88*/ 	.word	index@(_ZN10layer_norm13ln_bwd_kernelINS_13Kernel_traitsIfffffjLj6144ELj1ELj1ELj8ELj16ENS_18Kernel_traits_baseILj6144EfffffjLj256EEEEELb0ELb1ELb1ELb1EEEvNS_9BwdParamsE)
        /*1b8c*/ 	.word	0x00000000


	//----- nvinfo : EIATTR_MIN_STACK_SIZE
	.align		4
.L_1175:
        /*1b90*/ 	.byte	0x04, 0x12
        /*1b92*/ 	.short	(.L_1177 - .L_1176)
	.align		4
.L_1176:
        /*1b94*/ 	.word	index@(_ZN10layer_norm13ln_bwd_kernelINS_13Kernel_traitsIfffffjLj6144ELj1ELj1ELj8ELj16ENS_18Kernel_traits_baseILj6144EfffffjLj256EEEEELb1ELb0ELb0ELb0EEEvNS_9BwdParamsE)
        /*1b98*/ 	.word	0x00000000


	//----- nvinfo : EIATTR_MIN_STACK_SIZE
	.align		4
.L_1177:
        /*1b9c*/ 	.byte	0x04, 0x12
        /*1b9e*/ 	.short	(.L_1179 - .L_1178)
	.align		4
.L_1178:
        /*1ba0*/ 	.word	index@(_ZN10layer_norm13ln_bwd_kernelINS_13Kernel_traitsIfffffjLj6144ELj1ELj1ELj8ELj16ENS_18Kernel_traits_baseILj6144EfffffjLj256EEEEELb1ELb0ELb0ELb1EEEvNS_9BwdParamsE)
        /*1ba4*/ 	.word	0x00000000


	//----- nvinfo : EIATTR_MIN_STACK_SIZE
	.align		4
.L_1179:
        /*1ba8*/ 	.byte	0x04, 0x12
        /*1baa*/ 	.short	(.L_1181 - .L_1180)
	.align		4
.L_1180:
        /*1bac*/ 	.word	index@(_ZN10layer_norm22ln_bwd_finalize_kernelINS_22Kernel_traits_finalizeILj6144EfffffjLb0ELj1024ELj4ENS_18Kernel_traits_baseILj6144EfffffjLj1024EEEEELb0ELb0EEEvNS_9BwdParamsE)
        /*1bb0*/ 	.word	0x00000000


	//----- nvinfo : EIATTR_MIN_STACK_SIZE
	.align		4
.L_1181:
        /*1bb4*/ 	.byte	0x04, 0x12
        /*1bb6*/ 	.short	(.L_1183 - .L_1182)
	.align		4
.L_1182:
        /*1bb8*/ 	.word	index@(_ZN10layer_norm13ln_bwd_kernelINS_13Kernel_traitsIfffffjLj6144ELj1ELj1ELj8ELj16ENS_18Kernel_traits_baseILj6144EfffffjLj256EEEEELb1ELb0ELb1ELb0EEEvNS_9BwdParamsE)
        /*1bbc*/ 	.word	0x00000000


	//----- nvinfo : EIATTR_MIN_STACK_SIZE
	.align		4
.L_1183:
        /*1bc0*/ 	.byte	0x04, 0x12
        /*1bc2*/ 	.short	(.L_1185 - .L_1184)
	.align		4
.L_1184:
        /*1bc4*/ 	.word	index@(_ZN10layer_norm22ln_bwd_finalize_kernelINS_22Kernel_traits_finalizeILj6144EfffffjLb0ELj1024ELj4ENS_18Kernel_traits_baseILj6144EfffffjLj1024EEEEELb0ELb1EEEvNS_9BwdParamsE)
        /*1bc8*/ 	.word	0x00000000


	//----- nvinfo : EIATTR_MIN_STACK_SIZE
	.align		4
.L_1185:
        /*1bcc*/ 	.byte	0x04, 0x12
        /*1bce*/ 	.short	(.L_1187 - .L_1186)
	.align		4
.L_1186:
        /*1bd0*/ 	.word	index@(_ZN10layer_norm13ln_bwd_kernelINS_13Kernel_traitsIfffffjLj6144ELj1ELj1ELj8ELj16ENS_18Kernel_traits_baseILj6144EfffffjLj256EEEEELb1ELb0ELb1ELb1EEEvNS_9BwdParamsE)
        /*1bd4*/ 	.word	0x00000000


	//----- nvinfo : EIATTR_MIN_STACK_SIZE
	.align		4
.L_1187:
        /*1bd8*/ 	.byte	0x04, 0x12
        /*1bda*/ 	.short	(.L_1189 - .L_1188)
	.align		4
.L_1188:
        /*1bdc*/ 	.word	index@(_ZN10layer_norm13ln_bwd_kernelINS_13Kernel_traitsIfffffjLj6144ELj1ELj1ELj8ELj16ENS_18Kernel_traits_baseILj6144EfffffjLj256EEEEELb1ELb1ELb0ELb0EEEvNS_9BwdParamsE)
        /*1be0*/ 	.word	0x00000000


	//----- nvinfo : EIATTR_MIN_STACK_SIZE
	.align		4
.L_1189:
        /*1be4*/ 	.byte	0x04, 0x12
        /*1be6*/ 	.short	(.L_1191 - .L_1190)
	.align		4
.L_1190:
        /*1be8*/ 	.word	index@(_ZN10layer_norm13ln_bwd_kernelINS_13Kernel_traitsIfffffjLj6144ELj1ELj1ELj8ELj16ENS_18Kernel_traits_baseILj6144EfffffjLj256EEEEELb1ELb1ELb0ELb1EEEvNS_9BwdParamsE)
        /*1bec*/ 	.word	0x00000000


	//----- nvinfo : EIATTR_MIN_STACK_SIZE
	.align		4
.L_1191:
        /*1bf0*/ 	.byte	0x04, 0x12
        /*1bf2*/ 	.short	(.L_1193 - .L_1192)
	.align		4
.L_1192:
        /*1bf4*/ 	.word	index@(_ZN10layer_norm22ln_bwd_finalize_kernelINS_22Kernel_traits_finalizeILj6144EfffffjLb1ELj1024ELj4ENS_18Kernel_traits_baseILj6144EfffffjLj1024EEEEELb1ELb0EEEvNS_9BwdParamsE)
        /*1bf8*/ 	.word	0x00000000


	//----- nvinfo : EIATTR_MIN_STACK_SIZE
	.align		4
.L_1193:
        /*1bfc*/ 	.byte	0x04, 0x12
        /*1bfe*/ 	.short	(.L_1195 - .L_1194)
	.align		4
.L_1194:
        /*1c00*/ 	.word	index@(_ZN10layer_norm13ln_bwd_kernelINS_13Kernel_traitsIfffffjLj6144ELj1ELj1ELj8ELj16ENS_18Kernel_traits_baseILj6144EfffffjLj256EEEEELb1ELb1ELb1ELb0EEEvNS_9BwdParamsE)
        /*1c04*/ 	.word	0x00000000


	//----- nvinfo : EIATTR_MIN_STACK_SIZE
	.align		4
.L_1195:
        /*1c08*/ 	.byte	0x04, 0x12
        /*1c0a*/ 	.short	(.L_1197 - .L_1196)
	.align		4
.L_1196:
        /*1c0c*/ 	.word	index@(_ZN10layer_norm22ln_bwd_finalize_kernelINS_22Kernel_traits_finalizeILj6144EfffffjLb1ELj1024ELj4ENS_18Kernel_traits_baseILj6144EfffffjLj1024EEEEELb1ELb1EEEvNS_9BwdParamsE)
        /*1c10*/ 	.word	0x00000000


	//----- nvinfo : EIATTR_MIN_STACK_SIZE
	.align		4
.L_1197:
        /*1c14*/ 	.byte	0x04, 0x12
        /*1c16*/ 	.short	(.L_1199 - .L_1198)
	.align		4
.L_1198:
        /*1c18*/ 	.word	index@(_ZN10layer_norm13ln_bwd_kernelINS_13Kernel_traitsIfffffjLj6144ELj1ELj1ELj8ELj16ENS_18Kernel_traits_baseILj6144EfffffjLj256EEEEELb1ELb1ELb1ELb1EEEvNS_9BwdParamsE)
        /*1c1c*/ 	.word	0x00000000
.L_1199:


//--------------------- .nv.compat                --------------------------
	.section	.nv.compat,"",@"SHT_CUDA_COMPAT_INFO"
	.align	4
        /*0000*/ 	.byte	0x02, 0x09, 0x01, 0x00, 0x02, 0x02, 0x01, 0x00, 0x02, 0x05, 0x05, 0x00, 0x03, 0x07, 0x01, 0x01
        /*0010*/ 	.byte	0x02, 0x03, 0x00, 0x00, 0x02, 0x06, 0x01, 0x00, 0x04, 0x0b, 0x08, 0x00, 0x00, 0x00, 0x00, 0x00
        /*0020*/ 	.byte	0x00, 0x00, 0x00, 0x00


//--------------------- .nv.info._ZN10layer_norm13ln_bwd_kernelINS_13Kernel_traitsI13__nv_bfloat16S2_S2_S2_fjLj6144ELj1ELj1ELj8ELj16ENS_18Kernel_traits_baseILj6144ES2_S2_S2_S2_fjLj256EEEEELb0ELb0ELb0ELb0EEEvNS_9BwdParamsE --------------------------
	.section	.nv.info._ZN10layer_norm13ln_bwd_kernelINS_13Kernel_traitsI13__nv_bfloat16S2_S2_S2_fjLj6144ELj1ELj1ELj8ELj16ENS_18Kernel_traits_baseILj6144ES2_S2_S2_S2_fjLj256EEEEELb0ELb0ELb0ELb0EEEvNS_9BwdParamsE,"",@"SHT_CUDA_INFO"
	.sectionflags	@""
	.align	4


	//----- nvinfo : EIATTR_CUDA_API_VERSION
	.align		4
        /*0000*/ 	.byte	0x04, 0x37
        /*0002*/ 	.short	(.L_1201 - .L_1200)
.L_1200:
        /*0004*/ 	.word	0x00000082


	//----- nvinfo : EIATTR_KPARAM_INFO
	.align		4
.L_1201:
        /*0008*/ 	.byte	0x04, 0x17
        /*000a*/ 	.short	(.L_1203 - .L_1202)
.L_1202:
        /*000c*/ 	.word	0x00000000
        /*0010*/ 	.short	0x0000
        /*0012*/ 	.short	0x0000
        /*0014*/ 	.byte	0x00, 0xf0, 0xa1, 0x04


	//----- nvinfo : EIATTR_SPARSE_MMA_MASK
	.align		4
.L_1203:
        /*0018*/ 	.byte	0x03, 0x50
        /*001a*/ 	.short	0x0000


	//----- nvinfo : EIATTR_MAXREG_COUNT
	.align		4
        /*001c*/ 	.byte	0x03, 0x1b
        /*001e*/ 	.short	0x00ff


	//----- nvinfo : EIATTR_NUM_BARRIERS
	.align		4
        /*0020*/ 	.byte	0x02, 0x4c
        /*0022*/ 	.byte	0x01
	.zero		1


	//----- nvinfo : EIATTR_MERCURY_ISA_VERSION
	.align		4
        /*0024*/ 	.byte	0x03, 0x5f
        /*0026*/ 	.short	0x0101


	//----- nvinfo : EIATTR_COOP_GROUP_MASK_REGIDS
	.align		4
        /*0028*/ 	.byte	0x04, 0x29
        /*002a*/ 	.short	(.L_1205 - .L_1204)


	//   ....[0]....
.L_1204:
        /*002c*/ 	.word	0xffffffff


	//   ....[1]....
        /*0030*/ 	.word	0xffffffff


	//   ....[2]....
        /*0034*/ 	.word	0xffffffff


	//   ....[3]....
        /*0038*/ 	.word	0xffffffff


	//   ....[4]....
        /*003c*/ 	.word	0xffffffff


	//   ....[5]....
        /*0040*/ 	.word	0xffffffff


	//   ....[6]....
        /*0044*/ 	.word	0xffffffff


	//   ....[7]....
        /*0048*/ 	.word	0xffffffff


	//   ....[8]....
        /*004c*/ 	.word	0xffffffff


	//   ....[9]....
        /*0050*/ 	.word	0xffffffff


	//----- nvinfo : EIATTR_COOP_GROUP_INSTR_OFFSETS
	.align		4
.L_1205:
        /*0054*/ 	.byte	0x04, 0x28
        /*0056*/ 	.short	(.L_1207 - .L_1206)


	//   ....[0]....
.L_1206:
        /*0058*/ 	.word	0x00001ac0


	//   ....[1]....
        /*005c*/ 	.word	0x00001af0


	//   ....[2]....
        /*0060*/ 	.word	0x00001b20


	//   ....[3]....
        /*0064*/ 	.word	0x00001b30


	//   ....[4]....
        /*0068*/ 	.word	0x00001b60


	//   ....[5]....
        /*006c*/ 	.word	0x00001b70


	//   ....[6]....
        /*0070*/ 	.word	0x00001ba0


	//   ....[7]....
        /*0074*/ 	.word	0x00001bb0


	//   ....[8]....
        /*0078*/ 	.word	0x00001be0


	//   ....[9]....
        /*007c*/ 	.word	0x00001bf0


	//----- nvinfo : EIATTR_VRC_CTA_INIT_COUNT
	.align		4
.L_1207:
        /*0080*/ 	.byte	0x02, 0x4a
	.zero		1
	.zero		1


	//----- nvinfo : EIATTR_EXIT_INSTR_OFFSETS
	.align		4
        /*0084*/ 	.byte	0x04, 0x1c
        /*0086*/ 	.short	(.L_1209 - .L_1208)


	//   ....[0]....
.L_1208:
        /*0088*/ 	.word	0x00004790


	//   ....[1]....
        /*008c*/ 	.word	0x00004830


	//----- nvinfo : EIATTR_MAX_THREADS
	.align		4
.L_1209:
        /*0090*/ 	.byte	0x04, 0x05
        /*0092*/ 	.short	(.L_1211 - .L_1210)
.L_1210:
        /*0094*/ 	.word	0x00000100
        /*0098*/ 	.word	0x00000001
        /*009c*/ 	.word	0x00000001


	//----- nvinfo : EIATTR_CRS_STACK_SIZE
	.align		4
.L_1211:
        /*00a0*/ 	.byte	0x04, 0x1e
        /*00a2*/ 	.short	(.L_1213 - .L_1212)
.L_1212:
        /*00a4*/ 	.word	0x00000000


	//----- nvinfo : EIATTR_CBANK_PARAM_SIZE
	.align		4
.L_1213:
        /*00a8*/ 	.byte	0x03, 0x19
        /*00aa*/ 	.short	0x0128


	//----- nvinfo : EIATTR_PARAM_CBANK
	.align		4
        /*00ac*/ 	.byte	0x04, 0x0a
        /*00ae*/ 	.short	(.L_1215 - .L_1214)
	.align		4
.L_1214:
        /*00b0*/ 	.word	index@(.nv.constant0._ZN10layer_norm13ln_bwd_kernelINS_13Kernel_traitsI13__nv_bfloat16S2_S2_S2_fjLj6144ELj1ELj1ELj8ELj16ENS_18Kernel_traits_baseILj6144ES2_S2_S2_S2_fjLj256EEEEELb0ELb0ELb0ELb0EEEvNS_9BwdParamsE)
        /*00b4*/ 	.short	0x0380
        /*00b6*/ 	.short	0x0128


	//----- nvinfo : EIATTR_SW_WAR
	.align		4
.L_1215:
        /*00b8*/ 	.byte	0x04, 0x36
        /*00ba*/ 	.short	(.L_1217 - .L_1216)
.L_1216:
        /*00bc*/ 	.word	0x00000008
.L_1217:


//--------------------- .nv.info._ZN10layer_norm13ln_bwd_kernelINS_13Kernel_traitsI13__nv_bfloat16S2_S2_S2_fjLj6144ELj1ELj1ELj8ELj16ENS_18Kernel_traits_baseILj6144ES2_S2_S2_S2_fjLj256EEEEELb0ELb0ELb0ELb1EEEvNS_9BwdParamsE --------------------------
	.section	.nv.info._ZN10layer_norm13ln_bwd_kernelINS_13Kernel_traitsI13__nv_bfloat16S2_S2_S2_fjLj6144ELj1ELj1ELj8ELj16ENS_18Kernel_traits_baseILj6144ES2_S2_S2_S2_fjLj256EEEEELb0ELb0ELb0ELb1EEEvNS_9BwdParamsE,"",@"SHT_CUDA_INFO"
	.sectionflags	@""
	.align	4


	//----- nvinfo : EIATTR_CUDA_API_VERSION
	.align		4
        /*0000*/ 	.byte	0x04, 0x37
        /*0002*/ 	.short	(.L_1219 - .L_1218)
.L_1218:
        /*0004*/ 	.word	0x00000082


	//----- nvinfo : EIATTR_KPARAM_INFO
	.align		4
.L_1219:
        /*0008*/ 	.byte	0x04, 0x17
        /*000a*/ 	.short	(.L_1221 - .L_1220)
.L_1220:
        /*000c*/ 	.word	0x00000000
        /*0010*/ 	.short	0x0000
        /*0012*/ 	.short	0x0000
        /*0014*/ 	.byte	0x00, 0xf0, 0xa1, 0x04


	//----- nvinfo : EIATTR_SPARSE_MMA_MASK
	.align		4
.L_1221:
        /*0018*/ 	.byte	0x03, 0x50
        /*001a*/ 	.short	0x0000


	//----- nvinfo : EIATTR_MAXREG_COUNT
	.align		4
        /*001c*/ 	.byte	0x03, 0x1b
        /*001e*/ 	.short	0x00ff


	//----- nvinfo : EIATTR_NUM_BARRIERS
	.align		4
        /*0020*/ 	.byte	0x02, 0x4c
        /*0022*/ 	.byte	0x01
	.zero		1


	//----- nvinfo : EIATTR_MERCURY_ISA_VERSION
	.align		4
        /*0024*/ 	.byte	0x03, 0x5f
        /*0026*/ 	.short	0x0101


	//----- nvinfo : EIATTR_COOP_GROUP_MASK_REGIDS
	.align		4
        /*0028*/ 	.byte	0x04, 0x29
        /*002a*/ 	.short	(.L_1223 - .L_1222)


	//   ....[0]....
.L_1222:
        /*002c*/ 	.word	0xffffffff


	//   ....[1]....
        /*0030*/ 	.word	0xffffffff


	//   ....[2]....
        /*0034*/ 	.word	0xffffffff


	//   ....[3]....
        /*0038*/ 	.word	0xffffffff


	//   ....[4]....
        /*003c*/ 	.word	0xffffffff


	//   ....[5]....
        /*0040*/ 	.word	0xffffffff


	//   ....[6]....
        /*0044*/ 	.word	0xffffffff


	//   ....[7]....
        /*0048*/ 	.word	0xffffffff


	//   ....[8]....
        /*004c*/ 	.word	0xffffffff


	//   ....[9]....
        /*0050*/ 	.word	0xffffffff


	//----- nvinfo : EIATTR_COOP_GROUP_INSTR_OFFSETS
	.align		4
.L_1223:
        /*0054*/ 	.byte	0x04, 0x28
        /*0056*/ 	.short	(.L_1225 - .L_1224)


	//   ....[0]....
.L_1224:
        /*0058*/ 	.word	0x00001590


	//   ....[1]....
        /*005c*/ 	.word	0x00001660


	//   ....[2]....
        /*0060*/ 	.word	0x00001670


	//   ....[3]....
        /*0064*/ 	.word	0x000016a0


	//   ....[4]....
        /*0068*/ 	.word	0x000016b0


	//   ....[5]....
        /*006c*/ 	.word	0x000016e0


	//   ....[6]....
        /*0070*/ 	.word	0x000016f0


	//   ....[7]....
        /*0074*/ 	.word	0x00001710


	//   ....[8]....
        /*0078*/ 	.word	0x00001750


	//   ....[9]....
        /*007c*/ 	.word	0x00001760


	//----- nvinfo : EIATTR_VRC_CTA_INIT_COUNT
	.align		4
.L_1225:
        /*0080*/ 	.byte	0x02, 0x4a
	.zero		1
	.zero		1


	//----- nvinfo : EIATTR_EXIT_INSTR_OFFSETS
	.align		4
        /*0084*/ 	.byte	0x04, 0x1c
        /*0086*/ 	.short	(.L_1227 - .L_1226)


	//   ....[0]....
.L_1226:
        /*0088*/ 	.word	0x000045a0


	//----- nvinfo : EIATTR_MAX_THREADS
	.align		4
.L_1227:
        /*008c*/ 	.byte	0x04, 0x05
        /*008e*/ 	.short	(.L_1229 - .L_1228)
.L_1228:
        /*0090*/ 	.word	0x00000100
        /*0094*/ 	.word	0x00000001
        /*0098*/ 	.word	0x00000001


	//----- nvinfo : EIATTR_CRS_STACK_SIZE
	.align		4
.L_1229:
        /*009c*/ 	.byte	0x04, 0x1e
        /*009e*/ 	.short	(.L_1231 - .L_1230)
.L_1230:
        /*00a0*/ 	.word	0x00000000


	//----- nvinfo : EIATTR_CBANK_PARAM_SIZE
	.align		4
.L_1231:
        /*00a4*/ 	.byte	0x03, 0x19
        /*00a6*/ 	.short	0x0128


	//----- nvinfo : EIATTR_PARAM_CBANK
	.align		4
        /*00a8*/ 	.byte	0x04, 0x0a
        /*00aa*/ 	.short	(.L_1233 - .L_1232)
	.align		4
.L_1232:
        /*00ac*/ 	.word	index@(.nv.constant0._ZN10layer_norm13ln_bwd_kernelINS_13Kernel_traitsI13__nv_bfloat16S2_S2_S2_fjLj6144ELj1ELj1ELj8ELj16ENS_18Kernel_traits_baseILj6144ES2_S2_S2_S2_fjLj256EEEEELb0ELb0ELb0ELb1EEEvNS_9BwdParamsE)
        /*00b0*/ 	.short	0x0380
        /*00b2*/ 	.short	0x0128


	//----- nvinfo : EIATTR_SW_WAR
	.align		4
.L_1233:
        /*00b4*/ 	.byte	0x04, 0x36
        /*00b6*/ 	.short	(.L_1235 - .L_1234)
.L_1234:
        /*00b8*/ 	.word	0x00000008
.L_1235:


//--------------------- .nv.info._ZN10layer_norm13ln_bwd_kernelINS_13Kernel_traitsI13__nv_bfloat16S2_S2_S2_fjLj6144ELj1ELj1ELj8ELj16ENS_18Kernel_traits_baseILj6144ES2_S2_S2_S2_fjLj256EEEEELb0ELb0ELb1ELb0EEEvNS_9BwdParamsE --------------------------
	.section	.nv.info._ZN10layer_norm13ln_bwd_kernelINS_13Kernel_traitsI13__nv_bfloat16S2_S2_S2_fjLj6144ELj1ELj1ELj8ELj16ENS_18Kernel_traits_baseILj6144ES2_S2_S2_S2_fjLj256EEEEELb0ELb0ELb1ELb0EEEvNS_9BwdParamsE,"",@"SHT_CUDA_INFO"
	.sectionflags	@""
	.align	4


	//----- nvinfo : EIATTR_CUDA_API_VERSION
	.align		4
        /*0000*/ 	.byte	0x04, 0x37
        /*0002*/ 	.short	(.L_1237 - .L_1236)
.L_1236:
        /*0004*/ 	.word	0x00000082


	//----- nvinfo : EIATTR_KPARAM_INFO
	.align		4
.L_1237:
        /*0008*/ 	.byte	0x04, 0x17
        /*000a*/ 	.short	(.L_1239 - .L_1238)
.L_1238:
        /*000c*/ 	.word	0x00000000
        /*0010*/ 	.short	0x0000
        /*0012*/ 	.short	0x0000
        /*0014*/ 	.byte	0x00, 0xf0, 0xa1, 0x04


	//----- nvinfo : EIATTR_SPARSE_MMA_MASK
	.align		4
.L_1239:
        /*0018*/ 	.byte	0x03, 0x50
        /*001a*/ 	.short	0x0000


	//----- nvinfo : EIATTR_MAXREG_COUNT
	.align		4
        /*001c*/ 	.byte	0x03, 0x1b
        /*001e*/ 	.short	0x00ff


	//----- nvinfo : EIATTR_NUM_BARRIERS
	.align		4
        /*0020*/ 	.byte	0x02, 0x4c
        /*0022*/ 	.byte	0x01
	.zero		1


	//----- nvinfo : EIATTR_MERCURY_ISA_VERSION
	.align		4
        /*0024*/ 	.byte	0x03, 0x5f
        /*0026*/ 	.short	0x0101


	//----- nvinfo : EIATTR_COOP_GROUP_MASK_REGIDS
	.align		4
        /*0028*/ 	.byte	0x04, 0x29
        /*002a*/ 	.short	(.L_1241 - .L_1240)


	//   ....[0]....
.L_1240:
        /*002c*/ 	.word	0xffffffff


	//   ....[1]....
        /*0030*/ 	.word	0xffffffff


	//   ....[2]....
        /*0034*/ 	.word	0xffffffff


	//   ....[3]....
        /*0038*/ 	.word	0xffffffff


	//   ....[4]....
        /*003c*/ 	.word	0xffffffff


	//   ....[5]....
        /*0040*/ 	.word	0xffffffff


	//   ....[6]....
        /*0044*/ 	.word	0xffffffff


	//   ....[7]....
        /*0048*/ 	.word	0xffffffff


	//   ....[8]....
        /*004c*/ 	.word	0xffffffff


	//   ....[9]....
        /*0050*/ 	.word	0xffffffff


	//----- nvinfo : EIATTR_COOP_GROUP_INSTR_OFFSETS
	.align		4
.L_1241:
        /*0054*/ 	.byte	0x04, 0x28
        /*0056*/ 	.short	(.L_1243 - .L_1242)


	//   ....[0]....
.L_1242:
        /*0058*/ 	.word	0x00001d10


	//   ....[1]....
        /*005c*/ 	.word	0x00001d30


	//   ....[2]....
        /*0060*/ 	.word	0x00001d70


	//   ....[3]....
        /*0064*/ 	.word	0x00001d80


	//   ....[4]....
        /*0068*/ 	.word	0x00001dc0


	//   ....[5]....
        /*006c*/ 	.word	0x00001dd0


	//   ....[6]....
        /*0070*/ 	.word	0x00001e00


	//   ....[7]....
        /*0074*/ 	.word	0x00001e10


	//   ....[8]....
        /*0078*/ 	.word	0x00001e40


	//   ....[9]....
        /*007c*/ 	.word	0x00001e50


	//----- nvinfo : EIATTR_VRC_CTA_INIT_COUNT
	.align		4
.L_1243:
        /*0080*/ 	.byte	0x02, 0x4a
	.zero		1
	.zero		1


	//----- nvinfo : EIATTR_EXIT_INSTR_OFFSETS
	.align		4
        /*0084*/ 	.byte	0x04, 0x1c
        /*0086*/ 	.short	(.L_1245 - .L_1244)


	//   ....[0]....
.L_1244:
        /*0088*/ 	.word	0x00005d70


	//   ....[1]....
        /*008c*/ 	.word	0x00005e10


	//----- nvinfo : EIATTR_MAX_THREADS
	.align		4
.L_1245:
        /*0090*/ 	.byte	0x04, 0x05
        /*0092*/ 	.short	(.L_1247 - .L_1246)
.L_1246:
        /*0094*/ 	.word	0x00000100
        /*0098*/ 	.word	0x00000001
        /*009c*/ 	.word	0x00000001


	//----- nvinfo : EIATTR_CRS_STACK_SIZE
	.align		4
.L_1247:
        /*00a0*/ 	.byte	0x04, 0x1e
        /*00a2*/ 	.short	(.L_1249 - .L_1248)
.L_1248:
        /*00a4*/ 	.word	0x00000000


	//----- nvinfo : EIATTR_CBANK_PARAM_SIZE
	.align		4
.L_1249:
        /*00a8*/ 	.byte	0x03, 0x19
        /*00aa*/ 	.short	0x0128


	//----- nvinfo : EIATTR_PARAM_CBANK
	.align		4
        /*00ac*/ 	.byte	0x04, 0x0a
        /*00ae*/ 	.short	(.L_1251 - .L_1250)
	.align		4
.L_1250:
        /*00b0*/ 	.word	index@(.nv.constant0._ZN10layer_norm13ln_bwd_kernelINS_13Kernel_traitsI13__nv_bfloat16S2_S2_S2_fjLj6144ELj1ELj1ELj8ELj16ENS_18Kernel_traits_baseILj6144ES2_S2_S2_S2_fjLj256EEEEELb0ELb0ELb1ELb0EEEvNS_9BwdParamsE)
        /*00b4*/ 	.short	0x0380
        /*00b6*/ 	.short	0x0128


	//----- nvinfo : EIATTR_SW_WAR
	.align		4
.L_1251:
        /*00b8*/ 	.byte	0x04, 0x36
        /*00ba*/ 	.short	(.L_1253 - .L_1252)
.L_1252:
        /*00bc*/ 	.word	0x00000008
.L_1253:


//--------------------- .nv.info._ZN10layer_norm13ln_bwd_kernelINS_13Kernel_traitsI13__nv_bfloat16S2_S2_S2_fjLj6144ELj1ELj1ELj8ELj16ENS_18Kernel_traits_baseILj6144ES2_S2_S2_S2_fjLj256EEEEELb0ELb0ELb1ELb1EEEvNS_9BwdParamsE --------------------------
	.section	.nv.info._ZN10layer_norm13ln_bwd_kernelINS_13Kernel_traitsI13__nv_bfloat16S2_S2_S2_fjLj6144ELj1ELj1ELj8ELj16ENS_18Kernel_traits_baseILj6144ES2_S2_S2_S2_fjLj256EEEEELb0ELb0ELb1ELb1EEEvNS_9BwdParamsE,"",@"SHT_CUDA_INFO"
	.sectionflags	@""
	.align	4


	//----- nvinfo : EIATTR_CUDA_API_VERSION
	.align		4
        /*0000*/ 	.byte	0x04, 0x37
        /*0002*/ 	.short	(.L_1255 - .L_1254)
.L_1254:
        /*0004*/ 	.word	0x00000082


	//----- nvinfo : EIATTR_KPARAM_INFO
	.align		4
.L_1255:
        /*0008*/ 	.byte	0x04, 0x17
        /*000a*/ 	.short	(.L_1257 - .L_1256)
.L_1256:
        /*000c*/ 	.word	0x00000000
        /*0010*/ 	.short	0x0000
        /*0012*/ 	.short	0x0000
        /*0014*/ 	.byte	0x00, 0xf0, 0xa1, 0x04


	//----- nvinfo : EIATTR_SPARSE_MMA_MASK
	.align		4
.L_1257:
        /*0018*/ 	.byte	0x03, 0x50
        /*001a*/ 	.short	0x0000


	//----- nvinfo : EIATTR_MAXREG_COUNT
	.align		4
        /*001c*/ 	.byte	0x03, 0x1b
        /*001e*/ 	.short	0x00ff


	//----- nvinfo : EIATTR_NUM_BARRIERS
	.align		4
        /*0020*/ 	.byte	0x02, 0x4c
        /*0022*/ 	.byte	0x01
	.zero		1


	//----- nvinfo : EIATTR_MERCURY_ISA_VERSION
	.align		4
        /*0024*/ 	.byte	0x03, 0x5f
        /*0026*/ 	.short	0x0101


	//----- nvinfo : EIATTR_COOP_GROUP_MASK_REGIDS
	.align		4
        /*0028*/ 	.byte	0x04, 0x29
        /*002a*/ 	.short	(.L_1259 - .L_1258)


	//   ....[0]....
.L_1258:
        /*002c*/ 	.word	0xffffffff


	//   ....[1]....
        /*0030*/ 	.word	0xffffffff


	//   ....[2]....
        /*0034*/ 	.word	0xffffffff


	//   ....[3]....
        /*0038*/ 	.word	0xffffffff


	//   ....[4]....
        /*003c*/ 	.word	0xffffffff


	//   ....[5]....
        /*0040*/ 	.word	0xffffffff


	//   ....[6]....
        /*0044*/ 	.word	0xffffffff


	//   ....[7]....
        /*0048*/ 	.word	0xffffffff


	//   ....[8]....
        /*004c*/ 	.word	0xffffffff


	//   ....[9]....
        /*0050*/ 	.word	0xffffffff


	//----- nvinfo : EIATTR_COOP_GROUP_INSTR_OFFSETS
	.align		4
.L_1259:
        /*0054*/ 	.byte	0x04, 0x28
        /*0056*/ 	.short	(.L_1261 - .L_1260)


	//   ....[0]....
.L_1260:
        /*0058*/ 	.word	0x000018c0


	//   ....[1]....
        /*005c*/ 	.word	0x000018e0


	//   ....[2]....
        /*0060*/ 	.word	0x00001920


	//   ....[3]....
        /*0064*/ 	.word	0x00001930


	//   ....[4]....
        /*0068*/ 	.word	0x00001970


	//   ....[5]....
        /*006c*/ 	.word	0x00001980


	//   ....[6]....
        /*0070*/ 	.word	0x000019b0


	//   ....[7]....
        /*0074*/ 	.word	0x000019c0


	//   ....[8]....
        /*0078*/ 	.word	0x000019f0


	//   ....[9]....
        /*007c*/ 	.word	0x00001a00


	//----- nvinfo : EIATTR_VRC_CTA_INIT_COUNT
	.align		4
.L_1261:
        /*0080*/ 	.byte	0x02, 0x4a
	.zero		1
	.zero		1


	//----- nvinfo : EIATTR_EXIT_INSTR_OFFSETS
	.align		4
        /*0084*/ 	.byte	0x04, 0x1c
        /*0086*/ 	.short	(.L_1263 - .L_1262)


	//   ....[0]....
.L_1262:
        /*0088*/ 	.word	0x000057c0


	//----- nvinfo : EIATTR_MAX_THREADS
	.align		4
.L_1263:
        /*008c*/ 	.byte	0x04, 0x05
        /*008e*/ 	.short	(.L_1265 - .L_1264)
.L_1264:
        /*0090*/ 	.word	0x00000100
        /*0094*/ 	.word	0x00000001
        /*0098*/ 	.word	0x00000001


	//----- nvinfo : EIATTR_CRS_STACK_SIZE
	.align		4
.L_1265:
        /*009c*/ 	.byte	0x04, 0x1e
        /*009e*/ 	.short	(.L_1267 - .L_1266)
.L_1266:
        /*00a0*/ 	.word	0x00000000


	//----- nvinfo : EIATTR_CBANK_PARAM_SIZE
	.align		4
.L_1267:
        /*00a4*/ 	.byte	0x03, 0x19
        /*00a6*/ 	.short	0x0128


	//----- nvinfo : EIATTR_PARAM_CBANK
	.align		4
        /*00a8*/ 	.byte	0x04, 0x0a
        /*00aa*/ 	.short	(.L_1269 - .L_1268)
	.align		4
.L_1268:
        /*00ac*/ 	.word	index@(.nv.constant0._ZN10layer_norm13ln_bwd_kernelINS_13Kernel_traitsI13__nv_bfloat16S2_S2_S2_fjLj6144ELj1ELj1ELj8ELj16ENS_18Kernel_traits_baseILj6144ES2_S2_S2_S2_fjLj256EEEEELb0ELb0ELb1ELb1EEEvNS_9BwdParamsE)
        /*00b0*/ 	.short	0x0380
        /*00b2*/ 	.short	0x0128


	//----- nvinfo : EIATTR_SW_WAR
	.align		4
.L_1269:
        /*00b4*/ 	.byte	0x04, 0x36
        /*00b6*/ 	.short	(.L_1271 - .L_1270)
.L_1270:
        /*00b8*/ 	.word	0x00000008
.L_1271:


//--------------------- .nv.info._ZN10layer_norm13ln_bwd_kernelINS_13Kernel_traitsI13__nv_bfloat16S2_S2_S2_fjLj6144ELj1ELj1ELj8ELj16ENS_18Kernel_traits_baseILj6144ES2_S2_S2_S2_fjLj256EEEEELb0ELb1ELb0ELb0EEEvNS_9BwdParamsE --------------------------
	.section	.nv.info._ZN10layer_norm13ln_bwd_kernelINS_13Kernel_traitsI13__nv_bfloat16S2_S2_S2_fjLj6144ELj1ELj1ELj8ELj16ENS_18Kernel_traits_baseILj6144ES2_S2_S2_S2_fjLj256EEEEELb0ELb1ELb0ELb0EEEvNS_9BwdParamsE,"",@"SHT_CUDA_INFO"
	.sectionflags	@""
	.align	4


	//----- nvinfo : EIATTR_CUDA_API_VERSION
	.align		4
        /*0000*/ 	.byte	0x04, 0x37
        /*0002*/ 	.short	(.L_1273 - .L_1272)
.L_1272:
        /*0004*/ 	.word	0x00000082


	//----- nvinfo : EIATTR_KPARAM_INFO
	.align		4
.L_1273:
        /*0008*/ 	.byte	0x04, 0x17
        /*000a*/ 	.short	(.L_1275 - .L_1274)
.L_1274:
        /*000c*/ 	.word	0x00000000
        /*0010*/ 	.short	0x0000
        /*0012*/ 	.short	0x0000
        /*0014*/ 	.byte	0x00, 0xf0, 0xa1, 0x04


	//----- nvinfo : EIATTR_SPARSE_MMA_MASK
	.align		4
.L_1275:
        /*0018*/ 	.byte	0x03, 0x50
        /*001a*/ 	.short	0x0000


	//----- nvinfo : EIATTR_MAXREG_COUNT
	.align		4
        /*001c*/ 	.byte	0x03, 0x1b
        /*001e*/ 	.short	0x00ff


	//----- nvinfo : EIATTR_NUM_BARRIERS
	.align		4
        /*0020*/ 	.byte	0x02, 0x4c
        /*0022*/ 	.byte	0x01
	.zero		1


	//----- nvinfo : EIATTR_MERCURY_ISA_VERSION
	.align		4
        /*0024*/ 	.byte	0x03, 0x5f
        /*0026*/ 	.short	0x0101


	//----- nvinfo : EIATTR_COOP_GROUP_MASK_REGIDS
	.align		4
        /*0028*/ 	.byte	0x04, 0x29
        /*002a*/ 	.short	(.L_1277 - .L_1276)


	//   ....[0]....
.L_1276:
        /*002c*/ 	.word	0xffffffff


	//   ....[1]....
        /*0030*/ 	.word	0xffffffff


	//   ....[2]....
        /*0034*/ 	.word	0xffffffff


	//   ....[3]....
        /*0038*/ 	.word	0xffffffff


	//   ....[4]....
        /*003c*/ 	.word	0xffffffff


	//   ....[5]....
        /*0040*/ 	.word	0xffffffff


	//   ....[6]....
        /*0044*/ 	.word	0xffffffff


	//   ....[7]....
        /*0048*/ 	.word	0xffffffff


	//   ....[8]....
        /*004c*/ 	.word	0xffffffff


	//   ....[9]....
        /*0050*/ 	.word	0xffffffff


	//----- nvinfo : EIATTR_COOP_GROUP_INSTR_OFFSETS
	.align		4
.L_1277:
        /*0054*/ 	.byte	0x04, 0x28
        /*0056*/ 	.short	(.L_1279 - .L_1278)


	//   ....[0]....
.L_1278:
        /*0058*/ 	.word	0x00001dc0


	//   ....[1]....
        /*005c*/ 	.word	0x00001df0


	//   ....[2]....
        /*0060*/ 	.word	0x00001ea0


	//   ....[3]....
        /*0064*/ 	.word	0x00001ee0


	//   ....[4]....
        /*0068*/ 	.word	0x00001f30


	//   ....[5]....
        /*006c*/ 	.word	0x00001f40


	//   ....[6]....
        /*0070*/ 	.word	0x00001f70


	//   ....[7]....
        /*0074*/ 	.word	0x00001fa0


	//   ....[8]....
        /*0078*/ 	.word	0x00001fd0


	//   ....[9]....
        /*007c*/ 	.word	0x00001fe0


	//----- nvinfo : EIATTR_VRC_CTA_INIT_COUNT
	.align		4
.L_1279:
        /*0080*/ 	.byte	0x02, 0x4a
	.zero		1
	.zero		1


	//----- nvinfo : EIATTR_EXIT_INSTR_OFFSETS
	.align		4
        /*0084*/ 	.byte	0x04, 0x1c
        /*0086*/ 	.short	(.L_1281 - .L_1280)


	//   ....[0]....
.L_1280:
        /*0088*/ 	.word	0x00006750


	//   ....[1]....
        /*008c*/ 	.word	0x00006820


	//----- nvinfo : EIATTR_MAX_THREADS
	.align		4
.L_1281:
        /*0090*/ 	.byte	0x04, 0x05
        /*0092*/ 	.short	(.L_1283 - .L_1282)
.L_1282:
        /*0094*/ 	.word	0x00000100
        /*0098*/ 	.word	0x00000001
        /*009c*/ 	.word	0x00000001


	//----- nvinfo : EIATTR_CRS_STACK_SIZE
	.align		4
.L_1283:
        /*00a0*/ 	.byte	0x04, 0x1e
        /*00a2*/ 	.short	(.L_1285 - .L_1284)
.L_1284:
        /*00a4*/ 	.word	0x00000000


	//----- nvinfo : EIATTR_CBANK_PARAM_SIZE
	.align		4
.L_1285:
        /*00a8*/ 	.byte	0x03, 0x19
        /*00aa*/ 	.short	0x0128


	//----- nvinfo : EIATTR_PARAM_CBANK
	.align		4
        /*00ac*/ 	.byte	0x04, 0x0a
        /*00ae*/ 	.short	(.L_1287 - .L_1286)
	.align		4
.L_1286:
        /*00b0*/ 	.word	index@(.nv.constant0._ZN10layer_norm13ln_bwd_kernelINS_13Kernel_traitsI13__nv_bfloat16S2_S2_S2_fjLj6144ELj1ELj1ELj8ELj16ENS_18Kernel_traits_baseILj6144ES2_S2_S2_S2_fjLj256EEEEELb0ELb1ELb0ELb0EEEvNS_9BwdParamsE)
        /*00b4*/ 	.short	0x0380
        /*00b6*/ 	.short	0x0128


	//----- nvinfo : EIATTR_SW_WAR
	.align		4
.L_1287:
        /*00b8*/ 	.byte	0x04, 0x36
        /*00ba*/ 	.short	(.L_1289 - .L_1288)
.L_1288:
        /*00bc*/ 	.word	0x00000008
.L_1289:


//--------------------- .nv.info._ZN10layer_norm13ln_bwd_kernelINS_13Kernel_traitsI13__nv_bfloat16S2_S2_S2_fjLj6144ELj1ELj1ELj8ELj16ENS_18Kernel_traits_baseILj6144ES2_S2_S2_S2_fjLj256EEEEELb0ELb1ELb0ELb1EEEvNS_9BwdParamsE --------------------------
	.section	.nv.info._ZN10layer_norm13ln_bwd_kernelINS_13Kernel_traitsI13__nv_bfloat16S2_S2_S2_fjLj6144ELj1ELj1ELj8ELj16ENS_18Kernel_traits_baseILj6144ES2_S2_S2_S2_fjLj256EEEEELb0ELb1ELb0ELb1EEEvNS_9BwdParamsE,"",@"SHT_CUDA_INFO"
	.sectionflags	@""
	.align	4


	//----- nvinfo : EIATTR_CUDA_API_VERSION
	.align		4
        /*0000*/ 	.byte	0x04, 0x37
        /*0002*/ 	.short	(.L_1291 - .L_1290)
.L_1290:
        /*0004*/ 	.word	0x00000082


	//----- nvinfo : EIATTR_KPARAM_INFO
	.align		4
.L_1291:
        /*0008*/ 	.byte	0x04, 0x17
        /*000a*/ 	.short	(.L_1293 - .L_1292)
.L_1292:
        /*000c*/ 	.word	0x00000000
        /*0010*/ 	.short	0x0000
        /*0012*/ 	.short	0x0000
        /*0014*/ 	.byte	0x00, 0xf0, 0xa1, 0x04


	//----- nvinfo : EIATTR_SPARSE_MMA_MASK
	.align		4
.L_1293:
        /*0018*/ 	.byte	0x03, 0x50
        /*001a*/ 	.short	0x0000


	//----- nvinfo : EIATTR_MAXREG_COUNT
	.align		4
        /*001c*/ 	.byte	0x03, 0x1b
        /*001e*/ 	.short	0x00ff


	//----- nvinfo : EIATTR_NUM_BARRIERS
	.align		4
        /*0020*/ 	.byte	0x02, 0x4c
        /*0022*/ 	.byte	0x01
	.zero		1


	//----- nvinfo : EIATTR_MERCURY_ISA_VERSION
	.align		4
        /*0024*/ 	.byte	0x03, 0x5f
        /*0026*/ 	.short	0x0101


	//----- nvinfo : EIATTR_COOP_GROUP_MASK_REGIDS
	.align		4
        /*0028*/ 	.byte	0x04, 0x29
        /*002a*/ 	.short	(.L_1295 - .L_1294)


	//   ....[0]....
.L_1294:
        /*002c*/ 	.word	0xffffffff


	//   ....[1]....
        /*0030*/ 	.word	0xffffffff


	//   ....[2]....
        /*0034*/ 	.word	0xffffffff


	//   ....[3]....
        /*0038*/ 	.word	0xffffffff


	//   ....[4]....
        /*003c*/ 	.word	0xffffffff


	//   ....[5]....
        /*0040*/ 	.word	0xffffffff


	//   ....[6]....
        /*0044*/ 	.word	0xffffffff


	//   ....[7]....
        /*0048*/ 	.word	0xffffffff


	//   ....[8]....
        /*004c*/ 	.word	0xffffffff


	//   ....[9]....
        /*0050*/ 	.word	0xffffffff


	//----- nvinfo : EIATTR_COOP_GROUP_INSTR_OFFSETS
	.align		4
.L_1295:
        /*0054*/ 	.byte	0x04, 0x28
        /*0056*/ 	.short	(.L_1297 - .L_1296)


	//   ....[0]....
.L_1296:
        /*0058*/ 	.word	0x00001800


	//   ....[1]....
        /*005c*/ 	.word	0x00001810


	//   ....[2]....
        /*0060*/ 	.word	0x00001840


	//   ....[3]....
        /*0064*/ 	.word	0x00001850


	//   ....[4]....
        /*0068*/ 	.word	0x00001880


	//   ....[5]....
        /*006c*/ 	.word	0x00001890


	//   ....[6]....
        /*0070*/ 	.word	0x000018d0


	//   ....[7]....
        /*0074*/ 	.word	0x000018e0


	//   ....[8]....
        /*0078*/ 	.word	0x00001940


	//   ....[9]....
        /*007c*/ 	.word	0x00001950


	//----- nvinfo : EIATTR_VRC_CTA_INIT_COUNT
	.align		4
.L_1297:
        /*0080*/ 	.byte	0x02, 0x4a
	.zero		1
	.zero		1


	//----- nvinfo : EIATTR_EXIT_INSTR_OFFSETS
	.align		4
        /*0084*/ 	.byte	0x04, 0x1c
        /*0086*/ 	.short	(.L_1299 - .L_1298)


	//   ....[0]....
.L_1298:
        /*0088*/ 	.word	0x00006710


	//----- nvinfo : EIATTR_MAX_THREADS
	.align		4
.L_1299:
        /*008c*/ 	.byte	0x04, 0x05
        /*008e*/ 	.short	(.L_1301 - .L_1300)
.L_1300:
        /*0090*/ 	.word	0x00000100
        /*0094*/ 	.word	0x00000001
        /*0098*/ 	.word	0x00000001


	//----- nvinfo : EIATTR_CBANK_PARAM_SIZE
	.align		4
.L_1301:
        /*009c*/ 	.byte	0x03, 0x19
        /*009e*/ 	.short	0x0128


	//----- nvinfo : EIATTR_PARAM_CBANK
	.align		4
        /*00a0*/ 	.byte	0x04, 0x0a
        /*00a2*/ 	.short	(.L_1303 - .L_1302)
	.align		4
.L_1302:
        /*00a4*/ 	.word	index@(.nv.constant0._ZN10layer_norm13ln_bwd_kernelINS_13Kernel_traitsI13__nv_bfloat16S2_S2_S2_fjLj6144ELj1ELj1ELj8ELj16ENS_18Kernel_traits_baseILj6144ES2_S2_S2_S2_fjLj256EEEEELb0ELb1ELb0ELb1EEEvNS_9BwdParamsE)
        /*00a8*/ 	.short	0x0380
        /*00aa*/ 	.short	0x0128


	//----- nvinfo : EIATTR_SW_WAR
	.align		4
.L_1303:
        /*00ac*/ 	.byte	0x04, 0x36
        /*00ae*/ 	.short	(.L_1305 - .L_1304)
.L_1304:
        /*00b0*/ 	.word	0x00000008
.L_1305:


//--------------------- .nv.info._ZN10layer_norm13ln_bwd_kernelINS_13Kernel_traitsI13__nv_bfloat16S2_S2_S2_fjLj6144ELj1ELj1ELj8ELj16ENS_18Kernel_traits_baseILj6144ES2_S2_S2_S2_fjLj256EEEEELb0ELb1ELb1ELb0EEEvNS_9BwdParamsE --------------------------
	.section	.nv.info._ZN10layer_norm13ln_bwd_kernelINS_13Kernel_traitsI13__nv_bfloat16S2_S2_S2_fjLj6144ELj1ELj1ELj8ELj16ENS_18Kernel_traits_baseILj6144ES2_S2_S2_S2_fjLj256EEEEELb0ELb1ELb1ELb0EEEvNS_9BwdParamsE,"",@"SHT_CUDA_INFO"
	.sectionflags	@""
	.align	4


	//----- nvinfo : EIATTR_CUDA_API_VERSION
	.align		4
        /*0000*/ 	.byte	0x04, 0x37
        /*0002*/ 	.short	(.L_1307 - .L_1306)
.L_1306:
        /*0004*/ 	.word	0x00000082


	//----- nvinfo : EIATTR_KPARAM_INFO
	.align		4
.L_1307:
        /*0008*/ 	.byte	0x04, 0x17
        /*000a*/ 	.short	(.L_1309 - .L_1308)
.L_1308:
        /*000c*/ 	.word	0x00000000
        /*0010*/ 	.short	0x0000
        /*0012*/ 	.short	0x0000
        /*0014*/ 	.byte	0x00, 0xf0, 0xa1, 0x04


	//----- nvinfo : EIATTR_SPARSE_MMA_MASK
	.align		4
.L_1309:
        /*0018*/ 	.byte	0x03, 0x50
        /*001a*/ 	.short	0x0000


	//----- nvinfo : EIATTR_MAXREG_COUNT
	.align		4
        /*001c*/ 	.byte	0x03, 0x1b
        /*001e*/ 	.short	0x00ff


	//----- nvinfo : EIATTR_NUM_BARRIERS
	.align		4
        /*0020*/ 	.byte	0x02, 0x4c
        /*0022*/ 	.byte	0x01
	.zero		1


	//----- nvinfo : EIATTR_MERCURY_ISA_VERSION
	.align		4
        /*0024*/ 	.byte	0x03, 0x5f
        /*0026*/ 	.short	0x0101


	//----- nvinfo : EIATTR_COOP_GROUP_MASK_REGIDS
	.align		4
        /*0028*/ 	.byte	0x04, 0x29
        /*002a*/ 	.short	(.L_1311 - .L_1310)


	//   ....[0]....
.L_1310:
        /*002c*/ 	.word	0xffffffff


	//   ....[1]....
        /*0030*/ 	.word	0xffffffff


	//   ....[2]....
        /*0034*/ 	.word	0xffffffff


	//   ....[3]....
        /*0038*/ 	.word	0xffffffff


	//   ....[4]....
        /*003c*/ 	.word	0xffffffff


	//   ....[5]....
        /*0040*/ 	.word	0xffffffff


	//   ....[6]....
        /*0044*/ 	.word	0xffffffff


	//   ....[7]....
        /*0048*/ 	.word	0xffffffff


	//   ....[8]....
        /*004c*/ 	.word	0xffffffff


	//   ....[9]....
        /*0050*/ 	.word	0xffffffff


	//----- nvinfo : EIATTR_COOP_GROUP_INSTR_OFFSETS
	.align		4
.L_1311:
        /*0054*/ 	.byte	0x04, 0x28
        /*0056*/ 	.short	(.L_1313 - .L_1312)


	//   ....[0]....
.L_1312:
        /*0058*/ 	.word	0x00001fc0


	//   ....[1]....
        /*005c*/ 	.word	0x00001fe0


	//   ....[2]....
        /*0060*/ 	.word	0x00002020


	//   ....[3]....
        /*0064*/ 	.word	0x00002030


	//   ....[4]....
        /*0068*/ 	.word	0x00002070


	//   ....[5]....
        /*006c*/ 	.word	0x00002080


	//   ....[6]....
        /*0070*/ 	.word	0x000020b0


	//   ....[7]....
        /*0074*/ 	.word	0x000020c0


	//   ....[8]....
        /*0078*/ 	.word	0x000020f0


	//   ....[9]....
        /*007c*/ 	.word	0x00002100


	//----- nvinfo : EIATTR_VRC_CTA_INIT_COUNT
	.align		4
.L_1313:
        /*0080*/ 	.byte	0x02, 0x4a
	.zero		1
	.zero		1


	//----- nvinfo : EIATTR_EXIT_INSTR_OFFSETS
	.align		4
        /*0084*/ 	.byte	0x04, 0x1c
        /*0086*/ 	.short	(.L_1315 - .L_1314)


	//   ....[0]....
.L_1314:
        /*0088*/ 	.word	0x00007e30


	//   ....[1]....
        /*008c*/ 	.word	0x00007f00


	//----- nvinfo : EIATTR_MAX_THREADS
	.align		4
.L_1315:
        /*0090*/ 	.byte	0x04, 0x05
        /*0092*/ 	.short	(.L_1317 - .L_1316)
.L_1316:
        /*0094*/ 	.word	0x00000100
        /*0098*/ 	.word	0x00000001
        /*009c*/ 	.word	0x00000001


	//----- nvinfo : EIATTR_CRS_STACK_SIZE
	.align		4
.L_1317:
        /*00a0*/ 	.byte	0x04, 0x1e
        /*00a2*/ 	.short	(.L_1319 - .L_1318)
.L_1318:
        /*00a4*/ 	.word	0x00000000


	//----- nvinfo : EIATTR_CBANK_PARAM_SIZE
	.align		4
.L_1319:
        /*00a8*/ 	.byte	0x03, 0x19
        /*00aa*/ 	.short	0x0128


	//----- nvinfo : EIATTR_PARAM_CBANK
	.align		4
        /*00ac*/ 	.byte	0x04, 0x0a
        /*00ae*/ 	.short	(.L_1321 - .L_1320)
	.align		4
.L_1320:
        /*00b0*/ 	.word	index@(.nv.constant0._ZN10layer_norm13ln_bwd_kernelINS_13Kernel_traitsI13__nv_bfloat16S2_S2_S2_fjLj6144ELj1ELj1ELj8ELj16ENS_18Kernel_traits_baseILj6144ES2_S2_S2_S2_fjLj256EEEEELb0ELb1ELb1ELb0EEEvNS_9BwdParamsE)
        /*00b4*/ 	.short	0x0380
        /*00b6*/ 	.short	0x0128


	//----- nvinfo : EIATTR_SW_WAR
	.align		4
.L_1321:
        /*00b8*/ 	.byte	0x04, 0x36
        /*00ba*/ 	.short	(.L_1323 - .L_1322)
.L_1322:
        /*00bc*/ 	.word	0x00000008
.L_1323:


//--------------------- .nv.info._ZN10layer_norm13ln_bwd_kernelINS_13Kernel_traitsI13__nv_bfloat16S2_S2_S2_fjLj6144ELj1ELj1ELj8ELj16ENS_18Kernel_traits_baseILj6144ES2_S2_S2_S2_fjLj256EEEEELb0ELb1ELb1ELb1EEEvNS_9BwdParamsE --------------------------
	.section	.nv.info._ZN10layer_norm13ln_bwd_kernelINS_13Kernel_traitsI13__nv_bfloat16S2_S2_S2_fjLj6144ELj1ELj1ELj8ELj16ENS_18Kernel_traits_baseILj6144ES2_S2_S2_S2_fjLj256EEEEELb0ELb1ELb1ELb1EEEvNS_9BwdParamsE,"",@"SHT_CUDA_INFO"
	.sectionflags	@""
	.align	4


	//----- nvinfo : EIATTR_CUDA_API_VERSION
	.align		4
        /*0000*/ 	.byte	0x04, 0x37
        /*0002*/ 	.short	(.L_1325 - .L_1324)
.L_1324:
        /*0004*/ 	.word	0x00000082


	//----- nvinfo : EIATTR_KPARAM_INFO
	.align		4
.L_1325:
        /*0008*/ 	.byte	0x04, 0x17
        /*000a*/ 	.short	(.L_1327 - .L_1326)
.L_1326:
        /*000c*/ 	.word	0x00000000
        /*0010*/ 	.short	0x0000
        /*0012*/ 	.short	0x0000
        /*0014*/ 	.byte	0x00, 0xf0, 0xa1, 0x04


	//----- nvinfo : EIATTR_SPARSE_MMA_MASK
	.align		4
.L_1327:
        /*0018*/ 	.byte	0x03, 0x50
        /*001a*/ 	.short	0x0000


	//----- nvinfo : EIATTR_MAXREG_COUNT
	.align		4
        /*001c*/ 	.byte	0x03, 0x1b
        /*001e*/ 	.short	0x00ff


	//----- nvinfo : EIATTR_NUM_BARRIERS
	.align		4
        /*0020*/ 	.byte	0x02, 0x4c
        /*0022*/ 	.byte	0x01
	.zero		1


	//----- nvinfo : EIATTR_MERCURY_ISA_VERSION
	.align		4
        /*0024*/ 	.byte	0x03, 0x5f
        /*0026*/ 	.short	0x0101


	//----- nvinfo : EIATTR_COOP_GROUP_MASK_REGIDS
	.align		4
        /*0028*/ 	.byte	0x04, 0x29
        /*002a*/ 	.short	(.L_1329 - .L_1328)


	//   ....[0]....
.L_1328:
        /*002c*/ 	.word	0xffffffff


	//   ....[1]....
        /*0030*/ 	.word	0xffffffff


	//   ....[2]....
        /*0034*/ 	.word	0xffffffff


	//   ....[3]....
        /*0038*/ 	.word	0xffffffff


	//   ....[4]....
        /*003c*/ 	.word	0xffffffff


	//   ....[5]....
        /*0040*/ 	.word	0xffffffff


	//   ....[6]....
        /*0044*/ 	.word	0xffffffff


	//   ....[7]....
        /*0048*/ 	.word	0xffffffff


	//   ....[8]....
        /*004c*/ 	.word	0xffffffff


	//   ....[9]....
        /*0050*/ 	.word	0xffffffff


	//----- nvinfo : EIATTR_COOP_GROUP_INSTR_OFFSETS
	.align		4
.L_1329:
        /*0054*/ 	.byte	0x04, 0x28
        /*0056*/ 	.short	(.L_1331 - .L_1330)


	//   ....[0]....
.L_1330:
        /*0058*/ 	.word	0x00001a90


	//   ....[1]....
        /*005c*/ 	.word	0x00001ad0


	//   ....[2]....
        /*0060*/ 	.word	0x00001b30


	//   ....[3]....
        /*0064*/ 	.word	0x00001b40


	//   ....[4]....
        /*0068*/ 	.word	0x00001b80


	//   ....[5]....
        /*006c*/ 	.word	0x00001b90


	//   ....[6]....
        /*0070*/ 	.word	0x00001bc0


	//   ....[7]....
        /*0074*/ 	.word	0x00001bd0


	//   ....[8]....
        /*0078*/ 	.word	0x00001c10


	//   ....[9]....
        /*007c*/ 	.word	0x00001c30


	//----- nvinfo : EIATTR_VRC_CTA_INIT_COUNT
	.align		4
.L_1331:
        /*0080*/ 	.byte	0x02, 0x4a
	.zero		1
	.zero		1


	//----- nvinfo : EIATTR_EXIT_INSTR_OFFSETS
	.align		4
        /*0084*/ 	.byte	0x04, 0x1c
        /*0086*/ 	.short	(.L_1333 - .L_1332)


	//   ....[0]....
.L_1332:
        /*0088*/ 	.word	0x00007710


	//----- nvinfo : EIATTR_MAX_THREADS
	.align		4
.L_1333:
        /*008c*/ 	.byte	0x04, 0x05
        /*008e*/ 	.short	(.L_1335 - .L_1334)
.L_1334:
        /*0090*/ 	.word	0x00000100
        /*0094*/ 	.word	0x00000001
        /*0098*/ 	.word	0x00000001


	//----- nvinfo : EIATTR_CRS_STACK_SIZE
	.align		4
.L_1335:
        /*009c*/ 	.byte	0x04, 0x1e
        /*009e*/ 	.short	(.L_1337 - .L_1336)
.L_1336:
        /*00a0*/ 	.word	0x00000000


	//----- nvinfo : EIATTR_CBANK_PARAM_SIZE
	.align		4
.L_1337:
        /*00a4*/ 	.byte	0x03, 0x19
        /*00a6*/ 	.short	0x0128


	//----- nvinfo : EIATTR_PARAM_CBANK
	.align		4
        /*00a8*/ 	.byte	0x04, 0x0a
        /*00aa*/ 	.short	(.L_1339 - .L_1338)
	.align		4
.L_1338:
        /*00ac*/ 	.word	index@(.nv.constant0._ZN10layer_norm13ln_bwd_kernelINS_13Kernel_traitsI13__nv_bfloat16S2_S2_S2_fjLj6144ELj1ELj1ELj8ELj16ENS_18Kernel_traits_baseILj6144ES2_S2_S2_S2_fjLj256EEEEELb0ELb1ELb1ELb1EEEvNS_9BwdParamsE)
        /*00b0*/ 	.short	0x0380
        /*00b2*/ 	.short	0x0128


	//----- nvinfo : EIATTR_SW_WAR
	.align		4
.L_1339:
        /*00b4*/ 	.byte	0x04, 0x36
        /*00b6*/ 	.short	(.L_1341 - .L_1340)
.L_1340:
        /*00b8*/ 	.word	0x00000008
.L_1341:


//--------------------- .nv.info._ZN10layer_norm13ln_bwd_kernelINS_13Kernel_traitsI13__nv_bfloat16S2_S2_S2_fjLj6144ELj1ELj1ELj8ELj16ENS_18Kernel_traits_baseILj6144ES2_S2_S2_S2_fjLj256EEEEELb1ELb0ELb0ELb0EEEvNS_9BwdParamsE --------------------------
	.section	.nv.info._ZN10layer_norm13ln_bwd_kernelINS_13Kernel_traitsI13__nv_bfloat16S2_S2_S2_fjLj6144ELj1ELj1ELj8ELj16ENS_18Kernel_traits_baseILj6144ES2_S2_S2_S2_fjLj256EEEEELb1ELb0ELb0ELb0EEEvNS_9BwdParamsE,"",@"SHT_CUDA_INFO"
	.sectionflags	@""
	.align	4


	//----- nvinfo : EIATTR_CUDA_API_VERSION
	.align		4
        /*0000*/ 	.byte	0x04, 0x37
        /*0002*/ 	.short	(.L_1343 - .L_1342)
.L_1342:
        /*0004*/ 	.word	0x00000082


	//----- nvinfo : EIATTR_KPARAM_INFO
	.align		4
.L_1343:
        /*0008*/ 	.byte	0x04, 0x17
        /*000a*/ 	.short	(.L_1345 - .L_1344)
.L_1344:
        /*000c*/ 	.word	0x00000000
        /*0010*/ 	.short	0x0000
        /*0012*/ 	.short	0x0000
        /*0014*/ 	.byte	0x00, 0xf0, 0xa1, 0x04


	//----- nvinfo : EIATTR_SPARSE_MMA_MASK
	.align		4
.L_1345:
        /*0018*/ 	.byte	0x03, 0x50
        /*001a*/ 	.short	0x0000


	//----- nvinfo : EIATTR_MAXREG_COUNT
	.align		4
        /*001c*/ 	.byte	0x03, 0x1b
        /*001e*/ 	.short	0x00ff


	//----- nvinfo : EIATTR_NUM_BARRIERS
	.align		4
        /*0020*/ 	.byte	0x02, 0x4c
        /*0022*/ 	.byte	0x01
	.zero		1


	//----- nvinfo : EIATTR_MERCURY_ISA_VERSION
	.align		4
        /*0024*/ 	.byte	0x03, 0x5f
        /*0026*/ 	.short	0x0101


	//----- nvinfo : EIATTR_COOP_GROUP_MASK_REGIDS
	.align		4
        /*0028*/ 	.byte	0x04, 0x29
        /*002a*/ 	.short	(.L_1347 - .L_1346)


	//   ....[0]....
.L_1346:
        /*002c*/ 	.word	0xffffffff


	//   ....[1]....
        /*0030*/ 	.word	0xffffffff


	//   ....[2]....
        /*0034*/ 	.word	0xffffffff


	//   ....[3]....
        /*0038*/ 	.word	0xffffffff


	//   ....[4]....
        /*003c*/ 	.word	0xffffffff


	//   ....[5]....
        /*0040*/ 	.word	0xffffffff


	//   ....[6]....
        /*0044*/ 	.word	0xffffffff


	//   ....[7]....
        /*0048*/ 	.word	0xffffffff


	//   ....[8]....
        /*004c*/ 	.word	0xffffffff


	//   ....[9]....
        /*0050*/ 	.word	0xffffffff


	//----- nvinfo : EIATTR_COOP_GROUP_INSTR_OFFSETS
	.align		4
.L_1347:
        /*0054*/ 	.byte	0x04, 0x28
        /*0056*/ 	.short	(.L_1349 - .L_1348)


	//   ....[0]....
.L_1348:
        /*0058*/ 	.word	0x00001b50


	//   ....[1]....
        /*005c*/ 	.word	0x00001b80


	//   ....[2]....
        /*0060*/ 	.word	0x00001bb0


	//   ....[3]....
        /*0064*/ 	.word	0x00001bc0


	//   ....[4]....
        /*0068*/ 	.word	0x00001bf0


	//   ....[5]....
        /*006c*/ 	.word	0x00001c00


	//   ....[6]....
        /*0070*/ 	.word	0x00001c30


	//   ....[7]....
        /*0074*/ 	.word	0x00001c40


	//   ....[8]....
        /*0078*/ 	.word	0x00001c70


	//   ....[9]....
        /*007c*/ 	.word	0x00001c80


	//----- nvinfo : EIATTR_VRC_CTA_INIT_COUNT
	.align		4
.L_1349:
        /*0080*/ 	.byte	0x02, 0x4a
	.zero		1
	.zero		1


	//----- nvinfo : EIATTR_EXIT_INSTR_OFFSETS
	.align		4
        /*0084*/ 	.byte	0x04, 0x1c
        /*0086*/ 	.short	(.L_1351 - .L_1350)


	//   ....[0]....
.L_1350:
        /*0088*/ 	.word	0x00005ae0


	//   ....[1]....
        /*008c*/ 	.word	0x00005b80


	//----- nvinfo : EIATTR_MAX_THREADS
	.align		4
.L_1351:
        /*0090*/ 	.byte	0x04, 0x05
        /*0092*/ 	.short	(.L_1353 - .L_1352)
.L_1352:
        /*0094*/ 	.word	0x00000100
        /*0098*/ 	.word	0x00000001
        /*009c*/ 	.word	0x00000001


	//----- nvinfo : EIATTR_CRS_STACK_SIZE
	.align		4
.L_1353:
        /*00a0*/ 	.byte	0x04, 0x1e
        /*00a2*/ 	.short	(.L_1355 - .L_1354)
.L_1354:
        /*00a4*/ 	.word	0x00000000


	//----- nvinfo : EIATTR_CBANK_PARAM_SIZE
	.align		4
.L_1355:
        /*00a8*/ 	.byte	0x03, 0x19
        /*00aa*/ 	.short	0x0128


	//----- nvinfo : EIATTR_PARAM_CBANK
	.align		4
        /*00ac*/ 	.byte	0x04, 0x0a
        /*00ae*/ 	.short	(.L_1357 - .L_1356)
	.align		4
.L_1356:
        /*00b0*/ 	.word	index@(.nv.constant0._ZN10layer_norm13ln_bwd_kernelINS_13Kernel_traitsI13__nv_bfloat16S2_S2_S2_fjLj6144ELj1ELj1ELj8ELj16ENS_18Kernel_traits_baseILj6144ES2_S2_S2_S2_fjLj256EEEEELb1ELb0ELb0ELb0EEEvNS_9BwdParamsE)
        /*00b4*/ 	.short	0x0380
        /*00b6*/ 	.short	0x0128


	//----- nvinfo : EIATTR_SW_WAR
	.align		4
.L_1357:
        /*00b8*/ 	.byte	0x04, 0x36
        /*00ba*/ 	.short	(.L_1359 - .L_1358)
.L_1358:
        /*00bc*/ 	.word	0x00000008
.L_1359:


//--------------------- .nv.info._ZN10layer_norm13ln_bwd_kernelINS_13Kernel_traitsI13__nv_bfloat16S2_S2_S2_fjLj6144ELj1ELj1ELj8ELj16ENS_18Kernel_traits_baseILj6144ES2_S2_S2_S2_fjLj256EEEEELb1ELb0ELb0ELb1EEEvNS_9BwdParamsE --------------------------
	.section	.nv.info._ZN10layer_norm13ln_bwd_kernelINS_13Kernel_traitsI13__nv_bfloat16S2_S2_S2_fjLj6144ELj1ELj1ELj8ELj16ENS_18Kernel_traits_baseILj6144ES2_S2_S2_S2_fjLj256EEEEELb1ELb0ELb0ELb1EEEvNS_9BwdParamsE,"",@"SHT_CUDA_INFO"
	.sectionflags	@""
	.align	4


	//----- nvinfo : EIATTR_CUDA_API_VERSION
	.align		4
        /*0000*/ 	.byte	0x04, 0x37
        /*0002*/ 	.short	(.L_1361 - .L_1360)
.L_1360:
        /*0004*/ 	.word	0x00000082


	//----- nvinfo : EIATTR_KPARAM_INFO
	.align		4
.L_1361:
        /*0008*/ 	.byte	0x04, 0x17
        /*000a*/ 	.short	(.L_1363 - .L_1362)
.L_1362:
        /*000c*/ 	.word	0x00000000
        /*0010*/ 	.short	0x0000
        /*0012*/ 	.short	0x0000
        /*0014*/ 	.byte	0x00, 0xf0, 0xa1, 0x04


	//----- nvinfo : EIATTR_SPARSE_MMA_MASK
	.align		4
.L_1363:
        /*0018*/ 	.byte	0x03, 0x50
        /*001a*/ 	.short	0x0000


	//----- nvinfo : EIATTR_MAXREG_COUNT
	.align		4
        /*001c*/ 	.byte	0x03, 0x1b
        /*001e*/ 	.short	0x00ff


	//----- nvinfo : EIATTR_NUM_BARRIERS
	.align		4
        /*0020*/ 	.byte	0x02, 0x4c
        /*0022*/ 	.byte	0x01
	.zero		1


	//----- nvinfo : EIATTR_MERCURY_ISA_VERSION
	.align		4
        /*0024*/ 	.byte	0x03, 0x5f
        /*0026*/ 	.short	0x0101


	//----- nvinfo : EIATTR_COOP_GROUP_MASK_REGIDS
	.align		4
        /*0028*/ 	.byte	0x04, 0x29
        /*002a*/ 	.short	(.L_1365 - .L_1364)


	//   ....[0]....
.L_1364:
        /*002c*/ 	.word	0xffffffff


	//   ....[1]....
        /*0030*/ 	.word	0xffffffff


	//   ....[2]....
        /*0034*/ 	.word	0xffffffff


	//   ....[3]....
        /*0038*/ 	.word	0xffffffff


	//   ....[4]....
        /*003c*/ 	.word	0xffffffff


	//   ....[5]....
        /*0040*/ 	.word	0xffffffff


	//   ....[6]....
        /*0044*/ 	.word	0xffffffff


	//   ....[7]....
        /*0048*/ 	.word	0xffffffff


	//   ....[8]....
        /*004c*/ 	.word	0xffffffff


	//   ....[9]....
        /*0050*/ 	.word	0xffffffff


	//----- nvinfo : EIATTR_COOP_GROUP_INSTR_OFFSETS
	.align		4
.L_1365:
        /*0054*/ 	.byte	0x04, 0x28
        /*0056*/ 	.short	(.L_1367 - .L_1366)


	//   ....[0]....
.L_1366:
        /*0058*/ 	.word	0x00001670


	//   ....[1]....
        /*005c*/ 	.word	0x00001680


	//   ....[2]....
        /*0060*/ 	.word	0x000016b0


	//   ....[3]....
        /*0064*/ 	.word	0x000016c0


	//   ....[4]....
        /*0068*/ 	.word	0x00001710


	//   ....[5]....
        /*006c*/ 	.word	0x00001740


	//   ....[6]....
        /*0070*/ 	.word	0x00001760


	//   ....[7]....
        /*0074*/ 	.word	0x00001780


	//   ....[8]....
        /*0078*/ 	.word	0x000017a0


	//   ....[9]....
        /*007c*/ 	.word	0x000017c0


	//----- nvinfo : EIATTR_VRC_CTA_INIT_COUNT
	.align		4
.L_1367:
        /*0080*/ 	.byte	0x02, 0x4a
	.zero		1
	.zero		1


	//----- nvinfo : EIATTR_EXIT_INSTR_OFFSETS
	.align		4
        /*0084*/ 	.byte	0x04, 0x1c
        /*0086*/ 	.short	(.L_1369 - .L_1368)


	//   ....[0]....
.L_1368:
        /*0088*/ 	.word	0x00005600


	//----- nvinfo : EIATTR_MAX_THREADS
	.align		4
.L_1369:
        /*008c*/ 	.byte	0x04, 0x05
        /*008e*/ 	.short	(.L_1371 - .L_1370)
.L_1370:
        /*0090*/ 	.word	0x00000100
        /*0094*/ 	.word	0x00000001
        /*0098*/ 	.word	0x00000001


	//----- nvinfo : EIATTR_CBANK_PARAM_SIZE
	.align		4
.L_1371:
        /*009c*/ 	.byte	0x03, 0x19
        /*009e*/ 	.short	0x0128


	//----- nvinfo : EIATTR_PARAM_CBANK
	.align		4
        /*00a0*/ 	.byte	0x04, 0x0a
        /*00a2*/ 	.short	(.L_1373 - .L_1372)
	.align		4
.L_1372:
        /*00a4*/ 	.word	index@(.nv.constant0._ZN10layer_norm13ln_bwd_kernelINS_13Kernel_traitsI13__nv_bfloat16S2_S2_S2_fjLj6144ELj1ELj1ELj8ELj16ENS_18Kernel_traits_baseILj6144ES2_S2_S2_S2_fjLj256EEEEELb1ELb0ELb0ELb1EEEvNS_9BwdParamsE)
        /*00a8*/ 	.short	0x0380
        /*00aa*/ 	.short	0x0128


	//----- nvinfo : EIATTR_SW_WAR
	.align		4
.L_1373:
        /*00ac*/ 	.byte	0x04, 0x36
        /*00ae*/ 	.short	(.L_1375 - .L_1374)
.L_1374:
        /*00b0*/ 	.word	0x00000008
.L_1375:


//--------------------- .nv.info._ZN10layer_norm22ln_bwd_finalize_kernelINS_22Kernel_traits_finalizeILj6144E13__nv_bfloat16S2_S2_S2_fjLb0ELj1024ELj4ENS_18Kernel_traits_baseILj6144ES2_S2_S2_S2_fjLj1024EEEEELb0ELb0EEEvNS_9BwdParamsE --------------------------
	.section	.nv.info._ZN10layer_norm22ln_bwd_finalize_kernelINS_22Kernel_traits_finalizeILj6144E13__nv_bfloat16S2_S2_S2_fjLb0ELj1024ELj4ENS_18Kernel_traits_baseILj6144ES2_S2_S2_S2_fjLj1024EEEEELb0ELb0EEEvNS_9BwdParamsE,"",@"SHT_CUDA_INFO"
	.sectionflags	@""
	.align	4


	//----- nvinfo : EIATTR_CUDA_API_VERSION
	.align		4
        /*0000*/ 	.byte	0x04, 0x37
        /*0002*/ 	.short	(.L_1377 - .L_1376)
.L_1376:
        /*0004*/ 	.word	0x00000082


	//----- nvinfo : EIATTR_KPARAM_INFO
	.align		4
.L_1377:
        /*0008*/ 	.byte	0x04, 0x17
        /*000a*/ 	.short	(.L_1379 - .L_1378)
.L_1378:
        /*000c*/ 	.word	0x00000000
        /*0010*/ 	.short	0x0000
        /*0012*/ 	.short	0x0000
        /*0014*/ 	.byte	0x00, 0xf0, 0xa1, 0x04


	//----- nvinfo : EIATTR_SPARSE_MMA_MASK
	.align		4
.L_1379:
        /*0018*/ 	.byte	0x03, 0x50
        /*001a*/ 	.short	0x0000


	//----- nvinfo : EIATTR_MAXREG_COUNT
	.align		4
        /*001c*/ 	.byte	0x03, 0x1b
        /*001e*/ 	.short	0x0040


	//----- nvinfo : EIATTR_NUM_BARRIERS
	.align		4
        /*0020*/ 	.byte	0x02, 0x4c
        /*0022*/ 	.byte	0x01
	.zero		1


	//----- nvinfo : EIATTR_MERCURY_ISA_VERSION
	.align		4
        /*0024*/ 	.byte	0x03, 0x5f
        /*0026*/ 	.short	0x0101


	//----- nvinfo : EIATTR_COOP_GROUP_MASK_REGIDS
	.align		4
        /*0028*/ 	.byte	0x04, 0x29
        /*002a*/ 	.short	(.L_1381 - .L_1380)


	//   ....[0]....
.L_1380:
        /*002c*/ 	.word	0xffffffff


	//   ....[1]....
        /*0030*/ 	.word	0xffffffff


	//   ....[2]....
        /*0034*/ 	.word	0xffffffff


	//   ....[3]....
        /*0038*/ 	.word	0xffffffff


	//   ....[4]....
        /*003c*/ 	.word	0xffffffff


	//   ....[5]....
        /*0040*/ 	.word	0xffffffff


	//   ....[6]....
        /*0044*/ 	.word	0xffffffff


	//   ....[7]....
        /*0048*/ 	.word	0xffffffff


	//   ....[8]....
        /*004c*/ 	.word	0xffffffff


	//   ....[9]....
        /*0050*/ 	.word	0xffffffff


	//----- nvinfo : EIATTR_COOP_GROUP_INSTR_OFFSETS
	.align		4
.L_1381:
        /*0054*/ 	.byte	0x04, 0x28
        /*0056*/ 	.short	(.L_1383 - .L_1382)


	//   ....[0]....
.L_1382:
        /*0058*/ 	.word	0x000015e0


	//   ....[1]....
        /*005c*/ 	.word	0x000015f0


	//   ....[2]....
        /*0060*/ 	.word	0x00001620


	//   ....[3]....
        /*0064*/ 	.word	0x00001630


	//   ....[4]....
        /*0068*/ 	.word	0x00001660


	//   ....[5]....
        /*006c*/ 	.word	0x00001670


	//   ....[6]....
        /*0070*/ 	.word	0x000016b0


	//   ....[7]....
        /*0074*/ 	.word	0x000016e0


	//   ....[8]....
        /*0078*/ 	.word	0x00001710


	//   ....[9]....
        /*007c*/ 	.word	0x00001720


	//----- nvinfo : EIATTR_VRC_CTA_INIT_COUNT
	.align		4
.L_1383:
        /*0080*/ 	.byte	0x02, 0x4a
	.zero		1
	.zero		1


	//----- nvinfo : EIATTR_EXIT_INSTR_OFFSETS
	.align		4
        /*0084*/ 	.byte	0x04, 0x1c
        /*0086*/ 	.short	(.L_1385 - .L_1384)


	//   ....[0]....
.L_1384:
        /*0088*/ 	.word	0x00000060


	//   ....[1]....
        /*008c*/ 	.word	0x00001780


	//   ....[2]....
        /*0090*/ 	.word	0x000017b0


	//   ....[3]....
        /*0094*/ 	.word	0x00001870


	//----- nvinfo : EIATTR_MAX_THREADS
	.align		4
.L_1385:
        /*0098*/ 	.byte	0x04, 0x05
        /*009a*/ 	.short	(.L_1387 - .L_1386)
.L_1386:
        /*009c*/ 	.word	0x00000400
        /*00a0*/ 	.word	0x00000001
        /*00a4*/ 	.word	0x00000001


	//----- nvinfo : EIATTR_CRS_STACK_SIZE
	.align		4
.L_1387:
        /*00a8*/ 	.byte	0x04, 0x1e
        /*00aa*/ 	.short	(.L_1389 - .L_1388)
.L_1388:
        /*00ac*/ 	.word	0x00000000


	//----- nvinfo : EIATTR_CBANK_PARAM_SIZE
	.align		4
.L_1389:
        /*00b0*/ 	.byte	0x03, 0x19
        /*00b2*/ 	.short	0x0128


	//----- nvinfo : EIATTR_PARAM_CBANK
	.align		4
        /*00b4*/ 	.byte	0x04, 0x0a
        /*00b6*/ 	.short	(.L_1391 - .L_1390)
	.align		4
.L_1390:
        /*00b8*/ 	.word	index@(.nv.constant0._ZN10layer_norm22ln_bwd_finalize_kernelINS_22Kernel_traits_finalizeILj6144E13__nv_bfloat16S2_S2_S2_fjLb0ELj1024ELj4ENS_18Kernel_traits_baseILj6144ES2_S2_S2_S2_fjLj1024EEEEELb0ELb0EEEvNS_9BwdParamsE)
        /*00bc*/ 	.short	0x0380
        /*00be*/ 	.short	0x0128


	//----- nvinfo : EIATTR_SW_WAR
	.align		4
.L_1391:
        /*00c0*/ 	.byte	0x04, 0x36
        /*00c2*/ 	.short	(.L_1393 - .L_1392)
.L_1392:
        /*00c4*/ 	.word	0x00000008
.L_1393:


//--------------------- .nv.info._ZN10layer_norm13ln_bwd_kernelINS_13Kernel_traitsI13__nv_bfloat16S2_S2_S2_fjLj6144ELj1ELj1ELj8ELj16ENS_18Kernel_traits_baseILj6144ES2_S2_S2_S2_fjLj256EEEEELb1ELb0ELb1ELb0EEEvNS_9BwdParamsE --------------------------
	.section	.nv.info._ZN10layer_norm13ln_bwd_kernelINS_13Kernel_traitsI13__nv_bfloat16S2_S2_S2_fjLj6144ELj1ELj1ELj8ELj16ENS_18Kernel_traits_baseILj6144ES2_S2_S2_S2_fjLj256EEEEELb1ELb0ELb1ELb0EEEvNS_9BwdParamsE,"",@"SHT_CUDA_INFO"
	.sectionflags	@""
	.align	4


	//----- nvinfo : EIATTR_CUDA_API_VERSION
	.align		4
        /*0000*/ 	.byte	0x04, 0x37
        /*0002*/ 	.short	(.L_1395 - .L_1394)
.L_1394:
        /*0004*/ 	.word	0x00000082


	//----- nvinfo : EIATTR_KPARAM_INFO
	.align		4
.L_1395:
        /*0008*/ 	.byte	0x04, 0x17
        /*000a*/ 	.short	(.L_1397 - .L_1396)
.L_1396:
        /*000c*/ 	.word	0x00000000
        /*0010*/ 	.short	0x0000
        /*0012*/ 	.short	0x0000
        /*0014*/ 	.byte	0x00, 0xf0, 0xa1, 0x04


	//----- nvinfo : EIATTR_SPARSE_MMA_MASK
	.align		4
.L_1397:
        /*0018*/ 	.byte	0x03, 0x50
        /*001a*/ 	.short	0x0000


	//----- nvinfo : EIATTR_MAXREG_COUNT
	.align		4
        /*001c*/ 	.byte	0x03, 0x1b
        /*001e*/ 	.short	0x00ff


	//----- nvinfo : EIATTR_NUM_BARRIERS
	.align		4
        /*0020*/ 	.byte	0x02, 0x4c
        /*0022*/ 	.byte	0x01
	.zero		1


	//----- nvinfo : EIATTR_MERCURY_ISA_VERSION
	.align		4
        /*0024*/ 	.byte	0x03, 0x5f
        /*0026*/ 	.short	0x0101


	//----- nvinfo : EIATTR_COOP_GROUP_MASK_REGIDS
	.align		4
        /*0028*/ 	.byte	0x04, 0x29
        /*002a*/ 	.short	(.L_1399 - .L_1398)


	//   ....[0]....
.L_1398:
        /*002c*/ 	.word	0xffffffff


	//   ....[1]....
        /*0030*/ 	.word	0xffffffff


	//   ....[2]....
        /*0034*/ 	.word	0xffffffff


	//   ....[3]....
        /*0038*/ 	.word	0xffffffff


	//   ....[4]....
        /*003c*/ 	.word	0xffffffff


	//   ....[5]....
        /*0040*/ 	.word	0xffffffff


	//   ....[6]....
        /*0044*/ 	.word	0xffffffff


	//   ....[7]....
        /*0048*/ 	.word	0xffffffff


	//   ....[8]....
        /*004c*/ 	.word	0xffffffff


	//   ....[9]....
        /*0050*/ 	.word	0xffffffff


	//----- nvinfo : EIATTR_COOP_GROUP_INSTR_OFFSETS
	.align		4
.L_1399:
        /*0054*/ 	.byte	0x04, 0x28
        /*0056*/ 	.short	(.L_1401 - .L_1400)


	//   ....[0]....
.L_1400:
        /*0058*/ 	.word	0x00002020


	//   ....[1]....
        /*005c*/ 	.word	0x00002040


	//   ....[2]....
        /*0060*/ 	.word	0x00002080


	//   ....[3]....
        /*0064*/ 	.word	0x00002090


	//   ....[4]....
        /*0068*/ 	.word	0x000020d0


	//   ....[5]....
        /*006c*/ 	.word	0x000020e0


	//   ....[6]....
        /*0070*/ 	.word	0x00002110


	//   ....[7]....
        /*0074*/ 	.word	0x00002120


	//   ....[8]....
        /*0078*/ 	.word	0x00002150


	//   ....[9]....
        /*007c*/ 	.word	0x00002160


	//----- nvinfo : EIATTR_VRC_CTA_INIT_COUNT
	.align		4
.L_1401:
        /*0080*/ 	.byte	0x02, 0x4a
	.zero		1
	.zero		1


	//----- nvinfo : EIATTR_EXIT_INSTR_OFFSETS
	.align		4
        /*0084*/ 	.byte	0x04, 0x1c
        /*0086*/ 	.short	(.L_1403 - .L_1402)


	//   ....[0]....
.L_1402:
        /*0088*/ 	.word	0x000072c0


	//   ....[1]....
        /*008c*/ 	.word	0x00007360


	//----- nvinfo : EIATTR_MAX_THREADS
	.align		4
.L_1403:
        /*0090*/ 	.byte	0x04, 0x05
        /*0092*/ 	.short	(.L_1405 - .L_1404)
.L_1404:
        /*0094*/ 	.word	0x00000100
        /*0098*/ 	.word	0x00000001
        /*009c*/ 	.word	0x00000001


	//----- nvinfo : EIATTR_CRS_STACK_SIZE
	.align		4
.L_1405:
        /*00a0*/ 	.byte	0x04, 0x1e
        /*00a2*/ 	.short	(.L_1407 - .L_1406)
.L_1406:
        /*00a4*/ 	.word	0x00000000


	//----- nvinfo : EIATTR_CBANK_PARAM_SIZE
	.align		4
.L_1407:
        /*00a8*/ 	.byte	0x03, 0x19
        /*00aa*/ 	.short	0x0128


	//----- nvinfo : EIATTR_PARAM_CBANK
	.align		4
        /*00ac*/ 	.byte	0x04, 0x0a
        /*00ae*/ 	.short	(.L_1409 - .L_1408)
	.align		4
.L_1408:
        /*00b0*/ 	.word	index@(.nv.constant0._ZN10layer_norm13ln_bwd_kernelINS_13Kernel_traitsI13__nv_bfloat16S2_S2_S2_fjLj6144ELj1ELj1ELj8ELj16ENS_18Kernel_traits_baseILj6144ES2_S2_S2_S2_fjLj256EEEEELb1ELb0ELb1ELb0EEEvNS_9BwdParamsE)
        /*00b4*/ 	.short	0x0380
        /*00b6*/ 	.short	0x0128


	//----- nvinfo : EIATTR_SW_WAR
	.align		4
.L_1409:
        /*00b8*/ 	.byte	0x04, 0x36
        /*00ba*/ 	.short	(.L_1411 - .L_1410)
.L_1410:
        /*00bc*/ 	.word	0x00000008
.L_1411:


//--------------------- .nv.info._ZN10layer_norm22ln_bwd_finalize_kernelINS_22Kernel_traits_finalizeILj6144E13__nv_bfloat16S2_S2_S2_fjLb0ELj1024ELj4ENS_18Kernel_traits_baseILj6144ES2_S2_S2_S2_fjLj1024EEEEELb0ELb1EEEvNS_9BwdParamsE --------------------------
	.section	.nv.info._ZN10layer_norm22ln_bwd_finalize_kernelINS_22Kernel_traits_finalizeILj6144E13__nv_bfloat16S2_S2_S2_fjLb0ELj1024ELj4ENS_18Kernel_traits_baseILj6144ES2_S2_S2_S2_fjLj1024EEEEELb0ELb1EEEvNS_9BwdParamsE,"",@"SHT_CUDA_INFO"
	.sectionflags	@""
	.align	4


	//----- nvinfo : EIATTR_CUDA_API_VERSION
	.align		4
        /*0000*/ 	.byte	0x04, 0x37
        /*0002*/ 	.short	(.L_1413 - .L_1412)
.L_1412:
        /*0004*/ 	.word	0x00000082


	//----- nvinfo : EIATTR_KPARAM_INFO
	.align		4
.L_1413:
        /*0008*/ 	.byte	0x04, 0x17
        /*000a*/ 	.short	(.L_1415 - .L_1414)
.L_1414:
        /*000c*/ 	.word	0x00000000
        /*0010*/ 	.short	0x0000
        /*0012*/ 	.short	0x0000
        /*0014*/ 	.byte	0x00, 0xf0, 0xa1, 0x04


	//----- nvinfo : EIATTR_SPARSE_MMA_MASK
	.align		4
.L_1415:
        /*0018*/ 	.byte	0x03, 0x50
        /*001a*/ 	.short	0x0000


	//----- nvinfo : EIATTR_MAXREG_COUNT
	.align		4
        /*001c*/ 	.byte	0x03, 0x1b
        /*001e*/ 	.short	0x0040


	//----- nvinfo : EIATTR_NUM_BARRIERS
	.align		4
        /*0020*/ 	.byte	0x02, 0x4c
        /*0022*/ 	.byte	0x01
	.zero		1


	//----- nvinfo : EIATTR_MERCURY_ISA_VERSION
	.align		4
        /*0024*/ 	.byte	0x03, 0x5f
        /*0026*/ 	.short	0x0101


	//----- nvinfo : EIATTR_COOP_GROUP_MASK_REGIDS
	.align		4
        /*0028*/ 	.byte	0x04, 0x29
        /*002a*/ 	.short	(.L_1417 - .L_1416)


	//   ....[0]....
.L_1416:
        /*002c*/ 	.word	0xffffffff


	//   ....[1]....
        /*0030*/ 	.word	0xffffffff


	//   ....[2]....
        /*0034*/ 	.word	0xffffffff


	//   ....[3]....
        /*0038*/ 	.word	0xffffffff


	//   ....[4]....
        /*003c*/ 	.word	0xffffffff


	//   ....[5]....
        /*0040*/ 	.word	0xffffffff


	//   ....[6]....
        /*0044*/ 	.word	0xffffffff


	//   ....[7]....
        /*0048*/ 	.word	0xffffffff


	//   ....[8]....
        /*004c*/ 	.word	0xffffffff


	//   ....[9]....
        /*0050*/ 	.word	0xffffffff


	//----- nvinfo : EIATTR_COOP_GROUP_INSTR_OFFSETS
	.align		4
.L_1417:
        /*0054*/ 	.byte	0x04, 0x28
        /*0056*/ 	.short	(.L_1419 - .L_1418)


	//   ....[0]....
.L_1418:
        /*0058*/ 	.word	0x00001630


	//   ....[1]....
        /*005c*/ 	.word	0x00001640


	//   ....[2]....
        /*0060*/ 	.word	0x00001670


	//   ....[3]....
        /*0064*/ 	.word	0x00001680


	//   ....[4]....
        /*0068*/ 	.word	0x000016b0


	//   ....[5]....
        /*006c*/ 	.word	0x000016d0


	//   ....[6]....
        /*0070*/ 	.word	0x00001700


	//   ....[7]....
        /*0074*/ 	.word	0x00001710


	//   ....[8]....
        /*0078*/ 	.word	0x00001740


	//   ....[9]....
        /*007c*/ 	.word	0x00001750


	//----- nvinfo : EIATTR_VRC_CTA_INIT_COUNT
	.align		4
.L_1419:
        /*0080*/ 	.byte	0x02, 0x4a
	.zero		1
	.zero		1


	//----- nvinfo : EIATTR_EXIT_INSTR_OFFSETS
	.align		4
        /*0084*/ 	.byte	0x04, 0x1c
        /*0086*/ 	.short	(.L_1421 - .L_1420)


	//   ....[0]....
.L_1420:
        /*0088*/ 	.word	0x00000070


	//   ....[1]....
        /*008c*/ 	.word	0x000017b0


	//   ....[2]....
        /*0090*/ 	.word	0x00001880


	//----- nvinfo : EIATTR_MAX_THREADS
	.align		4
.L_1421:
        /*0094*/ 	.byte	0x04, 0x05
        /*0096*/ 	.short	(.L_1423 - .L_1422)
.L_1422:
        /*0098*/ 	.word	0x00000400
        /*009c*/ 	.word	0x00000001
        /*00a0*/ 	.word	0x00000001


	//----- nvinfo : EIATTR_CRS_STACK_SIZE
	.align		4
.L_1423:
        /*00a4*/ 	.byte	0x04, 0x1e
        /*00a6*/ 	.short	(.L_1425 - .L_1424)
.L_1424:
        /*00a8*/ 	.word	0x00000000


	//----- nvinfo : EIATTR_CBANK_PARAM_SIZE
	.align		4
.L_1425:
        /*00ac*/ 	.byte	0x03, 0x19
        /*00ae*/ 	.short	0x0128


	//----- nvinfo : EIATTR_PARAM_CBANK
	.align		4
        /*00b0*/ 	.byte	0x04, 0x0a
        /*00b2*/ 	.short	(.L_1427 - .L_1426)
	.align		4
.L_1426:
        /*00b4*/ 	.word	index@(.nv.constant0._ZN10layer_norm22ln_bwd_finalize_kernelINS_22Kernel_traits_finalizeILj6144E13__nv_bfloat16S2_S2_S2_fjLb0ELj1024ELj4ENS_18Kernel_traits_baseILj6144ES2_S2_S2_S2_fjLj1024EEEEELb0ELb1EEEvNS_9BwdParamsE)
        /*00b8*/ 	.short	0x0380
        /*00ba*/ 	.short	0x0128


	//----- nvinfo : EIATTR_SW_WAR
	.align		4
.L_1427:
        /*00bc*/ 	.byte	0x04, 0x36
        /*00be*/ 	.short	(.L_1429 - .L_1428)
.L_1428:
        /*00c0*/ 	.word	0x00000008
.L_1429:


//--------------------- .nv.info._ZN10layer_norm13ln_bwd_kernelINS_13Kernel_traitsI13__nv_bfloat16S2_S2_S2_fjLj6144ELj1ELj1ELj8ELj16ENS_18Kernel_traits_baseILj6144ES2_S2_S2_S2_fjLj256EEEEELb1ELb0ELb1ELb1EEEvNS_9BwdParamsE --------------------------
	.section	.nv.info._ZN10layer_norm13ln_bwd_kernelINS_13Kernel_traitsI13__nv_bfloat16S2_S2_S2_fjLj6144ELj1ELj1ELj8ELj16ENS_18Kernel_traits_baseILj6144ES2_S2_S2_S2_fjLj256EEEEELb1ELb0ELb1ELb1EEEvNS_9BwdParamsE,"",@"SHT_CUDA_INFO"
	.sectionflags	@""
	.align	4


	//----- nvinfo : EIATTR_CUDA_API_VERSION
	.align		4
        /*0000*/ 	.byte	0x04, 0x37
        /*0002*/ 	.short	(.L_1431 - .L_1430)
.L_1430:
        /*0004*/ 	.word	0x00000082


	//----- nvinfo : EIATTR_KPARAM_INFO
	.align		4
.L_1431:
        /*0008*/ 	.byte	0x04, 0x17
        /*000a*/ 	.short	(.L_1433 - .L_1432)
.L_1432:
        /*000c*/ 	.word	0x00000000
        /*0010*/ 	.short	0x0000
        /*0012*/ 	.short	0x0000
        /*0014*/ 	.byte	0x00, 0xf0, 0xa1, 0x04


	//----- nvinfo : EIATTR_SPARSE_MMA_MASK
	.align		4
.L_1433:
        /*0018*/ 	.byte	0x03, 0x50
        /*001a*/ 	.short	0x0000


	//----- nvinfo : EIATTR_MAXREG_COUNT
	.align		4
        /*001c*/ 	.byte	0x03, 0x1b
        /*001e*/ 	.short	0x00ff


	//----- nvinfo : EIATTR_NUM_BARRIERS
	.align		4
        /*0020*/ 	.byte	0x02, 0x4c
        /*0022*/ 	.byte	0x01
	.zero		1


	//----- nvinfo : EIATTR_MERCURY_ISA_VERSION
	.align		4
        /*0024*/ 	.byte	0x03, 0x5f
        /*0026*/ 	.short	0x0101


	//----- nvinfo : EIATTR_COOP_GROUP_MASK_REGIDS
	.align		4
        /*0028*/ 	.byte	0x04, 0x29
        /*002a*/ 	.short	(.L_1435 - .L_1434)


	//   ....[0]....
.L_1434:
        /*002c*/ 	.word	0xffffffff


	//   ....[1]....
        /*0030*/ 	.word	0xffffffff


	//   ....[2]....
        /*0034*/ 	.word	0xffffffff


	//   ....[3]....
        /*0038*/ 	.word	0xffffffff


	//   ....[4]....
        /*003c*/ 	.word	0xffffffff


	//   ....[5]....
        /*0040*/ 	.word	0xffffffff


	//   ....[6]....
        /*0044*/ 	.word	0xffffffff


	//   ....[7]....
        /*0048*/ 	.word	0xffffffff


	//   ....[8]....
        /*004c*/ 	.word	0xffffffff


	//   ....[9]....
        /*0050*/ 	.word	0xffffffff


	//----- nvinfo : EIATTR_COOP_GROUP_INSTR_OFFSETS
	.align		4
.L_1435:
        /*0054*/ 	.byte	0x04, 0x28
        /*0056*/ 	.short	(.L_1437 - .L_1436)


	//   ....[0]....
.L_1436:
        /*0058*/ 	.word	0x00001b60


	//   ....[1]....
        /*005c*/ 	.word	0x00001b80


	//   ....[2]....
        /*0060*/ 	.word	0x00001bc0


	//   ....[3]....
        /*0064*/ 	.word	0x00001bd0


	//   ....[4]....
        /*0068*/ 	.word	0x00001c10


	//   ....[5]....
        /*006c*/ 	.word	0x00001c20


	//   ....[6]....
        /*0070*/ 	.word	0x00001c50


	//   ....[7]....
        /*0074*/ 	.word	0x00001c60


	//   ....[8]....
        /*0078*/ 	.word	0x00001c90


	//   ....[9]....
        /*007c*/ 	.word	0x00001ca0


	//----- nvinfo : EIATTR_VRC_CTA_INIT_COUNT
	.align		4
.L_1437:
        /*0080*/ 	.byte	0x02, 0x4a
	.zero		1
	.zero		1


	//----- nvinfo : EIATTR_EXIT_INSTR_OFFSETS
	.align		4
        /*0084*/ 	.byte	0x04, 0x1c
        /*0086*/ 	.short	(.L_1439 - .L_1438)


	//   ....[0]....
.L_1438:
        /*0088*/ 	.word	0x00006ce0


	//----- nvinfo : EIATTR_MAX_THREADS
	.align		4
.L_1439:
        /*008c*/ 	.byte	0x04, 0x05
        /*008e*/ 	.short	(.L_1441 - .L_1440)
.L_1440:
        /*0090*/ 	.word	0x00000100
        /*0094*/ 	.word	0x00000001
        /*0098*/ 	.word	0x00000001


	//----- nvinfo : EIATTR_CRS_STACK_SIZE
	.align		4
.L_1441:
        /*009c*/ 	.byte	0x04, 0x1e
        /*009e*/ 	.short	(.L_1443 - .L_1442)
.L_1442:
        /*00a0*/ 	.word	0x00000000


	//----- nvinfo : EIATTR_CBANK_PARAM_SIZE
	.align		4
.L_1443:
        /*00a4*/ 	.byte	0x03, 0x19
        /*00a6*/ 	.short	0x0128


	//----- nvinfo : EIATTR_PARAM_CBANK
	.align		4
        /*00a8*/ 	.byte	0x04, 0x0a
        /*00aa*/ 	.short	(.L_1445 - .L_1444)
	.align		4
.L_1444:
        /*00ac*/ 	.word	index@(.nv.constant0._ZN10layer_norm13ln_bwd_kernelINS_13Kernel_traitsI13__nv_bfloat16S2_S2_S2_fjLj6144ELj1ELj1ELj8ELj16ENS_18Kernel_traits_baseILj6144ES2_S2_S2_S2_fjLj256EEEEELb1ELb0ELb1ELb1EEEvNS_9BwdParamsE)
        /*00b0*/ 	.short	0x0380
        /*00b2*/ 	.short	0x0128


	//----- nvinfo : EIATTR_SW_WAR
	.align		4
.L_1445:
        /*00b4*/ 	.byte	0x04, 0x36
        /*00b6*/ 	.short	(.L_1447 - .L_1446)
.L_1446:
        /*00b8*/ 	.word	0x00000008
.L_1447:


//--------------------- .nv.info._ZN10layer_norm13ln_bwd_kernelINS_13Kernel_traitsI13__nv_bfloat16S2_S2_S2_fjLj6144ELj1ELj1ELj8ELj16ENS_18Kernel_traits_baseILj6144ES2_S2_S2_S2_fjLj256EEEEELb1ELb1ELb0ELb0EEEvNS_9BwdParamsE --------------------------
	.section	.nv.info._ZN10layer_norm13ln_bwd_kernelINS_13Kernel_traitsI13__nv_bfloat16S2_S2_S2_fjLj6144ELj1ELj1ELj8ELj16ENS_18Kernel_traits_baseILj6144ES2_S2_S2_S2_fjLj256EEEEELb1ELb1ELb0ELb0EEEvNS_9BwdParamsE,"",@"SHT_CUDA_INFO"
	.sectionflags	@""
	.align	4


	//----- nvinfo : EIATTR_CUDA_API_VERSION
	.align		4
        /*0000*/ 	.byte	0x04, 0x37
        /*0002*/ 	.short	(.L_1449 - .L_1448)
.L_1448:
        /*0004*/ 	.word	0x00000082


	//----- nvinfo : EIATTR_KPARAM_INFO
	.align		4
.L_1449:
        /*0008*/ 	.byte	0x04, 0x17
        /*000a*/ 	.short	(.L_1451 - .L_1450)
.L_1450:
        /*000c*/ 	.word	0x00000000
        /*0010*/ 	.short	0x0000
        /*0012*/ 	.short	0x0000
        /*0014*/ 	.byte	0x00, 0xf0, 0xa1, 0x04


	//----- nvinfo : EIATTR_SPARSE_MMA_MASK
	.align		4
.L_1451:
        /*0018*/ 	.byte	0x03, 0x50
        /*001a*/ 	.short	0x0000


	//----- nvinfo : EIATTR_MAXREG_COUNT
	.align		4
        /*001c*/ 	.byte	0x03, 0x1b
        /*001e*/ 	.short	0x00ff


	//----- nvinfo : EIATTR_NUM_BARRIERS
	.align		4
        /*0020*/ 	.byte	0x02, 0x4c
        /*0022*/ 	.byte	0x01
	.zero		1


	//----- nvinfo : EIATTR_MERCURY_ISA_VERSION
	.align		4
        /*0024*/ 	.byte	0x03, 0x5f
        /*0026*/ 	.short	0x0101


	//----- nvinfo : EIATTR_COOP_GROUP_MASK_REGIDS
	.align		4
        /*0028*/ 	.byte	0x04, 0x29
        /*002a*/ 	.short	(.L_1453 - .L_1452)


	//   ....[0]....
.L_1452:
        /*002c*/ 	.word	0xffffffff


	//   ....[1]....
        /*0030*/ 	.word	0xffffffff


	//   ....[2]....
        /*0034*/ 	.word	0xffffffff


	//   ....[3]....
        /*0038*/ 	.word	0xffffffff


	//   ....[4]....
        /*003c*/ 	.word	0xffffffff


	//   ....[5]....
        /*0040*/ 	.word	0xffffffff


	//   ....[6]....
        /*0044*/ 	.word	0xffffffff


	//   ....[7]....
        /*0048*/ 	.word	0xffffffff


	//   ....[8]....
        /*004c*/ 	.word	0xffffffff


	//   ....[9]....
        /*0050*/ 	.word	0xffffffff


	//----- nvinfo : EIATTR_COOP_GROUP_INSTR_OFFSETS
	.align		4
.L_1453:
        /*0054*/ 	.byte	0x04, 0x28
        /*0056*/ 	.short	(.L_1455 - .L_1454)


	//   ....[0]....
.L_1454:
        /*0058*/ 	.word	0x00001e60


	//   ....[1]....
        /*005c*/ 	.word	0x00001e90


	//   ....[2]....
        /*0060*/ 	.word	0x00001f40


	//   ....[3]....
        /*0064*/ 	.word	0x00001f80


	//   ....[4]....
        /*0068*/ 	.word	0x00001fd0


	//   ....[5]....
        /*006c*/ 	.word	0x00001fe0


	//   ....[6]....
        /*0070*/ 	.word	0x00002010


	//   ....[7]....
        /*0074*/ 	.word	0x00002040


	//   ....[8]....
        /*0078*/ 	.word	0x00002070


	//   ....[9]....
        /*007c*/ 	.word	0x00002080


	//----- nvinfo : EIATTR_VRC_CTA_INIT_COUNT
	.align		4
.L_1455:
        /*0080*/ 	.byte	0x02, 0x4a
	.zero		1
	.zero		1


	//----- nvinfo : EIATTR_EXIT_INSTR_OFFSETS
	.align		4
        /*0084*/ 	.byte	0x04, 0x1c
        /*0086*/ 	.short	(.L_1457 - .L_1456)


	//   ....[0]....
.L_1456:
        /*0088*/ 	.word	0x000085d0


	//   ....[1]....
        /*008c*/ 	.word	0x000086a0


	//----- nvinfo : EIATTR_MAX_THREADS
	.align		4
.L_1457:
        /*0090*/ 	.byte	0x04, 0x05
        /*0092*/ 	.short	(.L_1459 - .L_1458)
.L_1458:
        /*0094*/ 	.word	0x00000100
        /*0098*/ 	.word	0x00000001
        /*009c*/ 	.word	0x00000001


	//----- nvinfo : EIATTR_CRS_STACK_SIZE
	.align		4
.L_1459:
        /*00a0*/ 	.byte	0x04, 0x1e
        /*00a2*/ 	.short	(.L_1461 - .L_1460)
.L_1460:
        /*00a4*/ 	.word	0x00000000


	//----- nvinfo : EIATTR_CBANK_PARAM_SIZE
	.align		4
.L_1461:
        /*00a8*/ 	.byte	0x03, 0x19
        /*00aa*/ 	.short	0x0128


	//----- nvinfo : EIATTR_PARAM_CBANK
	.align		4
        /*00ac*/ 	.byte	0x04, 0x0a
        /*00ae*/ 	.short	(.L_1463 - .L_1462)
	.align		4
.L_1462:
        /*00b0*/ 	.word	index@(.nv.constant0._ZN10layer_norm13ln_bwd_kernelINS_13Kernel_traitsI13__nv_bfloat16S2_S2_S2_fjLj6144ELj1ELj1ELj8ELj16ENS_18Kernel_traits_baseILj6144ES2_S2_S2_S2_fjLj256EEEEELb1ELb1ELb0ELb0EEEvNS_9BwdParamsE)
        /*00b4*/ 	.short	0x0380
        /*00b6*/ 	.short	0x0128


	//----- nvinfo : EIATTR_SW_WAR
	.align		4
.L_1463:
        /*00b8*/ 	.byte	0x04, 0x36
        /*00ba*/ 	.short	(.L_1465 - .L_1464)
.L_1464:
        /*00bc*/ 	.word	0x00000008
.L_1465:


//--------------------- .nv.info._ZN10layer_norm13ln_bwd_kernelINS_13Kernel_traitsI13__nv_bfloat16S2_S2_S2_fjLj6144ELj1ELj1ELj8ELj16ENS_18Kernel_traits_baseILj6144ES2_S2_S2_S2_fjLj256EEEEELb1ELb1ELb0ELb1EEEvNS_9BwdParamsE --------------------------
	.section	.nv.info._ZN10layer_norm13ln_bwd_kernelINS_13Kernel_traitsI13__nv_bfloat16S2_S2_S2_fjLj6144ELj1ELj1ELj8ELj16ENS_18Kernel_traits_baseILj6144ES2_S2_S2_S2_fjLj256EEEEELb1ELb1ELb0ELb1EEEvNS_9BwdParamsE,"",@"SHT_CUDA_INFO"
	.sectionflags	@""
	.align	4


	//----- nvinfo : EIATTR_CUDA_API_VERSION
	.align		4
        /*0000*/ 	.byte	0x04, 0x37
        /*0002*/ 	.short	(.L_1467 - .L_1466)
.L_1466:
        /*0004*/ 	.word	0x00000082


	//----- nvinfo : EIATTR_KPARAM_INFO
	.align		4
.L_1467:
        /*0008*/ 	.byte	0x04, 0x17
        /*000a*/ 	.short	(.L_1469 - .L_1468)
.L_1468:
        /*000c*/ 	.word	0x00000000
        /*0010*/ 	.short	0x0000
        /*0012*/ 	.short	0x0000
        /*0014*/ 	.byte	0x00, 0xf0, 0xa1, 0x04


	//----- nvinfo : EIATTR_SPARSE_MMA_MASK
	.align		4
.L_1469:
        /*0018*/ 	.byte	0x03, 0x50
        /*001a*/ 	.short	0x0000


	//----- nvinfo : EIATTR_MAXREG_COUNT
	.align		4
        /*001c*/ 	.byte	0x03, 0x1b
        /*001e*/ 	.short	0x00ff


	//----- nvinfo : EIATTR_NUM_BARRIERS
	.align		4
        /*0020*/ 	.byte	0x02, 0x4c
        /*0022*/ 	.byte	0x01
	.zero		1


	//----- nvinfo : EIATTR_MERCURY_ISA_VERSION
	.align		4
        /*0024*/ 	.byte	0x03, 0x5f
        /*0026*/ 	.short	0x0101


	//----- nvinfo : EIATTR_COOP_GROUP_MASK_REGIDS
	.align		4
        /*0028*/ 	.byte	0x04, 0x29
        /*002a*/ 	.short	(.L_1471 - .L_1470)


	//   ....[0]....
.L_1470:
        /*002c*/ 	.word	0xffffffff


	//   ....[1]....
        /*0030*/ 	.word	0xffffffff


	//   ....[2]....
        /*0034*/ 	.word	0xffffffff


	//   ....[3]....
        /*0038*/ 	.word	0xffffffff


	//   ....[4]....
        /*003c*/ 	.word	0xffffffff


	//   ....[5]....
        /*0040*/ 	.word	0xffffffff


	//   ....[6]....
        /*0044*/ 	.word	0xffffffff


	//   ....[7]....
        /*0048*/ 	.word	0xffffffff


	//   ....[8]....
        /*004c*/ 	.word	0xffffffff


	//   ....[9]....
        /*0050*/ 	.word	0xffffffff


	//----- nvinfo : EIATTR_COOP_GROUP_INSTR_OFFSETS
	.align		4
.L_1471:
        /*0054*/ 	.byte	0x04, 0x28
        /*0056*/ 	.short	(.L_1473 - .L_1472)


	//   ....[0]....
.L_1472:
        /*0058*/ 	.word	0x00001830


	//   ....[1]....
        /*005c*/ 	.word	0x00001840


	//   ....[2]....
        /*0060*/ 	.word	0x000018d0


	//   ....[3]....
        /*0064*/ 	.word	0x000018e0


	//   ....[4]....
        /*0068*/ 	.word	0x00001930


	//   ....[5]....
        /*006c*/ 	.word	0x00001940


	//   ....[6]....
        /*0070*/ 	.word	0x00001970


	//   ....[7]....
        /*0074*/ 	.word	0x00001980


	//   ....[8]....
        /*0078*/ 	.word	0x000019d0


	//   ....[9]....
        /*007c*/ 	.word	0x000019e0


	//----- nvinfo : EIATTR_VRC_CTA_INIT_COUNT
	.align		4
.L_1473:
        /*0080*/ 	.byte	0x02, 0x4a
	.zero		1
	.zero		1


	//----- nvinfo : EIATTR_EXIT_INSTR_OFFSETS
	.align		4
        /*0084*/ 	.byte	0x04, 0x1c
        /*0086*/ 	.short	(.L_1475 - .L_1474)


	//   ....[0]....
.L_1474:
        /*0088*/ 	.word	0x00007df0


	//----- nvinfo : EIATTR_MAX_THREADS
	.align		4
.L_1475:
        /*008c*/ 	.byte	0x04, 0x05
        /*008e*/ 	.short	(.L_1477 - .L_1476)
.L_1476:
        /*0090*/ 	.word	0x00000100
        /*0094*/ 	.word	0x00000001
        /*0098*/ 	.word	0x00000001


	//----- nvinfo : EIATTR_CBANK_PARAM_SIZE
	.align		4
.L_1477:
        /*009c*/ 	.byte	0x03, 0x19
        /*009e*/ 	.short	0x0128


	//----- nvinfo : EIATTR_PARAM_CBANK
	.align		4
        /*00a0*/ 	.byte	0x04, 0x0a
        /*00a2*/ 	.short	(.L_1479 - .L_1478)
	.align		4
.L_1478:
        /*00a4*/ 	.word	index@(.nv.constant0._ZN10layer_norm13ln_bwd_kernelINS_13Kernel_traitsI13__nv_bfloat16S2_S2_S2_fjLj6144ELj1ELj1ELj8ELj16ENS_18Kernel_traits_baseILj6144ES2_S2_S2_S2_fjLj256EEEEELb1ELb1ELb0ELb1EEEvNS_9BwdParamsE)
        /*00a8*/ 	.short	0x0380
        /*00aa*/ 	.short	0x0128


	//----- nvinfo : EIATTR_SW_WAR
	.align		4
.L_1479:
        /*00ac*/ 	.byte	0x04, 0x36
        /*00ae*/ 	.short	(.L_1481 - .L_1480)
.L_1480:
        /*00b0*/ 	.word	0x00000008
.L_1481:


//--------------------- .nv.info._ZN10layer_norm22ln_bwd_finalize_kernelINS_22Kernel_traits_finalizeILj6144E13__nv_bfloat16S2_S2_S2_fjLb1ELj1024ELj4ENS_18Kernel_traits_baseILj6144ES2_S2_S2_S2_fjLj1024EEEEELb1ELb0EEEvNS_9BwdParamsE --------------------------
	.section	.nv.info._ZN10layer_norm22ln_bwd_finalize_kernelINS_22Kernel_traits_finalizeILj6144E13__nv_bfloat16S2_S2_S2_fjLb1ELj1024ELj4ENS_18Kernel_traits_baseILj6144ES2_S2_S2_S2_fjLj1024EEEEELb1ELb0EEEvNS_9BwdParamsE,"",@"SHT_CUDA_INFO"
	.sectionflags	@""
	.align	4


	//----- nvinfo : EIATTR_CUDA_API_VERSION
	.align		4
        /*0000*/ 	.byte	0x04, 0x37
        /*0002*/ 	.short	(.L_1483 - .L_1482)
.L_1482:
        /*0004*/ 	.word	0x00000082


	//----- nvinfo : EIATTR_KPARAM_INFO
	.align		4
.L_1483:
        /*0008*/ 	.byte	0x04, 0x17
        /*000a*/ 	.short	(.L_1485 - .L_1484)
.L_1484:
        /*000c*/ 	.word	0x00000000
        /*0010*/ 	.short	0x0000
        /*0012*/ 	.short	0x0000
        /*0014*/ 	.byte	0x00, 0xf0, 0xa1, 0x04


	//----- nvinfo : EIATTR_SPARSE_MMA_MASK
	.align		4
.L_1485:
        /*0018*/ 	.byte	0x03, 0x50
        /*001a*/ 	.short	0x0000


	//----- nvinfo : EIATTR_MAXREG_COUNT
	.align		4
        /*001c*/ 	.byte	0x03, 0x1b
        /*001e*/ 	.short	0x0040


	//----- nvinfo : EIATTR_NUM_BARRIERS
	.align		4
        /*0020*/ 	.byte	0x02, 0x4c
        /*0022*/ 	.byte	0x01
	.zero		1


	//----- nvinfo : EIATTR_MERCURY_ISA_VERSION
	.align		4
        /*0024*/ 	.byte	0x03, 0x5f
        /*0026*/ 	.short	0x0101


	//----- nvinfo : EIATTR_COOP_GROUP_MASK_REGIDS
	.align		4
        /*0028*/ 	.byte	0x04, 0x29
        /*002a*/ 	.short	(.L_1487 - .L_1486)


	//   ....[0]....
.L_1486:
        /*002c*/ 	.word	0xffffffff


	//   ....[1]....
        /*0030*/ 	.word	0xffffffff


	//   ....[2]....
        /*0034*/ 	.word	0xffffffff


	//   ....[3]....
        /*0038*/ 	.word	0xffffffff


	//   ....[4]....
        /*003c*/ 	.word	0xffffffff


	//   ....[5]....
        /*0040*/ 	.word	0xffffffff


	//   ....[6]....
        /*0044*/ 	.word	0xffffffff


	//   ....[7]....
        /*0048*/ 	.word	0xffffffff


	//   ....[8]....
        /*004c*/ 	.word	0xffffffff


	//   ....[9]....
        /*0050*/ 	.word	0xffffffff


	//   ....[10]....
        /*0054*/ 	.word	0xffffffff


	//   ....[11]....
        /*0058*/ 	.word	0xffffffff


	//   ....[12]....
        /*005c*/ 	.word	0xffffffff


	//   ....[13]....
        /*0060*/ 	.word	0xffffffff


	//   ....[14]....
        /*0064*/ 	.word	0xffffffff


	//----- nvinfo : EIATTR_COOP_GROUP_INSTR_OFFSETS
	.align		4
.L_1487:
        /*0068*/ 	.byte	0x04, 0x28
        /*006a*/ 	.short	(.L_1489 - .L_1488)


	//   ....[0]....
.L_1488:
        /*006c*/ 	.word	0x00001060


	//   ....[1]....
        /*0070*/ 	.word	0x00001070


	//   ....[2]....
        /*0074*/ 	.word	0x00001080


	//   ....[3]....
        /*0078*/ 	.word	0x000010b0


	//   ....[4]....
        /*007c*/ 	.word	0x000010d0


	//   ....[5]....
        /*0080*/ 	.word	0x000010e0


	//   ....[6]....
        /*0084*/ 	.word	0x00001110


	//   ....[7]....
        /*0088*/ 	.word	0x00001130


	//   ....[8]....
        /*008c*/ 	.word	0x00001140


	//   ....[9]....
        /*0090*/ 	.word	0x00001180


	//   ....[10]....
        /*0094*/ 	.word	0x000011b0


	//   ....[11]....
        /*0098*/ 	.word	0x000011c0


	//   ....[12]....
        /*009c*/ 	.word	0x00001200


	//   ....[13]....
        /*00a0*/ 	.word	0x00001220


	//   ....[14]....
        /*00a4*/ 	.word	0x00001230


	//----- nvinfo : EIATTR_VRC_CTA_INIT_COUNT
	.align		4
.L_1489:
        /*00a8*/ 	.byte	0x02, 0x4a
	.zero		1
	.zero		1


	//----- nvinfo : EIATTR_EXIT_INSTR_OFFSETS
	.align		4
        /*00ac*/ 	.byte	0x04, 0x1c
        /*00ae*/ 	.short	(.L_1491 - .L_1490)


	//   ....[0]....
.L_1490:
        /*00b0*/ 	.word	0x00000060


	//   ....[1]....
        /*00b4*/ 	.word	0x000012b0


	//   ....[2]....
        /*00b8*/ 	.word	0x000012e0


	//   ....[3]....
        /*00bc*/ 	.word	0x000013f0


	//----- nvinfo : EIATTR_MAX_THREADS
	.align		4
.L_1491:
        /*00c0*/ 	.byte	0x04, 0x05
        /*00c2*/ 	.short	(.L_1493 - .L_1492)
.L_1492:
        /*00c4*/ 	.word	0x00000400
        /*00c8*/ 	.word	0x00000001
        /*00cc*/ 	.word	0x00000001


	//----- nvinfo : EIATTR_CRS_STACK_SIZE
	.align		4
.L_1493:
        /*00d0*/ 	.byte	0x04, 0x1e
        /*00d2*/ 	.short	(.L_1495 - .L_1494)
.L_1494:
        /*00d4*/ 	.word	0x00000000


	//----- nvinfo : EIATTR_CBANK_PARAM_SIZE
	.align		4
.L_1495:
        /*00d8*/ 	.byte	0x03, 0x19
        /*00da*/ 	.short	0x0128


	//----- nvinfo : EIATTR_PARAM_CBANK
	.align		4
        /*00dc*/ 	.byte	0x04, 0x0a
        /*00de*/ 	.short	(.L_1497 - .L_1496)
	.align		4
.L_1496:
        /*00e0*/ 	.word	index@(.nv.constant0._ZN10layer_norm22ln_bwd_finalize_kernelINS_22Kernel_traits_finalizeILj6144E13__nv_bfloat16S2_S2_S2_fjLb1ELj1024ELj4ENS_18Kernel_traits_baseILj6144ES2_S2_S2_S2_fjLj1024EEEEELb1ELb0EEEvNS_9BwdParamsE)
        /*00e4*/ 	.short	0x0380
        /*00e6*/ 	.short	0x0128


	//----- nvinfo : EIATTR_SW_WAR
	.align		4
.L_1497:
        /*00e8*/ 	.byte	0x04, 0x36
        /*00ea*/ 	.short	(.L_1499 - .L_1498)
.L_1498:
        /*00ec*/ 	.word	0x00000008
.L_1499:


//--------------------- .nv.info._ZN10layer_norm13ln_bwd_kernelINS_13Kernel_traitsI13__nv_bfloat16S2_S2_S2_fjLj6144ELj1ELj1ELj8ELj16ENS_18Kernel_traits_baseILj6144ES2_S2_S2_S2_fjLj256EEEEELb1ELb1ELb1ELb0EEEvNS_9BwdParamsE --------------------------
	.section	.nv.info._ZN10layer_norm13ln_bwd_kernelINS_13Kernel_traitsI13__nv_bfloat16S2_S2_S2_fjLj6144ELj1ELj1ELj8ELj16ENS_18Kernel_traits_baseILj6144ES2_S2_S2_S2_fjLj256EEEEELb1ELb1ELb1ELb0EEEvNS_9BwdParamsE,"",@"SHT_CUDA_INFO"
	.sectionflags	@""
	.align	4


	//----- nvinfo : EIATTR_CUDA_API_VERSION
	.align		4
        /*0000*/ 	.byte	0x04, 0x37
        /*0002*/ 	.short	(.L_1501 - .L_1500)
.L_1500:
        /*0004*/ 	.word	0x00000082


	//----- nvinfo : EIATTR_KPARAM_INFO
	.align		4
.L_1501:
        /*0008*/ 	.byte	0x04, 0x17
        /*000a*/ 	.short	(.L_1503 - .L_1502)
.L_1502:
        /*000c*/ 	.word	0x00000000
        /*0010*/ 	.short	0x0000
        /*0012*/ 	.short	0x0000
        /*0014*/ 	.byte	0x00, 0xf0, 0xa1, 0x04


	//----- nvinfo : EIATTR_SPARSE_MMA_MASK
	.align		4
.L_1503:
        /*0018*/ 	.byte	0x03, 0x50
        /*001a*/ 	.short	0x0000


	//----- nvinfo : EIATTR_MAXREG_COUNT
	.align		4
        /*001c*/ 	.byte	0x03, 0x1b
        /*001e*/ 	.short	0x00ff


	//----- nvinfo : EIATTR_NUM_BARRIERS
	.align		4
        /*0020*/ 	.byte	0x02, 0x4c
        /*0022*/ 	.byte	0x01
	.zero		1


	//----- nvinfo : EIATTR_MERCURY_ISA_VERSION
	.align		4
        /*0024*/ 	.byte	0x03, 0x5f
        /*0026*/ 	.short	0x0101


	//----- nvinfo : EIATTR_COOP_GROUP_MASK_REGIDS
	.align		4
        /*0028*/ 	.byte	0x04, 0x29
        /*002a*/ 	.short	(.L_1505 - .L_1504)


	//   ....[0]....
.L_1504:
        /*002c*/ 	.word	0xffffffff


	//   ....[1]....
        /*0030*/ 	.word	0xffffffff


	//   ....[2]....
        /*0034*/ 	.word	0xffffffff


	//   ....[3]....
        /*0038*/ 	.word	0xffffffff


	//   ....[4]....
        /*003c*/ 	.word	0xffffffff


	//   ....[5]....
        /*0040*/ 	.word	0xffffffff


	//   ....[6]....
        /*0044*/ 	.word	0xffffffff


	//   ....[7]....
        /*0048*/ 	.word	0xffffffff


	//   ....[8]....
        /*004c*/ 	.word	0xffffffff


	//   ....[9]....
        /*0050*/ 	.word	0xffffffff


	//----- nvinfo : EIATTR_COOP_GROUP_INSTR_OFFSETS
	.align		4
.L_1505:
        /*0054*/ 	.byte	0x04, 0x28
        /*0056*/ 	.short	(.L_1507 - .L_1506)


	//   ....[0]....
.L_1506:
        /*0058*/ 	.word	0x000022a0


	//   ....[1]....
        /*005c*/ 	.word	0x000022c0


	//   ....[2]....
        /*0060*/ 	.word	0x00002300


	//   ....[3]....
        /*0064*/ 	.word	0x00002310


	//   ....[4]....
        /*0068*/ 	.word	0x00002350


	//   ....[5]....
        /*006c*/ 	.word	0x00002360


	//   ....[6]....
        /*0070*/ 	.word	0x00002390


	//   ....[7]....
        /*0074*/ 	.word	0x000023a0


	//   ....[8]....
        /*0078*/ 	.word	0x000023d0


	//   ....[9]....
        /*007c*/ 	.word	0x000023e0


	//----- nvinfo : EIATTR_VRC_CTA_INIT_COUNT
	.align		4
.L_1507:
        /*0080*/ 	.byte	0x02, 0x4a
	.zero		1
	.zero		1


	//----- nvinfo : EIATTR_EXIT_INSTR_OFFSETS
	.align		4
        /*0084*/ 	.byte	0x04, 0x1c
        /*0086*/ 	.short	(.L_1509 - .L_1508)


	//   ....[0]....
.L_1508:
        /*0088*/ 	.word	0x00009fb0


	//   ....[1]....
        /*008c*/ 	.word	0x0000a080


	//----- nvinfo : EIATTR_MAX_THREADS
	.align		4
.L_1509:
        /*0090*/ 	.byte	0x04, 0x05
        /*0092*/ 	.short	(.L_1511 - .L_1510)
.L_1510:
        /*0094*/ 	.word	0x00000100
        /*0098*/ 	.word	0x00000001
        /*009c*/ 	.word	0x00000001


	//----- nvinfo : EIATTR_CRS_STACK_SIZE
	.align		4
.L_1511:
        /*00a0*/ 	.byte	0x04, 0x1e
        /*00a2*/ 	.short	(.L_1513 - .L_1512)
.L_1512:
        /*00a4*/ 	.word	0x00000000


	//----- nvinfo : EIATTR_CBANK_PARAM_SIZE
	.align		4
.L_1513:
        /*00a8*/ 	.byte	0x03, 0x19
        /*00aa*/ 	.short	0x0128


	//----- nvinfo : EIATTR_PARAM_CBANK
	.align		4
        /*00ac*/ 	.byte	0x04, 0x0a
        /*00ae*/ 	.short	(.L_1515 - .L_1514)
	.align		4
.L_1514:
        /*00b0*/ 	.word	index@(.nv.constant0._ZN10layer_norm13ln_bwd_kernelINS_13Kernel_traitsI13__nv_bfloat16S2_S2_S2_fjLj6144ELj1ELj1ELj8ELj16ENS_18Kernel_traits_baseILj6144ES2_S2_S2_S2_fjLj256EEEEELb1ELb1ELb1ELb0EEEvNS_9BwdParamsE)
        /*00b4*/ 	.short	0x0380
        /*00b6*/ 	.short	0x0128


	//----- nvinfo : EIATTR_SW_WAR
	.align		4
.L_1515:
        /*00b8*/ 	.byte	0x04, 0x36
        /*00ba*/ 	.short	(.L_1517 - .L_1516)
.L_1516:
        /*00bc*/ 	.word	0x00000008
.L_1517:


//--------------------- .nv.info._ZN10layer_norm22ln_bwd_finalize_kernelINS_22Kernel_traits_finalizeILj6144E13__nv_bfloat16S2_S2_S2_fjLb1ELj1024ELj4ENS_18Kernel_traits_baseILj6144ES2_S2_S2_S2_fjLj1024EEEEELb1ELb1EEEvNS_9BwdParamsE --------------------------
	.section	.nv.info._ZN10layer_norm22ln_bwd_finalize_kernelINS_22Kernel_traits_finalizeILj6144E13__nv_bfloat16S2_S2_S2_fjLb1ELj1024ELj4ENS_18Kernel_traits_baseILj6144ES2_S2_S2_S2_fjLj1024EEEEELb1ELb1EEEvNS_9BwdParamsE,"",@"SHT_CUDA_INFO"
	.sectionflags	@""
	.align	4


	//----- nvinfo : EIATTR_CUDA_API_VERSION
	.align		4
        /*0000*/ 	.byte	0x04, 0x37
        /*0002*/ 	.short	(.L_1519 - .L_1518)
.L_1518:
        /*0004*/ 	.word	0x00000082


	//----- nvinfo : EIATTR_KPARAM_INFO
	.align		4
.L_1519:
        /*0008*/ 	.byte	0x04, 0x17
        /*000a*/ 	.short	(.L_1521 - .L_1520)
.L_1520:
        /*000c*/ 	.word	0x00000000
        /*0010*/ 	.short	0x0000
        /*0012*/ 	.short	0x0000
        /*0014*/ 	.byte	0x00, 0xf0, 0xa1, 0x04


	//----- nvinfo : EIATTR_SPARSE_MMA_MASK
	.align		4
.L_1521:
        /*0018*/ 	.byte	0x03, 0x50
        /*001a*/ 	.short	0x0000


	//----- nvinfo : EIATTR_MAXREG_COUNT
	.align		4
        /*001c*/ 	.byte	0x03, 0x1b
        /*001e*/ 	.short	0x0040


	//----- nvinfo : EIATTR_NUM_BARRIERS
	.align		4
        /*0020*/ 	.byte	0x02, 0x4c
        /*0022*/ 	.byte	0x01
	.zero		1


	//----- nvinfo : EIATTR_MERCURY_ISA_VERSION
	.align		4
        /*0024*/ 	.byte	0x03, 0x5f
        /*0026*/ 	.short	0x0101


	//----- nvinfo : EIATTR_COOP_GROUP_MASK_REGIDS
	.align		4
        /*0028*/ 	.byte	0x04, 0x29
        /*002a*/ 	.short	(.L_1523 - .L_1522)


	//   ....[0]....
.L_1522:
        /*002c*/ 	.word	0xffffffff


	//   ....[1]....
        /*0030*/ 	.word	0xffffffff


	//   ....[2]....
        /*0034*/ 	.word	0xffffffff


	//   ....[3]....
        /*0038*/ 	.word	0xffffffff


	//   ....[4]....
        /*003c*/ 	.word	0xffffffff


	//   ....[5]....
        /*0040*/ 	.word	0xffffffff


	//   ....[6]....
        /*0044*/ 	.word	0xffffffff


	//   ....[7]....
        /*0048*/ 	.word	0xffffffff


	//   ....[8]....
        /*004c*/ 	.word	0xffffffff


	//   ....[9]....
        /*0050*/ 	.word	0xffffffff


	//   ....[10]....
        /*0054*/ 	.word	0xffffffff


	//   ....[11]....
        /*0058*/ 	.word	0xffffffff


	//   ....[12]....
        /*005c*/ 	.word	0xffffffff


	//   ....[13]....
        /*0060*/ 	.word	0xffffffff


	//   ....[14]....
        /*0064*/ 	.word	0xffffffff


	//----- nvinfo : EIATTR_COOP_GROUP_INSTR_OFFSETS
	.align		4
.L_1523:
        /*0068*/ 	.byte	0x04, 0x28
        /*006a*/ 	.short	(.L_1525 - .L_1524)


	//   ....[0]....
.L_1524:
        /*006c*/ 	.word	0x00001070


	//   ....[1]....
        /*0070*/ 	.word	0x00001080


	//   ....[2]....
        /*0074*/ 	.word	0x00001090


	//   ....[3]....
        /*0078*/ 	.word	0x000010c0


	//   ....[4]....
        /*007c*/ 	.word	0x000010e0


	//   ....[5]....
        /*0080*/ 	.word	0x000010f0


	//   ....[6]....
        /*0084*/ 	.word	0x00001120


	//   ....[7]....
        /*0088*/ 	.word	0x00001140


	//   ....[8]....
        /*008c*/ 	.word	0x00001150


	//   ....[9]....
        /*0090*/ 	.word	0x00001180


	//   ....[10]....
        /*0094*/ 	.word	0x000011a0


	//   ....[11]....
        /*0098*/ 	.word	0x000011b0


	//   ....[12]....
        /*009c*/ 	.word	0x000011f0


	//   ....[13]....
        /*00a0*/ 	.word	0x00001210


	//   ....[14]....
        /*00a4*/ 	.word	0x00001220


	//----- nvinfo : EIATTR_VRC_CTA_INIT_COUNT
	.align		4
.L_1525:
        /*00a8*/ 	.byte	0x02, 0x4a
	.zero		1
	.zero		1


	//----- nvinfo : EIATTR_EXIT_INSTR_OFFSETS
	.align		4
        /*00ac*/ 	.byte	0x04, 0x1c
        /*00ae*/ 	.short	(.L_1527 - .L_1526)


	//   ....[0]....
.L_1526:
        /*00b0*/ 	.word	0x00000060


	//   ....[1]....
        /*00b4*/ 	.word	0x000012a0


	//   ....[2]....
        /*00b8*/ 	.word	0x000013c0


	//----- nvinfo : EIATTR_MAX_THREADS
	.align		4
.L_1527:
        /*00bc*/ 	.byte	0x04, 0x05
        /*00be*/ 	.short	(.L_1529 - .L_1528)
.L_1528:
        /*00c0*/ 	.word	0x00000400
        /*00c4*/ 	.word	0x00000001
        /*00c8*/ 	.word	0x00000001


	//----- nvinfo : EIATTR_CRS_STACK_SIZE
	.align		4
.L_1529:
        /*00cc*/ 	.byte	0x04, 0x1e
        /*00ce*/ 	.short	(.L_1531 - .L_1530)
.L_1530:
        /*00d0*/ 	.word	0x00000000


	//----- nvinfo : EIATTR_CBANK_PARAM_SIZE
	.align		4
.L_1531:
        /*00d4*/ 	.byte	0x03, 0x19
        /*00d6*/ 	.short	0x0128


	//----- nvinfo : EIATTR_PARAM_CBANK
	.align		4
        /*00d8*/ 	.byte	0x04, 0x0a
        /*00da*/ 	.short	(.L_1533 - .L_1532)
	.align		4
.L_1532:
        /*00dc*/ 	.word	index@(.nv.constant0._ZN10layer_norm22ln_bwd_finalize_kernelINS_22Kernel_traits_finalizeILj6144E13__nv_bfloat16S2_S2_S2_fjLb1ELj1024ELj4ENS_18Kernel_traits_baseILj6144ES2_S2_S2_S2_fjLj1024EEEEELb1ELb1EEEvNS_9BwdParamsE)
        /*00e0*/ 	.short	0x0380
        /*00e2*/ 	.short	0x0128


	//----- nvinfo : EIATTR_SW_WAR
	.align		4
.L_1533:
        /*00e4*/ 	.byte	0x04, 0x36
        /*00e6*/ 	.short	(.L_1535 - .L_1534)
.L_1534:
        /*00e8*/ 	.word	0x00000008
.L_1535:


//--------------------- .nv.info._ZN10layer_norm13ln_bwd_kernelINS_13Kernel_traitsI13__nv_bfloat16S2_S2_S2_fjLj6144ELj1ELj1ELj8ELj16ENS_18Kernel_traits_baseILj6144ES2_S2_S2_S2_fjLj256EEEEELb1ELb1ELb1ELb1EEEvNS_9BwdParamsE --------------------------
	.section	.nv.info._ZN10layer_norm13ln_bwd_kernelINS_13Kernel_traitsI13__nv_bfloat16S2_S2_S2_fjLj6144ELj1ELj1ELj8ELj16ENS_18Kernel_traits_baseILj6144ES2_S2_S2_S2_fjLj256EEEEELb1ELb1ELb1ELb1EEEvNS_9BwdParamsE,"",@"SHT_CUDA_INFO"
	.sectionflags	@""
	.align	4


	//----- nvinfo : EIATTR_CUDA_API_VERSION
	.align		4
        /*0000*/ 	.byte	0x04, 0x37
        /*0002*/ 	.short	(.L_1537 - .L_1536)
.L_1536:
        /*0004*/ 	.word	0x00000082


	//----- nvinfo : EIATTR_KPARAM_INFO
	.align		4
.L_1537:
        /*0008*/ 	.byte	0x04, 0x17
        /*000a*/ 	.short	(.L_1539 - .L_1538)
.L_1538:
        /*000c*/ 	.word	0x00000000
        /*0010*/ 	.short	0x0000
        /*0012*/ 	.short	0x0000
        /*0014*/ 	.byte	0x00, 0xf0, 0xa1, 0x04


	//----- nvinfo : EIATTR_SPARSE_MMA_MASK
	.align		4
.L_1539:
        /*0018*/ 	.byte	0x03, 0x50
        /*001a*/ 	.short	0x0000


	//----- nvinfo : EIATTR_MAXREG_COUNT
	.align		4
        /*001c*/ 	.byte	0x03, 0x1b
        /*001e*/ 	.short	0x00ff


	//----- nvinfo : EIATTR_NUM_BARRIERS
	.align		4
        /*0020*/ 	.byte	0x02, 0x4c
        /*0022*/ 	.byte	0x01
	.zero		1


	//----- nvinfo : EIATTR_MERCURY_ISA_VERSION
	.align		4
        /*0024*/ 	.byte	0x03, 0x5f
        /*0026*/ 	.short	0x0101


	//----- nvinfo : EIATTR_COOP_GROUP_MASK_REGIDS
	.align		4
        /*0028*/ 	.byte	0x04, 0x29
        /*002a*/ 	.short	(.L_1541 - .L_1540)


	//   ....[0]....
.L_1540:
        /*002c*/ 	.word	0xffffffff


	//   ....[1]....
        /*0030*/ 	.word	0xffffffff


	//   ....[2]....
        /*0034*/ 	.word	0xffffffff


	//   ....[3]....
        /*0038*/ 	.word	0xffffffff


	//   ....[4]....
        /*003c*/ 	.word	0xffffffff


	//   ....[5]....
        /*0040*/ 	.word	0xffffffff


	//   ....[6]....
        /*0044*/ 	.word	0xffffffff


	//   ....[7]....
        /*0048*/ 	.word	0xffffffff


	//   ....[8]....
        /*004c*/ 	.word	0xffffffff


	//   ....[9]....
        /*0050*/ 	.word	0xffffffff


	//----- nvinfo : EIATTR_COOP_GROUP_INSTR_OFFSETS
	.align		4
.L_1541:
        /*0054*/ 	.byte	0x04, 0x28
        /*0056*/ 	.short	(.L_1543 - .L_1542)


	//   ....[0]....
.L_1542:
        /*0058*/ 	.word	0x00001cb0


	//   ....[1]....
        /*005c*/ 	.word	0x00001cf0


	//   ....[2]....
        /*0060*/ 	.word	0x00001d50


	//   ....[3]....
        /*0064*/ 	.word	0x00001d70


	//   ....[4]....
        /*0068*/ 	.word	0x00001dd0


	//   ....[5]....
        /*006c*/ 	.word	0x00001df0


	//   ....[6]....
        /*0070*/ 	.word	0x00001e20


	//   ....[7]....
        /*0074*/ 	.word	0x00001e40


	//   ....[8]....
        /*0078*/ 	.word	0x00001e70


	//   ....[9]....
        /*007c*/ 	.word	0x00001e80


	//----- nvinfo : EIATTR_VRC_CTA_INIT_COUNT
	.align		4
.L_1543:
        /*0080*/ 	.byte	0x02, 0x4a
	.zero		1
	.zero		1


	//----- nvinfo : EIATTR_EXIT_INSTR_OFFSETS
	.align		4
        /*0084*/ 	.byte	0x04, 0x1c
        /*0086*/ 	.short	(.L_1545 - .L_1544)


	//   ....[0]....
.L_1544:
        /*0088*/ 	.word	0x00009880


	//----- nvinfo : EIATTR_MAX_THREADS
	.align		4
.L_1545:
        /*008c*/ 	.byte	0x04, 0x05
        /*008e*/ 	.short	(.L_1547 - .L_1546)
.L_1546:
        /*0090*/ 	.word	0x00000100
        /*0094*/ 	.word	0x00000001
        /*0098*/ 	.word	0x00000001


	//----- nvinfo : EIATTR_CRS_STACK_SIZE
	.align		4
.L_1547:
        /*009c*/ 	.byte	0x04, 0x1e
        /*009e*/ 	.short	(.L_1549 - .L_1548)
.L_1548:
        /*00a0*/ 	.word	0x00000000


	//----- nvinfo : EIATTR_CBANK_PARAM_SIZE
	.align		4
.L_1549:
        /*00a4*/ 	.byte	0x03, 0x19
        /*00a6*/ 	.short	0x0128


	//----- nvinfo : EIATTR_PARAM_CBANK
	.align		4
        /*00a8*/ 	.byte	0x04, 0x0a
        /*00aa*/ 	.short	(.L_1551 - .L_1550)
	.align		4
.L_1550:
        /*00ac*/ 	.word	index@(.nv.constant0._ZN10layer_norm13ln_bwd_kernelINS_13Kernel_traitsI13__nv_bfloat16S2_S2_S2_fjLj6144ELj1ELj1ELj8ELj16ENS_18Kernel_traits_baseILj6144ES2_S2_S2_S2_fjLj256EEEEELb1ELb1ELb1ELb1EEEvNS_9BwdParamsE)
        /*00b0*/ 	.short	0x0380
        /*00b2*/ 	.short	0x0128


	//----- nvinfo : EIATTR_SW_WAR
	.align		4
.L_1551:
        /*00b4*/ 	.byte	0x04, 0x36
        /*00b6*/ 	.short	(.L_1553 - .L_1552)
.L_1552:
        /*00b8*/ 	.word	0x00000008
.L_1553:


//--------------------- .nv.info._ZN10layer_norm13ln_bwd_kernelINS_13Kernel_traitsI6__halfS2_S2_S2_fjLj6144ELj1ELj1ELj8ELj16ENS_18Kernel_traits_baseILj6144ES2_S2_S2_S2_fjLj256EEEEELb0ELb0ELb0ELb0EEEvNS_9BwdParamsE --------------------------
	.section	.nv.info._ZN10layer_norm13ln_bwd_kernelINS_13Kernel_traitsI6__halfS2_S2_S2_fjLj6144ELj1ELj1ELj8ELj16ENS_18Kernel_traits_baseILj6144ES2_S2_S2_S2_fjLj256EEEEELb0ELb0ELb0ELb0EEEvNS_9BwdParamsE,"",@"SHT_CUDA_INFO"
	.sectionflags	@""
	.align	4


	//----- nvinfo : EIATTR_CUDA_API_VERSION
	.align		4
        /*0000*/ 	.byte	0x04, 0x37
        /*0002*/ 	.short	(.L_1555 - .L_1554)
.L_1554:
        /*0004*/ 	.word	0x00000082


	//----- nvinfo : EIATTR_KPARAM_INFO
	.align		4
.L_1555:
        /*0008*/ 	.byte	0x04, 0x17
        /*000a*/ 	.short	(.L_1557 - .L_1556)
.L_1556:
        /*000c*/ 	.word	0x00000000
        /*0010*/ 	.short	0x0000
        /*0012*/ 	.short	0x0000
        /*0014*/ 	.byte	0x00, 0xf0, 0xa1, 0x04


	//----- nvinfo : EIATTR_SPARSE_MMA_MASK
	.align		4
.L_1557:
        /*0018*/ 	.byte	0x03, 0x50
        /*001a*/ 	.short	0x0000


	//----- nvinfo : EIATTR_MAXREG_COUNT
	.align		4
        /*001c*/ 	.byte	0x03, 0x1b
        /*001e*/ 	.short	0x00ff


	//----- nvinfo : EIATTR_NUM_BARRIERS
	.align		4
        /*0020*/ 	.byte	0x02, 0x4c
        /*0022*/ 	.byte	0x01
	.zero		1


	//----- nvinfo : EIATTR_MERCURY_ISA_VERSION
	.align		4
        /*0024*/ 	.byte	0x03, 0x5f
        /*0026*/ 	.short	0x0101


	//----- nvinfo : EIATTR_COOP_GROUP_MASK_REGIDS
	.align		4
        /*0028*/ 	.byte	0x04, 0x29
        /*002a*/ 	.short	(.L_1559 - .L_1558)


	//   ....[0]....
.L_1558:
        /*002c*/ 	.word	0xffffffff


	//   ....[1]....
        /*0030*/ 	.word	0xffffffff


	//   ....[2]....
        /*0034*/ 	.word	0xffffffff


	//   ....[3]....
        /*0038*/ 	.word	0xffffffff


	//   ....[4]....
        /*003c*/ 	.word	0xffffffff


	//   ....[5]....
        /*0040*/ 	.word	0xffffffff


	//   ....[6]....
        /*0044*/ 	.word	0xffffffff


	//   ....[7]....
        /*0048*/ 	.word	0xffffffff


	//   ....[8]....
        /*004c*/ 	.word	0xffffffff


	//   ....[9]....
        /*0050*/ 	.word	0xffffffff


	//----- nvinfo : EIATTR_COOP_GROUP_INSTR_OFFSETS
	.align		4
.L_1559:
        /*0054*/ 	.byte	0x04, 0x28
        /*0056*/ 	.short	(.L_1561 - .L_1560)


	//   ....[0]....
.L_1560:
        /*0058*/ 	.word	0x00001880


	//   ....[1]....
        /*005c*/ 	.word	0x000018b0


	//   ....[2]....
        /*0060*/ 	.word	0x000018e0


	//   ....[3]....
        /*0064*/ 	.word	0x000018f0


	//   ....[4]....
        /*0068*/ 	.word	0x00001920


	//   ....[5]....
        /*006c*/ 	.word	0x00001930


	//   ....[6]....
        /*0070*/ 	.word	0x00001960


	//   ....[7]....
        /*0074*/ 	.word	0x00001970


	//   ....[8]....
        /*0078*/ 	.word	0x000019a0


	//   ....[9]....
        /*007c*/ 	.word	0x000019b0


	//----- nvinfo : EIATTR_VRC_CTA_INIT_COUNT
	.align		4
.L_1561:
        /*0080*/ 	.byte	0x02, 0x4a
	.zero		1
	.zero		1


	//----- nvinfo : EIATTR_EXIT_INSTR_OFFSETS
	.align		4
        /*0084*/ 	.byte	0x04, 0x1c
        /*0086*/ 	.short	(.L_1563 - .L_1562)


	//   ....[0]....
.L_1562:
        /*0088*/ 	.word	0x000043d0


	//   ....[1]....
        /*008c*/ 	.word	0x00004470


	//----- nvinfo : EIATTR_MAX_THREADS
	.align		4
.L_1563:
        /*0090*/ 	.byte	0x04, 0x05
        /*0092*/ 	.short	(.L_1565 - .L_1564)
.L_1564:
        /*0094*/ 	.word	0x00000100
        /*0098*/ 	.word	0x00000001
        /*009c*/ 	.word	0x00000001


	//----- nvinfo : EIATTR_CRS_STACK_SIZE
	.align		4
.L_1565:
        /*00a0*/ 	.byte	0x04, 0x1e
        /*00a2*/ 	.short	(.L_1567 - .L_1566)
.L_1566:
        /*00a4*/ 	.word	0x00000000


	//----- nvinfo : EIATTR_CBANK_PARAM_SIZE
	.align		4
.L_1567:
        /*00a8*/ 	.byte	0x03, 0x19
        /*00aa*/ 	.short	0x0128


	//----- nvinfo : EIATTR_PARAM_CBANK
	.align		4
        /*00ac*/ 	.byte	0x04, 0x0a
        /*00ae*/ 	.short	(.L_1569 - .L_1568)
	.align		4
.L_1568:
        /*00b0*/ 	.word	index@(.nv.constant0._ZN10layer_norm13ln_bwd_kernelINS_13Kernel_traitsI6__halfS2_S2_S2_fjLj6144ELj1ELj1ELj8ELj16ENS_18Kernel_traits_baseILj6144ES2_S2_S2_S2_fjLj256EEEEELb0ELb0ELb0ELb0EEEvNS_9BwdParamsE)
        /*00b4*/ 	.short	0x0380
        /*00b6*/ 	.short	0x0128


	//----- nvinfo : EIATTR_SW_WAR
	.align		4
.L_1569:
        /*00b8*/ 	.byte	0x04, 0x36
        /*00ba*/ 	.short	(.L_1571 - .L_1570)
.L_1570:
        /*00bc*/ 	.word	0x00000008
.L_1571:


//--------------------- .nv.info._ZN10layer_norm13ln_bwd_kernelINS_13Kernel_traitsI6__halfS2_S2_S2_fjLj6144ELj1ELj1ELj8ELj16ENS_18Kernel_traits_baseILj6144ES2_S2_S2_S2_fjLj256EEEEELb0ELb0ELb0ELb1EEEvNS_9BwdParamsE --------------------------
	.section	.nv.info._ZN10layer_norm13ln_bwd_kernelINS_13Kernel_traitsI6__halfS2_S2_S2_fjLj6144ELj1ELj1ELj8ELj16ENS_18Kernel_traits_baseILj6144ES2_S2_S2_S2_fjLj256EEEEELb0ELb0ELb0ELb1EEEvNS_9BwdParamsE,"",@"SHT_CUDA_INFO"
	.sectionflags	@""
	.align	4


	//----- nvinfo : EIATTR_CUDA_API_VERSION
	.align		4
        /*0000*/ 	.byte	0x04, 0x37
        /*0002*/ 	.short	(.L_1573 - .L_1572)
.L_1572:
        /*0004*/ 	.word	0x00000082


	//----- nvinfo : EIATTR_KPARAM_INFO
	.align		4
.L_1573:
        /*0008*/ 	.byte	0x04, 0x17
        /*000a*/ 	.short	(.L_1575 - .L_1574)
.L_1574:
        /*000c*/ 	.word	0x00000000
        /*0010*/ 	.short	0x0000
        /*0012*/ 	.short	0x0000
        /*0014*/ 	.byte	0x00, 0xf0, 0xa1, 0x04


	//----- nvinfo : EIATTR_SPARSE_MMA_MASK
	.align		4
.L_1575:
        /*0018*/ 	.byte	0x03, 0x50
        /*001a*/ 	.short	0x0000


	//----- nvinfo : EIATTR_MAXREG_COUNT
	.align		4
        /*001c*/ 	.byte	0x03, 0x1b
        /*001e*/ 	.short	0x00ff


	//----- nvinfo : EIATTR_NUM_BARRIERS
	.align		4
        /*0020*/ 	.byte	0x02, 0x4c
        /*0022*/ 	.byte	0x01
	.zero		1


	//----- nvinfo : EIATTR_MERCURY_ISA_VERSION
	.align		4
        /*0024*/ 	.byte	0x03, 0x5f
        /*0026*/ 	.short	0x0101


	//----- nvinfo : EIATTR_COOP_GROUP_MASK_REGIDS
	.align		4
        /*0028*/ 	.byte	0x04, 0x29
        /*002a*/ 	.short	(.L_1577 - .L_1576)


	//   ....[0]....
.L_1576:
        /*002c*/ 	.word	0xffffffff


	//   ....[1]....
        /*0030*/ 	.word	0xffffffff


	//   ....[2]....
        /*0034*/ 	.word	0xffffffff


	//   ....[3]....
        /*0038*/ 	.word	0xffffffff


	//   ....[4]....
        /*003c*/ 	.word	0xffffffff


	//   ....[5]....
        /*0040*/ 	.word	0xffffffff


	//   ....[6]....
        /*0044*/ 	.word	0xffffffff


	//   ....[7]....
        /*0048*/ 	.word	0xffffffff


	//   ....[8]....
        /*004c*/ 	.word	0xffffffff


	//   ....[9]....
        /*0050*/ 	.word	0xffffffff


	//----- nvinfo : EIATTR_COOP_GROUP_INSTR_OFFSETS
	.align		4
.L_1577:
        /*0054*/ 	.byte	0x04, 0x28
        /*0056*/ 	.short	(.L_1579 - .L_1578)


	//   ....[0]....
.L_1578:
        /*0058*/ 	.word	0x00001400


	//   ....[1]....
        /*005c*/ 	.word	0x00001410


	//   ....[2]....
        /*0060*/ 	.word	0x00001440


	//   ....[3]....
        /*0064*/ 	.word	0x00001450


	//   ....[4]....
        /*0068*/ 	.word	0x00001480


	//   ....[5]....
        /*006c*/ 	.word	0x00001490


	//   ....[6]....
        /*0070*/ 	.word	0x000014c0


	//   ....[7]....
        /*0074*/ 	.word	0x000014d0


	//   ....[8]....
        /*0078*/ 	.word	0x00001510


	//   ....[9]....
        /*007c*/ 	.word	0x00001520


	//----- nvinfo : EIATTR_VRC_CTA_INIT_COUNT
	.align		4
.L_1579:
        /*0080*/ 	.byte	0x02, 0x4a
	.zero		1
	.zero		1


	//----- nvinfo : EIATTR_EXIT_INSTR_OFFSETS
	.align		4
        /*0084*/ 	.byte	0x04, 0x1c
        /*0086*/ 	.short	(.L_1581 - .L_1580)


	//   ....[0]....
.L_1580:
        /*0088*/ 	.word	0x000041e0


	//----- nvinfo : EIATTR_MAX_THREADS
	.align		4
.L_1581:
        /*008c*/ 	.byte	0x04, 0x05
        /*008e*/ 	.short	(.L_1583 - .L_1582)
.L_1582:
        /*0090*/ 	.word	0x00000100
        /*0094*/ 	.word	0x00000001
        /*0098*/ 	.word	0x00000001


	//----- nvinfo : EIATTR_CRS_STACK_SIZE
	.align		4
.L_1583:
        /*009c*/ 	.byte	0x04, 0x1e
        /*009e*/ 	.short	(.L_1585 - .L_1584)
.L_1584:
        /*00a0*/ 	.word	0x00000000


	//----- nvinfo : EIATTR_CBANK_PARAM_SIZE
	.align		4
.L_1585:
        /*00a4*/ 	.byte	0x03, 0x19
        /*00a6*/ 	.short	0x0128


	//----- nvinfo : EIATTR_PARAM_CBANK
	.align		4
        /*00a8*/ 	.byte	0x04, 0x0a
        /*00aa*/ 	.short	(.L_1587 - .L_1586)
	.align		4
.L_1586:
        /*00ac*/ 	.word	index@(.nv.constant0._ZN10layer_norm13ln_bwd_kernelINS_13Kernel_traitsI6__halfS2_S2_S2_fjLj6144ELj1ELj1ELj8ELj16ENS_18Kernel_traits_baseILj6144ES2_S2_S2_S2_fjLj256EEEEELb0ELb0ELb0ELb1EEEvNS_9BwdParamsE)
        /*00b0*/ 	.short	0x0380
        /*00b2*/ 	.short	0x0128


	//----- nvinfo : EIATTR_SW_WAR
	.align		4
.L_1587:
        /*00b4*/ 	.byte	0x04, 0x36
        /*00b6*/ 	.short	(.L_1589 - .L_1588)
.L_1588:
        /*00b8*/ 	.word	0x00000008
.L_1589:


//--------------------- .nv.info._ZN10layer_norm13ln_bwd_kernelINS_13Kernel_traitsI6__halfS2_S2_S2_fjLj6144ELj1ELj1ELj8ELj16ENS_18Kernel_traits_baseILj6144ES2_S2_S2_S2_fjLj256EEEEELb0ELb0ELb1ELb0EEEvNS_9BwdParamsE --------------------------
	.section	.nv.info._ZN10layer_norm13ln_bwd_kernelINS_13Kernel_traitsI6__halfS2_S2_S2_fjLj6144ELj1ELj1ELj8ELj16ENS_18Kernel_traits_baseILj6144ES2_S2_S2_S2_fjLj256EEEEELb0ELb0ELb1ELb0EEEvNS_9BwdParamsE,"",@"SHT_CUDA_INFO"
	.sectionflags	@""
	.align	4


	//----- nvinfo : EIATTR_CUDA_API_VERSION
	.align		4
        /*0000*/ 	.byte	0x04, 0x37
        /*0002*/ 	.short	(.L_1591 - .L_1590)
.L_1590:
        /*0004*/ 	.word	0x00000082


	//----- nvinfo : EIATTR_KPARAM_INFO
	.align		4
.L_1591:
        /*0008*/ 	.byte	0x04, 0x17
        /*000a*/ 	.short	(.L_1593 - .L_1592)
.L_1592:
        /*000c*/ 	.word	0x00000000
        /*0010*/ 	.short	0x0000
        /*0012*/ 	.short	0x0000
        /*0014*/ 	.byte	0x00, 0xf0, 0xa1, 0x04


	//----- nvinfo : EIATTR_SPARSE_MMA_MASK
	.align		4
.L_1593:
        /*0018*/ 	.byte	0x03, 0x50
        /*001a*/ 	.short	0x0000


	//----- nvinfo : EIATTR_MAXREG_COUNT
	.align		4
        /*001c*/ 	.byte	0x03, 0x1b
        /*001e*/ 	.short	0x00ff


	//----- nvinfo : EIATTR_NUM_BARRIERS
	.align		4
        /*0020*/ 	.byte	0x02, 0x4c
        /*0022*/ 	.byte	0x01
	.zero		1


	//----- nvinfo : EIATTR_MERCURY_ISA_VERSION
	.align		4
        /*0024*/ 	.byte	0x03, 0x5f
        /*0026*/ 	.short	0x0101


	//----- nvinfo : EIATTR_COOP_GROUP_MASK_REGIDS
	.align		4
        /*0028*/ 	.byte	0x04, 0x29
        /*002a*/ 	.short	(.L_1595 - .L_1594)


	//   ....[0]....
.L_1594:
        /*002c*/ 	.word	0xffffffff


	//   ....[1]....
        /*0030*/ 	.word	0xffffffff


	//   ....[2]....
        /*0034*/ 	.word	0xffffffff


	//   ....[3]....
        /*0038*/ 	.word	0xffffffff


	//   ....[4]....
        /*003c*/ 	.word	0xffffffff


	//   ....[5]....
        /*0040*/ 	.word	0xffffffff


	//   ....[6]....
        /*0044*/ 	.word	0xffffffff


	//   ....[7]....
        /*0048*/ 	.word	0xffffffff


	//   ....[8]....
        /*004c*/ 	.word	0xffffffff


	//   ....[9]....
        /*0050*/ 	.word	0xffffffff


	//----- nvinfo : EIATTR_COOP_GROUP_INSTR_OFFSETS
	.align		4
.L_1595:
        /*0054*/ 	.byte	0x04, 0x28
        /*0056*/ 	.short	(.L_1597 - .L_1596)


	//   ....[0]....
.L_1596:
        /*0058*/ 	.word	0x00001ad0


	//   ....[1]....
        /*005c*/ 	.word	0x00001af0


	//   ....[2]....
        /*0060*/ 	.word	0x00001b30


	//   ....[3]....
        /*0064*/ 	.word	0x00001b40


	//   ....[4]....
        /*0068*/ 	.word	0x00001b80


	//   ....[5]....
        /*006c*/ 	.word	0x00001b90


	//   ....[6]....
        /*0070*/ 	.word	0x00001bc0


	//   ....[7]....
        /*0074*/ 	.word	0x00001bd0


	//   ....[8]....
        /*0078*/ 	.word	0x00001c00


	//   ....[9]....
        /*007c*/ 	.word	0x00001c10


	//----- nvinfo : EIATTR_VRC_CTA_INIT_COUNT
	.align		4
.L_1597:
        /*0080*/ 	.byte	0x02, 0x4a
	.zero		1
	.zero		1


	//----- nvinfo : EIATTR_EXIT_INSTR_OFFSETS
	.align		4
        /*0084*/ 	.byte	0x04, 0x1c
        /*0086*/ 	.short	(.L_1599 - .L_1598)


	//   ....[0]....
.L_1598:
        /*0088*/ 	.word	0x000059b0


	//   ....[1]....
        /*008c*/ 	.word	0x00005a50


	//----- nvinfo : EIATTR_MAX_THREADS
	.align		4
.L_1599:
        /*0090*/ 	.byte	0x04, 0x05
        /*0092*/ 	.short	(.L_1601 - .L_1600)
.L_1600:
        /*0094*/ 	.word	0x00000100
        /*0098*/ 	.word	0x00000001
        /*009c*/ 	.word	0x00000001


	//----- nvinfo : EIATTR_CRS_STACK_SIZE
	.align		4
.L_1601:
        /*00a0*/ 	.byte	0x04, 0x1e
        /*00a2*/ 	.short	(.L_1603 - .L_1602)
.L_1602:
        /*00a4*/ 	.word	0x00000000


	//----- nvinfo : EIATTR_CBANK_PARAM_SIZE
	.align		4
.L_1603:
        /*00a8*/ 	.byte	0x03, 0x19
        /*00aa*/ 	.short	0x0128


	//----- nvinfo : EIATTR_PARAM_CBANK
	.align		4
        /*00ac*/ 	.byte	0x04, 0x0a
        /*00ae*/ 	.short	(.L_1605 - .L_1604)
	.align		4
.L_1604:
        /*00b0*/ 	.word	index@(.nv.constant0._ZN10layer_norm13ln_bwd_kernelINS_13Kernel_traitsI6__halfS2_S2_S2_fjLj6144ELj1ELj1ELj8ELj16ENS_18Kernel_traits_baseILj6144ES2_S2_S2_S2_fjLj256EEEEELb0ELb0ELb1ELb0EEEvNS_9BwdParamsE)
        /*00b4*/ 	.short	0x0380
        /*00b6*/ 	.short	0x0128


	//----- nvinfo : EIATTR_SW_WAR
	.align		4
.L_1605:
        /*00b8*/ 	.byte	0x04, 0x36
        /*00ba*/ 	.short	(.L_1607 - .L_1606)
.L_1606:
        /*00bc*/ 	.word	0x00000008
.L_1607:


//--------------------- .nv.info._ZN10layer_norm13ln_bwd_kernelINS_13Kernel_traitsI6__halfS2_S2_S2_fjLj6144ELj1ELj1ELj8ELj16ENS_18Kernel_traits_baseILj6144ES2_S2_S2_S2_fjLj256EEEEELb0ELb0ELb1ELb1EEEvNS_9BwdParamsE --------------------------
	.section	.nv.info._ZN10layer_norm13ln_bwd_kernelINS_13Kernel_traitsI6__halfS2_S2_S2_fjLj6144ELj1ELj1ELj8ELj16ENS_18Kernel_traits_baseILj6144ES2_S2_S2_S2_fjLj256EEEEELb0ELb0ELb1ELb1EEEvNS_9BwdParamsE,"",@"SHT_CUDA_INFO"
	.sectionflags	@""
	.align	4


	//----- nvinfo : EIATTR_CUDA_API_VERSION
	.align		4
        /*0000*/ 	.byte	0x04, 0x37
        /*0002*/ 	.short	(.L_1609 - .L_1608)
.L_1608:
        /*0004*/ 	.word	0x00000082


	//----- nvinfo : EIATTR_KPARAM_INFO
	.align		4
.L_1609:
        /*0008*/ 	.byte	0x04, 0x17
        /*000a*/ 	.short	(.L_1611 - .L_1610)
.L_1610:
        /*000c*/ 	.word	0x00000000
        /*0010*/ 	.short	0x0000
        /*0012*/ 	.short	0x0000
        /*0014*/ 	.byte	0x00, 0xf0, 0xa1, 0x04


	//----- nvinfo : EIATTR_SPARSE_MMA_MASK
	.align		4
.L_1611:
        /*0018*/ 	.byte	0x03, 0x50
        /*001a*/ 	.short	0x0000


	//----- nvinfo : EIATTR_MAXREG_COUNT
	.align		4
        /*001c*/ 	.byte	0x03, 0x1b
        /*001e*/ 	.short	0x00ff


	//----- nvinfo : EIATTR_NUM_BARRIERS
	.align		4
        /*0020*/ 	.byte	0x02, 0x4c
        /*0022*/ 	.byte	0x01
	.zero		1


	//----- nvinfo : EIATTR_MERCURY_ISA_VERSION
	.align		4
        /*0024*/ 	.byte	0x03, 0x5f
        /*0026*/ 	.short	0x0101


	//----- nvinfo : EIATTR_COOP_GROUP_MASK_REGIDS
	.align		4
        /*0028*/ 	.byte	0x04, 0x29
        /*002a*/ 	.short	(.L_1613 - .L_1612)


	//   ....[0]....
.L_1612:
        /*002c*/ 	.word	0xffffffff


	//   ....[1]....
        /*0030*/ 	.word	0xffffffff


	//   ....[2]....
        /*0034*/ 	.word	0xffffffff


	//   ....[3]....
        /*0038*/ 	.word	0xffffffff


	//   ....[4]....
        /*003c*/ 	.word	0xffffffff


	//   ....[5]....
        /*0040*/ 	.word	0xffffffff


	//   ....[6]....
        /*0044*/ 	.word	0xffffffff


	//   ....[7]....
        /*0048*/ 	.word	0xffffffff


	//   ....[8]....
        /*004c*/ 	.word	0xffffffff


	//   ....[9]....
        /*0050*/ 	.word	0xffffffff


	//----- nvinfo : EIATTR_COOP_GROUP_INSTR_OFFSETS
	.align		4
.L_1613:
        /*0054*/ 	.byte	0x04, 0x28
        /*0056*/ 	.short	(.L_1615 - .L_1614)


	//   ....[0]....
.L_1614:
        /*0058*/ 	.word	0x00001680


	//   ....[1]....
        /*005c*/ 	.word	0x000016a0


	//   ....[2]....
        /*0060*/ 	.word	0x000016e0


	//   ....[3]....
        /*0064*/ 	.word	0x000016f0


	//   ....[4]....
        /*0068*/ 	.word	0x00001730


	//   ....[5]....
        /*006c*/ 	.word	0x00001740


	//   ....[6]....
        /*0070*/ 	.word	0x00001770


	//   ....[7]....
        /*0074*/ 	.word	0x00001780


	//   ....[8]....
        /*0078*/ 	.word	0x000017b0


	//   ....[9]....
        /*007c*/ 	.word	0x000017c0


	//----- nvinfo : EIATTR_VRC_CTA_INIT_COUNT
	.align		4
.L_1615:
        /*0080*/ 	.byte	0x02, 0x4a
	.zero		1
	.zero		1


	//----- nvinfo : EIATTR_EXIT_INSTR_OFFSETS
	.align		4
        /*0084*/ 	.byte	0x04, 0x1c
        /*0086*/ 	.short	(.L_1617 - .L_1616)


	//   ....[0]....
.L_1616:
        /*0088*/ 	.word	0x000053e0


	//----- nvinfo : EIATTR_MAX_THREADS
	.align		4
.L_1617:
        /*008c*/ 	.byte	0x04, 0x05
        /*008e*/ 	.short	(.L_1619 - .L_1618)
.L_1618:
        /*0090*/ 	.word	0x00000100
        /*0094*/ 	.word	0x00000001
        /*0098*/ 	.word	0x00000001


	//----- nvinfo : EIATTR_CRS_STACK_SIZE
	.align		4
.L_1619:
        /*009c*/ 	.byte	0x04, 0x1e
        /*009e*/ 	.short	(.L_1621 - .L_1620)
.L_1620:
        /*00a0*/ 	.word	0x00000000


	//----- nvinfo : EIATTR_CBANK_PARAM_SIZE
	.align		4
.L_1621:
        /*00a4*/ 	.byte	0x03, 0x19
        /*00a6*/ 	.short	0x0128


	//----- nvinfo : EIATTR_PARAM_CBANK
	.align		4
        /*00a8*/ 	.byte	0x04, 0x0a
        /*00aa*/ 	.short	(.L_1623 - .L_1622)
	.align		4
.L_1622:
        /*00ac*/ 	.word	index@(.nv.constant0._ZN10layer_norm13ln_bwd_kernelINS_13Kernel_traitsI6__halfS2_S2_S2_fjLj6144ELj1ELj1ELj8ELj16ENS_18Kernel_traits_baseILj6144ES2_S2_S2_S2_fjLj256EEEEELb0ELb0ELb1ELb1EEEvNS_9BwdParamsE)
        /*00b0*/ 	.short	0x0380
        /*00b2*/ 	.short	0x0128


	//----- nvinfo : EIATTR_SW_WAR
	.align		4
.L_1623:
        /*00b4*/ 	.byte	0x04, 0x36
        /*00b6*/ 	.short	(.L_1625 - .L_1624)
.L_1624:
        /*00b8*/ 	.word	0x00000008
.L_1625:


//--------------------- .nv.info._ZN10layer_norm13ln_bwd_kernelINS_13Kernel_traitsI6__halfS2_S2_S2_fjLj6144ELj1ELj1ELj8ELj16ENS_18Kernel_traits_baseILj6144ES2_S2_S2_S2_fjLj256EEEEELb0ELb1ELb0ELb0EEEvNS_9BwdParamsE --------------------------
	.section	.nv.info._ZN10layer_norm13ln_bwd_kernelINS_13Kernel_traitsI6__halfS2_S2_S2_fjLj6144ELj1ELj1ELj8ELj16ENS_18Kernel_traits_baseILj6144ES2_S2_S2_S2_fjLj256EEEEELb0ELb1ELb0ELb0EEEvNS_9BwdParamsE,"",@"SHT_CUDA_INFO"
	.sectionflags	@""
	.align	4


	//----- nvinfo : EIATTR_CUDA_API_VERSION
	.align		4
        /*0000*/ 	.byte	0x04, 0x37
        /*0002*/ 	.short	(.L_1627 - .L_1626)
.L_1626:
        /*0004*/ 	.word	0x00000082


	//----- nvinfo : EIATTR_KPARAM_INFO
	.align		4
.L_1627:
        /*0008*/ 	.byte	0x04, 0x17
        /*000a*/ 	.short	(.L_1629 - .L_1628)
.L_1628:
        /*000c*/ 	.word	0x00000000
        /*0010*/ 	.short	0x0000
        /*0012*/ 	.short	0x0000
        /*0014*/ 	.byte	0x00, 0xf0, 0xa1, 0x04


	//----- nvinfo : EIATTR_SPARSE_MMA_MASK
	.align		4
.L_1629:
        /*0018*/ 	.byte	0x03, 0x50
        /*001a*/ 	.short	0x0000


	//----- nvinfo : EIATTR_MAXREG_COUNT
	.align		4
        /*001c*/ 	.byte	0x03, 0x1b
        /*001e*/ 	.short	0x00ff


	//----- nvinfo : EIATTR_NUM_BARRIERS
	.align		4
        /*0020*/ 	.byte	0x02, 0x4c
        /*0022*/ 	.byte	0x01
	.zero		1


	//----- nvinfo : EIATTR_MERCURY_ISA_VERSION
	.align		4
        /*0024*/ 	.byte	0x03, 0x5f
        /*0026*/ 	.short	0x0101


	//----- nvinfo : EIATTR_COOP_GROUP_MASK_REGIDS
	.align		4
        /*0028*/ 	.byte	0x04, 0x29
        /*002a*/ 	.short	(.L_1631 - .L_1630)


	//   ....[0]....
.L_1630:
        /*002c*/ 	.word	0xffffffff


	//   ....[1]....
        /*0030*/ 	.word	0xffffffff


	//   ....[2]....
        /*0034*/ 	.word	0xffffffff


	//   ....[3]....
        /*0038*/ 	.word	0xffffffff


	//   ....[4]....
        /*003c*/ 	.word	0xffffffff


	//   ....[5]....
        /*0040*/ 	.word	0xffffffff


	//   ....[6]....
        /*0044*/ 	.word	0xffffffff


	//   ....[7]....
        /*0048*/ 	.word	0xffffffff


	//   ....[8]....
        /*004c*/ 	.word	0xffffffff


	//   ....[9]....
        /*0050*/ 	.word	0xffffffff


	//----- nvinfo : EIATTR_COOP_GROUP_INSTR_OFFSETS
	.align		4
.L_1631:
        /*0054*/ 	.byte	0x04, 0x28
        /*0056*/ 	.short	(.L_1633 - .L_1632)


	//   ....[0]....
.L_1632:
        /*0058*/ 	.word	0x00001ac0


	//   ....[1]....
        /*005c*/ 	.word	0x00001af0


	//   ....[2]....
        /*0060*/ 	.word	0x00001ba0


	//   ....[3]....
        /*0064*/ 	.word	0x00001be0


	//   ....[4]....
        /*0068*/ 	.word	0x00001c30


	//   ....[5]....
        /*006c*/ 	.word	0x00001c40


	//   ....[6]....
        /*0070*/ 	.word	0x00001c70


	//   ....[7]....
        /*0074*/ 	.word	0x00001ca0


	//   ....[8]....
        /*0078*/ 	.word	0x00001cd0


	//   ....[9]....
        /*007c*/ 	.word	0x00001ce0


	//----- nvinfo : EIATTR_VRC_CTA_INIT_COUNT
	.align		4
.L_1633:
        /*0080*/ 	.byte	0x02, 0x4a
	.zero		1
	.zero		1


	//----- nvinfo : EIATTR_EXIT_INSTR_OFFSETS
	.align		4
        /*0084*/ 	.byte	0x04, 0x1c
        /*0086*/ 	.short	(.L_1635 - .L_1634)


	//   ....[0]....
.L_1634:
        /*0088*/ 	.word	0x00006040


	//   ....[1]....
        /*008c*/ 	.word	0x00006110


	//----- nvinfo : EIATTR_MAX_THREADS
	.align		4
.L_1635:
        /*0090*/ 	.byte	0x04, 0x05
        /*0092*/ 	.short	(.L_1637 - .L_1636)
.L_1636:
        /*0094*/ 	.word	0x00000100
        /*0098*/ 	.word	0x00000001
        /*009c*/ 	.word	0x00000001


	//----- nvinfo : EIATTR_CRS_STACK_SIZE
	.align		4
.L_1637:
        /*00a0*/ 	.byte	0x04, 0x1e
        /*00a2*/ 	.short	(.L_1639 - .L_1638)
.L_1638:
        /*00a4*/ 	.word	0x00000000


	//----- nvinfo : EIATTR_CBANK_PARAM_SIZE
	.align		4
.L_1639:
        /*00a8*/ 	.byte	0x03, 0x19
        /*00aa*/ 	.short	0x0128


	//----- nvinfo : EIATTR_PARAM_CBANK
	.align		4
        /*00ac*/ 	.byte	0x04, 0x0a
        /*00ae*/ 	.short	(.L_1641 - .L_1640)
	.align		4
.L_1640:
        /*00b0*/ 	.word	index@(.nv.constant0._ZN10layer_norm13ln_bwd_kernelINS_13Kernel_traitsI6__halfS2_S2_S2_fjLj6144ELj1ELj1ELj8ELj16ENS_18Kernel_traits_baseILj6144ES2_S2_S2_S2_fjLj256EEEEELb0ELb1ELb0ELb0EEEvNS_9BwdParamsE)
        /*00b4*/ 	.short	0x0380
        /*00b6*/ 	.short	0x0128


	//----- nvinfo : EIATTR_SW_WAR
	.align		4
.L_1641:
        /*00b8*/ 	.byte	0x04, 0x36
        /*00ba*/ 	.short	(.L_1643 - .L_1642)
.L_1642:
        /*00bc*/ 	.word	0x00000008
.L_1643:


//--------------------- .nv.info._ZN10layer_norm13ln_bwd_kernelINS_13Kernel_traitsI6__halfS2_S2_S2_fjLj6144ELj1ELj1ELj8ELj16ENS_18Kernel_traits_baseILj6144ES2_S2_S2_S2_fjLj256EEEEELb0ELb1ELb0ELb1EEEvNS_9BwdParamsE --------------------------
	.section	.nv.info._ZN10layer_norm13ln_bwd_kernelINS_13Kernel_traitsI6__halfS2_S2_S2_fjLj6144ELj1ELj1ELj8ELj16ENS_18Kernel_traits_baseILj6144ES2_S2_S2_S2_fjLj256EEEEELb0ELb1ELb0ELb1EEEvNS_9BwdParamsE,"",@"SHT_CUDA_INFO"
	.sectionflags	@""
	.align	4


	//----- nvinfo : EIATTR_CUDA_API_VERSION
	.align		4
        /*0000*/ 	.byte	0x04, 0x37
        /*0002*/ 	.short	(.L_1645 - .L_1644)
.L_1644:
        /*0004*/ 	.word	0x00000082


	//----- nvinfo : EIATTR_KPARAM_INFO
	.align		4
.L_1645:
        /*0008*/ 	.byte	0x04, 0x17
        /*000a*/ 	.short	(.L_1647 - .L_1646)
.L_1646:
        /*000c*/ 	.word	0x00000000
        /*0010*/ 	.short	0x0000
        /*0012*/ 	.short	0x0000
        /*0014*/ 	.byte	0x00, 0xf0, 0xa1, 0x04


	//----- nvinfo : EIATTR_SPARSE_MMA_MASK
	.align		4
.L_1647:
        /*0018*/ 	.byte	0x03, 0x50
        /*001a*/ 	.short	0x0000


	//----- nvinfo : EIATTR_MAXREG_COUNT
	.align		4
        /*001c*/ 	.byte	0x03, 0x1b
        /*001e*/ 	.short	0x00ff


	//----- nvinfo : EIATTR_NUM_BARRIERS
	.align		4
        /*0020*/ 	.byte	0x02, 0x4c
        /*0022*/ 	.byte	0x01
	.zero		1


	//----- nvinfo : EIATTR_MERCURY_ISA_VERSION
	.align		4
        /*0024*/ 	.byte	0x03, 0x5f
        /*0026*/ 	.short	0x0101


	//----- nvinfo : EIATTR_COOP_GROUP_MASK_REGIDS
	.align		4
        /*0028*/ 	.byte	0x04, 0x29
        /*002a*/ 	.short	(.L_1649 - .L_1648)


	//   ....[0]....
.L_1648:
        /*002c*/ 	.word	0xffffffff


	//   ....[1]....
        /*0030*/ 	.word	0xffffffff


	//   ....[2]....
        /*0034*/ 	.word	0xffffffff


	//   ....[3]....
        /*0038*/ 	.word	0xffffffff


	//   ....[4]....
        /*003c*/ 	.word	0xffffffff


	//   ....[5]....
        /*0040*/ 	.word	0xffffffff


	//   ....[6]....
        /*0044*/ 	.word	0xffffffff


	//   ....[7]....
        /*0048*/ 	.word	0xffffffff


	//   ....[8]....
        /*004c*/ 	.word	0xffffffff


	//   ....[9]....
        /*0050*/ 	.word	0xffffffff


	//----- nvinfo : EIATTR_COOP_GROUP_INSTR_OFFSETS
	.align		4
.L_1649:
        /*0054*/ 	.byte	0x04, 0x28
        /*0056*/ 	.short	(.L_1651 - .L_1650)


	//   ....[0]....
.L_1650:
        /*0058*/ 	.word	0x000014c0


	//   ....[1]....
        /*005c*/ 	.word	0x000014d0


	//   ....[2]....
        /*0060*/ 	.word	0x00001520


	//   ....[3]....
        /*0064*/ 	.word	0x00001530


	//   ....[4]....
        /*0068*/ 	.word	0x00001580


	//   ....[5]....
        /*006c*/ 	.word	0x00001590


	//   ....[6]....
        /*0070*/ 	.word	0x000015d0


	//   ....[7]....
        /*0074*/ 	.word	0x000015e0


	//   ....[8]....
        /*0078*/ 	.word	0x00001640


	//   ....[9]....
        /*007c*/ 	.word	0x00001650


	//----- nvinfo : EIATTR_VRC_CTA_INIT_COUNT
	.align		4
.L_1651:
        /*0080*/ 	.byte	0x02, 0x4a
	.zero		1
	.zero		1


	//----- nvinfo : EIATTR_EXIT_INSTR_OFFSETS
	.align		4
        /*0084*/ 	.byte	0x04, 0x1c
        /*0086*/ 	.short	(.L_1653 - .L_1652)


	//   ....[0]....
.L_1652:
        /*0088*/ 	.word	0x00005f90


	//----- nvinfo : EIATTR_MAX_THREADS
	.align		4
.L_1653:
        /*008c*/ 	.byte	0x04, 0x05
        /*008e*/ 	.short	(.L_1655 - .L_1654)
.L_1654:
        /*0090*/ 	.word	0x00000100
        /*0094*/ 	.word	0x00000001
        /*0098*/ 	.word	0x00000001


	//----- nvinfo : EIATTR_CBANK_PARAM_SIZE
	.align		4
.L_1655:
        /*009c*/ 	.byte	0x03, 0x19
        /*009e*/ 	.short	0x0128


	//----- nvinfo : EIATTR_PARAM_CBANK
	.align		4
        /*00a0*/ 	.byte	0x04, 0x0a
        /*00a2*/ 	.short	(.L_1657 - .L_1656)
	.align		4
.L_1656:
        /*00a4*/ 	.word	index@(.nv.constant0._ZN10layer_norm13ln_bwd_kernelINS_13Kernel_traitsI6__halfS2_S2_S2_fjLj6144ELj1ELj1ELj8ELj16ENS_18Kernel_traits_baseILj6144ES2_S2_S2_S2_fjLj256EEEEELb0ELb1ELb0ELb1EEEvNS_9BwdParamsE)
        /*00a8*/ 	.short	0x0380
        /*00aa*/ 	.short	0x0128


	//----- nvinfo : EIATTR_SW_WAR
	.align		4
.L_1657:
        /*00ac*/ 	.byte	0x04, 0x36
        /*00ae*/ 	.short	(.L_1659 - .L_1658)
.L_1658:
        /*00b0*/ 	.word	0x00000008
.L_1659:


//--------------------- .nv.info._ZN10layer_norm13ln_bwd_kernelINS_13Kernel_traitsI6__halfS2_S2_S2_fjLj6144ELj1ELj1ELj8ELj16ENS_18Kernel_traits_baseILj6144ES2_S2_S2_S2_fjLj256EEEEELb0ELb1ELb1ELb0EEEvNS_9BwdParamsE --------------------------
	.section	.nv.info._ZN10layer_norm13ln_bwd_kernelINS_13Kernel_traitsI6__halfS2_S2_S2_fjLj6144ELj1ELj1ELj8ELj16ENS_18Kernel_traits_baseILj6144ES2_S2_S2_S2_fjLj256EEEEELb0ELb1ELb1ELb0EEEvNS_9BwdParamsE,"",@"SHT_CUDA_INFO"
	.sectionflags	@""
	.align	4


	//----- nvinfo : EIATTR_CUDA_API_VERSION
	.align		4
        /*0000*/ 	.byte	0x04, 0x37
        /*0002*/ 	.short	(.L_1661 - .L_1660)
.L_1660:
        /*0004*/ 	.word	0x00000082


	//----- nvinfo : EIATTR_KPARAM_INFO
	.align		4
.L_1661:
        /*0008*/ 	.byte	0x04, 0x17
        /*000a*/ 	.short	(.L_1663 - .L_1662)
.L_1662:
        /*000c*/ 	.word	0x00000000
        /*0010*/ 	.short	0x0000
        /*0012*/ 	.short	0x0000
        /*0014*/ 	.byte	0x00, 0xf0, 0xa1, 0x04


	//----- nvinfo : EIATTR_SPARSE_MMA_MASK
	.align		4
.L_1663:
        /*0018*/ 	.byte	0x03, 0x50
        /*001a*/ 	.short	0x0000


	//----- nvinfo : EIATTR_MAXREG_COUNT
	.align		4
        /*001c*/ 	.byte	0x03, 0x1b
        /*001e*/ 	.short	0x00ff


	//----- nvinfo : EIATTR_NUM_BARRIERS
	.align		4
        /*0020*/ 	.byte	0x02, 0x4c
        /*0022*/ 	.byte	0x01
	.zero		1


	//----- nvinfo : EIATTR_MERCURY_ISA_VERSION
	.align		4
        /*0024*/ 	.byte	0x03, 0x5f
        /*0026*/ 	.short	0x0101


	//----- nvinfo : EIATTR_COOP_GROUP_MASK_REGIDS
	.align		4
        /*0028*/ 	.byte	0x04, 0x29
        /*002a*/ 	.short	(.L_1665 - .L_1664)


	//   ....[0]....
.L_1664:
        /*002c*/ 	.word	0xffffffff


	//   ....[1]....
        /*0030*/ 	.word	0xffffffff


	//   ....[2]....
        /*0034*/ 	.word	0xffffffff


	//   ....[3]....
        /*0038*/ 	.word	0xffffffff


	//   ....[4]....
        /*003c*/ 	.word	0xffffffff


	//   ....[5]....
        /*0040*/ 	.word	0xffffffff


	//   ....[6]....
        /*0044*/ 	.word	0xffffffff


	//   ....[7]....
        /*0048*/ 	.word	0xffffffff


	//   ....[8]....
        /*004c*/ 	.word	0xffffffff


	//   ....[9]....
        /*0050*/ 	.word	0xffffffff


	//----- nvinfo : EIATTR_COOP_GROUP_INSTR_OFFSETS
	.align		4
.L_1665:
        /*0054*/ 	.byte	0x04, 0x28
        /*0056*/ 	.short	(.L_1667 - .L_1666)


	//   ....[0]....
.L_1666:
        /*0058*/ 	.word	0x00001cc0


	//   ....[1]....
        /*005c*/ 	.word	0x00001ce0


	//   ....[2]....
        /*0060*/ 	.word	0x00001d20


	//   ....[3]....
        /*0064*/ 	.word	0x00001d30


	//   ....[4]....
        /*0068*/ 	.word	0x00001d70


	//   ....[5]....
        /*006c*/ 	.word	0x00001d80


	//   ....[6]....
        /*0070*/ 	.word	0x00001db0


	//   ....[7]....
        /*0074*/ 	.word	0x00001dc0


	//   ....[8]....
        /*0078*/ 	.word	0x00001df0


	//   ....[9]....
        /*007c*/ 	.word	0x00001e00


	//----- nvinfo : EIATTR_VRC_CTA_INIT_COUNT
	.align		4
.L_1667:
        /*0080*/ 	.byte	0x02, 0x4a
	.zero		1
	.zero		1


	//----- nvinfo : EIATTR_EXIT_INSTR_OFFSETS
	.align		4
        /*0084*/ 	.byte	0x04, 0x1c
        /*0086*/ 	.short	(.L_1669 - .L_1668)


	//   ....[0]....
.L_1668:
        /*0088*/ 	.word	0x000076f0


	//   ....[1]....
        /*008c*/ 	.word	0x000077c0


	//----- nvinfo : EIATTR_MAX_THREADS
	.align		4
.L_1669:
        /*0090*/ 	.byte	0x04, 0x05
        /*0092*/ 	.short	(.L_1671 - .L_1670)
.L_1670:
        /*0094*/ 	.word	0x00000100
        /*0098*/ 	.word	0x00000001
        /*009c*/ 	.word	0x00000001


	//----- nvinfo : EIATTR_CRS_STACK_SIZE
	.align		4
.L_1671:
        /*00a0*/ 	.byte	0x04, 0x1e
        /*00a2*/ 	.short	(.L_1673 - .L_1672)
.L_1672:
        /*00a4*/ 	.word	0x00000000


	//----- nvinfo : EIATTR_CBANK_PARAM_SIZE
	.align		4
.L_1673:
        /*00a8*/ 	.byte	0x03, 0x19
        /*00aa*/ 	.short	0x0128


	//----- nvinfo : EIATTR_PARAM_CBANK
	.align		4
        /*00ac*/ 	.byte	0x04, 0x0a
        /*00ae*/ 	.short	(.L_1675 - .L_1674)
	.align		4
.L_1674:
        /*00b0*/ 	.word	index@(.nv.constant0._ZN10layer_norm13ln_bwd_kernelINS_13Kernel_traitsI6__halfS2_S2_S2_fjLj6144ELj1ELj1ELj8ELj16ENS_18Kernel_traits_baseILj6144ES2_S2_S2_S2_fjLj256EEEEELb0ELb1ELb1ELb0EEEvNS_9BwdParamsE)
        /*00b4*/ 	.short	0x0380
        /*00b6*/ 	.short	0x0128


	//----- nvinfo : EIATTR_SW_WAR
	.align		4
.L_1675:
        /*00b8*/ 	.byte	0x04, 0x36
        /*00ba*/ 	.short	(.L_1677 - .L_1676)
.L_1676:
        /*00bc*/ 	.word	0x00000008
.L_1677:


//--------------------- .nv.info._ZN10layer_norm13ln_bwd_kernelINS_13Kernel_traitsI6__halfS2_S2_S2_fjLj6144ELj1ELj1ELj8ELj16ENS_18Kernel_traits_baseILj6144ES2_S2_S2_S2_fjLj256EEEEELb0ELb1ELb1ELb1EEEvNS_9BwdParamsE --------------------------
	.section	.nv.info._ZN10layer_norm13ln_bwd_kernelINS_13Kernel_traitsI6__halfS2_S2_S2_fjLj6144ELj1ELj1ELj8ELj16ENS_18Kernel_traits_baseILj6144ES2_S2_S2_S2_fjLj256EEEEELb0ELb1ELb1ELb1EEEvNS_9BwdParamsE,"",@"SHT_CUDA_INFO"
	.sectionflags	@""
	.align	4


	//----- nvinfo : EIATTR_CUDA_API_VERSION
	.align		4
        /*0000*/ 	.byte	0x04, 0x37
        /*0002*/ 	.short	(.L_1679 - .L_1678)
.L_1678:
        /*0004*/ 	.word	0x00000082


	//----- nvinfo : EIATTR_KPARAM_INFO
	.align		4
.L_1679:
        /*0008*/ 	.byte	0x04, 0x17
        /*000a*/ 	.short	(.L_1681 - .L_1680)
.L_1680:
        /*000c*/ 	.word	0x00000000
        /*0010*/ 	.short	0x0000
        /*0012*/ 	.short	0x0000
        /*0014*/ 	.byte	0x00, 0xf0, 0xa1, 0x04


	//----- nvinfo : EIATTR_SPARSE_MMA_MASK
	.align		4
.L_1681:
        /*0018*/ 	.byte	0x03, 0x50
        /*001a*/ 	.short	0x0000


	//----- nvinfo : EIATTR_MAXREG_COUNT
	.align		4
        /*001c*/ 	.byte	0x03, 0x1b
        /*001e*/ 	.short	0x00ff


	//----- nvinfo : EIATTR_NUM_BARRIERS
	.align		4
        /*0020*/ 	.byte	0x02, 0x4c
        /*0022*/ 	.byte	0x01
	.zero		1


	//----- nvinfo : EIATTR_MERCURY_ISA_VERSION
	.align		4
        /*0024*/ 	.byte	0x03, 0x5f
        /*0026*/ 	.short	0x0101


	//----- nvinfo : EIATTR_COOP_GROUP_MASK_REGIDS
	.align		4
        /*0028*/ 	.byte	0x04, 0x29
        /*002a*/ 	.short	(.L_1683 - .L_1682)


	//   ....[0]....
.L_1682:
        /*002c*/ 	.word	0xffffffff


	//   ....[1]....
        /*0030*/ 	.word	0xffffffff


	//   ....[2]....
        /*0034*/ 	.word	0xffffffff


	//   ....[3]....
        /*0038*/ 	.word	0xffffffff


	//   ....[4]....
        /*003c*/ 	.word	0xffffffff


	//   ....[5]....
        /*0040*/ 	.word	0xffffffff


	//   ....[6]....
        /*0044*/ 	.word	0xffffffff


	//   ....[7]....
        /*0048*/ 	.word	0xffffffff


	//   ....[8]....
        /*004c*/ 	.word	0xffffffff


	//   ....[9]....
        /*0050*/ 	.word	0xffffffff


	//----- nvinfo : EIATTR_COOP_GROUP_INSTR_OFFSETS
	.align		4
.L_1683:
        /*0054*/ 	.byte	0x04, 0x28
        /*0056*/ 	.short	(.L_1685 - .L_1684)


	//   ....[0]....
.L_1684:
        /*0058*/ 	.word	0x00001790


	//   ....[1]....
        /*005c*/ 	.word	0x000017d0


	//   ....[2]....
        /*0060*/ 	.word	0x00001820


	//   ....[3]....
        /*0064*/ 	.word	0x00001830


	//   ....[4]....
        /*0068*/ 	.word	0x00001870


	//   ....[5]....
        /*006c*/ 	.word	0x00001890


	//   ....[6]....
        /*0070*/ 	.word	0x00001900


	//   ....[7]....
        /*0074*/ 	.word	0x00001910


	//   ....[8]....
        /*0078*/ 	.word	0x00001940


	//   ....[9]....
        /*007c*/ 	.word	0x00001960


	//----- nvinfo : EIATTR_VRC_CTA_INIT_COUNT
	.align		4
.L_1685:
        /*0080*/ 	.byte	0x02, 0x4a
	.zero		1
	.zero		1


	//----- nvinfo : EIATTR_EXIT_INSTR_OFFSETS
	.align		4
        /*0084*/ 	.byte	0x04, 0x1c
        /*0086*/ 	.short	(.L_1687 - .L_1686)


	//   ....[0]....
.L_1686:
        /*0088*/ 	.word	0x00006fd0


	//----- nvinfo : EIATTR_MAX_THREADS
	.align		4
.L_1687:
        /*008c*/ 	.byte	0x04, 0x05
        /*008e*/ 	.short	(.L_1689 - .L_1688)
.L_1688:
        /*0090*/ 	.word	0x00000100
        /*0094*/ 	.word	0x00000001
        /*0098*/ 	.word	0x00000001


	//----- nvinfo : EIATTR_CRS_STACK_SIZE
	.align		4
.L_1689:
        /*009c*/ 	.byte	0x04, 0x1e
        /*009e*/ 	.short	(.L_1691 - .L_1690)
.L_1690:
        /*00a0*/ 	.word	0x00000000


	//----- nvinfo : EIATTR_CBANK_PARAM_SIZE
	.align		4
.L_1691:
        /*00a4*/ 	.byte	0x03, 0x19
        /*00a6*/ 	.short	0x0128


	//----- nvinfo : EIATTR_PARAM_CBANK
	.align		4
        /*00a8*/ 	.byte	0x04, 0x0a
        /*00aa*/ 	.short	(.L_1693 - .L_1692)
	.align		4
.L_1692:
        /*00ac*/ 	.word	index@(.nv.constant0._ZN10layer_norm13ln_bwd_kernelINS_13Kernel_traitsI6__halfS2_S2_S2_fjLj6144ELj1ELj1ELj8ELj16ENS_18Kernel_traits_baseILj6144ES2_S2_S2_S2_fjLj256EEEEELb0ELb1ELb1ELb1EEEvNS_9BwdParamsE)
        /*00b0*/ 	.short	0x0380
        /*00b2*/ 	.short	0x0128


	//----- nvinfo : EIATTR_SW_WAR
	.align		4
.L_1693:
        /*00b4*/ 	.byte	0x04, 0x36
        /*00b6*/ 	.short	(.L_1695 - .L_1694)
.L_1694:
        /*00b8*/ 	.word	0x00000008
.L_1695:


//--------------------- .nv.info._ZN10layer_norm13ln_bwd_kernelINS_13Kernel_traitsI6__halfS2_S2_S2_fjLj6144ELj1ELj1ELj8ELj16ENS_18Kernel_traits_baseILj6144ES2_S2_S2_S2_fjLj256EEEEELb1ELb0ELb0ELb0EEEvNS_9BwdParamsE --------------------------
	.section	.nv.info._ZN10layer_norm13ln_bwd_kernelINS_13Kernel_traitsI6__halfS2_S2_S2_fjLj6144ELj1ELj1ELj8ELj16ENS_18Kernel_traits_baseILj6144ES2_S2_S2_S2_fjLj256EEEEELb1ELb0ELb0ELb0EEEvNS_9BwdParamsE,"",@"SHT_CUDA_INFO"
	.sectionflags	@""
	.align	4


	//----- nvinfo : EIATTR_CUDA_API_VERSION
	.align		4
        /*0000*/ 	.byte	0x04, 0x37
        /*0002*/ 	.short	(.L_1697 - .L_1696)
.L_1696:
        /*0004*/ 	.word	0x00000082


	//----- nvinfo : EIATTR_KPARAM_INFO
	.align		4
.L_1697:
        /*0008*/ 	.byte	0x04, 0x17
        /*000a*/ 	.short	(.L_1699 - .L_1698)
.L_1698:
        /*000c*/ 	.word	0x00000000
        /*0010*/ 	.short	0x0000
        /*0012*/ 	.short	0x0000
        /*0014*/ 	.byte	0x00, 0xf0, 0xa1, 0x04


	//----- nvinfo : EIATTR_SPARSE_MMA_MASK
	.align		4
.L_1699:
        /*0018*/ 	.byte	0x03, 0x50
        /*001a*/ 	.short	0x0000


	//----- nvinfo : EIATTR_MAXREG_COUNT
	.align		4
        /*001c*/ 	.byte	0x03, 0x1b
        /*001e*/ 	.short	0x00ff


	//----- nvinfo : EIATTR_NUM_BARRIERS
	.align		4
        /*0020*/ 	.byte	0x02, 0x4c
        /*0022*/ 	.byte	0x01
	.zero		1


	//----- nvinfo : EIATTR_MERCURY_ISA_VERSION
	.align		4
        /*0024*/ 	.byte	0x03, 0x5f
        /*0026*/ 	.short	0x0101


	//----- nvinfo : EIATTR_COOP_GROUP_MASK_REGIDS
	.align		4
        /*0028*/ 	.byte	0x04, 0x29
        /*002a*/ 	.short	(.L_1701 - .L_1700)


	//   ....[0]....
.L_1700:
        /*002c*/ 	.word	0xffffffff


	//   ....[1]....
        /*0030*/ 	.word	0xffffffff


	//   ....[2]....
        /*0034*/ 	.word	0xffffffff


	//   ....[3]....
        /*0038*/ 	.word	0xffffffff


	//   ....[4]....
        /*003c*/ 	.word	0xffffffff


	//   ....[5]....
        /*0040*/ 	.word	0xffffffff


	//   ....[6]....
        /*0044*/ 	.word	0xffffffff


	//   ....[7]....
        /*0048*/ 	.word	0xffffffff


	//   ....[8]....
        /*004c*/ 	.word	0xffffffff


	//   ....[9]....
        /*0050*/ 	.word	0xffffffff


	//----- nvinfo : EIATTR_COOP_GROUP_INSTR_OFFSETS
	.align		4
.L_1701:
        /*0054*/ 	.byte	0x04, 0x28
        /*0056*/ 	.short	(.L_1703 - .L_1702)


	//   ....[0]....
.L_1702:
        /*0058*/ 	.word	0x00001920


	//   ....[1]....
        /*005c*/ 	.word	0x00001950


	//   ....[2]....
        /*0060*/ 	.word	0x00001980


	//   ....[3]....
        /*0064*/ 	.word	0x00001990


	//   ....[4]....
        /*0068*/ 	.word	0x000019c0


	//   ....[5]....
        /*006c*/ 	.word	0x000019d0


	//   ....[6]....
        /*0070*/ 	.word	0x00001a00


	//   ....[7]....
        /*0074*/ 	.word	0x00001a10


	//   ....[8]....
        /*0078*/ 	.word	0x00001a40


	//   ....[9]....
        /*007c*/ 	.word	0x00001a50


	//----- nvinfo : EIATTR_VRC_CTA_INIT_COUNT
	.align		4
.L_1703:
        /*0080*/ 	.byte	0x02, 0x4a
	.zero		1
	.zero		1


	//----- nvinfo : EIATTR_EXIT_INSTR_OFFSETS
	.align		4
        /*0084*/ 	.byte	0x04, 0x1c
        /*0086*/ 	.short	(.L_1705 - .L_1704)


	//   ....[0]....
.L_1704:
        /*0088*/ 	.word	0x00005730


	//   ....[1]....
        /*008c*/ 	.word	0x000057d0


	//----- nvinfo : EIATTR_MAX_THREADS
	.align		4
.L_1705:
        /*0090*/ 	.byte	0x04, 0x05
        /*0092*/ 	.short	(.L_1707 - .L_1706)
.L_1706:
        /*0094*/ 	.word	0x00000100
        /*0098*/ 	.word	0x00000001
        /*009c*/ 	.word	0x00000001


	//----- nvinfo : EIATTR_CRS_STACK_SIZE
	.align		4
.L_1707:
        /*00a0*/ 	.byte	0x04, 0x1e
        /*00a2*/ 	.short	(.L_1709 - .L_1708)
.L_1708:
        /*00a4*/ 	.word	0x00000000


	//----- nvinfo : EIATTR_CBANK_PARAM_SIZE
	.align		4
.L_1709:
        /*00a8*/ 	.byte	0x03, 0x19
        /*00aa*/ 	.short	0x0128


	//----- nvinfo : EIATTR_PARAM_CBANK
	.align		4
        /*00ac*/ 	.byte	0x04, 0x0a
        /*00ae*/ 	.short	(.L_1711 - .L_1710)
	.align		4
.L_1710:
        /*00b0*/ 	.word	index@(.nv.constant0._ZN10layer_norm13ln_bwd_kernelINS_13Kernel_traitsI6__halfS2_S2_S2_fjLj6144ELj1ELj1ELj8ELj16ENS_18Kernel_traits_baseILj6144ES2_S2_S2_S2_fjLj256EEEEELb1ELb0ELb0ELb0EEEvNS_9BwdParamsE)
        /*00b4*/ 	.short	0x0380
        /*00b6*/ 	.short	0x0128


	//----- nvinfo : EIATTR_SW_WAR
	.align		4
.L_1711:
        /*00b8*/ 	.byte	0x04, 0x36
        /*00ba*/ 	.short	(.L_1713 - .L_1712)
.L_1712:
        /*00bc*/ 	.word	0x00000008
.L_1713:


//--------------------- .nv.info._ZN10layer_norm13ln_bwd_kernelINS_13Kernel_traitsI6__halfS2_S2_S2_fjLj6144ELj1ELj1ELj8ELj16ENS_18Kernel_traits_baseILj6144ES2_S2_S2_S2_fjLj256EEEEELb1ELb0ELb0ELb1EEEvNS_9BwdParamsE --------------------------
	.section	.nv.info._ZN10layer_norm13ln_bwd_kernelINS_13Kernel_traitsI6__halfS2_S2_S2_fjLj6144ELj1ELj1ELj8ELj16ENS_18Kernel_traits_baseILj6144ES2_S2_S2_S2_fjLj256EEEEELb1ELb0ELb0ELb1EEEvNS_9BwdParamsE,"",@"SHT_CUDA_INFO"
	.sectionflags	@""
	.align	4


	//----- nvinfo : EIATTR_CUDA_API_VERSION
	.align		4
        /*0000*/ 	.byte	0x04, 0x37
        /*0002*/ 	.short	(.L_1715 - .L_1714)
.L_1714:
        /*0004*/ 	.word	0x00000082


	//----- nvinfo : EIATTR_KPARAM_INFO
	.align		4
.L_1715:
        /*0008*/ 	.byte	0x04, 0x17
        /*000a*/ 	.short	(.L_1717 - .L_1716)
.L_1716:
        /*000c*/ 	.word	0x00000000
        /*0010*/ 	.short	0x0000
        /*0012*/ 	.short	0x0000
        /*0014*/ 	.byte	0x00, 0xf0, 0xa1, 0x04


	//----- nvinfo : EIATTR_SPARSE_MMA_MASK
	.align		4
.L_1717:
        /*0018*/ 	.byte	0x03, 0x50
        /*001a*/ 	.short	0x0000


	//----- nvinfo : EIATTR_MAXREG_COUNT
	.align		4
        /*001c*/ 	.byte	0x03, 0x1b
        /*001e*/ 	.short	0x00ff


	//----- nvinfo : EIATTR_NUM_BARRIERS
	.align		4
        /*0020*/ 	.byte	0x02, 0x4c
        /*0022*/ 	.byte	0x01
	.zero		1


	//----- nvinfo : EIATTR_MERCURY_ISA_VERSION
	.align		4
        /*0024*/ 	.byte	0x03, 0x5f
        /*0026*/ 	.short	0x0101


	//----- nvinfo : EIATTR_COOP_GROUP_MASK_REGIDS
	.align		4
        /*0028*/ 	.byte	0x04, 0x29
        /*002a*/ 	.short	(.L_1719 - .L_1718)


	//   ....[0]....
.L_1718:
        /*002c*/ 	.word	0xffffffff


	//   ....[1]....
        /*0030*/ 	.word	0xffffffff


	//   ....[2]....
        /*0034*/ 	.word	0xffffffff


	//   ....[3]....
        /*0038*/ 	.word	0xffffffff


	//   ....[4]....
        /*003c*/ 	.word	0xffffffff


	//   ....[5]....
        /*0040*/ 	.word	0xffffffff


	//   ....[6]....
        /*0044*/ 	.word	0xffffffff


	//   ....[7]....
        /*0048*/ 	.word	0xffffffff


	//   ....[8]....
        /*004c*/ 	.word	0xffffffff


	//   ....[9]....
        /*0050*/ 	.word	0xffffffff


	//----- nvinfo : EIATTR_COOP_GROUP_INSTR_OFFSETS
	.align		4
.L_1719:
        /*0054*/ 	.byte	0x04, 0x28
        /*0056*/ 	.short	(.L_1721 - .L_1720)


	//   ....[0]....
.L_1720:
        /*0058*/ 	.word	0x000013b0


	//   ....[1]....
        /*005c*/ 	.word	0x00001470


	//   ....[2]....
        /*0060*/ 	.word	0x00001480


	//   ....[3]....
        /*0064*/ 	.word	0x000014b0


	//   ....[4]....
        /*0068*/ 	.word	0x000014c0


	//   ....[5]....
        /*006c*/ 	.word	0x000014e0


	//   ....[6]....
        /*0070*/ 	.word	0x00001530


	//   ....[7]....
        /*0074*/ 	.word	0x00001540


	//   ....[8]....
        /*0078*/ 	.word	0x000015a0


	//   ....[9]....
        /*007c*/ 	.word	0x000015b0


	//----- nvinfo : EIATTR_VRC_CTA_INIT_COUNT
	.align		4
.L_1721:
        /*0080*/ 	.byte	0x02, 0x4a
	.zero		1
	.zero		1


	//----- nvinfo : EIATTR_EXIT_INSTR_OFFSETS
	.align		4
        /*0084*/ 	.byte	0x04, 0x1c
        /*0086*/ 	.short	(.L_1723 - .L_1722)


	//   ....[0]....
.L_1722:
        /*0088*/ 	.word	0x00005240


	//----- nvinfo : EIATTR_MAX_THREADS
	.align		4
.L_1723:
        /*008c*/ 	.byte	0x04, 0x05
        /*008e*/ 	.short	(.L_1725 - .L_1724)
.L_1724:
        /*0090*/ 	.word	0x00000100
        /*0094*/ 	.word	0x00000001
        /*0098*/ 	.word	0x00000001


	//----- nvinfo : EIATTR_CBANK_PARAM_SIZE
	.align		4
.L_1725:
        /*009c*/ 	.byte	0x03, 0x19
        /*009e*/ 	.short	0x0128


	//----- nvinfo : EIATTR_PARAM_CBANK
	.align		4
        /*00a0*/ 	.byte	0x04, 0x0a
        /*00a2*/ 	.short	(.L_1727 - .L_1726)
	.align		4
.L_1726:
        /*00a4*/ 	.word	index@(.nv.constant0._ZN10layer_norm13ln_bwd_kernelINS_13Kernel_traitsI6__halfS2_S2_S2_fjLj6144ELj1ELj1ELj8ELj16ENS_18Kernel_traits_baseILj6144ES2_S2_S2_S2_fjLj256EEEEELb1ELb0ELb0ELb1EEEvNS_9BwdParamsE)
        /*00a8*/ 	.short	0x0380
        /*00aa*/ 	.short	0x0128


	//----- nvinfo : EIATTR_SW_WAR
	.align		4
.L_1727:
        /*00ac*/ 	.byte	0x04, 0x36
        /*00ae*/ 	.short	(.L_1729 - .L_1728)
.L_1728:
        /*00b0*/ 	.word	0x00000008
.L_1729:


//--------------------- .nv.info._ZN10layer_norm22ln_bwd_finalize_kernelINS_22Kernel_traits_finalizeILj6144E6__halfS2_S2_S2_fjLb0ELj1024ELj4ENS_18Kernel_traits_baseILj6144ES2_S2_S2_S2_fjLj1024EEEEELb0ELb0EEEvNS_9BwdParamsE --------------------------
	.section	.nv.info._ZN10layer_norm22ln_bwd_finalize_kernelINS_22Kernel_traits_finalizeILj6144E6__halfS2_S2_S2_fjLb0ELj1024ELj4ENS_18Kernel_traits_baseILj6144ES2_S2_S2_S2_fjLj1024EEEEELb0ELb0EEEvNS_9BwdParamsE,"",@"SHT_CUDA_INFO"
	.sectionflags	@""
	.align	4


	//----- nvinfo : EIATTR_CUDA_API_VERSION
	.align		4
        /*0000*/ 	.byte	0x04, 0x37
        /*0002*/ 	.short	(.L_1731 - .L_1730)
.L_1730:
        /*0004*/ 	.word	0x00000082


	//----- nvinfo : EIATTR_KPARAM_INFO
	.align		4
.L_1731:
        /*0008*/ 	.byte	0x04, 0x17
        /*000a*/ 	.short	(.L_1733 - .L_1732)
.L_1732:
        /*000c*/ 	.word	0x00000000
        /*0010*/ 	.short	0x0000
        /*0012*/ 	.short	0x0000
        /*0014*/ 	.byte	0x00, 0xf0, 0xa1, 0x04


	//----- nvinfo : EIATTR_SPARSE_MMA_MASK
	.align		4
.L_1733:
        /*0018*/ 	.byte	0x03, 0x50
        /*001a*/ 	.short	0x0000


	//----- nvinfo : EIATTR_MAXREG_COUNT
	.align		4
        /*001c*/ 	.byte	0x03, 0x1b
        /*001e*/ 	.short	0x0040


	//----- nvinfo : EIATTR_NUM_BARRIERS
	.align		4
        /*0020*/ 	.byte	0x02, 0x4c
        /*0022*/ 	.byte	0x01
	.zero		1


	//----- nvinfo : EIATTR_MERCURY_ISA_VERSION
	.align		4
        /*0024*/ 	.byte	0x03, 0x5f
        /*0026*/ 	.short	0x0101


	//----- nvinfo : EIATTR_COOP_GROUP_MASK_REGIDS
	.align		4
        /*0028*/ 	.byte	0x04, 0x29
        /*002a*/ 	.short	(.L_1735 - .L_1734)


	//   ....[0]....
.L_1734:
        /*002c*/ 	.word	0xffffffff


	//   ....[1]....
        /*0030*/ 	.word	0xffffffff


	//   ....[2]....
        /*0034*/ 	.word	0xffffffff


	//   ....[3]....
        /*0038*/ 	.word	0xffffffff


	//   ....[4]....
        /*003c*/ 	.word	0xffffffff


	//   ....[5]....
        /*0040*/ 	.word	0xffffffff


	//   ....[6]....
        /*0044*/ 	.word	0xffffffff


	//   ....[7]....
        /*0048*/ 	.word	0xffffffff


	//   ....[8]....
        /*004c*/ 	.word	0xffffffff


	//   ....[9]....
        /*0050*/ 	.word	0xffffffff


	//----- nvinfo : EIATTR_COOP_GROUP_INSTR_OFFSETS
	.align		4
.L_1735:
        /*0054*/ 	.byte	0x04, 0x28
        /*0056*/ 	.short	(.L_1737 - .L_1736)


	//   ....[0]....
.L_1736:
        /*0058*/ 	.word	0x000015e0


	//   ....[1]....
        /*005c*/ 	.word	0x000015f0


	//   ....[2]....
        /*0060*/ 	.word	0x00001620


	//   ....[3]....
        /*0064*/ 	.word	0x00001630


	//   ....[4]....
        /*0068*/ 	.word	0x00001660


	//   ....[5]....
        /*006c*/ 	.word	0x00001670


	//   ....[6]....
        /*0070*/ 	.word	0x000016b0


	//   ....[7]....
        /*0074*/ 	.word	0x000016e0


	//   ....[8]....
        /*0078*/ 	.word	0x00001710


	//   ....[9]....
        /*007c*/ 	.word	0x00001720


	//----- nvinfo : EIATTR_VRC_CTA_INIT_COUNT
	.align		4
.L_1737:
        /*0080*/ 	.byte	0x02, 0x4a
	.zero		1
	.zero		1


	//----- nvinfo : EIATTR_EXIT_INSTR_OFFSETS
	.align		4
        /*0084*/ 	.byte	0x04, 0x1c
        /*0086*/ 	.short	(.L_1739 - .L_1738)


	//   ....[0]....
.L_1738:
        /*0088*/ 	.word	0x00000060


	//   ....[1]....
        /*008c*/ 	.word	0x00001780


	//   ....[2]....
        /*0090*/ 	.word	0x000017b0


	//   ....[3]....
        /*0094*/ 	.word	0x00001870


	//----- nvinfo : EIATTR_MAX_THREADS
	.align		4
.L_1739:
        /*0098*/ 	.byte	0x04, 0x05
        /*009a*/ 	.short	(.L_1741 - .L_1740)
.L_1740:
        /*009c*/ 	.word	0x00000400
        /*00a0*/ 	.word	0x00000001
        /*00a4*/ 	.word	0x00000001


	//----- nvinfo : EIATTR_CRS_STACK_SIZE
	.align		4
.L_1741:
        /*00a8*/ 	.byte	0x04, 0x1e
        /*00aa*/ 	.short	(.L_1743 - .L_1742)
.L_1742:
        /*00ac*/ 	.word	0x00000000


	//----- nvinfo : EIATTR_CBANK_PARAM_SIZE
	.align		4
.L_1743:
        /*00b0*/ 	.byte	0x03, 0x19
        /*00b2*/ 	.short	0x0128


	//----- nvinfo : EIATTR_PARAM_CBANK
	.align		4
        /*00b4*/ 	.byte	0x04, 0x0a
        /*00b6*/ 	.short	(.L_1745 - .L_1744)
	.align		4
.L_1744:
        /*00b8*/ 	.word	index@(.nv.constant0._ZN10layer_norm22ln_bwd_finalize_kernelINS_22Kernel_traits_finalizeILj6144E6__halfS2_S2_S2_fjLb0ELj1024ELj4ENS_18Kernel_traits_baseILj6144ES2_S2_S2_S2_fjLj1024EEEEELb0ELb0EEEvNS_9BwdParamsE)
        /*00bc*/ 	.short	0x0380
        /*00be*/ 	.short	0x0128


	//----- nvinfo : EIATTR_SW_WAR
	.align		4
.L_1745:
        /*00c0*/ 	.byte	0x04, 0x36
        /*00c2*/ 	.short	(.L_1747 - .L_1746)
.L_1746:
        /*00c4*/ 	.word	0x00000008
.L_1747:


//--------------------- .nv.info._ZN10layer_norm13ln_bwd_kernelINS_13Kernel_traitsI6__halfS2_S2_S2_fjLj6144ELj1ELj1ELj8ELj16ENS_18Kernel_traits_baseILj6144ES2_S2_S2_S2_fjLj256EEEEELb1ELb0ELb1ELb0EEEvNS_9BwdParamsE --------------------------
	.section	.nv.info._ZN10layer_norm13ln_bwd_kernelINS_13Kernel_traitsI6__halfS2_S2_S2_fjLj6144ELj1ELj1ELj8ELj16ENS_18Kernel_traits_baseILj6144ES2_S2_S2_S2_fjLj256EEEEELb1ELb0ELb1ELb0EEEvNS_9BwdParamsE,"",@"SHT_CUDA_INFO"
	.sectionflags	@""
	.align	4


	//----- nvinfo : EIATTR_CUDA_API_VERSION
	.align		4
        /*0000*/ 	.byte	0x04, 0x37
        /*0002*/ 	.short	(.L_1749 - .L_1748)
.L_1748:
        /*0004*/ 	.word	0x00000082


	//----- nvinfo : EIATTR_KPARAM_INFO
	.align		4
.L_1749:
        /*0008*/ 	.byte	0x04, 0x17
        /*000a*/ 	.short	(.L_1751 - .L_1750)
.L_1750:
        /*000c*/ 	.word	0x00000000
        /*0010*/ 	.short	0x0000
        /*0012*/ 	.short	0x0000
        /*0014*/ 	.byte	0x00, 0xf0, 0xa1, 0x04


	//----- nvinfo : EIATTR_SPARSE_MMA_MASK
	.align		4
.L_1751:
        /*0018*/ 	.byte	0x03, 0x50
        /*001a*/ 	.short	0x0000


	//----- nvinfo : EIATTR_MAXREG_COUNT
	.align		4
        /*001c*/ 	.byte	0x03, 0x1b
        /*001e*/ 	.short	0x00ff


	//----- nvinfo : EIATTR_NUM_BARRIERS
	.align		4
        /*0020*/ 	.byte	0x02, 0x4c
        /*0022*/ 	.byte	0x01
	.zero		1


	//----- nvinfo : EIATTR_MERCURY_ISA_VERSION
	.align		4
        /*0024*/ 	.byte	0x03, 0x5f
        /*0026*/ 	.short	0x0101


	//----- nvinfo : EIATTR_COOP_GROUP_MASK_REGIDS
	.align		4
        /*0028*/ 	.byte	0x04, 0x29
        /*002a*/ 	.short	(.L_1753 - .L_1752)


	//   ....[0]....
.L_1752:
        /*002c*/ 	.word	0xffffffff


	//   ....[1]....
        /*0030*/ 	.word	0xffffffff


	//   ....[2]....
        /*0034*/ 	.word	0xffffffff


	//   ....[3]....
        /*0038*/ 	.word	0xffffffff


	//   ....[4]....
        /*003c*/ 	.word	0xffffffff


	//   ....[5]....
        /*0040*/ 	.word	0xffffffff


	//   ....[6]....
        /*0044*/ 	.word	0xffffffff


	//   ....[7]....
        /*0048*/ 	.word	0xffffffff


	//   ....[8]....
        /*004c*/ 	.word	0xffffffff


	//   ....[9]....
        /*0050*/ 	.word	0xffffffff


	//----- nvinfo : EIATTR_COOP_GROUP_INSTR_OFFSETS
	.align		4
.L_1753:
        /*0054*/ 	.byte	0x04, 0x28
        /*0056*/ 	.short	(.L_1755 - .L_1754)


	//   ....[0]....
.L_1754:
        /*0058*/ 	.word	0x00001de0


	//   ....[1]....
        /*005c*/ 	.word	0x00001e00


	//   ....[2]....
        /*0060*/ 	.word	0x00001e40


	//   ....[3]....
        /*0064*/ 	.word	0x00001e50


	//   ....[4]....
        /*0068*/ 	.word	0x00001e90


	//   ....[5]....
        /*006c*/ 	.word	0x00001ea0


	//   ....[6]....
        /*0070*/ 	.word	0x00001ed0


	//   ....[7]....
        /*0074*/ 	.word	0x00001ee0


	//   ....[8]....
        /*0078*/ 	.word	0x00001f10


	//   ....[9]....
        /*007c*/ 	.word	0x00001f20


	//----- nvinfo : EIATTR_VRC_CTA_INIT_COUNT
	.align		4
.L_1755:
        /*0080*/ 	.byte	0x02, 0x4a
	.zero		1
	.zero		1


	//----- nvinfo : EIATTR_EXIT_INSTR_OFFSETS
	.align		4
        /*0084*/ 	.byte	0x04, 0x1c
        /*0086*/ 	.short	(.L_1757 - .L_1756)


	//   ....[0]....
.L_1756:
        /*0088*/ 	.word	0x00006f40


	//   ....[1]....
        /*008c*/ 	.word	0x00006fe0


	//----- nvinfo : EIATTR_MAX_THREADS
	.align		4
.L_1757:
        /*0090*/ 	.byte	0x04, 0x05
        /*0092*/ 	.short	(.L_1759 - .L_1758)
.L_1758:
        /*0094*/ 	.word	0x00000100
        /*0098*/ 	.word	0x00000001
        /*009c*/ 	.word	0x00000001


	//----- nvinfo : EIATTR_CRS_STACK_SIZE
	.align		4
.L_1759:
        /*00a0*/ 	.byte	0x04, 0x1e
        /*00a2*/ 	.short	(.L_1761 - .L_1760)
.L_1760:
        /*00a4*/ 	.word	0x00000000


	//----- nvinfo : EIATTR_CBANK_PARAM_SIZE
	.align		4
.L_1761:
        /*00a8*/ 	.byte	0x03, 0x19
        /*00aa*/ 	.short	0x0128


	//----- nvinfo : EIATTR_PARAM_CBANK
	.align		4
        /*00ac*/ 	.byte	0x04, 0x0a
        /*00ae*/ 	.short	(.L_1763 - .L_1762)
	.align		4
.L_1762:
        /*00b0*/ 	.word	index@(.nv.constant0._ZN10layer_norm13ln_bwd_kernelINS_13Kernel_traitsI6__halfS2_S2_S2_fjLj6144ELj1ELj1ELj8ELj16ENS_18Kernel_traits_baseILj6144ES2_S2_S2_S2_fjLj256EEEEELb1ELb0ELb1ELb0EEEvNS_9BwdParamsE)
        /*00b4*/ 	.short	0x0380
        /*00b6*/ 	.short	0x0128


	//----- nvinfo : EIATTR_SW_WAR
	.align		4
.L_1763:
        /*00b8*/ 	.byte	0x04, 0x36
        /*00ba*/ 	.short	(.L_1765 - .L_1764)
.L_1764:
        /*00bc*/ 	.word	0x00000008
.L_1765:


//--------------------- .nv.info._ZN10layer_norm22ln_bwd_finalize_kernelINS_22Kernel_traits_finalizeILj6144E6__halfS2_S2_S2_fjLb0ELj1024ELj4ENS_18Kernel_traits_baseILj6144ES2_S2_S2_S2_fjLj1024EEEEELb0ELb1EEEvNS_9BwdParamsE --------------------------
	.section	.nv.info._ZN10layer_norm22ln_bwd_finalize_kernelINS_22Kernel_traits_finalizeILj6144E6__halfS2_S2_S2_fjLb0ELj1024ELj4ENS_18Kernel_traits_baseILj6144ES2_S2_S2_S2_fjLj1024EEEEELb0ELb1EEEvNS_9BwdParamsE,"",@"SHT_CUDA_INFO"
	.sectionflags	@""
	.align	4


	//----- nvinfo : EIATTR_CUDA_API_VERSION
	.align		4
        /*0000*/ 	.byte	0x04, 0x37
        /*0002*/ 	.short	(.L_1767 - .L_1766)
.L_1766:
        /*0004*/ 	.word	0x00000082


	//----- nvinfo : EIATTR_KPARAM_INFO
	.align		4
.L_1767:
        /*0008*/ 	.byte	0x04, 0x17
        /*000a*/ 	.short	(.L_1769 - .L_1768)
.L_1768:
        /*000c*/ 	.word	0x00000000
        /*0010*/ 	.short	0x0000
        /*0012*/ 	.short	0x0000
        /*0014*/ 	.byte	0x00, 0xf0, 0xa1, 0x04


	//----- nvinfo : EIATTR_SPARSE_MMA_MASK
	.align		4
.L_1769:
        /*0018*/ 	.byte	0x03, 0x50
        /*001a*/ 	.short	0x0000


	//----- nvinfo : EIATTR_MAXREG_COUNT
	.align		4
        /*001c*/ 	.byte	0x03, 0x1b
        /*001e*/ 	.short	0x0040


	//----- nvinfo : EIATTR_NUM_BARRIERS
	.align		4
        /*0020*/ 	.byte	0x02, 0x4c
        /*0022*/ 	.byte	0x01
	.zero		1


	//----- nvinfo : EIATTR_MERCURY_ISA_VERSION
	.align		4
        /*0024*/ 	.byte	0x03, 0x5f
        /*0026*/ 	.short	0x0101


	//----- nvinfo : EIATTR_COOP_GROUP_MASK_REGIDS
	.align		4
        /*0028*/ 	.byte	0x04, 0x29
        /*002a*/ 	.short	(.L_1771 - .L_1770)


	//   ....[0]....
.L_1770:
        /*002c*/ 	.word	0xffffffff


	//   ....[1]....
        /*0030*/ 	.word	0xffffffff


	//   ....[2]....
        /*0034*/ 	.word	0xffffffff


	//   ....[3]....
        /*0038*/ 	.word	0xffffffff


	//   ....[4]....
        /*003c*/ 	.word	0xffffffff


	//   ....[5]....
        /*0040*/ 	.word	0xffffffff


	//   ....[6]....
        /*0044*/ 	.word	0xffffffff


	//   ....[7]....
        /*0048*/ 	.word	0xffffffff


	//   ....[8]....
        /*004c*/ 	.word	0xffffffff


	//   ....[9]....
        /*0050*/ 	.word	0xffffffff


	//----- nvinfo : EIATTR_COOP_GROUP_INSTR_OFFSETS
	.align		4
.L_1771:
        /*0054*/ 	.byte	0x04, 0x28
        /*0056*/ 	.short	(.L_1773 - .L_1772)


	//   ....[0]....
.L_1772:
        /*0058*/ 	.word	0x00001630


	//   ....[1]....
        /*005c*/ 	.word	0x00001640


	//   ....[2]....
        /*0060*/ 	.word	0x00001670


	//   ....[3]....
        /*0064*/ 	.word	0x00001680


	//   ....[4]....
        /*0068*/ 	.word	0x000016b0


	//   ....[5]....
        /*006c*/ 	.word	0x000016d0


	//   ....[6]....
        /*0070*/ 	.word	0x00001700


	//   ....[7]....
        /*0074*/ 	.word	0x00001710


	//   ....[8]....
        /*0078*/ 	.word	0x00001740


	//   ....[9]....
        /*007c*/ 	.word	0x00001750


	//----- nvinfo : EIATTR_VRC_CTA_INIT_COUNT
	.align		4
.L_1773:
        /*0080*/ 	.byte	0x02, 0x4a
	.zero		1
	.zero		1


	//----- nvinfo : EIATTR_EXIT_INSTR_OFFSETS
	.align		4
        /*0084*/ 	.byte	0x04, 0x1c
        /*0086*/ 	.short	(.L_1775 - .L_1774)


	//   ....[0]....
.L_1774:
        /*0088*/ 	.word	0x00000070


	//   ....[1]....
        /*008c*/ 	.word	0x000017b0


	//   ....[2]....
        /*0090*/ 	.word	0x00001880


	//----- nvinfo : EIATTR_MAX_THREADS
	.align		4
.L_1775:
        /*0094*/ 	.byte	0x04, 0x05
        /*0096*/ 	.short	(.L_1777 - .L_1776)
.L_1776:
        /*0098*/ 	.word	0x00000400
        /*009c*/ 	.word	0x00000001
        /*00a0*/ 	.word	0x00000001


	//----- nvinfo : EIATTR_CRS_STACK_SIZE
	.align		4
.L_1777:
        /*00a4*/ 	.byte	0x04, 0x1e
        /*00a6*/ 	.short	(.L_1779 - .L_1778)
.L_1778:
        /*00a8*/ 	.word	0x00000000


	//----- nvinfo : EIATTR_CBANK_PARAM_SIZE
	.align		4
.L_1779:
        /*00ac*/ 	.byte	0x03, 0x19
        /*00ae*/ 	.short	0x0128


	//----- nvinfo : EIATTR_PARAM_CBANK
	.align		4
        /*00b0*/ 	.byte	0x04, 0x0a
        /*00b2*/ 	.short	(.L_1781 - .L_1780)
	.align		4
.L_1780:
        /*00b4*/ 	.word	index@(.nv.constant0._ZN10layer_norm22ln_bwd_finalize_kernelINS_22Kernel_traits_finalizeILj6144E6__halfS2_S2_S2_fjLb0ELj1024ELj4ENS_18Kernel_traits_baseILj6144ES2_S2_S2_S2_fjLj1024EEEEELb0ELb1EEEvNS_9BwdParamsE)
        /*00b8*/ 	.short	0x0380
        /*00ba*/ 	.short	0x0128


	//----- nvinfo : EIATTR_SW_WAR
	.align		4
.L_1781:
        /*00bc*/ 	.byte	0x04, 0x36
        /*00be*/ 	.short	(.L_1783 - .L_1782)
.L_1782:
        /*00c0*/ 	.word	0x00000008
.L_1783:


//--------------------- .nv.info._ZN10layer_norm13ln_bwd_kernelINS_13Kernel_traitsI6__halfS2_S2_S2_fjLj6144ELj1ELj1ELj8ELj16ENS_18Kernel_traits_baseILj6144ES2_S2_S2_S2_fjLj256EEEEELb1ELb0ELb1ELb1EEEvNS_9BwdParamsE --------------------------
	.section	.nv.info._ZN10layer_norm13ln_bwd_kernelINS_13Kernel_traitsI6__halfS2_S2_S2_fjLj6144ELj1ELj1ELj8ELj16ENS_18Kernel_traits_baseILj6144ES2_S2_S2_S2_fjLj256EEEEELb1ELb0ELb1ELb1EEEvNS_9BwdParamsE,"",@"SHT_CUDA_INFO"
	.sectionflags	@""
	.align	4


	//----- nvinfo : EIATTR_CUDA_API_VERSION
	.align		4
        /*0000*/ 	.byte	0x04, 0x37
        /*0002*/ 	.short	(.L_1785 - .L_1784)
.L_1784:
        /*0004*/ 	.word	0x00000082


	//----- nvinfo : EIATTR_KPARAM_INFO
	.align		4
.L_1785:
        /*0008*/ 	.byte	0x04, 0x17
        /*000a*/ 	.short	(.L_1787 - .L_1786)
.L_1786:
        /*000c*/ 	.word	0x00000000
        /*0010*/ 	.short	0x0000
        /*0012*/ 	.short	0x0000
        /*0014*/ 	.byte	0x00, 0xf0, 0xa1, 0x04


	//----- nvinfo : EIATTR_SPARSE_MMA_MASK
	.align		4
.L_1787:
        /*0018*/ 	.byte	0x03, 0x50
        /*001a*/ 	.short	0x0000


	//----- nvinfo : EIATTR_MAXREG_COUNT
	.align		4
        /*001c*/ 	.byte	0x03, 0x1b
        /*001e*/ 	.short	0x00ff


	//----- nvinfo : EIATTR_NUM_BARRIERS
	.align		4
        /*0020*/ 	.byte	0x02, 0x4c
        /*0022*/ 	.byte	0x01
	.zero		1


	//----- nvinfo : EIATTR_MERCURY_ISA_VERSION
	.align		4
        /*0024*/ 	.byte	0x03, 0x5f
        /*0026*/ 	.short	0x0101


	//----- nvinfo : EIATTR_COOP_GROUP_MASK_REGIDS
	.align		4
        /*0028*/ 	.byte	0x04, 0x29
        /*002a*/ 	.short	(.L_1789 - .L_1788)


	//   ....[0]....
.L_1788:
        /*002c*/ 	.word	0xffffffff


	//   ....[1]....
        /*0030*/ 	.word	0xffffffff


	//   ....[2]....
        /*0034*/ 	.word	0xffffffff


	//   ....[3]....
        /*0038*/ 	.word	0xffffffff


	//   ....[4]....
        /*003c*/ 	.word	0xffffffff


	//   ....[5]....
        /*0040*/ 	.word	0xffffffff


	//   ....[6]....
        /*0044*/ 	.word	0xffffffff


	//   ....[7]....
        /*0048*/ 	.word	0xffffffff


	//   ....[8]....
        /*004c*/ 	.word	0xffffffff


	//   ....[9]....
        /*0050*/ 	.word	0xffffffff


	//----- nvinfo : EIATTR_COOP_GROUP_INSTR_OFFSETS
	.align		4
.L_1789:
        /*0054*/ 	.byte	0x04, 0x28
        /*0056*/ 	.short	(.L_1791 - .L_1790)


	//   ....[0]....
.L_1790:
        /*0058*/ 	.word	0x00001930


	//   ....[1]....
        /*005c*/ 	.word	0x00001950


	//   ....[2]....
        /*0060*/ 	.word	0x00001990


	//   ....[3]....
        /*0064*/ 	.word	0x000019a0


	//   ....[4]....
        /*0068*/ 	.word	0x000019e0


	//   ....[5]....
        /*006c*/ 	.word	0x000019f0


	//   ....[6]....
        /*0070*/ 	.word	0x00001a20


	//   ....[7]....
        /*0074*/ 	.word	0x00001a30


	//   ....[8]....
        /*0078*/ 	.word	0x00001a60


	//   ....[9]....
        /*007c*/ 	.word	0x00001a70


	//----- nvinfo : EIATTR_VRC_CTA_INIT_COUNT
	.align		4
.L_1791:
        /*0080*/ 	.byte	0x02, 0x4a
	.zero		1
	.zero		1


	//----- nvinfo : EIATTR_EXIT_INSTR_OFFSETS
	.align		4
        /*0084*/ 	.byte	0x04, 0x1c
        /*0086*/ 	.short	(.L_1793 - .L_1792)


	//   ....[0]....
.L_1792:
        /*0088*/ 	.word	0x00006970


	//----- nvinfo : EIATTR_MAX_THREADS
	.align		4
.L_1793:
        /*008c*/ 	.byte	0x04, 0x05
        /*008e*/ 	.short	(.L_1795 - .L_1794)
.L_1794:
        /*0090*/ 	.word	0x00000100
        /*0094*/ 	.word	0x00000001
        /*0098*/ 	.word	0x00000001


	//----- nvinfo : EIATTR_CRS_STACK_SIZE
	.align		4
.L_1795:
        /*009c*/ 	.byte	0x04, 0x1e
        /*009e*/ 	.short	(.L_1797 - .L_1796)
.L_1796:
        /*00a0*/ 	.word	0x00000000


	//----- nvinfo : EIATTR_CBANK_PARAM_SIZE
	.align		4
.L_1797:
        /*00a4*/ 	.byte	0x03, 0x19
        /*00a6*/ 	.short	0x0128


	//----- nvinfo : EIATTR_PARAM_CBANK
	.align		4
        /*00a8*/ 	.byte	0x04, 0x0a
        /*00aa*/ 	.short	(.L_1799 - .L_1798)
	.align		4
.L_1798:
        /*00ac*/ 	.word	index@(.nv.constant0._ZN10layer_norm13ln_bwd_kernelINS_13Kernel_traitsI6__halfS2_S2_S2_fjLj6144ELj1ELj1ELj8ELj16ENS_18Kernel_traits_baseILj6144ES2_S2_S2_S2_fjLj256EEEEELb1ELb0ELb1ELb1EEEvNS_9BwdParamsE)
        /*00b0*/ 	.short	0x0380
        /*00b2*/ 	.short	0x0128


	//----- nvinfo : EIATTR_SW_WAR
	.align		4
.L_1799:
        /*00b4*/ 	.byte	0x04, 0x36
        /*00b6*/ 	.short	(.L_1801 - .L_1800)
.L_1800:
        /*00b8*/ 	.word	0x00000008
.L_1801:


//--------------------- .nv.info._ZN10layer_norm13ln_bwd_kernelINS_13Kernel_traitsI6__halfS2_S2_S2_fjLj6144ELj1ELj1ELj8ELj16ENS_18Kernel_traits_baseILj6144ES2_S2_S2_S2_fjLj256EEEEELb1ELb1ELb0ELb0EEEvNS_9BwdParamsE --------------------------
	.section	.nv.info._ZN10layer_norm13ln_bwd_kernelINS_13Kernel_traitsI6__halfS2_S2_S2_fjLj6144ELj1ELj1ELj8ELj16ENS_18Kernel_traits_baseILj6144ES2_S2_S2_S2_fjLj256EEEEELb1ELb1ELb0ELb0EEEvNS_9BwdParamsE,"",@"SHT_CUDA_INFO"
	.sectionflags	@""
	.align	4


	//----- nvinfo : EIATTR_CUDA_API_VERSION
	.align		4
        /*0000*/ 	.byte	0x04, 0x37
        /*0002*/ 	.short	(.L_1803 - .L_1802)
.L_1802:
        /*0004*/ 	.word	0x00000082


	//----- nvinfo : EIATTR_KPARAM_INFO
	.align		4
.L_1803:
        /*0008*/ 	.byte	0x04, 0x17
        /*000a*/ 	.short	(.L_1805 - .L_1804)
.L_1804:
        /*000c*/ 	.word	0x00000000
        /*0010*/ 	.short	0x0000
        /*0012*/ 	.short	0x0000
        /*0014*/ 	.byte	0x00, 0xf0, 0xa1, 0x04


	//----- nvinfo : EIATTR_SPARSE_MMA_MASK
	.align		4
.L_1805:
        /*0018*/ 	.byte	0x03, 0x50
        /*001a*/ 	.short	0x0000


	//----- nvinfo : EIATTR_MAXREG_COUNT
	.align		4
        /*001c*/ 	.byte	0x03, 0x1b
        /*001e*/ 	.short	0x00ff


	//----- nvinfo : EIATTR_NUM_BARRIERS
	.align		4
        /*0020*/ 	.byte	0x02, 0x4c
        /*0022*/ 	.byte	0x01
	.zero		1


	//----- nvinfo : EIATTR_MERCURY_ISA_VERSION
	.align		4
        /*0024*/ 	.byte	0x03, 0x5f
        /*0026*/ 	.short	0x0101


	//----- nvinfo : EIATTR_COOP_GROUP_MASK_REGIDS
	.align		4
        /*0028*/ 	.byte	0x04, 0x29
        /*002a*/ 	.short	(.L_1807 - .L_1806)


	//   ....[0]....
.L_1806:
        /*002c*/ 	.word	0xffffffff


	//   ....[1]....
        /*0030*/ 	.word	0xffffffff


	//   ....[2]....
        /*0034*/ 	.word	0xffffffff


	//   ....[3]....
        /*0038*/ 	.word	0xffffffff


	//   ....[4]....
        /*003c*/ 	.word	0xffffffff


	//   ....[5]....
        /*0040*/ 	.word	0xffffffff


	//   ....[6]....
        /*0044*/ 	.word	0xffffffff


	//   ....[7]....
        /*0048*/ 	.word	0xffffffff


	//   ....[8]....
        /*004c*/ 	.word	0xffffffff


	//   ....[9]....
        /*0050*/ 	.word	0xffffffff


	//----- nvinfo : EIATTR_COOP_GROUP_INSTR_OFFSETS
	.align		4
.L_1807:
        /*0054*/ 	.byte	0x04, 0x28
        /*0056*/ 	.short	(.L_1809 - .L_1808)


	//   ....[0]....
.L_1808:
        /*0058*/ 	.word	0x00001b60


	//   ....[1]....
        /*005c*/ 	.word	0x00001b90


	//   ....[2]....
        /*0060*/ 	.word	0x00001c40


	//   ....[3]....
        /*0064*/ 	.word	0x00001c80


	//   ....[4]....
        /*0068*/ 	.word	0x00001cd0


	//   ....[5]....
        /*006c*/ 	.word	0x00001ce0


	//   ....[6]....
        /*0070*/ 	.word	0x00001d10


	//   ....[7]....
        /*0074*/ 	.word	0x00001d40


	//   ....[8]....
        /*0078*/ 	.word	0x00001d70


	//   ....[9]....
        /*007c*/ 	.word	0x00001d80


	//----- nvinfo : EIATTR_VRC_CTA_INIT_COUNT
	.align		4
.L_1809:
        /*0080*/ 	.byte	0x02, 0x4a
	.zero		1
	.zero		1


	//----- nvinfo : EIATTR_EXIT_INSTR_OFFSETS
	.align		4
        /*0084*/ 	.byte	0x04, 0x1c
        /*0086*/ 	.short	(.L_1811 - .L_1810)


	//   ....[0]....
.L_1810:
        /*0088*/ 	.word	0x00007e40


	//   ....[1]....
        /*008c*/ 	.word	0x00007f10


	//----- nvinfo : EIATTR_MAX_THREADS
	.align		4
.L_1811:
        /*0090*/ 	.byte	0x04, 0x05
        /*0092*/ 	.short	(.L_1813 - .L_1812)
.L_1812:
        /*0094*/ 	.word	0x00000100
        /*0098*/ 	.word	0x00000001
        /*009c*/ 	.word	0x00000001


	//----- nvinfo : EIATTR_CRS_STACK_SIZE
	.align		4
.L_1813:
        /*00a0*/ 	.byte	0x04, 0x1e
        /*00a2*/ 	.short	(.L_1815 - .L_1814)
.L_1814:
        /*00a4*/ 	.word	0x00000000


	//----- nvinfo : EIATTR_CBANK_PARAM_SIZE
	.align		4
.L_1815:
        /*00a8*/ 	.byte	0x03, 0x19
        /*00aa*/ 	.short	0x0128


	//----- nvinfo : EIATTR_PARAM_CBANK
	.align		4
        /*00ac*/ 	.byte	0x04, 0x0a
        /*00ae*/ 	.short	(.L_1817 - .L_1816)
	.align		4
.L_1816:
        /*00b0*/ 	.word	index@(.nv.constant0._ZN10layer_norm13ln_bwd_kernelINS_13Kernel_traitsI6__halfS2_S2_S2_fjLj6144ELj1ELj1ELj8ELj16ENS_18Kernel_traits_baseILj6144ES2_S2_S2_S2_fjLj256EEEEELb1ELb1ELb0ELb0EEEvNS_9BwdParamsE)
        /*00b4*/ 	.short	0x0380
        /*00b6*/ 	.short	0x0128


	//----- nvinfo : EIATTR_SW_WAR
	.align		4
.L_1817:
        /*00b8*/ 	.byte	0x04, 0x36
        /*00ba*/ 	.short	(.L_1819 - .L_1818)
.L_1818:
        /*00bc*/ 	.word	0x00000008
.L_1819:


//--------------------- .nv.info._ZN10layer_norm13ln_bwd_kernelINS_13Kernel_traitsI6__halfS2_S2_S2_fjLj6144ELj1ELj1ELj8ELj16ENS_18Kernel_traits_baseILj6144ES2_S2_S2_S2_fjLj256EEEEELb1ELb1ELb0ELb1EEEvNS_9BwdParamsE --------------------------
	.section	.nv.info._ZN10layer_norm13ln_bwd_kernelINS_13Kernel_traitsI6__halfS2_S2_S2_fjLj6144ELj1ELj1ELj8ELj16ENS_18Kernel_traits_baseILj6144ES2_S2_S2_S2_fjLj256EEEEELb1ELb1ELb0ELb1EEEvNS_9BwdParamsE,"",@"SHT_CUDA_INFO"
	.sectionflags	@""
	.align	4


	//----- nvinfo : EIATTR_CUDA_API_VERSION
	.align		4
        /*0000*/ 	.byte	0x04, 0x37
        /*0002*/ 	.short	(.L_1821 - .L_1820)
.L_1820:
        /*0004*/ 	.word	0x00000082


	//----- nvinfo : EIATTR_KPARAM_INFO
	.align		4
.L_1821:
        /*0008*/ 	.byte	0x04, 0x17
        /*000a*/ 	.short	(.L_1823 - .L_1822)
.L_1822:
        /*000c*/ 	.word	0x00000000
        /*0010*/ 	.short	0x0000
        /*0012*/ 	.short	0x0000
        /*0014*/ 	.byte	0x00, 0xf0, 0xa1, 0x04


	//----- nvinfo : EIATTR_SPARSE_MMA_MASK
	.align		4
.L_1823:
        /*0018*/ 	.byte	0x03, 0x50
        /*001a*/ 	.short	0x0000


	//----- nvinfo : EIATTR_MAXREG_COUNT
	.align		4
        /*001c*/ 	.byte	0x03, 0x1b
        /*001e*/ 	.short	0x00ff


	//----- nvinfo : EIATTR_NUM_BARRIERS
	.align		4
        /*0020*/ 	.byte	0x02, 0x4c
        /*0022*/ 	.byte	0x01
	.zero		1


	//----- nvinfo : EIATTR_MERCURY_ISA_VERSION
	.align		4
        /*0024*/ 	.byte	0x03, 0x5f
        /*0026*/ 	.short	0x0101


	//----- nvinfo : EIATTR_COOP_GROUP_MASK_REGIDS
	.align		4
        /*0028*/ 	.byte	0x04, 0x29
        /*002a*/ 	.short	(.L_1825 - .L_1824)


	//   ....[0]....
.L_1824:
        /*002c*/ 	.word	0xffffffff


	//   ....[1]....
        /*0030*/ 	.word	0xffffffff


	//   ....[2]....
        /*0034*/ 	.word	0xffffffff


	//   ....[3]....
        /*0038*/ 	.word	0xffffffff


	//   ....[4]....
        /*003c*/ 	.word	0xffffffff


	//   ....[5]....
        /*0040*/ 	.word	0xffffffff


	//   ....[6]....
        /*0044*/ 	.word	0xffffffff


	//   ....[7]....
        /*0048*/ 	.word	0xffffffff


	//   ....[8]....
        /*004c*/ 	.word	0xffffffff


	//   ....[9]....
        /*0050*/ 	.word	0xffffffff


	//----- nvinfo : EIATTR_COOP_GROUP_INSTR_OFFSETS
	.align		4
.L_1825:
        /*0054*/ 	.byte	0x04, 0x28
        /*0056*/ 	.short	(.L_1827 - .L_1826)


	//   ....[0]....
.L_1826:
        /*0058*/ 	.word	0x00001530


	//   ....[1]....
        /*005c*/ 	.word	0x00001540


	//   ....[2]....
        /*0060*/ 	.word	0x000015c0


	//   ....[3]....
        /*0064*/ 	.word	0x000015d0


	//   ....[4]....
        /*0068*/ 	.word	0x00001600


	//   ....[5]....
        /*006c*/ 	.word	0x00001610


	//   ....[6]....
        /*0070*/ 	.word	0x00001650


	//   ....[7]....
        /*0074*/ 	.word	0x00001660


	//   ....[8]....
        /*0078*/ 	.word	0x000016d0


	//   ....[9]....
        /*007c*/ 	.word	0x000016e0


	//----- nvinfo : EIATTR_VRC_CTA_INIT_COUNT
	.align		4
.L_1827:
        /*0080*/ 	.byte	0x02, 0x4a
	.zero		1
	.zero		1


	//----- nvinfo : EIATTR_EXIT_INSTR_OFFSETS
	.align		4
        /*0084*/ 	.byte	0x04, 0x1c
        /*0086*/ 	.short	(.L_1829 - .L_1828)


	//   ....[0]....
.L_1828:
        /*0088*/ 	.word	0x000076a0


	//----- nvinfo : EIATTR_MAX_THREADS
	.align		4
.L_1829:
        /*008c*/ 	.byte	0x04, 0x05
        /*008e*/ 	.short	(.L_1831 - .L_1830)
.L_1830:
        /*0090*/ 	.word	0x00000100
        /*0094*/ 	.word	0x00000001
        /*0098*/ 	.word	0x00000001


	//----- nvinfo : EIATTR_CBANK_PARAM_SIZE
	.align		4
.L_1831:
        /*009c*/ 	.byte	0x03, 0x19
        /*009e*/ 	.short	0x0128


	//----- nvinfo : EIATTR_PARAM_CBANK
	.align		4
        /*00a0*/ 	.byte	0x04, 0x0a
        /*00a2*/ 	.short	(.L_1833 - .L_1832)
	.align		4
.L_1832:
        /*00a4*/ 	.word	index@(.nv.constant0._ZN10layer_norm13ln_bwd_kernelINS_13Kernel_traitsI6__halfS2_S2_S2_fjLj6144ELj1ELj1ELj8ELj16ENS_18Kernel_traits_baseILj6144ES2_S2_S2_S2_fjLj256EEEEELb1ELb1ELb0ELb1EEEvNS_9BwdParamsE)
        /*00a8*/ 	.short	0x0380
        /*00aa*/ 	.short	0x0128


	//----- nvinfo : EIATTR_SW_WAR
	.align		4
.L_1833:
        /*00ac*/ 	.byte	0x04, 0x36
        /*00ae*/ 	.short	(.L_1835 - .L_1834)
.L_1834:
        /*00b0*/ 	.word	0x00000008
.L_1835:


//--------------------- .nv.info._ZN10layer_norm22ln_bwd_finalize_kernelINS_22Kernel_traits_finalizeILj6144E6__halfS2_S2_S2_fjLb1ELj1024ELj4ENS_18Kernel_traits_baseILj6144ES2_S2_S2_S2_fjLj1024EEEEELb1ELb0EEEvNS_9BwdParamsE --------------------------
	.section	.nv.info._ZN10layer_norm22ln_bwd_finalize_kernelINS_22Kernel_traits_finalizeILj6144E6__halfS2_S2_S2_fjLb1ELj1024ELj4ENS_18Kernel_traits_baseILj6144ES2_S2_S2_S2_fjLj1024EEEEELb1ELb0EEEvNS_9BwdParamsE,"",@"SHT_CUDA_INFO"
	.sectionflags	@""
	.align	4


	//----- nvinfo : EIATTR_CUDA_API_VERSION
	.align		4
        /*0000*/ 	.byte	0x04, 0x37
        /*0002*/ 	.short	(.L_1837 - .L_1836)
.L_1836:
        /*0004*/ 	.word	0x00000082


	//----- nvinfo : EIATTR_KPARAM_INFO
	.align		4
.L_1837:
        /*0008*/ 	.byte	0x04, 0x17
        /*000a*/ 	.short	(.L_1839 - .L_1838)
.L_1838:
        /*000c*/ 	.word	0x00000000
        /*0010*/ 	.short	0x0000
        /*0012*/ 	.short	0x0000
        /*0014*/ 	.byte	0x00, 0xf0, 0xa1, 0x04


	//----- nvinfo : EIATTR_SPARSE_MMA_MASK
	.align		4
.L_1839:
        /*0018*/ 	.byte	0x03, 0x50
        /*001a*/ 	.short	0x0000


	//----- nvinfo : EIATTR_MAXREG_COUNT
	.align		4
        /*001c*/ 	.byte	0x03, 0x1b
        /*001e*/ 	.short	0x0040


	//----- nvinfo : EIATTR_NUM_BARRIERS
	.align		4
        /*0020*/ 	.byte	0x02, 0x4c
        /*0022*/ 	.byte	0x01
	.zero		1


	//----- nvinfo : EIATTR_MERCURY_ISA_VERSION
	.align		4
        /*0024*/ 	.byte	0x03, 0x5f
        /*0026*/ 	.short	0x0101


	//----- nvinfo : EIATTR_COOP_GROUP_MASK_REGIDS
	.align		4
        /*0028*/ 	.byte	0x04, 0x29
        /*002a*/ 	.short	(.L_1841 - .L_1840)


	//   ....[0]....
.L_1840:
        /*002c*/ 	.word	0xffffffff


	//   ....[1]....
        /*0030*/ 	.word	0xffffffff


	//   ....[2]....
        /*0034*/ 	.word	0xffffffff


	//   ....[3]....
        /*0038*/ 	.word	0xffffffff


	//   ....[4]....
        /*003c*/ 	.word	0xffffffff


	//   ....[5]....
        /*0040*/ 	.word	0xffffffff


	//   ....[6]....
        /*0044*/ 	.word	0xffffffff


	//   ....[7]....
        /*0048*/ 	.word	0xffffffff


	//   ....[8]....
        /*004c*/ 	.word	0xffffffff


	//   ....[9]....
        /*0050*/ 	.word	0xffffffff


	//   ....[10]....
        /*0054*/ 	.word	0xffffffff


	//   ....[11]....
        /*0058*/ 	.word	0xffffffff


	//   ....[12]....
        /*005c*/ 	.word	0xffffffff


	//   ....[13]....
        /*0060*/ 	.word	0xffffffff


	//   ....[14]....
        /*0064*/ 	.word	0xffffffff


	//----- nvinfo : EIATTR_COOP_GROUP_INSTR_OFFSETS
	.align		4
.L_1841:
        /*0068*/ 	.byte	0x04, 0x28
        /*006a*/ 	.short	(.L_1843 - .L_1842)


	//   ....[0]....
.L_1842:
        /*006c*/ 	.word	0x00001060


	//   ....[1]....
        /*0070*/ 	.word	0x00001070


	//   ....[2]....
        /*0074*/ 	.word	0x00001080


	//   ....[3]....
        /*0078*/ 	.word	0x000010b0


	//   ....[4]....
        /*007c*/ 	.word	0x000010d0


	//   ....[5]....
        /*0080*/ 	.word	0x000010e0


	//   ....[6]....
        /*0084*/ 	.word	0x00001110


	//   ....[7]....
        /*0088*/ 	.word	0x00001130


	//   ....[8]....
        /*008c*/ 	.word	0x00001140


	//   ....[9]....
        /*0090*/ 	.word	0x00001180


	//   ....[10]....
        /*0094*/ 	.word	0x000011b0


	//   ....[11]....
        /*0098*/ 	.word	0x000011c0


	//   ....[12]....
        /*009c*/ 	.word	0x00001200


	//   ....[13]....
        /*00a0*/ 	.word	0x00001220


	//   ....[14]....
        /*00a4*/ 	.word	0x00001230


	//----- nvinfo : EIATTR_VRC_CTA_INIT_COUNT
	.align		4
.L_1843:
        /*00a8*/ 	.byte	0x02, 0x4a
	.zero		1
	.zero		1


	//----- nvinfo : EIATTR_EXIT_INSTR_OFFSETS
	.align		4
        /*00ac*/ 	.byte	0x04, 0x1c
        /*00ae*/ 	.short	(.L_1845 - .L_1844)


	//   ....[0]....
.L_1844:
        /*00b0*/ 	.word	0x00000060


	//   ....[1]....
        /*00b4*/ 	.word	0x000012b0


	//   ....[2]....
        /*00b8*/ 	.word	0x000012e0


	//   ....[3]....
        /*00bc*/ 	.word	0x000013f0


	//----- nvinfo : EIATTR_MAX_THREADS
	.align		4
.L_1845:
        /*00c0*/ 	.byte	0x04, 0x05
        /*00c2*/ 	.short	(.L_1847 - .L_1846)
.L_1846:
        /*00c4*/ 	.word	0x00000400
        /*00c8*/ 	.word	0x00000001
        /*00cc*/ 	.word	0x00000001


	//----- nvinfo : EIATTR_CRS_STACK_SIZE
	.align		4
.L_1847:
        /*00d0*/ 	.byte	0x04, 0x1e
        /*00d2*/ 	.short	(.L_1849 - .L_1848)
.L_1848:
        /*00d4*/ 	.word	0x00000000


	//----- nvinfo : EIATTR_CBANK_PARAM_SIZE
	.align		4
.L_1849:
        /*00d8*/ 	.byte	0x03, 0x19
        /*00da*/ 	.short	0x0128


	//----- nvinfo : EIATTR_PARAM_CBANK
	.align		4
        /*00dc*/ 	.byte	0x04, 0x0a
        /*00de*/ 	.short	(.L_1851 - .L_1850)
	.align		4
.L_1850:
        /*00e0*/ 	.word	index@(.nv.constant0._ZN10layer_norm22ln_bwd_finalize_kernelINS_22Kernel_traits_finalizeILj6144E6__halfS2_S2_S2_fjLb1ELj1024ELj4ENS_18Kernel_traits_baseILj6144ES2_S2_S2_S2_fjLj1024EEEEELb1ELb0EEEvNS_9BwdParamsE)
        /*00e4*/ 	.short	0x0380
        /*00e6*/ 	.short	0x0128


	//----- nvinfo : EIATTR_SW_WAR
	.align		4
.L_1851:
        /*00e8*/ 	.byte	0x04, 0x36
        /*00ea*/ 	.short	(.L_1853 - .L_1852)
.L_1852:
        /*00ec*/ 	.word	0x00000008
.L_1853:


//--------------------- .nv.info._ZN10layer_norm13ln_bwd_kernelINS_13Kernel_traitsI6__halfS2_S2_S2_fjLj6144ELj1ELj1ELj8ELj16ENS_18Kernel_traits_baseILj6144ES2_S2_S2_S2_fjLj256EEEEELb1ELb1ELb1ELb0EEEvNS_9BwdParamsE --------------------------
	.section	.nv.info._ZN10layer_norm13ln_bwd_kernelINS_13Kernel_traitsI6__halfS2_S2_S2_fjLj6144ELj1ELj1ELj8ELj16ENS_18Kernel_traits_baseILj6144ES2_S2_S2_S2_fjLj256EEEEELb1ELb1ELb1ELb0EEEvNS_9BwdParamsE,"",@"SHT_CUDA_INFO"
	.sectionflags	@""
	.align	4


	//----- nvinfo : EIATTR_CUDA_API_VERSION
	.align		4
        /*0000*/ 	.byte	0x04, 0x37
        /*0002*/ 	.short	(.L_1855 - .L_1854)
.L_1854:
        /*0004*/ 	.word	0x00000082


	//----- nvinfo : EIATTR_KPARAM_INFO
	.align		4
.L_1855:
        /*0008*/ 	.byte	0x04, 0x17
        /*000a*/ 	.short	(.L_1857 - .L_1856)
.L_1856:
        /*000c*/ 	.word	0x00000000
        /*0010*/ 	.short	0x0000
        /*0012*/ 	.short	0x0000
        /*0014*/ 	.byte	0x00, 0xf0, 0xa1, 0x04


	//----- nvinfo : EIATTR_SPARSE_MMA_MASK
	.align		4
.L_1857:
        /*0018*/ 	.byte	0x03, 0x50
        /*001a*/ 	.short	0x0000


	//----- nvinfo : EIATTR_MAXREG_COUNT
	.align		4
        /*001c*/ 	.byte	0x03, 0x1b
        /*001e*/ 	.short	0x00ff


	//----- nvinfo : EIATTR_NUM_BARRIERS
	.align		4
        /*0020*/ 	.byte	0x02, 0x4c
        /*0022*/ 	.byte	0x01
	.zero		1


	//----- nvinfo : EIATTR_MERCURY_ISA_VERSION
	.align		4
        /*0024*/ 	.byte	0x03, 0x5f
        /*0026*/ 	.short	0x0101


	//----- nvinfo : EIATTR_COOP_GROUP_MASK_REGIDS
	.align		4
        /*0028*/ 	.byte	0x04, 0x29
        /*002a*/ 	.short	(.L_1859 - .L_1858)


	//   ....[0]....
.L_1858:
        /*002c*/ 	.word	0xffffffff


	//   ....[1]....
        /*0030*/ 	.word	0xffffffff


	//   ....[2]....
        /*0034*/ 	.word	0xffffffff


	//   ....[3]....
        /*0038*/ 	.word	0xffffffff


	//   ....[4]....
        /*003c*/ 	.word	0xffffffff


	//   ....[5]....
        /*0040*/ 	.word	0xffffffff


	//   ....[6]....
        /*0044*/ 	.word	0xffffffff


	//   ....[7]....
        /*0048*/ 	.word	0xffffffff


	//   ....[8]....
        /*004c*/ 	.word	0xffffffff


	//   ....[9]....
        /*0050*/ 	.word	0xffffffff


	//----- nvinfo : EIATTR_COOP_GROUP_INSTR_OFFSETS
	.align		4
.L_1859:
        /*0054*/ 	.byte	0x04, 0x28
        /*0056*/ 	.short	(.L_1861 - .L_1860)


	//   ....[0]....
.L_1860:
        /*0058*/ 	.word	0x00001ff0


	//   ....[1]....
        /*005c*/ 	.word	0x00002010


	//   ....[2]....
        /*0060*/ 	.word	0x00002050


	//   ....[3]....
        /*0064*/ 	.word	0x00002060


	//   ....[4]....
        /*0068*/ 	.word	0x000020a0


	//   ....[5]....
        /*006c*/ 	.word	0x000020b0


	//   ....[6]....
        /*0070*/ 	.word	0x000020e0


	//   ....[7]....
        /*0074*/ 	.word	0x000020f0


	//   ....[8]....
        /*0078*/ 	.word	0x00002120


	//   ....[9]....
        /*007c*/ 	.word	0x00002130


	//----- nvinfo : EIATTR_VRC_CTA_INIT_COUNT
	.align		4
.L_1861:
        /*0080*/ 	.byte	0x02, 0x4a
	.zero		1
	.zero		1


	//----- nvinfo : EIATTR_EXIT_INSTR_OFFSETS
	.align		4
        /*0084*/ 	.byte	0x04, 0x1c
        /*0086*/ 	.short	(.L_1863 - .L_1862)


	//   ....[0]....
.L_1862:
        /*0088*/ 	.word	0x00009510


	//   ....[1]....
        /*008c*/ 	.word	0x000095e0


	//----- nvinfo : EIATTR_MAX_THREADS
	.align		4
.L_1863:
        /*0090*/ 	.byte	0x04, 0x05
        /*0092*/ 	.short	(.L_1865 - .L_1864)
.L_1864:
        /*0094*/ 	.word	0x00000100
        /*0098*/ 	.word	0x00000001
        /*009c*/ 	.word	0x00000001


	//----- nvinfo : EIATTR_CRS_STACK_SIZE
	.align		4
.L_1865:
        /*00a0*/ 	.byte	0x04, 0x1e
        /*00a2*/ 	.short	(.L_1867 - .L_1866)
.L_1866:
        /*00a4*/ 	.word	0x00000000


	//----- nvinfo : EIATTR_CBANK_PARAM_SIZE
	.align		4
.L_1867:
        /*00a8*/ 	.byte	0x03, 0x19
        /*00aa*/ 	.short	0x0128


	//----- nvinfo : EIATTR_PARAM_CBANK
	.align		4
        /*00ac*/ 	.byte	0x04, 0x0a
        /*00ae*/ 	.short	(.L_1869 - .L_1868)
	.align		4
.L_1868:
        /*00b0*/ 	.word	index@(.nv.constant0._ZN10layer_norm13ln_bwd_kernelINS_13Kernel_traitsI6__halfS2_S2_S2_fjLj6144ELj1ELj1ELj8ELj16ENS_18Kernel_traits_baseILj6144ES2_S2_S2_S2_fjLj256EEEEELb1ELb1ELb1ELb0EEEvNS_9BwdParamsE)
        /*00b4*/ 	.short	0x0380
        /*00b6*/ 	.short	0x0128


	//----- nvinfo : EIATTR_SW_WAR
	.align		4
.L_1869:
        /*00b8*/ 	.byte	0x04, 0x36
        /*00ba*/ 	.short	(.L_1871 - .L_1870)
.L_1870:
        /*00bc*/ 	.word	0x00000008
.L_1871:


//--------------------- .nv.info._ZN10layer_norm22ln_bwd_finalize_kernelINS_22Kernel_traits_finalizeILj6144E6__halfS2_S2_S2_fjLb1ELj1024ELj4ENS_18Kernel_traits_baseILj6144ES2_S2_S2_S2_fjLj1024EEEEELb1ELb1EEEvNS_9BwdParamsE --------------------------
	.section	.nv.info._ZN10layer_norm22ln_bwd_finalize_kernelINS_22Kernel_traits_finalizeILj6144E6__halfS2_S2_S2_fjLb1ELj1024ELj4ENS_18Kernel_traits_baseILj6144ES2_S2_S2_S2_fjLj1024EEEEELb1ELb1EEEvNS_9BwdParamsE,"",@"SHT_CUDA_INFO"
	.sectionflags	@""
	.align	4


	//----- nvinfo : EIATTR_CUDA_API_VERSION
	.align		4
        /*0000*/ 	.byte	0x04, 0x37
        /*0002*/ 	.short	(.L_1873 - .L_1872)
.L_1872:
        /*0004*/ 	.word	0x00000082


	//----- nvinfo : EIATTR_KPARAM_INFO
	.align		4
.L_1873:
        /*0008*/ 	.byte	0x04, 0x17
        /*000a*/ 	.short	(.L_1875 - .L_1874)
.L_1874:
        /*000c*/ 	.word	0x00000000
        /*0010*/ 	.short	0x0000
        /*0012*/ 	.short	0x0000
        /*0014*/ 	.byte	0x00, 0xf0, 0xa1, 0x04


	//----- nvinfo : EIATTR_SPARSE_MMA_MASK
	.align		4
.L_1875:
        /*0018*/ 	.byte	0x03, 0x50
        /*001a*/ 	.short	0x0000


	//----- nvinfo : EIATTR_MAXREG_COUNT
	.align		4
        /*001c*/ 	.byte	0x03, 0x1b
        /*001e*/ 	.short	0x0040


	//----- nvinfo : EIATTR_NUM_BARRIERS
	.align		4
        /*0020*/ 	.byte	0x02, 0x4c
        /*0022*/ 	.byte	0x01
	.zero		1


	//----- nvinfo : EIATTR_MERCURY_ISA_VERSION
	.align		4
        /*0024*/ 	.byte	0x03, 0x5f
        /*0026*/ 	.short	0x0101


	//----- nvinfo : EIATTR_COOP_GROUP_MASK_REGIDS
	.align		4
        /*0028*/ 	.byte	0x04, 0x29
        /*002a*/ 	.short	(.L_1877 - .L_1876)


	//   ....[0]....
.L_1876:
        /*002c*/ 	.word	0xffffffff


	//   ....[1]....
        /*0030*/ 	.word	0xffffffff


	//   ....[2]....
        /*0034*/ 	.word	0xffffffff


	//   ....[3]....
        /*0038*/ 	.word	0xffffffff


	//   ....[4]....
        /*003c*/ 	.word	0xffffffff


	//   ....[5]....
        /*0040*/ 	.word	0xffffffff


	//   ....[6]....
        /*0044*/ 	.word	0xffffffff


	//   ....[7]....
        /*0048*/ 	.word	0xffffffff


	//   ....[8]....
        /*004c*/ 	.word	0xffffffff


	//   ....[9]....
        /*0050*/ 	.word	0xffffffff


	//   ....[10]....
        /*0054*/ 	.word	0xffffffff


	//   ....[11]....
        /*0058*/ 	.word	0xffffffff


	//   ....[12]....
        /*005c*/ 	.word	0xffffffff


	//   ....[13]....
        /*0060*/ 	.word	0xffffffff


	//   ....[14]....
        /*0064*/ 	.word	0xffffffff


	//----- nvinfo : EIATTR_COOP_GROUP_INSTR_OFFSETS
	.align		4
.L_1877:
        /*0068*/ 	.byte	0x04, 0x28
        /*006a*/ 	.short	(.L_1879 - .L_1878)


	//   ....[0]....
.L_1878:
        /*006c*/ 	.word	0x00001070


	//   ....[1]....
        /*0070*/ 	.word	0x00001080


	//   ....[2]....
        /*0074*/ 	.word	0x00001090


	//   ....[3]....
        /*0078*/ 	.word	0x000010c0


	//   ....[4]....
        /*007c*/ 	.word	0x000010e0


	//   ....[5]....
        /*0080*/ 	.word	0x000010f0


	//   ....[6]....
        /*0084*/ 	.word	0x00001120


	//   ....[7]....
        /*0088*/ 	.word	0x00001140


	//   ....[8]....
        /*008c*/ 	.word	0x00001150


	//   ....[9]....
        /*0090*/ 	.word	0x00001180


	//   ....[10]....
        /*0094*/ 	.word	0x000011a0


	//   ....[11]....
        /*0098*/ 	.word	0x000011b0


	//   ....[12]....
        /*009c*/ 	.word	0x000011f0


	//   ....[13]....
        /*00a0*/ 	.word	0x00001210


	//   ....[14]....
        /*00a4*/ 	.word	0x00001220


	//----- nvinfo : EIATTR_VRC_CTA_INIT_COUNT
	.align		4
.L_1879:
        /*00a8*/ 	.byte	0x02, 0x4a
	.zero		1
	.zero		1


	//----- nvinfo : EIATTR_EXIT_INSTR_OFFSETS
	.align		4
        /*00ac*/ 	.byte	0x04, 0x1c
        /*00ae*/ 	.short	(.L_1881 - .L_1880)


	//   ....[0]....
.L_1880:
        /*00b0*/ 	.word	0x00000060


	//   ....[1]....
        /*00b4*/ 	.word	0x000012a0


	//   ....[2]....
        /*00b8*/ 	.word	0x000013c0


	//----- nvinfo : EIATTR_MAX_THREADS
	.align		4
.L_1881:
        /*00bc*/ 	.byte	0x04, 0x05
        /*00be*/ 	.short	(.L_1883 - .L_1882)
.L_1882:
        /*00c0*/ 	.word	0x00000400
        /*00c4*/ 	.word	0x00000001
        /*00c8*/ 	.word	0x00000001


	//----- nvinfo : EIATTR_CRS_STACK_SIZE
	.align		4
.L_1883:
        /*00cc*/ 	.byte	0x04, 0x1e
        /*00ce*/ 	.short	(.L_1885 - .L_1884)
.L_1884:
        /*00d0*/ 	.word	0x00000000


	//----- nvinfo : EIATTR_CBANK_PARAM_SIZE
	.align		4
.L_1885:
        /*00d4*/ 	.byte	0x03, 0x19
        /*00d6*/ 	.short	0x0128


	//----- nvinfo : EIATTR_PARAM_CBANK
	.align		4
        /*00d8*/ 	.byte	0x04, 0x0a
        /*00da*/ 	.short	(.L_1887 - .L_1886)
	.align		4
.L_1886:
        /*00dc*/ 	.word	index@(.nv.constant0._ZN10layer_norm22ln_bwd_finalize_kernelINS_22Kernel_traits_finalizeILj6144E6__halfS2_S2_S2_fjLb1ELj1024ELj4ENS_18Kernel_traits_baseILj6144ES2_S2_S2_S2_fjLj1024EEEEELb1ELb1EEEvNS_9BwdParamsE)
        /*00e0*/ 	.short	0x0380
        /*00e2*/ 	.short	0x0128


	//----- nvinfo : EIATTR_SW_WAR
	.align		4
.L_1887:
        /*00e4*/ 	.byte	0x04, 0x36
        /*00e6*/ 	.short	(.L_1889 - .L_1888)
.L_1888:
        /*00e8*/ 	.word	0x00000008
.L_1889:


//--------------------- .nv.info._ZN10layer_norm13ln_bwd_kernelINS_13Kernel_traitsI6__halfS2_S2_S2_fjLj6144ELj1ELj1ELj8ELj16ENS_18Kernel_traits_baseILj6144ES2_S2_S2_S2_fjLj256EEEEELb1ELb1ELb1ELb1EEEvNS_9BwdParamsE --------------------------
	.section	.nv.info._ZN10layer_norm13ln_bwd_kernelINS_13Kernel_traitsI6__halfS2_S2_S2_fjLj6144ELj1ELj1ELj8ELj16ENS_18Kernel_traits_baseILj6144ES2_S2_S2_S2_fjLj256EEEEELb1ELb1ELb1ELb1EEEvNS_9BwdParamsE,"",@"SHT_CUDA_INFO"
	.sectionflags	@""
	.align	4


	//----- nvinfo : EIATTR_CUDA_API_VERSION
	.align		4
        /*0000*/ 	.byte	0x04, 0x37
        /*0002*/ 	.short	(.L_1891 - .L_1890)
.L_1890:
        /*0004*/ 	.word	0x00000082


	//----- nvinfo : EIATTR_KPARAM_INFO
	.align		4
.L_1891:
        /*0008*/ 	.byte	0x04, 0x17
        /*000a*/ 	.short	(.L_1893 - .L_1892)
.L_1892:
        /*000c*/ 	.word	0x00000000
        /*0010*/ 	.short	0x0000
        /*0012*/ 	.short	0x0000
        /*0014*/ 	.byte	0x00, 0xf0, 0xa1, 0x04


	//----- nvinfo : EIATTR_SPARSE_MMA_MASK
	.align		4
.L_1893:
        /*0018*/ 	.byte	0x03, 0x50
        /*001a*/ 	.short	0x0000


	//----- nvinfo : EIATTR_MAXREG_COUNT
	.align		4
        /*001c*/ 	.byte	0x03, 0x1b
        /*001e*/ 	.short	0x00ff


	//----- nvinfo : EIATTR_NUM_BARRIERS
	.align		4
        /*0020*/ 	.byte	0x02, 0x4c
        /*0022*/ 	.byte	0x01
	.zero		1


	//----- nvinfo : EIATTR_MERCURY_ISA_VERSION
	.align		4
        /*0024*/ 	.byte	0x03, 0x5f
        /*0026*/ 	.short	0x0101


	//----- nvinfo : EIATTR_COOP_GROUP_MASK_REGIDS
	.align		4
        /*0028*/ 	.byte	0x04, 0x29
        /*002a*/ 	.short	(.L_1895 - .L_1894)


	//   ....[0]....
.L_1894:
        /*002c*/ 	.word	0xffffffff


	//   ....[1]....
        /*0030*/ 	.word	0xffffffff


	//   ....[2]....
        /*0034*/ 	.word	0xffffffff


	//   ....[3]....
        /*0038*/ 	.word	0xffffffff


	//   ....[4]....
        /*003c*/ 	.word	0xffffffff


	//   ....[5]....
        /*0040*/ 	.word	0xffffffff


	//   ....[6]....
        /*0044*/ 	.word	0xffffffff


	//   ....[7]....
        /*0048*/ 	.word	0xffffffff


	//   ....[8]....
        /*004c*/ 	.word	0xffffffff


	//   ....[9]....
        /*0050*/ 	.word	0xffffffff


	//----- nvinfo : EIATTR_COOP_GROUP_INSTR_OFFSETS
	.align		4
.L_1895:
        /*0054*/ 	.byte	0x04, 0x28
        /*0056*/ 	.short	(.L_1897 - .L_1896)


	//   ....[0]....
.L_1896:
        /*0058*/ 	.word	0x00001a40


	//   ....[1]....
        /*005c*/ 	.word	0x00001a80


	//   ....[2]....
        /*0060*/ 	.word	0x00001ae0


	//   ....[3]....
        /*0064*/ 	.word	0x00001af0


	//   ....[4]....
        /*0068*/ 	.word	0x00001b30


	//   ....[5]....
        /*006c*/ 	.word	0x00001b40


	//   ....[6]....
        /*0070*/ 	.word	0x00001b70


	//   ....[7]....
        /*0074*/ 	.word	0x00001b90


	//   ....[8]....
        /*0078*/ 	.word	0x00001bf0


	//   ....[9]....
        /*007c*/ 	.word	0x00001c00


	//----- nvinfo : EIATTR_VRC_CTA_INIT_COUNT
	.align		4
.L_1897:
        /*0080*/ 	.byte	0x02, 0x4a
	.zero		1
	.zero		1


	//----- nvinfo : EIATTR_EXIT_INSTR_OFFSETS
	.align		4
        /*0084*/ 	.byte	0x04, 0x1c
        /*0086*/ 	.short	(.L_1899 - .L_1898)


	//   ....[0]....
.L_1898:
        /*0088*/ 	.word	0x00008e80


	//----- nvinfo : EIATTR_MAX_THREADS
	.align		4
.L_1899:
        /*008c*/ 	.byte	0x04, 0x05
        /*008e*/ 	.short	(.L_1901 - .L_1900)
.L_1900:
        /*0090*/ 	.word	0x00000100
        /*0094*/ 	.word	0x00000001
        /*0098*/ 	.word	0x00000001


	//----- nvinfo : EIATTR_CRS_STACK_SIZE
	.align		4
.L_1901:
        /*009c*/ 	.byte	0x04, 0x1e
        /*009e*/ 	.short	(.L_1903 - .L_1902)
.L_1902:
        /*00a0*/ 	.word	0x00000000


	//----- nvinfo : EIATTR_CBANK_PARAM_SIZE
	.align		4
.L_1903:
        /*00a4*/ 	.byte	0x03, 0x19
        /*00a6*/ 	.short	0x0128


	//----- nvinfo : EIATTR_PARAM_CBANK
	.align		4
        /*00a8*/ 	.byte	0x04, 0x0a
        /*00aa*/ 	.short	(.L_1905 - .L_1904)
	.align		4
.L_1904:
        /*00ac*/ 	.word	index@(.nv.constant0._ZN10layer_norm13ln_bwd_kernelINS_13Kernel_traitsI6__halfS2_S2_S2_fjLj6144ELj1ELj1ELj8ELj16ENS_18Kernel_traits_baseILj6144ES2_S2_S2_S2_fjLj256EEEEELb1ELb1ELb1ELb1EEEvNS_9BwdParamsE)
        /*00b0*/ 	.short	0x0380
        /*00b2*/ 	.short	0x0128


	//----- nvinfo : EIATTR_SW_WAR
	.align		4
.L_1905:
        /*00b4*/ 	.byte	0x04, 0x36
        /*00b6*/ 	.short	(.L_1907 - .L_1906)
.L_1906:
        /*00b8*/ 	.word	0x00000008
.L_1907:


//--------------------- .nv.info._ZN10layer_norm13ln_bwd_kernelINS_13Kernel_traitsIf13__nv_bfloat16S2_S2_fjLj6144ELj1ELj1ELj8ELj16ENS_18Kernel_traits_baseILj6144EfS2_S2_S2_fjLj256EEEEELb0ELb0ELb0ELb0EEEvNS_9BwdParamsE --------------------------
	.section	.nv.info._ZN10layer_norm13ln_bwd_kernelINS_13Kernel_traitsIf13__nv_bfloat16S2_S2_fjLj6144ELj1ELj1ELj8ELj16ENS_18Kernel_traits_baseILj6144EfS2_S2_S2_fjLj256EEEEELb0ELb0ELb0ELb0EEEvNS_9BwdParamsE,"",@"SHT_CUDA_INFO"
	.sectionflags	@""
	.align	4


	//----- nvinfo : EIATTR_CUDA_API_VERSION
	.align		4
        /*0000*/ 	.byte	0x04, 0x37
        /*0002*/ 	.short	(.L_1909 - .L_1908)
.L_1908:
        /*0004*/ 	.word	0x00000082


	//----- nvinfo : EIATTR_KPARAM_INFO
	.align		4
.L_1909:
        /*0008*/ 	.byte	0x04, 0x17
        /*000a*/ 	.short	(.L_1911 - .L_1910)
.L_1910:
        /*000c*/ 	.word	0x00000000
        /*0010*/ 	.short	0x0000
        /*0012*/ 	.short	0x0000
        /*0014*/ 	.byte	0x00, 0xf0, 0xa1, 0x04


	//----- nvinfo : EIATTR_SPARSE_MMA_MASK
	.align		4
.L_1911:
        /*0018*/ 	.byte	0x03, 0x50
        /*001a*/ 	.short	0x0000


	//----- nvinfo : EIATTR_MAXREG_COUNT
	.align		4
        /*001c*/ 	.byte	0x03, 0x1b
        /*001e*/ 	.short	0x00ff


	//----- nvinfo : EIATTR_NUM_BARRIERS
	.align		4
        /*0020*/ 	.byte	0x02, 0x4c
        /*0022*/ 	.byte	0x01
	.zero		1


	//----- nvinfo : EIATTR_MERCURY_ISA_VERSION
	.align		4
        /*0024*/ 	.byte	0x03, 0x5f
        /*0026*/ 	.short	0x0101


	//----- nvinfo : EIATTR_COOP_GROUP_MASK_REGIDS
	.align		4
        /*0028*/ 	.byte	0x04, 0x29
        /*002a*/ 	.short	(.L_1913 - .L_1912)


	//   ....[0]....
.L_1912:
        /*002c*/ 	.word	0xffffffff


	//   ....[1]....
        /*0030*/ 	.word	0xffffffff


	//   ....[2]....
        /*0034*/ 	.word	0xffffffff


	//   ....[3]....
        /*0038*/ 	.word	0xffffffff


	//   ....[4]....
        /*003c*/ 	.word	0xffffffff


	//   ....[5]....
        /*0040*/ 	.word	0xffffffff


	//   ....[6]....
        /*0044*/ 	.word	0xffffffff


	//   ....[7]....
        /*0048*/ 	.word	0xffffffff


	//   ....[8]....
        /*004c*/ 	.word	0xffffffff


	//   ....[9]....
        /*0050*/ 	.word	0xffffffff


	//----- nvinfo : EIATTR_COOP_GROUP_INSTR_OFFSETS
	.align		4
.L_1913:
        /*0054*/ 	.byte	0x04, 0x28
        /*0056*/ 	.short	(.L_1915 - .L_1914)


	//   ....[0]....
.L_1914:
        /*0058*/ 	.word	0x000018b0


	//   ....[1]....
        /*005c*/ 	.word	0x000018e0


	//   ....[2]....
        /*0060*/ 	.word	0x00001910


	//   ....[3]....
        /*0064*/ 	.word	0x00001920


	//   ....[4]....
        /*0068*/ 	.word	0x00001950


	//   ....[5]....
        /*006c*/ 	.word	0x00001960


	//   ....[6]....
        /*0070*/ 	.word	0x00001990


	//   ....[7]....
        /*0074*/ 	.word	0x000019a0


	//   ....[8]....
        /*0078*/ 	.word	0x000019d0


	//   ....[9]....
        /*007c*/ 	.word	0x000019e0


	//----- nvinfo : EIATTR_VRC_CTA_INIT_COUNT
	.align		4
.L_1915:
        /*0080*/ 	.byte	0x02, 0x4a
	.zero		1
	.zero		1


	//----- nvinfo : EIATTR_EXIT_INSTR_OFFSETS
	.align		4
        /*0084*/ 	.byte	0x04, 0x1c
        /*0086*/ 	.short	(.L_1917 - .L_1916)


	//   ....[0]....
.L_1916:
        /*0088*/ 	.word	0x00004580


	//   ....[1]....
        /*008c*/ 	.word	0x00004620


	//----- nvinfo : EIATTR_MAX_THREADS
	.align		4
.L_1917:
        /*0090*/ 	.byte	0x04, 0x05
        /*0092*/ 	.short	(.L_1919 - .L_1918)
.L_1918:
        /*0094*/ 	.word	0x00000100
        /*0098*/ 	.word	0x00000001
        /*009c*/ 	.word	0x00000001


	//----- nvinfo : EIATTR_CRS_STACK_SIZE
	.align		4
.L_1919:
        /*00a0*/ 	.byte	0x04, 0x1e
        /*00a2*/ 	.short	(.L_1921 - .L_1920)
.L_1920:
        /*00a4*/ 	.word	0x00000000


	//----- nvinfo : EIATTR_CBANK_PARAM_SIZE
	.align		4
.L_1921:
        /*00a8*/ 	.byte	0x03, 0x19
        /*00aa*/ 	.short	0x0128


	//----- nvinfo : EIATTR_PARAM_CBANK
	.align		4
        /*00ac*/ 	.byte	0x04, 0x0a
        /*00ae*/ 	.short	(.L_1923 - .L_1922)
	.align		4
.L_1922:
        /*00b0*/ 	.word	index@(.nv.constant0._ZN10layer_norm13ln_bwd_kernelINS_13Kernel_traitsIf13__nv_bfloat16S2_S2_fjLj6144ELj1ELj1ELj8ELj16ENS_18Kernel_traits_baseILj6144EfS2_S2_S2_fjLj256EEEEELb0ELb0ELb0ELb0EEEvNS_9BwdParamsE)
        /*00b4*/ 	.short	0x0380
        /*00b6*/ 	.short	0x0128


	//----- nvinfo : EIATTR_SW_WAR
	.align		4
.L_1923:
        /*00b8*/ 	.byte	0x04, 0x36
        /*00ba*/ 	.short	(.L_1925 - .L_1924)
.L_1924:
        /*00bc*/ 	.word	0x00000008
.L_1925:


//--------------------- .nv.info._ZN10layer_norm13ln_bwd_kernelINS_13Kernel_traitsIf13__nv_bfloat16S2_S2_fjLj6144ELj1ELj1ELj8ELj16ENS_18Kernel_traits_baseILj6144EfS2_S2_S2_fjLj256EEEEELb0ELb0ELb0ELb1EEEvNS_9BwdParamsE --------------------------
	.section	.nv.info._ZN10layer_norm13ln_bwd_kernelINS_13Kernel_traitsIf13__nv_bfloat16S2_S2_fjLj6144ELj1ELj1ELj8ELj16ENS_18Kernel_traits_baseILj6144EfS2_S2_S2_fjLj256EEEEELb0ELb0ELb0ELb1EEEvNS_9BwdParamsE,"",@"SHT_CUDA_INFO"
	.sectionflags	@""
	.align	4


	//----- nvinfo : EIATTR_CUDA_API_VERSION
	.align		4
        /*0000*/ 	.byte	0x04, 0x37
        /*0002*/ 	.short	(.L_1927 - .L_1926)
.L_1926:
        /*0004*/ 	.word	0x00000082


	//----- nvinfo : EIATTR_KPARAM_INFO
	.align		4
.L_1927:
        /*0008*/ 	.byte	0x04, 0x17
        /*000a*/ 	.short	(.L_1929 - .L_1928)
.L_1928:
        /*000c*/ 	.word	0x00000000
        /*0010*/ 	.short	0x0000
        /*0012*/ 	.short	0x0000
        /*0014*/ 	.byte	0x00, 0xf0, 0xa1, 0x04


	//----- nvinfo : EIATTR_SPARSE_MMA_MASK
	.align		4
.L_1929:
        /*0018*/ 	.byte	0x03, 0x50
        /*001a*/ 	.short	0x0000


	//----- nvinfo : EIATTR_MAXREG_COUNT
	.align		4
        /*001c*/ 	.byte	0x03, 0x1b
        /*001e*/ 	.short	0x00ff


	//----- nvinfo : EIATTR_NUM_BARRIERS
	.align		4
        /*0020*/ 	.byte	0x02, 0x4c
        /*0022*/ 	.byte	0x01
	.zero		1


	//----- nvinfo : EIATTR_MERCURY_ISA_VERSION
	.align		4
        /*0024*/ 	.byte	0x03, 0x5f
        /*0026*/ 	.short	0x0101


	//----- nvinfo : EIATTR_COOP_GROUP_MASK_REGIDS
	.align		4
        /*0028*/ 	.byte	0x04, 0x29
        /*002a*/ 	.short	(.L_1931 - .L_1930)


	//   ....[0]....
.L_1930:
        /*002c*/ 	.word	0xffffffff


	//   ....[1]....
        /*0030*/ 	.word	0xffffffff


	//   ....[2]....
        /*0034*/ 	.word	0xffffffff


	//   ....[3]....
        /*0038*/ 	.word	0xffffffff


	//   ....[4]....
        /*003c*/ 	.word	0xffffffff


	//   ....[5]....
        /*0040*/ 	.word	0xffffffff


	//   ....[6]....
        /*0044*/ 	.word	0xffffffff


	//   ....[7]....
        /*0048*/ 	.word	0xffffffff


	//   ....[8]....
        /*004c*/ 	.word	0xffffffff


	//   ....[9]....
        /*0050*/ 	.word	0xffffffff


	//----- nvinfo : EIATTR_COOP_GROUP_INSTR_OFFSETS
	.align		4
.L_1931:
        /*0054*/ 	.byte	0x04, 0x28
        /*0056*/ 	.short	(.L_1933 - .L_1932)


	//   ....[0]....
.L_1932:
        /*0058*/ 	.word	0x00001380


	//   ....[1]....
        /*005c*/ 	.word	0x00001450


	//   ....[2]....
        /*0060*/ 	.word	0x00001460


	//   ....[3]....
        /*0064*/ 	.word	0x00001490


	//   ....[4]....
        /*0068*/ 	.word	0x000014a0


	//   ....[5]....
        /*006c*/ 	.word	0x000014d0


	//   ....[6]....
        /*0070*/ 	.word	0x000014e0


	//   ....[7]....
        /*0074*/ 	.word	0x00001500


	//   ....[8]....
        /*0078*/ 	.word	0x00001540


	//   ....[9]....
        /*007c*/ 	.word	0x00001550


	//----- nvinfo : EIATTR_VRC_CTA_INIT_COUNT
	.align		4
.L_1933:
        /*0080*/ 	.byte	0x02, 0x4a
	.zero		1
	.zero		1


	//----- nvinfo : EIATTR_EXIT_INSTR_OFFSETS
	.align		4
        /*0084*/ 	.byte	0x04, 0x1c
        /*0086*/ 	.short	(.L_1935 - .L_1934)


	//   ....[0]....
.L_1934:
        /*0088*/ 	.word	0x00004390


	//----- nvinfo : EIATTR_MAX_THREADS
	.align		4
.L_1935:
        /*008c*/ 	.byte	0x04, 0x05
        /*008e*/ 	.short	(.L_1937 - .L_1936)
.L_1936:
        /*0090*/ 	.word	0x00000100
        /*0094*/ 	.word	0x00000001
        /*0098*/ 	.word	0x00000001


	//----- nvinfo : EIATTR_CRS_STACK_SIZE
	.align		4
.L_1937:
        /*009c*/ 	.byte	0x04, 0x1e
        /*009e*/ 	.short	(.L_1939 - .L_1938)
.L_1938:
        /*00a0*/ 	.word	0x00000000


	//----- nvinfo : EIATTR_CBANK_PARAM_SIZE
	.align		4
.L_1939:
        /*00a4*/ 	.byte	0x03, 0x19
        /*00a6*/ 	.short	0x0128


	//----- nvinfo : EIATTR_PARAM_CBANK
	.align		4
        /*00a8*/ 	.byte	0x04, 0x0a
        /*00aa*/ 	.short	(.L_1941 - .L_1940)
	.align		4
.L_1940:
        /*00ac*/ 	.word	index@(.nv.constant0._ZN10layer_norm13ln_bwd_kernelINS_13Kernel_traitsIf13__nv_bfloat16S2_S2_fjLj6144ELj1ELj1ELj8ELj16ENS_18Kernel_traits_baseILj6144EfS2_S2_S2_fjLj256EEEEELb0ELb0ELb0ELb1EEEvNS_9BwdParamsE)
        /*00b0*/ 	.short	0x0380
        /*00b2*/ 	.short	0x0128


	//----- nvinfo : EIATTR_SW_WAR
	.align		4
.L_1941:
        /*00b4*/ 	.byte	0x04, 0x36
        /*00b6*/ 	.short	(.L_1943 - .L_1942)
.L_1942:
        /*00b8*/ 	.word	0x00000008
.L_1943:


//--------------------- .nv.info._ZN10layer_norm13ln_bwd_kernelINS_13Kernel_traitsIf13__nv_bfloat16S2_S2_fjLj6144ELj1ELj1ELj8ELj16ENS_18Kernel_traits_baseILj6144EfS2_S2_S2_fjLj256EEEEELb0ELb0ELb1ELb0EEEvNS_9BwdParamsE --------------------------
	.section	.nv.info._ZN10layer_norm13ln_bwd_kernelINS_13Kernel_traitsIf13__nv_bfloat16S2_S2_fjLj6144ELj1ELj1ELj8ELj16ENS_18Kernel_traits_baseILj6144EfS2_S2_S2_fjLj256EEEEELb0ELb0ELb1ELb0EEEvNS_9BwdParamsE,"",@"SHT_CUDA_INFO"
	.sectionflags	@""
	.align	4


	//----- nvinfo : EIATTR_CUDA_API_VERSION
	.align		4
        /*0000*/ 	.byte	0x04, 0x37
        /*0002*/ 	.short	(.L_1945 - .L_1944)
.L_1944:
        /*0004*/ 	.word	0x00000082


	//----- nvinfo : EIATTR_KPARAM_INFO
	.align		4
.L_1945:
        /*0008*/ 	.byte	0x04, 0x17
        /*000a*/ 	.short	(.L_1947 - .L_1946)
.L_1946:
        /*000c*/ 	.word	0x00000000
        /*0010*/ 	.short	0x0000
        /*0012*/ 	.short	0x0000
        /*0014*/ 	.byte	0x00, 0xf0, 0xa1, 0x04


	//----- nvinfo : EIATTR_SPARSE_MMA_MASK
	.align		4
.L_1947:
        /*0018*/ 	.byte	0x03, 0x50
        /*001a*/ 	.short	0x0000


	//----- nvinfo : EIATTR_MAXREG_COUNT
	.align		4
        /*001c*/ 	.byte	0x03, 0x1b
        /*001e*/ 	.short	0x00ff


	//----- nvinfo : EIATTR_NUM_BARRIERS
	.align		4
        /*0020*/ 	.byte	0x02, 0x4c
        /*0022*/ 	.byte	0x01
	.zero		1


	//----- nvinfo : EIATTR_MERCURY_ISA_VERSION
	.align		4
        /*0024*/ 	.byte	0x03, 0x5f
        /*0026*/ 	.short	0x0101


	//----- nvinfo : EIATTR_COOP_GROUP_MASK_REGIDS
	.align		4
        /*0028*/ 	.byte	0x04, 0x29
        /*002a*/ 	.short	(.L_1949 - .L_1948)


	//   ....[0]....
.L_1948:
        /*002c*/ 	.word	0xffffffff


	//   ....[1]....
        /*0030*/ 	.word	0xffffffff


	//   ....[2]....
        /*0034*/ 	.word	0xffffffff


	//   ....[3]....
        /*0038*/ 	.word	0xffffffff


	//   ....[4]....
        /*003c*/ 	.word	0xffffffff


	//   ....[5]....
        /*0040*/ 	.word	0xffffffff


	//   ....[6]....
        /*0044*/ 	.word	0xffffffff


	//   ....[7]....
        /*0048*/ 	.word	0xffffffff


	//   ....[8]....
        /*004c*/ 	.word	0xffffffff


	//   ....[9]....
        /*0050*/ 	.word	0xffffffff


	//----- nvinfo : EIATTR_COOP_GROUP_INSTR_OFFSETS
	.align		4
.L_1949:
        /*0054*/ 	.byte	0x04, 0x28
        /*0056*/ 	.short	(.L_1951 - .L_1950)


	//   ....[0]....
.L_1950:
        /*0058*/ 	.word	0x00001b00


	//   ....[1]....
        /*005c*/ 	.word	0x00001b20


	//   ....[2]....
        /*0060*/ 	.word	0x00001b60


	//   ....[3]....
        /*0064*/ 	.word	0x00001b70


	//   ....[4]....
        /*0068*/ 	.word	0x00001bb0


	//   ....[5]....
        /*006c*/ 	.word	0x00001bc0


	//   ....[6]....
        /*0070*/ 	.word	0x00001bf0


	//   ....[7]....
        /*0074*/ 	.word	0x00001c00


	//   ....[8]....
        /*0078*/ 	.word	0x00001c30


	//   ....[9]....
        /*007c*/ 	.word	0x00001c40


	//----- nvinfo : EIATTR_VRC_CTA_INIT_COUNT
	.align		4
.L_1951:
        /*0080*/ 	.byte	0x02, 0x4a
	.zero		1
	.zero		1


	//----- nvinfo : EIATTR_EXIT_INSTR_OFFSETS
	.align		4
        /*0084*/ 	.byte	0x04, 0x1c
        /*0086*/ 	.short	(.L_1953 - .L_1952)


	//   ....[0]....
.L_1952:
        /*0088*/ 	.word	0x00005b80


	//   ....[1]....
        /*008c*/ 	.word	0x00005c20


	//----- nvinfo : EIATTR_MAX_THREADS
	.align		4
.L_1953:
        /*0090*/ 	.byte	0x04, 0x05
        /*0092*/ 	.short	(.L_1955 - .L_1954)
.L_1954:
        /*0094*/ 	.word	0x00000100
        /*0098*/ 	.word	0x00000001
        /*009c*/ 	.word	0x00000001


	//----- nvinfo : EIATTR_CRS_STACK_SIZE
	.align		4
.L_1955:
        /*00a0*/ 	.byte	0x04, 0x1e
        /*00a2*/ 	.short	(.L_1957 - .L_1956)
.L_1956:
        /*00a4*/ 	.word	0x00000000


	//----- nvinfo : EIATTR_CBANK_PARAM_SIZE
	.align		4
.L_1957:
        /*00a8*/ 	.byte	0x03, 0x19
        /*00aa*/ 	.short	0x0128


	//----- nvinfo : EIATTR_PARAM_CBANK
	.align		4
        /*00ac*/ 	.byte	0x04, 0x0a
        /*00ae*/ 	.short	(.L_1959 - .L_1958)
	.align		4
.L_1958:
        /*00b0*/ 	.word	index@(.nv.constant0._ZN10layer_norm13ln_bwd_kernelINS_13Kernel_traitsIf13__nv_bfloat16S2_S2_fjLj6144ELj1ELj1ELj8ELj16ENS_18Kernel_traits_baseILj6144EfS2_S2_S2_fjLj256EEEEELb0ELb0ELb1ELb0EEEvNS_9BwdParamsE)
        /*00b4*/ 	.short	0x0380
        /*00b6*/ 	.short	0x0128


	//----- nvinfo : EIATTR_SW_WAR
	.align		4
.L_1959:
        /*00b8*/ 	.byte	0x04, 0x36
        /*00ba*/ 	.short	(.L_1961 - .L_1960)
.L_1960:
        /*00bc*/ 	.word	0x00000008
.L_1961:


//--------------------- .nv.info._ZN10layer_norm13ln_bwd_kernelINS_13Kernel_traitsIf13__nv_bfloat16S2_S2_fjLj6144ELj1ELj1ELj8ELj16ENS_18Kernel_traits_baseILj6144EfS2_S2_S2_fjLj256EEEEELb0ELb0ELb1ELb1EEEvNS_9BwdParamsE --------------------------
	.section	.nv.info._ZN10layer_norm13ln_bwd_kernelINS_13Kernel_traitsIf13__nv_bfloat16S2_S2_fjLj6144ELj1ELj1ELj8ELj16ENS_18Kernel_traits_baseILj6144EfS2_S2_S2_fjLj256EEEEELb0ELb0ELb1ELb1EEEvNS_9BwdParamsE,"",@"SHT_CUDA_INFO"
	.sectionflags	@""
	.align	4


	//----- nvinfo : EIATTR_CUDA_API_VERSION
	.align		4
        /*0000*/ 	.byte	0x04, 0x37
        /*0002*/ 	.short	(.L_1963 - .L_1962)
.L_1962:
        /*0004*/ 	.word	0x00000082


	//----- nvinfo : EIATTR_KPARAM_INFO
	.align		4
.L_1963:
        /*0008*/ 	.byte	0x04, 0x17
        /*000a*/ 	.short	(.L_1965 - .L_1964)
.L_1964:
        /*000c*/ 	.word	0x00000000
        /*0010*/ 	.short	0x0000
        /*0012*/ 	.short	0x0000
        /*0014*/ 	.byte	0x00, 0xf0, 0xa1, 0x04


	//----- nvinfo : EIATTR_SPARSE_MMA_MASK
	.align		4
.L_1965:
        /*0018*/ 	.byte	0x03, 0x50
        /*001a*/ 	.short	0x0000


	//----- nvinfo : EIATTR_MAXREG_COUNT
	.align		4
        /*001c*/ 	.byte	0x03, 0x1b
        /*001e*/ 	.short	0x00ff


	//----- nvinfo : EIATTR_NUM_BARRIERS
	.align		4
        /*0020*/ 	.byte	0x02, 0x4c
        /*0022*/ 	.byte	0x01
	.zero		1


	//----- nvinfo : EIATTR_MERCURY_ISA_VERSION
	.align		4
        /*0024*/ 	.byte	0x03, 0x5f
        /*0026*/ 	.short	0x0101


	//----- nvinfo : EIATTR_COOP_GROUP_MASK_REGIDS
	.align		4
        /*0028*/ 	.byte	0x04, 0x29
        /*002a*/ 	.short	(.L_1967 - .L_1966)


	//   ....[0]....
.L_1966:
        /*002c*/ 	.word	0xffffffff


	//   ....[1]....
        /*0030*/ 	.word	0xffffffff


	//   ....[2]....
        /*0034*/ 	.word	0xffffffff


	//   ....[3]....
        /*0038*/ 	.word	0xffffffff


	//   ....[4]....
        /*003c*/ 	.word	0xffffffff


	//   ....[5]....
        /*0040*/ 	.word	0xffffffff


	//   ....[6]....
        /*0044*/ 	.word	0xffffffff


	//   ....[7]....
        /*0048*/ 	.word	0xffffffff


	//   ....[8]....
        /*004c*/ 	.word	0xffffffff


	//   ....[9]....
        /*0050*/ 	.word	0xffffffff


	//----- nvinfo : EIATTR_COOP_GROUP_INSTR_OFFSETS
	.align		4
.L_1967:
        /*0054*/ 	.byte	0x04, 0x28
        /*0056*/ 	.short	(.L_1969 - .L_1968)


	//   ....[0]....
.L_1968:
        /*0058*/ 	.word	0x000016b0


	//   ....[1]....
        /*005c*/ 	.word	0x000016d0


	//   ....[2]....
        /*0060*/ 	.word	0x00001710


	//   ....[3]....
        /*0064*/ 	.word	0x00001720


	//   ....[4]....
        /*0068*/ 	.word	0x00001760


	//   ....[5]....
        /*006c*/ 	.word	0x00001770


	//   ....[6]....
        /*0070*/ 	.word	0x000017a0


	//   ....[7]....
        /*0074*/ 	.word	0x000017b0


	//   ....[8]....
        /*0078*/ 	.word	0x000017e0


	//   ....[9]....
        /*007c*/ 	.word	0x000017f0


	//----- nvinfo : EIATTR_VRC_CTA_INIT_COUNT
	.align		4
.L_1969:
        /*0080*/ 	.byte	0x02, 0x4a
	.zero		1
	.zero		1


	//----- nvinfo : EIATTR_EXIT_INSTR_OFFSETS
	.align		4
        /*0084*/ 	.byte	0x04, 0x1c
        /*0086*/ 	.short	(.L_1971 - .L_1970)


	//   ....[0]....
.L_1970:
        /*0088*/ 	.word	0x000055b0


	//----- nvinfo : EIATTR_MAX_THREADS
	.align		4
.L_1971:
        /*008c*/ 	.byte	0x04, 0x05
        /*008e*/ 	.short	(.L_1973 - .L_1972)
.L_1972:
        /*0090*/ 	.word	0x00000100
        /*0094*/ 	.word	0x00000001
        /*0098*/ 	.word	0x00000001


	//----- nvinfo : EIATTR_CRS_STACK_SIZE
	.align		4
.L_1973:
        /*009c*/ 	.byte	0x04, 0x1e
        /*009e*/ 	.short	(.L_1975 - .L_1974)
.L_1974:
        /*00a0*/ 	.word	0x00000000


	//----- nvinfo : EIATTR_CBANK_PARAM_SIZE
	.align		4
.L_1975:
        /*00a4*/ 	.byte	0x03, 0x19
        /*00a6*/ 	.short	0x0128


	//----- nvinfo : EIATTR_PARAM_CBANK
	.align		4
        /*00a8*/ 	.byte	0x04, 0x0a
        /*00aa*/ 	.short	(.L_1977 - .L_1976)
	.align		4
.L_1976:
        /*00ac*/ 	.word	index@(.nv.constant0._ZN10layer_norm13ln_bwd_kernelINS_13Kernel_traitsIf13__nv_bfloat16S2_S2_fjLj6144ELj1ELj1ELj8ELj16ENS_18Kernel_traits_baseILj6144EfS2_S2_S2_fjLj256EEEEELb0ELb0ELb1ELb1EEEvNS_9BwdParamsE)
        /*00b0*/ 	.short	0x0380
        /*00b2*/ 	.short	0x0128


	//----- nvinfo : EIATTR_SW_WAR
	.align		4
.L_1977:
        /*00b4*/ 	.byte	0x04, 0x36
        /*00b6*/ 	.short	(.L_1979 - .L_1978)
.L_1978:
        /*00b8*/ 	.word	0x00000008
.L_1979:


//--------------------- .nv.info._ZN10layer_norm13ln_bwd_kernelINS_13Kernel_traitsIf13__nv_bfloat16S2_S2_fjLj6144ELj1ELj1ELj8ELj16ENS_18Kernel_traits_baseILj6144EfS2_S2_S2_fjLj256EEEEELb0ELb1ELb0ELb0EEEvNS_9BwdParamsE --------------------------
	.section	.nv.info._ZN10layer_norm13ln_bwd_kernelINS_13Kernel_traitsIf13__nv_bfloat16S2_S2_fjLj6144ELj1ELj1ELj8ELj16ENS_18Kernel_traits_baseILj6144EfS2_S2_S2_fjLj256EEEEELb0ELb1ELb0ELb0EEEvNS_9BwdParamsE,"",@"SHT_CUDA_INFO"
	.sectionflags	@""
	.align	4


	//----- nvinfo : EIATTR_CUDA_API_VERSION
	.align		4
        /*0000*/ 	.byte	0x04, 0x37
        /*0002*/ 	.short	(.L_1981 - .L_1980)
.L_1980:
        /*0004*/ 	.word	0x00000082


	//----- nvinfo : EIATTR_KPARAM_INFO
	.align		4
.L_1981:
        /*0008*/ 	.byte	0x04, 0x17
        /*000a*/ 	.short	(.L_1983 - .L_1982)
.L_1982:
        /*000c*/ 	.word	0x00000000
        /*0010*/ 	.short	0x0000
        /*0012*/ 	.short	0x0000
        /*0014*/ 	.byte	0x00, 0xf0, 0xa1, 0x04


	//----- nvinfo : EIATTR_SPARSE_MMA_MASK
	.align		4
.L_1983:
        /*0018*/ 	.byte	0x03, 0x50
        /*001a*/ 	.short	0x0000


	//----- nvinfo : EIATTR_MAXREG_COUNT
	.align		4
        /*001c*/ 	.byte	0x03, 0x1b
        /*001e*/ 	.short	0x00ff


	//----- nvinfo : EIATTR_NUM_BARRIERS
	.align		4
        /*0020*/ 	.byte	0x02, 0x4c
        /*0022*/ 	.byte	0x01
	.zero		1


	//----- nvinfo : EIATTR_MERCURY_ISA_VERSION
	.align		4
        /*0024*/ 	.byte	0x03, 0x5f
        /*0026*/ 	.short	0x0101


	//----- nvinfo : EIATTR_COOP_GROUP_MASK_REGIDS
	.align		4
        /*0028*/ 	.byte	0x04, 0x29
        /*002a*/ 	.short	(.L_1985 - .L_1984)


	//   ....[0]....
.L_1984:
        /*002c*/ 	.word	0xffffffff


	//   ....[1]....
        /*0030*/ 	.word	0xffffffff


	//   ....[2]....
        /*0034*/ 	.word	0xffffffff


	//   ....[3]....
        /*0038*/ 	.word	0xffffffff


	//   ....[4]....
        /*003c*/ 	.word	0xffffffff


	//   ....[5]....
        /*0040*/ 	.word	0xffffffff


	//   ....[6]....
        /*0044*/ 	.word	0xffffffff


	//   ....[7]....
        /*0048*/ 	.word	0xffffffff


	//   ....[8]....
        /*004c*/ 	.word	0xffffffff


	//   ....[9]....
        /*0050*/ 	.word	0xffffffff


	//----- nvinfo : EIATTR_COOP_GROUP_INSTR_OFFSETS
	.align		4
.L_1985:
        /*0054*/ 	.byte	0x04, 0x28
        /*0056*/ 	.short	(.L_1987 - .L_1986)


	//   ....[0]....
.L_1986:
        /*0058*/ 	.word	0x00001b10


	//   ....[1]....
        /*005c*/ 	.word	0x00001b40


	//   ....[2]....
        /*0060*/ 	.word	0x00001bf0


	//   ....[3]....
        /*0064*/ 	.word	0x00001c30


	//   ....[4]....
        /*0068*/ 	.word	0x00001c90


	//   ....[5]....
        /*006c*/ 	.word	0x00001ca0


	//   ....[6]....
        /*0070*/ 	.word	0x00001cd0


	//   ....[7]....
        /*0074*/ 	.word	0x00001d00


	//   ....[8]....
        /*0078*/ 	.word	0x00001d50


	//   ....[9]....
        /*007c*/ 	.word	0x00001d60


	//----- nvinfo : EIATTR_VRC_CTA_INIT_COUNT
	.align		4
.L_1987:
        /*0080*/ 	.byte	0x02, 0x4a
	.zero		1
	.zero		1


	//----- nvinfo : EIATTR_EXIT_INSTR_OFFSETS
	.align		4
        /*0084*/ 	.byte	0x04, 0x1c
        /*0086*/ 	.short	(.L_1989 - .L_1988)


	//   ....[0]....
.L_1988:
        /*0088*/ 	.word	0x00005e90


	//   ....[1]....
        /*008c*/ 	.word	0x00005f60


	//----- nvinfo : EIATTR_MAX_THREADS
	.align		4
.L_1989:
        /*0090*/ 	.byte	0x04, 0x05
        /*0092*/ 	.short	(.L_1991 - .L_1990)
.L_1990:
        /*0094*/ 	.word	0x00000100
        /*0098*/ 	.word	0x00000001
        /*009c*/ 	.word	0x00000001


	//----- nvinfo : EIATTR_CRS_STACK_SIZE
	.align		4
.L_1991:
        /*00a0*/ 	.byte	0x04, 0x1e
        /*00a2*/ 	.short	(.L_1993 - .L_1992)
.L_1992:
        /*00a4*/ 	.word	0x00000000


	//----- nvinfo : EIATTR_CBANK_PARAM_SIZE
	.align		4
.L_1993:
        /*00a8*/ 	.byte	0x03, 0x19
        /*00aa*/ 	.short	0x0128


	//----- nvinfo : EIATTR_PARAM_CBANK
	.align		4
        /*00ac*/ 	.byte	0x04, 0x0a
        /*00ae*/ 	.short	(.L_1995 - .L_1994)
	.align		4
.L_1994:
        /*00b0*/ 	.word	index@(.nv.constant0._ZN10layer_norm13ln_bwd_kernelINS_13Kernel_traitsIf13__nv_bfloat16S2_S2_fjLj6144ELj1ELj1ELj8ELj16ENS_18Kernel_traits_baseILj6144EfS2_S2_S2_fjLj256EEEEELb0ELb1ELb0ELb0EEEvNS_9BwdParamsE)
        /*00b4*/ 	.short	0x0380
        /*00b6*/ 	.short	0x0128


	//----- nvinfo : EIATTR_SW_WAR
	.align		4
.L_1995:
        /*00b8*/ 	.byte	0x04, 0x36
        /*00ba*/ 	.short	(.L_1997 - .L_1996)
.L_1996:
        /*00bc*/ 	.word	0x00000008
.L_1997:


//--------------------- .nv.info._ZN10layer_norm13ln_bwd_kernelINS_13Kernel_traitsIf13__nv_bfloat16S2_S2_fjLj6144ELj1ELj1ELj8ELj16ENS_18Kernel_traits_baseILj6144EfS2_S2_S2_fjLj256EEEEELb0ELb1ELb0ELb1EEEvNS_9BwdParamsE --------------------------
	.section	.nv.info._ZN10layer_norm13ln_bwd_kernelINS_13Kernel_traitsIf13__nv_bfloat16S2_S2_fjLj6144ELj1ELj1ELj8ELj16ENS_18Kernel_traits_baseILj6144EfS2_S2_S2_fjLj256EEEEELb0ELb1ELb0ELb1EEEvNS_9BwdParamsE,"",@"SHT_CUDA_INFO"
	.sectionflags	@""
	.align	4


	//----- nvinfo : EIATTR_CUDA_API_VERSION
	.align		4
        /*0000*/ 	.byte	0x04, 0x37
        /*0002*/ 	.short	(.L_1999 - .L_1998)
.L_1998:
        /*0004*/ 	.word	0x00000082


	//----- nvinfo : EIATTR_KPARAM_INFO
	.align		4
.L_1999:
        /*0008*/ 	.byte	0x04, 0x17
        /*000a*/ 	.short	(.L_2001 - .L_2000)
.L_2000:
        /*000c*/ 	.word	0x00000000
        /*0010*/ 	.short	0x0000
        /*0012*/ 	.short	0x0000
        /*0014*/ 	.byte	0x00, 0xf0, 0xa1, 0x04


	//----- nvinfo : EIATTR_SPARSE_MMA_MASK
	.align		4
.L_2001:
        /*0018*/ 	.byte	0x03, 0x50
        /*001a*/ 	.short	0x0000


	//----- nvinfo : EIATTR_MAXREG_COUNT
	.align		4
        /*001c*/ 	.byte	0x03, 0x1b
        /*001e*/ 	.short	0x00ff


	//----- nvinfo : EIATTR_NUM_BARRIERS
	.align		4
        /*0020*/ 	.byte	0x02, 0x4c
        /*0022*/ 	.byte	0x01
	.zero		1


	//----- nvinfo : EIATTR_MERCURY_ISA_VERSION
	.align		4
        /*0024*/ 	.byte	0x03, 0x5f
        /*0026*/ 	.short	0x0101


	//----- nvinfo : EIATTR_COOP_GROUP_MASK_REGIDS
	.align		4
        /*0028*/ 	.byte	0x04, 0x29
        /*002a*/ 	.short	(.L_2003 - .L_2002)


	//   ....[0]....
.L_2002:
        /*002c*/ 	.word	0xffffffff


	//   ....[1]....
        /*0030*/ 	.word	0xffffffff


	//   ....[2]....
        /*0034*/ 	.word	0xffffffff


	//   ....[3]....
        /*0038*/ 	.word	0xffffffff


	//   ....[4]....
        /*003c*/ 	.word	0xffffffff


	//   ....[5]....
        /*0040*/ 	.word	0xffffffff


	//   ....[6]....
        /*0044*/ 	.word	0xffffffff


	//   ....[7]....
        /*0048*/ 	.word	0xffffffff


	//   ....[8]....
        /*004c*/ 	.word	0xffffffff


	//   ....[9]....
        /*0050*/ 	.word	0xffffffff


	//----- nvinfo : EIATTR_COOP_GROUP_INSTR_OFFSETS
	.align		4
.L_2003:
        /*0054*/ 	.byte	0x04, 0x28
        /*0056*/ 	.short	(.L_2005 - .L_2004)


	//   ....[0]....
.L_2004:
        /*0058*/ 	.word	0x00001550


	//   ....[1]....
        /*005c*/ 	.word	0x00001560


	//   ....[2]....
        /*0060*/ 	.word	0x000015b0


	//   ....[3]....
        /*0064*/ 	.word	0x000015c0


	//   ....[4]....
        /*0068*/ 	.word	0x000015f0


	//   ....[5]....
        /*006c*/ 	.word	0x00001600


	//   ....[6]....
        /*0070*/ 	.word	0x00001640


	//   ....[7]....
        /*0074*/ 	.word	0x00001650


	//   ....[8]....
        /*0078*/ 	.word	0x000016c0


	//   ....[9]....
        /*007c*/ 	.word	0x000016d0


	//----- nvinfo : EIATTR_VRC_CTA_INIT_COUNT
	.align		4
.L_2005:
        /*0080*/ 	.byte	0x02, 0x4a
	.zero		1
	.zero		1


	//----- nvinfo : EIATTR_EXIT_INSTR_OFFSETS
	.align		4
        /*0084*/ 	.byte	0x04, 0x1c
        /*0086*/ 	.short	(.L_2007 - .L_2006)


	//   ....[0]....
.L_2006:
        /*0088*/ 	.word	0x00005ea0


	//----- nvinfo : EIATTR_MAX_THREADS
	.align		4
.L_2007:
        /*008c*/ 	.byte	0x04, 0x05
        /*008e*/ 	.short	(.L_2009 - .L_2008)
.L_2008:
        /*0090*/ 	.word	0x00000100
        /*0094*/ 	.word	0x00000001
        /*0098*/ 	.word	0x00000001


	//----- nvinfo : EIATTR_CBANK_PARAM_SIZE
	.align		4
.L_2009:
        /*009c*/ 	.byte	0x03, 0x19
        /*009e*/ 	.short	0x0128


	//----- nvinfo : EIATTR_PARAM_CBANK
	.align		4
        /*00a0*/ 	.byte	0x04, 0x0a
        /*00a2*/ 	.short	(.L_2011 - .L_2010)
	.align		4
.L_2010:
        /*00a4*/ 	.word	index@(.nv.constant0._ZN10layer_norm13ln_bwd_kernelINS_13Kernel_traitsIf13__nv_bfloat16S2_S2_fjLj6144ELj1ELj1ELj8ELj16ENS_18Kernel_traits_baseILj6144EfS2_S2_S2_fjLj256EEEEELb0ELb1ELb0ELb1EEEvNS_9BwdParamsE)
        /*00a8*/ 	.short	0x0380
        /*00aa*/ 	.short	0x0128


	//----- nvinfo : EIATTR_SW_WAR
	.align		4
.L_2011:
        /*00ac*/ 	.byte	0x04, 0x36
        /*00ae*/ 	.short	(.L_2013 - .L_2012)
.L_2012:
        /*00b0*/ 	.word	0x00000008
.L_2013:


//--------------------- .nv.info._ZN10layer_norm13ln_bwd_kernelINS_13Kernel_traitsIf13__nv_bfloat16S2_S2_fjLj6144ELj1ELj1ELj8ELj16ENS_18Kernel_traits_baseILj6144EfS2_S2_S2_fjLj256EEEEELb0ELb1ELb1ELb0EEEvNS_9BwdParamsE --------------------------
	.section	.nv.info._ZN10layer_norm13ln_bwd_kernelINS_13Kernel_traitsIf13__nv_bfloat16S2_S2_fjLj6144ELj1ELj1ELj8ELj16ENS_18Kernel_traits_baseILj6144EfS2_S2_S2_fjLj256EEEEELb0ELb1ELb1ELb0EEEvNS_9BwdParamsE,"",@"SHT_CUDA_INFO"
	.sectionflags	@""
	.align	4


	//----- nvinfo : EIATTR_CUDA_API_VERSION
	.align		4
        /*0000*/ 	.byte	0x04, 0x37
        /*0002*/ 	.short	(.L_2015 - .L_2014)
.L_2014:
        /*0004*/ 	.word	0x00000082


	//----- nvinfo : EIATTR_KPARAM_INFO
	.align		4
.L_2015:
        /*0008*/ 	.byte	0x04, 0x17
        /*000a*/ 	.short	(.L_2017 - .L_2016)
.L_2016:
        /*000c*/ 	.word	0x00000000
        /*0010*/ 	.short	0x0000
        /*0012*/ 	.short	0x0000
        /*0014*/ 	.byte	0x00, 0xf0, 0xa1, 0x04


	//----- nvinfo : EIATTR_SPARSE_MMA_MASK
	.align		4
.L_2017:
        /*0018*/ 	.byte	0x03, 0x50
        /*001a*/ 	.short	0x0000


	//----- nvinfo : EIATTR_MAXREG_COUNT
	.align		4
        /*001c*/ 	.byte	0x03, 0x1b
        /*001e*/ 	.short	0x00ff


	//----- nvinfo : EIATTR_NUM_BARRIERS
	.align		4
        /*0020*/ 	.byte	0x02, 0x4c
        /*0022*/ 	.byte	0x01
	.zero		1


	//----- nvinfo : EIATTR_MERCURY_ISA_VERSION
	.align		4
        /*0024*/ 	.byte	0x03, 0x5f
        /*0026*/ 	.short	0x0101


	//----- nvinfo : EIATTR_COOP_GROUP_MASK_REGIDS
	.align		4
        /*0028*/ 	.byte	0x04, 0x29
        /*002a*/ 	.short	(.L_2019 - .L_2018)


	//   ....[0]....
.L_2018:
        /*002c*/ 	.word	0xffffffff


	//   ....[1]....
        /*0030*/ 	.word	0xffffffff


	//   ....[2]....
        /*0034*/ 	.word	0xffffffff


	//   ....[3]....
        /*0038*/ 	.word	0xffffffff


	//   ....[4]....
        /*003c*/ 	.word	0xffffffff


	//   ....[5]....
        /*0040*/ 	.word	0xffffffff


	//   ....[6]....
        /*0044*/ 	.word	0xffffffff


	//   ....[7]....
        /*0048*/ 	.word	0xffffffff


	//   ....[8]....
        /*004c*/ 	.word	0xffffffff


	//   ....[9]....
        /*0050*/ 	.word	0xffffffff


	//----- nvinfo : EIATTR_COOP_GROUP_INSTR_OFFSETS
	.align		4
.L_2019:
        /*0054*/ 	.byte	0x04, 0x28
        /*0056*/ 	.short	(.L_2021 - .L_2020)


	//   ....[0]....
.L_2020:
        /*0058*/ 	.word	0x00001d20


	//   ....[1]....
        /*005c*/ 	.word	0x00001d40


	//   ....[2]....
        /*0060*/ 	.word	0x00001d80


	//   ....[3]....
        /*0064*/ 	.word	0x00001d90


	//   ....[4]....
        /*0068*/ 	.word	0x00001dd0


	//   ....[5]....
        /*006c*/ 	.word	0x00001de0


	//   ....[6]....
        /*0070*/ 	.word	0x00001e10


	//   ....[7]....
        /*0074*/ 	.word	0x00001e20


	//   ....[8]....
        /*0078*/ 	.word	0x00001e50


	//   ....[9]....
        /*007c*/ 	.word	0x00001e60


	//----- nvinfo : EIATTR_VRC_CTA_INIT_COUNT
	.align		4
.L_2021:
        /*0080*/ 	.byte	0x02, 0x4a
	.zero		1
	.zero		1


	//----- nvinfo : EIATTR_EXIT_INSTR_OFFSETS
	.align		4
        /*0084*/ 	.byte	0x04, 0x1c
        /*0086*/ 	.short	(.L_2023 - .L_2022)


	//   ....[0]....
.L_2022:
        /*0088*/ 	.word	0x00007590


	//   ....[1]....
        /*008c*/ 	.word	0x00007660


	//----- nvinfo : EIATTR_MAX_THREADS
	.align		4
.L_2023:
        /*0090*/ 	.byte	0x04, 0x05
        /*0092*/ 	.short	(.L_2025 - .L_2024)
.L_2024:
        /*0094*/ 	.word	0x00000100
        /*0098*/ 	.word	0x00000001
        /*009c*/ 	.word	0x00000001


	//----- nvinfo : EIATTR_CRS_STACK_SIZE
	.align		4
.L_2025:
        /*00a0*/ 	.byte	0x04, 0x1e
        /*00a2*/ 	.short	(.L_2027 - .L_2026)
.L_2026:
        /*00a4*/ 	.word	0x00000000


	//----- nvinfo : EIATTR_CBANK_PARAM_SIZE
	.align		4
.L_2027:
        /*00a8*/ 	.byte	0x03, 0x19
        /*00aa*/ 	.short	0x0128


	//----- nvinfo : EIATTR_PARAM_CBANK
	.align		4
        /*00ac*/ 	.byte	0x04, 0x0a
        /*00ae*/ 	.short	(.L_2029 - .L_2028)
	.align		4
.L_2028:
        /*00b0*/ 	.word	index@(.nv.constant0._ZN10layer_norm13ln_bwd_kernelINS_13Kernel_traitsIf13__nv_bfloat16S2_S2_fjLj6144ELj1ELj1ELj8ELj16ENS_18Kernel_traits_baseILj6144EfS2_S2_S2_fjLj256EEEEELb0ELb1ELb1ELb0EEEvNS_9BwdParamsE)
        /*00b4*/ 	.short	0x0380
        /*00b6*/ 	.short	0x0128


	//----- nvinfo : EIATTR_SW_WAR
	.align		4
.L_2029:
        /*00b8*/ 	.byte	0x04, 0x36
        /*00ba*/ 	.short	(.L_2031 - .L_2030)
.L_2030:
        /*00bc*/ 	.word	0x00000008
.L_2031:


//--------------------- .nv.info._ZN10layer_norm13ln_bwd_kernelINS_13Kernel_traitsIf13__nv_bfloat16S2_S2_fjLj6144ELj1ELj1ELj8ELj16ENS_18Kernel_traits_baseILj6144EfS2_S2_S2_fjLj256EEEEELb0ELb1ELb1ELb1EEEvNS_9BwdParamsE --------------------------
	.section	.nv.info._ZN10layer_norm13ln_bwd_kernelINS_13Kernel_traitsIf13__nv_bfloat16S2_S2_fjLj6144ELj1ELj1ELj8ELj16ENS_18Kernel_traits_baseILj6144EfS2_S2_S2_fjLj256EEEEELb0ELb1ELb1ELb1EEEvNS_9BwdParamsE,"",@"SHT_CUDA_INFO"
	.sectionflags	@""
	.align	4


	//----- nvinfo : EIATTR_CUDA_API_VERSION
	.align		4
        /*0000*/ 	.byte	0x04, 0x37
        /*0002*/ 	.short	(.L_2033 - .L_2032)
.L_2032:
        /*0004*/ 	.word	0x00000082


	//----- nvinfo : EIATTR_KPARAM_INFO
	.align		4
.L_2033:
        /*0008*/ 	.byte	0x04, 0x17
        /*000a*/ 	.short	(.L_2035 - .L_2034)
.L_2034:
        /*000c*/ 	.word	0x00000000
        /*0010*/ 	.short	0x0000
        /*0012*/ 	.short	0x0000
        /*0014*/ 	.byte	0x00, 0xf0, 0xa1, 0x04


	//----- nvinfo : EIATTR_SPARSE_MMA_MASK
	.align		4
.L_2035:
        /*0018*/ 	.byte	0x03, 0x50
        /*001a*/ 	.short	0x0000


	//----- nvinfo : EIATTR_MAXREG_COUNT
	.align		4
        /*001c*/ 	.byte	0x03, 0x1b
        /*001e*/ 	.short	0x00ff


	//----- nvinfo : EIATTR_NUM_BARRIERS
	.align		4
        /*0020*/ 	.byte	0x02, 0x4c
        /*0022*/ 	.byte	0x01
	.zero		1


	//----- nvinfo : EIATTR_MERCURY_ISA_VERSION
	.align		4
        /*0024*/ 	.byte	0x03, 0x5f
        /*0026*/ 	.short	0x0101


	//----- nvinfo : EIATTR_COOP_GROUP_MASK_REGIDS
	.align		4
        /*0028*/ 	.byte	0x04, 0x29
        /*002a*/ 	.short	(.L_2037 - .L_2036)


	//   ....[0]....
.L_2036:
        /*002c*/ 	.word	0xffffffff


	//   ....[1]....
        /*0030*/ 	.word	0xffffffff


	//   ....[2]....
        /*0034*/ 	.word	0xffffffff


	//   ....[3]....
        /*0038*/ 	.word	0xffffffff


	//   ....[4]....
        /*003c*/ 	.word	0xffffffff


	//   ....[5]....
        /*0040*/ 	.word	0xffffffff


	//   ....[6]....
        /*0044*/ 	.word	0xffffffff


	//   ....[7]....
        /*0048*/ 	.word	0xffffffff


	//   ....[8]....
        /*004c*/ 	.word	0xffffffff


	//   ....[9]....
        /*0050*/ 	.word	0xffffffff


	//----- nvinfo : EIATTR_COOP_GROUP_INSTR_OFFSETS
	.align		4
.L_2037:
        /*0054*/ 	.byte	0x04, 0x28
        /*0056*/ 	.short	(.L_2039 - .L_2038)


	//   ....[0]....
.L_2038:
        /*0058*/ 	.word	0x00001800


	//   ....[1]....
        /*005c*/ 	.word	0x00001840


	//   ....[2]....
        /*0060*/ 	.word	0x00001880


	//   ....[3]....
        /*0064*/ 	.word	0x000018a0


	//   ....[4]....
        /*0068*/ 	.word	0x000018f0


	//   ....[5]....
        /*006c*/ 	.word	0x00001900


	//   ....[6]....
        /*0070*/ 	.word	0x00001930


	//   ....[7]....
        /*0074*/ 	.word	0x00001950


	//   ....[8]....
        /*0078*/ 	.word	0x00001990


	//   ....[9]....
        /*007c*/ 	.word	0x000019b0


	//----- nvinfo : EIATTR_VRC_CTA_INIT_COUNT
	.align		4
.L_2039:
        /*0080*/ 	.byte	0x02, 0x4a
	.zero		1
	.zero		1


	//----- nvinfo : EIATTR_EXIT_INSTR_OFFSETS
	.align		4
        /*0084*/ 	.byte	0x04, 0x1c
        /*0086*/ 	.short	(.L_2041 - .L_2040)


	//   ....[0]....
.L_2040:
        /*0088*/ 	.word	0x00006e80


	//----- nvinfo : EIATTR_MAX_THREADS
	.align		4
.L_2041:
        /*008c*/ 	.byte	0x04, 0x05
        /*008e*/ 	.short	(.L_2043 - .L_2042)
.L_2042:
        /*0090*/ 	.word	0x00000100
        /*0094*/ 	.word	0x00000001
        /*0098*/ 	.word	0x00000001


	//----- nvinfo : EIATTR_CRS_STACK_SIZE
	.align		4
.L_2043:
        /*009c*/ 	.byte	0x04, 0x1e
        /*009e*/ 	.short	(.L_2045 - .L_2044)
.L_2044:
        /*00a0*/ 	.word	0x00000000


	//----- nvinfo : EIATTR_CBANK_PARAM_SIZE
	.align		4
.L_2045:
        /*00a4*/ 	.byte	0x03, 0x19
        /*00a6*/ 	.short	0x0128


	//----- nvinfo : EIATTR_PARAM_CBANK
	.align		4
        /*00a8*/ 	.byte	0x04, 0x0a
        /*00aa*/ 	.short	(.L_2047 - .L_2046)
	.align		4
.L_2046:
        /*00ac*/ 	.word	index@(.nv.constant0._ZN10layer_norm13ln_bwd_kernelINS_13Kernel_traitsIf13__nv_bfloat16S2_S2_fjLj6144ELj1ELj1ELj8ELj16ENS_18Kernel_traits_baseILj6144EfS2_S2_S2_fjLj256EEEEELb0ELb1ELb1ELb1EEEvNS_9BwdParamsE)
        /*00b0*/ 	.short	0x0380
        /*00b2*/ 	.short	0x0128


	//----- nvinfo : EIATTR_SW_WAR
	.align		4
.L_2047:
        /*00b4*/ 	.byte	0x04, 0x36
        /*00b6*/ 	.short	(.L_2049 - .L_2048)
.L_2048:
        /*00b8*/ 	.word	0x00000008
.L_2049:


//--------------------- .nv.info._ZN10layer_norm13ln_bwd_kernelINS_13Kernel_traitsIf13__nv_bfloat16S2_S2_fjLj6144ELj1ELj1ELj8ELj16ENS_18Kernel_traits_baseILj6144EfS2_S2_S2_fjLj256EEEEELb1ELb0ELb0ELb0EEEvNS_9BwdParamsE --------------------------
	.section	.nv.info._ZN10layer_norm13ln_bwd_kernelINS_13Kernel_traitsIf13__nv_bfloat16S2_S2_fjLj6144ELj1ELj1ELj8ELj16ENS_18Kernel_traits_baseILj6144EfS2_S2_S2_fjLj256EEEEELb1ELb0ELb0ELb0EEEvNS_9BwdParamsE,"",@"SHT_CUDA_INFO"
	.sectionflags	@""
	.align	4


	//----- nvinfo : EIATTR_CUDA_API_VERSION
	.align		4
        /*0000*/ 	.byte	0x04, 0x37
        /*0002*/ 	.short	(.L_2051 - .L_2050)
.L_2050:
        /*0004*/ 	.word	0x00000082


	//----- nvinfo : EIATTR_KPARAM_INFO
	.align		4
.L_2051:
        /*0008*/ 	.byte	0x04, 0x17
        /*000a*/ 	.short	(.L_2053 - .L_2052)
.L_2052:
        /*000c*/ 	.word	0x00000000
        /*0010*/ 	.short	0x0000
        /*0012*/ 	.short	0x0000
        /*0014*/ 	.byte	0x00, 0xf0, 0xa1, 0x04


	//----- nvinfo : EIATTR_SPARSE_MMA_MASK
	.align		4
.L_2053:
        /*0018*/ 	.byte	0x03, 0x50
        /*001a*/ 	.short	0x0000


	//----- nvinfo : EIATTR_MAXREG_COUNT
	.align		4
        /*001c*/ 	.byte	0x03, 0x1b
        /*001e*/ 	.short	0x00ff


	//----- nvinfo : EIATTR_NUM_BARRIERS
	.align		4
        /*0020*/ 	.byte	0x02, 0x4c
        /*0022*/ 	.byte	0x01
	.zero		1


	//----- nvinfo : EIATTR_MERCURY_ISA_VERSION
	.align		4
        /*0024*/ 	.byte	0x03, 0x5f
        /*0026*/ 	.short	0x0101


	//----- nvinfo : EIATTR_COOP_GROUP_MASK_REGIDS
	.align		4
        /*0028*/ 	.byte	0x04, 0x29
        /*002a*/ 	.short	(.L_2055 - .L_2054)


	//   ....[0]....
.L_2054:
        /*002c*/ 	.word	0xffffffff


	//   ....[1]....
        /*0030*/ 	.word	0xffffffff


	//   ....[2]....
        /*0034*/ 	.word	0xffffffff


	//   ....[3]....
        /*0038*/ 	.word	0xffffffff


	//   ....[4]....
        /*003c*/ 	.word	0xffffffff


	//   ....[5]....
        /*0040*/ 	.word	0xffffffff


	//   ....[6]....
        /*0044*/ 	.word	0xffffffff


	//   ....[7]....
        /*0048*/ 	.word	0xffffffff


	//   ....[8]....
        /*004c*/ 	.word	0xffffffff


	//   ....[9]....
        /*0050*/ 	.word	0xffffffff


	//----- nvinfo : EIATTR_COOP_GROUP_INSTR_OFFSETS
	.align		4
.L_2055:
        /*0054*/ 	.byte	0x04, 0x28
        /*0056*/ 	.short	(.L_2057 - .L_2056)


	//   ....[0]....
.L_2056:
        /*0058*/ 	.word	0x00001950


	//   ....[1]....
        /*005c*/ 	.word	0x00001980


	//   ....[2]....
        /*0060*/ 	.word	0x000019b0


	//   ....[3]....
        /*0064*/ 	.word	0x000019c0


	//   ....[4]....
        /*0068*/ 	.word	0x000019f0


	//   ....[5]....
        /*006c*/ 	.word	0x00001a00


	//   ....[6]....
        /*0070*/ 	.word	0x00001a30


	//   ....[7]....
        /*0074*/ 	.word	0x00001a40


	//   ....[8]....
        /*0078*/ 	.word	0x00001a70


	//   ....[9]....
        /*007c*/ 	.word	0x00001a80


	//----- nvinfo : EIATTR_VRC_CTA_INIT_COUNT
	.align		4
.L_2057:
        /*0080*/ 	.byte	0x02, 0x4a
	.zero		1
	.zero		1


	//----- nvinfo : EIATTR_EXIT_INSTR_OFFSETS
	.align		4
        /*0084*/ 	.byte	0x04, 0x1c
        /*0086*/ 	.short	(.L_2059 - .L_2058)


	//   ....[0]....
.L_2058:
        /*0088*/ 	.word	0x000058e0


	//   ....[1]....
        /*008c*/ 	.word	0x00005980


	//----- nvinfo : EIATTR_MAX_THREADS
	.align		4
.L_2059:
        /*0090*/ 	.byte	0x04, 0x05
        /*0092*/ 	.short	(.L_2061 - .L_2060)
.L_2060:
        /*0094*/ 	.word	0x00000100
        /*0098*/ 	.word	0x00000001
        /*009c*/ 	.word	0x00000001


	//----- nvinfo : EIATTR_CRS_STACK_SIZE
	.align		4
.L_2061:
        /*00a0*/ 	.byte	0x04, 0x1e
        /*00a2*/ 	.short	(.L_2063 - .L_2062)
.L_2062:
        /*00a4*/ 	.word	0x00000000


	//----- nvinfo : EIATTR_CBANK_PARAM_SIZE
	.align		4
.L_2063:
        /*00a8*/ 	.byte	0x03, 0x19
        /*00aa*/ 	.short	0x0128


	//----- nvinfo : EIATTR_PARAM_CBANK
	.align		4
        /*00ac*/ 	.byte	0x04, 0x0a
        /*00ae*/ 	.short	(.L_2065 - .L_2064)
	.align		4
.L_2064:
        /*00b0*/ 	.word	index@(.nv.constant0._ZN10layer_norm13ln_bwd_kernelINS_13Kernel_traitsIf13__nv_bfloat16S2_S2_fjLj6144ELj1ELj1ELj8ELj16ENS_18Kernel_traits_baseILj6144EfS2_S2_S2_fjLj256EEEEELb1ELb0ELb0ELb0EEEvNS_9BwdParamsE)
        /*00b4*/ 	.short	0x0380
        /*00b6*/ 	.short	0x0128


	//----- nvinfo : EIATTR_SW_WAR
	.align		4
.L_2065:
        /*00b8*/ 	.byte	0x04, 0x36
        /*00ba*/ 	.short	(.L_2067 - .L_2066)
.L_2066:
        /*00bc*/ 	.word	0x00000008
.L_2067:


//--------------------- .nv.info._ZN10layer_norm13ln_bwd_kernelINS_13Kernel_traitsIf13__nv_bfloat16S2_S2_fjLj6144ELj1ELj1ELj8ELj16ENS_18Kernel_traits_baseILj6144EfS2_S2_S2_fjLj256EEEEELb1ELb0ELb0ELb1EEEvNS_9BwdParamsE --------------------------
	.section	.nv.info._ZN10layer_norm13ln_bwd_kernelINS_13Kernel_traitsIf13__nv_bfloat16S2_S2_fjLj6144ELj1ELj1ELj8ELj16ENS_18Kernel_traits_baseILj6144EfS2_S2_S2_fjLj256EEEEELb1ELb0ELb0ELb1EEEvNS_9BwdParamsE,"",@"SHT_CUDA_INFO"
	.sectionflags	@""
	.align	4


	//----- nvinfo : EIATTR_CUDA_API_VERSION
	.align		4
        /*0000*/ 	.byte	0x04, 0x37
        /*0002*/ 	.short	(.L_2069 - .L_2068)
.L_2068:
        /*0004*/ 	.word	0x00000082


	//----- nvinfo : EIATTR_KPARAM_INFO
	.align		4
.L_2069:
        /*0008*/ 	.byte	0x04, 0x17
        /*000a*/ 	.short	(.L_2071 - .L_2070)
.L_2070:
        /*000c*/ 	.word	0x00000000
        /*0010*/ 	.short	0x0000
        /*0012*/ 	.short	0x0000
        /*0014*/ 	.byte	0x00, 0xf0, 0xa1, 0x04


	//----- nvinfo : EIATTR_SPARSE_MMA_MASK
	.align		4
.L_2071:
        /*0018*/ 	.byte	0x03, 0x50
        /*001a*/ 	.short	0x0000


	//----- nvinfo : EIATTR_MAXREG_COUNT
	.align		4
        /*001c*/ 	.byte	0x03, 0x1b
        /*001e*/ 	.short	0x00ff


	//----- nvinfo : EIATTR_NUM_BARRIERS
	.align		4
        /*0020*/ 	.byte	0x02, 0x4c
        /*0022*/ 	.byte	0x01
	.zero		1


	//----- nvinfo : EIATTR_MERCURY_ISA_VERSION
	.align		4
        /*0024*/ 	.byte	0x03, 0x5f
        /*0026*/ 	.short	0x0101


	//----- nvinfo : EIATTR_COOP_GROUP_MASK_REGIDS
	.align		4
        /*0028*/ 	.byte	0x04, 0x29
        /*002a*/ 	.short	(.L_2073 - .L_2072)


	//   ....[0]....
.L_2072:
        /*002c*/ 	.word	0xffffffff


	//   ....[1]....
        /*0030*/ 	.word	0xffffffff


	//   ....[2]....
        /*0034*/ 	.word	0xffffffff


	//   ....[3]....
        /*0038*/ 	.word	0xffffffff


	//   ....[4]....
        /*003c*/ 	.word	0xffffffff


	//   ....[5]....
        /*0040*/ 	.word	0xffffffff


	//   ....[6]....
        /*0044*/ 	.word	0xffffffff


	//   ....[7]....
        /*0048*/ 	.word	0xffffffff


	//   ....[8]....
        /*004c*/ 	.word	0xffffffff


	//   ....[9]....
        /*0050*/ 	.word	0xffffffff


	//----- nvinfo : EIATTR_COOP_GROUP_INSTR_OFFSETS
	.align		4
.L_2073:
        /*0054*/ 	.byte	0x04, 0x28
        /*0056*/ 	.short	(.L_2075 - .L_2074)


	//   ....[0]....
.L_2074:
        /*0058*/ 	.word	0x00001460


	//   ....[1]....
        /*005c*/ 	.word	0x00001470


	//   ....[2]....
        /*0060*/ 	.word	0x000014a0


	//   ....[3]....
        /*0064*/ 	.word	0x000014b0


	//   ....[4]....
        /*0068*/ 	.word	0x00001500


	//   ....[5]....
        /*006c*/ 	.word	0x00001530


	//   ....[6]....
        /*0070*/ 	.word	0x00001550


	//   ....[7]....
        /*0074*/ 	.word	0x00001570


	//   ....[8]....
        /*0078*/ 	.word	0x00001590


	//   ....[9]....
        /*007c*/ 	.word	0x000015b0


	//----- nvinfo : EIATTR_VRC_CTA_INIT_COUNT
	.align		4
.L_2075:
        /*0080*/ 	.byte	0x02, 0x4a
	.zero		1
	.zero		1


	//----- nvinfo : EIATTR_EXIT_INSTR_OFFSETS
	.align		4
        /*0084*/ 	.byte	0x04, 0x1c
        /*0086*/ 	.short	(.L_2077 - .L_2076)


	//   ....[0]....
.L_2076:
        /*0088*/ 	.word	0x00005670


	//----- nvinfo : EIATTR_MAX_THREADS
	.align		4
.L_2077:
        /*008c*/ 	.byte	0x04, 0x05
        /*008e*/ 	.short	(.L_2079 - .L_2078)
.L_2078:
        /*0090*/ 	.word	0x00000100
        /*0094*/ 	.word	0x00000001
        /*0098*/ 	.word	0x00000001


	//----- nvinfo : EIATTR_CBANK_PARAM_SIZE
	.align		4
.L_2079:
        /*009c*/ 	.byte	0x03, 0x19
        /*009e*/ 	.short	0x0128


	//----- nvinfo : EIATTR_PARAM_CBANK
	.align		4
        /*00a0*/ 	.byte	0x04, 0x0a
        /*00a2*/ 	.short	(.L_2081 - .L_2080)
	.align		4
.L_2080:
        /*00a4*/ 	.word	index@(.nv.constant0._ZN10layer_norm13ln_bwd_kernelINS_13Kernel_traitsIf13__nv_bfloat16S2_S2_fjLj6144ELj1ELj1ELj8ELj16ENS_18Kernel_traits_baseILj6144EfS2_S2_S2_fjLj256EEEEELb1ELb0ELb0ELb1EEEvNS_9BwdParamsE)
        /*00a8*/ 	.short	0x0380
        /*00aa*/ 	.short	0x0128


	//----- nvinfo : EIATTR_SW_WAR
	.align		4
.L_2081:
        /*00ac*/ 	.byte	0x04, 0x36
        /*00ae*/ 	.short	(.L_2083 - .L_2082)
.L_2082:
        /*00b0*/ 	.word	0x00000008
.L_2083:


//--------------------- .nv.info._ZN10layer_norm22ln_bwd_finalize_kernelINS_22Kernel_traits_finalizeILj6144Ef13__nv_bfloat16S2_S2_fjLb0ELj1024ELj4ENS_18Kernel_traits_baseILj6144EfS2_S2_S2_fjLj1024EEEEELb0ELb0EEEvNS_9BwdParamsE --------------------------
	.section	.nv.info._ZN10layer_norm22ln_bwd_finalize_kernelINS_22Kernel_traits_finalizeILj6144Ef13__nv_bfloat16S2_S2_fjLb0ELj1024ELj4ENS_18Kernel_traits_baseILj6144EfS2_S2_S2_fjLj1024EEEEELb0ELb0EEEvNS_9BwdParamsE,"",@"SHT_CUDA_INFO"
	.sectionflags	@""
	.align	4


	//----- nvinfo : EIATTR_CUDA_API_VERSION
	.align		4
        /*0000*/ 	.byte	0x04, 0x37
        /*0002*/ 	.short	(.L_2085 - .L_2084)
.L_2084:
        /*0004*/ 	.word	0x00000082


	//----- nvinfo : EIATTR_KPARAM_INFO
	.align		4
.L_2085:
        /*0008*/ 	.byte	0x04, 0x17
        /*000a*/ 	.short	(.L_2087 - .L_2086)
.L_2086:
        /*000c*/ 	.word	0x00000000
        /*0010*/ 	.short	0x0000
        /*0012*/ 	.short	0x0000
        /*0014*/ 	.byte	0x00, 0xf0, 0xa1, 0x04


	//----- nvinfo : EIATTR_SPARSE_MMA_MASK
	.align		4
.L_2087:
        /*0018*/ 	.byte	0x03, 0x50
        /*001a*/ 	.short	0x0000


	//----- nvinfo : EIATTR_MAXREG_COUNT
	.align		4
        /*001c*/ 	.byte	0x03, 0x1b
        /*001e*/ 	.short	0x0040


	//----- nvinfo : EIATTR_NUM_BARRIERS
	.align		4
        /*0020*/ 	.byte	0x02, 0x4c
        /*0022*/ 	.byte	0x01
	.zero		1


	//----- nvinfo : EIATTR_MERCURY_ISA_VERSION
	.align		4
        /*0024*/ 	.byte	0x03, 0x5f
        /*0026*/ 	.short	0x0101


	//----- nvinfo : EIATTR_COOP_GROUP_MASK_REGIDS
	.align		4
        /*0028*/ 	.byte	0x04, 0x29
        /*002a*/ 	.short	(.L_2089 - .L_2088)


	//   ....[0]....
.L_2088:
        /*002c*/ 	.word	0xffffffff


	//   ....[1]....
        /*0030*/ 	.word	0xffffffff


	//   ....[2]....
        /*0034*/ 	.word	0xffffffff


	//   ....[3]....
        /*0038*/ 	.word	0xffffffff


	//   ....[4]....
        /*003c*/ 	.word	0xffffffff


	//   ....[5]....
        /*0040*/ 	.word	0xffffffff


	//   ....[6]....
        /*0044*/ 	.word	0xffffffff


	//   ....[7]....
        /*0048*/ 	.word	0xffffffff


	//   ....[8]....
        /*004c*/ 	.word	0xffffffff


	//   ....[9]....
        /*0050*/ 	.word	0xffffffff


	//----- nvinfo : EIATTR_COOP_GROUP_INSTR_OFFSETS
	.align		4
.L_2089:
        /*0054*/ 	.byte	0x04, 0x28
        /*0056*/ 	.short	(.L_2091 - .L_2090)


	//   ....[0]....
.L_2090:
        /*0058*/ 	.word	0x000015e0


	//   ....[1]....
        /*005c*/ 	.word	0x000015f0


	//   ....[2]....
        /*0060*/ 	.word	0x00001620


	//   ....[3]....
        /*0064*/ 	.word	0x00001630


	//   ....[4]....
        /*0068*/ 	.word	0x00001660


	//   ....[5]....
        /*006c*/ 	.word	0x00001670


	//   ....[6]....
        /*0070*/ 	.word	0x000016b0


	//   ....[7]....
        /*0074*/ 	.word	0x000016e0


	//   ....[8]....
        /*0078*/ 	.word	0x00001710


	//   ....[9]....
        /*007c*/ 	.word	0x00001720


	//----- nvinfo : EIATTR_VRC_CTA_INIT_COUNT
	.align		4
.L_2091:
        /*0080*/ 	.byte	0x02, 0x4a
	.zero		1
	.zero		1


	//----- nvinfo : EIATTR_EXIT_INSTR_OFFSETS
	.align		4
        /*0084*/ 	.byte	0x04, 0x1c
        /*0086*/ 	.short	(.L_2093 - .L_2092)


	//   ....[0]....
.L_2092:
        /*0088*/ 	.word	0x00000060


	//   ....[1]....
        /*008c*/ 	.word	0x00001780


	//   ....[2]....
        /*0090*/ 	.word	0x000017b0


	//   ....[3]....
        /*0094*/ 	.word	0x00001850


	//----- nvinfo : EIATTR_MAX_THREADS
	.align		4
.L_2093:
        /*0098*/ 	.byte	0x04, 0x05
        /*009a*/ 	.short	(.L_2095 - .L_2094)
.L_2094:
        /*009c*/ 	.word	0x00000400
        /*00a0*/ 	.word	0x00000001
        /*00a4*/ 	.word	0x00000001


	//----- nvinfo : EIATTR_CRS_STACK_SIZE
	.align		4
.L_2095:
        /*00a8*/ 	.byte	0x04, 0x1e
        /*00aa*/ 	.short	(.L_2097 - .L_2096)
.L_2096:
        /*00ac*/ 	.word	0x00000000


	//----- nvinfo : EIATTR_CBANK_PARAM_SIZE
	.align		4
.L_2097:
        /*00b0*/ 	.byte	0x03, 0x19
        /*00b2*/ 	.short	0x0128


	//----- nvinfo : EIATTR_PARAM_CBANK
	.align		4
        /*00b4*/ 	.byte	0x04, 0x0a
        /*00b6*/ 	.short	(.L_2099 - .L_2098)
	.align		4
.L_2098:
        /*00b8*/ 	.word	index@(.nv.constant0._ZN10layer_norm22ln_bwd_finalize_kernelINS_22Kernel_traits_finalizeILj6144Ef13__nv_bfloat16S2_S2_fjLb0ELj1024ELj4ENS_18Kernel_traits_baseILj6144EfS2_S2_S2_fjLj1024EEEEELb0ELb0EEEvNS_9BwdParamsE)
        /*00bc*/ 	.short	0x0380
        /*00be*/ 	.short	0x0128


	//----- nvinfo : EIATTR_SW_WAR
	.align		4
.L_2099:
        /*00c0*/ 	.byte	0x04, 0x36
        /*00c2*/ 	.short	(.L_2101 - .L_2100)
.L_2100:
        /*00c4*/ 	.word	0x00000008
.L_2101:


//--------------------- .nv.info._ZN10layer_norm13ln_bwd_kernelINS_13Kernel_traitsIf13__nv_bfloat16S2_S2_fjLj6144ELj1ELj1ELj8ELj16ENS_18Kernel_traits_baseILj6144EfS2_S2_S2_fjLj256EEEEELb1ELb0ELb1ELb0EEEvNS_9BwdParamsE --------------------------
	.section	.nv.info._ZN10layer_norm13ln_bwd_kernelINS_13Kernel_traitsIf13__nv_bfloat16S2_S2_fjLj6144ELj1ELj1ELj8ELj16ENS_18Kernel_traits_baseILj6144EfS2_S2_S2_fjLj256EEEEELb1ELb0ELb1ELb0EEEvNS_9BwdParamsE,"",@"SHT_CUDA_INFO"
	.sectionflags	@""
	.align	4


	//----- nvinfo : EIATTR_CUDA_API_VERSION
	.align		4
        /*0000*/ 	.byte	0x04, 0x37
        /*0002*/ 	.short	(.L_2103 - .L_2102)
.L_2102:
        /*0004*/ 	.word	0x00000082


	//----- nvinfo : EIATTR_KPARAM_INFO
	.align		4
.L_2103:
        /*0008*/ 	.byte	0x04, 0x17
        /*000a*/ 	.short	(.L_2105 - .L_2104)
.L_2104:
        /*000c*/ 	.word	0x00000000
        /*0010*/ 	.short	0x0000
        /*0012*/ 	.short	0x0000
        /*0014*/ 	.byte	0x00, 0xf0, 0xa1, 0x04


	//----- nvinfo : EIATTR_SPARSE_MMA_MASK
	.align		4
.L_2105:
        /*0018*/ 	.byte	0x03, 0x50
        /*001a*/ 	.short	0x0000


	//----- nvinfo : EIATTR_MAXREG_COUNT
	.align		4
        /*001c*/ 	.byte	0x03, 0x1b
        /*001e*/ 	.short	0x00ff


	//----- nvinfo : EIATTR_NUM_BARRIERS
	.align		4
        /*0020*/ 	.byte	0x02, 0x4c
        /*0022*/ 	.byte	0x01
	.zero		1


	//----- nvinfo : EIATTR_MERCURY_ISA_VERSION
	.align		4
        /*0024*/ 	.byte	0x03, 0x5f
        /*0026*/ 	.short	0x0101


	//----- nvinfo : EIATTR_COOP_GROUP_MASK_REGIDS
	.align		4
        /*0028*/ 	.byte	0x04, 0x29
        /*002a*/ 	.short	(.L_2107 - .L_2106)


	//   ....[0]....
.L_2106:
        /*002c*/ 	.word	0xffffffff


	//   ....[1]....
        /*0030*/ 	.word	0xffffffff


	//   ....[2]....
        /*0034*/ 	.word	0xffffffff


	//   ....[3]....
        /*0038*/ 	.word	0xffffffff


	//   ....[4]....
        /*003c*/ 	.word	0xffffffff


	//   ....[5]....
        /*0040*/ 	.word	0xffffffff


	//   ....[6]....
        /*0044*/ 	.word	0xffffffff


	//   ....[7]....
        /*0048*/ 	.word	0xffffffff


	//   ....[8]....
        /*004c*/ 	.word	0xffffffff


	//   ....[9]....
        /*0050*/ 	.word	0xffffffff


	//----- nvinfo : EIATTR_COOP_GROUP_INSTR_OFFSETS
	.align		4
.L_2107:
        /*0054*/ 	.byte	0x04, 0x28
        /*0056*/ 	.short	(.L_2109 - .L_2108)


	//   ....[0]....
.L_2108:
        /*0058*/ 	.word	0x00001e10


	//   ....[1]....
        /*005c*/ 	.word	0x00001e30


	//   ....[2]....
        /*0060*/ 	.word	0x00001e70


	//   ....[3]....
        /*0064*/ 	.word	0x00001e80


	//   ....[4]....
        /*0068*/ 	.word	0x00001ec0


	//   ....[5]....
        /*006c*/ 	.word	0x00001ed0


	//   ....[6]....
        /*0070*/ 	.word	0x00001f00


	//   ....[7]....
        /*0074*/ 	.word	0x00001f10


	//   ....[8]....
        /*0078*/ 	.word	0x00001f40


	//   ....[9]....
        /*007c*/ 	.word	0x00001f50


	//----- nvinfo : EIATTR_VRC_CTA_INIT_COUNT
	.align		4
.L_2109:
        /*0080*/ 	.byte	0x02, 0x4a
	.zero		1
	.zero		1


	//----- nvinfo : EIATTR_EXIT_INSTR_OFFSETS
	.align		4
        /*0084*/ 	.byte	0x04, 0x1c
        /*0086*/ 	.short	(.L_2111 - .L_2110)


	//   ....[0]....
.L_2110:
        /*0088*/ 	.word	0x000070d0


	//   ....[1]....
        /*008c*/ 	.word	0x00007170


	//----- nvinfo : EIATTR_MAX_THREADS
	.align		4
.L_2111:
        /*0090*/ 	.byte	0x04, 0x05
        /*0092*/ 	.short	(.L_2113 - .L_2112)
.L_2112:
        /*0094*/ 	.word	0x00000100
        /*0098*/ 	.word	0x00000001
        /*009c*/ 	.word	0x00000001


	//----- nvinfo : EIATTR_CRS_STACK_SIZE
	.align		4
.L_2113:
        /*00a0*/ 	.byte	0x04, 0x1e
        /*00a2*/ 	.short	(.L_2115 - .L_2114)
.L_2114:
        /*00a4*/ 	.word	0x00000000


	//----- nvinfo : EIATTR_CBANK_PARAM_SIZE
	.align		4
.L_2115:
        /*00a8*/ 	.byte	0x03, 0x19
        /*00aa*/ 	.short	0x0128


	//----- nvinfo : EIATTR_PARAM_CBANK
	.align		4
        /*00ac*/ 	.byte	0x04, 0x0a
        /*00ae*/ 	.short	(.L_2117 - .L_2116)
	.align		4
.L_2116:
        /*00b0*/ 	.word	index@(.nv.constant0._ZN10layer_norm13ln_bwd_kernelINS_13Kernel_traitsIf13__nv_bfloat16S2_S2_fjLj6144ELj1ELj1ELj8ELj16ENS_18Kernel_traits_baseILj6144EfS2_S2_S2_fjLj256EEEEELb1ELb0ELb1ELb0EEEvNS_9BwdParamsE)
        /*00b4*/ 	.short	0x0380
        /*00b6*/ 	.short	0x0128


	//----- nvinfo : EIATTR_SW_WAR
	.align		4
.L_2117:
        /*00b8*/ 	.byte	0x04, 0x36
        /*00ba*/ 	.short	(.L_2119 - .L_2118)
.L_2118:
        /*00bc*/ 	.word	0x00000008
.L_2119:


//--------------------- .nv.info._ZN10layer_norm22ln_bwd_finalize_kernelINS_22Kernel_traits_finalizeILj6144Ef13__nv_bfloat16S2_S2_fjLb0ELj1024ELj4ENS_18Kernel_traits_baseILj6144EfS2_S2_S2_fjLj1024EEEEELb0ELb1EEEvNS_9BwdParamsE --------------------------
	.section	.nv.info._ZN10layer_norm22ln_bwd_finalize_kernelINS_22Kernel_traits_finalizeILj6144Ef13__nv_bfloat16S2_S2_fjLb0ELj1024ELj4ENS_18Kernel_traits_baseILj6144EfS2_S2_S2_fjLj1024EEEEELb0ELb1EEEvNS_9BwdParamsE,"",@"SHT_CUDA_INFO"
	.sectionflags	@""
	.align	4


	//----- nvinfo : EIATTR_CUDA_API_VERSION
	.align		4
        /*0000*/ 	.byte	0x04, 0x37
        /*0002*/ 	.short	(.L_2121 - .L_2120)
.L_2120:
        /*0004*/ 	.word	0x00000082


	//----- nvinfo : EIATTR_KPARAM_INFO
	.align		4
.L_2121:
        /*0008*/ 	.byte	0x04, 0x17
        /*000a*/ 	.short	(.L_2123 - .L_2122)
.L_2122:
        /*000c*/ 	.word	0x00000000
        /*0010*/ 	.short	0x0000
        /*0012*/ 	.short	0x0000
        /*0014*/ 	.byte	0x00, 0xf0, 0xa1, 0x04


	//----- nvinfo : EIATTR_SPARSE_MMA_MASK
	.align		4
.L_2123:
        /*0018*/ 	.byte	0x03, 0x50
        /*001a*/ 	.short	0x0000


	//----- nvinfo : EIATTR_MAXREG_COUNT
	.align		4
        /*001c*/ 	.byte	0x03, 0x1b
        /*001e*/ 	.short	0x0040


	//----- nvinfo : EIATTR_NUM_BARRIERS
	.align		4
        /*0020*/ 	.byte	0x02, 0x4c
        /*0022*/ 	.byte	0x01
	.zero		1


	//----- nvinfo : EIATTR_MERCURY_ISA_VERSION
	.align		4
        /*0024*/ 	.byte	0x03, 0x5f
        /*0026*/ 	.short	0x0101


	//----- nvinfo : EIATTR_COOP_GROUP_MASK_REGIDS
	.align		4
        /*0028*/ 	.byte	0x04, 0x29
        /*002a*/ 	.short	(.L_2125 - .L_2124)


	//   ....[0]....
.L_2124:
        /*002c*/ 	.word	0xffffffff


	//   ....[1]....
        /*0030*/ 	.word	0xffffffff


	//   ....[2]....
        /*0034*/ 	.word	0xffffffff


	//   ....[3]....
        /*0038*/ 	.word	0xffffffff


	//   ....[4]....
        /*003c*/ 	.word	0xffffffff


	//   ....[5]....
        /*0040*/ 	.word	0xffffffff


	//   ....[6]....
        /*0044*/ 	.word	0xffffffff


	//   ....[7]....
        /*0048*/ 	.word	0xffffffff


	//   ....[8]....
        /*004c*/ 	.word	0xffffffff


	//   ....[9]....
        /*0050*/ 	.word	0xffffffff


	//----- nvinfo : EIATTR_COOP_GROUP_INSTR_OFFSETS
	.align		4
.L_2125:
        /*0054*/ 	.byte	0x04, 0x28
        /*0056*/ 	.short	(.L_2127 - .L_2126)


	//   ....[0]....
.L_2126:
        /*0058*/ 	.word	0x00001630


	//   ....[1]....
        /*005c*/ 	.word	0x00001640


	//   ....[2]....
        /*0060*/ 	.word	0x00001670


	//   ....[3]....
        /*0064*/ 	.word	0x00001680


	//   ....[4]....
        /*0068*/ 	.word	0x000016b0


	//   ....[5]....
        /*006c*/ 	.word	0x000016c0


	//   ....[6]....
        /*0070*/ 	.word	0x000016f0


	//   ....[7]....
        /*0074*/ 	.word	0x00001710


	//   ....[8]....
        /*0078*/ 	.word	0x00001740


	//   ....[9]....
        /*007c*/ 	.word	0x00001750


	//----- nvinfo : EIATTR_VRC_CTA_INIT_COUNT
	.align		4
.L_2127:
        /*0080*/ 	.byte	0x02, 0x4a
	.zero		1
	.zero		1


	//----- nvinfo : EIATTR_EXIT_INSTR_OFFSETS
	.align		4
        /*0084*/ 	.byte	0x04, 0x1c
        /*0086*/ 	.short	(.L_2129 - .L_2128)


	//   ....[0]....
.L_2128:
        /*0088*/ 	.word	0x00000070


	//   ....[1]....
        /*008c*/ 	.word	0x000017b0


	//   ....[2]....
        /*0090*/ 	.word	0x00001860


	//----- nvinfo : EIATTR_MAX_THREADS
	.align		4
.L_2129:
        /*0094*/ 	.byte	0x04, 0x05
        /*0096*/ 	.short	(.L_2131 - .L_2130)
.L_2130:
        /*0098*/ 	.word	0x00000400
        /*009c*/ 	.word	0x00000001
        /*00a0*/ 	.word	0x00000001


	//----- nvinfo : EIATTR_CRS_STACK_SIZE
	.align		4
.L_2131:
        /*00a4*/ 	.byte	0x04, 0x1e
        /*00a6*/ 	.short	(.L_2133 - .L_2132)
.L_2132:
        /*00a8*/ 	.word	0x00000000


	//----- nvinfo : EIATTR_CBANK_PARAM_SIZE
	.align		4
.L_2133:
        /*00ac*/ 	.byte	0x03, 0x19
        /*00ae*/ 	.short	0x0128


	//----- nvinfo : EIATTR_PARAM_CBANK
	.align		4
        /*00b0*/ 	.byte	0x04, 0x0a
        /*00b2*/ 	.short	(.L_2135 - .L_2134)
	.align		4
.L_2134:
        /*00b4*/ 	.word	index@(.nv.constant0._ZN10layer_norm22ln_bwd_finalize_kernelINS_22Kernel_traits_finalizeILj6144Ef13__nv_bfloat16S2_S2_fjLb0ELj1024ELj4ENS_18Kernel_traits_baseILj6144EfS2_S2_S2_fjLj1024EEEEELb0ELb1EEEvNS_9BwdParamsE)
        /*00b8*/ 	.short	0x0380
        /*00ba*/ 	.short	0x0128


	//----- nvinfo : EIATTR_SW_WAR
	.align		4
.L_2135:
        /*00bc*/ 	.byte	0x04, 0x36
        /*00be*/ 	.short	(.L_2137 - .L_2136)
.L_2136:
        /*00c0*/ 	.word	0x00000008
.L_2137:


//--------------------- .nv.info._ZN10layer_norm13ln_bwd_kernelINS_13Kernel_traitsIf13__nv_bfloat16S2_S2_fjLj6144ELj1ELj1ELj8ELj16ENS_18Kernel_traits_baseILj6144EfS2_S2_S2_fjLj256EEEEELb1ELb0ELb1ELb1EEEvNS_9BwdParamsE --------------------------
	.section	.nv.info._ZN10layer_norm13ln_bwd_kernelINS_13Kernel_traitsIf13__nv_bfloat16S2_S2_fjLj6144ELj1ELj1ELj8ELj16ENS_18Kernel_traits_baseILj6144EfS2_S2_S2_fjLj256EEEEELb1ELb0ELb1ELb1EEEvNS_9BwdParamsE,"",@"SHT_CUDA_INFO"
	.sectionflags	@""
	.align	4


	//----- nvinfo : EIATTR_CUDA_API_VERSION
	.align		4
        /*0000*/ 	.byte	0x04, 0x37
        /*0002*/ 	.short	(.L_2139 - .L_2138)
.L_2138:
        /*0004*/ 	.word	0x00000082


	//----- nvinfo : EIATTR_KPARAM_INFO
	.align		4
.L_2139:
        /*0008*/ 	.byte	0x04, 0x17
        /*000a*/ 	.short	(.L_2141 - .L_2140)
.L_2140:
        /*000c*/ 	.word	0x00000000
        /*0010*/ 	.short	0x0000
        /*0012*/ 	.short	0x0000
        /*0014*/ 	.byte	0x00, 0xf0, 0xa1, 0x04


	//----- nvinfo : EIATTR_SPARSE_MMA_MASK
	.align		4
.L_2141:
        /*0018*/ 	.byte	0x03, 0x50
        /*001a*/ 	.short	0x0000


	//----- nvinfo : EIATTR_MAXREG_COUNT
	.align		4
        /*001c*/ 	.byte	0x03, 0x1b
        /*001e*/ 	.short	0x00ff


	//----- nvinfo : EIATTR_NUM_BARRIERS
	.align		4
        /*0020*/ 	.byte	0x02, 0x4c
        /*0022*/ 	.byte	0x01
	.zero		1


	//----- nvinfo : EIATTR_MERCURY_ISA_VERSION
	.align		4
        /*0024*/ 	.byte	0x03, 0x5f
        /*0026*/ 	.short	0x0101


	//----- nvinfo : EIATTR_COOP_GROUP_MASK_REGIDS
	.align		4
        /*0028*/ 	.byte	0x04, 0x29
        /*002a*/ 	.short	(.L_2143 - .L_2142)


	//   ....[0]....
.L_2142:
        /*002c*/ 	.word	0xffffffff


	//   ....[1]....
        /*0030*/ 	.word	0xffffffff


	//   ....[2]....
        /*0034*/ 	.word	0xffffffff


	//   ....[3]....
        /*0038*/ 	.word	0xffffffff


	//   ....[4]....
        /*003c*/ 	.word	0xffffffff


	//   ....[5]....
        /*0040*/ 	.word	0xffffffff


	//   ....[6]....
        /*0044*/ 	.word	0xffffffff


	//   ....[7]....
        /*0048*/ 	.word	0xffffffff


	//   ....[8]....
        /*004c*/ 	.word	0xffffffff


	//   ....[9]....
        /*0050*/ 	.word	0xffffffff


	//----- nvinfo : EIATTR_COOP_GROUP_INSTR_OFFSETS
	.align		4
.L_2143:
        /*0054*/ 	.byte	0x04, 0x28
        /*0056*/ 	.short	(.L_2145 - .L_2144)


	//   ....[0]....
.L_2144:
        /*0058*/ 	.word	0x00001950


	//   ....[1]....
        /*005c*/ 	.word	0x00001970


	//   ....[2]....
        /*0060*/ 	.word	0x000019b0


	//   ....[3]....
        /*0064*/ 	.word	0x000019c0


	//   ....[4]....
        /*0068*/ 	.word	0x00001a00


	//   ....[5]....
        /*006c*/ 	.word	0x00001a10


	//   ....[6]....
        /*0070*/ 	.word	0x00001a40


	//   ....[7]....
        /*0074*/ 	.word	0x00001a50


	//   ....[8]....
        /*0078*/ 	.word	0x00001a80


	//   ....[9]....
        /*007c*/ 	.word	0x00001a90


	//----- nvinfo : EIATTR_VRC_CTA_INIT_COUNT
	.align		4
.L_2145:
        /*0080*/ 	.byte	0x02, 0x4a
	.zero		1
	.zero		1


	//----- nvinfo : EIATTR_EXIT_INSTR_OFFSETS
	.align		4
        /*0084*/ 	.byte	0x04, 0x1c
        /*0086*/ 	.short	(.L_2147 - .L_2146)


	//   ....[0]....
.L_2146:
        /*0088*/ 	.word	0x00006ad0


	//----- nvinfo : EIATTR_MAX_THREADS
	.align		4
.L_2147:
        /*008c*/ 	.byte	0x04, 0x05
        /*008e*/ 	.short	(.L_2149 - .L_2148)
.L_2148:
        /*0090*/ 	.word	0x00000100
        /*0094*/ 	.word	0x00000001
        /*0098*/ 	.word	0x00000001


	//----- nvinfo : EIATTR_CRS_STACK_SIZE
	.align		4
.L_2149:
        /*009c*/ 	.byte	0x04, 0x1e
        /*009e*/ 	.short	(.L_2151 - .L_2150)
.L_2150:
        /*00a0*/ 	.word	0x00000000


	//----- nvinfo : EIATTR_CBANK_PARAM_SIZE
	.align		4
.L_2151:
        /*00a4*/ 	.byte	0x03, 0x19
        /*00a6*/ 	.short	0x0128


	//----- nvinfo : EIATTR_PARAM_CBANK
	.align		4
        /*00a8*/ 	.byte	0x04, 0x0a
        /*00aa*/ 	.short	(.L_2153 - .L_2152)
	.align		4
.L_2152:
        /*00ac*/ 	.word	index@(.nv.constant0._ZN10layer_norm13ln_bwd_kernelINS_13Kernel_traitsIf13__nv_bfloat16S2_S2_fjLj6144ELj1ELj1ELj8ELj16ENS_18Kernel_traits_baseILj6144EfS2_S2_S2_fjLj256EEEEELb1ELb0ELb1ELb1EEEvNS_9BwdParamsE)
        /*00b0*/ 	.short	0x0380
        /*00b2*/ 	.short	0x0128


	//----- nvinfo : EIATTR_SW_WAR
	.align		4
.L_2153:
        /*00b4*/ 	.byte	0x04, 0x36
        /*00b6*/ 	.short	(.L_2155 - .L_2154)
.L_2154:
        /*00b8*/ 	.word	0x00000008
.L_2155:


//--------------------- .nv.info._ZN10layer_norm13ln_bwd_kernelINS_13Kernel_traitsIf13__nv_bfloat16S2_S2_fjLj6144ELj1ELj1ELj8ELj16ENS_18Kernel_traits_baseILj6144EfS2_S2_S2_fjLj256EEEEELb1ELb1ELb0ELb0EEEvNS_9BwdParamsE --------------------------
	.section	.nv.info._ZN10layer_norm13ln_bwd_kernelINS_13Kernel_traitsIf13__nv_bfloat16S2_S2_fjLj6144ELj1ELj1ELj8ELj16ENS_18Kernel_traits_baseILj6144EfS2_S2_S2_fjLj256EEEEELb1ELb1ELb0ELb0EEEvNS_9BwdParamsE,"",@"SHT_CUDA_INFO"
	.sectionflags	@""
	.align	4


	//----- nvinfo : EIATTR_CUDA_API_VERSION
	.align		4
        /*0000*/ 	.byte	0x04, 0x37
        /*0002*/ 	.short	(.L_2157 - .L_2156)
.L_2156:
        /*0004*/ 	.word	0x00000082


	//----- nvinfo : EIATTR_KPARAM_INFO
	.align		4
.L_2157:
        /*0008*/ 	.byte	0x04, 0x17
        /*000a*/ 	.short	(.L_2159 - .L_2158)
.L_2158:
        /*000c*/ 	.word	0x00000000
        /*0010*/ 	.short	0x0000
        /*0012*/ 	.short	0x0000
        /*0014*/ 	.byte	0x00, 0xf0, 0xa1, 0x04


	//----- nvinfo : EIATTR_SPARSE_MMA_MASK
	.align		4
.L_2159:
        /*0018*/ 	.byte	0x03, 0x50
        /*001a*/ 	.short	0x0000


	//----- nvinfo : EIATTR_MAXREG_COUNT
	.align		4
        /*001c*/ 	.byte	0x03, 0x1b
        /*001e*/ 	.short	0x00ff


	//----- nvinfo : EIATTR_NUM_BARRIERS
	.align		4
        /*0020*/ 	.byte	0x02, 0x4c
        /*0022*/ 	.byte	0x01
	.zero		1


	//----- nvinfo : EIATTR_MERCURY_ISA_VERSION
	.align		4
        /*0024*/ 	.byte	0x03, 0x5f
        /*0026*/ 	.short	0x0101


	//----- nvinfo : EIATTR_COOP_GROUP_MASK_REGIDS
	.align		4
        /*0028*/ 	.byte	0x04, 0x29
        /*002a*/ 	.short	(.L_2161 - .L_2160)


	//   ....[0]....
.L_2160:
        /*002c*/ 	.word	0xffffffff


	//   ....[1]....
        /*0030*/ 	.word	0xffffffff


	//   ....[2]....
        /*0034*/ 	.word	0xffffffff


	//   ....[3]....
        /*0038*/ 	.word	0xffffffff


	//   ....[4]....
        /*003c*/ 	.word	0xffffffff


	//   ....[5]....
        /*0040*/ 	.word	0xffffffff


	//   ....[6]....
        /*0044*/ 	.word	0xffffffff


	//   ....[7]....
        /*0048*/ 	.word	0xffffffff


	//   ....[8]....
        /*004c*/ 	.word	0xffffffff


	//   ....[9]....
        /*0050*/ 	.word	0xffffffff


	//----- nvinfo : EIATTR_COOP_GROUP_INSTR_OFFSETS
	.align		4
.L_2161:
        /*0054*/ 	.byte	0x04, 0x28
        /*0056*/ 	.short	(.L_2163 - .L_2162)


	//   ....[0]....
.L_2162:
        /*0058*/ 	.word	0x00001bb0


	//   ....[1]....
        /*005c*/ 	.word	0x00001be0


	//   ....[2]....
        /*0060*/ 	.word	0x00001c90


	//   ....[3]....
        /*0064*/ 	.word	0x00001cd0


	//   ....[4]....
        /*0068*/ 	.word	0x00001d20


	//   ....[5]....
        /*006c*/ 	.word	0x00001d30


	//   ....[6]....
        /*0070*/ 	.word	0x00001d60


	//   ....[7]....
        /*0074*/ 	.word	0x00001d90


	//   ....[8]....
        /*0078*/ 	.word	0x00001de0


	//   ....[9]....
        /*007c*/ 	.word	0x00001df0


	//----- nvinfo : EIATTR_VRC_CTA_INIT_COUNT
	.align		4
.L_2163:
        /*0080*/ 	.byte	0x02, 0x4a
	.zero		1
	.zero		1


	//----- nvinfo : EIATTR_EXIT_INSTR_OFFSETS
	.align		4
        /*0084*/ 	.byte	0x04, 0x1c
        /*0086*/ 	.short	(.L_2165 - .L_2164)


	//   ....[0]....
.L_2164:
        /*0088*/ 	.word	0x00007d80


	//   ....[1]....
        /*008c*/ 	.word	0x00007e50


	//----- nvinfo : EIATTR_MAX_THREADS
	.align		4
.L_2165:
        /*0090*/ 	.byte	0x04, 0x05
        /*0092*/ 	.short	(.L_2167 - .L_2166)
.L_2166:
        /*0094*/ 	.word	0x00000100
        /*0098*/ 	.word	0x00000001
        /*009c*/ 	.word	0x00000001


	//----- nvinfo : EIATTR_CRS_STACK_SIZE
	.align		4
.L_2167:
        /*00a0*/ 	.byte	0x04, 0x1e
        /*00a2*/ 	.short	(.L_2169 - .L_2168)
.L_2168:
        /*00a4*/ 	.word	0x00000000


	//----- nvinfo : EIATTR_CBANK_PARAM_SIZE
	.align		4
.L_2169:
        /*00a8*/ 	.byte	0x03, 0x19
        /*00aa*/ 	.short	0x0128


	//----- nvinfo : EIATTR_PARAM_CBANK
	.align		4
        /*00ac*/ 	.byte	0x04, 0x0a
        /*00ae*/ 	.short	(.L_2171 - .L_2170)
	.align		4
.L_2170:
        /*00b0*/ 	.word	index@(.nv.constant0._ZN10layer_norm13ln_bwd_kernelINS_13Kernel_traitsIf13__nv_bfloat16S2_S2_fjLj6144ELj1ELj1ELj8ELj16ENS_18Kernel_traits_baseILj6144EfS2_S2_S2_fjLj256EEEEELb1ELb1ELb0ELb0EEEvNS_9BwdParamsE)
        /*00b4*/ 	.short	0x0380
        /*00b6*/ 	.short	0x0128


	//----- nvinfo : EIATTR_SW_WAR
	.align		4
.L_2171:
        /*00b8*/ 	.byte	0x04, 0x36
        /*00ba*/ 	.short	(.L_2173 - .L_2172)
.L_2172:
        /*00bc*/ 	.word	0x00000008
.L_2173:


//--------------------- .nv.info._ZN10layer_norm13ln_bwd_kernelINS_13Kernel_traitsIf13__nv_bfloat16S2_S2_fjLj6144ELj1ELj1ELj8ELj16ENS_18Kernel_traits_baseILj6144EfS2_S2_S2_fjLj256EEEEELb1ELb1ELb0ELb1EEEvNS_9BwdParamsE --------------------------
	.section	.nv.info._ZN10layer_norm13ln_bwd_kernelINS_13Kernel_traitsIf13__nv_bfloat16S2_S2_fjLj6144ELj1ELj1ELj8ELj16ENS_18Kernel_traits_baseILj6144EfS2_S2_S2_fjLj256EEEEELb1ELb1ELb0ELb1EEEvNS_9BwdParamsE,"",@"SHT_CUDA_INFO"
	.sectionflags	@""
	.align	4


	//----- nvinfo : EIATTR_CUDA_API_VERSION
	.align		4
        /*0000*/ 	.byte	0x04, 0x37
        /*0002*/ 	.short	(.L_2175 - .L_2174)
.L_2174:
        /*0004*/ 	.word	0x00000082


	//----- nvinfo : EIATTR_KPARAM_INFO
	.align		4
.L_2175:
        /*0008*/ 	.byte	0x04, 0x17
        /*000a*/ 	.short	(.L_2177 - .L_2176)
.L_2176:
        /*000c*/ 	.word	0x00000000
        /*0010*/ 	.short	0x0000
        /*0012*/ 	.short	0x0000
        /*0014*/ 	.byte	0x00, 0xf0, 0xa1, 0x04


	//----- nvinfo : EIATTR_SPARSE_MMA_MASK
	.align		4
.L_2177:
        /*0018*/ 	.byte	0x03, 0x50
        /*001a*/ 	.short	0x0000


	//----- nvinfo : EIATTR_MAXREG_COUNT
	.align		4
        /*001c*/ 	.byte	0x03, 0x1b
        /*001e*/ 	.short	0x00ff


	//----- nvinfo : EIATTR_NUM_BARRIERS
	.align		4
        /*0020*/ 	.byte	0x02, 0x4c
        /*0022*/ 	.byte	0x01
	.zero		1


	//----- nvinfo : EIATTR_MERCURY_ISA_VERSION
	.align		4
        /*0024*/ 	.byte	0x03, 0x5f
        /*0026*/ 	.short	0x0101


	//----- nvinfo : EIATTR_COOP_GROUP_MASK_REGIDS
	.align		4
        /*0028*/ 	.byte	0x04, 0x29
        /*002a*/ 	.short	(.L_2179 - .L_2178)


	//   ....[0]....
.L_2178:
        /*002c*/ 	.word	0xffffffff


	//   ....[1]....
        /*0030*/ 	.word	0xffffffff


	//   ....[2]....
        /*0034*/ 	.word	0xffffffff


	//   ....[3]....
        /*0038*/ 	.word	0xffffffff


	//   ....[4]....
        /*003c*/ 	.word	0xffffffff


	//   ....[5]....
        /*0040*/ 	.word	0xffffffff


	//   ....[6]....
        /*0044*/ 	.word	0xffffffff


	//   ....[7]....
        /*0048*/ 	.word	0xffffffff


	//   ....[8]....
        /*004c*/ 	.word	0xffffffff


	//   ....[9]....
        /*0050*/ 	.word	0xffffffff


	//----- nvinfo : EIATTR_COOP_GROUP_INSTR_OFFSETS
	.align		4
.L_2179:
        /*0054*/ 	.byte	0x04, 0x28
        /*0056*/ 	.short	(.L_2181 - .L_2180)


	//   ....[0]....
.L_2180:
        /*0058*/ 	.word	0x000015d0


	//   ....[1]....
        /*005c*/ 	.word	0x000015e0


	//   ....[2]....
        /*0060*/ 	.word	0x00001640


	//   ....[3]....
        /*0064*/ 	.word	0x00001650


	//   ....[4]....
        /*0068*/ 	.word	0x00001680


	//   ....[5]....
        /*006c*/ 	.word	0x00001690


	//   ....[6]....
        /*0070*/ 	.word	0x000016c0


	//   ....[7]....
        /*0074*/ 	.word	0x000016d0


	//   ....[8]....
        /*0078*/ 	.word	0x00001740


	//   ....[9]....
        /*007c*/ 	.word	0x00001750


	//----- nvinfo : EIATTR_VRC_CTA_INIT_COUNT
	.align		4
.L_2181:
        /*0080*/ 	.byte	0x02, 0x4a
	.zero		1
	.zero		1


	//----- nvinfo : EIATTR_EXIT_INSTR_OFFSETS
	.align		4
        /*0084*/ 	.byte	0x04, 0x1c
        /*0086*/ 	.short	(.L_2183 - .L_2182)


	//   ....[0]....
.L_2182:
        /*0088*/ 	.word	0x000076c0


	//----- nvinfo : EIATTR_MAX_THREADS
	.align		4
.L_2183:
        /*008c*/ 	.byte	0x04, 0x05
        /*008e*/ 	.short	(.L_2185 - .L_2184)
.L_2184:
        /*0090*/ 	.word	0x00000100
        /*0094*/ 	.word	0x00000001
        /*0098*/ 	.word	0x00000001


	//----- nvinfo : EIATTR_CBANK_PARAM_SIZE
	.align		4
.L_2185:
        /*009c*/ 	.byte	0x03, 0x19
        /*009e*/ 	.short	0x0128


	//----- nvinfo : EIATTR_PARAM_CBANK
	.align		4
        /*00a0*/ 	.byte	0x04, 0x0a
        /*00a2*/ 	.short	(.L_2187 - .L_2186)
	.align		4
.L_2186:
        /*00a4*/ 	.word	index@(.nv.constant0._ZN10layer_norm13ln_bwd_kernelINS_13Kernel_traitsIf13__nv_bfloat16S2_S2_fjLj6144ELj1ELj1ELj8ELj16ENS_18Kernel_traits_baseILj6144EfS2_S2_S2_fjLj256EEEEELb1ELb1ELb0ELb1EEEvNS_9BwdParamsE)
        /*00a8*/ 	.short	0x0380
        /*00aa*/ 	.short	0x0128


	//----- nvinfo : EIATTR_SW_WAR
	.align		4
.L_2187:
        /*00ac*/ 	.byte	0x04, 0x36
        /*00ae*/ 	.short	(.L_2189 - .L_2188)
.L_2188:
        /*00b0*/ 	.word	0x00000008
.L_2189:


//--------------------- .nv.info._ZN10layer_norm22ln_bwd_finalize_kernelINS_22Kernel_traits_finalizeILj6144Ef13__nv_bfloat16S2_S2_fjLb1ELj1024ELj4ENS_18Kernel_traits_baseILj6144EfS2_S2_S2_fjLj1024EEEEELb1ELb0EEEvNS_9BwdParamsE --------------------------
	.section	.nv.info._ZN10layer_norm22ln_bwd_finalize_kernelINS_22Kernel_traits_finalizeILj6144Ef13__nv_bfloat16S2_S2_fjLb1ELj1024ELj4ENS_18Kernel_traits_baseILj6144EfS2_S2_S2_fjLj1024EEEEELb1ELb0EEEvNS_9BwdParamsE,"",@"SHT_CUDA_INFO"
	.sectionflags	@""
	.align	4


	//----- nvinfo : EIATTR_CUDA_API_VERSION
	.align		4
        /*0000*/ 	.byte	0x04, 0x37
        /*0002*/ 	.short	(.L_2191 - .L_2190)
.L_2190:
        /*0004*/ 	.word	0x00000082


	//----- nvinfo : EIATTR_KPARAM_INFO
	.align		4
.L_2191:
        /*0008*/ 	.byte	0x04, 0x17
        /*000a*/ 	.short	(.L_2193 - .L_2192)
.L_2192:
        /*000c*/ 	.word	0x00000000
        /*0010*/ 	.short	0x0000
        /*0012*/ 	.short	0x0000
        /*0014*/ 	.byte	0x00, 0xf0, 0xa1, 0x04


	//----- nvinfo : EIATTR_SPARSE_MMA_MASK
	.align		4
.L_2193:
        /*0018*/ 	.byte	0x03, 0x50
        /*001a*/ 	.short	0x0000


	//----- nvinfo : EIATTR_MAXREG_COUNT
	.align		4
        /*001c*/ 	.byte	0x03, 0x1b
        /*001e*/ 	.short	0x0040


	//----- nvinfo : EIATTR_NUM_BARRIERS
	.align		4
        /*0020*/ 	.byte	0x02, 0x4c
        /*0022*/ 	.byte	0x01
	.zero		1


	//----- nvinfo : EIATTR_MERCURY_ISA_VERSION
	.align		4
        /*0024*/ 	.byte	0x03, 0x5f
        /*0026*/ 	.short	0x0101


	//----- nvinfo : EIATTR_COOP_GROUP_MASK_REGIDS
	.align		4
        /*0028*/ 	.byte	0x04, 0x29
        /*002a*/ 	.short	(.L_2195 - .L_2194)


	//   ....[0]....
.L_2194:
        /*002c*/ 	.word	0xffffffff


	//   ....[1]....
        /*0030*/ 	.word	0xffffffff


	//   ....[2]....
        /*0034*/ 	.word	0xffffffff


	//   ....[3]....
        /*0038*/ 	.word	0xffffffff


	//   ....[4]....
        /*003c*/ 	.word	0xffffffff


	//   ....[5]....
        /*0040*/ 	.word	0xffffffff


	//   ....[6]....
        /*0044*/ 	.word	0xffffffff


	//   ....[7]....
        /*0048*/ 	.word	0xffffffff


	//   ....[8]....
        /*004c*/ 	.word	0xffffffff


	//   ....[9]....
        /*0050*/ 	.word	0xffffffff


	//   ....[10]....
        /*0054*/ 	.word	0xffffffff


	//   ....[11]....
        /*0058*/ 	.word	0xffffffff


	//   ....[12]....
        /*005c*/ 	.word	0xffffffff


	//   ....[13]....
        /*0060*/ 	.word	0xffffffff


	//   ....[14]....
        /*0064*/ 	.word	0xffffffff


	//----- nvinfo : EIATTR_COOP_GROUP_INSTR_OFFSETS
	.align		4
.L_2195:
        /*0068*/ 	.byte	0x04, 0x28
        /*006a*/ 	.short	(.L_2197 - .L_2196)


	//   ....[0]....
.L_2196:
        /*006c*/ 	.word	0x00001040


	//   ....[1]....
        /*0070*/ 	.word	0x00001050


	//   ....[2]....
        /*0074*/ 	.word	0x00001060


	//   ....[3]....
        /*0078*/ 	.word	0x00001090


	//   ....[4]....
        /*007c*/ 	.word	0x000010b0


	//   ....[5]....
        /*0080*/ 	.word	0x000010c0


	//   ....[6]....
        /*0084*/ 	.word	0x000010f0


	//   ....[7]....
        /*0088*/ 	.word	0x00001110


	//   ....[8]....
        /*008c*/ 	.word	0x00001120


	//   ....[9]....
        /*0090*/ 	.word	0x00001160


	//   ....[10]....
        /*0094*/ 	.word	0x00001190


	//   ....[11]....
        /*0098*/ 	.word	0x000011a0


	//   ....[12]....
        /*009c*/ 	.word	0x000011e0


	//   ....[13]....
        /*00a0*/ 	.word	0x00001200


	//   ....[14]....
        /*00a4*/ 	.word	0x00001210


	//----- nvinfo : EIATTR_VRC_CTA_INIT_COUNT
	.align		4
.L_2197:
        /*00a8*/ 	.byte	0x02, 0x4a
	.zero		1
	.zero		1


	//----- nvinfo : EIATTR_EXIT_INSTR_OFFSETS
	.align		4
        /*00ac*/ 	.byte	0x04, 0x1c
        /*00ae*/ 	.short	(.L_2199 - .L_2198)


	//   ....[0]....
.L_2198:
        /*00b0*/ 	.word	0x00000060


	//   ....[1]....
        /*00b4*/ 	.word	0x00001290


	//   ....[2]....
        /*00b8*/ 	.word	0x000012c0


	//   ....[3]....
        /*00bc*/ 	.word	0x000013a0


	//----- nvinfo : EIATTR_MAX_THREADS
	.align		4
.L_2199:
        /*00c0*/ 	.byte	0x04, 0x05
        /*00c2*/ 	.short	(.L_2201 - .L_2200)
.L_2200:
        /*00c4*/ 	.word	0x00000400
        /*00c8*/ 	.word	0x00000001
        /*00cc*/ 	.word	0x00000001


	//----- nvinfo : EIATTR_CRS_STACK_SIZE
	.align		4
.L_2201:
        /*00d0*/ 	.byte	0x04, 0x1e
        /*00d2*/ 	.short	(.L_2203 - .L_2202)
.L_2202:
        /*00d4*/ 	.word	0x00000000


	//----- nvinfo : EIATTR_CBANK_PARAM_SIZE
	.align		4
.L_2203:
        /*00d8*/ 	.byte	0x03, 0x19
        /*00da*/ 	.short	0x0128


	//----- nvinfo : EIATTR_PARAM_CBANK
	.align		4
        /*00dc*/ 	.byte	0x04, 0x0a
        /*00de*/ 	.short	(.L_2205 - .L_2204)
	.align		4
.L_2204:
        /*00e0*/ 	.word	index@(.nv.constant0._ZN10layer_norm22ln_bwd_finalize_kernelINS_22Kernel_traits_finalizeILj6144Ef13__nv_bfloat16S2_S2_fjLb1ELj1024ELj4ENS_18Kernel_traits_baseILj6144EfS2_S2_S2_fjLj1024EEEEELb1ELb0EEEvNS_9BwdParamsE)
        /*00e4*/ 	.short	0x0380
        /*00e6*/ 	.short	0x0128


	//----- nvinfo : EIATTR_SW_WAR
	.align		4
.L_2205:
        /*00e8*/ 	.byte	0x04, 0x36
        /*00ea*/ 	.short	(.L_2207 - .L_2206)
.L_2206:
        /*00ec*/ 	.word	0x00000008
.L_2207:


//--------------------- .nv.info._ZN10layer_norm13ln_bwd_kernelINS_13Kernel_traitsIf13__nv_bfloat16S2_S2_fjLj6144ELj1ELj1ELj8ELj16ENS_18Kernel_traits_baseILj6144EfS2_S2_S2_fjLj256EEEEELb1ELb1ELb1ELb0EEEvNS_9BwdParamsE --------------------------
	.section	.nv.info._ZN10layer_norm13ln_bwd_kernelINS_13Kernel_traitsIf13__nv_bfloat16S2_S2_fjLj6144ELj1ELj1ELj8ELj16ENS_18Kernel_traits_baseILj6144EfS2_S2_S2_fjLj256EEEEELb1ELb1ELb1ELb0EEEvNS_9BwdParamsE,"",@"SHT_CUDA_INFO"
	.sectionflags	@""
	.align	4


	//----- nvinfo : EIATTR_CUDA_API_VERSION
	.align		4
        /*0000*/ 	.byte	0x04, 0x37
        /*0002*/ 	.short	(.L_2209 - .L_2208)
.L_2208:
        /*0004*/ 	.word	0x00000082


	//----- nvinfo : EIATTR_KPARAM_INFO
	.align		4
.L_2209:
        /*0008*/ 	.byte	0x04, 0x17
        /*000a*/ 	.short	(.L_2211 - .L_2210)
.L_2210:
        /*000c*/ 	.word	0x00000000
        /*0010*/ 	.short	0x0000
        /*0012*/ 	.short	0x0000
        /*0014*/ 	.byte	0x00, 0xf0, 0xa1, 0x04


	//----- nvinfo : EIATTR_SPARSE_MMA_MASK
	.align		4
.L_2211:
        /*0018*/ 	.byte	0x03, 0x50
        /*001a*/ 	.short	0x0000


	//----- nvinfo : EIATTR_MAXREG_COUNT
	.align		4
        /*001c*/ 	.byte	0x03, 0x1b
        /*001e*/ 	.short	0x00ff


	//----- nvinfo : EIATTR_NUM_BARRIERS
	.align		4
        /*0020*/ 	.byte	0x02, 0x4c
        /*0022*/ 	.byte	0x01
	.zero		1


	//----- nvinfo : EIATTR_MERCURY_ISA_VERSION
	.align		4
        /*0024*/ 	.byte	0x03, 0x5f
        /*0026*/ 	.short	0x0101


	//----- nvinfo : EIATTR_COOP_GROUP_MASK_REGIDS
	.align		4
        /*0028*/ 	.byte	0x04, 0x29
        /*002a*/ 	.short	(.L_2213 - .L_2212)


	//   ....[0]....
.L_2212:
        /*002c*/ 	.word	0xffffffff


	//   ....[1]....
        /*0030*/ 	.word	0xffffffff


	//   ....[2]....
        /*0034*/ 	.word	0xffffffff


	//   ....[3]....
        /*0038*/ 	.word	0xffffffff


	//   ....[4]....
        /*003c*/ 	.word	0xffffffff


	//   ....[5]....
        /*0040*/ 	.word	0xffffffff


	//   ....[6]....
        /*0044*/ 	.word	0xffffffff


	//   ....[7]....
        /*0048*/ 	.word	0xffffffff


	//   ....[8]....
        /*004c*/ 	.word	0xffffffff


	//   ....[9]....
        /*0050*/ 	.word	0xffffffff


	//----- nvinfo : EIATTR_COOP_GROUP_INSTR_OFFSETS
	.align		4
.L_2213:
        /*0054*/ 	.byte	0x04, 0x28
        /*0056*/ 	.short	(.L_2215 - .L_2214)


	//   ....[0]....
.L_2214:
        /*0058*/ 	.word	0x00002050


	//   ....[1]....
        /*005c*/ 	.word	0x00002070


	//   ....[2]....
        /*0060*/ 	.word	0x000020b0


	//   ....[3]....
        /*0064*/ 	.word	0x000020c0


	//   ....[4]....
        /*0068*/ 	.word	0x00002100


	//   ....[5]....
        /*006c*/ 	.word	0x00002110


	//   ....[6]....
        /*0070*/ 	.word	0x00002140


	//   ....[7]....
        /*0074*/ 	.word	0x00002150


	//   ....[8]....
        /*0078*/ 	.word	0x00002180


	//   ....[9]....
        /*007c*/ 	.word	0x00002190


	//----- nvinfo : EIATTR_VRC_CTA_INIT_COUNT
	.align		4
.L_2215:
        /*0080*/ 	.byte	0x02, 0x4a
	.zero		1
	.zero		1


	//----- nvinfo : EIATTR_EXIT_INSTR_OFFSETS
	.align		4
        /*0084*/ 	.byte	0x04, 0x1c
        /*0086*/ 	.short	(.L_2217 - .L_2216)


	//   ....[0]....
.L_2216:
        /*0088*/ 	.word	0x00009830


	//   ....[1]....
        /*008c*/ 	.word	0x00009900


	//----- nvinfo : EIATTR_MAX_THREADS
	.align		4
.L_2217:
        /*0090*/ 	.byte	0x04, 0x05
        /*0092*/ 	.short	(.L_2219 - .L_2218)
.L_2218:
        /*0094*/ 	.word	0x00000100
        /*0098*/ 	.word	0x00000001
        /*009c*/ 	.word	0x00000001


	//----- nvinfo : EIATTR_CRS_STACK_SIZE
	.align		4
.L_2219:
        /*00a0*/ 	.byte	0x04, 0x1e
        /*00a2*/ 	.short	(.L_2221 - .L_2220)
.L_2220:
        /*00a4*/ 	.word	0x00000000


	//----- nvinfo : EIATTR_CBANK_PARAM_SIZE
	.align		4
.L_2221:
        /*00a8*/ 	.byte	0x03, 0x19
        /*00aa*/ 	.short	0x0128


	//----- nvinfo : EIATTR_PARAM_CBANK
	.align		4
        /*00ac*/ 	.byte	0x04, 0x0a
        /*00ae*/ 	.short	(.L_2223 - .L_2222)
	.align		4
.L_2222:
        /*00b0*/ 	.word	index@(.nv.constant0._ZN10layer_norm13ln_bwd_kernelINS_13Kernel_traitsIf13__nv_bfloat16S2_S2_fjLj6144ELj1ELj1ELj8ELj16ENS_18Kernel_traits_baseILj6144EfS2_S2_S2_fjLj256EEEEELb1ELb1ELb1ELb0EEEvNS_9BwdParamsE)
        /*00b4*/ 	.short	0x0380
        /*00b6*/ 	.short	0x0128


	//----- nvinfo : EIATTR_SW_WAR
	.align		4
.L_2223:
        /*00b8*/ 	.byte	0x04, 0x36
        /*00ba*/ 	.short	(.L_2225 - .L_2224)
.L_2224:
        /*00bc*/ 	.word	0x00000008
.L_2225:


//--------------------- .nv.info._ZN10layer_norm22ln_bwd_finalize_kernelINS_22Kernel_traits_finalizeILj6144Ef13__nv_bfloat16S2_S2_fjLb1ELj1024ELj4ENS_18Kernel_traits_baseILj6144EfS2_S2_S2_fjLj1024EEEEELb1ELb1EEEvNS_9BwdParamsE --------------------------
	.section	.nv.info._ZN10layer_norm22ln_bwd_finalize_kernelINS_22Kernel_traits_finalizeILj6144Ef13__nv_bfloat16S2_S2_fjLb1ELj1024ELj4ENS_18Kernel_traits_baseILj6144EfS2_S2_S2_fjLj1024EEEEELb1ELb1EEEvNS_9BwdParamsE,"",@"SHT_CUDA_INFO"
	.sectionflags	@""
	.align	4


	//----- nvinfo : EIATTR_CUDA_API_VERSION
	.align		4
        /*0000*/ 	.byte	0x04, 0x37
        /*0002*/ 	.short	(.L_2227 - .L_2226)
.L_2226:
        /*0004*/ 	.word	0x00000082


	//----- nvinfo : EIATTR_KPARAM_INFO
	.align		4
.L_2227:
        /*0008*/ 	.byte	0x04, 0x17
        /*000a*/ 	.short	(.L_2229 - .L_2228)
.L_2228:
        /*000c*/ 	.word	0x00000000
        /*0010*/ 	.short	0x0000
        /*0012*/ 	.short	0x0000
        /*0014*/ 	.byte	0x00, 0xf0, 0xa1, 0x04


	//----- nvinfo : EIATTR_SPARSE_MMA_MASK
	.align		4
.L_2229:
        /*0018*/ 	.byte	0x03, 0x50
        /*001a*/ 	.short	0x0000


	//----- nvinfo : EIATTR_MAXREG_COUNT
	.align		4
        /*001c*/ 	.byte	0x03, 0x1b
        /*001e*/ 	.short	0x0040


	//----- nvinfo : EIATTR_NUM_BARRIERS
	.align		4
        /*0020*/ 	.byte	0x02, 0x4c
        /*0022*/ 	.byte	0x01
	.zero		1


	//----- nvinfo : EIATTR_MERCURY_ISA_VERSION
	.align		4
        /*0024*/ 	.byte	0x03, 0x5f
        /*0026*/ 	.short	0x0101


	//----- nvinfo : EIATTR_COOP_GROUP_MASK_REGIDS
	.align		4
        /*0028*/ 	.byte	0x04, 0x29
        /*002a*/ 	.short	(.L_2231 - .L_2230)


	//   ....[0]....
.L_2230:
        /*002c*/ 	.word	0xffffffff


	//   ....[1]....
        /*0030*/ 	.word	0xffffffff


	//   ....[2]....
        /*0034*/ 	.word	0xffffffff


	//   ....[3]....
        /*0038*/ 	.word	0xffffffff


	//   ....[4]....
        /*003c*/ 	.word	0xffffffff


	//   ....[5]....
        /*0040*/ 	.word	0xffffffff


	//   ....[6]....
        /*0044*/ 	.word	0xffffffff


	//   ....[7]....
        /*0048*/ 	.word	0xffffffff


	//   ....[8]....
        /*004c*/ 	.word	0xffffffff


	//   ....[9]....
        /*0050*/ 	.word	0xffffffff


	//   ....[10]....
        /*0054*/ 	.word	0xffffffff


	//   ....[11]....
        /*0058*/ 	.word	0xffffffff


	//   ....[12]....
        /*005c*/ 	.word	0xffffffff


	//   ....[13]....
        /*0060*/ 	.word	0xffffffff


	//   ....[14]....
        /*0064*/ 	.word	0xffffffff


	//----- nvinfo : EIATTR_COOP_GROUP_INSTR_OFFSETS
	.align		4
.L_2231:
        /*0068*/ 	.byte	0x04, 0x28
        /*006a*/ 	.short	(.L_2233 - .L_2232)


	//   ....[0]....
.L_2232:
        /*006c*/ 	.word	0x00001090


	//   ....[1]....
        /*0070*/ 	.word	0x000010a0


	//   ....[2]....
        /*0074*/ 	.word	0x000010b0


	//   ....[3]....
        /*0078*/ 	.word	0x000010e0


	//   ....[4]....
        /*007c*/ 	.word	0x00001100


	//   ....[5]....
        /*0080*/ 	.word	0x00001110


	//   ....[6]....
        /*0084*/ 	.word	0x00001140


	//   ....[7]....
        /*0088*/ 	.word	0x00001160


	//   ....[8]....
        /*008c*/ 	.word	0x00001170


	//   ....[9]....
        /*0090*/ 	.word	0x000011a0


	//   ....[10]....
        /*0094*/ 	.word	0x000011c0


	//   ....[11]....
        /*0098*/ 	.word	0x000011d0


	//   ....[12]....
        /*009c*/ 	.word	0x00001210


	//   ....[13]....
        /*00a0*/ 	.word	0x00001230


	//   ....[14]....
        /*00a4*/ 	.word	0x00001240


	//----- nvinfo : EIATTR_VRC_CTA_INIT_COUNT
	.align		4
.L_2233:
        /*00a8*/ 	.byte	0x02, 0x4a
	.zero		1
	.zero		1


	//----- nvinfo : EIATTR_EXIT_INSTR_OFFSETS
	.align		4
        /*00ac*/ 	.byte	0x04, 0x1c
        /*00ae*/ 	.short	(.L_2235 - .L_2234)


	//   ....[0]....
.L_2234:
        /*00b0*/ 	.word	0x00000060


	//   ....[1]....
        /*00b4*/ 	.word	0x000012c0


	//   ....[2]....
        /*00b8*/ 	.word	0x000013b0


	//----- nvinfo : EIATTR_MAX_THREADS
	.align		4
.L_2235:
        /*00bc*/ 	.byte	0x04, 0x05
        /*00be*/ 	.short	(.L_2237 - .L_2236)
.L_2236:
        /*00c0*/ 	.word	0x00000400
        /*00c4*/ 	.word	0x00000001
        /*00c8*/ 	.word	0x00000001


	//----- nvinfo : EIATTR_CRS_STACK_SIZE
	.align		4
.L_2237:
        /*00cc*/ 	.byte	0x04, 0x1e
        /*00ce*/ 	.short	(.L_2239 - .L_2238)
.L_2238:
        /*00d0*/ 	.word	0x00000000


	//----- nvinfo : EIATTR_CBANK_PARAM_SIZE
	.align		4
.L_2239:
        /*00d4*/ 	.byte	0x03, 0x19
        /*00d6*/ 	.short	0x0128


	//----- nvinfo : EIATTR_PARAM_CBANK
	.align		4
        /*00d8*/ 	.byte	0x04, 0x0a
        /*00da*/ 	.short	(.L_2241 - .L_2240)
	.align		4
.L_2240:
        /*00dc*/ 	.word	index@(.nv.constant0._ZN10layer_norm22ln_bwd_finalize_kernelINS_22Kernel_traits_finalizeILj6144Ef13__nv_bfloat16S2_S2_fjLb1ELj1024ELj4ENS_18Kernel_traits_baseILj6144EfS2_S2_S2_fjLj1024EEEEELb1ELb1EEEvNS_9BwdParamsE)
        /*00e0*/ 	.short	0x0380
        /*00e2*/ 	.short	0x0128


	//----- nvinfo : EIATTR_SW_WAR
	.align		4
.L_2241:
        /*00e4*/ 	.byte	0x04, 0x36
        /*00e6*/ 	.short	(.L_2243 - .L_2242)
.L_2242:
        /*00e8*/ 	.word	0x00000008
.L_2243:


//--------------------- .nv.info._ZN10layer_norm13ln_bwd_kernelINS_13Kernel_traitsIf13__nv_bfloat16S2_S2_fjLj6144ELj1ELj1ELj8ELj16ENS_18Kernel_traits_baseILj6144EfS2_S2_S2_fjLj256EEEEELb1ELb1ELb1ELb1EEEvNS_9BwdParamsE --------------------------
	.section	.nv.info._ZN10layer_norm13ln_bwd_kernelINS_13Kernel_traitsIf13__nv_bfloat16S2_S2_fjLj6144ELj1ELj1ELj8ELj16ENS_18Kernel_traits_baseILj6144EfS2_S2_S2_fjLj256EEEEELb1ELb1ELb1ELb1EEEvNS_9BwdParamsE,"",@"SHT_CUDA_INFO"
	.sectionflags	@""
	.align	4


	//----- nvinfo : EIATTR_CUDA_API_VERSION
	.align		4
        /*0000*/ 	.byte	0x04, 0x37
        /*0002*/ 	.short	(.L_2245 - .L_2244)
.L_2244:
        /*0004*/ 	.word	0x00000082


	//----- nvinfo : EIATTR_KPARAM_INFO
	.align		4
.L_2245:
        /*0008*/ 	.byte	0x04, 0x17
        /*000a*/ 	.short	(.L_2247 - .L_2246)
.L_2246:
        /*000c*/ 	.word	0x00000000
        /*0010*/ 	.short	0x0000
        /*0012*/ 	.short	0x0000
        /*0014*/ 	.byte	0x00, 0xf0, 0xa1, 0x04


	//----- nvinfo : EIATTR_SPARSE_MMA_MASK
	.align		4
.L_2247:
        /*0018*/ 	.byte	0x03, 0x50
        /*001a*/ 	.short	0x0000


	//----- nvinfo : EIATTR_MAXREG_COUNT
	.align		4
        /*001c*/ 	.byte	0x03, 0x1b
        /*001e*/ 	.short	0x00ff


	//----- nvinfo : EIATTR_NUM_BARRIERS
	.align		4
        /*0020*/ 	.byte	0x02, 0x4c
        /*0022*/ 	.byte	0x01
	.zero		1


	//----- nvinfo : EIATTR_MERCURY_ISA_VERSION
	.align		4
        /*0024*/ 	.byte	0x03, 0x5f
        /*0026*/ 	.short	0x0101


	//----- nvinfo : EIATTR_COOP_GROUP_MASK_REGIDS
	.align		4
        /*0028*/ 	.byte	0x04, 0x29
        /*002a*/ 	.short	(.L_2249 - .L_2248)


	//   ....[0]....
.L_2248:
        /*002c*/ 	.word	0xffffffff


	//   ....[1]....
        /*0030*/ 	.word	0xffffffff


	//   ....[2]....
        /*0034*/ 	.word	0xffffffff


	//   ....[3]....
        /*0038*/ 	.word	0xffffffff


	//   ....[4]....
        /*003c*/ 	.word	0xffffffff


	//   ....[5]....
        /*0040*/ 	.word	0xffffffff


	//   ....[6]....
        /*0044*/ 	.word	0xffffffff


	//   ....[7]....
        /*0048*/ 	.word	0xffffffff


	//   ....[8]....
        /*004c*/ 	.word	0xffffffff


	//   ....[9]....
        /*0050*/ 	.word	0xffffffff


	//----- nvinfo : EIATTR_COOP_GROUP_INSTR_OFFSETS
	.align		4
.L_2249:
        /*0054*/ 	.byte	0x04, 0x28
        /*0056*/ 	.short	(.L_2251 - .L_2250)


	//   ....[0]....
.L_2250:
        /*0058*/ 	.word	0x00001aa0


	//   ....[1]....
        /*005c*/ 	.word	0x00001ae0


	//   ....[2]....
        /*0060*/ 	.word	0x00001b40


	//   ....[3]....
        /*0064*/ 	.word	0x00001b50


	//   ....[4]....
        /*0068*/ 	.word	0x00001b90


	//   ....[5]....
        /*006c*/ 	.word	0x00001ba0


	//   ....[6]....
        /*0070*/ 	.word	0x00001be0


	//   ....[7]....
        /*0074*/ 	.word	0x00001bf0


	//   ....[8]....
        /*0078*/ 	.word	0x00001c30


	//   ....[9]....
        /*007c*/ 	.word	0x00001c50


	//----- nvinfo : EIATTR_VRC_CTA_INIT_COUNT
	.align		4
.L_2251:
        /*0080*/ 	.byte	0x02, 0x4a
	.zero		1
	.zero		1


	//----- nvinfo : EIATTR_EXIT_INSTR_OFFSETS
	.align		4
        /*0084*/ 	.byte	0x04, 0x1c
        /*0086*/ 	.short	(.L_2253 - .L_2252)


	//   ....[0]....
.L_2252:
        /*0088*/ 	.word	0x00009070


	//----- nvinfo : EIATTR_MAX_THREADS
	.align		4
.L_2253:
        /*008c*/ 	.byte	0x04, 0x05
        /*008e*/ 	.short	(.L_2255 - .L_2254)
.L_2254:
        /*0090*/ 	.word	0x00000100
        /*0094*/ 	.word	0x00000001
        /*0098*/ 	.word	0x00000001


	//----- nvinfo : EIATTR_CRS_STACK_SIZE
	.align		4
.L_2255:
        /*009c*/ 	.byte	0x04, 0x1e
        /*009e*/ 	.short	(.L_2257 - .L_2256)
.L_2256:
        /*00a0*/ 	.word	0x00000000


	//----- nvinfo : EIATTR_CBANK_PARAM_SIZE
	.align		4
.L_2257:
        /*00a4*/ 	.byte	0x03, 0x19
        /*00a6*/ 	.short	0x0128


	//----- nvinfo : EIATTR_PARAM_CBANK
	.align		4
        /*00a8*/ 	.byte	0x04, 0x0a
        /*00aa*/ 	.short	(.L_2259 - .L_2258)
	.align		4
.L_2258:
        /*00ac*/ 	.word	index@(.nv.constant0._ZN10layer_norm13ln_bwd_kernelINS_13Kernel_traitsIf13__nv_bfloat16S2_S2_fjLj6144ELj1ELj1ELj8ELj16ENS_18Kernel_traits_baseILj6144EfS2_S2_S2_fjLj256EEEEELb1ELb1ELb1ELb1EEEvNS_9BwdParamsE)
        /*00b0*/ 	.short	0x0380
        /*00b2*/ 	.short	0x0128


	//----- nvinfo : EIATTR_SW_WAR
	.align		4
.L_2259:
        /*00b4*/ 	.byte	0x04, 0x36
        /*00b6*/ 	.short	(.L_2261 - .L_2260)
.L_2260:
        /*00b8*/ 	.word	0x00000008
.L_2261:


//--------------------- .nv.info._ZN10layer_norm13ln_bwd_kernelINS_13Kernel_traitsI13__nv_bfloat16S2_fS2_fjLj6144ELj1ELj1ELj8ELj16ENS_18Kernel_traits_baseILj6144ES2_S2_fS2_fjLj256EEEEELb0ELb0ELb0ELb0EEEvNS_9BwdParamsE --------------------------
	.section	.nv.info._ZN10layer_norm13ln_bwd_kernelINS_13Kernel_traitsI13__nv_bfloat16S2_fS2_fjLj6144ELj1ELj1ELj8ELj16ENS_18Kernel_traits_baseILj6144ES2_S2_fS2_fjLj256EEEEELb0ELb0ELb0ELb0EEEvNS_9BwdParamsE,"",@"SHT_CUDA_INFO"
	.sectionflags	@""
	.align	4


	//----- nvinfo : EIATTR_CUDA_API_VERSION
	.align		4
        /*0000*/ 	.byte	0x04, 0x37
        /*0002*/ 	.short	(.L_2263 - .L_2262)
.L_2262:
        /*0004*/ 	.word	0x00000082


	//----- nvinfo : EIATTR_KPARAM_INFO
	.align		4
.L_2263:
        /*0008*/ 	.byte	0x04, 0x17
        /*000a*/ 	.short	(.L_2265 - .L_2264)
.L_2264:
        /*000c*/ 	.word	0x00000000
        /*0010*/ 	.short	0x0000
        /*0012*/ 	.short	0x0000
        /*0014*/ 	.byte	0x00, 0xf0, 0xa1, 0x04


	//----- nvinfo : EIATTR_SPARSE_MMA_MASK
	.align		4
.L_2265:
        /*0018*/ 	.byte	0x03, 0x50
        /*001a*/ 	.short	0x0000


	//----- nvinfo : EIATTR_MAXREG_COUNT
	.align		4
        /*001c*/ 	.byte	0x03, 0x1b
        /*001e*/ 	.short	0x00ff


	//----- nvinfo : EIATTR_NUM_BARRIERS
	.align		4
        /*0020*/ 	.byte	0x02, 0x4c
        /*0022*/ 	.byte	0x01
	.zero		1


	//----- nvinfo : EIATTR_MERCURY_ISA_VERSION
	.align		4
        /*0024*/ 	.byte	0x03, 0x5f
        /*0026*/ 	.short	0x0101


	//----- nvinfo : EIATTR_COOP_GROUP_MASK_REGIDS
	.align		4
        /*0028*/ 	.byte	0x04, 0x29
        /*002a*/ 	.short	(.L_2267 - .L_2266)


	//   ....[0]....
.L_2266:
        /*002c*/ 	.word	0xffffffff


	//   ....[1]....
        /*0030*/ 	.word	0xffffffff


	//   ....[2]....
        /*0034*/ 	.word	0xffffffff


	//   ....[3]....
        /*0038*/ 	.word	0xffffffff


	//   ....[4]....
        /*003c*/ 	.word	0xffffffff


	//   ....[5]....
        /*0040*/ 	.word	0xffffffff


	//   ....[6]....
        /*0044*/ 	.word	0xffffffff


	//   ....[7]....
        /*0048*/ 	.word	0xffffffff


	//   ....[8]....
        /*004c*/ 	.word	0xffffffff


	//   ....[9]....
        /*0050*/ 	.word	0xffffffff


	//----- nvinfo : EIATTR_COOP_GROUP_INSTR_OFFSETS
	.align		4
.L_2267:
        /*0054*/ 	.byte	0x04, 0x28
        /*0056*/ 	.short	(.L_2269 - .L_2268)


	//   ....[0]....
.L_2268:
        /*0058*/ 	.word	0x000018d0


	//   ....[1]....
        /*005c*/ 	.word	0x00001900


	//   ....[2]....
        /*0060*/ 	.word	0x00001930


	//   ....[3]....
        /*0064*/ 	.word	0x00001940


	//   ....[4]....
        /*0068*/ 	.word	0x00001970


	//   ....[5]....
        /*006c*/ 	.word	0x00001980


	//   ....[6]....
        /*0070*/ 	.word	0x000019b0


	//   ....[7]....
        /*0074*/ 	.word	0x000019c0


	//   ....[8]....
        /*0078*/ 	.word	0x000019f0


	//   ....[9]....
        /*007c*/ 	.word	0x00001a00


	//----- nvinfo : EIATTR_VRC_CTA_INIT_COUNT
	.align		4
.L_2269:
        /*0080*/ 	.byte	0x02, 0x4a
	.zero		1
	.zero		1


	//----- nvinfo : EIATTR_EXIT_INSTR_OFFSETS
	.align		4
        /*0084*/ 	.byte	0x04, 0x1c
        /*0086*/ 	.short	(.L_2271 - .L_2270)


	//   ....[0]....
.L_2270:
        /*0088*/ 	.word	0x00003f70


	//   ....[1]....
        /*008c*/ 	.word	0x00004010


	//----- nvinfo : EIATTR_MAX_THREADS
	.align		4
.L_2271:
        /*0090*/ 	.byte	0x04, 0x05
        /*0092*/ 	.short	(.L_2273 - .L_2272)
.L_2272:
        /*0094*/ 	.word	0x00000100
        /*0098*/ 	.word	0x00000001
        /*009c*/ 	.word	0x00000001


	//----- nvinfo : EIATTR_CRS_STACK_SIZE
	.align		4
.L_2273:
        /*00a0*/ 	.byte	0x04, 0x1e
        /*00a2*/ 	.short	(.L_2275 - .L_2274)
.L_2274:
        /*00a4*/ 	.word	0x00000000


	//----- nvinfo : EIATTR_CBANK_PARAM_SIZE
	.align		4
.L_2275:
        /*00a8*/ 	.byte	0x03, 0x19
        /*00aa*/ 	.short	0x0128


	//----- nvinfo : EIATTR_PARAM_CBANK
	.align		4
        /*00ac*/ 	.byte	0x04, 0x0a
        /*00ae*/ 	.short	(.L_2277 - .L_2276)
	.align		4
.L_2276:
        /*00b0*/ 	.word	index@(.nv.constant0._ZN10layer_norm13ln_bwd_kernelINS_13Kernel_traitsI13__nv_bfloat16S2_fS2_fjLj6144ELj1ELj1ELj8ELj16ENS_18Kernel_traits_baseILj6144ES2_S2_fS2_fjLj256EEEEELb0ELb0ELb0ELb0EEEvNS_9BwdParamsE)
        /*00b4*/ 	.short	0x0380
        /*00b6*/ 	.short	0x0128


	//----- nvinfo : EIATTR_SW_WAR
	.align		4
.L_2277:
        /*00b8*/ 	.byte	0x04, 0x36
        /*00ba*/ 	.short	(.L_2279 - .L_2278)
.L_2278:
        /*00bc*/ 	.word	0x00000008
.L_2279:


//--------------------- .nv.info._ZN10layer_norm13ln_bwd_kernelINS_13Kernel_traitsI13__nv_bfloat16S2_fS2_fjLj6144ELj1ELj1ELj8ELj16ENS_18Kernel_traits_baseILj6144ES2_S2_fS2_fjLj256EEEEELb0ELb0ELb0ELb1EEEvNS_9BwdParamsE --------------------------
	.section	.nv.info._ZN10layer_norm13ln_bwd_kernelINS_13Kernel_traitsI13__nv_bfloat16S2_fS2_fjLj6144ELj1ELj1ELj8ELj16ENS_18Kernel_traits_baseILj6144ES2_S2_fS2_fjLj256EEEEELb0ELb0ELb0ELb1EEEvNS_9BwdParamsE,"",@"SHT_CUDA_INFO"
	.sectionflags	@""
	.align	4


	//----- nvinfo : EIATTR_CUDA_API_VERSION
	.align		4
        /*0000*/ 	.byte	0x04, 0x37
        /*0002*/ 	.short	(.L_2281 - .L_2280)
.L_2280:
        /*0004*/ 	.word	0x00000082


	//----- nvinfo : EIATTR_KPARAM_INFO
	.align		4
.L_2281:
        /*0008*/ 	.byte	0x04, 0x17
        /*000a*/ 	.short	(.L_2283 - .L_2282)
.L_2282:
        /*000c*/ 	.word	0x00000000
        /*0010*/ 	.short	0x0000
        /*0012*/ 	.short	0x0000
        /*0014*/ 	.byte	0x00, 0xf0, 0xa1, 0x04


	//----- nvinfo : EIATTR_SPARSE_MMA_MASK
	.align		4
.L_2283:
        /*0018*/ 	.byte	0x03, 0x50
        /*001a*/ 	.short	0x0000


	//----- nvinfo : EIATTR_MAXREG_COUNT
	.align		4
        /*001c*/ 	.byte	0x03, 0x1b
        /*001e*/ 	.short	0x00ff


	//----- nvinfo : EIATTR_NUM_BARRIERS
	.align		4
        /*0020*/ 	.byte	0x02, 0x4c
        /*0022*/ 	.byte	0x01
	.zero		1


	//----- nvinfo : EIATTR_MERCURY_ISA_VERSION
	.align		4
        /*0024*/ 	.byte	0x03, 0x5f
        /*0026*/ 	.short	0x0101


	//----- nvinfo : EIATTR_COOP_GROUP_MASK_REGIDS
	.align		4
        /*0028*/ 	.byte	0x04, 0x29
        /*002a*/ 	.short	(.L_2285 - .L_2284)


	//   ....[0]....
.L_2284:
        /*002c*/ 	.word	0xffffffff


	//   ....[1]....
        /*0030*/ 	.word	0xffffffff


	//   ....[2]....
        /*0034*/ 	.word	0xffffffff


	//   ....[3]....
        /*0038*/ 	.word	0xffffffff


	//   ....[4]....
        /*003c*/ 	.word	0xffffffff


	//   ....[5]....
        /*0040*/ 	.word	0xffffffff


	//   ....[6]....
        /*0044*/ 	.word	0xffffffff


	//   ....[7]....
        /*0048*/ 	.word	0xffffffff


	//   ....[8]....
        /*004c*/ 	.word	0xffffffff


	//   ....[9]....
        /*0050*/ 	.word	0xffffffff


	//----- nvinfo : EIATTR_COOP_GROUP_INSTR_OFFSETS
	.align		4
.L_2285:
        /*0054*/ 	.byte	0x04, 0x28
        /*0056*/ 	.short	(.L_2287 - .L_2286)


	//   ....[0]....
.L_2286:
        /*0058*/ 	.word	0x000013d0


	//   ....[1]....
        /*005c*/ 	.word	0x00001620


	//   ....[2]....
        /*0060*/ 	.word	0x00001650


	//   ....[3]....
        /*0064*/ 	.word	0x00001670


	//   ....[4]....
        /*0068*/ 	.word	0x000016d0


	//   ....[5]....
        /*006c*/ 	.word	0x000016f0


	//   ....[6]....
        /*0070*/ 	.word	0x00001710


	//   ....[7]....
        /*0074*/ 	.word	0x00001730


	//   ....[8]....
        /*0078*/ 	.word	0x00001770


	//   ....[9]....
        /*007c*/ 	.word	0x00001780


	//----- nvinfo : EIATTR_VRC_CTA_INIT_COUNT
	.align		4
.L_2287:
        /*0080*/ 	.byte	0x02, 0x4a
	.zero		1
	.zero		1


	//----- nvinfo : EIATTR_EXIT_INSTR_OFFSETS
	.align		4
        /*0084*/ 	.byte	0x04, 0x1c
        /*0086*/ 	.short	(.L_2289 - .L_2288)


	//   ....[0]....
.L_2288:
        /*0088*/ 	.word	0x00003b80


	//----- nvinfo : EIATTR_MAX_THREADS
	.align		4
.L_2289:
        /*008c*/ 	.byte	0x04, 0x05
        /*008e*/ 	.short	(.L_2291 - .L_2290)
.L_2290:
        /*0090*/ 	.word	0x00000100
        /*0094*/ 	.word	0x00000001
        /*0098*/ 	.word	0x00000001


	//----- nvinfo : EIATTR_CRS_STACK_SIZE
	.align		4
.L_2291:
        /*009c*/ 	.byte	0x04, 0x1e
        /*009e*/ 	.short	(.L_2293 - .L_2292)
.L_2292:
        /*00a0*/ 	.word	0x00000000


	//----- nvinfo : EIATTR_CBANK_PARAM_SIZE
	.align		4
.L_2293:
        /*00a4*/ 	.byte	0x03, 0x19
        /*00a6*/ 	.short	0x0128


	//----- nvinfo : EIATTR_PARAM_CBANK
	.align		4
        /*00a8*/ 	.byte	0x04, 0x0a
        /*00aa*/ 	.short	(.L_2295 - .L_2294)
	.align		4
.L_2294:
        /*00ac*/ 	.word	index@(.nv.constant0._ZN10layer_norm13ln_bwd_kernelINS_13Kernel_traitsI13__nv_bfloat16S2_fS2_fjLj6144ELj1ELj1ELj8ELj16ENS_18Kernel_traits_baseILj6144ES2_S2_fS2_fjLj256EEEEELb0ELb0ELb0ELb1EEEvNS_9BwdParamsE)
        /*00b0*/ 	.short	0x0380
        /*00b2*/ 	.short	0x0128


	//----- nvinfo : EIATTR_SW_WAR
	.align		4
.L_2295:
        /*00b4*/ 	.byte	0x04, 0x36
        /*00b6*/ 	.short	(.L_2297 - .L_2296)
.L_2296:
        /*00b8*/ 	.word	0x00000008
.L_2297:


//--------------------- .nv.info._ZN10layer_norm13ln_bwd_kernelINS_13Kernel_traitsI13__nv_bfloat16S2_fS2_fjLj6144ELj1ELj1ELj8ELj16ENS_18Kernel_traits_baseILj6144ES2_S2_fS2_fjLj256EEEEELb0ELb0ELb1ELb0EEEvNS_9BwdParamsE --------------------------
	.section	.nv.info._ZN10layer_norm13ln_bwd_kernelINS_13Kernel_traitsI13__nv_bfloat16S2_fS2_fjLj6144ELj1ELj1ELj8ELj16ENS_18Kernel_traits_baseILj6144ES2_S2_fS2_fjLj256EEEEELb0ELb0ELb1ELb0EEEvNS_9BwdParamsE,"",@"SHT_CUDA_INFO"
	.sectionflags	@""
	.align	4


	//----- nvinfo : EIATTR_CUDA_API_VERSION
	.align		4
        /*0000*/ 	.byte	0x04, 0x37
        /*0002*/ 	.short	(.L_2299 - .L_2298)
.L_2298:
        /*0004*/ 	.word	0x00000082


	//----- nvinfo : EIATTR_KPARAM_INFO
	.align		4
.L_2299:
        /*0008*/ 	.byte	0x04, 0x17
        /*000a*/ 	.short	(.L_2301 - .L_2300)
.L_2300:
        /*000c*/ 	.word	0x00000000
        /*0010*/ 	.short	0x0000
        /*0012*/ 	.short	0x0000
        /*0014*/ 	.byte	0x00, 0xf0, 0xa1, 0x04


	//----- nvinfo : EIATTR_SPARSE_MMA_MASK
	.align		4
.L_2301:
        /*0018*/ 	.byte	0x03, 0x50
        /*001a*/ 	.short	0x0000


	//----- nvinfo : EIATTR_MAXREG_COUNT
	.align		4
        /*001c*/ 	.byte	0x03, 0x1b
        /*001e*/ 	.short	0x00ff


	//----- nvinfo : EIATTR_NUM_BARRIERS
	.align		4
        /*0020*/ 	.byte	0x02, 0x4c
        /*0022*/ 	.byte	0x01
	.zero		1


	//----- nvinfo : EIATTR_MERCURY_ISA_VERSION
	.align		4
        /*0024*/ 	.byte	0x03, 0x5f
        /*0026*/ 	.short	0x0101


	//----- nvinfo : EIATTR_COOP_GROUP_MASK_REGIDS
	.align		4
        /*0028*/ 	.byte	0x04, 0x29
        /*002a*/ 	.short	(.L_2303 - .L_2302)


	//   ....[0]....
.L_2302:
        /*002c*/ 	.word	0xffffffff


	//   ....[1]....
        /*0030*/ 	.word	0xffffffff


	//   ....[2]....
        /*0034*/ 	.word	0xffffffff


	//   ....[3]....
        /*0038*/ 	.word	0xffffffff


	//   ....[4]....
        /*003c*/ 	.word	0xffffffff


	//   ....[5]....
        /*0040*/ 	.word	0xffffffff


	//   ....[6]....
        /*0044*/ 	.word	0xffffffff


	//   ....[7]....
        /*0048*/ 	.word	0xffffffff


	//   ....[8]....
        /*004c*/ 	.word	0xffffffff


	//   ....[9]....
        /*0050*/ 	.word	0xffffffff


	//----- nvinfo : EIATTR_COOP_GROUP_INSTR_OFFSETS
	.align		4
.L_2303:
        /*0054*/ 	.byte	0x04, 0x28
        /*0056*/ 	.short	(.L_2305 - .L_2304)


	//   ....[0]....
.L_2304:
        /*0058*/ 	.word	0x00001b60


	//   ....[1]....
        /*005c*/ 	.word	0x00001b90


	//   ....[2]....
        /*0060*/ 	.word	0x00001bc0


	//   ....[3]....
        /*0064*/ 	.word	0x00001bd0


	//   ....[4]....
        /*0068*/ 	.word	0x00001c00


	//   ....[5]....
        /*006c*/ 	.word	0x00001c10


	//   ....[6]....
        /*0070*/ 	.word	0x00001c40


	//   ....[7]....
        /*0074*/ 	.word	0x00001c50


	//   ....[8]....
        /*0078*/ 	.word	0x00001c80


	//   ....[9]....
        /*007c*/ 	.word	0x00001c90


	//----- nvinfo : EIATTR_VRC_CTA_INIT_COUNT
	.align		4
.L_2305:
        /*0080*/ 	.byte	0x02, 0x4a
	.zero		1
	.zero		1


	//----- nvinfo : EIATTR_EXIT_INSTR_OFFSETS
	.align		4
        /*0084*/ 	.byte	0x04, 0x1c
        /*0086*/ 	.short	(.L_2307 - .L_2306)


	//   ....[0]....
.L_2306:
        /*0088*/ 	.word	0x00005f60


	//   ....[1]....
        /*008c*/ 	.word	0x00006000


	//----- nvinfo : EIATTR_MAX_THREADS
	.align		4
.L_2307:
        /*0090*/ 	.byte	0x04, 0x05
        /*0092*/ 	.short	(.L_2309 - .L_2308)
.L_2308:
        /*0094*/ 	.word	0x00000100
        /*0098*/ 	.word	0x00000001
        /*009c*/ 	.word	0x00000001


	//----- nvinfo : EIATTR_CRS_STACK_SIZE
	.align		4
.L_2309:
        /*00a0*/ 	.byte	0x04, 0x1e
        /*00a2*/ 	.short	(.L_2311 - .L_2310)
.L_2310:
        /*00a4*/ 	.word	0x00000000


	//----- nvinfo : EIATTR_CBANK_PARAM_SIZE
	.align		4
.L_2311:
        /*00a8*/ 	.byte	0x03, 0x19
        /*00aa*/ 	.short	0x0128


	//----- nvinfo : EIATTR_PARAM_CBANK
	.align		4
        /*00ac*/ 	.byte	0x04, 0x0a
        /*00ae*/ 	.short	(.L_2313 - .L_2312)
	.align		4
.L_2312:
        /*00b0*/ 	.word	index@(.nv.constant0._ZN10layer_norm13ln_bwd_kernelINS_13Kernel_traitsI13__nv_bfloat16S2_fS2_fjLj6144ELj1ELj1ELj8ELj16ENS_18Kernel_traits_baseILj6144ES2_S2_fS2_fjLj256EEEEELb0ELb0ELb1ELb0EEEvNS_9BwdParamsE)
        /*00b4*/ 	.short	0x0380
        /*00b6*/ 	.short	0x0128


	//----- nvinfo : EIATTR_SW_WAR
	.align		4
.L_2313:
        /*00b8*/ 	.byte	0x04, 0x36
        /*00ba*/ 	.short	(.L_2315 - .L_2314)
.L_2314:
        /*00bc*/ 	.word	0x00000008
.L_2315:


//--------------------- .nv.info._ZN10layer_norm13ln_bwd_kernelINS_13Kernel_traitsI13__nv_bfloat16S2_fS2_fjLj6144ELj1ELj1ELj8ELj16ENS_18Kernel_traits_baseILj6144ES2_S2_fS2_fjLj256EEEEELb0ELb0ELb1ELb1EEEvNS_9BwdParamsE --------------------------
	.section	.nv.info._ZN10layer_norm13ln_bwd_kernelINS_13Kernel_traitsI13__nv_bfloat16S2_fS2_fjLj6144ELj1ELj1ELj8ELj16ENS_18Kernel_traits_baseILj6144ES2_S2_fS2_fjLj256EEEEELb0ELb0ELb1ELb1EEEvNS_9BwdParamsE,"",@"SHT_CUDA_INFO"
	.sectionflags	@""
	.align	4


	//----- nvinfo : EIATTR_CUDA_API_VERSION
	.align		4
        /*0000*/ 	.byte	0x04, 0x37
        /*0002*/ 	.short	(.L_2317 - .L_2316)
.L_2316:
        /*0004*/ 	.word	0x00000082


	//----- nvinfo : EIATTR_KPARAM_INFO
	.align		4
.L_2317:
        /*0008*/ 	.byte	0x04, 0x17
        /*000a*/ 	.short	(.L_2319 - .L_2318)
.L_2318:
        /*000c*/ 	.word	0x00000000
        /*0010*/ 	.short	0x0000
        /*0012*/ 	.short	0x0000
        /*0014*/ 	.byte	0x00, 0xf0, 0xa1, 0x04


	//----- nvinfo : EIATTR_SPARSE_MMA_MASK
	.align		4
.L_2319:
        /*0018*/ 	.byte	0x03, 0x50
        /*001a*/ 	.short	0x0000


	//----- nvinfo : EIATTR_MAXREG_COUNT
	.align		4
        /*001c*/ 	.byte	0x03, 0x1b
        /*001e*/ 	.short	0x00ff


	//----- nvinfo : EIATTR_NUM_BARRIERS
	.align		4
        /*0020*/ 	.byte	0x02, 0x4c
        /*0022*/ 	.byte	0x01
	.zero		1


	//----- nvinfo : EIATTR_MERCURY_ISA_VERSION
	.align		4
        /*0024*/ 	.byte	0x03, 0x5f
        /*0026*/ 	.short	0x0101


	//----- nvinfo : EIATTR_COOP_GROUP_MASK_REGIDS
	.align		4
        /*0028*/ 	.byte	0x04, 0x29
        /*002a*/ 	.short	(.L_2321 - .L_2320)


	//   ....[0]....
.L_2320:
        /*002c*/ 	.word	0xffffffff


	//   ....[1]....
        /*0030*/ 	.word	0xffffffff


	//   ....[2]....
        /*0034*/ 	.word	0xffffffff


	//   ....[3]....
        /*0038*/ 	.word	0xffffffff


	//   ....[4]....
        /*003c*/ 	.word	0xffffffff


	//   ....[5]....
        /*0040*/ 	.word	0xffffffff


	//   ....[6]....
        /*0044*/ 	.word	0xffffffff


	//   ....[7]....
        /*0048*/ 	.word	0xffffffff


	//   ....[8]....
        /*004c*/ 	.word	0xffffffff


	//   ....[9]....
        /*0050*/ 	.word	0xffffffff


	//----- nvinfo : EIATTR_COOP_GROUP_INSTR_OFFSETS
	.align		4
.L_2321:
        /*0054*/ 	.byte	0x04, 0x28
        /*0056*/ 	.short	(.L_2323 - .L_2322)


	//   ....[0]....
.L_2322:
        /*0058*/ 	.word	0x00001710


	//   ....[1]....
        /*005c*/ 	.word	0x00001730


	//   ....[2]....
        /*0060*/ 	.word	0x00001770


	//   ....[3]....
        /*0064*/ 	.word	0x00001780


	//   ....[4]....
        /*0068*/ 	.word	0x000017c0


	//   ....[5]....
        /*006c*/ 	.word	0x000017d0


	//   ....[6]....
        /*0070*/ 	.word	0x00001800


	//   ....[7]....
        /*0074*/ 	.word	0x00001810


	//   ....[8]....
        /*0078*/ 	.word	0x00001840


	//   ....[9]....
        /*007c*/ 	.word	0x00001850


	//----- nvinfo : EIATTR_VRC_CTA_INIT_COUNT
	.align		4
.L_2323:
        /*0080*/ 	.byte	0x02, 0x4a
	.zero		1
	.zero		1


	//----- nvinfo : EIATTR_EXIT_INSTR_OFFSETS
	.align		4
        /*0084*/ 	.byte	0x04, 0x1c
        /*0086*/ 	.short	(.L_2325 - .L_2324)


	//   ....[0]....
.L_2324:
        /*0088*/ 	.word	0x000059b0


	//----- nvinfo : EIATTR_MAX_THREADS
	.align		4
.L_2325:
        /*008c*/ 	.byte	0x04, 0x05
        /*008e*/ 	.short	(.L_2327 - .L_2326)
.L_2326:
        /*0090*/ 	.word	0x00000100
        /*0094*/ 	.word	0x00000001
        /*0098*/ 	.word	0x00000001


	//----- nvinfo : EIATTR_CRS_STACK_SIZE
	.align		4
.L_2327:
        /*009c*/ 	.byte	0x04, 0x1e
        /*009e*/ 	.short	(.L_2329 - .L_2328)
.L_2328:
        /*00a0*/ 	.word	0x00000000


	//----- nvinfo : EIATTR_CBANK_PARAM_SIZE
	.align		4
.L_2329:
        /*00a4*/ 	.byte	0x03, 0x19
        /*00a6*/ 	.short	0x0128


	//----- nvinfo : EIATTR_PARAM_CBANK
	.align		4
        /*00a8*/ 	.byte	0x04, 0x0a
        /*00aa*/ 	.short	(.L_2331 - .L_2330)
	.align		4
.L_2330:
        /*00ac*/ 	.word	index@(.nv.constant0._ZN10layer_norm13ln_bwd_kernelINS_13Kernel_traitsI13__nv_bfloat16S2_fS2_fjLj6144ELj1ELj1ELj8ELj16ENS_18Kernel_traits_baseILj6144ES2_S2_fS2_fjLj256EEEEELb0ELb0ELb1ELb1EEEvNS_9BwdParamsE)
        /*00b0*/ 	.short	0x0380
        /*00b2*/ 	.short	0x0128


	//----- nvinfo : EIATTR_SW_WAR
	.align		4
.L_2331:
        /*00b4*/ 	.byte	0x04, 0x36
        /*00b6*/ 	.short	(.L_2333 - .L_2332)
.L_2332:
        /*00b8*/ 	.word	0x00000008
.L_2333:


//--------------------- .nv.info._ZN10layer_norm13ln_bwd_kernelINS_13Kernel_traitsI13__nv_bfloat16S2_fS2_fjLj6144ELj1ELj1ELj8ELj16ENS_18Kernel_traits_baseILj6144ES2_S2_fS2_fjLj256EEEEELb0ELb1ELb0ELb0EEEvNS_9BwdParamsE --------------------------
	.section	.nv.info._ZN10layer_norm13ln_bwd_kernelINS_13Kernel_traitsI13__nv_bfloat16S2_fS2_fjLj6144ELj1ELj1ELj8ELj16ENS_18Kernel_traits_baseILj6144ES2_S2_fS2_fjLj256EEEEELb0ELb1ELb0ELb0EEEvNS_9BwdParamsE,"",@"SHT_CUDA_INFO"
	.sectionflags	@""
	.align	4


	//----- nvinfo : EIATTR_CUDA_API_VERSION
	.align		4
        /*0000*/ 	.byte	0x04, 0x37
        /*0002*/ 	.short	(.L_2335 - .L_2334)
.L_2334:
        /*0004*/ 	.word	0x00000082


	//----- nvinfo : EIATTR_KPARAM_INFO
	.align		4
.L_2335:
        /*0008*/ 	.byte	0x04, 0x17
        /*000a*/ 	.short	(.L_2337 - .L_2336)
.L_2336:
        /*000c*/ 	.word	0x00000000
        /*0010*/ 	.short	0x0000
        /*0012*/ 	.short	0x0000
        /*0014*/ 	.byte	0x00, 0xf0, 0xa1, 0x04


	//----- nvinfo : EIATTR_SPARSE_MMA_MASK
	.align		4
.L_2337:
        /*0018*/ 	.byte	0x03, 0x50
        /*001a*/ 	.short	0x0000


	//----- nvinfo : EIATTR_MAXREG_COUNT
	.align		4
        /*001c*/ 	.byte	0x03, 0x1b
        /*001e*/ 	.short	0x00ff


	//----- nvinfo : EIATTR_NUM_BARRIERS
	.align		4
        /*0020*/ 	.byte	0x02, 0x4c
        /*0022*/ 	.byte	0x01
	.zero		1


	//----- nvinfo : EIATTR_MERCURY_ISA_VERSION
	.align		4
        /*0024*/ 	.byte	0x03, 0x5f
        /*0026*/ 	.short	0x0101


	//----- nvinfo : EIATTR_COOP_GROUP_MASK_REGIDS
	.align		4
        /*0028*/ 	.byte	0x04, 0x29
        /*002a*/ 	.short	(.L_2339 - .L_2338)


	//   ....[0]....
.L_2338:
        /*002c*/ 	.word	0xffffffff


	//   ....[1]....
        /*0030*/ 	.word	0xffffffff


	//   ....[2]....
        /*0034*/ 	.word	0xffffffff


	//   ....[3]....
        /*0038*/ 	.word	0xffffffff


	//   ....[4]....
        /*003c*/ 	.word	0xffffffff


	//   ....[5]....
        /*0040*/ 	.word	0xffffffff


	//   ....[6]....
        /*0044*/ 	.word	0xffffffff


	//   ....[7]....
        /*0048*/ 	.word	0xffffffff


	//   ....[8]....
        /*004c*/ 	.word	0xffffffff


	//   ....[9]....
        /*0050*/ 	.word	0xffffffff


	//----- nvinfo : EIATTR_COOP_GROUP_INSTR_OFFSETS
	.align		4
.L_2339:
        /*0054*/ 	.byte	0x04, 0x28
        /*0056*/ 	.short	(.L_2341 - .L_2340)


	//   ....[0]....
.L_2340:
        /*0058*/ 	.word	0x00001bb0


	//   ....[1]....
        /*005c*/ 	.word	0x00001be0


	//   ....[2]....
        /*0060*/ 	.word	0x00001c10


	//   ....[3]....
        /*0064*/ 	.word	0x00001c20


	//   ....[4]....
        /*0068*/ 	.word	0x00001c50


	//   ....[5]....
        /*006c*/ 	.word	0x00001c60


	//   ....[6]....
        /*0070*/ 	.word	0x00001c90


	//   ....[7]....
        /*0074*/ 	.word	0x00001ca0


	//   ....[8]....
        /*0078*/ 	.word	0x00001cd0


	//   ....[9]....
        /*007c*/ 	.word	0x00001ce0


	//----- nvinfo : EIATTR_VRC_CTA_INIT_COUNT
	.align		4
.L_2341:
        /*0080*/ 	.byte	0x02, 0x4a
	.zero		1
	.zero		1


	//----- nvinfo : EIATTR_EXIT_INSTR_OFFSETS
	.align		4
        /*0084*/ 	.byte	0x04, 0x1c
        /*0086*/ 	.short	(.L_2343 - .L_2342)


	//   ....[0]....
.L_2342:
        /*0088*/ 	.word	0x00005e70


	//   ....[1]....
        /*008c*/ 	.word	0x00005f40


	//----- nvinfo : EIATTR_MAX_THREADS
	.align		4
.L_2343:
        /*0090*/ 	.byte	0x04, 0x05
        /*0092*/ 	.short	(.L_2345 - .L_2344)
.L_2344:
        /*0094*/ 	.word	0x00000100
        /*0098*/ 	.word	0x00000001
        /*009c*/ 	.word	0x00000001


	//----- nvinfo : EIATTR_CRS_STACK_SIZE
	.align		4
.L_2345:
        /*00a0*/ 	.byte	0x04, 0x1e
        /*00a2*/ 	.short	(.L_2347 - .L_2346)
.L_2346:
        /*00a4*/ 	.word	0x00000000


	//----- nvinfo : EIATTR_CBANK_PARAM_SIZE
	.align		4
.L_2347:
        /*00a8*/ 	.byte	0x03, 0x19
        /*00aa*/ 	.short	0x0128


	//----- nvinfo : EIATTR_PARAM_CBANK
	.align		4
        /*00ac*/ 	.byte	0x04, 0x0a
        /*00ae*/ 	.short	(.L_2349 - .L_2348)
	.align		4
.L_2348:
        /*00b0*/ 	.word	index@(.nv.constant0._ZN10layer_norm13ln_bwd_kernelINS_13Kernel_traitsI13__nv_bfloat16S2_fS2_fjLj6144ELj1ELj1ELj8ELj16ENS_18Kernel_traits_baseILj6144ES2_S2_fS2_fjLj256EEEEELb0ELb1ELb0ELb0EEEvNS_9BwdParamsE)
        /*00b4*/ 	.short	0x0380
        /*00b6*/ 	.short	0x0128


	//----- nvinfo : EIATTR_SW_WAR
	.align		4
.L_2349:
        /*00b8*/ 	.byte	0x04, 0x36
        /*00ba*/ 	.short	(.L_2351 - .L_2350)
.L_2350:
        /*00bc*/ 	.word	0x00000008
.L_2351:


//--------------------- .nv.info._ZN10layer_norm13ln_bwd_kernelINS_13Kernel_traitsI13__nv_bfloat16S2_fS2_fjLj6144ELj1ELj1ELj8ELj16ENS_18Kernel_traits_baseILj6144ES2_S2_fS2_fjLj256EEEEELb0ELb1ELb0ELb1EEEvNS_9BwdParamsE --------------------------
	.section	.nv.info._ZN10layer_norm13ln_bwd_kernelINS_13Kernel_traitsI13__nv_bfloat16S2_fS2_fjLj6144ELj1ELj1ELj8ELj16ENS_18Kernel_traits_baseILj6144ES2_S2_fS2_fjLj256EEEEELb0ELb1ELb0ELb1EEEvNS_9BwdParamsE,"",@"SHT_CUDA_INFO"
	.sectionflags	@""
	.align	4


	//----- nvinfo : EIATTR_CUDA_API_VERSION
	.align		4
        /*0000*/ 	.byte	0x04, 0x37
        /*0002*/ 	.short	(.L_2353 - .L_2352)
.L_2352:
        /*0004*/ 	.word	0x00000082


	//----- nvinfo : EIATTR_KPARAM_INFO
	.align		4
.L_2353:
        /*0008*/ 	.byte	0x04, 0x17
        /*000a*/ 	.short	(.L_2355 - .L_2354)
.L_2354:
        /*000c*/ 	.word	0x00000000
        /*0010*/ 	.short	0x0000
        /*0012*/ 	.short	0x0000
        /*0014*/ 	.byte	0x00, 0xf0, 0xa1, 0x04


	//----- nvinfo : EIATTR_SPARSE_MMA_MASK
	.align		4
.L_2355:
        /*0018*/ 	.byte	0x03, 0x50
        /*001a*/ 	.short	0x0000


	//----- nvinfo : EIATTR_MAXREG_COUNT
	.align		4
        /*001c*/ 	.byte	0x03, 0x1b
        /*001e*/ 	.short	0x00ff


	//----- nvinfo : EIATTR_NUM_BARRIERS
	.align		4
        /*0020*/ 	.byte	0x02, 0x4c
        /*0022*/ 	.byte	0x01
	.zero		1


	//----- nvinfo : EIATTR_MERCURY_ISA_VERSION
	.align		4
        /*0024*/ 	.byte	0x03, 0x5f
        /*0026*/ 	.short	0x0101


	//----- nvinfo : EIATTR_COOP_GROUP_MASK_REGIDS
	.align		4
        /*0028*/ 	.byte	0x04, 0x29
        /*002a*/ 	.short	(.L_2357 - .L_2356)


	//   ....[0]....
.L_2356:
        /*002c*/ 	.word	0xffffffff


	//   ....[1]....
        /*0030*/ 	.word	0xffffffff


	//   ....[2]....
        /*0034*/ 	.word	0xffffffff


	//   ....[3]....
        /*0038*/ 	.word	0xffffffff


	//   ....[4]....
        /*003c*/ 	.word	0xffffffff


	//   ....[5]....
        /*0040*/ 	.word	0xffffffff


	//   ....[6]....
        /*0044*/ 	.word	0xffffffff


	//   ....[7]....
        /*0048*/ 	.word	0xffffffff


	//   ....[8]....
        /*004c*/ 	.word	0xffffffff


	//   ....[9]....
        /*0050*/ 	.word	0xffffffff


	//----- nvinfo : EIATTR_COOP_GROUP_INSTR_OFFSETS
	.align		4
.L_2357:
        /*0054*/ 	.byte	0x04, 0x28
        /*0056*/ 	.short	(.L_2359 - .L_2358)


	//   ....[0]....
.L_2358:
        /*0058*/ 	.word	0x00001620


	//   ....[1]....
        /*005c*/ 	.word	0x00001630


	//   ....[2]....
        /*0060*/ 	.word	0x00001660


	//   ....[3]....
        /*0064*/ 	.word	0x00001670


	//   ....[4]....
        /*0068*/ 	.word	0x000016a0


	//   ....[5]....
        /*006c*/ 	.word	0x000016b0


	//   ....[6]....
        /*0070*/ 	.word	0x000016e0


	//   ....[7]....
        /*0074*/ 	.word	0x000016f0


	//   ....[8]....
        /*0078*/ 	.word	0x00001730


	//   ....[9]....
        /*007c*/ 	.word	0x00001740


	//----- nvinfo : EIATTR_VRC_CTA_INIT_COUNT
	.align		4
.L_2359:
        /*0080*/ 	.byte	0x02, 0x4a
	.zero		1
	.zero		1


	//----- nvinfo : EIATTR_EXIT_INSTR_OFFSETS
	.align		4
        /*0084*/ 	.byte	0x04, 0x1c
        /*0086*/ 	.short	(.L_2361 - .L_2360)


	//   ....[0]....
.L_2360:
        /*0088*/ 	.word	0x00006020


	//----- nvinfo : EIATTR_MAX_THREADS
	.align		4
.L_2361:
        /*008c*/ 	.byte	0x04, 0x05
        /*008e*/ 	.short	(.L_2363 - .L_2362)
.L_2362:
        /*0090*/ 	.word	0x00000100
        /*0094*/ 	.word	0x00000001
        /*0098*/ 	.word	0x00000001


	//----- nvinfo : EIATTR_CRS_STACK_SIZE
	.align		4
.L_2363:
        /*009c*/ 	.byte	0x04, 0x1e
        /*009e*/ 	.short	(.L_2365 - .L_2364)
.L_2364:
        /*00a0*/ 	.word	0x00000000


	//----- nvinfo : EIATTR_CBANK_PARAM_SIZE
	.align		4
.L_2365:
        /*00a4*/ 	.byte	0x03, 0x19
        /*00a6*/ 	.short	0x0128


	//----- nvinfo : EIATTR_PARAM_CBANK
	.align		4
        /*00a8*/ 	.byte	0x04, 0x0a
        /*00aa*/ 	.short	(.L_2367 - .L_2366)
	.align		4
.L_2366:
        /*00ac*/ 	.word	index@(.nv.constant0._ZN10layer_norm13ln_bwd_kernelINS_13Kernel_traitsI13__nv_bfloat16S2_fS2_fjLj6144ELj1ELj1ELj8ELj16ENS_18Kernel_traits_baseILj6144ES2_S2_fS2_fjLj256EEEEELb0ELb1ELb0ELb1EEEvNS_9BwdParamsE)
        /*00b0*/ 	.short	0x0380
        /*00b2*/ 	.short	0x0128


	//----- nvinfo : EIATTR_SW_WAR
	.align		4
.L_2367:
        /*00b4*/ 	.byte	0x04, 0x36
        /*00b6*/ 	.short	(.L_2369 - .L_2368)
.L_2368:
        /*00b8*/ 	.word	0x00000008
.L_2369:


//--------------------- .nv.info._ZN10layer_norm13ln_bwd_kernelINS_13Kernel_traitsI13__nv_bfloat16S2_fS2_fjLj6144ELj1ELj1ELj8ELj16ENS_18Kernel_traits_baseILj6144ES2_S2_fS2_fjLj256EEEEELb0ELb1ELb1ELb0EEEvNS_9BwdParamsE --------------------------
	.section	.nv.info._ZN10layer_norm13ln_bwd_kernelINS_13Kernel_traitsI13__nv_bfloat16S2_fS2_fjLj6144ELj1ELj1ELj8ELj16ENS_18Kernel_traits_baseILj6144ES2_S2_fS2_fjLj256EEEEELb0ELb1ELb1ELb0EEEvNS_9BwdParamsE,"",@"SHT_CUDA_INFO"
	.sectionflags	@""
	.align	4


	//----- nvinfo : EIATTR_CUDA_API_VERSION
	.align		4
        /*0000*/ 	.byte	0x04, 0x37
        /*0002*/ 	.short	(.L_2371 - .L_2370)
.L_2370:
        /*0004*/ 	.word	0x00000082


	//----- nvinfo : EIATTR_KPARAM_INFO
	.align		4
.L_2371:
        /*0008*/ 	.byte	0x04, 0x17
        /*000a*/ 	.short	(.L_2373 - .L_2372)
.L_2372:
        /*000c*/ 	.word	0x00000000
        /*0010*/ 	.short	0x0000
        /*0012*/ 	.short	0x0000
        /*0014*/ 	.byte	0x00, 0xf0, 0xa1, 0x04


	//----- nvinfo : EIATTR_SPARSE_MMA_MASK
	.align		4
.L_2373:
        /*0018*/ 	.byte	0x03, 0x50
        /*001a*/ 	.short	0x0000


	//----- nvinfo : EIATTR_MAXREG_COUNT
	.align		4
        /*001c*/ 	.byte	0x03, 0x1b
        /*001e*/ 	.short	0x00ff


	//----- nvinfo : EIATTR_NUM_BARRIERS
	.align		4
        /*0020*/ 	.byte	0x02, 0x4c
        /*0022*/ 	.byte	0x01
	.zero		1


	//----- nvinfo : EIATTR_MERCURY_ISA_VERSION
	.align		4
        /*0024*/ 	.byte	0x03, 0x5f
        /*0026*/ 	.short	0x0101


	//----- nvinfo : EIATTR_COOP_GROUP_MASK_REGIDS
	.align		4
        /*0028*/ 	.byte	0x04, 0x29
        /*002a*/ 	.short	(.L_2375 - .L_2374)


	//   ....[0]....
.L_2374:
        /*002c*/ 	.word	0xffffffff


	//   ....[1]....
        /*0030*/ 	.word	0xffffffff


	//   ....[2]....
        /*0034*/ 	.word	0xffffffff


	//   ....[3]....
        /*0038*/ 	.word	0xffffffff


	//   ....[4]....
        /*003c*/ 	.word	0xffffffff


	//   ....[5]....
        /*0040*/ 	.word	0xffffffff


	//   ....[6]....
        /*0044*/ 	.word	0xffffffff


	//   ....[7]....
        /*0048*/ 	.word	0xffffffff


	//   ....[8]....
        /*004c*/ 	.word	0xffffffff


	//   ....[9]....
        /*0050*/ 	.word	0xffffffff


	//----- nvinfo : EIATTR_COOP_GROUP_INSTR_OFFSETS
	.align		4
.L_2375:
        /*0054*/ 	.byte	0x04, 0x28
        /*0056*/ 	.short	(.L_2377 - .L_2376)


	//   ....[0]....
.L_2376:
        /*0058*/ 	.word	0x00001e10


	//   ....[1]....
        /*005c*/ 	.word	0x00001e30


	//   ....[2]....
        /*0060*/ 	.word	0x00001e70


	//   ....[3]....
        /*0064*/ 	.word	0x00001e80


	//   ....[4]....
        /*0068*/ 	.word	0x00001ec0


	//   ....[5]....
        /*006c*/ 	.word	0x00001ed0


	//   ....[6]....
        /*0070*/ 	.word	0x00001f00


	//   ....[7]....
        /*0074*/ 	.word	0x00001f10


	//   ....[8]....
        /*0078*/ 	.word	0x00001f40


	//   ....[9]....
        /*007c*/ 	.word	0x00001f50


	//----- nvinfo : EIATTR_VRC_CTA_INIT_COUNT
	.align		4
.L_2377:
        /*0080*/ 	.byte	0x02, 0x4a
	.zero		1
	.zero		1


	//----- nvinfo : EIATTR_EXIT_INSTR_OFFSETS
	.align		4
        /*0084*/ 	.byte	0x04, 0x1c
        /*0086*/ 	.short	(.L_2379 - .L_2378)


	//   ....[0]....
.L_2378:
        /*0088*/ 	.word	0x000077f0


	//   ....[1]....
        /*008c*/ 	.word	0x000078c0


	//----- nvinfo : EIATTR_MAX_THREADS
	.align		4
.L_2379:
        /*0090*/ 	.byte	0x04, 0x05
        /*0092*/ 	.short	(.L_2381 - .L_2380)
.L_2380:
        /*0094*/ 	.word	0x00000100
        /*0098*/ 	.word	0x00000001
        /*009c*/ 	.word	0x00000001


	//----- nvinfo : EIATTR_CRS_STACK_SIZE
	.align		4
.L_2381:
        /*00a0*/ 	.byte	0x04, 0x1e
        /*00a2*/ 	.short	(.L_2383 - .L_2382)
.L_2382:
        /*00a4*/ 	.word	0x00000000


	//----- nvinfo : EIATTR_CBANK_PARAM_SIZE
	.align		4
.L_2383:
        /*00a8*/ 	.byte	0x03, 0x19
        /*00aa*/ 	.short	0x0128


	//----- nvinfo : EIATTR_PARAM_CBANK
	.align		4
        /*00ac*/ 	.byte	0x04, 0x0a
        /*00ae*/ 	.short	(.L_2385 - .L_2384)
	.align		4
.L_2384:
        /*00b0*/ 	.word	index@(.nv.constant0._ZN10layer_norm13ln_bwd_kernelINS_13Kernel_traitsI13__nv_bfloat16S2_fS2_fjLj6144ELj1ELj1ELj8ELj16ENS_18Kernel_traits_baseILj6144ES2_S2_fS2_fjLj256EEEEELb0ELb1ELb1ELb0EEEvNS_9BwdParamsE)
        /*00b4*/ 	.short	0x0380
        /*00b6*/ 	.short	0x0128


	//----- nvinfo : EIATTR_SW_WAR
	.align		4
.L_2385:
        /*00b8*/ 	.byte	0x04, 0x36
        /*00ba*/ 	.short	(.L_2387 - .L_2386)
.L_2386:
        /*00bc*/ 	.word	0x00000008
.L_2387:


//--------------------- .nv.info._ZN10layer_norm13ln_bwd_kernelINS_13Kernel_traitsI13__nv_bfloat16S2_fS2_fjLj6144ELj1ELj1ELj8ELj16ENS_18Kernel_traits_baseILj6144ES2_S2_fS2_fjLj256EEEEELb0ELb1ELb1ELb1EEEvNS_9BwdParamsE --------------------------
	.section	.nv.info._ZN10layer_norm13ln_bwd_kernelINS_13Kernel_traitsI13__nv_bfloat16S2_fS2_fjLj6144ELj1ELj1ELj8ELj16ENS_18Kernel_traits_baseILj6144ES2_S2_fS2_fjLj256EEEEELb0ELb1ELb1ELb1EEEvNS_9BwdParamsE,"",@"SHT_CUDA_INFO"
	.sectionflags	@""
	.align	4


	//----- nvinfo : EIATTR_CUDA_API_VERSION
	.align		4
        /*0000*/ 	.byte	0x04, 0x37
        /*0002*/ 	.short	(.L_2389 - .L_2388)
.L_2388:
        /*0004*/ 	.word	0x00000082


	//----- nvinfo : EIATTR_KPARAM_INFO
	.align		4
.L_2389:
        /*0008*/ 	.byte	0x04, 0x17
        /*000a*/ 	.short	(.L_2391 - .L_2390)
.L_2390:
        /*000c*/ 	.word	0x00000000
        /*0010*/ 	.short	0x0000
        /*0012*/ 	.short	0x0000
        /*0014*/ 	.byte	0x00, 0xf0, 0xa1, 0x04


	//----- nvinfo : EIATTR_SPARSE_MMA_MASK
	.align		4
.L_2391:
        /*0018*/ 	.byte	0x03, 0x50
        /*001a*/ 	.short	0x0000


	//----- nvinfo : EIATTR_MAXREG_COUNT
	.align		4
        /*001c*/ 	.byte	0x03, 0x1b
        /*001e*/ 	.short	0x00ff


	//----- nvinfo : EIATTR_NUM_BARRIERS
	.align		4
        /*0020*/ 	.byte	0x02, 0x4c
        /*0022*/ 	.byte	0x01
	.zero		1


	//----- nvinfo : EIATTR_MERCURY_ISA_VERSION
	.align		4
        /*0024*/ 	.byte	0x03, 0x5f
        /*0026*/ 	.short	0x0101


	//----- nvinfo : EIATTR_COOP_GROUP_MASK_REGIDS
	.align		4
        /*0028*/ 	.byte	0x04, 0x29
        /*002a*/ 	.short	(.L_2393 - .L_2392)


	//   ....[0]....
.L_2392:
        /*002c*/ 	.word	0xffffffff


	//   ....[1]....
        /*0030*/ 	.word	0xffffffff


	//   ....[2]....
        /*0034*/ 	.word	0xffffffff


	//   ....[3]....
        /*0038*/ 	.word	0xffffffff


	//   ....[4]....
        /*003c*/ 	.word	0xffffffff


	//   ....[5]....
        /*0040*/ 	.word	0xffffffff


	//   ....[6]....
        /*0044*/ 	.word	0xffffffff


	//   ....[7]....
        /*0048*/ 	.word	0xffffffff


	//   ....[8]....
        /*004c*/ 	.word	0xffffffff


	//   ....[9]....
        /*0050*/ 	.word	0xffffffff


	//----- nvinfo : EIATTR_COOP_GROUP_INSTR_OFFSETS
	.align		4
.L_2393:
        /*0054*/ 	.byte	0x04, 0x28
        /*0056*/ 	.short	(.L_2395 - .L_2394)


	//   ....[0]....
.L_2394:
        /*0058*/ 	.word	0x000018e0


	//   ....[1]....
        /*005c*/ 	.word	0x00001920


	//   ....[2]....
        /*0060*/ 	.word	0x00001990


	//   ....[3]....
        /*0064*/ 	.word	0x000019a0


	//   ....[4]....
        /*0068*/ 	.word	0x000019e0


	//   ....[5]....
        /*006c*/ 	.word	0x000019f0


	//   ....[6]....
        /*0070*/ 	.word	0x00001a20


	//   ....[7]....
        /*0074*/ 	.word	0x00001a40


	//   ....[8]....
        /*0078*/ 	.word	0x00001aa0


	//   ....[9]....
        /*007c*/ 	.word	0x00001ab0


	//----- nvinfo : EIATTR_VRC_CTA_INIT_COUNT
	.align		4
.L_2395:
        /*0080*/ 	.byte	0x02, 0x4a
	.zero		1
	.zero		1


	//----- nvinfo : EIATTR_EXIT_INSTR_OFFSETS
	.align		4
        /*0084*/ 	.byte	0x04, 0x1c
        /*0086*/ 	.short	(.L_2397 - .L_2396)


	//   ....[0]....
.L_2396:
        /*0088*/ 	.word	0x000070e0


	//----- nvinfo : EIATTR_MAX_THREADS
	.align		4
.L_2397:
        /*008c*/ 	.byte	0x04, 0x05
        /*008e*/ 	.short	(.L_2399 - .L_2398)
.L_2398:
        /*0090*/ 	.word	0x00000100
        /*0094*/ 	.word	0x00000001
        /*0098*/ 	.word	0x00000001


	//----- nvinfo : EIATTR_CRS_STACK_SIZE
	.align		4
.L_2399:
        /*009c*/ 	.byte	0x04, 0x1e
        /*009e*/ 	.short	(.L_2401 - .L_2400)
.L_2400:
        /*00a0*/ 	.word	0x00000000


	//----- nvinfo : EIATTR_CBANK_PARAM_SIZE
	.align		4
.L_2401:
        /*00a4*/ 	.byte	0x03, 0x19
        /*00a6*/ 	.short	0x0128


	//----- nvinfo : EIATTR_PARAM_CBANK
	.align		4
        /*00a8*/ 	.byte	0x04, 0x0a
        /*00aa*/ 	.short	(.L_2403 - .L_2402)
	.align		4
.L_2402:
        /*00ac*/ 	.word	index@(.nv.constant0._ZN10layer_norm13ln_bwd_kernelINS_13Kernel_traitsI13__nv_bfloat16S2_fS2_fjLj6144ELj1ELj1ELj8ELj16ENS_18Kernel_traits_baseILj6144ES2_S2_fS2_fjLj256EEEEELb0ELb1ELb1ELb1EEEvNS_9BwdParamsE)
        /*00b0*/ 	.short	0x0380
        /*00b2*/ 	.short	0x0128


	//----- nvinfo : EIATTR_SW_WAR
	.align		4
.L_2403:
        /*00b4*/ 	.byte	0x04, 0x36
        /*00b6*/ 	.short	(.L_2405 - .L_2404)
.L_2404:
        /*00b8*/ 	.word	0x00000008
.L_2405:


//--------------------- .nv.info._ZN10layer_norm13ln_bwd_kernelINS_13Kernel_traitsI13__nv_bfloat16S2_fS2_fjLj6144ELj1ELj1ELj8ELj16ENS_18Kernel_traits_baseILj6144ES2_S2_fS2_fjLj256EEEEELb1ELb0ELb0ELb0EEEvNS_9BwdParamsE --------------------------
	.section	.nv.info._ZN10layer_norm13ln_bwd_kernelINS_13Kernel_traitsI13__nv_bfloat16S2_fS2_fjLj6144ELj1ELj1ELj8ELj16ENS_18Kernel_traits_baseILj6144ES2_S2_fS2_fjLj256EEEEELb1ELb0ELb0ELb0EEEvNS_9BwdParamsE,"",@"SHT_CUDA_INFO"
	.sectionflags	@""
	.align	4


	//----- nvinfo : EIATTR_CUDA_API_VERSION
	.align		4
        /*0000*/ 	.byte	0x04, 0x37
        /*0002*/ 	.short	(.L_2407 - .L_2406)
.L_2406:
        /*0004*/ 	.word	0x00000082


	//----- nvinfo : EIATTR_KPARAM_INFO
	.align		4
.L_2407:
        /*0008*/ 	.byte	0x04, 0x17
        /*000a*/ 	.short	(.L_2409 - .L_2408)
.L_2408:
        /*000c*/ 	.word	0x00000000
        /*0010*/ 	.short	0x0000
        /*0012*/ 	.short	0x0000
        /*0014*/ 	.byte	0x00, 0xf0, 0xa1, 0x04


	//----- nvinfo : EIATTR_SPARSE_MMA_MASK
	.align		4
.L_2409:
        /*0018*/ 	.byte	0x03, 0x50
        /*001a*/ 	.short	0x0000


	//----- nvinfo : EIATTR_MAXREG_COUNT
	.align		4
        /*001c*/ 	.byte	0x03, 0x1b
        /*001e*/ 	.short	0x00ff


	//----- nvinfo : EIATTR_NUM_BARRIERS
	.align		4
        /*0020*/ 	.byte	0x02, 0x4c
        /*0022*/ 	.byte	0x01
	.zero		1


	//----- nvinfo : EIATTR_MERCURY_ISA_VERSION
	.align		4
        /*0024*/ 	.byte	0x03, 0x5f
        /*0026*/ 	.short	0x0101


	//----- nvinfo : EIATTR_COOP_GROUP_MASK_REGIDS
	.align		4
        /*0028*/ 	.byte	0x04, 0x29
        /*002a*/ 	.short	(.L_2411 - .L_2410)


	//   ....[0]....
.L_2410:
        /*002c*/ 	.word	0xffffffff


	//   ....[1]....
        /*0030*/ 	.word	0xffffffff


	//   ....[2]....
        /*0034*/ 	.word	0xffffffff


	//   ....[3]....
        /*0038*/ 	.word	0xffffffff


	//   ....[4]....
        /*003c*/ 	.word	0xffffffff


	//   ....[5]....
        /*0040*/ 	.word	0xffffffff


	//   ....[6]....
        /*0044*/ 	.word	0xffffffff


	//   ....[7]....
        /*0048*/ 	.word	0xffffffff


	//   ....[8]....
        /*004c*/ 	.word	0xffffffff


	//   ....[9]....
        /*0050*/ 	.word	0xffffffff


	//----- nvinfo : EIATTR_COOP_GROUP_INSTR_OFFSETS
	.align		4
.L_2411:
        /*0054*/ 	.byte	0x04, 0x28
        /*0056*/ 	.short	(.L_2413 - .L_2412)


	//   ....[0]....
.L_2412:
        /*0058*/ 	.word	0x00001970


	//   ....[1]....
        /*005c*/ 	.word	0x000019a0


	//   ....[2]....
        /*0060*/ 	.word	0x000019d0


	//   ....[3]....
        /*0064*/ 	.word	0x000019e0


	//   ....[4]....
        /*0068*/ 	.word	0x00001a10


	//   ....[5]....
        /*006c*/ 	.word	0x00001a20


	//   ....[6]....
        /*0070*/ 	.word	0x00001a50


	//   ....[7]....
        /*0074*/ 	.word	0x00001a60


	//   ....[8]....
        /*0078*/ 	.word	0x00001a90


	//   ....[9]....
        /*007c*/ 	.word	0x00001aa0


	//----- nvinfo : EIATTR_VRC_CTA_INIT_COUNT
	.align		4
.L_2413:
        /*0080*/ 	.byte	0x02, 0x4a
	.zero		1
	.zero		1


	//----- nvinfo : EIATTR_EXIT_INSTR_OFFSETS
	.align		4
        /*0084*/ 	.byte	0x04, 0x1c
        /*0086*/ 	.short	(.L_2415 - .L_2414)


	//   ....[0]....
.L_2414:
        /*0088*/ 	.word	0x000052d0


	//   ....[1]....
        /*008c*/ 	.word	0x00005370


	//----- nvinfo : EIATTR_MAX_THREADS
	.align		4
.L_2415:
        /*0090*/ 	.byte	0x04, 0x05
        /*0092*/ 	.short	(.L_2417 - .L_2416)
.L_2416:
        /*0094*/ 	.word	0x00000100
        /*0098*/ 	.word	0x00000001
        /*009c*/ 	.word	0x00000001


	//----- nvinfo : EIATTR_CRS_STACK_SIZE
	.align		4
.L_2417:
        /*00a0*/ 	.byte	0x04, 0x1e
        /*00a2*/ 	.short	(.L_2419 - .L_2418)
.L_2418:
        /*00a4*/ 	.word	0x00000000


	//----- nvinfo : EIATTR_CBANK_PARAM_SIZE
	.align		4
.L_2419:
        /*00a8*/ 	.byte	0x03, 0x19
        /*00aa*/ 	.short	0x0128


	//----- nvinfo : EIATTR_PARAM_CBANK
	.align		4
        /*00ac*/ 	.byte	0x04, 0x0a
        /*00ae*/ 	.short	(.L_2421 - .L_2420)
	.align		4
.L_2420:
        /*00b0*/ 	.word	index@(.nv.constant0._ZN10layer_norm13ln_bwd_kernelINS_13Kernel_traitsI13__nv_bfloat16S2_fS2_fjLj6144ELj1ELj1ELj8ELj16ENS_18Kernel_traits_baseILj6144ES2_S2_fS2_fjLj256EEEEELb1ELb0ELb0ELb0EEEvNS_9BwdParamsE)
        /*00b4*/ 	.short	0x0380
        /*00b6*/ 	.short	0x0128


	//----- nvinfo : EIATTR_SW_WAR
	.align		4
.L_2421:
        /*00b8*/ 	.byte	0x04, 0x36
        /*00ba*/ 	.short	(.L_2423 - .L_2422)
.L_2422:
        /*00bc*/ 	.word	0x00000008
.L_2423:


//--------------------- .nv.info._ZN10layer_norm13ln_bwd_kernelINS_13Kernel_traitsI13__nv_bfloat16S2_fS2_fjLj6144ELj1ELj1ELj8ELj16ENS_18Kernel_traits_baseILj6144ES2_S2_fS2_fjLj256EEEEELb1ELb0ELb0ELb1EEEvNS_9BwdParamsE --------------------------
	.section	.nv.info._ZN10layer_norm13ln_bwd_kernelINS_13Kernel_traitsI13__nv_bfloat16S2_fS2_fjLj6144ELj1ELj1ELj8ELj16ENS_18Kernel_traits_baseILj6144ES2_S2_fS2_fjLj256EEEEELb1ELb0ELb0ELb1EEEvNS_9BwdParamsE,"",@"SHT_CUDA_INFO"
	.sectionflags	@""
	.align	4


	//----- nvinfo : EIATTR_CUDA_API_VERSION
	.align		4
        /*0000*/ 	.byte	0x04, 0x37
        /*0002*/ 	.short	(.L_2425 - .L_2424)
.L_2424:
        /*0004*/ 	.word	0x00000082


	//----- nvinfo : EIATTR_KPARAM_INFO
	.align		4
.L_2425:
        /*0008*/ 	.byte	0x04, 0x17
        /*000a*/ 	.short	(.L_2427 - .L_2426)
.L_2426:
        /*000c*/ 	.word	0x00000000
        /*0010*/ 	.short	0x0000
        /*0012*/ 	.short	0x0000
        /*0014*/ 	.byte	0x00, 0xf0, 0xa1, 0x04


	//----- nvinfo : EIATTR_SPARSE_MMA_MASK
	.align		4
.L_2427:
        /*0018*/ 	.byte	0x03, 0x50
        /*001a*/ 	.short	0x0000


	//----- nvinfo : EIATTR_MAXREG_COUNT
	.align		4
        /*001c*/ 	.byte	0x03, 0x1b
        /*001e*/ 	.short	0x00ff


	//----- nvinfo : EIATTR_NUM_BARRIERS
	.align		4
        /*0020*/ 	.byte	0x02, 0x4c
        /*0022*/ 	.byte	0x01
	.zero		1


	//----- nvinfo : EIATTR_MERCURY_ISA_VERSION
	.align		4
        /*0024*/ 	.byte	0x03, 0x5f
        /*0026*/ 	.short	0x0101


	//----- nvinfo : EIATTR_COOP_GROUP_MASK_REGIDS
	.align		4
        /*0028*/ 	.byte	0x04, 0x29
        /*002a*/ 	.short	(.L_2429 - .L_2428)


	//   ....[0]....
.L_2428:
        /*002c*/ 	.word	0xffffffff


	//   ....[1]....
        /*0030*/ 	.word	0xffffffff


	//   ....[2]....
        /*0034*/ 	.word	0xffffffff


	//   ....[3]....
        /*0038*/ 	.word	0xffffffff


	//   ....[4]....
        /*003c*/ 	.word	0xffffffff


	//   ....[5]....
        /*0040*/ 	.word	0xffffffff


	//   ....[6]....
        /*0044*/ 	.word	0xffffffff


	//   ....[7]....
        /*0048*/ 	.word	0xffffffff


	//   ....[8]....
        /*004c*/ 	.word	0xffffffff


	//   ....[9]....
        /*0050*/ 	.word	0xffffffff


	//----- nvinfo : EIATTR_COOP_GROUP_INSTR_OFFSETS
	.align		4
.L_2429:
        /*0054*/ 	.byte	0x04, 0x28
        /*0056*/ 	.short	(.L_2431 - .L_2430)


	//   ....[0]....
.L_2430:
        /*0058*/ 	.word	0x00001370


	//   ....[1]....
        /*005c*/ 	.word	0x00001380


	//   ....[2]....
        /*0060*/ 	.word	0x000013e0


	//   ....[3]....
        /*0064*/ 	.word	0x000013f0


	//   ....[4]....
        /*0068*/ 	.word	0x00001420


	//   ....[5]....
        /*006c*/ 	.word	0x00001430


	//   ....[6]....
        /*0070*/ 	.word	0x00001470


	//   ....[7]....
        /*0074*/ 	.word	0x00001480


	//   ....[8]....
        /*0078*/ 	.word	0x000014e0


	//   ....[9]....
        /*007c*/ 	.word	0x000014f0


	//----- nvinfo : EIATTR_VRC_CTA_INIT_COUNT
	.align		4
.L_2431:
        /*0080*/ 	.byte	0x02, 0x4a
	.zero		1
	.zero		1


	//----- nvinfo : EIATTR_EXIT_INSTR_OFFSETS
	.align		4
        /*0084*/ 	.byte	0x04, 0x1c
        /*0086*/ 	.short	(.L_2433 - .L_2432)


	//   ....[0]....
.L_2432:
        /*0088*/ 	.word	0x00005110


	//----- nvinfo : EIATTR_MAX_THREADS
	.align		4
.L_2433:
        /*008c*/ 	.byte	0x04, 0x05
        /*008e*/ 	.short	(.L_2435 - .L_2434)
.L_2434:
        /*0090*/ 	.word	0x00000100
        /*0094*/ 	.word	0x00000001
        /*0098*/ 	.word	0x00000001


	//----- nvinfo : EIATTR_CBANK_PARAM_SIZE
	.align		4
.L_2435:
        /*009c*/ 	.byte	0x03, 0x19
        /*009e*/ 	.short	0x0128


	//----- nvinfo : EIATTR_PARAM_CBANK
	.align		4
        /*00a0*/ 	.byte	0x04, 0x0a
        /*00a2*/ 	.short	(.L_2437 - .L_2436)
	.align		4
.L_2436:
        /*00a4*/ 	.word	index@(.nv.constant0._ZN10layer_norm13ln_bwd_kernelINS_13Kernel_traitsI13__nv_bfloat16S2_fS2_fjLj6144ELj1ELj1ELj8ELj16ENS_18Kernel_traits_baseILj6144ES2_S2_fS2_fjLj256EEEEELb1ELb0ELb0ELb1EEEvNS_9BwdParamsE)
        /*00a8*/ 	.short	0x0380
        /*00aa*/ 	.short	0x0128


	//----- nvinfo : EIATTR_SW_WAR
	.align		4
.L_2437:
        /*00ac*/ 	.byte	0x04, 0x36
        /*00ae*/ 	.short	(.L_2439 - .L_2438)
.L_2438:
        /*00b0*/ 	.word	0x00000008
.L_2439:


//--------------------- .nv.info._ZN10layer_norm22ln_bwd_finalize_kernelINS_22Kernel_traits_finalizeILj6144E13__nv_bfloat16S2_fS2_fjLb0ELj1024ELj4ENS_18Kernel_traits_baseILj6144ES2_S2_fS2_fjLj1024EEEEELb0ELb0EEEvNS_9BwdParamsE --------------------------
	.section	.nv.info._ZN10layer_norm22ln_bwd_finalize_kernelINS_22Kernel_traits_finalizeILj6144E13__nv_bfloat16S2_fS2_fjLb0ELj1024ELj4ENS_18Kernel_traits_baseILj6144ES2_S2_fS2_fjLj1024EEEEELb0ELb0EEEvNS_9BwdParamsE,"",@"SHT_CUDA_INFO"
	.sectionflags	@""
	.align	4


	//----- nvinfo : EIATTR_CUDA_API_VERSION
	.align		4
        /*0000*/ 	.byte	0x04, 0x37
        /*0002*/ 	.short	(.L_2441 - .L_2440)
.L_2440:
        /*0004*/ 	.word	0x00000082


	//----- nvinfo : EIATTR_KPARAM_INFO
	.align		4
.L_2441:
        /*0008*/ 	.byte	0x04, 0x17
        /*000a*/ 	.short	(.L_2443 - .L_2442)
.L_2442:
        /*000c*/ 	.word	0x00000000
        /*0010*/ 	.short	0x0000
        /*0012*/ 	.short	0x0000
        /*0014*/ 	.byte	0x00, 0xf0, 0xa1, 0x04


	//----- nvinfo : EIATTR_SPARSE_MMA_MASK
	.align		4
.L_2443:
        /*0018*/ 	.byte	0x03, 0x50
        /*001a*/ 	.short	0x0000


	//----- nvinfo : EIATTR_MAXREG_COUNT
	.align		4
        /*001c*/ 	.byte	0x03, 0x1b
        /*001e*/ 	.short	0x0040


	//----- nvinfo : EIATTR_NUM_BARRIERS
	.align		4
        /*0020*/ 	.byte	0x02, 0x4c
        /*0022*/ 	.byte	0x01
	.zero		1


	//----- nvinfo : EIATTR_MERCURY_ISA_VERSION
	.align		4
        /*0024*/ 	.byte	0x03, 0x5f
        /*0026*/ 	.short	0x0101


	//----- nvinfo : EIATTR_COOP_GROUP_MASK_REGIDS
	.align		4
        /*0028*/ 	.byte	0x04, 0x29
        /*002a*/ 	.short	(.L_2445 - .L_2444)


	//   ....[0]....
.L_2444:
        /*002c*/ 	.word	0xffffffff


	//   ....[1]....
        /*0030*/ 	.word	0xffffffff


	//   ....[2]....
        /*0034*/ 	.word	0xffffffff


	//   ....[3]....
        /*0038*/ 	.word	0xffffffff


	//   ....[4]....
        /*003c*/ 	.word	0xffffffff


	//   ....[5]....
        /*0040*/ 	.word	0xffffffff


	//   ....[6]....
        /*0044*/ 	.word	0xffffffff


	//   ....[7]....
        /*0048*/ 	.word	0xffffffff


	//   ....[8]....
        /*004c*/ 	.word	0xffffffff


	//   ....[9]....
        /*0050*/ 	.word	0xffffffff


	//----- nvinfo : EIATTR_COOP_GROUP_INSTR_OFFSETS
	.align		4
.L_2445:
        /*0054*/ 	.byte	0x04, 0x28
        /*0056*/ 	.short	(.L_2447 - .L_2446)


	//   ....[0]....
.L_2446:
        /*0058*/ 	.word	0x000015e0


	//   ....[1]....
        /*005c*/ 	.word	0x000015f0


	//   ....[2]....
        /*0060*/ 	.word	0x00001620


	//   ....[3]....
        /*0064*/ 	.word	0x00001630


	//   ....[4]....
        /*0068*/ 	.word	0x00001660


	//   ....[5]....
        /*006c*/ 	.word	0x00001670


	//   ....[6]....
        /*0070*/ 	.word	0x000016b0


	//   ....[7]....
        /*0074*/ 	.word	0x000016e0


	//   ....[8]....
        /*0078*/ 	.word	0x00001710


	//   ....[9]....
        /*007c*/ 	.word	0x00001720


	//----- nvinfo : EIATTR_VRC_CTA_INIT_COUNT
	.align		4
.L_2447:
        /*0080*/ 	.byte	0x02, 0x4a
	.zero		1
	.zero		1


	//----- nvinfo : EIATTR_EXIT_INSTR_OFFSETS
	.align		4
        /*0084*/ 	.byte	0x04, 0x1c
        /*0086*/ 	.short	(.L_2449 - .L_2448)


	//   ....[0]....
.L_2448:
        /*0088*/ 	.word	0x00000060


	//   ....[1]....
        /*008c*/ 	.word	0x00001780


	//   ....[2]....
        /*0090*/ 	.word	0x000017b0


	//   ....[3]....
        /*0094*/ 	.word	0x00001870


	//----- nvinfo : EIATTR_MAX_THREADS
	.align		4
.L_2449:
        /*0098*/ 	.byte	0x04, 0x05
        /*009a*/ 	.short	(.L_2451 - .L_2450)
.L_2450:
        /*009c*/ 	.word	0x00000400
        /*00a0*/ 	.word	0x00000001
        /*00a4*/ 	.word	0x00000001


	//----- nvinfo : EIATTR_CRS_STACK_SIZE
	.align		4
.L_2451:
        /*00a8*/ 	.byte	0x04, 0x1e
        /*00aa*/ 	.short	(.L_2453 - .L_2452)
.L_2452:
        /*00ac*/ 	.word	0x00000000


	//----- nvinfo : EIATTR_CBANK_PARAM_SIZE
	.align		4
.L_2453:
        /*00b0*/ 	.byte	0x03, 0x19
        /*00b2*/ 	.short	0x0128


	//----- nvinfo : EIATTR_PARAM_CBANK
	.align		4
        /*00b4*/ 	.byte	0x04, 0x0a
        /*00b6*/ 	.short	(.L_2455 - .L_2454)
	.align		4
.L_2454:
        /*00b8*/ 	.word	index@(.nv.constant0._ZN10layer_norm22ln_bwd_finalize_kernelINS_22Kernel_traits_finalizeILj6144E13__nv_bfloat16S2_fS2_fjLb0ELj1024ELj4ENS_18Kernel_traits_baseILj6144ES2_S2_fS2_fjLj1024EEEEELb0ELb0EEEvNS_9BwdParamsE)
        /*00bc*/ 	.short	0x0380
        /*00be*/ 	.short	0x0128


	//----- nvinfo : EIATTR_SW_WAR
	.align		4
.L_2455:
        /*00c0*/ 	.byte	0x04, 0x36
        /*00c2*/ 	.short	(.L_2457 - .L_2456)
.L_2456:
        /*00c4*/ 	.word	0x00000008
.L_2457:


//--------------------- .nv.info._ZN10layer_norm13ln_bwd_kernelINS_13Kernel_traitsI13__nv_bfloat16S2_fS2_fjLj6144ELj1ELj1ELj8ELj16ENS_18Kernel_traits_baseILj6144ES2_S2_fS2_fjLj256EEEEELb1ELb0ELb1ELb0EEEvNS_9BwdParamsE --------------------------
	.section	.nv.info._ZN10layer_norm13ln_bwd_kernelINS_13Kernel_traitsI13__nv_bfloat16S2_fS2_fjLj6144ELj1ELj1ELj8ELj16ENS_18Kernel_traits_baseILj6144ES2_S2_fS2_fjLj256EEEEELb1ELb0ELb1ELb0EEEvNS_9BwdParamsE,"",@"SHT_CUDA_INFO"
	.sectionflags	@""
	.align	4


	//----- nvinfo : EIATTR_CUDA_API_VERSION
	.align		4
        /*0000*/ 	.byte	0x04, 0x37
        /*0002*/ 	.short	(.L_2459 - .L_2458)
.L_2458:
        /*0004*/ 	.word	0x00000082


	//----- nvinfo : EIATTR_KPARAM_INFO
	.align		4
.L_2459:
        /*0008*/ 	.byte	0x04, 0x17
        /*000a*/ 	.short	(.L_2461 - .L_2460)
.L_2460:
        /*000c*/ 	.word	0x00000000
        /*0010*/ 	.short	0x0000
        /*0012*/ 	.short	0x0000
        /*0014*/ 	.byte	0x00, 0xf0, 0xa1, 0x04


	//----- nvinfo : EIATTR_SPARSE_MMA_MASK
	.align		4
.L_2461:
        /*0018*/ 	.byte	0x03, 0x50
        /*001a*/ 	.short	0x0000


	//----- nvinfo : EIATTR_MAXREG_COUNT
	.align		4
        /*001c*/ 	.byte	0x03, 0x1b
        /*001e*/ 	.short	0x00ff


	//----- nvinfo : EIATTR_NUM_BARRIERS
	.align		4
        /*0020*/ 	.byte	0x02, 0x4c
        /*0022*/ 	.byte	0x01
	.zero		1


	//----- nvinfo : EIATTR_MERCURY_ISA_VERSION
	.align		4
        /*0024*/ 	.byte	0x03, 0x5f
        /*0026*/ 	.short	0x0101


	//----- nvinfo : EIATTR_COOP_GROUP_MASK_REGIDS
	.align		4
        /*0028*/ 	.byte	0x04, 0x29
        /*002a*/ 	.short	(.L_2463 - .L_2462)


	//   ....[0]....
.L_2462:
        /*002c*/ 	.word	0xffffffff


	//   ....[1]....
        /*0030*/ 	.word	0xffffffff


	//   ....[2]....
        /*0034*/ 	.word	0xffffffff


	//   ....[3]....
        /*0038*/ 	.word	0xffffffff


	//   ....[4]....
        /*003c*/ 	.word	0xffffffff


	//   ....[5]....
        /*0040*/ 	.word	0xffffffff


	//   ....[6]....
        /*0044*/ 	.word	0xffffffff


	//   ....[7]....
        /*0048*/ 	.word	0xffffffff


	//   ....[8]....
        /*004c*/ 	.word	0xffffffff


	//   ....[9]....
        /*0050*/ 	.word	0xffffffff


	//----- nvinfo : EIATTR_COOP_GROUP_INSTR_OFFSETS
	.align		4
.L_2463:
        /*0054*/ 	.byte	0x04, 0x28
        /*0056*/ 	.short	(.L_2465 - .L_2464)


	//   ....[0]....
.L_2464:
        /*0058*/ 	.word	0x00001ec0


	//   ....[1]....
        /*005c*/ 	.word	0x00001ef0


	//   ....[2]....
        /*0060*/ 	.word	0x00001f20


	//   ....[3]....
        /*0064*/ 	.word	0x00001f30


	//   ....[4]....
        /*0068*/ 	.word	0x00001f60


	//   ....[5]....
        /*006c*/ 	.word	0x00001f70


	//   ....[6]....
        /*0070*/ 	.word	0x00001fa0


	//   ....[7]....
        /*0074*/ 	.word	0x00001fb0


	//   ....[8]....
        /*0078*/ 	.word	0x00001fe0


	//   ....[9]....
        /*007c*/ 	.word	0x00001ff0


	//----- nvinfo : EIATTR_VRC_CTA_INIT_COUNT
	.align		4
.L_2465:
        /*0080*/ 	.byte	0x02, 0x4a
	.zero		1
	.zero		1


	//----- nvinfo : EIATTR_EXIT_INSTR_OFFSETS
	.align		4
        /*0084*/ 	.byte	0x04, 0x1c
        /*0086*/ 	.short	(.L_2467 - .L_2466)


	//   ....[0]....
.L_2466:
        /*0088*/ 	.word	0x000075b0


	//   ....[1]....
        /*008c*/ 	.word	0x00007650


	//----- nvinfo : EIATTR_MAX_THREADS
	.align		4
.L_2467:
        /*0090*/ 	.byte	0x04, 0x05
        /*0092*/ 	.short	(.L_2469 - .L_2468)
.L_2468:
        /*0094*/ 	.word	0x00000100
        /*0098*/ 	.word	0x00000001
        /*009c*/ 	.word	0x00000001


	//----- nvinfo : EIATTR_CRS_STACK_SIZE
	.align		4
.L_2469:
        /*00a0*/ 	.byte	0x04, 0x1e
        /*00a2*/ 	.short	(.L_2471 - .L_2470)
.L_2470:
        /*00a4*/ 	.word	0x00000000


	//----- nvinfo : EIATTR_CBANK_PARAM_SIZE
	.align		4
.L_2471:
        /*00a8*/ 	.byte	0x03, 0x19
        /*00aa*/ 	.short	0x0128


	//----- nvinfo : EIATTR_PARAM_CBANK
	.align		4
        /*00ac*/ 	.byte	0x04, 0x0a
        /*00ae*/ 	.short	(.L_2473 - .L_2472)
	.align		4
.L_2472:
        /*00b0*/ 	.word	index@(.nv.constant0._ZN10layer_norm13ln_bwd_kernelINS_13Kernel_traitsI13__nv_bfloat16S2_fS2_fjLj6144ELj1ELj1ELj8ELj16ENS_18Kernel_traits_baseILj6144ES2_S2_fS2_fjLj256EEEEELb1ELb0ELb1ELb0EEEvNS_9BwdParamsE)
        /*00b4*/ 	.short	0x0380
        /*00b6*/ 	.short	0x0128


	//----- nvinfo : EIATTR_SW_WAR
	.align		4
.L_2473:
        /*00b8*/ 	.byte	0x04, 0x36
        /*00ba*/ 	.short	(.L_2475 - .L_2474)
.L_2474:
        /*00bc*/ 	.word	0x00000008
.L_2475:


//--------------------- .nv.info._ZN10layer_norm22ln_bwd_finalize_kernelINS_22Kernel_traits_finalizeILj6144E13__nv_bfloat16S2_fS2_fjLb0ELj1024ELj4ENS_18Kernel_traits_baseILj6144ES2_S2_fS2_fjLj1024EEEEELb0ELb1EEEvNS_9BwdParamsE --------------------------
	.section	.nv.info._ZN10layer_norm22ln_bwd_finalize_kernelINS_22Kernel_traits_finalizeILj6144E13__nv_bfloat16S2_fS2_fjLb0ELj1024ELj4ENS_18Kernel_traits_baseILj6144ES2_S2_fS2_fjLj1024EEEEELb0ELb1EEEvNS_9BwdParamsE,"",@"SHT_CUDA_INFO"
	.sectionflags	@""
	.align	4


	//----- nvinfo : EIATTR_CUDA_API_VERSION
	.align		4
        /*0000*/ 	.byte	0x04, 0x37
        /*0002*/ 	.short	(.L_2477 - .L_2476)
.L_2476:
        /*0004*/ 	.word	0x00000082


	//----- nvinfo : EIATTR_KPARAM_INFO
	.align		4
.L_2477:
        /*0008*/ 	.byte	0x04, 0x17
        /*000a*/ 	.short	(.L_2479 - .L_2478)
.L_2478:
        /*000c*/ 	.word	0x00000000
        /*0010*/ 	.short	0x0000
        /*0012*/ 	.short	0x0000
        /*0014*/ 	.byte	0x00, 0xf0, 0xa1, 0x04


	//----- nvinfo : EIATTR_SPARSE_MMA_MASK
	.align		4
.L_2479:
        /*0018*/ 	.byte	0x03, 0x50
        /*001a*/ 	.short	0x0000


	//----- nvinfo : EIATTR_MAXREG_COUNT
	.align		4
        /*001c*/ 	.byte	0x03, 0x1b
        /*001e*/ 	.short	0x0040


	//----- nvinfo : EIATTR_NUM_BARRIERS
	.align		4
        /*0020*/ 	.byte	0x02, 0x4c
        /*0022*/ 	.byte	0x01
	.zero		1


	//----- nvinfo : EIATTR_MERCURY_ISA_VERSION
	.align		4
        /*0024*/ 	.byte	0x03, 0x5f
        /*0026*/ 	.short	0x0101


	//----- nvinfo : EIATTR_COOP_GROUP_MASK_REGIDS
	.align		4
        /*0028*/ 	.byte	0x04, 0x29
        /*002a*/ 	.short	(.L_2481 - .L_2480)


	//   ....[0]....
.L_2480:
        /*002c*/ 	.word	0xffffffff


	//   ....[1]....
        /*0030*/ 	.word	0xffffffff


	//   ....[2]....
        /*0034*/ 	.word	0xffffffff


	//   ....[3]....
        /*0038*/ 	.word	0xffffffff


	//   ....[4]....
        /*003c*/ 	.word	0xffffffff


	//   ....[5]....
        /*0040*/ 	.word	0xffffffff


	//   ....[6]....
        /*0044*/ 	.word	0xffffffff


	//   ....[7]....
        /*0048*/ 	.word	0xffffffff


	//   ....[8]....
        /*004c*/ 	.word	0xffffffff


	//   ....[9]....
        /*0050*/ 	.word	0xffffffff


	//----- nvinfo : EIATTR_COOP_GROUP_INSTR_OFFSETS
	.align		4
.L_2481:
        /*0054*/ 	.byte	0x04, 0x28
        /*0056*/ 	.short	(.L_2483 - .L_2482)


	//   ....[0]....
.L_2482:
        /*0058*/ 	.word	0x00001630


	//   ....[1]....
        /*005c*/ 	.word	0x00001640


	//   ....[2]....
        /*0060*/ 	.word	0x00001670


	//   ....[3]....
        /*0064*/ 	.word	0x00001680


	//   ....[4]....
        /*0068*/ 	.word	0x000016b0


	//   ....[5]....
        /*006c*/ 	.word	0x000016d0


	//   ....[6]....
        /*0070*/ 	.word	0x00001700


	//   ....[7]....
        /*0074*/ 	.word	0x00001710


	//   ....[8]....
        /*0078*/ 	.word	0x00001740


	//   ....[9]....
        /*007c*/ 	.word	0x00001750


	//----- nvinfo : EIATTR_VRC_CTA_INIT_COUNT
	.align		4
.L_2483:
        /*0080*/ 	.byte	0x02, 0x4a
	.zero		1
	.zero		1


	//----- nvinfo : EIATTR_EXIT_INSTR_OFFSETS
	.align		4
        /*0084*/ 	.byte	0x04, 0x1c
        /*0086*/ 	.short	(.L_2485 - .L_2484)


	//   ....[0]....
.L_2484:
        /*0088*/ 	.word	0x00000070


	//   ....[1]....
        /*008c*/ 	.word	0x000017b0


	//   ....[2]....
        /*0090*/ 	.word	0x00001880


	//----- nvinfo : EIATTR_MAX_THREADS
	.align		4
.L_2485:
        /*0094*/ 	.byte	0x04, 0x05
        /*0096*/ 	.short	(.L_2487 - .L_2486)
.L_2486:
        /*0098*/ 	.word	0x00000400
        /*009c*/ 	.word	0x00000001
        /*00a0*/ 	.word	0x00000001


	//----- nvinfo : EIATTR_CRS_STACK_SIZE
	.align		4
.L_2487:
        /*00a4*/ 	.byte	0x04, 0x1e
        /*00a6*/ 	.short	(.L_2489 - .L_2488)
.L_2488:
        /*00a8*/ 	.word	0x00000000


	//----- nvinfo : EIATTR_CBANK_PARAM_SIZE
	.align		4
.L_2489:
        /*00ac*/ 	.byte	0x03, 0x19
        /*00ae*/ 	.short	0x0128


	//----- nvinfo : EIATTR_PARAM_CBANK
	.align		4
        /*00b0*/ 	.byte	0x04, 0x0a
        /*00b2*/ 	.short	(.L_2491 - .L_2490)
	.align		4
.L_2490:
        /*00b4*/ 	.word	index@(.nv.constant0._ZN10layer_norm22ln_bwd_finalize_kernelINS_22Kernel_traits_finalizeILj6144E13__nv_bfloat16S2_fS2_fjLb0ELj1024ELj4ENS_18Kernel_traits_baseILj6144ES2_S2_fS2_fjLj1024EEEEELb0ELb1EEEvNS_9BwdParamsE)
        /*00b8*/ 	.short	0x0380
        /*00ba*/ 	.short	0x0128


	//----- nvinfo : EIATTR_SW_WAR
	.align		4
.L_2491:
        /*00bc*/ 	.byte	0x04, 0x36
        /*00be*/ 	.short	(.L_2493 - .L_2492)
.L_2492:
        /*00c0*/ 	.word	0x00000008
.L_2493:


//--------------------- .nv.info._ZN10layer_norm13ln_bwd_kernelINS_13Kernel_traitsI13__nv_bfloat16S2_fS2_fjLj6144ELj1ELj1ELj8ELj16ENS_18Kernel_traits_baseILj6144ES2_S2_fS2_fjLj256EEEEELb1ELb0ELb1ELb1EEEvNS_9BwdParamsE --------------------------
	.section	.nv.info._ZN10layer_norm13ln_bwd_kernelINS_13Kernel_traitsI13__nv_bfloat16S2_fS2_fjLj6144ELj1ELj1ELj8ELj16ENS_18Kernel_traits_baseILj6144ES2_S2_fS2_fjLj256EEEEELb1ELb0ELb1ELb1EEEvNS_9BwdParamsE,"",@"SHT_CUDA_INFO"
	.sectionflags	@""
	.align	4


	//----- nvinfo : EIATTR_CUDA_API_VERSION
	.align		4
        /*0000*/ 	.byte	0x04, 0x37
        /*0002*/ 	.short	(.L_2495 - .L_2494)
.L_2494:
        /*0004*/ 	.word	0x00000082


	//----- nvinfo : EIATTR_KPARAM_INFO
	.align		4
.L_2495:
        /*0008*/ 	.byte	0x04, 0x17
        /*000a*/ 	.short	(.L_2497 - .L_2496)
.L_2496:
        /*000c*/ 	.word	0x00000000
        /*0010*/ 	.short	0x0000
        /*0012*/ 	.short	0x0000
        /*0014*/ 	.byte	0x00, 0xf0, 0xa1, 0x04


	//----- nvinfo : EIATTR_SPARSE_MMA_MASK
	.align		4
.L_2497:
        /*0018*/ 	.byte	0x03, 0x50
        /*001a*/ 	.short	0x0000


	//----- nvinfo : EIATTR_MAXREG_COUNT
	.align		4
        /*001c*/ 	.byte	0x03, 0x1b
        /*001e*/ 	.short	0x00ff


	//----- nvinfo : EIATTR_NUM_BARRIERS
	.align		4
        /*0020*/ 	.byte	0x02, 0x4c
        /*0022*/ 	.byte	0x01
	.zero		1


	//----- nvinfo : EIATTR_MERCURY_ISA_VERSION
	.align		4
        /*0024*/ 	.byte	0x03, 0x5f
        /*0026*/ 	.short	0x0101


	//----- nvinfo : EIATTR_COOP_GROUP_MASK_REGIDS
	.align		4
        /*0028*/ 	.byte	0x04, 0x29
        /*002a*/ 	.short	(.L_2499 - .L_2498)


	//   ....[0]....
.L_2498:
        /*002c*/ 	.word	0xffffffff


	//   ....[1]....
        /*0030*/ 	.word	0xffffffff


	//   ....[2]....
        /*0034*/ 	.word	0xffffffff


	//   ....[3]....
        /*0038*/ 	.word	0xffffffff


	//   ....[4]....
        /*003c*/ 	.word	0xffffffff


	//   ....[5]....
        /*0040*/ 	.word	0xffffffff


	//   ....[6]....
        /*0044*/ 	.word	0xffffffff


	//   ....[7]....
        /*0048*/ 	.word	0xffffffff


	//   ....[8]....
        /*004c*/ 	.word	0xffffffff


	//   ....[9]....
        /*0050*/ 	.word	0xffffffff


	//----- nvinfo : EIATTR_COOP_GROUP_INSTR_OFFSETS
	.align		4
.L_2499:
        /*0054*/ 	.byte	0x04, 0x28
        /*0056*/ 	.short	(.L_2501 - .L_2500)


	//   ....[0]....
.L_2500:
        /*0058*/ 	.word	0x000019e0


	//   ....[1]....
        /*005c*/ 	.word	0x00001a00


	//   ....[2]....
        /*0060*/ 	.word	0x00001a40


	//   ....[3]....
        /*0064*/ 	.word	0x00001a50


	//   ....[4]....
        /*0068*/ 	.word	0x00001a90


	//   ....[5]....
        /*006c*/ 	.word	0x00001aa0


	//   ....[6]....
        /*0070*/ 	.word	0x00001ad0


	//   ....[7]....
        /*0074*/ 	.word	0x00001ae0


	//   ....[8]....
        /*0078*/ 	.word	0x00001b10


	//   ....[9]....
        /*007c*/ 	.word	0x00001b20


	//----- nvinfo : EIATTR_VRC_CTA_INIT_COUNT
	.align		4
.L_2501:
        /*0080*/ 	.byte	0x02, 0x4a
	.zero		1
	.zero		1


	//----- nvinfo : EIATTR_EXIT_INSTR_OFFSETS
	.align		4
        /*0084*/ 	.byte	0x04, 0x1c
        /*0086*/ 	.short	(.L_2503 - .L_2502)


	//   ....[0]....
.L_2502:
        /*0088*/ 	.word	0x00006fc0


	//----- nvinfo : EIATTR_MAX_THREADS
	.align		4
.L_2503:
        /*008c*/ 	.byte	0x04, 0x05
        /*008e*/ 	.short	(.L_2505 - .L_2504)
.L_2504:
        /*0090*/ 	.word	0x00000100
        /*0094*/ 	.word	0x00000001
        /*0098*/ 	.word	0x00000001


	//----- nvinfo : EIATTR_CRS_STACK_SIZE
	.align		4
.L_2505:
        /*009c*/ 	.byte	0x04, 0x1e
        /*009e*/ 	.short	(.L_2507 - .L_2506)
.L_2506:
        /*00a0*/ 	.word	0x00000000


	//----- nvinfo : EIATTR_CBANK_PARAM_SIZE
	.align		4
.L_2507:
        /*00a4*/ 	.byte	0x03, 0x19
        /*00a6*/ 	.short	0x0128


	//----- nvinfo : EIATTR_PARAM_CBANK
	.align		4
        /*00a8*/ 	.byte	0x04, 0x0a
        /*00aa*/ 	.short	(.L_2509 - .L_2508)
	.align		4
.L_2508:
        /*00ac*/ 	.word	index@(.nv.constant0._ZN10layer_norm13ln_bwd_kernelINS_13Kernel_traitsI13__nv_bfloat16S2_fS2_fjLj6144ELj1ELj1ELj8ELj16ENS_18Kernel_traits_baseILj6144ES2_S2_fS2_fjLj256EEEEELb1ELb0ELb1ELb1EEEvNS_9BwdParamsE)
        /*00b0*/ 	.short	0x0380
        /*00b2*/ 	.short	0x0128


	//----- nvinfo : EIATTR_SW_WAR
	.align		4
.L_2509:
        /*00b4*/ 	.byte	0x04, 0x36
        /*00b6*/ 	.short	(.L_2511 - .L_2510)
.L_2510:
        /*00b8*/ 	.word	0x00000008
.L_2511:


//--------------------- .nv.info._ZN10layer_norm13ln_bwd_kernelINS_13Kernel_traitsI13__nv_bfloat16S2_fS2_fjLj6144ELj1ELj1ELj8ELj16ENS_18Kernel_traits_baseILj6144ES2_S2_fS2_fjLj256EEEEELb1ELb1ELb0ELb0EEEvNS_9BwdParamsE --------------------------
	.section	.nv.info._ZN10layer_norm13ln_bwd_kernelINS_13Kernel_traitsI13__nv_bfloat16S2_fS2_fjLj6144ELj1ELj1ELj8ELj16ENS_18Kernel_traits_baseILj6144ES2_S2_fS2_fjLj256EEEEELb1ELb1ELb0ELb0EEEvNS_9BwdParamsE,"",@"SHT_CUDA_INFO"
	.sectionflags	@""
	.align	4


	//----- nvinfo : EIATTR_CUDA_API_VERSION
	.align		4
        /*0000*/ 	.byte	0x04, 0x37
        /*0002*/ 	.short	(.L_2513 - .L_2512)
.L_2512:
        /*0004*/ 	.word	0x00000082


	//----- nvinfo : EIATTR_KPARAM_INFO
	.align		4
.L_2513:
        /*0008*/ 	.byte	0x04, 0x17
        /*000a*/ 	.short	(.L_2515 - .L_2514)
.L_2514:
        /*000c*/ 	.word	0x00000000
        /*0010*/ 	.short	0x0000
        /*0012*/ 	.short	0x0000
        /*0014*/ 	.byte	0x00, 0xf0, 0xa1, 0x04


	//----- nvinfo : EIATTR_SPARSE_MMA_MASK
	.align		4
.L_2515:
        /*0018*/ 	.byte	0x03, 0x50
        /*001a*/ 	.short	0x0000


	//----- nvinfo : EIATTR_MAXREG_COUNT
	.align		4
        /*001c*/ 	.byte	0x03, 0x1b
        /*001e*/ 	.short	0x00ff


	//----- nvinfo : EIATTR_NUM_BARRIERS
	.align		4
        /*0020*/ 	.byte	0x02, 0x4c
        /*0022*/ 	.byte	0x01
	.zero		1


	//----- nvinfo : EIATTR_MERCURY_ISA_VERSION
	.align		4
        /*0024*/ 	.byte	0x03, 0x5f
        /*0026*/ 	.short	0x0101


	//----- nvinfo : EIATTR_COOP_GROUP_MASK_REGIDS
	.align		4
        /*0028*/ 	.byte	0x04, 0x29
        /*002a*/ 	.short	(.L_2517 - .L_2516)


	//   ....[0]....
.L_2516:
        /*002c*/ 	.word	0xffffffff


	//   ....[1]....
        /*0030*/ 	.word	0xffffffff


	//   ....[2]....
        /*0034*/ 	.word	0xffffffff


	//   ....[3]....
        /*0038*/ 	.word	0xffffffff


	//   ....[4]....
        /*003c*/ 	.word	0xffffffff


	//   ....[5]....
        /*0040*/ 	.word	0xffffffff


	//   ....[6]....
        /*0044*/ 	.word	0xffffffff


	//   ....[7]....
        /*0048*/ 	.word	0xffffffff


	//   ....[8]....
        /*004c*/ 	.word	0xffffffff


	//   ....[9]....
        /*0050*/ 	.word	0xffffffff


	//----- nvinfo : EIATTR_COOP_GROUP_INSTR_OFFSETS
	.align		4
.L_2517:
        /*0054*/ 	.byte	0x04, 0x28
        /*0056*/ 	.short	(.L_2519 - .L_2518)


	//   ....[0]....
.L_2518:
        /*0058*/ 	.word	0x00001c30


	//   ....[1]....
        /*005c*/ 	.word	0x00001c60


	//   ....[2]....
        /*0060*/ 	.word	0x00001c90


	//   ....[3]....
        /*0064*/ 	.word	0x00001ca0


	//   ....[4]....
        /*0068*/ 	.word	0x00001cd0


	//   ....[5]....
        /*006c*/ 	.word	0x00001ce0


	//   ....[6]....
        /*0070*/ 	.word	0x00001d10


	//   ....[7]....
        /*0074*/ 	.word	0x00001d20


	//   ....[8]....
        /*0078*/ 	.word	0x00001d50


	//   ....[9]....
        /*007c*/ 	.word	0x00001d60


	//----- nvinfo : EIATTR_VRC_CTA_INIT_COUNT
	.align		4
.L_2519:
        /*0080*/ 	.byte	0x02, 0x4a
	.zero		1
	.zero		1


	//----- nvinfo : EIATTR_EXIT_INSTR_OFFSETS
	.align		4
        /*0084*/ 	.byte	0x04, 0x1c
        /*0086*/ 	.short	(.L_2521 - .L_2520)


	//   ....[0]....
.L_2520:
        /*0088*/ 	.word	0x00007bc0


	//   ....[1]....
        /*008c*/ 	.word	0x00007c90


	//----- nvinfo : EIATTR_MAX_THREADS
	.align		4
.L_2521:
        /*0090*/ 	.byte	0x04, 0x05
        /*0092*/ 	.short	(.L_2523 - .L_2522)
.L_2522:
        /*0094*/ 	.word	0x00000100
        /*0098*/ 	.word	0x00000001
        /*009c*/ 	.word	0x00000001


	//----- nvinfo : EIATTR_CRS_STACK_SIZE
	.align		4
.L_2523:
        /*00a0*/ 	.byte	0x04, 0x1e
        /*00a2*/ 	.short	(.L_2525 - .L_2524)
.L_2524:
        /*00a4*/ 	.word	0x00000000


	//----- nvinfo : EIATTR_CBANK_PARAM_SIZE
	.align		4
.L_2525:
        /*00a8*/ 	.byte	0x03, 0x19
        /*00aa*/ 	.short	0x0128


	//----- nvinfo : EIATTR_PARAM_CBANK
	.align		4
        /*00ac*/ 	.byte	0x04, 0x0a
        /*00ae*/ 	.short	(.L_2527 - .L_2526)
	.align		4
.L_2526:
        /*00b0*/ 	.word	index@(.nv.constant0._ZN10layer_norm13ln_bwd_kernelINS_13Kernel_traitsI13__nv_bfloat16S2_fS2_fjLj6144ELj1ELj1ELj8ELj16ENS_18Kernel_traits_baseILj6144ES2_S2_fS2_fjLj256EEEEELb1ELb1ELb0ELb0EEEvNS_9BwdParamsE)
        /*00b4*/ 	.short	0x0380
        /*00b6*/ 	.short	0x0128


	//----- nvinfo : EIATTR_SW_WAR
	.align		4
.L_2527:
        /*00b8*/ 	.byte	0x04, 0x36
        /*00ba*/ 	.short	(.L_2529 - .L_2528)
.L_2528:
        /*00bc*/ 	.word	0x00000008
.L_2529:


//--------------------- .nv.info._ZN10layer_norm13ln_bwd_kernelINS_13Kernel_traitsI13__nv_bfloat16S2_fS2_fjLj6144ELj1ELj1ELj8ELj16ENS_18Kernel_traits_baseILj6144ES2_S2_fS2_fjLj256EEEEELb1ELb1ELb0ELb1EEEvNS_9BwdParamsE --------------------------
	.section	.nv.info._ZN10layer_norm13ln_bwd_kernelINS_13Kernel_traitsI13__nv_bfloat16S2_fS2_fjLj6144ELj1ELj1ELj8ELj16ENS_18Kernel_traits_baseILj6144ES2_S2_fS2_fjLj256EEEEELb1ELb1ELb0ELb1EEEvNS_9BwdParamsE,"",@"SHT_CUDA_INFO"
	.sectionflags	@""
	.align	4


	//----- nvinfo : EIATTR_CUDA_API_VERSION
	.align		4
        /*0000*/ 	.byte	0x04, 0x37
        /*0002*/ 	.short	(.L_2531 - .L_2530)
.L_2530:
        /*0004*/ 	.word	0x00000082


	//----- nvinfo : EIATTR_KPARAM_INFO
	.align		4
.L_2531:
        /*0008*/ 	.byte	0x04, 0x17
        /*000a*/ 	.short	(.L_2533 - .L_2532)
.L_2532:
        /*000c*/ 	.word	0x00000000
        /*0010*/ 	.short	0x0000
        /*0012*/ 	.short	0x0000
        /*0014*/ 	.byte	0x00, 0xf0, 0xa1, 0x04


	//----- nvinfo : EIATTR_SPARSE_MMA_MASK
	.align		4
.L_2533:
        /*0018*/ 	.byte	0x03, 0x50
        /*001a*/ 	.short	0x0000


	//----- nvinfo : EIATTR_MAXREG_COUNT
	.align		4
        /*001c*/ 	.byte	0x03, 0x1b
        /*001e*/ 	.short	0x00ff


	//----- nvinfo : EIATTR_NUM_BARRIERS
	.align		4
        /*0020*/ 	.byte	0x02, 0x4c
        /*0022*/ 	.byte	0x01
	.zero		1


	//----- nvinfo : EIATTR_MERCURY_ISA_VERSION
	.align		4
        /*0024*/ 	.byte	0x03, 0x5f
        /*0026*/ 	.short	0x0101


	//----- nvinfo : EIATTR_COOP_GROUP_MASK_REGIDS
	.align		4
        /*0028*/ 	.byte	0x04, 0x29
        /*002a*/ 	.short	(.L_2535 - .L_2534)


	//   ....[0]....
.L_2534:
        /*002c*/ 	.word	0xffffffff


	//   ....[1]....
        /*0030*/ 	.word	0xffffffff


	//   ....[2]....
        /*0034*/ 	.word	0xffffffff


	//   ....[3]....
        /*0038*/ 	.word	0xffffffff


	//   ....[4]....
        /*003c*/ 	.word	0xffffffff


	//   ....[5]....
        /*0040*/ 	.word	0xffffffff


	//   ....[6]....
        /*0044*/ 	.word	0xffffffff


	//   ....[7]....
        /*0048*/ 	.word	0xffffffff


	//   ....[8]....
        /*004c*/ 	.word	0xffffffff


	//   ....[9]....
        /*0050*/ 	.word	0xffffffff


	//----- nvinfo : EIATTR_COOP_GROUP_INSTR_OFFSETS
	.align		4
.L_2535:
        /*0054*/ 	.byte	0x04, 0x28
        /*0056*/ 	.short	(.L_2537 - .L_2536)


	//   ....[0]....
.L_2536:
        /*0058*/ 	.word	0x00001550


	//   ....[1]....
        /*005c*/ 	.word	0x00001590


	//   ....[2]....
        /*0060*/ 	.word	0x000015b0


	//   ....[3]....
        /*0064*/ 	.word	0x000015d0


	//   ....[4]....
        /*0068*/ 	.word	0x000015f0


	//   ....[5]....
        /*006c*/ 	.word	0x00001620


	//   ....[6]....
        /*0070*/ 	.word	0x00001640


	//   ....[7]....
        /*0074*/ 	.word	0x000016c0


	//   ....[8]....
        /*0078*/ 	.word	0x00001760


	//   ....[9]....
        /*007c*/ 	.word	0x000017a0


	//----- nvinfo : EIATTR_VRC_CTA_INIT_COUNT
	.align		4
.L_2537:
        /*0080*/ 	.byte	0x02, 0x4a
	.zero		1
	.zero		1


	//----- nvinfo : EIATTR_EXIT_INSTR_OFFSETS
	.align		4
        /*0084*/ 	.byte	0x04, 0x1c
        /*0086*/ 	.short	(.L_2539 - .L_2538)


	//   ....[0]....
.L_2538:
        /*0088*/ 	.word	0x00007590


	//----- nvinfo : EIATTR_MAX_THREADS
	.align		4
.L_2539:
        /*008c*/ 	.byte	0x04, 0x05
        /*008e*/ 	.short	(.L_2541 - .L_2540)
.L_2540:
        /*0090*/ 	.word	0x00000100
        /*0094*/ 	.word	0x00000001
        /*0098*/ 	.word	0x00000001


	//----- nvinfo : EIATTR_CBANK_PARAM_SIZE
	.align		4
.L_2541:
        /*009c*/ 	.byte	0x03, 0x19
        /*009e*/ 	.short	0x0128


	//----- nvinfo : EIATTR_PARAM_CBANK
	.align		4
        /*00a0*/ 	.byte	0x04, 0x0a
        /*00a2*/ 	.short	(.L_2543 - .L_2542)
	.align		4
.L_2542:
        /*00a4*/ 	.word	index@(.nv.constant0._ZN10layer_norm13ln_bwd_kernelINS_13Kernel_traitsI13__nv_bfloat16S2_fS2_fjLj6144ELj1ELj1ELj8ELj16ENS_18Kernel_traits_baseILj6144ES2_S2_fS2_fjLj256EEEEELb1ELb1ELb0ELb1EEEvNS_9BwdParamsE)
        /*00a8*/ 	.short	0x0380
        /*00aa*/ 	.short	0x0128


	//----- nvinfo : EIATTR_SW_WAR
	.align		4
.L_2543:
        /*00ac*/ 	.byte	0x04, 0x36
        /*00ae*/ 	.short	(.L_2545 - .L_2544)
.L_2544:
        /*00b0*/ 	.word	0x00000008
.L_2545:


//--------------------- .nv.info._ZN10layer_norm22ln_bwd_finalize_kernelINS_22Kernel_traits_finalizeILj6144E13__nv_bfloat16S2_fS2_fjLb1ELj1024ELj4ENS_18Kernel_traits_baseILj6144ES2_S2_fS2_fjLj1024EEEEELb1ELb0EEEvNS_9BwdParamsE --------------------------
	.section	.nv.info._ZN10layer_norm22ln_bwd_finalize_kernelINS_22Kernel_traits_finalizeILj6144E13__nv_bfloat16S2_fS2_fjLb1ELj1024ELj4ENS_18Kernel_traits_baseILj6144ES2_S2_fS2_fjLj1024EEEEELb1ELb0EEEvNS_9BwdParamsE,"",@"SHT_CUDA_INFO"
	.sectionflags	@""
	.align	4


	//----- nvinfo : EIATTR_CUDA_API_VERSION
	.align		4
        /*0000*/ 	.byte	0x04, 0x37
        /*0002*/ 	.short	(.L_2547 - .L_2546)
.L_2546:
        /*0004*/ 	.word	0x00000082


	//----- nvinfo : EIATTR_KPARAM_INFO
	.align		4
.L_2547:
        /*0008*/ 	.byte	0x04, 0x17
        /*000a*/ 	.short	(.L_2549 - .L_2548)
.L_2548:
        /*000c*/ 	.word	0x00000000
        /*0010*/ 	.short	0x0000
        /*0012*/ 	.short	0x0000
        /*0014*/ 	.byte	0x00, 0xf0, 0xa1, 0x04


	//----- nvinfo : EIATTR_SPARSE_MMA_MASK
	.align		4
.L_2549:
        /*0018*/ 	.byte	0x03, 0x50
        /*001a*/ 	.short	0x0000


	//----- nvinfo : EIATTR_MAXREG_COUNT
	.align		4
        /*001c*/ 	.byte	0x03, 0x1b
        /*001e*/ 	.short	0x0040


	//----- nvinfo : EIATTR_NUM_BARRIERS
	.align		4
        /*0020*/ 	.byte	0x02, 0x4c
        /*0022*/ 	.byte	0x01
	.zero		1


	//----- nvinfo : EIATTR_MERCURY_ISA_VERSION
	.align		4
        /*0024*/ 	.byte	0x03, 0x5f
        /*0026*/ 	.short	0x0101


	//----- nvinfo : EIATTR_COOP_GROUP_MASK_REGIDS
	.align		4
        /*0028*/ 	.byte	0x04, 0x29
        /*002a*/ 	.short	(.L_2551 - .L_2550)


	//   ....[0]....
.L_2550:
        /*002c*/ 	.word	0xffffffff


	//   ....[1]....
        /*0030*/ 	.word	0xffffffff


	//   ....[2]....
        /*0034*/ 	.word	0xffffffff


	//   ....[3]....
        /*0038*/ 	.word	0xffffffff


	//   ....[4]....
        /*003c*/ 	.word	0xffffffff


	//   ....[5]....
        /*0040*/ 	.word	0xffffffff


	//   ....[6]....
        /*0044*/ 	.word	0xffffffff


	//   ....[7]....
        /*0048*/ 	.word	0xffffffff


	//   ....[8]....
        /*004c*/ 	.word	0xffffffff


	//   ....[9]....
        /*0050*/ 	.word	0xffffffff


	//   ....[10]....
        /*0054*/ 	.word	0xffffffff


	//   ....[11]....
        /*0058*/ 	.word	0xffffffff


	//   ....[12]....
        /*005c*/ 	.word	0xffffffff


	//   ....[13]....
        /*0060*/ 	.word	0xffffffff


	//   ....[14]....
        /*0064*/ 	.word	0xffffffff


	//----- nvinfo : EIATTR_COOP_GROUP_INSTR_OFFSETS
	.align		4
.L_2551:
        /*0068*/ 	.byte	0x04, 0x28
        /*006a*/ 	.short	(.L_2553 - .L_2552)


	//   ....[0]....
.L_2552:
        /*006c*/ 	.word	0x00001060


	//   ....[1]....
        /*0070*/ 	.word	0x00001070


	//   ....[2]....
        /*0074*/ 	.word	0x00001080


	//   ....[3]....
        /*0078*/ 	.word	0x000010b0


	//   ....[4]....
        /*007c*/ 	.word	0x000010d0


	//   ....[5]....
        /*0080*/ 	.word	0x000010e0


	//   ....[6]....
        /*0084*/ 	.word	0x00001110


	//   ....[7]....
        /*0088*/ 	.word	0x00001130


	//   ....[8]....
        /*008c*/ 	.word	0x00001140


	//   ....[9]....
        /*0090*/ 	.word	0x00001180


	//   ....[10]....
        /*0094*/ 	.word	0x000011b0


	//   ....[11]....
        /*0098*/ 	.word	0x000011c0


	//   ....[12]....
        /*009c*/ 	.word	0x00001200


	//   ....[13]....
        /*00a0*/ 	.word	0x00001220


	//   ....[14]....
        /*00a4*/ 	.word	0x00001230


	//----- nvinfo : EIATTR_VRC_CTA_INIT_COUNT
	.align		4
.L_2553:
        /*00a8*/ 	.byte	0x02, 0x4a
	.zero		1
	.zero		1


	//----- nvinfo : EIATTR_EXIT_INSTR_OFFSETS
	.align		4
        /*00ac*/ 	.byte	0x04, 0x1c
        /*00ae*/ 	.short	(.L_2555 - .L_2554)


	//   ....[0]....
.L_2554:
        /*00b0*/ 	.word	0x00000060


	//   ....[1]....
        /*00b4*/ 	.word	0x000012b0


	//   ....[2]....
        /*00b8*/ 	.word	0x000012e0


	//   ....[3]....
        /*00bc*/ 	.word	0x000013f0


	//----- nvinfo : EIATTR_MAX_THREADS
	.align		4
.L_2555:
        /*00c0*/ 	.byte	0x04, 0x05
        /*00c2*/ 	.short	(.L_2557 - .L_2556)
.L_2556:
        /*00c4*/ 	.word	0x00000400
        /*00c8*/ 	.word	0x00000001
        /*00cc*/ 	.word	0x00000001


	//----- nvinfo : EIATTR_CRS_STACK_SIZE
	.align		4
.L_2557:
        /*00d0*/ 	.byte	0x04, 0x1e
        /*00d2*/ 	.short	(.L_2559 - .L_2558)
.L_2558:
        /*00d4*/ 	.word	0x00000000


	//----- nvinfo : EIATTR_CBANK_PARAM_SIZE
	.align		4
.L_2559:
        /*00d8*/ 	.byte	0x03, 0x19
        /*00da*/ 	.short	0x0128


	//----- nvinfo : EIATTR_PARAM_CBANK
	.align		4
        /*00dc*/ 	.byte	0x04, 0x0a
        /*00de*/ 	.short	(.L_2561 - .L_2560)
	.align		4
.L_2560:
        /*00e0*/ 	.word	index@(.nv.constant0._ZN10layer_norm22ln_bwd_finalize_kernelINS_22Kernel_traits_finalizeILj6144E13__nv_bfloat16S2_fS2_fjLb1ELj1024ELj4ENS_18Kernel_traits_baseILj6144ES2_S2_fS2_fjLj1024EEEEELb1ELb0EEEvNS_9BwdParamsE)
        /*00e4*/ 	.short	0x0380
        /*00e6*/ 	.short	0x0128


	//----- nvinfo : EIATTR_SW_WAR
	.align		4
.L_2561:
        /*00e8*/ 	.byte	0x04, 0x36
        /*00ea*/ 	.short	(.L_2563 - .L_2562)
.L_2562:
        /*00ec*/ 	.word	0x00000008
.L_2563:


//--------------------- .nv.info._ZN10layer_norm13ln_bwd_kernelINS_13Kernel_traitsI13__nv_bfloat16S2_fS2_fjLj6144ELj1ELj1ELj8ELj16ENS_18Kernel_traits_baseILj6144ES2_S2_fS2_fjLj256EEEEELb1ELb1ELb1ELb0EEEvNS_9BwdParamsE --------------------------
	.section	.nv.info._ZN10layer_norm13ln_bwd_kernelINS_13Kernel_traitsI13__nv_bfloat16S2_fS2_fjLj6144ELj1ELj1ELj8ELj16ENS_18Kernel_traits_baseILj6144ES2_S2_fS2_fjLj256EEEEELb1ELb1ELb1ELb0EEEvNS_9BwdParamsE,"",@"SHT_CUDA_INFO"
	.sectionflags	@""
	.align	4


	//----- nvinfo : EIATTR_CUDA_API_VERSION
	.align		4
        /*0000*/ 	.byte	0x04, 0x37
        /*0002*/ 	.short	(.L_2565 - .L_2564)
.L_2564:
        /*0004*/ 	.word	0x00000082


	//----- nvinfo : EIATTR_KPARAM_INFO
	.align		4
.L_2565:
        /*0008*/ 	.byte	0x04, 0x17
        /*000a*/ 	.short	(.L_2567 - .L_2566)
.L_2566:
        /*000c*/ 	.word	0x00000000
        /*0010*/ 	.short	0x0000
        /*0012*/ 	.short	0x0000
        /*0014*/ 	.byte	0x00, 0xf0, 0xa1, 0x04


	//----- nvinfo : EIATTR_SPARSE_MMA_MASK
	.align		4
.L_2567:
        /*0018*/ 	.byte	0x03, 0x50
        /*001a*/ 	.short	0x0000


	//----- nvinfo : EIATTR_MAXREG_COUNT
	.align		4
        /*001c*/ 	.byte	0x03, 0x1b
        /*001e*/ 	.short	0x00ff


	//----- nvinfo : EIATTR_NUM_BARRIERS
	.align		4
        /*0020*/ 	.byte	0x02, 0x4c
        /*0022*/ 	.byte	0x01
	.zero		1


	//----- nvinfo : EIATTR_MERCURY_ISA_VERSION
	.align		4
        /*0024*/ 	.byte	0x03, 0x5f
        /*0026*/ 	.short	0x0101


	//----- nvinfo : EIATTR_COOP_GROUP_MASK_REGIDS
	.align		4
        /*0028*/ 	.byte	0x04, 0x29
        /*002a*/ 	.short	(.L_2569 - .L_2568)


	//   ....[0]....
.L_2568:
        /*002c*/ 	.word	0xffffffff


	//   ....[1]....
        /*0030*/ 	.word	0xffffffff


	//   ....[2]....
        /*0034*/ 	.word	0xffffffff


	//   ....[3]....
        /*0038*/ 	.word	0xffffffff


	//   ....[4]....
        /*003c*/ 	.word	0xffffffff


	//   ....[5]....
        /*0040*/ 	.word	0xffffffff


	//   ....[6]....
        /*0044*/ 	.word	0xffffffff


	//   ....[7]....
        /*0048*/ 	.word	0xffffffff


	//   ....[8]....
        /*004c*/ 	.word	0xffffffff


	//   ....[9]....
        /*0050*/ 	.word	0xffffffff


	//----- nvinfo : EIATTR_COOP_GROUP_INSTR_OFFSETS
	.align		4
.L_2569:
        /*0054*/ 	.byte	0x04, 0x28
        /*0056*/ 	.short	(.L_2571 - .L_2570)


	//   ....[0]....
.L_2570:
        /*0058*/ 	.word	0x00002140


	//   ....[1]....
        /*005c*/ 	.word	0x00002160


	//   ....[2]....
        /*0060*/ 	.word	0x000021a0


	//   ....[3]....
        /*0064*/ 	.word	0x000021b0


	//   ....[4]....
        /*0068*/ 	.word	0x000021f0


	//   ....[5]....
        /*006c*/ 	.word	0x00002200


	//   ....[6]....
        /*0070*/ 	.word	0x00002230


	//   ....[7]....
        /*0074*/ 	.word	0x00002240


	//   ....[8]....
        /*0078*/ 	.word	0x00002270


	//   ....[9]....
        /*007c*/ 	.word	0x00002280


	//----- nvinfo : EIATTR_VRC_CTA_INIT_COUNT
	.align		4
.L_2571:
        /*0080*/ 	.byte	0x02, 0x4a
	.zero		1
	.zero		1


	//----- nvinfo : EIATTR_EXIT_INSTR_OFFSETS
	.align		4
        /*0084*/ 	.byte	0x04, 0x1c
        /*0086*/ 	.short	(.L_2573 - .L_2572)


	//   ....[0]....
.L_2572:
        /*0088*/ 	.word	0x0000b430


	//   ....[1]....
        /*008c*/ 	.word	0x0000b500


	//----- nvinfo : EIATTR_MAX_THREADS
	.align		4
.L_2573:
        /*0090*/ 	.byte	0x04, 0x05
        /*0092*/ 	.short	(.L_2575 - .L_2574)
.L_2574:
        /*0094*/ 	.word	0x00000100
        /*0098*/ 	.word	0x00000001
        /*009c*/ 	.word	0x00000001


	//----- nvinfo : EIATTR_CRS_STACK_SIZE
	.align		4
.L_2575:
        /*00a0*/ 	.byte	0x04, 0x1e
        /*00a2*/ 	.short	(.L_2577 - .L_2576)
.L_2576:
        /*00a4*/ 	.word	0x00000000


	//----- nvinfo : EIATTR_CBANK_PARAM_SIZE
	.align		4
.L_2577:
        /*00a8*/ 	.byte	0x03, 0x19
        /*00aa*/ 	.short	0x0128


	//----- nvinfo : EIATTR_PARAM_CBANK
	.align		4
        /*00ac*/ 	.byte	0x04, 0x0a
        /*00ae*/ 	.short	(.L_2579 - .L_2578)
	.align		4
.L_2578:
        /*00b0*/ 	.word	index@(.nv.constant0._ZN10layer_norm13ln_bwd_kernelINS_13Kernel_traitsI13__nv_bfloat16S2_fS2_fjLj6144ELj1ELj1ELj8ELj16ENS_18Kernel_traits_baseILj6144ES2_S2_fS2_fjLj256EEEEELb1ELb1ELb1ELb0EEEvNS_9BwdParamsE)
        /*00b4*/ 	.short	0x0380
        /*00b6*/ 	.short	0x0128


	//----- nvinfo : EIATTR_SW_WAR
	.align		4
.L_2579:
        /*00b8*/ 	.byte	0x04, 0x36
        /*00ba*/ 	.short	(.L_2581 - .L_2580)
.L_2580:
        /*00bc*/ 	.word	0x00000008
.L_2581:


//--------------------- .nv.info._ZN10layer_norm22ln_bwd_finalize_kernelINS_22Kernel_traits_finalizeILj6144E13__nv_bfloat16S2_fS2_fjLb1ELj1024ELj4ENS_18Kernel_traits_baseILj6144ES2_S2_fS2_fjLj1024EEEEELb1ELb1EEEvNS_9BwdParamsE --------------------------
	.section	.nv.info._ZN10layer_norm22ln_bwd_finalize_kernelINS_22Kernel_traits_finalizeILj6144E13__nv_bfloat16S2_fS2_fjLb1ELj1024ELj4ENS_18Kernel_traits_baseILj6144ES2_S2_fS2_fjLj1024EEEEELb1ELb1EEEvNS_9BwdParamsE,"",@"SHT_CUDA_INFO"
	.sectionflags	@""
	.align	4


	//----- nvinfo : EIATTR_CUDA_API_VERSION
	.align		4
        /*0000*/ 	.byte	0x04, 0x37
        /*0002*/ 	.short	(.L_2583 - .L_2582)
.L_2582:
        /*0004*/ 	.word	0x00000082


	//----- nvinfo : EIATTR_KPARAM_INFO
	.align		4
.L_2583:
        /*0008*/ 	.byte	0x04, 0x17
        /*000a*/ 	.short	(.L_2585 - .L_2584)
.L_2584:
        /*000c*/ 	.word	0x00000000
        /*0010*/ 	.short	0x0000
        /*0012*/ 	.short	0x0000
        /*0014*/ 	.byte	0x00, 0xf0, 0xa1, 0x04


	//----- nvinfo : EIATTR_SPARSE_MMA_MASK
	.align		4
.L_2585:
        /*0018*/ 	.byte	0x03, 0x50
        /*001a*/ 	.short	0x0000


	//----- nvinfo : EIATTR_MAXREG_COUNT
	.align		4
        /*001c*/ 	.byte	0x03, 0x1b
        /*001e*/ 	.short	0x0040


	//----- nvinfo : EIATTR_NUM_BARRIERS
	.align		4
        /*0020*/ 	.byte	0x02, 0x4c
        /*0022*/ 	.byte	0x01
	.zero		1


	//----- nvinfo : EIATTR_MERCURY_ISA_VERSION
	.align		4
        /*0024*/ 	.byte	0x03, 0x5f
        /*0026*/ 	.short	0x0101


	//----- nvinfo : EIATTR_COOP_GROUP_MASK_REGIDS
	.align		4
        /*0028*/ 	.byte	0x04, 0x29
        /*002a*/ 	.short	(.L_2587 - .L_2586)


	//   ....[0]....
.L_2586:
        /*002c*/ 	.word	0xffffffff


	//   ....[1]....
        /*0030*/ 	.word	0xffffffff


	//   ....[2]....
        /*0034*/ 	.word	0xffffffff


	//   ....[3]....
        /*0038*/ 	.word	0xffffffff


	//   ....[4]....
        /*003c*/ 	.word	0xffffffff


	//   ....[5]....
        /*0040*/ 	.word	0xffffffff


	//   ....[6]....
        /*0044*/ 	.word	0xffffffff


	//   ....[7]....
        /*0048*/ 	.word	0xffffffff


	//   ....[8]....
        /*004c*/ 	.word	0xffffffff


	//   ....[9]....
        /*0050*/ 	.word	0xffffffff


	//   ....[10]....
        /*0054*/ 	.word	0xffffffff


	//   ....[11]....
        /*0058*/ 	.word	0xffffffff


	//   ....[12]....
        /*005c*/ 	.word	0xffffffff


	//   ....[13]....
        /*0060*/ 	.word	0xffffffff


	//   ....[14]....
        /*0064*/ 	.word	0xffffffff


	//----- nvinfo : EIATTR_COOP_GROUP_INSTR_OFFSETS
	.align		4
.L_2587:
        /*0068*/ 	.byte	0x04, 0x28
        /*006a*/ 	.short	(.L_2589 - .L_2588)


	//   ....[0]....
.L_2588:
        /*006c*/ 	.word	0x00001070


	//   ....[1]....
        /*0070*/ 	.word	0x00001080


	//   ....[2]....
        /*0074*/ 	.word	0x00001090


	//   ....[3]....
        /*0078*/ 	.word	0x000010c0


	//   ....[4]....
        /*007c*/ 	.word	0x000010e0


	//   ....[5]....
        /*0080*/ 	.word	0x000010f0


	//   ....[6]....
        /*0084*/ 	.word	0x00001120


	//   ....[7]....
        /*0088*/ 	.word	0x00001140


	//   ....[8]....
        /*008c*/ 	.word	0x00001150


	//   ....[9]....
        /*0090*/ 	.word	0x00001180


	//   ....[10]....
        /*0094*/ 	.word	0x000011a0


	//   ....[11]....
        /*0098*/ 	.word	0x000011b0


	//   ....[12]....
        /*009c*/ 	.word	0x000011f0


	//   ....[13]....
        /*00a0*/ 	.word	0x00001210


	//   ....[14]....
        /*00a4*/ 	.word	0x00001220


	//----- nvinfo : EIATTR_VRC_CTA_INIT_COUNT
	.align		4
.L_2589:
        /*00a8*/ 	.byte	0x02, 0x4a
	.zero		1
	.zero		1


	//----- nvinfo : EIATTR_EXIT_INSTR_OFFSETS
	.align		4
        /*00ac*/ 	.byte	0x04, 0x1c
        /*00ae*/ 	.short	(.L_2591 - .L_2590)


	//   ....[0]....
.L_2590:
        /*00b0*/ 	.word	0x00000060


	//   ....[1]....
        /*00b4*/ 	.word	0x000012a0


	//   ....[2]....
        /*00b8*/ 	.word	0x000013c0


	//----- nvinfo : EIATTR_MAX_THREADS
	.align		4
.L_2591:
        /*00bc*/ 	.byte	0x04, 0x05
        /*00be*/ 	.short	(.L_2593 - .L_2592)
.L_2592:
        /*00c0*/ 	.word	0x00000400
        /*00c4*/ 	.word	0x00000001
        /*00c8*/ 	.word	0x00000001


	//----- nvinfo : EIATTR_CRS_STACK_SIZE
	.align		4
.L_2593:
        /*00cc*/ 	.byte	0x04, 0x1e
        /*00ce*/ 	.short	(.L_2595 - .L_2594)
.L_2594:
        /*00d0*/ 	.word	0x00000000


	//----- nvinfo : EIATTR_CBANK_PARAM_SIZE
	.align		4
.L_2595:
        /*00d4*/ 	.byte	0x03, 0x19
        /*00d6*/ 	.short	0x0128


	//----- nvinfo : EIATTR_PARAM_CBANK
	.align		4
        /*00d8*/ 	.byte	0x04, 0x0a
        /*00da*/ 	.short	(.L_2597 - .L_2596)
	.align		4
.L_2596:
        /*00dc*/ 	.word	index@(.nv.constant0._ZN10layer_norm22ln_bwd_finalize_kernelINS_22Kernel_traits_finalizeILj6144E13__nv_bfloat16S2_fS2_fjLb1ELj1024ELj4ENS_18Kernel_traits_baseILj6144ES2_S2_fS2_fjLj1024EEEEELb1ELb1EEEvNS_9BwdParamsE)
        /*00e0*/ 	.short	0x0380
        /*00e2*/ 	.short	0x0128


	//----- nvinfo : EIATTR_SW_WAR
	.align		4
.L_2597:
        /*00e4*/ 	.byte	0x04, 0x36
        /*00e6*/ 	.short	(.L_2599 - .L_2598)
.L_2598:
        /*00e8*/ 	.word	0x00000008
.L_2599:


//--------------------- .nv.info._ZN10layer_norm13ln_bwd_kernelINS_13Kernel_traitsI13__nv_bfloat16S2_fS2_fjLj6144ELj1ELj1ELj8ELj16ENS_18Kernel_traits_baseILj6144ES2_S2_fS2_fjLj256EEEEELb1ELb1ELb1ELb1EEEvNS_9BwdParamsE --------------------------
	.section	.nv.info._ZN10layer_norm13ln_bwd_kernelINS_13Kernel_traitsI13__nv_bfloat16S2_fS2_fjLj6144ELj1ELj1ELj8ELj16ENS_18Kernel_traits_baseILj6144ES2_S2_fS2_fjLj256EEEEELb1ELb1ELb1ELb1EEEvNS_9BwdParamsE,"",@"SHT_CUDA_INFO"
	.sectionflags	@""
	.align	4


	//----- nvinfo : EIATTR_CUDA_API_VERSION
	.align		4
        /*0000*/ 	.byte	0x04, 0x37
        /*0002*/ 	.short	(.L_2601 - .L_2600)
.L_2600:
        /*0004*/ 	.word	0x00000082


	//----- nvinfo : EIATTR_KPARAM_INFO
	.align		4
.L_2601:
        /*0008*/ 	.byte	0x04, 0x17
        /*000a*/ 	.short	(.L_2603 - .L_2602)
.L_2602:
        /*000c*/ 	.word	0x00000000
        /*0010*/ 	.short	0x0000
        /*0012*/ 	.short	0x0000
        /*0014*/ 	.byte	0x00, 0xf0, 0xa1, 0x04


	//----- nvinfo : EIATTR_SPARSE_MMA_MASK
	.align		4
.L_2603:
        /*0018*/ 	.byte	0x03, 0x50
        /*001a*/ 	.short	0x0000


	//----- nvinfo : EIATTR_MAXREG_COUNT
	.align		4
        /*001c*/ 	.byte	0x03, 0x1b
        /*001e*/ 	.short	0x00ff


	//----- nvinfo : EIATTR_NUM_BARRIERS
	.align		4
        /*0020*/ 	.byte	0x02, 0x4c
        /*0022*/ 	.byte	0x01
	.zero		1


	//----- nvinfo : EIATTR_MERCURY_ISA_VERSION
	.align		4
        /*0024*/ 	.byte	0x03, 0x5f
        /*0026*/ 	.short	0x0101


	//----- nvinfo : EIATTR_COOP_GROUP_MASK_REGIDS
	.align		4
        /*0028*/ 	.byte	0x04, 0x29
        /*002a*/ 	.short	(.L_2605 - .L_2604)


	//   ....[0]....
.L_2604:
        /*002c*/ 	.word	0xffffffff


	//   ....[1]....
        /*0030*/ 	.word	0xffffffff


	//   ....[2]....
        /*0034*/ 	.word	0xffffffff


	//   ....[3]....
        /*0038*/ 	.word	0xffffffff


	//   ....[4]....
        /*003c*/ 	.word	0xffffffff


	//   ....[5]....
        /*0040*/ 	.word	0xffffffff


	//   ....[6]....
        /*0044*/ 	.word	0xffffffff


	//   ....[7]....
        /*0048*/ 	.word	0xffffffff


	//   ....[8]....
        /*004c*/ 	.word	0xffffffff


	//   ....[9]....
        /*0050*/ 	.word	0xffffffff


	//----- nvinfo : EIATTR_COOP_GROUP_INSTR_OFFSETS
	.align		4
.L_2605:
        /*0054*/ 	.byte	0x04, 0x28
        /*0056*/ 	.short	(.L_2607 - .L_2606)


	//   ....[0]....
.L_2606:
        /*0058*/ 	.word	0x00001b50


	//   ....[1]....
        /*005c*/ 	.word	0x00001b90


	//   ....[2]....
        /*0060*/ 	.word	0x00001bf0


	//   ....[3]....
        /*0064*/ 	.word	0x00001c00


	//   ....[4]....
        /*0068*/ 	.word	0x00001c40


	//   ....[5]....
        /*006c*/ 	.word	0x00001c50


	//   ....[6]....
        /*0070*/ 	.word	0x00001c80


	//   ....[7]....
        /*0074*/ 	.word	0x00001ca0


	//   ....[8]....
        /*0078*/ 	.word	0x00001d00


	//   ....[9]....
        /*007c*/ 	.word	0x00001d10


	//----- nvinfo : EIATTR_VRC_CTA_INIT_COUNT
	.align		4
.L_2607:
        /*0080*/ 	.byte	0x02, 0x4a
	.zero		1
	.zero		1


	//----- nvinfo : EIATTR_EXIT_INSTR_OFFSETS
	.align		4
        /*0084*/ 	.byte	0x04, 0x1c
        /*0086*/ 	.short	(.L_2609 - .L_2608)


	//   ....[0]....
.L_2608:
        /*0088*/ 	.word	0x00009250


	//----- nvinfo : EIATTR_MAX_THREADS
	.align		4
.L_2609:
        /*008c*/ 	.byte	0x04, 0x05
        /*008e*/ 	.short	(.L_2611 - .L_2610)
.L_2610:
        /*0090*/ 	.word	0x00000100
        /*0094*/ 	.word	0x00000001
        /*0098*/ 	.word	0x00000001


	//----- nvinfo : EIATTR_CRS_STACK_SIZE
	.align		4
.L_2611:
        /*009c*/ 	.byte	0x04, 0x1e
        /*009e*/ 	.short	(.L_2613 - .L_2612)
.L_2612:
        /*00a0*/ 	.word	0x00000000


	//----- nvinfo : EIATTR_CBANK_PARAM_SIZE
	.align		4
.L_2613:
        /*00a4*/ 	.byte	0x03, 0x19
        /*00a6*/ 	.short	0x0128


	//----- nvinfo : EIATTR_PARAM_CBANK
	.align		4
        /*00a8*/ 	.byte	0x04, 0x0a
        /*00aa*/ 	.short	(.L_2615 - .L_2614)
	.align		4
.L_2614:
        /*00ac*/ 	.word	index@(.nv.constant0._ZN10layer_norm13ln_bwd_kernelINS_13Kernel_traitsI13__nv_bfloat16S2_fS2_fjLj6144ELj1ELj1ELj8ELj16ENS_18Kernel_traits_baseILj6144ES2_S2_fS2_fjLj256EEEEELb1ELb1ELb1ELb1EEEvNS_9BwdParamsE)
        /*00b0*/ 	.short	0x0380
        /*00b2*/ 	.short	0x0128


	//----- nvinfo : EIATTR_SW_WAR
	.align		4
.L_2615:
        /*00b4*/ 	.byte	0x04, 0x36
        /*00b6*/ 	.short	(.L_2617 - .L_2616)
.L_2616:
        /*00b8*/ 	.word	0x00000008
.L_2617:


//--------------------- .nv.info._ZN10layer_norm13ln_bwd_kernelINS_13Kernel_traitsIf13__nv_bfloat16fS2_fjLj6144ELj1ELj1ELj8ELj16ENS_18Kernel_traits_baseILj6144EfS2_fS2_fjLj256EEEEELb0ELb0ELb0ELb0EEEvNS_9BwdParamsE --------------------------
	.section	.nv.info._ZN10layer_norm13ln_bwd_kernelINS_13Kernel_traitsIf13__nv_bfloat16fS2_fjLj6144ELj1ELj1ELj8ELj16ENS_18Kernel_traits_baseILj6144EfS2_fS2_fjLj256EEEEELb0ELb0ELb0ELb0EEEvNS_9BwdParamsE,"",@"SHT_CUDA_INFO"
	.sectionflags	@""
	.align	4


	//----- nvinfo : EIATTR_CUDA_API_VERSION
	.align		4
        /*0000*/ 	.byte	0x04, 0x37
        /*0002*/ 	.short	(.L_2619 - .L_2618)
.L_2618:
        /*0004*/ 	.word	0x00000082


	//----- nvinfo : EIATTR_KPARAM_INFO
	.align		4
.L_2619:
        /*0008*/ 	.byte	0x04, 0x17
        /*000a*/ 	.short	(.L_2621 - .L_2620)
.L_2620:
        /*000c*/ 	.word	0x00000000
        /*0010*/ 	.short	0x0000
        /*0012*/ 	.short	0x0000
        /*0014*/ 	.byte	0x00, 0xf0, 0xa1, 0x04


	//----- nvinfo : EIATTR_SPARSE_MMA_MASK
	.align		4
.L_2621:
        /*0018*/ 	.byte	0x03, 0x50
        /*001a*/ 	.short	0x0000


	//----- nvinfo : EIATTR_MAXREG_COUNT
	.align		4
        /*001c*/ 	.byte	0x03, 0x1b
        /*001e*/ 	.short	0x00ff


	//----- nvinfo : EIATTR_NUM_BARRIERS
	.align		4
        /*0020*/ 	.byte	0x02, 0x4c
        /*0022*/ 	.byte	0x01
	.zero		1


	//----- nvinfo : EIATTR_MERCURY_ISA_VERSION
	.align		4
        /*0024*/ 	.byte	0x03, 0x5f
        /*0026*/ 	.short	0x0101


	//----- nvinfo : EIATTR_COOP_GROUP_MASK_REGIDS
	.align		4
        /*0028*/ 	.byte	0x04, 0x29
        /*002a*/ 	.short	(.L_2623 - .L_2622)


	//   ....[0]....
.L_2622:
        /*002c*/ 	.word	0xffffffff


	//   ....[1]....
        /*0030*/ 	.word	0xffffffff


	//   ....[2]....
        /*0034*/ 	.word	0xffffffff


	//   ....[3]....
        /*0038*/ 	.word	0xffffffff


	//   ....[4]....
        /*003c*/ 	.word	0xffffffff


	//   ....[5]....
        /*0040*/ 	.word	0xffffffff


	//   ....[6]....
        /*0044*/ 	.word	0xffffffff


	//   ....[7]....
        /*0048*/ 	.word	0xffffffff


	//   ....[8]....
        /*004c*/ 	.word	0xffffffff


	//   ....[9]....
        /*0050*/ 	.word	0xffffffff


	//----- nvinfo : EIATTR_COOP_GROUP_INSTR_OFFSETS
	.align		4
.L_2623:
        /*0054*/ 	.byte	0x04, 0x28
        /*0056*/ 	.short	(.L_2625 - .L_2624)


	//   ....[0]....
.L_2624:
        /*0058*/ 	.word	0x000016d0


	//   ....[1]....
        /*005c*/ 	.word	0x00001700


	//   ....[2]....
        /*0060*/ 	.word	0x00001730


	//   ....[3]....
        /*0064*/ 	.word	0x00001740


	//   ....[4]....
        /*0068*/ 	.word	0x00001770


	//   ....[5]....
        /*006c*/ 	.word	0x00001780


	//   ....[6]....
        /*0070*/ 	.word	0x000017b0


	//   ....[7]....
        /*0074*/ 	.word	0x000017c0


	//   ....[8]....
        /*0078*/ 	.word	0x000017f0


	//   ....[9]....
        /*007c*/ 	.word	0x00001800


	//----- nvinfo : EIATTR_VRC_CTA_INIT_COUNT
	.align		4
.L_2625:
        /*0080*/ 	.byte	0x02, 0x4a
	.zero		1
	.zero		1


	//----- nvinfo : EIATTR_EXIT_INSTR_OFFSETS
	.align		4
        /*0084*/ 	.byte	0x04, 0x1c
        /*0086*/ 	.short	(.L_2627 - .L_2626)


	//   ....[0]....
.L_2626:
        /*0088*/ 	.word	0x00003d70


	//   ....[1]....
        /*008c*/ 	.word	0x00003e10


	//----- nvinfo : EIATTR_MAX_THREADS
	.align		4
.L_2627:
        /*0090*/ 	.byte	0x04, 0x05
        /*0092*/ 	.short	(.L_2629 - .L_2628)
.L_2628:
        /*0094*/ 	.word	0x00000100
        /*0098*/ 	.word	0x00000001
        /*009c*/ 	.word	0x00000001


	//----- nvinfo : EIATTR_CRS_STACK_SIZE
	.align		4
.L_2629:
        /*00a0*/ 	.byte	0x04, 0x1e
        /*00a2*/ 	.short	(.L_2631 - .L_2630)
.L_2630:
        /*00a4*/ 	.word	0x00000000


	//----- nvinfo : EIATTR_CBANK_PARAM_SIZE
	.align		4
.L_2631:
        /*00a8*/ 	.byte	0x03, 0x19
        /*00aa*/ 	.short	0x0128


	//----- nvinfo : EIATTR_PARAM_CBANK
	.align		4
        /*00ac*/ 	.byte	0x04, 0x0a
        /*00ae*/ 	.short	(.L_2633 - .L_2632)
	.align		4
.L_2632:
        /*00b0*/ 	.word	index@(.nv.constant0._ZN10layer_norm13ln_bwd_kernelINS_13Kernel_traitsIf13__nv_bfloat16fS2_fjLj6144ELj1ELj1ELj8ELj16ENS_18Kernel_traits_baseILj6144EfS2_fS2_fjLj256EEEEELb0ELb0ELb0ELb0EEEvNS_9BwdParamsE)
        /*00b4*/ 	.short	0x0380
        /*00b6*/ 	.short	0x0128


	//----- nvinfo : EIATTR_SW_WAR
	.align		4
.L_2633:
        /*00b8*/ 	.byte	0x04, 0x36
        /*00ba*/ 	.short	(.L_2635 - .L_2634)
.L_2634:
        /*00bc*/ 	.word	0x00000008
.L_2635:


//--------------------- .nv.info._ZN10layer_norm13ln_bwd_kernelINS_13Kernel_traitsIf13__nv_bfloat16fS2_fjLj6144ELj1ELj1ELj8ELj16ENS_18Kernel_traits_baseILj6144EfS2_fS2_fjLj256EEEEELb0ELb0ELb0ELb1EEEvNS_9BwdParamsE --------------------------
	.section	.nv.info._ZN10layer_norm13ln_bwd_kernelINS_13Kernel_traitsIf13__nv_bfloat16fS2_fjLj6144ELj1ELj1ELj8ELj16ENS_18Kernel_traits_baseILj6144EfS2_fS2_fjLj256EEEEELb0ELb0ELb0ELb1EEEvNS_9BwdParamsE,"",@"SHT_CUDA_INFO"
	.sectionflags	@""
	.align	4


	//----- nvinfo : EIATTR_CUDA_API_VERSION
	.align		4
        /*0000*/ 	.byte	0x04, 0x37
        /*0002*/ 	.short	(.L_2637 - .L_2636)
.L_2636:
        /*0004*/ 	.word	0x00000082


	//----- nvinfo : EIATTR_KPARAM_INFO
	.align		4
.L_2637:
        /*0008*/ 	.byte	0x04, 0x17
        /*000a*/ 	.short	(.L_2639 - .L_2638)
.L_2638:
        /*000c*/ 	.word	0x00000000
        /*0010*/ 	.short	0x0000
        /*0012*/ 	.short	0x0000
        /*0014*/ 	.byte	0x00, 0xf0, 0xa1, 0x04


	//----- nvinfo : EIATTR_SPARSE_MMA_MASK
	.align		4
.L_2639:
        /*0018*/ 	.byte	0x03, 0x50
        /*001a*/ 	.short	0x0000


	//----- nvinfo : EIATTR_MAXREG_COUNT
	.align		4
        /*001c*/ 	.byte	0x03, 0x1b
        /*001e*/ 	.short	0x00ff


	//----- nvinfo : EIATTR_NUM_BARRIERS
	.align		4
        /*0020*/ 	.byte	0x02, 0x4c
        /*0022*/ 	.byte	0x01
	.zero		1


	//----- nvinfo : EIATTR_MERCURY_ISA_VERSION
	.align		4
        /*0024*/ 	.byte	0x03, 0x5f
        /*0026*/ 	.short	0x0101


	//----- nvinfo : EIATTR_COOP_GROUP_MASK_REGIDS
	.align		4
        /*0028*/ 	.byte	0x04, 0x29
        /*002a*/ 	.short	(.L_2641 - .L_2640)


	//   ....[0]....
.L_2640:
        /*002c*/ 	.word	0xffffffff


	//   ....[1]....
        /*0030*/ 	.word	0xffffffff


	//   ....[2]....
        /*0034*/ 	.word	0xffffffff


	//   ....[3]....
        /*0038*/ 	.word	0xffffffff


	//   ....[4]....
        /*003c*/ 	.word	0xffffffff


	//   ....[5]....
        /*0040*/ 	.word	0xffffffff


	//   ....[6]....
        /*0044*/ 	.word	0xffffffff


	//   ....[7]....
        /*0048*/ 	.word	0xffffffff


	//   ....[8]....
        /*004c*/ 	.word	0xffffffff


	//   ....[9]....
        /*0050*/ 	.word	0xffffffff


	//----- nvinfo : EIATTR_COOP_GROUP_INSTR_OFFSETS
	.align		4
.L_2641:
        /*0054*/ 	.byte	0x04, 0x28
        /*0056*/ 	.short	(.L_2643 - .L_2642)


	//   ....[0]....
.L_2642:
        /*0058*/ 	.word	0x00001280


	//   ....[1]....
        /*005c*/ 	.word	0x00001450


	//   ....[2]....
        /*0060*/ 	.word	0x00001460


	//   ....[3]....
        /*0064*/ 	.word	0x00001480


	//   ....[4]....
        /*0068*/ 	.word	0x000014c0


	//   ....[5]....
        /*006c*/ 	.word	0x000014e0


	//   ....[6]....
        /*0070*/ 	.word	0x00001500


	//   ....[7]....
        /*0074*/ 	.word	0x00001520


	//   ....[8]....
        /*0078*/ 	.word	0x00001560


	//   ....[9]....
        /*007c*/ 	.word	0x00001570


	//----- nvinfo : EIATTR_VRC_CTA_INIT_COUNT
	.align		4
.L_2643:
        /*0080*/ 	.byte	0x02, 0x4a
	.zero		1
	.zero		1


	//----- nvinfo : EIATTR_EXIT_INSTR_OFFSETS
	.align		4
        /*0084*/ 	.byte	0x04, 0x1c
        /*0086*/ 	.short	(.L_2645 - .L_2644)


	//   ....[0]....
.L_2644:
        /*0088*/ 	.word	0x00003bd0


	//----- nvinfo : EIATTR_MAX_THREADS
	.align		4
.L_2645:
        /*008c*/ 	.byte	0x04, 0x05
        /*008e*/ 	.short	(.L_2647 - .L_2646)
.L_2646:
        /*0090*/ 	.word	0x00000100
        /*0094*/ 	.word	0x00000001
        /*0098*/ 	.word	0x00000001


	//----- nvinfo : EIATTR_CRS_STACK_SIZE
	.align		4
.L_2647:
        /*009c*/ 	.byte	0x04, 0x1e
        /*009e*/ 	.short	(.L_2649 - .L_2648)
.L_2648:
        /*00a0*/ 	.word	0x00000000


	//----- nvinfo : EIATTR_CBANK_PARAM_SIZE
	.align		4
.L_2649:
        /*00a4*/ 	.byte	0x03, 0x19
        /*00a6*/ 	.short	0x0128


	//----- nvinfo : EIATTR_PARAM_CBANK
	.align		4
        /*00a8*/ 	.byte	0x04, 0x0a
        /*00aa*/ 	.short	(.L_2651 - .L_2650)
	.align		4
.L_2650:
        /*00ac*/ 	.word	index@(.nv.constant0._ZN10layer_norm13ln_bwd_kernelINS_13Kernel_traitsIf13__nv_bfloat16fS2_fjLj6144ELj1ELj1ELj8ELj16ENS_18Kernel_traits_baseILj6144EfS2_fS2_fjLj256EEEEELb0ELb0ELb0ELb1EEEvNS_9BwdParamsE)
        /*00b0*/ 	.short	0x0380
        /*00b2*/ 	.short	0x0128


	//----- nvinfo : EIATTR_SW_WAR
	.align		4
.L_2651:
        /*00b4*/ 	.byte	0x04, 0x36
        /*00b6*/ 	.short	(.L_2653 - .L_2652)
.L_2652:
        /*00b8*/ 	.word	0x00000008
.L_2653:


//--------------------- .nv.info._ZN10layer_norm13ln_bwd_kernelINS_13Kernel_traitsIf13__nv_bfloat16fS2_fjLj6144ELj1ELj1ELj8ELj16ENS_18Kernel_traits_baseILj6144EfS2_fS2_fjLj256EEEEELb0ELb0ELb1ELb0EEEvNS_9BwdParamsE --------------------------
	.section	.nv.info._ZN10layer_norm13ln_bwd_kernelINS_13Kernel_traitsIf13__nv_bfloat16fS2_fjLj6144ELj1ELj1ELj8ELj16ENS_18Kernel_traits_baseILj6144EfS2_fS2_fjLj256EEEEELb0ELb0ELb1ELb0EEEvNS_9BwdParamsE,"",@"SHT_CUDA_INFO"
	.sectionflags	@""
	.align	4


	//----- nvinfo : EIATTR_CUDA_API_VERSION
	.align		4
        /*0000*/ 	.byte	0x04, 0x37
        /*0002*/ 	.short	(.L_2655 - .L_2654)
.L_2654:
        /*0004*/ 	.word	0x00000082


	//----- nvinfo : EIATTR_KPARAM_INFO
	.align		4
.L_2655:
        /*0008*/ 	.byte	0x04, 0x17
        /*000a*/ 	.short	(.L_2657 - .L_2656)
.L_2656:
        /*000c*/ 	.word	0x00000000
        /*0010*/ 	.short	0x0000
        /*0012*/ 	.short	0x0000
        /*0014*/ 	.byte	0x00, 0xf0, 0xa1, 0x04


	//----- nvinfo : EIATTR_SPARSE_MMA_MASK
	.align		4
.L_2657:
        /*0018*/ 	.byte	0x03, 0x50
        /*001a*/ 	.short	0x0000


	//----- nvinfo : EIATTR_MAXREG_COUNT
	.align		4
        /*001c*/ 	.byte	0x03, 0x1b
        /*001e*/ 	.short	0x00ff


	//----- nvinfo : EIATTR_NUM_BARRIERS
	.align		4
        /*0020*/ 	.byte	0x02, 0x4c
        /*0022*/ 	.byte	0x01
	.zero		1


	//----- nvinfo : EIATTR_MERCURY_ISA_VERSION
	.align		4
        /*0024*/ 	.byte	0x03, 0x5f
        /*0026*/ 	.short	0x0101


	//----- nvinfo : EIATTR_COOP_GROUP_MASK_REGIDS
	.align		4
        /*0028*/ 	.byte	0x04, 0x29
        /*002a*/ 	.short	(.L_2659 - .L_2658)


	//   ....[0]....
.L_2658:
        /*002c*/ 	.word	0xffffffff


	//   ....[1]....
        /*0030*/ 	.word	0xffffffff


	//   ....[2]....
        /*0034*/ 	.word	0xffffffff


	//   ....[3]....
        /*0038*/ 	.word	0xffffffff


	//   ....[4]....
        /*003c*/ 	.word	0xffffffff


	//   ....[5]....
        /*0040*/ 	.word	0xffffffff


	//   ....[6]....
        /*0044*/ 	.word	0xffffffff


	//   ....[7]....
        /*0048*/ 	.word	0xffffffff


	//   ....[8]....
        /*004c*/ 	.word	0xffffffff


	//   ....[9]....
        /*0050*/ 	.word	0xffffffff


	//----- nvinfo : EIATTR_COOP_GROUP_INSTR_OFFSETS
	.align		4
.L_2659:
        /*0054*/ 	.byte	0x04, 0x28
        /*0056*/ 	.short	(.L_2661 - .L_2660)


	//   ....[0]....
.L_2660:
        /*0058*/ 	.word	0x00001950


	//   ....[1]....
        /*005c*/ 	.word	0x00001980


	//   ....[2]....
        /*0060*/ 	.word	0x000019b0


	//   ....[3]....
        /*0064*/ 	.word	0x000019c0


	//   ....[4]....
        /*0068*/ 	.word	0x000019f0


	//   ....[5]....
        /*006c*/ 	.word	0x00001a00


	//   ....[6]....
        /*0070*/ 	.word	0x00001a30


	//   ....[7]....
        /*0074*/ 	.word	0x00001a40


	//   ....[8]....
        /*0078*/ 	.word	0x00001a70


	//   ....[9]....
        /*007c*/ 	.word	0x00001a80


	//----- nvinfo : EIATTR_VRC_CTA_INIT_COUNT
	.align		4
.L_2661:
        /*0080*/ 	.byte	0x02, 0x4a
	.zero		1
	.zero		1


	//----- nvinfo : EIATTR_EXIT_INSTR_OFFSETS
	.align		4
        /*0084*/ 	.byte	0x04, 0x1c
        /*0086*/ 	.short	(.L_2663 - .L_2662)


	//   ....[0]....
.L_2662:
        /*0088*/ 	.word	0x00005d50


	//   ....[1]....
        /*008c*/ 	.word	0x00005df0


	//----- nvinfo : EIATTR_MAX_THREADS
	.align		4
.L_2663:
        /*0090*/ 	.byte	0x04, 0x05
        /*0092*/ 	.short	(.L_2665 - .L_2664)
.L_2664:
        /*0094*/ 	.word	0x00000100
        /*0098*/ 	.word	0x00000001
        /*009c*/ 	.word	0x00000001


	//----- nvinfo : EIATTR_CRS_STACK_SIZE
	.align		4
.L_2665:
        /*00a0*/ 	.byte	0x04, 0x1e
        /*00a2*/ 	.short	(.L_2667 - .L_2666)
.L_2666:
        /*00a4*/ 	.word	0x00000000


	//----- nvinfo : EIATTR_CBANK_PARAM_SIZE
	.align		4
.L_2667:
        /*00a8*/ 	.byte	0x03, 0x19
        /*00aa*/ 	.short	0x0128


	//----- nvinfo : EIATTR_PARAM_CBANK
	.align		4
        /*00ac*/ 	.byte	0x04, 0x0a
        /*00ae*/ 	.short	(.L_2669 - .L_2668)
	.align		4
.L_2668:
        /*00b0*/ 	.word	index@(.nv.constant0._ZN10layer_norm13ln_bwd_kernelINS_13Kernel_traitsIf13__nv_bfloat16fS2_fjLj6144ELj1ELj1ELj8ELj16ENS_18Kernel_traits_baseILj6144EfS2_fS2_fjLj256EEEEELb0ELb0ELb1ELb0EEEvNS_9BwdParamsE)
        /*00b4*/ 	.short	0x0380
        /*00b6*/ 	.short	0x0128


	//----- nvinfo : EIATTR_SW_WAR
	.align		4
.L_2669:
        /*00b8*/ 	.byte	0x04, 0x36
        /*00ba*/ 	.short	(.L_2671 - .L_2670)
.L_2670:
        /*00bc*/ 	.word	0x00000008
.L_2671:


//--------------------- .nv.info._ZN10layer_norm13ln_bwd_kernelINS_13Kernel_traitsIf13__nv_bfloat16fS2_fjLj6144ELj1ELj1ELj8ELj16ENS_18Kernel_traits_baseILj6144EfS2_fS2_fjLj256EEEEELb0ELb0ELb1ELb1EEEvNS_9BwdParamsE --------------------------
	.section	.nv.info._ZN10layer_norm13ln_bwd_kernelINS_13Kernel_traitsIf13__nv_bfloat16fS2_fjLj6144ELj1ELj1ELj8ELj16ENS_18Kernel_traits_baseILj6144EfS2_fS2_fjLj256EEEEELb0ELb0ELb1ELb1EEEvNS_9BwdParamsE,"",@"SHT_CUDA_INFO"
	.sectionflags	@""
	.align	4


	//----- nvinfo : EIATTR_CUDA_API_VERSION
	.align		4
        /*0000*/ 	.byte	0x04, 0x37
        /*0002*/ 	.short	(.L_2673 - .L_2672)
.L_2672:
        /*0004*/ 	.word	0x00000082


	//----- nvinfo : EIATTR_KPARAM_INFO
	.align		4
.L_2673:
        /*0008*/ 	.byte	0x04, 0x17
        /*000a*/ 	.short	(.L_2675 - .L_2674)
.L_2674:
        /*000c*/ 	.word	0x00000000
        /*0010*/ 	.short	0x0000
        /*0012*/ 	.short	0x0000
        /*0014*/ 	.byte	0x00, 0xf0, 0xa1, 0x04


	//----- nvinfo : EIATTR_SPARSE_MMA_MASK
	.align		4
.L_2675:
        /*0018*/ 	.byte	0x03, 0x50
        /*001a*/ 	.short	0x0000


	//----- nvinfo : EIATTR_MAXREG_COUNT
	.align		4
        /*001c*/ 	.byte	0x03, 0x1b
        /*001e*/ 	.short	0x00ff


	//----- nvinfo : EIATTR_NUM_BARRIERS
	.align		4
        /*0020*/ 	.byte	0x02, 0x4c
        /*0022*/ 	.byte	0x01
	.zero		1


	//----- nvinfo : EIATTR_MERCURY_ISA_VERSION
	.align		4
        /*0024*/ 	.byte	0x03, 0x5f
        /*0026*/ 	.short	0x0101


	//----- nvinfo : EIATTR_COOP_GROUP_MASK_REGIDS
	.align		4
        /*0028*/ 	.byte	0x04, 0x29
        /*002a*/ 	.short	(.L_2677 - .L_2676)


	//   ....[0]....
.L_2676:
        /*002c*/ 	.word	0xffffffff


	//   ....[1]....
        /*0030*/ 	.word	0xffffffff


	//   ....[2]....
        /*0034*/ 	.word	0xffffffff


	//   ....[3]....
        /*0038*/ 	.word	0xffffffff


	//   ....[4]....
        /*003c*/ 	.word	0xffffffff


	//   ....[5]....
        /*0040*/ 	.word	0xffffffff


	//   ....[6]....
        /*0044*/ 	.word	0xffffffff


	//   ....[7]....
        /*0048*/ 	.word	0xffffffff


	//   ....[8]....
        /*004c*/ 	.word	0xffffffff


	//   ....[9]....
        /*0050*/ 	.word	0xffffffff


	//----- nvinfo : EIATTR_COOP_GROUP_INSTR_OFFSETS
	.align		4
.L_2677:
        /*0054*/ 	.byte	0x04, 0x28
        /*0056*/ 	.short	(.L_2679 - .L_2678)


	//   ....[0]....
.L_2678:
        /*0058*/ 	.word	0x00001500


	//   ....[1]....
        /*005c*/ 	.word	0x00001520


	//   ....[2]....
        /*0060*/ 	.word	0x00001560


	//   ....[3]....
        /*0064*/ 	.word	0x00001570


	//   ....[4]....
        /*0068*/ 	.word	0x000015b0


	//   ....[5]....
        /*006c*/ 	.word	0x000015c0


	//   ....[6]....
        /*0070*/ 	.word	0x000015f0


	//   ....[7]....
        /*0074*/ 	.word	0x00001600


	//   ....[8]....
        /*0078*/ 	.word	0x00001630


	//   ....[9]....
        /*007c*/ 	.word	0x00001640


	//----- nvinfo : EIATTR_VRC_CTA_INIT_COUNT
	.align		4
.L_2679:
        /*0080*/ 	.byte	0x02, 0x4a
	.zero		1
	.zero		1


	//----- nvinfo : EIATTR_EXIT_INSTR_OFFSETS
	.align		4
        /*0084*/ 	.byte	0x04, 0x1c
        /*0086*/ 	.short	(.L_2681 - .L_2680)


	//   ....[0]....
.L_2680:
        /*0088*/ 	.word	0x000057a0


	//----- nvinfo : EIATTR_MAX_THREADS
	.align		4
.L_2681:
        /*008c*/ 	.byte	0x04, 0x05
        /*008e*/ 	.short	(.L_2683 - .L_2682)
.L_2682:
        /*0090*/ 	.word	0x00000100
        /*0094*/ 	.word	0x00000001
        /*0098*/ 	.word	0x00000001


	//----- nvinfo : EIATTR_CRS_STACK_SIZE
	.align		4
.L_2683:
        /*009c*/ 	.byte	0x04, 0x1e
        /*009e*/ 	.short	(.L_2685 - .L_2684)
.L_2684:
        /*00a0*/ 	.word	0x00000000


	//----- nvinfo : EIATTR_CBANK_PARAM_SIZE
	.align		4
.L_2685:
        /*00a4*/ 	.byte	0x03, 0x19
        /*00a6*/ 	.short	0x0128


	//----- nvinfo : EIATTR_PARAM_CBANK
	.align		4
        /*00a8*/ 	.byte	0x04, 0x0a
        /*00aa*/ 	.short	(.L_2687 - .L_2686)
	.align		4
.L_2686:
        /*00ac*/ 	.word	index@(.nv.constant0._ZN10layer_norm13ln_bwd_kernelINS_13Kernel_traitsIf13__nv_bfloat16fS2_fjLj6144ELj1ELj1ELj8ELj16ENS_18Kernel_traits_baseILj6144EfS2_fS2_fjLj256EEEEELb0ELb0ELb1ELb1EEEvNS_9BwdParamsE)
        /*00b0*/ 	.short	0x0380
        /*00b2*/ 	.short	0x0128


	//----- nvinfo : EIATTR_SW_WAR
	.align		4
.L_2687:
        /*00b4*/ 	.byte	0x04, 0x36
        /*00b6*/ 	.short	(.L_2689 - .L_2688)
.L_2688:
        /*00b8*/ 	.word	0x00000008
.L_2689:


//--------------------- .nv.info._ZN10layer_norm13ln_bwd_kernelINS_13Kernel_traitsIf13__nv_bfloat16fS2_fjLj6144ELj1ELj1ELj8ELj16ENS_18Kernel_traits_baseILj6144EfS2_fS2_fjLj256EEEEELb0ELb1ELb0ELb0EEEvNS_9BwdParamsE --------------------------
	.section	.nv.info._ZN10layer_norm13ln_bwd_kernelINS_13Kernel_traitsIf13__nv_bfloat16fS2_fjLj6144ELj1ELj1ELj8ELj16ENS_18Kernel_traits_baseILj6144EfS2_fS2_fjLj256EEEEELb0ELb1ELb0ELb0EEEvNS_9BwdParamsE,"",@"SHT_CUDA_INFO"
	.sectionflags	@""
	.align	4


	//----- nvinfo : EIATTR_CUDA_API_VERSION
	.align		4
        /*0000*/ 	.byte	0x04, 0x37
        /*0002*/ 	.short	(.L_2691 - .L_2690)
.L_2690:
        /*0004*/ 	.word	0x00000082


	//----- nvinfo : EIATTR_KPARAM_INFO
	.align		4
.L_2691:
        /*0008*/ 	.byte	0x04, 0x17
        /*000a*/ 	.short	(.L_2693 - .L_2692)
.L_2692:
        /*000c*/ 	.word	0x00000000
        /*0010*/ 	.short	0x0000
        /*0012*/ 	.short	0x0000
        /*0014*/ 	.byte	0x00, 0xf0, 0xa1, 0x04


	//----- nvinfo : EIATTR_SPARSE_MMA_MASK
	.align		4
.L_2693:
        /*0018*/ 	.byte	0x03, 0x50
        /*001a*/ 	.short	0x0000


	//----- nvinfo : EIATTR_MAXREG_COUNT
	.align		4
        /*001c*/ 	.byte	0x03, 0x1b
        /*001e*/ 	.short	0x00ff


	//----- nvinfo : EIATTR_NUM_BARRIERS
	.align		4
        /*0020*/ 	.byte	0x02, 0x4c
        /*0022*/ 	.byte	0x01
	.zero		1


	//----- nvinfo : EIATTR_MERCURY_ISA_VERSION
	.align		4
        /*0024*/ 	.byte	0x03, 0x5f
        /*0026*/ 	.short	0x0101


	//----- nvinfo : EIATTR_COOP_GROUP_MASK_REGIDS
	.align		4
        /*0028*/ 	.byte	0x04, 0x29
        /*002a*/ 	.short	(.L_2695 - .L_2694)


	//   ....[0]....
.L_2694:
        /*002c*/ 	.word	0xffffffff


	//   ....[1]....
        /*0030*/ 	.word	0xffffffff


	//   ....[2]....
        /*0034*/ 	.word	0xffffffff


	//   ....[3]....
        /*0038*/ 	.word	0xffffffff


	//   ....[4]....
        /*003c*/ 	.word	0xffffffff


	//   ....[5]....
        /*0040*/ 	.word	0xffffffff


	//   ....[6]....
        /*0044*/ 	.word	0xffffffff


	//   ....[7]....
        /*0048*/ 	.word	0xffffffff


	//   ....[8]....
        /*004c*/ 	.word	0xffffffff


	//   ....[9]....
        /*0050*/ 	.word	0xffffffff


	//----- nvinfo : EIATTR_COOP_GROUP_INSTR_OFFSETS
	.align		4
.L_2695:
        /*0054*/ 	.byte	0x04, 0x28
        /*0056*/ 	.short	(.L_2697 - .L_2696)


	//   ....[0]....
.L_2696:
        /*0058*/ 	.word	0x00001910


	//   ....[1]....
        /*005c*/ 	.word	0x00001940


	//   ....[2]....
        /*0060*/ 	.word	0x00001970


	//   ....[3]....
        /*0064*/ 	.word	0x00001980


	//   ....[4]....
        /*0068*/ 	.word	0x000019b0


	//   ....[5]....
        /*006c*/ 	.word	0x000019c0


	//   ....[6]....
        /*0070*/ 	.word	0x000019f0


	//   ....[7]....
        /*0074*/ 	.word	0x00001a00


	//   ....[8]....
        /*0078*/ 	.word	0x00001a30


	//   ....[9]....
        /*007c*/ 	.word	0x00001a40


	//----- nvinfo : EIATTR_VRC_CTA_INIT_COUNT
	.align		4
.L_2697:
        /*0080*/ 	.byte	0x02, 0x4a
	.zero		1
	.zero		1


	//----- nvinfo : EIATTR_EXIT_INSTR_OFFSETS
	.align		4
        /*0084*/ 	.byte	0x04, 0x1c
        /*0086*/ 	.short	(.L_2699 - .L_2698)


	//   ....[0]....
.L_2698:
        /*0088*/ 	.word	0x000055d0


	//   ....[1]....
        /*008c*/ 	.word	0x000056a0


	//----- nvinfo : EIATTR_MAX_THREADS
	.align		4
.L_2699:
        /*0090*/ 	.byte	0x04, 0x05
        /*0092*/ 	.short	(.L_2701 - .L_2700)
.L_2700:
        /*0094*/ 	.word	0x00000100
        /*0098*/ 	.word	0x00000001
        /*009c*/ 	.word	0x00000001


	//----- nvinfo : EIATTR_CRS_STACK_SIZE
	.align		4
.L_2701:
        /*00a0*/ 	.byte	0x04, 0x1e
        /*00a2*/ 	.short	(.L_2703 - .L_2702)
.L_2702:
        /*00a4*/ 	.word	0x00000000


	//----- nvinfo : EIATTR_CBANK_PARAM_SIZE
	.align		4
.L_2703:
        /*00a8*/ 	.byte	0x03, 0x19
        /*00aa*/ 	.short	0x0128


	//----- nvinfo : EIATTR_PARAM_CBANK
	.align		4
        /*00ac*/ 	.byte	0x04, 0x0a
        /*00ae*/ 	.short	(.L_2705 - .L_2704)
	.align		4
.L_2704:
        /*00b0*/ 	.word	index@(.nv.constant0._ZN10layer_norm13ln_bwd_kernelINS_13Kernel_traitsIf13__nv_bfloat16fS2_fjLj6144ELj1ELj1ELj8ELj16ENS_18Kernel_traits_baseILj6144EfS2_fS2_fjLj256EEEEELb0ELb1ELb0ELb0EEEvNS_9BwdParamsE)
        /*00b4*/ 	.short	0x0380
        /*00b6*/ 	.short	0x0128


	//----- nvinfo : EIATTR_SW_WAR
	.align		4
.L_2705:
        /*00b8*/ 	.byte	0x04, 0x36
        /*00ba*/ 	.short	(.L_2707 - .L_2706)
.L_2706:
        /*00bc*/ 	.word	0x00000008
.L_2707:


//--------------------- .nv.info._ZN10layer_norm13ln_bwd_kernelINS_13Kernel_traitsIf13__nv_bfloat16fS2_fjLj6144ELj1ELj1ELj8ELj16ENS_18Kernel_traits_baseILj6144EfS2_fS2_fjLj256EEEEELb0ELb1ELb0ELb1EEEvNS_9BwdParamsE --------------------------
	.section	.nv.info._ZN10layer_norm13ln_bwd_kernelINS_13Kernel_traitsIf13__nv_bfloat16fS2_fjLj6144ELj1ELj1ELj8ELj16ENS_18Kernel_traits_baseILj6144EfS2_fS2_fjLj256EEEEELb0ELb1ELb0ELb1EEEvNS_9BwdParamsE,"",@"SHT_CUDA_INFO"
	.sectionflags	@""
	.align	4


	//----- nvinfo : EIATTR_CUDA_API_VERSION
	.align		4
        /*0000*/ 	.byte	0x04, 0x37
        /*0002*/ 	.short	(.L_2709 - .L_2708)
.L_2708:
        /*0004*/ 	.word	0x00000082


	//----- nvinfo : EIATTR_KPARAM_INFO
	.align		4
.L_2709:
        /*0008*/ 	.byte	0x04, 0x17
        /*000a*/ 	.short	(.L_2711 - .L_2710)
.L_2710:
        /*000c*/ 	.word	0x00000000
        /*0010*/ 	.short	0x0000
        /*0012*/ 	.short	0x0000
        /*0014*/ 	.byte	0x00, 0xf0, 0xa1, 0x04


	//----- nvinfo : EIATTR_SPARSE_MMA_MASK
	.align		4
.L_2711:
        /*0018*/ 	.byte	0x03, 0x50
        /*001a*/ 	.short	0x0000


	//----- nvinfo : EIATTR_MAXREG_COUNT
	.align		4
        /*001c*/ 	.byte	0x03, 0x1b
        /*001e*/ 	.short	0x00ff


	//----- nvinfo : EIATTR_NUM_BARRIERS
	.align		4
        /*0020*/ 	.byte	0x02, 0x4c
        /*0022*/ 	.byte	0x01
	.zero		1


	//----- nvinfo : EIATTR_MERCURY_ISA_VERSION
	.align		4
        /*0024*/ 	.byte	0x03, 0x5f
        /*0026*/ 	.short	0x0101


	//----- nvinfo : EIATTR_COOP_GROUP_MASK_REGIDS
	.align		4
        /*0028*/ 	.byte	0x04, 0x29
        /*002a*/ 	.short	(.L_2713 - .L_2712)


	//   ....[0]....
.L_2712:
        /*002c*/ 	.word	0xffffffff


	//   ....[1]....
        /*0030*/ 	.word	0xffffffff


	//   ....[2]....
        /*0034*/ 	.word	0xffffffff


	//   ....[3]....
        /*0038*/ 	.word	0xffffffff


	//   ....[4]....
        /*003c*/ 	.word	0xffffffff


	//   ....[5]....
        /*0040*/ 	.word	0xffffffff


	//   ....[6]....
        /*0044*/ 	.word	0xffffffff


	//   ....[7]....
        /*0048*/ 	.word	0xffffffff


	//   ....[8]....
        /*004c*/ 	.word	0xffffffff


	//   ....[9]....
        /*0050*/ 	.word	0xffffffff


	//----- nvinfo : EIATTR_COOP_GROUP_INSTR_OFFSETS
	.align		4
.L_2713:
        /*0054*/ 	.byte	0x04, 0x28
        /*0056*/ 	.short	(.L_2715 - .L_2714)


	//   ....[0]....
.L_2714:
        /*0058*/ 	.word	0x00001370


	//   ....[1]....
        /*005c*/ 	.word	0x00001380


	//   ....[2]....
        /*0060*/ 	.word	0x000013b0


	//   ....[3]....
        /*0064*/ 	.word	0x000013c0


	//   ....[4]....
        /*0068*/ 	.word	0x000013f0


	//   ....[5]....
        /*006c*/ 	.word	0x00001400


	//   ....[6]....
        /*0070*/ 	.word	0x00001430


	//   ....[7]....
        /*0074*/ 	.word	0x00001440


	//   ....[8]....
        /*0078*/ 	.word	0x00001480


	//   ....[9]....
        /*007c*/ 	.word	0x00001490


	//----- nvinfo : EIATTR_VRC_CTA_INIT_COUNT
	.align		4
.L_2715:
        /*0080*/ 	.byte	0x02, 0x4a
	.zero		1
	.zero		1


	//----- nvinfo : EIATTR_EXIT_INSTR_OFFSETS
	.align		4
        /*0084*/ 	.byte	0x04, 0x1c
        /*0086*/ 	.short	(.L_2717 - .L_2716)


	//   ....[0]....
.L_2716:
        /*0088*/ 	.word	0x00005770


	//----- nvinfo : EIATTR_MAX_THREADS
	.align		4
.L_2717:
        /*008c*/ 	.byte	0x04, 0x05
        /*008e*/ 	.short	(.L_2719 - .L_2718)
.L_2718:
        /*0090*/ 	.word	0x00000100
        /*0094*/ 	.word	0x00000001
        /*0098*/ 	.word	0x00000001


	//----- nvinfo : EIATTR_CRS_STACK_SIZE
	.align		4
.L_2719:
        /*009c*/ 	.byte	0x04, 0x1e
        /*009e*/ 	.short	(.L_2721 - .L_2720)
.L_2720:
        /*00a0*/ 	.word	0x00000000


	//----- nvinfo : EIATTR_CBANK_PARAM_SIZE
	.align		4
.L_2721:
        /*00a4*/ 	.byte	0x03, 0x19
        /*00a6*/ 	.short	0x0128


	//----- nvinfo : EIATTR_PARAM_CBANK
	.align		4
        /*00a8*/ 	.byte	0x04, 0x0a
        /*00aa*/ 	.short	(.L_2723 - .L_2722)
	.align		4
.L_2722:
        /*00ac*/ 	.word	index@(.nv.constant0._ZN10layer_norm13ln_bwd_kernelINS_13Kernel_traitsIf13__nv_bfloat16fS2_fjLj6144ELj1ELj1ELj8ELj16ENS_18Kernel_traits_baseILj6144EfS2_fS2_fjLj256EEEEELb0ELb1ELb0ELb1EEEvNS_9BwdParamsE)
        /*00b0*/ 	.short	0x0380
        /*00b2*/ 	.short	0x0128


	//----- nvinfo : EIATTR_SW_WAR
	.align		4
.L_2723:
        /*00b4*/ 	.byte	0x04, 0x36
        /*00b6*/ 	.short	(.L_2725 - .L_2724)
.L_2724:
        /*00b8*/ 	.word	0x00000008
.L_2725:


//--------------------- .nv.info._ZN10layer_norm13ln_bwd_kernelINS_13Kernel_traitsIf13__nv_bfloat16fS2_fjLj6144ELj1ELj1ELj8ELj16ENS_18Kernel_traits_baseILj6144EfS2_fS2_fjLj256EEEEELb0ELb1ELb1ELb0EEEvNS_9BwdParamsE --------------------------
	.section	.nv.info._ZN10layer_norm13ln_bwd_kernelINS_13Kernel_traitsIf13__nv_bfloat16fS2_fjLj6144ELj1ELj1ELj8ELj16ENS_18Kernel_traits_baseILj6144EfS2_fS2_fjLj256EEEEELb0ELb1ELb1ELb0EEEvNS_9BwdParamsE,"",@"SHT_CUDA_INFO"
	.sectionflags	@""
	.align	4


	//----- nvinfo : EIATTR_CUDA_API_VERSION
	.align		4
        /*0000*/ 	.byte	0x04, 0x37
        /*0002*/ 	.short	(.L_2727 - .L_2726)
.L_2726:
        /*0004*/ 	.word	0x00000082


	//----- nvinfo : EIATTR_KPARAM_INFO
	.align		4
.L_2727:
        /*0008*/ 	.byte	0x04, 0x17
        /*000a*/ 	.short	(.L_2729 - .L_2728)
.L_2728:
        /*000c*/ 	.word	0x00000000
        /*0010*/ 	.short	0x0000
        /*0012*/ 	.short	0x0000
        /*0014*/ 	.byte	0x00, 0xf0, 0xa1, 0x04


	//----- nvinfo : EIATTR_SPARSE_MMA_MASK
	.align		4
.L_2729:
        /*0018*/ 	.byte	0x03, 0x50
        /*001a*/ 	.short	0x0000


	//----- nvinfo : EIATTR_MAXREG_COUNT
	.align		4
        /*001c*/ 	.byte	0x03, 0x1b
        /*001e*/ 	.short	0x00ff


	//----- nvinfo : EIATTR_NUM_BARRIERS
	.align		4
        /*0020*/ 	.byte	0x02, 0x4c
        /*0022*/ 	.byte	0x01
	.zero		1


	//----- nvinfo : EIATTR_MERCURY_ISA_VERSION
	.align		4
        /*0024*/ 	.byte	0x03, 0x5f
        /*0026*/ 	.short	0x0101


	//----- nvinfo : EIATTR_COOP_GROUP_MASK_REGIDS
	.align		4
        /*0028*/ 	.byte	0x04, 0x29
        /*002a*/ 	.short	(.L_2731 - .L_2730)


	//   ....[0]....
.L_2730:
        /*002c*/ 	.word	0xffffffff


	//   ....[1]....
        /*0030*/ 	.word	0xffffffff


	//   ....[2]....
        /*0034*/ 	.word	0xffffffff


	//   ....[3]....
        /*0038*/ 	.word	0xffffffff


	//   ....[4]....
        /*003c*/ 	.word	0xffffffff


	//   ....[5]....
        /*0040*/ 	.word	0xffffffff


	//   ....[6]....
        /*0044*/ 	.word	0xffffffff


	//   ....[7]....
        /*0048*/ 	.word	0xffffffff


	//   ....[8]....
        /*004c*/ 	.word	0xffffffff


	//   ....[9]....
        /*0050*/ 	.word	0xffffffff


	//----- nvinfo : EIATTR_COOP_GROUP_INSTR_OFFSETS
	.align		4
.L_2731:
        /*0054*/ 	.byte	0x04, 0x28
        /*0056*/ 	.short	(.L_2733 - .L_2732)


	//   ....[0]....
.L_2732:
        /*0058*/ 	.word	0x00001b70


	//   ....[1]....
        /*005c*/ 	.word	0x00001b90


	//   ....[2]....
        /*0060*/ 	.word	0x00001bd0


	//   ....[3]....
        /*0064*/ 	.word	0x00001be0


	//   ....[4]....
        /*0068*/ 	.word	0x00001c20


	//   ....[5]....
        /*006c*/ 	.word	0x00001c30


	//   ....[6]....
        /*0070*/ 	.word	0x00001c60


	//   ....[7]....
        /*0074*/ 	.word	0x00001c70


	//   ....[8]....
        /*0078*/ 	.word	0x00001ca0


	//   ....[9]....
        /*007c*/ 	.word	0x00001cb0


	//----- nvinfo : EIATTR_VRC_CTA_INIT_COUNT
	.align		4
.L_2733:
        /*0080*/ 	.byte	0x02, 0x4a
	.zero		1
	.zero		1


	//----- nvinfo : EIATTR_EXIT_INSTR_OFFSETS
	.align		4
        /*0084*/ 	.byte	0x04, 0x1c
        /*0086*/ 	.short	(.L_2735 - .L_2734)


	//   ....[0]....
.L_2734:
        /*0088*/ 	.word	0x00006f70


	//   ....[1]....
        /*008c*/ 	.word	0x00007040


	//----- nvinfo : EIATTR_MAX_THREADS
	.align		4
.L_2735:
        /*0090*/ 	.byte	0x04, 0x05
        /*0092*/ 	.short	(.L_2737 - .L_2736)
.L_2736:
        /*0094*/ 	.word	0x00000100
        /*0098*/ 	.word	0x00000001
        /*009c*/ 	.word	0x00000001


	//----- nvinfo : EIATTR_CRS_STACK_SIZE
	.align		4
.L_2737:
        /*00a0*/ 	.byte	0x04, 0x1e
        /*00a2*/ 	.short	(.L_2739 - .L_2738)
.L_2738:
        /*00a4*/ 	.word	0x00000000


	//----- nvinfo : EIATTR_CBANK_PARAM_SIZE
	.align		4
.L_2739:
        /*00a8*/ 	.byte	0x03, 0x19
        /*00aa*/ 	.short	0x0128


	//----- nvinfo : EIATTR_PARAM_CBANK
	.align		4
        /*00ac*/ 	.byte	0x04, 0x0a
        /*00ae*/ 	.short	(.L_2741 - .L_2740)
	.align		4
.L_2740:
        /*00b0*/ 	.word	index@(.nv.constant0._ZN10layer_norm13ln_bwd_kernelINS_13Kernel_traitsIf13__nv_bfloat16fS2_fjLj6144ELj1ELj1ELj8ELj16ENS_18Kernel_traits_baseILj6144EfS2_fS2_fjLj256EEEEELb0ELb1ELb1ELb0EEEvNS_9BwdParamsE)
        /*00b4*/ 	.short	0x0380
        /*00b6*/ 	.short	0x0128


	//----- nvinfo : EIATTR_SW_WAR
	.align		4
.L_2741:
        /*00b8*/ 	.byte	0x04, 0x36
        /*00ba*/ 	.short	(.L_2743 - .L_2742)
.L_2742:
        /*00bc*/ 	.word	0x00000008
.L_2743:


//--------------------- .nv.info._ZN10layer_norm13ln_bwd_kernelINS_13Kernel_traitsIf13__nv_bfloat16fS2_fjLj6144ELj1ELj1ELj8ELj16ENS_18Kernel_traits_baseILj6144EfS2_fS2_fjLj256EEEEELb0ELb1ELb1ELb1EEEvNS_9BwdParamsE --------------------------
	.section	.nv.info._ZN10layer_norm13ln_bwd_kernelINS_13Kernel_traitsIf13__nv_bfloat16fS2_fjLj6144ELj1ELj1ELj8ELj16ENS_18Kernel_traits_baseILj6144EfS2_fS2_fjLj256EEEEELb0ELb1ELb1ELb1EEEvNS_9BwdParamsE,"",@"SHT_CUDA_INFO"
	.sectionflags	@""
	.align	4


	//----- nvinfo : EIATTR_CUDA_API_VERSION
	.align		4
        /*0000*/ 	.byte	0x04, 0x37
        /*0002*/ 	.short	(.L_2745 - .L_2744)
.L_2744:
        /*0004*/ 	.word	0x00000082


	//----- nvinfo : EIATTR_KPARAM_INFO
	.align		4
.L_2745:
        /*0008*/ 	.byte	0x04, 0x17
        /*000a*/ 	.short	(.L_2747 - .L_2746)
.L_2746:
        /*000c*/ 	.word	0x00000000
        /*0010*/ 	.short	0x0000
        /*0012*/ 	.short	0x0000
        /*0014*/ 	.byte	0x00, 0xf0, 0xa1, 0x04


	//----- nvinfo : EIATTR_SPARSE_MMA_MASK
	.align		4
.L_2747:
        /*0018*/ 	.byte	0x03, 0x50
        /*001a*/ 	.short	0x0000


	//----- nvinfo : EIATTR_MAXREG_COUNT
	.align		4
        /*001c*/ 	.byte	0x03, 0x1b
        /*001e*/ 	.short	0x00ff


	//----- nvinfo : EIATTR_NUM_BARRIERS
	.align		4
        /*0020*/ 	.byte	0x02, 0x4c
        /*0022*/ 	.byte	0x01
	.zero		1


	//----- nvinfo : EIATTR_MERCURY_ISA_VERSION
	.align		4
        /*0024*/ 	.byte	0x03, 0x5f
        /*0026*/ 	.short	0x0101


	//----- nvinfo : EIATTR_COOP_GROUP_MASK_REGIDS
	.align		4
        /*0028*/ 	.byte	0x04, 0x29
        /*002a*/ 	.short	(.L_2749 - .L_2748)


	//   ....[0]....
.L_2748:
        /*002c*/ 	.word	0xffffffff


	//   ....[1]....
        /*0030*/ 	.word	0xffffffff


	//   ....[2]....
        /*0034*/ 	.word	0xffffffff


	//   ....[3]....
        /*0038*/ 	.word	0xffffffff


	//   ....[4]....
        /*003c*/ 	.word	0xffffffff


	//   ....[5]....
        /*0040*/ 	.word	0xffffffff


	//   ....[6]....
        /*0044*/ 	.word	0xffffffff


	//   ....[7]....
        /*0048*/ 	.word	0xffffffff


	//   ....[8]....
        /*004c*/ 	.word	0xffffffff


	//   ....[9]....
        /*0050*/ 	.word	0xffffffff


	//----- nvinfo : EIATTR_COOP_GROUP_INSTR_OFFSETS
	.align		4
.L_2749:
        /*0054*/ 	.byte	0x04, 0x28
        /*0056*/ 	.short	(.L_2751 - .L_2750)


	//   ....[0]....
.L_2750:
        /*0058*/ 	.word	0x00001640


	//   ....[1]....
        /*005c*/ 	.word	0x00001680


	//   ....[2]....
        /*0060*/ 	.word	0x000016e0


	//   ....[3]....
        /*0064*/ 	.word	0x000016f0


	//   ....[4]....
        /*0068*/ 	.word	0x00001720


	//   ....[5]....
        /*006c*/ 	.word	0x00001730


	//   ....[6]....
        /*0070*/ 	.word	0x00001770


	//   ....[7]....
        /*0074*/ 	.word	0x00001780


	//   ....[8]....
        /*0078*/ 	.word	0x000017e0


	//   ....[9]....
        /*007c*/ 	.word	0x00001800


	//----- nvinfo : EIATTR_VRC_CTA_INIT_COUNT
	.align		4
.L_2751:
        /*0080*/ 	.byte	0x02, 0x4a
	.zero		1
	.zero		1


	//----- nvinfo : EIATTR_EXIT_INSTR_OFFSETS
	.align		4
        /*0084*/ 	.byte	0x04, 0x1c
        /*0086*/ 	.short	(.L_2753 - .L_2752)


	//   ....[0]....
.L_2752:
        /*0088*/ 	.word	0x000068d0


	//----- nvinfo : EIATTR_MAX_THREADS
	.align		4
.L_2753:
        /*008c*/ 	.byte	0x04, 0x05
        /*008e*/ 	.short	(.L_2755 - .L_2754)
.L_2754:
        /*0090*/ 	.word	0x00000100
        /*0094*/ 	.word	0x00000001
        /*0098*/ 	.word	0x00000001


	//----- nvinfo : EIATTR_CRS_STACK_SIZE
	.align		4
.L_2755:
        /*009c*/ 	.byte	0x04, 0x1e
        /*009e*/ 	.short	(.L_2757 - .L_2756)
.L_2756:
        /*00a0*/ 	.word	0x00000000


	//----- nvinfo : EIATTR_CBANK_PARAM_SIZE
	.align		4
.L_2757:
        /*00a4*/ 	.byte	0x03, 0x19
        /*00a6*/ 	.short	0x0128


	//----- nvinfo : EIATTR_PARAM_CBANK
	.align		4
        /*00a8*/ 	.byte	0x04, 0x0a
        /*00aa*/ 	.short	(.L_2759 - .L_2758)
	.align		4
.L_2758:
        /*00ac*/ 	.word	index@(.nv.constant0._ZN10layer_norm13ln_bwd_kernelINS_13Kernel_traitsIf13__nv_bfloat16fS2_fjLj6144ELj1ELj1ELj8ELj16ENS_18Kernel_traits_baseILj6144EfS2_fS2_fjLj256EEEEELb0ELb1ELb1ELb1EEEvNS_9BwdParamsE)
        /*00b0*/ 	.short	0x0380
        /*00b2*/ 	.short	0x0128


	//----- nvinfo : EIATTR_SW_WAR
	.align		4
.L_2759:
        /*00b4*/ 	.byte	0x04, 0x36
        /*00b6*/ 	.short	(.L_2761 - .L_2760)
.L_2760:
        /*00b8*/ 	.word	0x00000008
.L_2761:


//--------------------- .nv.info._ZN10layer_norm13ln_bwd_kernelINS_13Kernel_traitsIf13__nv_bfloat16fS2_fjLj6144ELj1ELj1ELj8ELj16ENS_18Kernel_traits_baseILj6144EfS2_fS2_fjLj256EEEEELb1ELb0ELb0ELb0EEEvNS_9BwdParamsE --------------------------
	.section	.nv.info._ZN10layer_norm13ln_bwd_kernelINS_13Kernel_traitsIf13__nv_bfloat16fS2_fjLj6144ELj1ELj1ELj8ELj16ENS_18Kernel_traits_baseILj6144EfS2_fS2_fjLj256EEEEELb1ELb0ELb0ELb0EEEvNS_9BwdParamsE,"",@"SHT_CUDA_INFO"
	.sectionflags	@""
	.align	4


	//----- nvinfo : EIATTR_CUDA_API_VERSION
	.align		4
        /*0000*/ 	.byte	0x04, 0x37
        /*0002*/ 	.short	(.L_2763 - .L_2762)
.L_2762:
        /*0004*/ 	.word	0x00000082


	//----- nvinfo : EIATTR_KPARAM_INFO
	.align		4
.L_2763:
        /*0008*/ 	.byte	0x04, 0x17
        /*000a*/ 	.short	(.L_2765 - .L_2764)
.L_2764:
        /*000c*/ 	.word	0x00000000
        /*0010*/ 	.short	0x0000
        /*0012*/ 	.short	0x0000
        /*0014*/ 	.byte	0x00, 0xf0, 0xa1, 0x04


	//----- nvinfo : EIATTR_SPARSE_MMA_MASK
	.align		4
.L_2765:
        /*0018*/ 	.byte	0x03, 0x50
        /*001a*/ 	.short	0x0000


	//----- nvinfo : EIATTR_MAXREG_COUNT
	.align		4
        /*001c*/ 	.byte	0x03, 0x1b
        /*001e*/ 	.short	0x00ff


	//----- nvinfo : EIATTR_NUM_BARRIERS
	.align		4
        /*0020*/ 	.byte	0x02, 0x4c
        /*0022*/ 	.byte	0x01
	.zero		1


	//----- nvinfo : EIATTR_MERCURY_ISA_VERSION
	.align		4
        /*0024*/ 	.byte	0x03, 0x5f
        /*0026*/ 	.short	0x0101


	//----- nvinfo : EIATTR_COOP_GROUP_MASK_REGIDS
	.align		4
        /*0028*/ 	.byte	0x04, 0x29
        /*002a*/ 	.short	(.L_2767 - .L_2766)


	//   ....[0]....
.L_2766:
        /*002c*/ 	.word	0xffffffff


	//   ....[1]....
        /*0030*/ 	.word	0xffffffff


	//   ....[2]....
        /*0034*/ 	.word	0xffffffff


	//   ....[3]....
        /*0038*/ 	.word	0xffffffff


	//   ....[4]....
        /*003c*/ 	.word	0xffffffff


	//   ....[5]....
        /*0040*/ 	.word	0xffffffff


	//   ....[6]....
        /*0044*/ 	.word	0xffffffff


	//   ....[7]....
        /*0048*/ 	.word	0xffffffff


	//   ....[8]....
        /*004c*/ 	.word	0xffffffff


	//   ....[9]....
        /*0050*/ 	.word	0xffffffff


	//----- nvinfo : EIATTR_COOP_GROUP_INSTR_OFFSETS
	.align		4
.L_2767:
        /*0054*/ 	.byte	0x04, 0x28
        /*0056*/ 	.short	(.L_2769 - .L_2768)


	//   ....[0]....
.L_2768:
        /*0058*/ 	.word	0x00001760


	//   ....[1]....
        /*005c*/ 	.word	0x00001790


	//   ....[2]....
        /*0060*/ 	.word	0x000017c0


	//   ....[3]....
        /*0064*/ 	.word	0x000017d0


	//   ....[4]....
        /*0068*/ 	.word	0x00001800


	//   ....[5]....
        /*006c*/ 	.word	0x00001810


	//   ....[6]....
        /*0070*/ 	.word	0x00001840


	//   ....[7]....
        /*0074*/ 	.word	0x00001850


	//   ....[8]....
        /*0078*/ 	.word	0x00001880


	//   ....[9]....
        /*007c*/ 	.word	0x00001890


	//----- nvinfo : EIATTR_VRC_CTA_INIT_COUNT
	.align		4
.L_2769:
        /*0080*/ 	.byte	0x02, 0x4a
	.zero		1
	.zero		1


	//----- nvinfo : EIATTR_EXIT_INSTR_OFFSETS
	.align		4
        /*0084*/ 	.byte	0x04, 0x1c
        /*0086*/ 	.short	(.L_2771 - .L_2770)


	//   ....[0]....
.L_2770:
        /*0088*/ 	.word	0x000050c0


	//   ....[1]....
        /*008c*/ 	.word	0x00005160


	//----- nvinfo : EIATTR_MAX_THREADS
	.align		4
.L_2771:
        /*0090*/ 	.byte	0x04, 0x05
        /*0092*/ 	.short	(.L_2773 - .L_2772)
.L_2772:
        /*0094*/ 	.word	0x00000100
        /*0098*/ 	.word	0x00000001
        /*009c*/ 	.word	0x00000001


	//----- nvinfo : EIATTR_CRS_STACK_SIZE
	.align		4
.L_2773:
        /*00a0*/ 	.byte	0x04, 0x1e
        /*00a2*/ 	.short	(.L_2775 - .L_2774)
.L_2774:
        /*00a4*/ 	.word	0x00000000


	//----- nvinfo : EIATTR_CBANK_PARAM_SIZE
	.align		4
.L_2775:
        /*00a8*/ 	.byte	0x03, 0x19
        /*00aa*/ 	.short	0x0128


	//----- nvinfo : EIATTR_PARAM_CBANK
	.align		4
        /*00ac*/ 	.byte	0x04, 0x0a
        /*00ae*/ 	.short	(.L_2777 - .L_2776)
	.align		4
.L_2776:
        /*00b0*/ 	.word	index@(.nv.constant0._ZN10layer_norm13ln_bwd_kernelINS_13Kernel_traitsIf13__nv_bfloat16fS2_fjLj6144ELj1ELj1ELj8ELj16ENS_18Kernel_traits_baseILj6144EfS2_fS2_fjLj256EEEEELb1ELb0ELb0ELb0EEEvNS_9BwdParamsE)
        /*00b4*/ 	.short	0x0380
        /*00b6*/ 	.short	0x0128


	//----- nvinfo : EIATTR_SW_WAR
	.align		4
.L_2777:
        /*00b8*/ 	.byte	0x04, 0x36
        /*00ba*/ 	.short	(.L_2779 - .L_2778)
.L_2778:
        /*00bc*/ 	.word	0x00000008
.L_2779:


//--------------------- .nv.info._ZN10layer_norm13ln_bwd_kernelINS_13Kernel_traitsIf13__nv_bfloat16fS2_fjLj6144ELj1ELj1ELj8ELj16ENS_18Kernel_traits_baseILj6144EfS2_fS2_fjLj256EEEEELb1ELb0ELb0ELb1EEEvNS_9BwdParamsE --------------------------
	.section	.nv.info._ZN10layer_norm13ln_bwd_kernelINS_13Kernel_traitsIf13__nv_bfloat16fS2_fjLj6144ELj1ELj1ELj8ELj16ENS_18Kernel_traits_baseILj6144EfS2_fS2_fjLj256EEEEELb1ELb0ELb0ELb1EEEvNS_9BwdParamsE,"",@"SHT_CUDA_INFO"
	.sectionflags	@""
	.align	4


	//----- nvinfo : EIATTR_CUDA_API_VERSION
	.align		4
        /*0000*/ 	.byte	0x04, 0x37
        /*0002*/ 	.short	(.L_2781 - .L_2780)
.L_2780:
        /*0004*/ 	.word	0x00000082


	//----- nvinfo : EIATTR_KPARAM_INFO
	.align		4
.L_2781:
        /*0008*/ 	.byte	0x04, 0x17
        /*000a*/ 	.short	(.L_2783 - .L_2782)
.L_2782:
        /*000c*/ 	.word	0x00000000
        /*0010*/ 	.short	0x0000
        /*0012*/ 	.short	0x0000
        /*0014*/ 	.byte	0x00, 0xf0, 0xa1, 0x04


	//----- nvinfo : EIATTR_SPARSE_MMA_MASK
	.align		4
.L_2783:
        /*0018*/ 	.byte	0x03, 0x50
        /*001a*/ 	.short	0x0000


	//----- nvinfo : EIATTR_MAXREG_COUNT
	.align		4
        /*001c*/ 	.byte	0x03, 0x1b
        /*001e*/ 	.short	0x00ff


	//----- nvinfo : EIATTR_NUM_BARRIERS
	.align		4
        /*0020*/ 	.byte	0x02, 0x4c
        /*0022*/ 	.byte	0x01
	.zero		1


	//----- nvinfo : EIATTR_MERCURY_ISA_VERSION
	.align		4
        /*0024*/ 	.byte	0x03, 0x5f
        /*0026*/ 	.short	0x0101


	//----- nvinfo : EIATTR_COOP_GROUP_MASK_REGIDS
	.align		4
        /*0028*/ 	.byte	0x04, 0x29
        /*002a*/ 	.short	(.L_2785 - .L_2784)


	//   ....[0]....
.L_2784:
        /*002c*/ 	.word	0xffffffff


	//   ....[1]....
        /*0030*/ 	.word	0xffffffff


	//   ....[2]....
        /*0034*/ 	.word	0xffffffff


	//   ....[3]....
        /*0038*/ 	.word	0xffffffff


	//   ....[4]....
        /*003c*/ 	.word	0xffffffff


	//   ....[5]....
        /*0040*/ 	.word	0xffffffff


	//   ....[6]....
        /*0044*/ 	.word	0xffffffff


	//   ....[7]....
        /*0048*/ 	.word	0xffffffff


	//   ....[8]....
        /*004c*/ 	.word	0xffffffff


	//   ....[9]....
        /*0050*/ 	.word	0xffffffff


	//----- nvinfo : EIATTR_COOP_GROUP_INSTR_OFFSETS
	.align		4
.L_2785:
        /*0054*/ 	.byte	0x04, 0x28
        /*0056*/ 	.short	(.L_2787 - .L_2786)


	//   ....[0]....
.L_2786:
        /*0058*/ 	.word	0x00001160


	//   ....[1]....
        /*005c*/ 	.word	0x00001170


	//   ....[2]....
        /*0060*/ 	.word	0x000011a0


	//   ....[3]....
        /*0064*/ 	.word	0x000011b0


	//   ....[4]....
        /*0068*/ 	.word	0x00001210


	//   ....[5]....
        /*006c*/ 	.word	0x00001220


	//   ....[6]....
        /*0070*/ 	.word	0x00001260


	//   ....[7]....
        /*0074*/ 	.word	0x00001270


	//   ....[8]....
        /*0078*/ 	.word	0x000012d0


	//   ....[9]....
        /*007c*/ 	.word	0x000012e0


	//----- nvinfo : EIATTR_VRC_CTA_INIT_COUNT
	.align		4
.L_2787:
        /*0080*/ 	.byte	0x02, 0x4a
	.zero		1
	.zero		1


	//----- nvinfo : EIATTR_EXIT_INSTR_OFFSETS
	.align		4
        /*0084*/ 	.byte	0x04, 0x1c
        /*0086*/ 	.short	(.L_2789 - .L_2788)


	//   ....[0]....
.L_2788:
        /*0088*/ 	.word	0x00004ec0


	//----- nvinfo : EIATTR_MAX_THREADS
	.align		4
.L_2789:
        /*008c*/ 	.byte	0x04, 0x05
        /*008e*/ 	.short	(.L_2791 - .L_2790)
.L_2790:
        /*0090*/ 	.word	0x00000100
        /*0094*/ 	.word	0x00000001
        /*0098*/ 	.word	0x00000001


	//----- nvinfo : EIATTR_CBANK_PARAM_SIZE
	.align		4
.L_2791:
        /*009c*/ 	.byte	0x03, 0x19
        /*009e*/ 	.short	0x0128


	//----- nvinfo : EIATTR_PARAM_CBANK
	.align		4
        /*00a0*/ 	.byte	0x04, 0x0a
        /*00a2*/ 	.short	(.L_2793 - .L_2792)
	.align		4
.L_2792:
        /*00a4*/ 	.word	index@(.nv.constant0._ZN10layer_norm13ln_bwd_kernelINS_13Kernel_traitsIf13__nv_bfloat16fS2_fjLj6144ELj1ELj1ELj8ELj16ENS_18Kernel_traits_baseILj6144EfS2_fS2_fjLj256EEEEELb1ELb0ELb0ELb1EEEvNS_9BwdParamsE)
        /*00a8*/ 	.short	0x0380
        /*00aa*/ 	.short	0x0128


	//----- nvinfo : EIATTR_SW_WAR
	.align		4
.L_2793:
        /*00ac*/ 	.byte	0x04, 0x36
        /*00ae*/ 	.short	(.L_2795 - .L_2794)
.L_2794:
        /*00b0*/ 	.word	0x00000008
.L_2795:


//--------------------- .nv.info._ZN10layer_norm22ln_bwd_finalize_kernelINS_22Kernel_traits_finalizeILj6144Ef13__nv_bfloat16fS2_fjLb0ELj1024ELj4ENS_18Kernel_traits_baseILj6144EfS2_fS2_fjLj1024EEEEELb0ELb0EEEvNS_9BwdParamsE --------------------------
	.section	.nv.info._ZN10layer_norm22ln_bwd_finalize_kernelINS_22Kernel_traits_finalizeILj6144Ef13__nv_bfloat16fS2_fjLb0ELj1024ELj4ENS_18Kernel_traits_baseILj6144EfS2_fS2_fjLj1024EEEEELb0ELb0EEEvNS_9BwdParamsE,"",@"SHT_CUDA_INFO"
	.sectionflags	@""
	.align	4


	//----- nvinfo : EIATTR_CUDA_API_VERSION
	.align		4
        /*0000*/ 	.byte	0x04, 0x37
        /*0002*/ 	.short	(.L_2797 - .L_2796)
.L_2796:
        /*0004*/ 	.word	0x00000082


	//----- nvinfo : EIATTR_KPARAM_INFO
	.align		4
.L_2797:
        /*0008*/ 	.byte	0x04, 0x17
        /*000a*/ 	.short	(.L_2799 - .L_2798)
.L_2798:
        /*000c*/ 	.word	0x00000000
        /*0010*/ 	.short	0x0000
        /*0012*/ 	.short	0x0000
        /*0014*/ 	.byte	0x00, 0xf0, 0xa1, 0x04


	//----- nvinfo : EIATTR_SPARSE_MMA_MASK
	.align		4
.L_2799:
        /*0018*/ 	.byte	0x03, 0x50
        /*001a*/ 	.short	0x0000


	//----- nvinfo : EIATTR_MAXREG_COUNT
	.align		4
        /*001c*/ 	.byte	0x03, 0x1b
        /*001e*/ 	.short	0x0040


	//----- nvinfo : EIATTR_NUM_BARRIERS
	.align		4
        /*0020*/ 	.byte	0x02, 0x4c
        /*0022*/ 	.byte	0x01
	.zero		1


	//----- nvinfo : EIATTR_MERCURY_ISA_VERSION
	.align		4
        /*0024*/ 	.byte	0x03, 0x5f
        /*0026*/ 	.short	0x0101


	//----- nvinfo : EIATTR_COOP_GROUP_MASK_REGIDS
	.align		4
        /*0028*/ 	.byte	0x04, 0x29
        /*002a*/ 	.short	(.L_2801 - .L_2800)


	//   ....[0]....
.L_2800:
        /*002c*/ 	.word	0xffffffff


	//   ....[1]....
        /*0030*/ 	.word	0xffffffff


	//   ....[2]....
        /*0034*/ 	.word	0xffffffff


	//   ....[3]....
        /*0038*/ 	.word	0xffffffff


	//   ....[4]....
        /*003c*/ 	.word	0xffffffff


	//   ....[5]....
        /*0040*/ 	.word	0xffffffff


	//   ....[6]....
        /*0044*/ 	.word	0xffffffff


	//   ....[7]....
        /*0048*/ 	.word	0xffffffff


	//   ....[8]....
        /*004c*/ 	.word	0xffffffff


	//   ....[9]....
        /*0050*/ 	.word	0xffffffff


	//----- nvinfo : EIATTR_COOP_GROUP_INSTR_OFFSETS
	.align		4
.L_2801:
        /*0054*/ 	.byte	0x04, 0x28
        /*0056*/ 	.short	(.L_2803 - .L_2802)


	//   ....[0]....
.L_2802:
        /*0058*/ 	.word	0x000015e0


	//   ....[1]....
        /*005c*/ 	.word	0x000015f0


	//   ....[2]....
        /*0060*/ 	.word	0x00001620


	//   ....[3]....
        /*0064*/ 	.word	0x00001630


	//   ....[4]....
        /*0068*/ 	.word	0x00001660


	//   ....[5]....
        /*006c*/ 	.word	0x00001670


	//   ....[6]....
        /*0070*/ 	.word	0x000016b0


	//   ....[7]....
        /*0074*/ 	.word	0x000016e0


	//   ....[8]....
        /*0078*/ 	.word	0x00001710


	//   ....[9]....
        /*007c*/ 	.word	0x00001720


	//----- nvinfo : EIATTR_VRC_CTA_INIT_COUNT
	.align		4
.L_2803:
        /*0080*/ 	.byte	0x02, 0x4a
	.zero		1
	.zero		1


	//----- nvinfo : EIATTR_EXIT_INSTR_OFFSETS
	.align		4
        /*0084*/ 	.byte	0x04, 0x1c
        /*0086*/ 	.short	(.L_2805 - .L_2804)


	//   ....[0]....
.L_2804:
        /*0088*/ 	.word	0x00000060


	//   ....[1]....
        /*008c*/ 	.word	0x00001780


	//   ....[2]....
        /*0090*/ 	.word	0x000017b0


	//   ....[3]....
        /*0094*/ 	.word	0x00001850


	//----- nvinfo : EIATTR_MAX_THREADS
	.align		4
.L_2805:
        /*0098*/ 	.byte	0x04, 0x05
        /*009a*/ 	.short	(.L_2807 - .L_2806)
.L_2806:
        /*009c*/ 	.word	0x00000400
        /*00a0*/ 	.word	0x00000001
        /*00a4*/ 	.word	0x00000001


	//----- nvinfo : EIATTR_CRS_STACK_SIZE
	.align		4
.L_2807:
        /*00a8*/ 	.byte	0x04, 0x1e
        /*00aa*/ 	.short	(.L_2809 - .L_2808)
.L_2808:
        /*00ac*/ 	.word	0x00000000


	//----- nvinfo : EIATTR_CBANK_PARAM_SIZE
	.align		4
.L_2809:
        /*00b0*/ 	.byte	0x03, 0x19
        /*00b2*/ 	.short	0x0128


	//----- nvinfo : EIATTR_PARAM_CBANK
	.align		4
        /*00b4*/ 	.byte	0x04, 0x0a
        /*00b6*/ 	.short	(.L_2811 - .L_2810)
	.align		4
.L_2810:
        /*00b8*/ 	.word	index@(.nv.constant0._ZN10layer_norm22ln_bwd_finalize_kernelINS_22Kernel_traits_finalizeILj6144Ef13__nv_bfloat16fS2_fjLb0ELj1024ELj4ENS_18Kernel_traits_baseILj6144EfS2_fS2_fjLj1024EEEEELb0ELb0EEEvNS_9BwdParamsE)
        /*00bc*/ 	.short	0x0380
        /*00be*/ 	.short	0x0128


	//----- nvinfo : EIATTR_SW_WAR
	.align		4
.L_2811:
        /*00c0*/ 	.byte	0x04, 0x36
        /*00c2*/ 	.short	(.L_2813 - .L_2812)
.L_2812:
        /*00c4*/ 	.word	0x00000008
.L_2813:


//--------------------- .nv.info._ZN10layer_norm13ln_bwd_kernelINS_13Kernel_traitsIf13__nv_bfloat16fS2_fjLj6144ELj1ELj1ELj8ELj16ENS_18Kernel_traits_baseILj6144EfS2_fS2_fjLj256EEEEELb1ELb0ELb1ELb0EEEvNS_9BwdParamsE --------------------------
	.section	.nv.info._ZN10layer_norm13ln_bwd_kernelINS_13Kernel_traitsIf13__nv_bfloat16fS2_fjLj6144ELj1ELj1ELj8ELj16ENS_18Kernel_traits_baseILj6144EfS2_fS2_fjLj256EEEEELb1ELb0ELb1ELb0EEEvNS_9BwdParamsE,"",@"SHT_CUDA_INFO"
	.sectionflags	@""
	.align	4


	//----- nvinfo : EIATTR_CUDA_API_VERSION
	.align		4
        /*0000*/ 	.byte	0x04, 0x37
        /*0002*/ 	.short	(.L_2815 - .L_2814)
.L_2814:
        /*0004*/ 	.word	0x00000082


	//----- nvinfo : EIATTR_KPARAM_INFO
	.align		4
.L_2815:
        /*0008*/ 	.byte	0x04, 0x17
        /*000a*/ 	.short	(.L_2817 - .L_2816)
.L_2816:
        /*000c*/ 	.word	0x00000000
        /*0010*/ 	.short	0x0000
        /*0012*/ 	.short	0x0000
        /*0014*/ 	.byte	0x00, 0xf0, 0xa1, 0x04


	//----- nvinfo : EIATTR_SPARSE_MMA_MASK
	.align		4
.L_2817:
        /*0018*/ 	.byte	0x03, 0x50
        /*001a*/ 	.short	0x0000


	//----- nvinfo : EIATTR_MAXREG_COUNT
	.align		4
        /*001c*/ 	.byte	0x03, 0x1b
        /*001e*/ 	.short	0x00ff


	//----- nvinfo : EIATTR_NUM_BARRIERS
	.align		4
        /*0020*/ 	.byte	0x02, 0x4c
        /*0022*/ 	.byte	0x01
	.zero		1


	//----- nvinfo : EIATTR_MERCURY_ISA_VERSION
	.align		4
        /*0024*/ 	.byte	0x03, 0x5f
        /*0026*/ 	.short	0x0101


	//----- nvinfo : EIATTR_COOP_GROUP_MASK_REGIDS
	.align		4
        /*0028*/ 	.byte	0x04, 0x29
        /*002a*/ 	.short	(.L_2819 - .L_2818)


	//   ....[0]....
.L_2818:
        /*002c*/ 	.word	0xffffffff


	//   ....[1]....
        /*0030*/ 	.word	0xffffffff


	//   ....[2]....
        /*0034*/ 	.word	0xffffffff


	//   ....[3]....
        /*0038*/ 	.word	0xffffffff


	//   ....[4]....
        /*003c*/ 	.word	0xffffffff


	//   ....[5]....
        /*0040*/ 	.word	0xffffffff


	//   ....[6]....
        /*0044*/ 	.word	0xffffffff


	//   ....[7]....
        /*0048*/ 	.word	0xffffffff


	//   ....[8]....
        /*004c*/ 	.word	0xffffffff


	//   ....[9]....
        /*0050*/ 	.word	0xffffffff


	//----- nvinfo : EIATTR_COOP_GROUP_INSTR_OFFSETS
	.align		4
.L_2819:
        /*0054*/ 	.byte	0x04, 0x28
        /*0056*/ 	.short	(.L_2821 - .L_2820)


	//   ....[0]....
.L_2820:
        /*0058*/ 	.word	0x00001cb0


	//   ....[1]....
        /*005c*/ 	.word	0x00001ce0


	//   ....[2]....
        /*0060*/ 	.word	0x00001d10


	//   ....[3]....
        /*0064*/ 	.word	0x00001d20


	//   ....[4]....
        /*0068*/ 	.word	0x00001d50


	//   ....[5]....
        /*006c*/ 	.word	0x00001d60


	//   ....[6]....
        /*0070*/ 	.word	0x00001d90


	//   ....[7]....
        /*0074*/ 	.word	0x00001da0


	//   ....[8]....
        /*0078*/ 	.word	0x00001dd0


	//   ....[9]....
        /*007c*/ 	.word	0x00001de0


	//----- nvinfo : EIATTR_VRC_CTA_INIT_COUNT
	.align		4
.L_2821:
        /*0080*/ 	.byte	0x02, 0x4a
	.zero		1
	.zero		1


	//----- nvinfo : EIATTR_EXIT_INSTR_OFFSETS
	.align		4
        /*0084*/ 	.byte	0x04, 0x1c
        /*0086*/ 	.short	(.L_2823 - .L_2822)


	//   ....[0]....
.L_2822:
        /*0088*/ 	.word	0x000073a0


	//   ....[1]....
        /*008c*/ 	.word	0x00007440


	//----- nvinfo : EIATTR_MAX_THREADS
	.align		4
.L_2823:
        /*0090*/ 	.byte	0x04, 0x05
        /*0092*/ 	.short	(.L_2825 - .L_2824)
.L_2824:
        /*0094*/ 	.word	0x00000100
        /*0098*/ 	.word	0x00000001
        /*009c*/ 	.word	0x00000001


	//----- nvinfo : EIATTR_CRS_STACK_SIZE
	.align		4
.L_2825:
        /*00a0*/ 	.byte	0x04, 0x1e
        /*00a2*/ 	.short	(.L_2827 - .L_2826)
.L_2826:
        /*00a4*/ 	.word	0x00000000


	//----- nvinfo : EIATTR_CBANK_PARAM_SIZE
	.align		4
.L_2827:
        /*00a8*/ 	.byte	0x03, 0x19
        /*00aa*/ 	.short	0x0128


	//----- nvinfo : EIATTR_PARAM_CBANK
	.align		4
        /*00ac*/ 	.byte	0x04, 0x0a
        /*00ae*/ 	.short	(.L_2829 - .L_2828)
	.align		4
.L_2828:
        /*00b0*/ 	.word	index@(.nv.constant0._ZN10layer_norm13ln_bwd_kernelINS_13Kernel_traitsIf13__nv_bfloat16fS2_fjLj6144ELj1ELj1ELj8ELj16ENS_18Kernel_traits_baseILj6144EfS2_fS2_fjLj256EEEEELb1ELb0ELb1ELb0EEEvNS_9BwdParamsE)
        /*00b4*/ 	.short	0x0380
        /*00b6*/ 	.short	0x0128


	//----- nvinfo : EIATTR_SW_WAR
	.align		4
.L_2829:
        /*00b8*/ 	.byte	0x04, 0x36
        /*00ba*/ 	.short	(.L_2831 - .L_2830)
.L_2830:
        /*00bc*/ 	.word	0x00000008
.L_2831:


//--------------------- .nv.info._ZN10layer_norm22ln_bwd_finalize_kernelINS_22Kernel_traits_finalizeILj6144Ef13__nv_bfloat16fS2_fjLb0ELj1024ELj4ENS_18Kernel_traits_baseILj6144EfS2_fS2_fjLj1024EEEEELb0ELb1EEEvNS_9BwdParamsE --------------------------
	.section	.nv.info._ZN10layer_norm22ln_bwd_finalize_kernelINS_22Kernel_traits_finalizeILj6144Ef13__nv_bfloat16fS2_fjLb0ELj1024ELj4ENS_18Kernel_traits_baseILj6144EfS2_fS2_fjLj1024EEEEELb0ELb1EEEvNS_9BwdParamsE,"",@"SHT_CUDA_INFO"
	.sectionflags	@""
	.align	4


	//----- nvinfo : EIATTR_CUDA_API_VERSION
	.align		4
        /*0000*/ 	.byte	0x04, 0x37
        /*0002*/ 	.short	(.L_2833 - .L_2832)
.L_2832:
        /*0004*/ 	.word	0x00000082


	//----- nvinfo : EIATTR_KPARAM_INFO
	.align		4
.L_2833:
        /*0008*/ 	.byte	0x04, 0x17
        /*000a*/ 	.short	(.L_2835 - .L_2834)
.L_2834:
        /*000c*/ 	.word	0x00000000
        /*0010*/ 	.short	0x0000
        /*0012*/ 	.short	0x0000
        /*0014*/ 	.byte	0x00, 0xf0, 0xa1, 0x04


	//----- nvinfo : EIATTR_SPARSE_MMA_MASK
	.align		4
.L_2835:
        /*0018*/ 	.byte	0x03, 0x50
        /*001a*/ 	.short	0x0000


	//----- nvinfo : EIATTR_MAXREG_COUNT
	.align		4
        /*001c*/ 	.byte	0x03, 0x1b
        /*001e*/ 	.short	0x0040


	//----- nvinfo : EIATTR_NUM_BARRIERS
	.align		4
        /*0020*/ 	.byte	0x02, 0x4c
        /*0022*/ 	.byte	0x01
	.zero		1


	//----- nvinfo : EIATTR_MERCURY_ISA_VERSION
	.align		4
        /*0024*/ 	.byte	0x03, 0x5f
        /*0026*/ 	.short	0x0101


	//----- nvinfo : EIATTR_COOP_GROUP_MASK_REGIDS
	.align		4
        /*0028*/ 	.byte	0x04, 0x29
        /*002a*/ 	.short	(.L_2837 - .L_2836)


	//   ....[0]....
.L_2836:
        /*002c*/ 	.word	0xffffffff


	//   ....[1]....
        /*0030*/ 	.word	0xffffffff


	//   ....[2]....
        /*0034*/ 	.word	0xffffffff


	//   ....[3]....
        /*0038*/ 	.word	0xffffffff


	//   ....[4]....
        /*003c*/ 	.word	0xffffffff


	//   ....[5]....
        /*0040*/ 	.word	0xffffffff


	//   ....[6]....
        /*0044*/ 	.word	0xffffffff


	//   ....[7]....
        /*0048*/ 	.word	0xffffffff


	//   ....[8]....
        /*004c*/ 	.word	0xffffffff


	//   ....[9]....
        /*0050*/ 	.word	0xffffffff


	//----- nvinfo : EIATTR_COOP_GROUP_INSTR_OFFSETS
	.align		4
.L_2837:
        /*0054*/ 	.byte	0x04, 0x28
        /*0056*/ 	.short	(.L_2839 - .L_2838)


	//   ....[0]....
.L_2838:
        /*0058*/ 	.word	0x00001630


	//   ....[1]....
        /*005c*/ 	.word	0x00001640


	//   ....[2]....
        /*0060*/ 	.word	0x00001670


	//   ....[3]....
        /*0064*/ 	.word	0x00001680


	//   ....[4]....
        /*0068*/ 	.word	0x000016b0


	//   ....[5]....
        /*006c*/ 	.word	0x000016c0


	//   ....[6]....
        /*0070*/ 	.word	0x000016f0


	//   ....[7]....
        /*0074*/ 	.word	0x00001710


	//   ....[8]....
        /*0078*/ 	.word	0x00001740


	//   ....[9]....
        /*007c*/ 	.word	0x00001750


	//----- nvinfo : EIATTR_VRC_CTA_INIT_COUNT
	.align		4
.L_2839:
        /*0080*/ 	.byte	0x02, 0x4a
	.zero		1
	.zero		1


	//----- nvinfo : EIATTR_EXIT_INSTR_OFFSETS
	.align		4
        /*0084*/ 	.byte	0x04, 0x1c
        /*0086*/ 	.short	(.L_2841 - .L_2840)


	//   ....[0]....
.L_2840:
        /*0088*/ 	.word	0x00000070


	//   ....[1]....
        /*008c*/ 	.word	0x000017b0


	//   ....[2]....
        /*0090*/ 	.word	0x00001860


	//----- nvinfo : EIATTR_MAX_THREADS
	.align		4
.L_2841:
        /*0094*/ 	.byte	0x04, 0x05
        /*0096*/ 	.short	(.L_2843 - .L_2842)
.L_2842:
        /*0098*/ 	.word	0x00000400
        /*009c*/ 	.word	0x00000001
        /*00a0*/ 	.word	0x00000001


	//----- nvinfo : EIATTR_CRS_STACK_SIZE
	.align		4
.L_2843:
        /*00a4*/ 	.byte	0x04, 0x1e
        /*00a6*/ 	.short	(.L_2845 - .L_2844)
.L_2844:
        /*00a8*/ 	.word	0x00000000


	//----- nvinfo : EIATTR_CBANK_PARAM_SIZE
	.align		4
.L_2845:
        /*00ac*/ 	.byte	0x03, 0x19
        /*00ae*/ 	.short	0x0128


	//----- nvinfo : EIATTR_PARAM_CBANK
	.align		4
        /*00b0*/ 	.byte	0x04, 0x0a
        /*00b2*/ 	.short	(.L_2847 - .L_2846)
	.align		4
.L_2846:
        /*00b4*/ 	.word	index@(.nv.constant0._ZN10layer_norm22ln_bwd_finalize_kernelINS_22Kernel_traits_finalizeILj6144Ef13__nv_bfloat16fS2_fjLb0ELj1024ELj4ENS_18Kernel_traits_baseILj6144EfS2_fS2_fjLj1024EEEEELb0ELb1EEEvNS_9BwdParamsE)
        /*00b8*/ 	.short	0x0380
        /*00ba*/ 	.short	0x0128


	//----- nvinfo : EIATTR_SW_WAR
	.align		4
.L_2847:
        /*00bc*/ 	.byte	0x04, 0x36
        /*00be*/ 	.short	(.L_2849 - .L_2848)
.L_2848:
        /*00c0*/ 	.word	0x00000008
.L_2849:


//--------------------- .nv.info._ZN10layer_norm13ln_bwd_kernelINS_13Kernel_traitsIf13__nv_bfloat16fS2_fjLj6144ELj1ELj1ELj8ELj16ENS_18Kernel_traits_baseILj6144EfS2_fS2_fjLj256EEEEELb1ELb0ELb1ELb1EEEvNS_9BwdParamsE --------------------------
	.section	.nv.info._ZN10layer_norm13ln_bwd_kernelINS_13Kernel_traitsIf13__nv_bfloat16fS2_fjLj6144ELj1ELj1ELj8ELj16ENS_18Kernel_traits_baseILj6144EfS2_fS2_fjLj256EEEEELb1ELb0ELb1ELb1EEEvNS_9BwdParamsE,"",@"SHT_CUDA_INFO"
	.sectionflags	@""
	.align	4


	//----- nvinfo : EIATTR_CUDA_API_VERSION
	.align		4
        /*0000*/ 	.byte	0x04, 0x37
        /*0002*/ 	.short	(.L_2851 - .L_2850)
.L_2850:
        /*0004*/ 	.word	0x00000082


	//----- nvinfo : EIATTR_KPARAM_INFO
	.align		4
.L_2851:
        /*0008*/ 	.byte	0x04, 0x17
        /*000a*/ 	.short	(.L_2853 - .L_2852)
.L_2852:
        /*000c*/ 	.word	0x00000000
        /*0010*/ 	.short	0x0000
        /*0012*/ 	.short	0x0000
        /*0014*/ 	.byte	0x00, 0xf0, 0xa1, 0x04


	//----- nvinfo : EIATTR_SPARSE_MMA_MASK
	.align		4
.L_2853:
        /*0018*/ 	.byte	0x03, 0x50
        /*001a*/ 	.short	0x0000


	//----- nvinfo : EIATTR_MAXREG_COUNT
	.align		4
        /*001c*/ 	.byte	0x03, 0x1b
        /*001e*/ 	.short	0x00ff


	//----- nvinfo : EIATTR_NUM_BARRIERS
	.align		4
        /*0020*/ 	.byte	0x02, 0x4c
        /*0022*/ 	.byte	0x01
	.zero		1


	//----- nvinfo : EIATTR_MERCURY_ISA_VERSION
	.align		4
        /*0024*/ 	.byte	0x03, 0x5f
        /*0026*/ 	.short	0x0101


	//----- nvinfo : EIATTR_COOP_GROUP_MASK_REGIDS
	.align		4
        /*0028*/ 	.byte	0x04, 0x29
        /*002a*/ 	.short	(.L_2855 - .L_2854)


	//   ....[0]....
.L_2854:
        /*002c*/ 	.word	0xffffffff


	//   ....[1]....
        /*0030*/ 	.word	0xffffffff


	//   ....[2]....
        /*0034*/ 	.word	0xffffffff


	//   ....[3]....
        /*0038*/ 	.word	0xffffffff


	//   ....[4]....
        /*003c*/ 	.word	0xffffffff


	//   ....[5]....
        /*0040*/ 	.word	0xffffffff


	//   ....[6]....
        /*0044*/ 	.word	0xffffffff


	//   ....[7]....
        /*0048*/ 	.word	0xffffffff


	//   ....[8]....
        /*004c*/ 	.word	0xffffffff


	//   ....[9]....
        /*0050*/ 	.word	0xffffffff


	//----- nvinfo : EIATTR_COOP_GROUP_INSTR_OFFSETS
	.align		4
.L_2855:
        /*0054*/ 	.byte	0x04, 0x28
        /*0056*/ 	.short	(.L_2857 - .L_2856)


	//   ....[0]....
.L_2856:
        /*0058*/ 	.word	0x000017d0


	//   ....[1]....
        /*005c*/ 	.word	0x000017f0


	//   ....[2]....
        /*0060*/ 	.word	0x00001830


	//   ....[3]....
        /*0064*/ 	.word	0x00001840


	//   ....[4]....
        /*0068*/ 	.word	0x00001880


	//   ....[5]....
        /*006c*/ 	.word	0x00001890


	//   ....[6]....
        /*0070*/ 	.word	0x000018c0


	//   ....[7]....
        /*0074*/ 	.word	0x000018d0


	//   ....[8]....
        /*0078*/ 	.word	0x00001900


	//   ....[9]....
        /*007c*/ 	.word	0x00001910


	//----- nvinfo : EIATTR_VRC_CTA_INIT_COUNT
	.align		4
.L_2857:
        /*0080*/ 	.byte	0x02, 0x4a
	.zero		1
	.zero		1


	//----- nvinfo : EIATTR_EXIT_INSTR_OFFSETS
	.align		4
        /*0084*/ 	.byte	0x04, 0x1c
        /*0086*/ 	.short	(.L_2859 - .L_2858)


	//   ....[0]....
.L_2858:
        /*0088*/ 	.word	0x00006da0


	//----- nvinfo : EIATTR_MAX_THREADS
	.align		4
.L_2859:
        /*008c*/ 	.byte	0x04, 0x05
        /*008e*/ 	.short	(.L_2861 - .L_2860)
.L_2860:
        /*0090*/ 	.word	0x00000100
        /*0094*/ 	.word	0x00000001
        /*0098*/ 	.word	0x00000001


	//----- nvinfo : EIATTR_CRS_STACK_SIZE
	.align		4
.L_2861:
        /*009c*/ 	.byte	0x04, 0x1e
        /*009e*/ 	.short	(.L_2863 - .L_2862)
.L_2862:
        /*00a0*/ 	.word	0x00000000


	//----- nvinfo : EIATTR_CBANK_PARAM_SIZE
	.align		4
.L_2863:
        /*00a4*/ 	.byte	0x03, 0x19
        /*00a6*/ 	.short	0x0128


	//----- nvinfo : EIATTR_PARAM_CBANK
	.align		4
        /*00a8*/ 	.byte	0x04, 0x0a
        /*00aa*/ 	.short	(.L_2865 - .L_2864)
	.align		4
.L_2864:
        /*00ac*/ 	.word	index@(.nv.constant0._ZN10layer_norm13ln_bwd_kernelINS_13Kernel_traitsIf13__nv_bfloat16fS2_fjLj6144ELj1ELj1ELj8ELj16ENS_18Kernel_traits_baseILj6144EfS2_fS2_fjLj256EEEEELb1ELb0ELb1ELb1EEEvNS_9BwdParamsE)
        /*00b0*/ 	.short	0x0380
        /*00b2*/ 	.short	0x0128


	//----- nvinfo : EIATTR_SW_WAR
	.align		4
.L_2865:
        /*00b4*/ 	.byte	0x04, 0x36
        /*00b6*/ 	.short	(.L_2867 - .L_2866)
.L_2866:
        /*00b8*/ 	.word	0x00000008
.L_2867:


//--------------------- .nv.info._ZN10layer_norm13ln_bwd_kernelINS_13Kernel_traitsIf13__nv_bfloat16fS2_fjLj6144ELj1ELj1ELj8ELj16ENS_18Kernel_traits_baseILj6144EfS2_fS2_fjLj256EEEEELb1ELb1ELb0ELb0EEEvNS_9BwdParamsE --------------------------
	.section	.nv.info._ZN10layer_norm13ln_bwd_kernelINS_13Kernel_traitsIf13__nv_bfloat16fS2_fjLj6144ELj1ELj1ELj8ELj16ENS_18Kernel_traits_baseILj6144EfS2_fS2_fjLj256EEEEELb1ELb1ELb0ELb0EEEvNS_9BwdParamsE,"",@"SHT_CUDA_INFO"
	.sectionflags	@""
	.align	4


	//----- nvinfo : EIATTR_CUDA_API_VERSION
	.align		4
        /*0000*/ 	.byte	0x04, 0x37
        /*0002*/ 	.short	(.L_2869 - .L_2868)
.L_2868:
        /*0004*/ 	.word	0x00000082


	//----- nvinfo : EIATTR_KPARAM_INFO
	.align		4
.L_2869:
        /*0008*/ 	.byte	0x04, 0x17
        /*000a*/ 	.short	(.L_2871 - .L_2870)
.L_2870:
        /*000c*/ 	.word	0x00000000
        /*0010*/ 	.short	0x0000
        /*0012*/ 	.short	0x0000
        /*0014*/ 	.byte	0x00, 0xf0, 0xa1, 0x04


	//----- nvinfo : EIATTR_SPARSE_MMA_MASK
	.align		4
.L_2871:
        /*0018*/ 	.byte	0x03, 0x50
        /*001a*/ 	.short	0x0000


	//----- nvinfo : EIATTR_MAXREG_COUNT
	.align		4
        /*001c*/ 	.byte	0x03, 0x1b
        /*001e*/ 	.short	0x00ff


	//----- nvinfo : EIATTR_NUM_BARRIERS
	.align		4
        /*0020*/ 	.byte	0x02, 0x4c
        /*0022*/ 	.byte	0x01
	.zero		1


	//----- nvinfo : EIATTR_MERCURY_ISA_VERSION
	.align		4
        /*0024*/ 	.byte	0x03, 0x5f
        /*0026*/ 	.short	0x0101


	//----- nvinfo : EIATTR_COOP_GROUP_MASK_REGIDS
	.align		4
        /*0028*/ 	.byte	0x04, 0x29
        /*002a*/ 	.short	(.L_2873 - .L_2872)


	//   ....[0]....
.L_2872:
        /*002c*/ 	.word	0xffffffff


	//   ....[1]....
        /*0030*/ 	.word	0xffffffff


	//   ....[2]....
        /*0034*/ 	.word	0xffffffff


	//   ....[3]....
        /*0038*/ 	.word	0xffffffff


	//   ....[4]....
        /*003c*/ 	.word	0xffffffff


	//   ....[5]....
        /*0040*/ 	.word	0xffffffff


	//   ....[6]....
        /*0044*/ 	.word	0xffffffff


	//   ....[7]....
        /*0048*/ 	.word	0xffffffff


	//   ....[8]....
        /*004c*/ 	.word	0xffffffff


	//   ....[9]....
        /*0050*/ 	.word	0xffffffff


	//----- nvinfo : EIATTR_COOP_GROUP_INSTR_OFFSETS
	.align		4
.L_2873:
        /*0054*/ 	.byte	0x04, 0x28
        /*0056*/ 	.short	(.L_2875 - .L_2874)


	//   ....[0]....
.L_2874:
        /*0058*/ 	.word	0x00001990


	//   ....[1]....
        /*005c*/ 	.word	0x000019c0


	//   ....[2]....
        /*0060*/ 	.word	0x000019f0


	//   ....[3]....
        /*0064*/ 	.word	0x00001a00


	//   ....[4]....
        /*0068*/ 	.word	0x00001a30


	//   ....[5]....
        /*006c*/ 	.word	0x00001a40


	//   ....[6]....
        /*0070*/ 	.word	0x00001a70


	//   ....[7]....
        /*0074*/ 	.word	0x00001a80


	//   ....[8]....
        /*0078*/ 	.word	0x00001ab0


	//   ....[9]....
        /*007c*/ 	.word	0x00001ac0


	//----- nvinfo : EIATTR_VRC_CTA_INIT_COUNT
	.align		4
.L_2875:
        /*0080*/ 	.byte	0x02, 0x4a
	.zero		1
	.zero		1


	//----- nvinfo : EIATTR_EXIT_INSTR_OFFSETS
	.align		4
        /*0084*/ 	.byte	0x04, 0x1c
        /*0086*/ 	.short	(.L_2877 - .L_2876)


	//   ....[0]....
.L_2876:
        /*0088*/ 	.word	0x00007490


	//   ....[1]....
        /*008c*/ 	.word	0x00007560


	//----- nvinfo : EIATTR_MAX_THREADS
	.align		4
.L_2877:
        /*0090*/ 	.byte	0x04, 0x05
        /*0092*/ 	.short	(.L_2879 - .L_2878)
.L_2878:
        /*0094*/ 	.word	0x00000100
        /*0098*/ 	.word	0x00000001
        /*009c*/ 	.word	0x00000001


	//----- nvinfo : EIATTR_CRS_STACK_SIZE
	.align		4
.L_2879:
        /*00a0*/ 	.byte	0x04, 0x1e
        /*00a2*/ 	.short	(.L_2881 - .L_2880)
.L_2880:
        /*00a4*/ 	.word	0x00000000


	//----- nvinfo : EIATTR_CBANK_PARAM_SIZE
	.align		4
.L_2881:
        /*00a8*/ 	.byte	0x03, 0x19
        /*00aa*/ 	.short	0x0128


	//----- nvinfo : EIATTR_PARAM_CBANK
	.align		4
        /*00ac*/ 	.byte	0x04, 0x0a
        /*00ae*/ 	.short	(.L_2883 - .L_2882)
	.align		4
.L_2882:
        /*00b0*/ 	.word	index@(.nv.constant0._ZN10layer_norm13ln_bwd_kernelINS_13Kernel_traitsIf13__nv_bfloat16fS2_fjLj6144ELj1ELj1ELj8ELj16ENS_18Kernel_traits_baseILj6144EfS2_fS2_fjLj256EEEEELb1ELb1ELb0ELb0EEEvNS_9BwdParamsE)
        /*00b4*/ 	.short	0x0380
        /*00b6*/ 	.short	0x0128


	//----- nvinfo : EIATTR_SW_WAR
	.align		4
.L_2883:
        /*00b8*/ 	.byte	0x04, 0x36
        /*00ba*/ 	.short	(.L_2885 - .L_2884)
.L_2884:
        /*00bc*/ 	.word	0x00000008
.L_2885:


//--------------------- .nv.info._ZN10layer_norm13ln_bwd_kernelINS_13Kernel_traitsIf13__nv_bfloat16fS2_fjLj6144ELj1ELj1ELj8ELj16ENS_18Kernel_traits_baseILj6144EfS2_fS2_fjLj256EEEEELb1ELb1ELb0ELb1EEEvNS_9BwdParamsE --------------------------
	.section	.nv.info._ZN10layer_norm13ln_bwd_kernelINS_13Kernel_traitsIf13__nv_bfloat16fS2_fjLj6144ELj1ELj1ELj8ELj16ENS_18Kernel_traits_baseILj6144EfS2_fS2_fjLj256EEEEELb1ELb1ELb0ELb1EEEvNS_9BwdParamsE,"",@"SHT_CUDA_INFO"
	.sectionflags	@""
	.align	4


	//----- nvinfo : EIATTR_CUDA_API_VERSION
	.align		4
        /*0000*/ 	.byte	0x04, 0x37
        /*0002*/ 	.short	(.L_2887 - .L_2886)
.L_2886:
        /*0004*/ 	.word	0x00000082


	//----- nvinfo : EIATTR_KPARAM_INFO
	.align		4
.L_2887:
        /*0008*/ 	.byte	0x04, 0x17
        /*000a*/ 	.short	(.L_2889 - .L_2888)
.L_2888:
        /*000c*/ 	.word	0x00000000
        /*0010*/ 	.short	0x0000
        /*0012*/ 	.short	0x0000
        /*0014*/ 	.byte	0x00, 0xf0, 0xa1, 0x04


	//----- nvinfo : EIATTR_SPARSE_MMA_MASK
	.align		4
.L_2889:
        /*0018*/ 	.byte	0x03, 0x50
        /*001a*/ 	.short	0x0000


	//----- nvinfo : EIATTR_MAXREG_COUNT
	.align		4
        /*001c*/ 	.byte	0x03, 0x1b
        /*001e*/ 	.short	0x00ff


	//----- nvinfo : EIATTR_NUM_BARRIERS
	.align		4
        /*0020*/ 	.byte	0x02, 0x4c
        /*0022*/ 	.byte	0x01
	.zero		1


	//----- nvinfo : EIATTR_MERCURY_ISA_VERSION
	.align		4
        /*0024*/ 	.byte	0x03, 0x5f
        /*0026*/ 	.short	0x0101


	//----- nvinfo : EIATTR_COOP_GROUP_MASK_REGIDS
	.align		4
        /*0028*/ 	.byte	0x04, 0x29
        /*002a*/ 	.short	(.L_2891 - .L_2890)


	//   ....[0]....
.L_2890:
        /*002c*/ 	.word	0xffffffff


	//   ....[1]....
        /*0030*/ 	.word	0xffffffff


	//   ....[2]....
        /*0034*/ 	.word	0xffffffff


	//   ....[3]....
        /*0038*/ 	.word	0xffffffff


	//   ....[4]....
        /*003c*/ 	.word	0xffffffff


	//   ....[5]....
        /*0040*/ 	.word	0xffffffff


	//   ....[6]....
        /*0044*/ 	.word	0xffffffff


	//   ....[7]....
        /*0048*/ 	.word	0xffffffff


	//   ....[8]....
        /*004c*/ 	.word	0xffffffff


	//   ....[9]....
        /*0050*/ 	.word	0xffffffff


	//----- nvinfo : EIATTR_COOP_GROUP_INSTR_OFFSETS
	.align		4
.L_2891:
        /*0054*/ 	.byte	0x04, 0x28
        /*0056*/ 	.short	(.L_2893 - .L_2892)


	//   ....[0]....
.L_2892:
        /*0058*/ 	.word	0x000012c0


	//   ....[1]....
        /*005c*/ 	.word	0x000012f0


	//   ....[2]....
        /*0060*/ 	.word	0x00001310


	//   ....[3]....
        /*0064*/ 	.word	0x00001330


	//   ....[4]....
        /*0068*/ 	.word	0x00001360


	//   ....[5]....
        /*006c*/ 	.word	0x00001380


	//   ....[6]....
        /*0070*/ 	.word	0x00001410


	//   ....[7]....
        /*0074*/ 	.word	0x00001440


	//   ....[8]....
        /*0078*/ 	.word	0x000014c0


	//   ....[9]....
        /*007c*/ 	.word	0x00001500


	//----- nvinfo : EIATTR_VRC_CTA_INIT_COUNT
	.align		4
.L_2893:
        /*0080*/ 	.byte	0x02, 0x4a
	.zero		1
	.zero		1


	//----- nvinfo : EIATTR_EXIT_INSTR_OFFSETS
	.align		4
        /*0084*/ 	.byte	0x04, 0x1c
        /*0086*/ 	.short	(.L_2895 - .L_2894)


	//   ....[0]....
.L_2894:
        /*0088*/ 	.word	0x00006e40


	//----- nvinfo : EIATTR_MAX_THREADS
	.align		4
.L_2895:
        /*008c*/ 	.byte	0x04, 0x05
        /*008e*/ 	.short	(.L_2897 - .L_2896)
.L_2896:
        /*0090*/ 	.word	0x00000100
        /*0094*/ 	.word	0x00000001
        /*0098*/ 	.word	0x00000001


	//----- nvinfo : EIATTR_CBANK_PARAM_SIZE
	.align		4
.L_2897:
        /*009c*/ 	.byte	0x03, 0x19
        /*009e*/ 	.short	0x0128


	//----- nvinfo : EIATTR_PARAM_CBANK
	.align		4
        /*00a0*/ 	.byte	0x04, 0x0a
        /*00a2*/ 	.short	(.L_2899 - .L_2898)
	.align		4
.L_2898:
        /*00a4*/ 	.word	index@(.nv.constant0._ZN10layer_norm13ln_bwd_kernelINS_13Kernel_traitsIf13__nv_bfloat16fS2_fjLj6144ELj1ELj1ELj8ELj16ENS_18Kernel_traits_baseILj6144EfS2_fS2_fjLj256EEEEELb1ELb1ELb0ELb1EEEvNS_9BwdParamsE)
        /*00a8*/ 	.short	0x0380
        /*00aa*/ 	.short	0x0128


	//----- nvinfo : EIATTR_SW_WAR
	.align		4
.L_2899:
        /*00ac*/ 	.byte	0x04, 0x36
        /*00ae*/ 	.short	(.L_2901 - .L_2900)
.L_2900:
        /*00b0*/ 	.word	0x00000008
.L_2901:


//--------------------- .nv.info._ZN10layer_norm22ln_bwd_finalize_kernelINS_22Kernel_traits_finalizeILj6144Ef13__nv_bfloat16fS2_fjLb1ELj1024ELj4ENS_18Kernel_traits_baseILj6144EfS2_fS2_fjLj1024EEEEELb1ELb0EEEvNS_9BwdParamsE --------------------------
	.section	.nv.info._ZN10layer_norm22ln_bwd_finalize_kernelINS_22Kernel_traits_finalizeILj6144Ef13__nv_bfloat16fS2_fjLb1ELj1024ELj4ENS_18Kernel_traits_baseILj6144EfS2_fS2_fjLj1024EEEEELb1ELb0EEEvNS_9BwdParamsE,"",@"SHT_CUDA_INFO"
	.sectionflags	@""
	.align	4


	//----- nvinfo : EIATTR_CUDA_API_VERSION
	.align		4
        /*0000*/ 	.byte	0x04, 0x37
        /*0002*/ 	.short	(.L_2903 - .L_2902)
.L_2902:
        /*0004*/ 	.word	0x00000082


	//----- nvinfo : EIATTR_KPARAM_INFO
	.align		4
.L_2903:
        /*0008*/ 	.byte	0x04, 0x17
        /*000a*/ 	.short	(.L_2905 - .L_2904)
.L_2904:
        /*000c*/ 	.word	0x00000000
        /*0010*/ 	.short	0x0000
        /*0012*/ 	.short	0x0000
        /*0014*/ 	.byte	0x00, 0xf0, 0xa1, 0x04


	//----- nvinfo : EIATTR_SPARSE_MMA_MASK
	.align		4
.L_2905:
        /*0018*/ 	.byte	0x03, 0x50
        /*001a*/ 	.short	0x0000


	//----- nvinfo : EIATTR_MAXREG_COUNT
	.align		4
        /*001c*/ 	.byte	0x03, 0x1b
        /*001e*/ 	.short	0x0040


	//----- nvinfo : EIATTR_NUM_BARRIERS
	.align		4
        /*0020*/ 	.byte	0x02, 0x4c
        /*0022*/ 	.byte	0x01
	.zero		1


	//----- nvinfo : EIATTR_MERCURY_ISA_VERSION
	.align		4
        /*0024*/ 	.byte	0x03, 0x5f
        /*0026*/ 	.short	0x0101


	//----- nvinfo : EIATTR_COOP_GROUP_MASK_REGIDS
	.align		4
        /*0028*/ 	.byte	0x04, 0x29
        /*002a*/ 	.short	(.L_2907 - .L_2906)


	//   ....[0]....
.L_2906:
        /*002c*/ 	.word	0xffffffff


	//   ....[1]....
        /*0030*/ 	.word	0xffffffff


	//   ....[2]....
        /*0034*/ 	.word	0xffffffff


	//   ....[3]....
        /*0038*/ 	.word	0xffffffff


	//   ....[4]....
        /*003c*/ 	.word	0xffffffff


	//   ....[5]....
        /*0040*/ 	.word	0xffffffff


	//   ....[6]....
        /*0044*/ 	.word	0xffffffff


	//   ....[7]....
        /*0048*/ 	.word	0xffffffff


	//   ....[8]....
        /*004c*/ 	.word	0xffffffff


	//   ....[9]....
        /*0050*/ 	.word	0xffffffff


	//   ....[10]....
        /*0054*/ 	.word	0xffffffff


	//   ....[11]....
        /*0058*/ 	.word	0xffffffff


	//   ....[12]....
        /*005c*/ 	.word	0xffffffff


	//   ....[13]....
        /*0060*/ 	.word	0xffffffff


	//   ....[14]....
        /*0064*/ 	.word	0xffffffff


	//----- nvinfo : EIATTR_COOP_GROUP_INSTR_OFFSETS
	.align		4
.L_2907:
        /*0068*/ 	.byte	0x04, 0x28
        /*006a*/ 	.short	(.L_2909 - .L_2908)


	//   ....[0]....
.L_2908:
        /*006c*/ 	.word	0x00001040


	//   ....[1]....
        /*0070*/ 	.word	0x00001050


	//   ....[2]....
        /*0074*/ 	.word	0x00001060


	//   ....[3]....
        /*0078*/ 	.word	0x00001090


	//   ....[4]....
        /*007c*/ 	.word	0x000010b0


	//   ....[5]....
        /*0080*/ 	.word	0x000010c0


	//   ....[6]....
        /*0084*/ 	.word	0x000010f0


	//   ....[7]....
        /*0088*/ 	.word	0x00001110


	//   ....[8]....
        /*008c*/ 	.word	0x00001120


	//   ....[9]....
        /*0090*/ 	.word	0x00001160


	//   ....[10]....
        /*0094*/ 	.word	0x00001190


	//   ....[11]....
        /*0098*/ 	.word	0x000011a0


	//   ....[12]....
        /*009c*/ 	.word	0x000011e0


	//   ....[13]....
        /*00a0*/ 	.word	0x00001200


	//   ....[14]....
        /*00a4*/ 	.word	0x00001210


	//----- nvinfo : EIATTR_VRC_CTA_INIT_COUNT
	.align		4
.L_2909:
        /*00a8*/ 	.byte	0x02, 0x4a
	.zero		1
	.zero		1


	//----- nvinfo : EIATTR_EXIT_INSTR_OFFSETS
	.align		4
        /*00ac*/ 	.byte	0x04, 0x1c
        /*00ae*/ 	.short	(.L_2911 - .L_2910)


	//   ....[0]....
.L_2910:
        /*00b0*/ 	.word	0x00000060


	//   ....[1]....
        /*00b4*/ 	.word	0x00001290


	//   ....[2]....
        /*00b8*/ 	.word	0x000012c0


	//   ....[3]....
        /*00bc*/ 	.word	0x000013a0


	//----- nvinfo : EIATTR_MAX_THREADS
	.align		4
.L_2911:
        /*00c0*/ 	.byte	0x04, 0x05
        /*00c2*/ 	.short	(.L_2913 - .L_2912)
.L_2912:
        /*00c4*/ 	.word	0x00000400
        /*00c8*/ 	.word	0x00000001
        /*00cc*/ 	.word	0x00000001


	//----- nvinfo : EIATTR_CRS_STACK_SIZE
	.align		4
.L_2913:
        /*00d0*/ 	.byte	0x04, 0x1e
        /*00d2*/ 	.short	(.L_2915 - .L_2914)
.L_2914:
        /*00d4*/ 	.word	0x00000000


	//----- nvinfo : EIATTR_CBANK_PARAM_SIZE
	.align		4
.L_2915:
        /*00d8*/ 	.byte	0x03, 0x19
        /*00da*/ 	.short	0x0128


	//----- nvinfo : EIATTR_PARAM_CBANK
	.align		4
        /*00dc*/ 	.byte	0x04, 0x0a
        /*00de*/ 	.short	(.L_2917 - .L_2916)
	.align		4
.L_2916:
        /*00e0*/ 	.word	index@(.nv.constant0._ZN10layer_norm22ln_bwd_finalize_kernelINS_22Kernel_traits_finalizeILj6144Ef13__nv_bfloat16fS2_fjLb1ELj1024ELj4ENS_18Kernel_traits_baseILj6144EfS2_fS2_fjLj1024EEEEELb1ELb0EEEvNS_9BwdParamsE)
        /*00e4*/ 	.short	0x0380
        /*00e6*/ 	.short	0x0128


	//----- nvinfo : EIATTR_SW_WAR
	.align		4
.L_2917:
        /*00e8*/ 	.byte	0x04, 0x36
        /*00ea*/ 	.short	(.L_2919 - .L_2918)
.L_2918:
        /*00ec*/ 	.word	0x00000008
.L_2919:


//--------------------- .nv.info._ZN10layer_norm13ln_bwd_kernelINS_13Kernel_traitsIf13__nv_bfloat16fS2_fjLj6144ELj1ELj1ELj8ELj16ENS_18Kernel_traits_baseILj6144EfS2_fS2_fjLj256EEEEELb1ELb1ELb1ELb0EEEvNS_9BwdParamsE --------------------------
	.section	.nv.info._ZN10layer_norm13ln_bwd_kernelINS_13Kernel_traitsIf13__nv_bfloat16fS2_fjLj6144ELj1ELj1ELj8ELj16ENS_18Kernel_traits_baseILj6144EfS2_fS2_fjLj256EEEEELb1ELb1ELb1ELb0EEEvNS_9BwdParamsE,"",@"SHT_CUDA_INFO"
	.sectionflags	@""
	.align	4


	//----- nvinfo : EIATTR_CUDA_API_VERSION
	.align		4
        /*0000*/ 	.byte	0x04, 0x37
        /*0002*/ 	.short	(.L_2921 - .L_2920)
.L_2920:
        /*0004*/ 	.word	0x00000082


	//----- nvinfo : EIATTR_KPARAM_INFO
	.align		4
.L_2921:
        /*0008*/ 	.byte	0x04, 0x17
        /*000a*/ 	.short	(.L_2923 - .L_2922)
.L_2922:
        /*000c*/ 	.word	0x00000000
        /*0010*/ 	.short	0x0000
        /*0012*/ 	.short	0x0000
        /*0014*/ 	.byte	0x00, 0xf0, 0xa1, 0x04


	//----- nvinfo : EIATTR_SPARSE_MMA_MASK
	.align		4
.L_2923:
        /*0018*/ 	.byte	0x03, 0x50
        /*001a*/ 	.short	0x0000


	//----- nvinfo : EIATTR_MAXREG_COUNT
	.align		4
        /*001c*/ 	.byte	0x03, 0x1b
        /*001e*/ 	.short	0x00ff


	//----- nvinfo : EIATTR_NUM_BARRIERS
	.align		4
        /*0020*/ 	.byte	0x02, 0x4c
        /*0022*/ 	.byte	0x01
	.zero		1


	//----- nvinfo : EIATTR_MERCURY_ISA_VERSION
	.align		4
        /*0024*/ 	.byte	0x03, 0x5f
        /*0026*/ 	.short	0x0101


	//----- nvinfo : EIATTR_COOP_GROUP_MASK_REGIDS
	.align		4
        /*0028*/ 	.byte	0x04, 0x29
        /*002a*/ 	.short	(.L_2925 - .L_2924)


	//   ....[0]....
.L_2924:
        /*002c*/ 	.word	0xffffffff


	//   ....[1]....
        /*0030*/ 	.word	0xffffffff


	//   ....[2]....
        /*0034*/ 	.word	0xffffffff


	//   ....[3]....
        /*0038*/ 	.word	0xffffffff


	//   ....[4]....
        /*003c*/ 	.word	0xffffffff


	//   ....[5]....
        /*0040*/ 	.word	0xffffffff


	//   ....[6]....
        /*0044*/ 	.word	0xffffffff


	//   ....[7]....
        /*0048*/ 	.word	0xffffffff


	//   ....[8]....
        /*004c*/ 	.word	0xffffffff


	//   ....[9]....
        /*0050*/ 	.word	0xffffffff


	//----- nvinfo : EIATTR_COOP_GROUP_INSTR_OFFSETS
	.align		4
.L_2925:
        /*0054*/ 	.byte	0x04, 0x28
        /*0056*/ 	.short	(.L_2927 - .L_2926)


	//   ....[0]....
.L_2926:
        /*0058*/ 	.word	0x00001fe0


	//   ....[1]....
        /*005c*/ 	.word	0x00002000


	//   ....[2]....
        /*0060*/ 	.word	0x00002030


	//   ....[3]....
        /*0064*/ 	.word	0x00002040


	//   ....[4]....
        /*0068*/ 	.word	0x00002080


	//   ....[5]....
        /*006c*/ 	.word	0x00002090


	//   ....[6]....
        /*0070*/ 	.word	0x000020d0


	//   ....[7]....
        /*0074*/ 	.word	0x000020e0


	//   ....[8]....
        /*0078*/ 	.word	0x00002110


	//   ....[9]....
        /*007c*/ 	.word	0x00002120


	//----- nvinfo : EIATTR_VRC_CTA_INIT_COUNT
	.align		4
.L_2927:
        /*0080*/ 	.byte	0x02, 0x4a
	.zero		1
	.zero		1


	//----- nvinfo : EIATTR_EXIT_INSTR_OFFSETS
	.align		4
        /*0084*/ 	.byte	0x04, 0x1c
        /*0086*/ 	.short	(.L_2929 - .L_2928)


	//   ....[0]....
.L_2928:
        /*0088*/ 	.word	0x0000a920


	//   ....[1]....
        /*008c*/ 	.word	0x0000a9f0


	//----- nvinfo : EIATTR_MAX_THREADS
	.align		4
.L_2929:
        /*0090*/ 	.byte	0x04, 0x05
        /*0092*/ 	.short	(.L_2931 - .L_2930)
.L_2930:
        /*0094*/ 	.word	0x00000100
        /*0098*/ 	.word	0x00000001
        /*009c*/ 	.word	0x00000001


	//----- nvinfo : EIATTR_CRS_STACK_SIZE
	.align		4
.L_2931:
        /*00a0*/ 	.byte	0x04, 0x1e
        /*00a2*/ 	.short	(.L_2933 - .L_2932)
.L_2932:
        /*00a4*/ 	.word	0x00000000


	//----- nvinfo : EIATTR_CBANK_PARAM_SIZE
	.align		4
.L_2933:
        /*00a8*/ 	.byte	0x03, 0x19
        /*00aa*/ 	.short	0x0128


	//----- nvinfo : EIATTR_PARAM_CBANK
	.align		4
        /*00ac*/ 	.byte	0x04, 0x0a
        /*00ae*/ 	.short	(.L_2935 - .L_2934)
	.align		4
.L_2934:
        /*00b0*/ 	.word	index@(.nv.constant0._ZN10layer_norm13ln_bwd_kernelINS_13Kernel_traitsIf13__nv_bfloat16fS2_fjLj6144ELj1ELj1ELj8ELj16ENS_18Kernel_traits_baseILj6144EfS2_fS2_fjLj256EEEEELb1ELb1ELb1ELb0EEEvNS_9BwdParamsE)
        /*00b4*/ 	.short	0x0380
        /*00b6*/ 	.short	0x0128


	//----- nvinfo : EIATTR_SW_WAR
	.align		4
.L_2935:
        /*00b8*/ 	.byte	0x04, 0x36
        /*00ba*/ 	.short	(.L_2937 - .L_2936)
.L_2936:
        /*00bc*/ 	.word	0x00000008
.L_2937:


//--------------------- .nv.info._ZN10layer_norm22ln_bwd_finalize_kernelINS_22Kernel_traits_finalizeILj6144Ef13__nv_bfloat16fS2_fjLb1ELj1024ELj4ENS_18Kernel_traits_baseILj6144EfS2_fS2_fjLj1024EEEEELb1ELb1EEEvNS_9BwdParamsE --------------------------
	.section	.nv.info._ZN10layer_norm22ln_bwd_finalize_kernelINS_22Kernel_traits_finalizeILj6144Ef13__nv_bfloat16fS2_fjLb1ELj1024ELj4ENS_18Kernel_traits_baseILj6144EfS2_fS2_fjLj1024EEEEELb1ELb1EEEvNS_9BwdParamsE,"",@"SHT_CUDA_INFO"
	.sectionflags	@""
	.align	4


	//----- nvinfo : EIATTR_CUDA_API_VERSION
	.align		4
        /*0000*/ 	.byte	0x04, 0x37
        /*0002*/ 	.short	(.L_2939 - .L_2938)
.L_2938:
        /*0004*/ 	.word	0x00000082


	//----- nvinfo : EIATTR_KPARAM_INFO
	.align		4
.L_2939:
        /*0008*/ 	.byte	0x04, 0x17
        /*000a*/ 	.short	(.L_2941 - .L_2940)
.L_2940:
        /*000c*/ 	.word	0x00000000
        /*0010*/ 	.short	0x0000
        /*0012*/ 	.short	0x0000
        /*0014*/ 	.byte	0x00, 0xf0, 0xa1, 0x04


	//----- nvinfo : EIATTR_SPARSE_MMA_MASK
	.align		4
.L_2941:
        /*0018*/ 	.byte	0x03, 0x50
        /*001a*/ 	.short	0x0000


	//----- nvinfo : EIATTR_MAXREG_COUNT
	.align		4
        /*001c*/ 	.byte	0x03, 0x1b
        /*001e*/ 	.short	0x0040


	//----- nvinfo : EIATTR_NUM_BARRIERS
	.align		4
        /*0020*/ 	.byte	0x02, 0x4c
        /*0022*/ 	.byte	0x01
	.zero		1


	//----- nvinfo : EIATTR_MERCURY_ISA_VERSION
	.align		4
        /*0024*/ 	.byte	0x03, 0x5f
        /*0026*/ 	.short	0x0101


	//----- nvinfo : EIATTR_COOP_GROUP_MASK_REGIDS
	.align		4
        /*0028*/ 	.byte	0x04, 0x29
        /*002a*/ 	.short	(.L_2943 - .L_2942)


	//   ....[0]....
.L_2942:
        /*002c*/ 	.word	0xffffffff


	//   ....[1]....
        /*0030*/ 	.word	0xffffffff


	//   ....[2]....
        /*0034*/ 	.word	0xffffffff


	//   ....[3]....
        /*0038*/ 	.word	0xffffffff


	//   ....[4]....
        /*003c*/ 	.word	0xffffffff


	//   ....[5]....
        /*0040*/ 	.word	0xffffffff


	//   ....[6]....
        /*0044*/ 	.word	0xffffffff


	//   ....[7]....
        /*0048*/ 	.word	0xffffffff


	//   ....[8]....
        /*004c*/ 	.word	0xffffffff


	//   ....[9]....
        /*0050*/ 	.word	0xffffffff


	//   ....[10]....
        /*0054*/ 	.word	0xffffffff


	//   ....[11]....
        /*0058*/ 	.word	0xffffffff


	//   ....[12]....
        /*005c*/ 	.word	0xffffffff


	//   ....[13]....
        /*0060*/ 	.word	0xffffffff


	//   ....[14]....
        /*0064*/ 	.word	0xffffffff


	//----- nvinfo : EIATTR_COOP_GROUP_INSTR_OFFSETS
	.align		4
.L_2943:
        /*0068*/ 	.byte	0x04, 0x28
        /*006a*/ 	.short	(.L_2945 - .L_2944)


	//   ....[0]....
.L_2944:
        /*006c*/ 	.word	0x00001090


	//   ....[1]....
        /*0070*/ 	.word	0x000010a0


	//   ....[2]....
        /*0074*/ 	.word	0x000010b0


	//   ....[3]....
        /*0078*/ 	.word	0x000010e0


	//   ....[4]....
        /*007c*/ 	.word	0x00001100


	//   ....[5]....
        /*0080*/ 	.word	0x00001110


	//   ....[6]....
        /*0084*/ 	.word	0x00001140


	//   ....[7]....
        /*0088*/ 	.word	0x00001160


	//   ....[8]....
        /*008c*/ 	.word	0x00001170


	//   ....[9]....
        /*0090*/ 	.word	0x000011a0


	//   ....[10]....
        /*0094*/ 	.word	0x000011c0


	//   ....[11]....
        /*0098*/ 	.word	0x000011d0


	//   ....[12]....
        /*009c*/ 	.word	0x00001210


	//   ....[13]....
        /*00a0*/ 	.word	0x00001230


	//   ....[14]....
        /*00a4*/ 	.word	0x00001240


	//----- nvinfo : EIATTR_VRC_CTA_INIT_COUNT
	.align		4
.L_2945:
        /*00a8*/ 	.byte	0x02, 0x4a
	.zero		1
	.zero		1


	//----- nvinfo : EIATTR_EXIT_INSTR_OFFSETS
	.align		4
        /*00ac*/ 	.byte	0x04, 0x1c
        /*00ae*/ 	.short	(.L_2947 - .L_2946)


	//   ....[0]....
.L_2946:
        /*00b0*/ 	.word	0x00000060


	//   ....[1]....
        /*00b4*/ 	.word	0x000012c0


	//   ....[2]....
        /*00b8*/ 	.word	0x000013b0


	//----- nvinfo : EIATTR_MAX_THREADS
	.align		4
.L_2947:
        /*00bc*/ 	.byte	0x04, 0x05
        /*00be*/ 	.short	(.L_2949 - .L_2948)
.L_2948:
        /*00c0*/ 	.word	0x00000400
        /*00c4*/ 	.word	0x00000001
        /*00c8*/ 	.word	0x00000001


	//----- nvinfo : EIATTR_CRS_STACK_SIZE
	.align		4
.L_2949:
        /*00cc*/ 	.byte	0x04, 0x1e
        /*00ce*/ 	.short	(.L_2951 - .L_2950)
.L_2950:
        /*00d0*/ 	.word	0x00000000


	//----- nvinfo : EIATTR_CBANK_PARAM_SIZE
	.align		4
.L_2951:
        /*00d4*/ 	.byte	0x03, 0x19
        /*00d6*/ 	.short	0x0128


	//----- nvinfo : EIATTR_PARAM_CBANK
	.align		4
        /*00d8*/ 	.byte	0x04, 0x0a
        /*00da*/ 	.short	(.L_2953 - .L_2952)
	.align		4
.L_2952:
        /*00dc*/ 	.word	index@(.nv.constant0._ZN10layer_norm22ln_bwd_finalize_kernelINS_22Kernel_traits_finalizeILj6144Ef13__nv_bfloat16fS2_fjLb1ELj1024ELj4ENS_18Kernel_traits_baseILj6144EfS2_fS2_fjLj1024EEEEELb1ELb1EEEvNS_9BwdParamsE)
        /*00e0*/ 	.short	0x0380
        /*00e2*/ 	.short	0x0128


	//----- nvinfo : EIATTR_SW_WAR
	.align		4
.L_2953:
        /*00e4*/ 	.byte	0x04, 0x36
        /*00e6*/ 	.short	(.L_2955 - .L_2954)
.L_2954:
        /*00e8*/ 	.word	0x00000008
.L_2955:


//--------------------- .nv.info._ZN10layer_norm13ln_bwd_kernelINS_13Kernel_traitsIf13__nv_bfloat16fS2_fjLj6144ELj1ELj1ELj8ELj16ENS_18Kernel_traits_baseILj6144EfS2_fS2_fjLj256EEEEELb1ELb1ELb1ELb1EEEvNS_9BwdParamsE --------------------------
	.section	.nv.info._ZN10layer_norm13ln_bwd_kernelINS_13Kernel_traitsIf13__nv_bfloat16fS2_fjLj6144ELj1ELj1ELj8ELj16ENS_18Kernel_traits_baseILj6144EfS2_fS2_fjLj256EEEEELb1ELb1ELb1ELb1EEEvNS_9BwdParamsE,"",@"SHT_CUDA_INFO"
	.sectionflags	@""
	.align	4


	//----- nvinfo : EIATTR_CUDA_API_VERSION
	.align		4
        /*0000*/ 	.byte	0x04, 0x37
        /*0002*/ 	.short	(.L_2957 - .L_2956)
.L_2956:
        /*0004*/ 	.word	0x00000082


	//----- nvinfo : EIATTR_KPARAM_INFO
	.align		4
.L_2957:
        /*0008*/ 	.byte	0x04, 0x17
        /*000a*/ 	.short	(.L_2959 - .L_2958)
.L_2958:
        /*000c*/ 	.word	0x00000000
        /*0010*/ 	.short	0x0000
        /*0012*/ 	.short	0x0000
        /*0014*/ 	.byte	0x00, 0xf0, 0xa1, 0x04


	//----- nvinfo : EIATTR_SPARSE_MMA_MASK
	.align		4
.L_2959:
        /*0018*/ 	.byte	0x03, 0x50
        /*001a*/ 	.short	0x0000


	//----- nvinfo : EIATTR_MAXREG_COUNT
	.align		4
        /*001c*/ 	.byte	0x03, 0x1b
        /*001e*/ 	.short	0x00ff


	//----- nvinfo : EIATTR_NUM_BARRIERS
	.align		4
        /*0020*/ 	.byte	0x02, 0x4c
        /*0022*/ 	.byte	0x01
	.zero		1


	//----- nvinfo : EIATTR_MERCURY_ISA_VERSION
	.align		4
        /*0024*/ 	.byte	0x03, 0x5f
        /*0026*/ 	.short	0x0101


	//----- nvinfo : EIATTR_COOP_GROUP_MASK_REGIDS
	.align		4
        /*0028*/ 	.byte	0x04, 0x29
        /*002a*/ 	.short	(.L_2961 - .L_2960)


	//   ....[0]....
.L_2960:
        /*002c*/ 	.word	0xffffffff


	//   ....[1]....
        /*0030*/ 	.word	0xffffffff


	//   ....[2]....
        /*0034*/ 	.word	0xffffffff


	//   ....[3]....
        /*0038*/ 	.word	0xffffffff


	//   ....[4]....
        /*003c*/ 	.word	0xffffffff


	//   ....[5]....
        /*0040*/ 	.word	0xffffffff


	//   ....[6]....
        /*0044*/ 	.word	0xffffffff


	//   ....[7]....
        /*0048*/ 	.word	0xffffffff


	//   ....[8]....
        /*004c*/ 	.word	0xffffffff


	//   ....[9]....
        /*0050*/ 	.word	0xffffffff


	//----- nvinfo : EIATTR_COOP_GROUP_INSTR_OFFSETS
	.align		4
.L_2961:
        /*0054*/ 	.byte	0x04, 0x28
        /*0056*/ 	.short	(.L_2963 - .L_2962)


	//   ....[0]....
.L_2962:
        /*0058*/ 	.word	0x000018f0


	//   ....[1]....
        /*005c*/ 	.word	0x00001930


	//   ....[2]....
        /*0060*/ 	.word	0x00001990


	//   ....[3]....
        /*0064*/ 	.word	0x000019a0


	//   ....[4]....
        /*0068*/ 	.word	0x000019e0


	//   ....[5]....
        /*006c*/ 	.word	0x000019f0


	//   ....[6]....
        /*0070*/ 	.word	0x00001a20


	//   ....[7]....
        /*0074*/ 	.word	0x00001a40


	//   ....[8]....
        /*0078*/ 	.word	0x00001aa0


	//   ....[9]....
        /*007c*/ 	.word	0x00001ab0


	//----- nvinfo : EIATTR_VRC_CTA_INIT_COUNT
	.align		4
.L_2963:
        /*0080*/ 	.byte	0x02, 0x4a
	.zero		1
	.zero		1


	//----- nvinfo : EIATTR_EXIT_INSTR_OFFSETS
	.align		4
        /*0084*/ 	.byte	0x04, 0x1c
        /*0086*/ 	.short	(.L_2965 - .L_2964)


	//   ....[0]....
.L_2964:
        /*0088*/ 	.word	0x000089c0


	//----- nvinfo : EIATTR_MAX_THREADS
	.align		4
.L_2965:
        /*008c*/ 	.byte	0x04, 0x05
        /*008e*/ 	.short	(.L_2967 - .L_2966)
.L_2966:
        /*0090*/ 	.word	0x00000100
        /*0094*/ 	.word	0x00000001
        /*0098*/ 	.word	0x00000001


	//----- nvinfo : EIATTR_CRS_STACK_SIZE
	.align		4
.L_2967:
        /*009c*/ 	.byte	0x04, 0x1e
        /*009e*/ 	.short	(.L_2969 - .L_2968)
.L_2968:
        /*00a0*/ 	.word	0x00000000


	//----- nvinfo : EIATTR_CBANK_PARAM_SIZE
	.align		4
.L_2969:
        /*00a4*/ 	.byte	0x03, 0x19
        /*00a6*/ 	.short	0x0128


	//----- nvinfo : EIATTR_PARAM_CBANK
	.align		4
        /*00a8*/ 	.byte	0x04, 0x0a
        /*00aa*/ 	.short	(.L_2971 - .L_2970)
	.align		4
.L_2970:
        /*00ac*/ 	.word	index@(.nv.constant0._ZN10layer_norm13ln_bwd_kernelINS_13Kernel_traitsIf13__nv_bfloat16fS2_fjLj6144ELj1ELj1ELj8ELj16ENS_18Kernel_traits_baseILj6144EfS2_fS2_fjLj256EEEEELb1ELb1ELb1ELb1EEEvNS_9BwdParamsE)
        /*00b0*/ 	.short	0x0380
        /*00b2*/ 	.short	0x0128


	//----- nvinfo : EIATTR_SW_WAR
	.align		4
.L_2971:
        /*00b4*/ 	.byte	0x04, 0x36
        /*00b6*/ 	.short	(.L_2973 - .L_2972)
.L_2972:
        /*00b8*/ 	.word	0x00000008
.L_2973:


//--------------------- .nv.info._ZN10layer_norm13ln_bwd_kernelINS_13Kernel_traitsIf6__halfS2_S2_fjLj6144ELj1ELj1ELj8ELj16ENS_18Kernel_traits_baseILj6144EfS2_S2_S2_fjLj256EEEEELb0ELb0ELb0ELb0EEEvNS_9BwdParamsE --------------------------
	.section	.nv.info._ZN10layer_norm13ln_bwd_kernelINS_13Kernel_traitsIf6__halfS2_S2_fjLj6144ELj1ELj1ELj8ELj16ENS_18Kernel_traits_baseILj6144EfS2_S2_S2_fjLj256EEEEELb0ELb0ELb0ELb0EEEvNS_9BwdParamsE,"",@"SHT_CUDA_INFO"
	.sectionflags	@""
	.align	4


	//----- nvinfo : EIATTR_CUDA_API_VERSION
	.align		4
        /*0000*/ 	.byte	0x04, 0x37
        /*0002*/ 	.short	(.L_2975 - .L_2974)
.L_2974:
        /*0004*/ 	.word	0x00000082


	//----- nvinfo : EIATTR_KPARAM_INFO
	.align		4
.L_2975:
        /*0008*/ 	.byte	0x04, 0x17
        /*000a*/ 	.short	(.L_2977 - .L_2976)
.L_2976:
        /*000c*/ 	.word	0x00000000
        /*0010*/ 	.short	0x0000
        /*0012*/ 	.short	0x0000
        /*0014*/ 	.byte	0x00, 0xf0, 0xa1, 0x04


	//----- nvinfo : EIATTR_SPARSE_MMA_MASK
	.align		4
.L_2977:
        /*0018*/ 	.byte	0x03, 0x50
        /*001a*/ 	.short	0x0000


	//----- nvinfo : EIATTR_MAXREG_COUNT
	.align		4
        /*001c*/ 	.byte	0x03, 0x1b
        /*001e*/ 	.short	0x00ff


	//----- nvinfo : EIATTR_NUM_BARRIERS
	.align		4
        /*0020*/ 	.byte	0x02, 0x4c
        /*0022*/ 	.byte	0x01
	.zero		1


	//----- nvinfo : EIATTR_MERCURY_ISA_VERSION
	.align		4
        /*0024*/ 	.byte	0x03, 0x5f
        /*0026*/ 	.short	0x0101


	//----- nvinfo : EIATTR_COOP_GROUP_MASK_REGIDS
	.align		4
        /*0028*/ 	.byte	0x04, 0x29
        /*002a*/ 	.short	(.L_2979 - .L_2978)


	//   ....[0]....
.L_2978:
        /*002c*/ 	.word	0xffffffff


	//   ....[1]....
        /*0030*/ 	.word	0xffffffff


	//   ....[2]....
        /*0034*/ 	.word	0xffffffff


	//   ....[3]....
        /*0038*/ 	.word	0xffffffff


	//   ....[4]....
        /*003c*/ 	.word	0xffffffff


	//   ....[5]....
        /*0040*/ 	.word	0xffffffff


	//   ....[6]....
        /*0044*/ 	.word	0xffffffff


	//   ....[7]....
        /*0048*/ 	.word	0xffffffff


	//   ....[8]....
        /*004c*/ 	.word	0xffffffff


	//   ....[9]....
        /*0050*/ 	.word	0xffffffff


	//----- nvinfo : EIATTR_COOP_GROUP_INSTR_OFFSETS
	.align		4
.L_2979:
        /*0054*/ 	.byte	0x04, 0x28
        /*0056*/ 	.short	(.L_2981 - .L_2980)


	//   ....[0]....
.L_2980:
        /*0058*/ 	.word	0x00001730


	//   ....[1]....
        /*005c*/ 	.word	0x00001760


	//   ....[2]....
        /*0060*/ 	.word	0x00001790


	//   ....[3]....
        /*0064*/ 	.word	0x000017a0


	//   ....[4]....
        /*0068*/ 	.word	0x000017d0


	//   ....[5]....
        /*006c*/ 	.word	0x000017e0


	//   ....[6]....
        /*0070*/ 	.word	0x00001810


	//   ....[7]....
        /*0074*/ 	.word	0x00001820


	//   ....[8]....
        /*0078*/ 	.word	0x00001850


	//   ....[9]....
        /*007c*/ 	.word	0x00001860


	//----- nvinfo : EIATTR_VRC_CTA_INIT_COUNT
	.align		4
.L_2981:
        /*0080*/ 	.byte	0x02, 0x4a
	.zero		1
	.zero		1


	//----- nvinfo : EIATTR_EXIT_INSTR_OFFSETS
	.align		4
        /*0084*/ 	.byte	0x04, 0x1c
        /*0086*/ 	.short	(.L_2983 - .L_2982)


	//   ....[0]....
.L_2982:
        /*0088*/ 	.word	0x00004280


	//   ....[1]....
        /*008c*/ 	.word	0x00004320


	//----- nvinfo : EIATTR_MAX_THREADS
	.align		4
.L_2983:
        /*0090*/ 	.byte	0x04, 0x05
        /*0092*/ 	.short	(.L_2985 - .L_2984)
.L_2984:
        /*0094*/ 	.word	0x00000100
        /*0098*/ 	.word	0x00000001
        /*009c*/ 	.word	0x00000001


	//----- nvinfo : EIATTR_CRS_STACK_SIZE
	.align		4
.L_2985:
        /*00a0*/ 	.byte	0x04, 0x1e
        /*00a2*/ 	.short	(.L_2987 - .L_2986)
.L_2986:
        /*00a4*/ 	.word	0x00000000


	//----- nvinfo : EIATTR_CBANK_PARAM_SIZE
	.align		4
.L_2987:
        /*00a8*/ 	.byte	0x03, 0x19
        /*00aa*/ 	.short	0x0128


	//----- nvinfo : EIATTR_PARAM_CBANK
	.align		4
        /*00ac*/ 	.byte	0x04, 0x0a
        /*00ae*/ 	.short	(.L_2989 - .L_2988)
	.align		4
.L_2988:
        /*00b0*/ 	.word	index@(.nv.constant0._ZN10layer_norm13ln_bwd_kernelINS_13Kernel_traitsIf6__halfS2_S2_fjLj6144ELj1ELj1ELj8ELj16ENS_18Kernel_traits_baseILj6144EfS2_S2_S2_fjLj256EEEEELb0ELb0ELb0ELb0EEEvNS_9BwdParamsE)
        /*00b4*/ 	.short	0x0380
        /*00b6*/ 	.short	0x0128


	//----- nvinfo : EIATTR_SW_WAR
	.align		4
.L_2989:
        /*00b8*/ 	.byte	0x04, 0x36
        /*00ba*/ 	.short	(.L_2991 - .L_2990)
.L_2990:
        /*00bc*/ 	.word	0x00000008
.L_2991:


//--------------------- .nv.info._ZN10layer_norm13ln_bwd_kernelINS_13Kernel_traitsIf6__halfS2_S2_fjLj6144ELj1ELj1ELj8ELj16ENS_18Kernel_traits_baseILj6144EfS2_S2_S2_fjLj256EEEEELb0ELb0ELb0ELb1EEEvNS_9BwdParamsE --------------------------
	.section	.nv.info._ZN10layer_norm13ln_bwd_kernelINS_13Kernel_traitsIf6__halfS2_S2_fjLj6144ELj1ELj1ELj8ELj16ENS_18Kernel_traits_baseILj6144EfS2_S2_S2_fjLj256EEEEELb0ELb0ELb0ELb1EEEvNS_9BwdParamsE,"",@"SHT_CUDA_INFO"
	.sectionflags	@""
	.align	4


	//----- nvinfo : EIATTR_CUDA_API_VERSION
	.align		4
        /*0000*/ 	.byte	0x04, 0x37
        /*0002*/ 	.short	(.L_2993 - .L_2992)
.L_2992:
        /*0004*/ 	.word	0x00000082


	//----- nvinfo : EIATTR_KPARAM_INFO
	.align		4
.L_2993:
        /*0008*/ 	.byte	0x04, 0x17
        /*000a*/ 	.short	(.L_2995 - .L_2994)
.L_2994:
        /*000c*/ 	.word	0x00000000
        /*0010*/ 	.short	0x0000
        /*0012*/ 	.short	0x0000
        /*0014*/ 	.byte	0x00, 0xf0, 0xa1, 0x04


	//----- nvinfo : EIATTR_SPARSE_MMA_MASK
	.align		4
.L_2995:
        /*0018*/ 	.byte	0x03, 0x50
        /*001a*/ 	.short	0x0000


	//----- nvinfo : EIATTR_MAXREG_COUNT
	.align		4
        /*001c*/ 	.byte	0x03, 0x1b
        /*001e*/ 	.short	0x00ff


	//----- nvinfo : EIATTR_NUM_BARRIERS
	.align		4
        /*0020*/ 	.byte	0x02, 0x4c
        /*0022*/ 	.byte	0x01
	.zero		1


	//----- nvinfo : EIATTR_MERCURY_ISA_VERSION
	.align		4
        /*0024*/ 	.byte	0x03, 0x5f
        /*0026*/ 	.short	0x0101


	//----- nvinfo : EIATTR_COOP_GROUP_MASK_REGIDS
	.align		4
        /*0028*/ 	.byte	0x04, 0x29
        /*002a*/ 	.short	(.L_2997 - .L_2996)


	//   ....[0]....
.L_2996:
        /*002c*/ 	.word	0xffffffff


	//   ....[1]....
        /*0030*/ 	.word	0xffffffff


	//   ....[2]....
        /*0034*/ 	.word	0xffffffff


	//   ....[3]....
        /*0038*/ 	.word	0xffffffff


	//   ....[4]....
        /*003c*/ 	.word	0xffffffff


	//   ....[5]....
        /*0040*/ 	.word	0xffffffff


	//   ....[6]....
        /*0044*/ 	.word	0xffffffff


	//   ....[7]....
        /*0048*/ 	.word	0xffffffff


	//   ....[8]....
        /*004c*/ 	.word	0xffffffff


	//   ....[9]....
        /*0050*/ 	.word	0xffffffff


	//----- nvinfo : EIATTR_COOP_GROUP_INSTR_OFFSETS
	.align		4
.L_2997:
        /*0054*/ 	.byte	0x04, 0x28
        /*0056*/ 	.short	(.L_2999 - .L_2998)


	//   ....[0]....
.L_2998:
        /*0058*/ 	.word	0x000012b0


	//   ....[1]....
        /*005c*/ 	.word	0x000012c0


	//   ....[2]....
        /*0060*/ 	.word	0x000012f0


	//   ....[3]....
        /*0064*/ 	.word	0x00001300


	//   ....[4]....
        /*0068*/ 	.word	0x00001330


	//   ....[5]....
        /*006c*/ 	.word	0x00001340


	//   ....[6]....
        /*0070*/ 	.word	0x00001370


	//   ....[7]....
        /*0074*/ 	.word	0x00001380


	//   ....[8]....
        /*0078*/ 	.word	0x000013c0


	//   ....[9]....
        /*007c*/ 	.word	0x000013d0


	//----- nvinfo : EIATTR_VRC_CTA_INIT_COUNT
	.align		4
.L_2999:
        /*0080*/ 	.byte	0x02, 0x4a
	.zero		1
	.zero		1


	//----- nvinfo : EIATTR_EXIT_INSTR_OFFSETS
	.align		4
        /*0084*/ 	.byte	0x04, 0x1c
        /*0086*/ 	.short	(.L_3001 - .L_3000)


	//   ....[0]....
.L_3000:
        /*0088*/ 	.word	0x00004090


	//----- nvinfo : EIATTR_MAX_THREADS
	.align		4
.L_3001:
        /*008c*/ 	.byte	0x04, 0x05
        /*008e*/ 	.short	(.L_3003 - .L_3002)
.L_3002:
        /*0090*/ 	.word	0x00000100
        /*0094*/ 	.word	0x00000001
        /*0098*/ 	.word	0x00000001


	//----- nvinfo : EIATTR_CRS_STACK_SIZE
	.align		4
.L_3003:
        /*009c*/ 	.byte	0x04, 0x1e
        /*009e*/ 	.short	(.L_3005 - .L_3004)
.L_3004:
        /*00a0*/ 	.word	0x00000000


	//----- nvinfo : EIATTR_CBANK_PARAM_SIZE
	.align		4
.L_3005:
        /*00a4*/ 	.byte	0x03, 0x19
        /*00a6*/ 	.short	0x0128


	//----- nvinfo : EIATTR_PARAM_CBANK
	.align		4
        /*00a8*/ 	.byte	0x04, 0x0a
        /*00aa*/ 	.short	(.L_3007 - .L_3006)
	.align		4
.L_3006:
        /*00ac*/ 	.word	index@(.nv.constant0._ZN10layer_norm13ln_bwd_kernelINS_13Kernel_traitsIf6__halfS2_S2_fjLj6144ELj1ELj1ELj8ELj16ENS_18Kernel_traits_baseILj6144EfS2_S2_S2_fjLj256EEEEELb0ELb0ELb0ELb1EEEvNS_9BwdParamsE)
        /*00b0*/ 	.short	0x0380
        /*00b2*/ 	.short	0x0128


	//----- nvinfo : EIATTR_SW_WAR
	.align		4
.L_3007:
        /*00b4*/ 	.byte	0x04, 0x36
        /*00b6*/ 	.short	(.L_3009 - .L_3008)
.L_3008:
        /*00b8*/ 	.word	0x00000008
.L_3009:


//--------------------- .nv.info._ZN10layer_norm13ln_bwd_kernelINS_13Kernel_traitsIf6__halfS2_S2_fjLj6144ELj1ELj1ELj8ELj16ENS_18Kernel_traits_baseILj6144EfS2_S2_S2_fjLj256EEEEELb0ELb0ELb1ELb0EEEvNS_9BwdParamsE --------------------------
	.section	.nv.info._ZN10layer_norm13ln_bwd_kernelINS_13Kernel_traitsIf6__halfS2_S2_fjLj6144ELj1ELj1ELj8ELj16ENS_18Kernel_traits_baseILj6144EfS2_S2_S2_fjLj256EEEEELb0ELb0ELb1ELb0EEEvNS_9BwdParamsE,"",@"SHT_CUDA_INFO"
	.sectionflags	@""
	.align	4


	//----- nvinfo : EIATTR_CUDA_API_VERSION
	.align		4
        /*0000*/ 	.byte	0x04, 0x37
        /*0002*/ 	.short	(.L_3011 - .L_3010)
.L_3010:
        /*0004*/ 	.word	0x00000082


	//----- nvinfo : EIATTR_KPARAM_INFO
	.align		4
.L_3011:
        /*0008*/ 	.byte	0x04, 0x17
        /*000a*/ 	.short	(.L_3013 - .L_3012)
.L_3012:
        /*000c*/ 	.word	0x00000000
        /*0010*/ 	.short	0x0000
        /*0012*/ 	.short	0x0000
        /*0014*/ 	.byte	0x00, 0xf0, 0xa1, 0x04


	//----- nvinfo : EIATTR_SPARSE_MMA_MASK
	.align		4
.L_3013:
        /*0018*/ 	.byte	0x03, 0x50
        /*001a*/ 	.short	0x0000


	//----- nvinfo : EIATTR_MAXREG_COUNT
	.align		4
        /*001c*/ 	.byte	0x03, 0x1b
        /*001e*/ 	.short	0x00ff


	//----- nvinfo : EIATTR_NUM_BARRIERS
	.align		4
        /*0020*/ 	.byte	0x02, 0x4c
        /*0022*/ 	.byte	0x01
	.zero		1


	//----- nvinfo : EIATTR_MERCURY_ISA_VERSION
	.align		4
        /*0024*/ 	.byte	0x03, 0x5f
        /*0026*/ 	.short	0x0101


	//----- nvinfo : EIATTR_COOP_GROUP_MASK_REGIDS
	.align		4
        /*0028*/ 	.byte	0x04, 0x29
        /*002a*/ 	.short	(.L_3015 - .L_3014)


	//   ....[0]....
.L_3014:
        /*002c*/ 	.word	0xffffffff


	//   ....[1]....
        /*0030*/ 	.word	0xffffffff


	//   ....[2]....
        /*0034*/ 	.word	0xffffffff


	//   ....[3]....
        /*0038*/ 	.word	0xffffffff


	//   ....[4]....
        /*003c*/ 	.word	0xffffffff


	//   ....[5]....
        /*0040*/ 	.word	0xffffffff


	//   ....[6]....
        /*0044*/ 	.word	0xffffffff


	//   ....[7]....
        /*0048*/ 	.word	0xffffffff


	//   ....[8]....
        /*004c*/ 	.word	0xffffffff


	//   ....[9]....
        /*0050*/ 	.word	0xffffffff


	//----- nvinfo : EIATTR_COOP_GROUP_INSTR_OFFSETS
	.align		4
.L_3015:
        /*0054*/ 	.byte	0x04, 0x28
        /*0056*/ 	.short	(.L_3017 - .L_3016)


	//   ....[0]....
.L_3016:
        /*0058*/ 	.word	0x00001980


	//   ....[1]....
        /*005c*/ 	.word	0x000019a0


	//   ....[2]....
        /*0060*/ 	.word	0x000019e0


	//   ....[3]....
        /*0064*/ 	.word	0x000019f0


	//   ....[4]....
        /*0068*/ 	.word	0x00001a30


	//   ....[5]....
        /*006c*/ 	.word	0x00001a40


	//   ....[6]....
        /*0070*/ 	.word	0x00001a70


	//   ....[7]....
        /*0074*/ 	.word	0x00001a80


	//   ....[8]....
        /*0078*/ 	.word	0x00001ab0


	//   ....[9]....
        /*007c*/ 	.word	0x00001ac0


	//----- nvinfo : EIATTR_VRC_CTA_INIT_COUNT
	.align		4
.L_3017:
        /*0080*/ 	.byte	0x02, 0x4a
	.zero		1
	.zero		1


	//----- nvinfo : EIATTR_EXIT_INSTR_OFFSETS
	.align		4
        /*0084*/ 	.byte	0x04, 0x1c
        /*0086*/ 	.short	(.L_3019 - .L_3018)


	//   ....[0]....
.L_3018:
        /*0088*/ 	.word	0x00005860


	//   ....[1]....
        /*008c*/ 	.word	0x00005900


	//----- nvinfo : EIATTR_MAX_THREADS
	.align		4
.L_3019:
        /*0090*/ 	.byte	0x04, 0x05
        /*0092*/ 	.short	(.L_3021 - .L_3020)
.L_3020:
        /*0094*/ 	.word	0x00000100
        /*0098*/ 	.word	0x00000001
        /*009c*/ 	.word	0x00000001


	//----- nvinfo : EIATTR_CRS_STACK_SIZE
	.align		4
.L_3021:
        /*00a0*/ 	.byte	0x04, 0x1e
        /*00a2*/ 	.short	(.L_3023 - .L_3022)
.L_3022:
        /*00a4*/ 	.word	0x00000000


	//----- nvinfo : EIATTR_CBANK_PARAM_SIZE
	.align		4
.L_3023:
        /*00a8*/ 	.byte	0x03, 0x19
        /*00aa*/ 	.short	0x0128


	//----- nvinfo : EIATTR_PARAM_CBANK
	.align		4
        /*00ac*/ 	.byte	0x04, 0x0a
        /*00ae*/ 	.short	(.L_3025 - .L_3024)
	.align		4
.L_3024:
        /*00b0*/ 	.word	index@(.nv.constant0._ZN10layer_norm13ln_bwd_kernelINS_13Kernel_traitsIf6__halfS2_S2_fjLj6144ELj1ELj1ELj8ELj16ENS_18Kernel_traits_baseILj6144EfS2_S2_S2_fjLj256EEEEELb0ELb0ELb1ELb0EEEvNS_9BwdParamsE)
        /*00b4*/ 	.short	0x0380
        /*00b6*/ 	.short	0x0128


	//----- nvinfo : EIATTR_SW_WAR
	.align		4
.L_3025:
        /*00b8*/ 	.byte	0x04, 0x36
        /*00ba*/ 	.short	(.L_3027 - .L_3026)
.L_3026:
        /*00bc*/ 	.word	0x00000008
.L_3027:


//--------------------- .nv.info._ZN10layer_norm13ln_bwd_kernelINS_13Kernel_traitsIf6__halfS2_S2_fjLj6144ELj1ELj1ELj8ELj16ENS_18Kernel_traits_baseILj6144EfS2_S2_S2_fjLj256EEEEELb0ELb0ELb1ELb1EEEvNS_9BwdParamsE --------------------------
	.section	.nv.info._ZN10layer_norm13ln_bwd_kernelINS_13Kernel_traitsIf6__halfS2_S2_fjLj6144ELj1ELj1ELj8ELj16ENS_18Kernel_traits_baseILj6144EfS2_S2_S2_fjLj256EEEEELb0ELb0ELb1ELb1EEEvNS_9BwdParamsE,"",@"SHT_CUDA_INFO"
	.sectionflags	@""
	.align	4


	//----- nvinfo : EIATTR_CUDA_API_VERSION
	.align		4
        /*0000*/ 	.byte	0x04, 0x37
        /*0002*/ 	.short	(.L_3029 - .L_3028)
.L_3028:
        /*0004*/ 	.word	0x00000082


	//----- nvinfo : EIATTR_KPARAM_INFO
	.align		4
.L_3029:
        /*0008*/ 	.byte	0x04, 0x17
        /*000a*/ 	.short	(.L_3031 - .L_3030)
.L_3030:
        /*000c*/ 	.word	0x00000000
        /*0010*/ 	.short	0x0000
        /*0012*/ 	.short	0x0000
        /*0014*/ 	.byte	0x00, 0xf0, 0xa1, 0x04


	//----- nvinfo : EIATTR_SPARSE_MMA_MASK
	.align		4
.L_3031:
        /*0018*/ 	.byte	0x03, 0x50
        /*001a*/ 	.short	0x0000


	//----- nvinfo : EIATTR_MAXREG_COUNT
	.align		4
        /*001c*/ 	.byte	0x03, 0x1b
        /*001e*/ 	.short	0x00ff


	//----- nvinfo : EIATTR_NUM_BARRIERS
	.align		4
        /*0020*/ 	.byte	0x02, 0x4c
        /*0022*/ 	.byte	0x01
	.zero		1


	//----- nvinfo : EIATTR_MERCURY_ISA_VERSION
	.align		4
        /*0024*/ 	.byte	0x03, 0x5f
        /*0026*/ 	.short	0x0101


	//----- nvinfo : EIATTR_COOP_GROUP_MASK_REGIDS
	.align		4
        /*0028*/ 	.byte	0x04, 0x29
        /*002a*/ 	.short	(.L_3033 - .L_3032)


	//   ....[0]....
.L_3032:
        /*002c*/ 	.word	0xffffffff


	//   ....[1]....
        /*0030*/ 	.word	0xffffffff


	//   ....[2]....
        /*0034*/ 	.word	0xffffffff


	//   ....[3]....
        /*0038*/ 	.word	0xffffffff


	//   ....[4]....
        /*003c*/ 	.word	0xffffffff


	//   ....[5]....
        /*0040*/ 	.word	0xffffffff


	//   ....[6]....
        /*0044*/ 	.word	0xffffffff


	//   ....[7]....
        /*0048*/ 	.word	0xffffffff


	//   ....[8]....
        /*004c*/ 	.word	0xffffffff


	//   ....[9]....
        /*0050*/ 	.word	0xffffffff


	//----- nvinfo : EIATTR_COOP_GROUP_INSTR_OFFSETS
	.align		4
.L_3033:
        /*0054*/ 	.byte	0x04, 0x28
        /*0056*/ 	.short	(.L_3035 - .L_3034)


	//   ....[0]....
.L_3034:
        /*0058*/ 	.word	0x00001530


	//   ....[1]....
        /*005c*/ 	.word	0x00001550


	//   ....[2]....
        /*0060*/ 	.word	0x00001590


	//   ....[3]....
        /*0064*/ 	.word	0x000015a0


	//   ....[4]....
        /*0068*/ 	.word	0x000015e0


	//   ....[5]....
        /*006c*/ 	.word	0x000015f0


	//   ....[6]....
        /*0070*/ 	.word	0x00001620


	//   ....[7]....
        /*0074*/ 	.word	0x00001630


	//   ....[8]....
        /*0078*/ 	.word	0x00001660


	//   ....[9]....
        /*007c*/ 	.word	0x00001670


	//----- nvinfo : EIATTR_VRC_CTA_INIT_COUNT
	.align		4
.L_3035:
        /*0080*/ 	.byte	0x02, 0x4a
	.zero		1
	.zero		1


	//----- nvinfo : EIATTR_EXIT_INSTR_OFFSETS
	.align		4
        /*0084*/ 	.byte	0x04, 0x1c
        /*0086*/ 	.short	(.L_3037 - .L_3036)


	//   ....[0]....
.L_3036:
        /*0088*/ 	.word	0x00005290


	//----- nvinfo : EIATTR_MAX_THREADS
	.align		4
.L_3037:
        /*008c*/ 	.byte	0x04, 0x05
        /*008e*/ 	.short	(.L_3039 - .L_3038)
.L_3038:
        /*0090*/ 	.word	0x00000100
        /*0094*/ 	.word	0x00000001
        /*0098*/ 	.word	0x00000001


	//----- nvinfo : EIATTR_CRS_STACK_SIZE
	.align		4
.L_3039:
        /*009c*/ 	.byte	0x04, 0x1e
        /*009e*/ 	.short	(.L_3041 - .L_3040)
.L_3040:
        /*00a0*/ 	.word	0x00000000


	//----- nvinfo : EIATTR_CBANK_PARAM_SIZE
	.align		4
.L_3041:
        /*00a4*/ 	.byte	0x03, 0x19
        /*00a6*/ 	.short	0x0128


	//----- nvinfo : EIATTR_PARAM_CBANK
	.align		4
        /*00a8*/ 	.byte	0x04, 0x0a
        /*00aa*/ 	.short	(.L_3043 - .L_3042)
	.align		4
.L_3042:
        /*00ac*/ 	.word	index@(.nv.constant0._ZN10layer_norm13ln_bwd_kernelINS_13Kernel_traitsIf6__halfS2_S2_fjLj6144ELj1ELj1ELj8ELj16ENS_18Kernel_traits_baseILj6144EfS2_S2_S2_fjLj256EEEEELb0ELb0ELb1ELb1EEEvNS_9BwdParamsE)
        /*00b0*/ 	.short	0x0380
        /*00b2*/ 	.short	0x0128


	//----- nvinfo : EIATTR_SW_WAR
	.align		4
.L_3043:
        /*00b4*/ 	.byte	0x04, 0x36
        /*00b6*/ 	.short	(.L_3045 - .L_3044)
.L_3044:
        /*00b8*/ 	.word	0x00000008
.L_3045:


//--------------------- .nv.info._ZN10layer_norm13ln_bwd_kernelINS_13Kernel_traitsIf6__halfS2_S2_fjLj6144ELj1ELj1ELj8ELj16ENS_18Kernel_traits_baseILj6144EfS2_S2_S2_fjLj256EEEEELb0ELb1ELb0ELb0EEEvNS_9BwdParamsE --------------------------
	.section	.nv.info._ZN10layer_norm13ln_bwd_kernelINS_13Kernel_traitsIf6__halfS2_S2_fjLj6144ELj1ELj1ELj8ELj16ENS_18Kernel_traits_baseILj6144EfS2_S2_S2_fjLj256EEEEELb0ELb1ELb0ELb0EEEvNS_9BwdParamsE,"",@"SHT_CUDA_INFO"
	.sectionflags	@""
	.align	4


	//----- nvinfo : EIATTR_CUDA_API_VERSION
	.align		4
        /*0000*/ 	.byte	0x04, 0x37
        /*0002*/ 	.short	(.L_3047 - .L_3046)
.L_3046:
        /*0004*/ 	.word	0x00000082


	//----- nvinfo : EIATTR_KPARAM_INFO
	.align		4
.L_3047:
        /*0008*/ 	.byte	0x04, 0x17
        /*000a*/ 	.short	(.L_3049 - .L_3048)
.L_3048:
        /*000c*/ 	.word	0x00000000
        /*0010*/ 	.short	0x0000
        /*0012*/ 	.short	0x0000
        /*0014*/ 	.byte	0x00, 0xf0, 0xa1, 0x04


	//----- nvinfo : EIATTR_SPARSE_MMA_MASK
	.align		4
.L_3049:
        /*0018*/ 	.byte	0x03, 0x50
        /*001a*/ 	.short	0x0000


	//----- nvinfo : EIATTR_MAXREG_COUNT
	.align		4
        /*001c*/ 	.byte	0x03, 0x1b
        /*001e*/ 	.short	0x00ff


	//----- nvinfo : EIATTR_NUM_BARRIERS
	.align		4
        /*0020*/ 	.byte	0x02, 0x4c
        /*0022*/ 	.byte	0x01
	.zero		1


	//----- nvinfo : EIATTR_MERCURY_ISA_VERSION
	.align		4
        /*0024*/ 	.byte	0x03, 0x5f
        /*0026*/ 	.short	0x0101


	//----- nvinfo : EIATTR_COOP_GROUP_MASK_REGIDS
	.align		4
        /*0028*/ 	.byte	0x04, 0x29
        /*002a*/ 	.short	(.L_3051 - .L_3050)


	//   ....[0]....
.L_3050:
        /*002c*/ 	.word	0xffffffff


	//   ....[1]....
        /*0030*/ 	.word	0xffffffff


	//   ....[2]....
        /*0034*/ 	.word	0xffffffff


	//   ....[3]....
        /*0038*/ 	.word	0xffffffff


	//   ....[4]....
        /*003c*/ 	.word	0xffffffff


	//   ....[5]....
        /*0040*/ 	.word	0xffffffff


	//   ....[6]....
        /*0044*/ 	.word	0xffffffff


	//   ....[7]....
        /*0048*/ 	.word	0xffffffff


	//   ....[8]....
        /*004c*/ 	.word	0xffffffff


	//   ....[9]....
        /*0050*/ 	.word	0xffffffff


	//----- nvinfo : EIATTR_COOP_GROUP_INSTR_OFFSETS
	.align		4
.L_3051:
        /*0054*/ 	.byte	0x04, 0x28
        /*0056*/ 	.short	(.L_3053 - .L_3052)


	//   ....[0]....
.L_3052:
        /*0058*/ 	.word	0x000019a0


	//   ....[1]....
        /*005c*/ 	.word	0x000019d0


	//   ....[2]....
        /*0060*/ 	.word	0x00001a80


	//   ....[3]....
        /*0064*/ 	.word	0x00001ac0


	//   ....[4]....
        /*0068*/ 	.word	0x00001b10


	//   ....[5]....
        /*006c*/ 	.word	0x00001b20


	//   ....[6]....
        /*0070*/ 	.word	0x00001b50


	//   ....[7]....
        /*0074*/ 	.word	0x00001b80


	//   ....[8]....
        /*0078*/ 	.word	0x00001bd0


	//   ....[9]....
        /*007c*/ 	.word	0x00001be0


	//----- nvinfo : EIATTR_VRC_CTA_INIT_COUNT
	.align		4
.L_3053:
        /*0080*/ 	.byte	0x02, 0x4a
	.zero		1
	.zero		1


	//----- nvinfo : EIATTR_EXIT_INSTR_OFFSETS
	.align		4
        /*0084*/ 	.byte	0x04, 0x1c
        /*0086*/ 	.short	(.L_3055 - .L_3054)


	//   ....[0]....
.L_3054:
        /*0088*/ 	.word	0x000058d0


	//   ....[1]....
        /*008c*/ 	.word	0x000059a0


	//----- nvinfo : EIATTR_MAX_THREADS
	.align		4
.L_3055:
        /*0090*/ 	.byte	0x04, 0x05
        /*0092*/ 	.short	(.L_3057 - .L_3056)
.L_3056:
        /*0094*/ 	.word	0x00000100
        /*0098*/ 	.word	0x00000001
        /*009c*/ 	.word	0x00000001


	//----- nvinfo : EIATTR_CRS_STACK_SIZE
	.align		4
.L_3057:
        /*00a0*/ 	.byte	0x04, 0x1e
        /*00a2*/ 	.short	(.L_3059 - .L_3058)
.L_3058:
        /*00a4*/ 	.word	0x00000000


	//----- nvinfo : EIATTR_CBANK_PARAM_SIZE
	.align		4
.L_3059:
        /*00a8*/ 	.byte	0x03, 0x19
        /*00aa*/ 	.short	0x0128


	//----- nvinfo : EIATTR_PARAM_CBANK
	.align		4
        /*00ac*/ 	.byte	0x04, 0x0a
        /*00ae*/ 	.short	(.L_3061 - .L_3060)
	.align		4
.L_3060:
        /*00b0*/ 	.word	index@(.nv.constant0._ZN10layer_norm13ln_bwd_kernelINS_13Kernel_traitsIf6__halfS2_S2_fjLj6144ELj1ELj1ELj8ELj16ENS_18Kernel_traits_baseILj6144EfS2_S2_S2_fjLj256EEEEELb0ELb1ELb0ELb0EEEvNS_9BwdParamsE)
        /*00b4*/ 	.short	0x0380
        /*00b6*/ 	.short	0x0128


	//----- nvinfo : EIATTR_SW_WAR
	.align		4
.L_3061:
        /*00b8*/ 	.byte	0x04, 0x36
        /*00ba*/ 	.short	(.L_3063 - .L_3062)
.L_3062:
        /*00bc*/ 	.word	0x00000008
.L_3063:


//--------------------- .nv.info._ZN10layer_norm13ln_bwd_kernelINS_13Kernel_traitsIf6__halfS2_S2_fjLj6144ELj1ELj1ELj8ELj16ENS_18Kernel_traits_baseILj6144EfS2_S2_S2_fjLj256EEEEELb0ELb1ELb0ELb1EEEvNS_9BwdParamsE --------------------------
	.section	.nv.info._ZN10layer_norm13ln_bwd_kernelINS_13Kernel_traitsIf6__halfS2_S2_fjLj6144ELj1ELj1ELj8ELj16ENS_18Kernel_traits_baseILj6144EfS2_S2_S2_fjLj256EEEEELb0ELb1ELb0ELb1EEEvNS_9BwdParamsE,"",@"SHT_CUDA_INFO"
	.sectionflags	@""
	.align	4


	//----- nvinfo : EIATTR_CUDA_API_VERSION
	.align		4
        /*0000*/ 	.byte	0x04, 0x37
        /*0002*/ 	.short	(.L_3065 - .L_3064)
.L_3064:
        /*0004*/ 	.word	0x00000082


	//----- nvinfo : EIATTR_KPARAM_INFO
	.align		4
.L_3065:
        /*0008*/ 	.byte	0x04, 0x17
        /*000a*/ 	.short	(.L_3067 - .L_3066)
.L_3066:
        /*000c*/ 	.word	0x00000000
        /*0010*/ 	.short	0x0000
        /*0012*/ 	.short	0x0000
        /*0014*/ 	.byte	0x00, 0xf0, 0xa1, 0x04


	//----- nvinfo : EIATTR_SPARSE_MMA_MASK
	.align		4
.L_3067:
        /*0018*/ 	.byte	0x03, 0x50
        /*001a*/ 	.short	0x0000


	//----- nvinfo : EIATTR_MAXREG_COUNT
	.align		4
        /*001c*/ 	.byte	0x03, 0x1b
        /*001e*/ 	.short	0x00ff


	//----- nvinfo : EIATTR_NUM_BARRIERS
	.align		4
        /*0020*/ 	.byte	0x02, 0x4c
        /*0022*/ 	.byte	0x01
	.zero		1


	//----- nvinfo : EIATTR_MERCURY_ISA_VERSION
	.align		4
        /*0024*/ 	.byte	0x03, 0x5f
        /*0026*/ 	.short	0x0101


	//----- nvinfo : EIATTR_COOP_GROUP_MASK_REGIDS
	.align		4
        /*0028*/ 	.byte	0x04, 0x29
        /*002a*/ 	.short	(.L_3069 - .L_3068)


	//   ....[0]....
.L_3068:
        /*002c*/ 	.word	0xffffffff


	//   ....[1]....
        /*0030*/ 	.word	0xffffffff


	//   ....[2]....
        /*0034*/ 	.word	0xffffffff


	//   ....[3]....
        /*0038*/ 	.word	0xffffffff


	//   ....[4]....
        /*003c*/ 	.word	0xffffffff


	//   ....[5]....
        /*0040*/ 	.word	0xffffffff


	//   ....[6]....
        /*0044*/ 	.word	0xffffffff


	//   ....[7]....
        /*0048*/ 	.word	0xffffffff


	//   ....[8]....
        /*004c*/ 	.word	0xffffffff


	//   ....[9]....
        /*0050*/ 	.word	0xffffffff


	//----- nvinfo : EIATTR_COOP_GROUP_INSTR_OFFSETS
	.align		4
.L_3069:
        /*0054*/ 	.byte	0x04, 0x28
        /*0056*/ 	.short	(.L_3071 - .L_3070)


	//   ....[0]....
.L_3070:
        /*0058*/ 	.word	0x000013a0


	//   ....[1]....
        /*005c*/ 	.word	0x000013c0


	//   ....[2]....
        /*0060*/ 	.word	0x00001430


	//   ....[3]....
        /*0064*/ 	.word	0x00001440


	//   ....[4]....
        /*0068*/ 	.word	0x00001470


	//   ....[5]....
        /*006c*/ 	.word	0x00001480


	//   ....[6]....
        /*0070*/ 	.word	0x000014c0


	//   ....[7]....
        /*0074*/ 	.word	0x000014d0


	//   ....[8]....
        /*0078*/ 	.word	0x00001540


	//   ....[9]....
        /*007c*/ 	.word	0x00001550


	//----- nvinfo : EIATTR_VRC_CTA_INIT_COUNT
	.align		4
.L_3071:
        /*0080*/ 	.byte	0x02, 0x4a
	.zero		1
	.zero		1


	//----- nvinfo : EIATTR_EXIT_INSTR_OFFSETS
	.align		4
        /*0084*/ 	.byte	0x04, 0x1c
        /*0086*/ 	.short	(.L_3073 - .L_3072)


	//   ....[0]....
.L_3072:
        /*0088*/ 	.word	0x000058b0


	//----- nvinfo : EIATTR_MAX_THREADS
	.align		4
.L_3073:
        /*008c*/ 	.byte	0x04, 0x05
        /*008e*/ 	.short	(.L_3075 - .L_3074)
.L_3074:
        /*0090*/ 	.word	0x00000100
        /*0094*/ 	.word	0x00000001
        /*0098*/ 	.word	0x00000001


	//----- nvinfo : EIATTR_CBANK_PARAM_SIZE
	.align		4
.L_3075:
        /*009c*/ 	.byte	0x03, 0x19
        /*009e*/ 	.short	0x0128


	//----- nvinfo : EIATTR_PARAM_CBANK
	.align		4
        /*00a0*/ 	.byte	0x04, 0x0a
        /*00a2*/ 	.short	(.L_3077 - .L_3076)
	.align		4
.L_3076:
        /*00a4*/ 	.word	index@(.nv.constant0._ZN10layer_norm13ln_bwd_kernelINS_13Kernel_traitsIf6__halfS2_S2_fjLj6144ELj1ELj1ELj8ELj16ENS_18Kernel_traits_baseILj6144EfS2_S2_S2_fjLj256EEEEELb0ELb1ELb0ELb1EEEvNS_9BwdParamsE)
        /*00a8*/ 	.short	0x0380
        /*00aa*/ 	.short	0x0128


	//----- nvinfo : EIATTR_SW_WAR
	.align		4
.L_3077:
        /*00ac*/ 	.byte	0x04, 0x36
        /*00ae*/ 	.short	(.L_3079 - .L_3078)
.L_3078:
        /*00b0*/ 	.word	0x00000008
.L_3079:


//--------------------- .nv.info._ZN10layer_norm13ln_bwd_kernelINS_13Kernel_traitsIf6__halfS2_S2_fjLj6144ELj1ELj1ELj8ELj16ENS_18Kernel_traits_baseILj6144EfS2_S2_S2_fjLj256EEEEELb0ELb1ELb1ELb0EEEvNS_9BwdParamsE --------------------------
	.section	.nv.info._ZN10layer_norm13ln_bwd_kernelINS_13Kernel_traitsIf6__halfS2_S2_fjLj6144ELj1ELj1ELj8ELj16ENS_18Kernel_traits_baseILj6144EfS2_S2_S2_fjLj256EEEEELb0ELb1ELb1ELb0EEEvNS_9BwdParamsE,"",@"SHT_CUDA_INFO"
	.sectionflags	@""
	.align	4


	//----- nvinfo : EIATTR_CUDA_API_VERSION
	.align		4
        /*0000*/ 	.byte	0x04, 0x37
        /*0002*/ 	.short	(.L_3081 - .L_3080)
.L_3080:
        /*0004*/ 	.word	0x00000082


	//----- nvinfo : EIATTR_KPARAM_INFO
	.align		4
.L_3081:
        /*0008*/ 	.byte	0x04, 0x17
        /*000a*/ 	.short	(.L_3083 - .L_3082)
.L_3082:
        /*000c*/ 	.word	0x00000000
        /*0010*/ 	.short	0x0000
        /*0012*/ 	.short	0x0000
        /*0014*/ 	.byte	0x00, 0xf0, 0xa1, 0x04


	//----- nvinfo : EIATTR_SPARSE_MMA_MASK
	.align		4
.L_3083:
        /*0018*/ 	.byte	0x03, 0x50
        /*001a*/ 	.short	0x0000


	//----- nvinfo : EIATTR_MAXREG_COUNT
	.align		4
        /*001c*/ 	.byte	0x03, 0x1b
        /*001e*/ 	.short	0x00ff


	//----- nvinfo : EIATTR_NUM_BARRIERS
	.align		4
        /*0020*/ 	.byte	0x02, 0x4c
        /*0022*/ 	.byte	0x01
	.zero		1


	//----- nvinfo : EIATTR_MERCURY_ISA_VERSION
	.align		4
        /*0024*/ 	.byte	0x03, 0x5f
        /*0026*/ 	.short	0x0101


	//----- nvinfo : EIATTR_COOP_GROUP_MASK_REGIDS
	.align		4
        /*0028*/ 	.byte	0x04, 0x29
        /*002a*/ 	.short	(.L_3085 - .L_3084)


	//   ....[0]....
.L_3084:
        /*002c*/ 	.word	0xffffffff


	//   ....[1]....
        /*0030*/ 	.word	0xffffffff


	//   ....[2]....
        /*0034*/ 	.word	0xffffffff


	//   ....[3]....
        /*0038*/ 	.word	0xffffffff


	//   ....[4]....
        /*003c*/ 	.word	0xffffffff


	//   ....[5]....
        /*0040*/ 	.word	0xffffffff


	//   ....[6]....
        /*0044*/ 	.word	0xffffffff


	//   ....[7]....
        /*0048*/ 	.word	0xffffffff


	//   ....[8]....
        /*004c*/ 	.word	0xffffffff


	//   ....[9]....
        /*0050*/ 	.word	0xffffffff


	//----- nvinfo : EIATTR_COOP_GROUP_INSTR_OFFSETS
	.align		4
.L_3085:
        /*0054*/ 	.byte	0x04, 0x28
        /*0056*/ 	.short	(.L_3087 - .L_3086)


	//   ....[0]....
.L_3086:
        /*0058*/ 	.word	0x00001ba0


	//   ....[1]....
        /*005c*/ 	.word	0x00001bc0


	//   ....[2]....
        /*0060*/ 	.word	0x00001c00


	//   ....[3]....
        /*0064*/ 	.word	0x00001c10


	//   ....[4]....
        /*0068*/ 	.word	0x00001c50


	//   ....[5]....
        /*006c*/ 	.word	0x00001c60


	//   ....[6]....
        /*0070*/ 	.word	0x00001c90


	//   ....[7]....
        /*0074*/ 	.word	0x00001ca0


	//   ....[8]....
        /*0078*/ 	.word	0x00001cd0


	//   ....[9]....
        /*007c*/ 	.word	0x00001ce0


	//----- nvinfo : EIATTR_VRC_CTA_INIT_COUNT
	.align		4
.L_3087:
        /*0080*/ 	.byte	0x02, 0x4a
	.zero		1
	.zero		1


	//----- nvinfo : EIATTR_EXIT_INSTR_OFFSETS
	.align		4
        /*0084*/ 	.byte	0x04, 0x1c
        /*0086*/ 	.short	(.L_3089 - .L_3088)


	//   ....[0]....
.L_3088:
        /*0088*/ 	.word	0x00006fd0


	//   ....[1]....
        /*008c*/ 	.word	0x000070a0


	//----- nvinfo : EIATTR_MAX_THREADS
	.align		4
.L_3089:
        /*0090*/ 	.byte	0x04, 0x05
        /*0092*/ 	.short	(.L_3091 - .L_3090)
.L_3090:
        /*0094*/ 	.word	0x00000100
        /*0098*/ 	.word	0x00000001
        /*009c*/ 	.word	0x00000001


	//----- nvinfo : EIATTR_CRS_STACK_SIZE
	.align		4
.L_3091:
        /*00a0*/ 	.byte	0x04, 0x1e
        /*00a2*/ 	.short	(.L_3093 - .L_3092)
.L_3092:
        /*00a4*/ 	.word	0x00000000


	//----- nvinfo : EIATTR_CBANK_PARAM_SIZE
	.align		4
.L_3093:
        /*00a8*/ 	.byte	0x03, 0x19
        /*00aa*/ 	.short	0x0128


	//----- nvinfo : EIATTR_PARAM_CBANK
	.align		4
        /*00ac*/ 	.byte	0x04, 0x0a
        /*00ae*/ 	.short	(.L_3095 - .L_3094)
	.align		4
.L_3094:
        /*00b0*/ 	.word	index@(.nv.constant0._ZN10layer_norm13ln_bwd_kernelINS_13Kernel_traitsIf6__halfS2_S2_fjLj6144ELj1ELj1ELj8ELj16ENS_18Kernel_traits_baseILj6144EfS2_S2_S2_fjLj256EEEEELb0ELb1ELb1ELb0EEEvNS_9BwdParamsE)
        /*00b4*/ 	.short	0x0380
        /*00b6*/ 	.short	0x0128


	//----- nvinfo : EIATTR_SW_WAR
	.align		4
.L_3095:
        /*00b8*/ 	.byte	0x04, 0x36
        /*00ba*/ 	.short	(.L_3097 - .L_3096)
.L_3096:
        /*00bc*/ 	.word	0x00000008
.L_3097:


//--------------------- .nv.info._ZN10layer_norm13ln_bwd_kernelINS_13Kernel_traitsIf6__halfS2_S2_fjLj6144ELj1ELj1ELj8ELj16ENS_18Kernel_traits_baseILj6144EfS2_S2_S2_fjLj256EEEEELb0ELb1ELb1ELb1EEEvNS_9BwdParamsE --------------------------
	.section	.nv.info._ZN10layer_norm13ln_bwd_kernelINS_13Kernel_traitsIf6__halfS2_S2_fjLj6144ELj1ELj1ELj8ELj16ENS_18Kernel_traits_baseILj6144EfS2_S2_S2_fjLj256EEEEELb0ELb1ELb1ELb1EEEvNS_9BwdParamsE,"",@"SHT_CUDA_INFO"
	.sectionflags	@""
	.align	4


	//----- nvinfo : EIATTR_CUDA_API_VERSION
	.align		4
        /*0000*/ 	.byte	0x04, 0x37
        /*0002*/ 	.short	(.L_3099 - .L_3098)
.L_3098:
        /*0004*/ 	.word	0x00000082


	//----- nvinfo : EIATTR_KPARAM_INFO
	.align		4
.L_3099:
        /*0008*/ 	.byte	0x04, 0x17
        /*000a*/ 	.short	(.L_3101 - .L_3100)
.L_3100:
        /*000c*/ 	.word	0x00000000
        /*0010*/ 	.short	0x0000
        /*0012*/ 	.short	0x0000
        /*0014*/ 	.byte	0x00, 0xf0, 0xa1, 0x04


	//----- nvinfo : EIATTR_SPARSE_MMA_MASK
	.align		4
.L_3101:
        /*0018*/ 	.byte	0x03, 0x50
        /*001a*/ 	.short	0x0000


	//----- nvinfo : EIATTR_MAXREG_COUNT
	.align		4
        /*001c*/ 	.byte	0x03, 0x1b
        /*001e*/ 	.short	0x00ff


	//----- nvinfo : EIATTR_NUM_BARRIERS
	.align		4
        /*0020*/ 	.byte	0x02, 0x4c
        /*0022*/ 	.byte	0x01
	.zero		1


	//----- nvinfo : EIATTR_MERCURY_ISA_VERSION
	.align		4
        /*0024*/ 	.byte	0x03, 0x5f
        /*0026*/ 	.short	0x0101


	//----- nvinfo : EIATTR_COOP_GROUP_MASK_REGIDS
	.align		4
        /*0028*/ 	.byte	0x04, 0x29
        /*002a*/ 	.short	(.L_3103 - .L_3102)


	//   ....[0]....
.L_3102:
        /*002c*/ 	.word	0xffffffff


	//   ....[1]....
        /*0030*/ 	.word	0xffffffff


	//   ....[2]....
        /*0034*/ 	.word	0xffffffff


	//   ....[3]....
        /*0038*/ 	.word	0xffffffff


	//   ....[4]....
        /*003c*/ 	.word	0xffffffff


	//   ....[5]....
        /*0040*/ 	.word	0xffffffff


	//   ....[6]....
        /*0044*/ 	.word	0xffffffff


	//   ....[7]....
        /*0048*/ 	.word	0xffffffff


	//   ....[8]....
        /*004c*/ 	.word	0xffffffff


	//   ....[9]....
        /*0050*/ 	.word	0xffffffff


	//----- nvinfo : EIATTR_COOP_GROUP_INSTR_OFFSETS
	.align		4
.L_3103:
        /*0054*/ 	.byte	0x04, 0x28
        /*0056*/ 	.short	(.L_3105 - .L_3104)


	//   ....[0]....
.L_3104:
        /*0058*/ 	.word	0x00001680


	//   ....[1]....
        /*005c*/ 	.word	0x000016c0


	//   ....[2]....
        /*0060*/ 	.word	0x00001700


	//   ....[3]....
        /*0064*/ 	.word	0x00001720


	//   ....[4]....
        /*0068*/ 	.word	0x00001770


	//   ....[5]....
        /*006c*/ 	.word	0x00001780


	//   ....[6]....
        /*0070*/ 	.word	0x000017b0


	//   ....[7]....
        /*0074*/ 	.word	0x000017d0


	//   ....[8]....
        /*0078*/ 	.word	0x00001810


	//   ....[9]....
        /*007c*/ 	.word	0x00001830


	//----- nvinfo : EIATTR_VRC_CTA_INIT_COUNT
	.align		4
.L_3105:
        /*0080*/ 	.byte	0x02, 0x4a
	.zero		1
	.zero		1


	//----- nvinfo : EIATTR_EXIT_INSTR_OFFSETS
	.align		4
        /*0084*/ 	.byte	0x04, 0x1c
        /*0086*/ 	.short	(.L_3107 - .L_3106)


	//   ....[0]....
.L_3106:
        /*0088*/ 	.word	0x000068c0


	//----- nvinfo : EIATTR_MAX_THREADS
	.align		4
.L_3107:
        /*008c*/ 	.byte	0x04, 0x05
        /*008e*/ 	.short	(.L_3109 - .L_3108)
.L_3108:
        /*0090*/ 	.word	0x00000100
        /*0094*/ 	.word	0x00000001
        /*0098*/ 	.word	0x00000001


	//----- nvinfo : EIATTR_CRS_STACK_SIZE
	.align		4
.L_3109:
        /*009c*/ 	.byte	0x04, 0x1e
        /*009e*/ 	.short	(.L_3111 - .L_3110)
.L_3110:
        /*00a0*/ 	.word	0x00000000


	//----- nvinfo : EIATTR_CBANK_PARAM_SIZE
	.align		4
.L_3111:
        /*00a4*/ 	.byte	0x03, 0x19
        /*00a6*/ 	.short	0x0128


	//----- nvinfo : EIATTR_PARAM_CBANK
	.align		4
        /*00a8*/ 	.byte	0x04, 0x0a
        /*00aa*/ 	.short	(.L_3113 - .L_3112)
	.align		4
.L_3112:
        /*00ac*/ 	.word	index@(.nv.constant0._ZN10layer_norm13ln_bwd_kernelINS_13Kernel_traitsIf6__halfS2_S2_fjLj6144ELj1ELj1ELj8ELj16ENS_18Kernel_traits_baseILj6144EfS2_S2_S2_fjLj256EEEEELb0ELb1ELb1ELb1EEEvNS_9BwdParamsE)
        /*00b0*/ 	.short	0x0380
        /*00b2*/ 	.short	0x0128


	//----- nvinfo : EIATTR_SW_WAR
	.align		4
.L_3113:
        /*00b4*/ 	.byte	0x04, 0x36
        /*00b6*/ 	.short	(.L_3115 - .L_3114)
.L_3114:
        /*00b8*/ 	.word	0x00000008
.L_3115:


//--------------------- .nv.info._ZN10layer_norm13ln_bwd_kernelINS_13Kernel_traitsIf6__halfS2_S2_fjLj6144ELj1ELj1ELj8ELj16ENS_18Kernel_traits_baseILj6144EfS2_S2_S2_fjLj256EEEEELb1ELb0ELb0ELb0EEEvNS_9BwdParamsE --------------------------
	.section	.nv.info._ZN10layer_norm13ln_bwd_kernelINS_13Kernel_traitsIf6__halfS2_S2_fjLj6144ELj1ELj1ELj8ELj16ENS_18Kernel_traits_baseILj6144EfS2_S2_S2_fjLj256EEEEELb1ELb0ELb0ELb0EEEvNS_9BwdParamsE,"",@"SHT_CUDA_INFO"
	.sectionflags	@""
	.align	4


	//----- nvinfo : EIATTR_CUDA_API_VERSION
	.align		4
        /*0000*/ 	.byte	0x04, 0x37
        /*0002*/ 	.short	(.L_3117 - .L_3116)
.L_3116:
        /*0004*/ 	.word	0x00000082


	//----- nvinfo : EIATTR_KPARAM_INFO
	.align		4
.L_3117:
        /*0008*/ 	.byte	0x04, 0x17
        /*000a*/ 	.short	(.L_3119 - .L_3118)
.L_3118:
        /*000c*/ 	.word	0x00000000
        /*0010*/ 	.short	0x0000
        /*0012*/ 	.short	0x0000
        /*0014*/ 	.byte	0x00, 0xf0, 0xa1, 0x04


	//----- nvinfo : EIATTR_SPARSE_MMA_MASK
	.align		4
.L_3119:
        /*0018*/ 	.byte	0x03, 0x50
        /*001a*/ 	.short	0x0000


	//----- nvinfo : EIATTR_MAXREG_COUNT
	.align		4
        /*001c*/ 	.byte	0x03, 0x1b
        /*001e*/ 	.short	0x00ff


	//----- nvinfo : EIATTR_NUM_BARRIERS
	.align		4
        /*0020*/ 	.byte	0x02, 0x4c
        /*0022*/ 	.byte	0x01
	.zero		1


	//----- nvinfo : EIATTR_MERCURY_ISA_VERSION
	.align		4
        /*0024*/ 	.byte	0x03, 0x5f
        /*0026*/ 	.short	0x0101


	//----- nvinfo : EIATTR_COOP_GROUP_MASK_REGIDS
	.align		4
        /*0028*/ 	.byte	0x04, 0x29
        /*002a*/ 	.short	(.L_3121 - .L_3120)


	//   ....[0]....
.L_3120:
        /*002c*/ 	.word	0xffffffff


	//   ....[1]....
        /*0030*/ 	.word	0xffffffff


	//   ....[2]....
        /*0034*/ 	.word	0xffffffff


	//   ....[3]....
        /*0038*/ 	.word	0xffffffff


	//   ....[4]....
        /*003c*/ 	.word	0xffffffff


	//   ....[5]....
        /*0040*/ 	.word	0xffffffff


	//   ....[6]....
        /*0044*/ 	.word	0xffffffff


	//   ....[7]....
        /*0048*/ 	.word	0xffffffff


	//   ....[8]....
        /*004c*/ 	.word	0xffffffff


	//   ....[9]....
        /*0050*/ 	.word	0xffffffff


	//----- nvinfo : EIATTR_COOP_GROUP_INSTR_OFFSETS
	.align		4
.L_3121:
        /*0054*/ 	.byte	0x04, 0x28
        /*0056*/ 	.short	(.L_3123 - .L_3122)


	//   ....[0]....
.L_3122:
        /*0058*/ 	.word	0x000017d0


	//   ....[1]....
        /*005c*/ 	.word	0x00001800


	//   ....[2]....
        /*0060*/ 	.word	0x00001830


	//   ....[3]....
        /*0064*/ 	.word	0x00001840


	//   ....[4]....
        /*0068*/ 	.word	0x00001870


	//   ....[5]....
        /*006c*/ 	.word	0x00001880


	//   ....[6]....
        /*0070*/ 	.word	0x000018b0


	//   ....[7]....
        /*0074*/ 	.word	0x000018c0


	//   ....[8]....
        /*0078*/ 	.word	0x000018f0


	//   ....[9]....
        /*007c*/ 	.word	0x00001900


	//----- nvinfo : EIATTR_VRC_CTA_INIT_COUNT
	.align		4
.L_3123:
        /*0080*/ 	.byte	0x02, 0x4a
	.zero		1
	.zero		1


	//----- nvinfo : EIATTR_EXIT_INSTR_OFFSETS
	.align		4
        /*0084*/ 	.byte	0x04, 0x1c
        /*0086*/ 	.short	(.L_3125 - .L_3124)


	//   ....[0]....
.L_3124:
        /*0088*/ 	.word	0x000055e0


	//   ....[1]....
        /*008c*/ 	.word	0x00005680


	//----- nvinfo : EIATTR_MAX_THREADS
	.align		4
.L_3125:
        /*0090*/ 	.byte	0x04, 0x05
        /*0092*/ 	.short	(.L_3127 - .L_3126)
.L_3126:
        /*0094*/ 	.word	0x00000100
        /*0098*/ 	.word	0x00000001
        /*009c*/ 	.word	0x00000001


	//----- nvinfo : EIATTR_CRS_STACK_SIZE
	.align		4
.L_3127:
        /*00a0*/ 	.byte	0x04, 0x1e
        /*00a2*/ 	.short	(.L_3129 - .L_3128)
.L_3128:
        /*00a4*/ 	.word	0x00000000


	//----- nvinfo : EIATTR_CBANK_PARAM_SIZE
	.align		4
.L_3129:
        /*00a8*/ 	.byte	0x03, 0x19
        /*00aa*/ 	.short	0x0128


	//----- nvinfo : EIATTR_PARAM_CBANK
	.align		4
        /*00ac*/ 	.byte	0x04, 0x0a
        /*00ae*/ 	.short	(.L_3131 - .L_3130)
	.align		4
.L_3130:
        /*00b0*/ 	.word	index@(.nv.constant0._ZN10layer_norm13ln_bwd_kernelINS_13Kernel_traitsIf6__halfS2_S2_fjLj6144ELj1ELj1ELj8ELj16ENS_18Kernel_traits_baseILj6144EfS2_S2_S2_fjLj256EEEEELb1ELb0ELb0ELb0EEEvNS_9BwdParamsE)
        /*00b4*/ 	.short	0x0380
        /*00b6*/ 	.short	0x0128


	//----- nvinfo : EIATTR_SW_WAR
	.align		4
.L_3131:
        /*00b8*/ 	.byte	0x04, 0x36
        /*00ba*/ 	.short	(.L_3133 - .L_3132)
.L_3132:
        /*00bc*/ 	.word	0x00000008
.L_3133:


//--------------------- .nv.info._ZN10layer_norm13ln_bwd_kernelINS_13Kernel_traitsIf6__halfS2_S2_fjLj6144ELj1ELj1ELj8ELj16ENS_18Kernel_traits_baseILj6144EfS2_S2_S2_fjLj256EEEEELb1ELb0ELb0ELb1EEEvNS_9BwdParamsE --------------------------
	.section	.nv.info._ZN10layer_norm13ln_bwd_kernelINS_13Kernel_traitsIf6__halfS2_S2_fjLj6144ELj1ELj1ELj8ELj16ENS_18Kernel_traits_baseILj6144EfS2_S2_S2_fjLj256EEEEELb1ELb0ELb0ELb1EEEvNS_9BwdParamsE,"",@"SHT_CUDA_INFO"
	.sectionflags	@""
	.align	4


	//----- nvinfo : EIATTR_CUDA_API_VERSION
	.align		4
        /*0000*/ 	.byte	0x04, 0x37
        /*0002*/ 	.short	(.L_3135 - .L_3134)
.L_3134:
        /*0004*/ 	.word	0x00000082


	//----- nvinfo : EIATTR_KPARAM_INFO
	.align		4
.L_3135:
        /*0008*/ 	.byte	0x04, 0x17
        /*000a*/ 	.short	(.L_3137 - .L_3136)
.L_3136:
        /*000c*/ 	.word	0x00000000
        /*0010*/ 	.short	0x0000
        /*0012*/ 	.short	0x0000
        /*0014*/ 	.byte	0x00, 0xf0, 0xa1, 0x04


	//----- nvinfo : EIATTR_SPARSE_MMA_MASK
	.align		4
.L_3137:
        /*0018*/ 	.byte	0x03, 0x50
        /*001a*/ 	.short	0x0000


	//----- nvinfo : EIATTR_MAXREG_COUNT
	.align		4
        /*001c*/ 	.byte	0x03, 0x1b
        /*001e*/ 	.short	0x00ff


	//----- nvinfo : EIATTR_NUM_BARRIERS
	.align		4
        /*0020*/ 	.byte	0x02, 0x4c
        /*0022*/ 	.byte	0x01
	.zero		1


	//----- nvinfo : EIATTR_MERCURY_ISA_VERSION
	.align		4
        /*0024*/ 	.byte	0x03, 0x5f
        /*0026*/ 	.short	0x0101


	//----- nvinfo : EIATTR_COOP_GROUP_MASK_REGIDS
	.align		4
        /*0028*/ 	.byte	0x04, 0x29
        /*002a*/ 	.short	(.L_3139 - .L_3138)


	//   ....[0]....
.L_3138:
        /*002c*/ 	.word	0xffffffff


	//   ....[1]....
        /*0030*/ 	.word	0xffffffff


	//   ....[2]....
        /*0034*/ 	.word	0xffffffff


	//   ....[3]....
        /*0038*/ 	.word	0xffffffff


	//   ....[4]....
        /*003c*/ 	.word	0xffffffff


	//   ....[5]....
        /*0040*/ 	.word	0xffffffff


	//   ....[6]....
        /*0044*/ 	.word	0xffffffff


	//   ....[7]....
        /*0048*/ 	.word	0xffffffff


	//   ....[8]....
        /*004c*/ 	.word	0xffffffff


	//   ....[9]....
        /*0050*/ 	.word	0xffffffff


	//----- nvinfo : EIATTR_COOP_GROUP_INSTR_OFFSETS
	.align		4
.L_3139:
        /*0054*/ 	.byte	0x04, 0x28
        /*0056*/ 	.short	(.L_3141 - .L_3140)


	//   ....[0]....
.L_3140:
        /*0058*/ 	.word	0x00001240


	//   ....[1]....
        /*005c*/ 	.word	0x00001300


	//   ....[2]....
        /*0060*/ 	.word	0x00001310


	//   ....[3]....
        /*0064*/ 	.word	0x00001340


	//   ....[4]....
        /*0068*/ 	.word	0x00001350


	//   ....[5]....
        /*006c*/ 	.word	0x000013a0


	//   ....[6]....
        /*0070*/ 	.word	0x000013b0


	//   ....[7]....
        /*0074*/ 	.word	0x000013e0


	//   ....[8]....
        /*0078*/ 	.word	0x000013f0


	//   ....[9]....
        /*007c*/ 	.word	0x00001440


	//----- nvinfo : EIATTR_VRC_CTA_INIT_COUNT
	.align		4
.L_3141:
        /*0080*/ 	.byte	0x02, 0x4a
	.zero		1
	.zero		1


	//----- nvinfo : EIATTR_EXIT_INSTR_OFFSETS
	.align		4
        /*0084*/ 	.byte	0x04, 0x1c
        /*0086*/ 	.short	(.L_3143 - .L_3142)


	//   ....[0]....
.L_3142:
        /*0088*/ 	.word	0x00005370


	//----- nvinfo : EIATTR_MAX_THREADS
	.align		4
.L_3143:
        /*008c*/ 	.byte	0x04, 0x05
        /*008e*/ 	.short	(.L_3145 - .L_3144)
.L_3144:
        /*0090*/ 	.word	0x00000100
        /*0094*/ 	.word	0x00000001
        /*0098*/ 	.word	0x00000001


	//----- nvinfo : EIATTR_CBANK_PARAM_SIZE
	.align		4
.L_3145:
        /*009c*/ 	.byte	0x03, 0x19
        /*009e*/ 	.short	0x0128


	//----- nvinfo : EIATTR_PARAM_CBANK
	.align		4
        /*00a0*/ 	.byte	0x04, 0x0a
        /*00a2*/ 	.short	(.L_3147 - .L_3146)
	.align		4
.L_3146:
        /*00a4*/ 	.word	index@(.nv.constant0._ZN10layer_norm13ln_bwd_kernelINS_13Kernel_traitsIf6__halfS2_S2_fjLj6144ELj1ELj1ELj8ELj16ENS_18Kernel_traits_baseILj6144EfS2_S2_S2_fjLj256EEEEELb1ELb0ELb0ELb1EEEvNS_9BwdParamsE)
        /*00a8*/ 	.short	0x0380
        /*00aa*/ 	.short	0x0128


	//----- nvinfo : EIATTR_SW_WAR
	.align		4
.L_3147:
        /*00ac*/ 	.byte	0x04, 0x36
        /*00ae*/ 	.short	(.L_3149 - .L_3148)
.L_3148:
        /*00b0*/ 	.word	0x00000008
.L_3149:


//--------------------- .nv.info._ZN10layer_norm22ln_bwd_finalize_kernelINS_22Kernel_traits_finalizeILj6144Ef6__halfS2_S2_fjLb0ELj1024ELj4ENS_18Kernel_traits_baseILj6144EfS2_S2_S2_fjLj1024EEEEELb0ELb0EEEvNS_9BwdParamsE --------------------------
	.section	.nv.info._ZN10layer_norm22ln_bwd_finalize_kernelINS_22Kernel_traits_finalizeILj6144Ef6__halfS2_S2_fjLb0ELj1024ELj4ENS_18Kernel_traits_baseILj6144EfS2_S2_S2_fjLj1024EEEEELb0ELb0EEEvNS_9BwdParamsE,"",@"SHT_CUDA_INFO"
	.sectionflags	@""
	.align	4


	//----- nvinfo : EIATTR_CUDA_API_VERSION
	.align		4
        /*0000*/ 	.byte	0x04, 0x37
        /*0002*/ 	.short	(.L_3151 - .L_3150)
.L_3150:
        /*0004*/ 	.word	0x00000082


	//----- nvinfo : EIATTR_KPARAM_INFO
	.align		4
.L_3151:
        /*0008*/ 	.byte	0x04, 0x17
        /*000a*/ 	.short	(.L_3153 - .L_3152)
.L_3152:
        /*000c*/ 	.word	0x00000000
        /*0010*/ 	.short	0x0000
        /*0012*/ 	.short	0x0000
        /*0014*/ 	.byte	0x00, 0xf0, 0xa1, 0x04


	//----- nvinfo : EIATTR_SPARSE_MMA_MASK
	.align		4
.L_3153:
        /*0018*/ 	.byte	0x03, 0x50
        /*001a*/ 	.short	0x0000


	//----- nvinfo : EIATTR_MAXREG_COUNT
	.align		4
        /*001c*/ 	.byte	0x03, 0x1b
        /*001e*/ 	.short	0x0040


	//----- nvinfo : EIATTR_NUM_BARRIERS
	.align		4
        /*0020*/ 	.byte	0x02, 0x4c
        /*0022*/ 	.byte	0x01
	.zero		1


	//----- nvinfo : EIATTR_MERCURY_ISA_VERSION
	.align		4
        /*0024*/ 	.byte	0x03, 0x5f
        /*0026*/ 	.short	0x0101


	//----- nvinfo : EIATTR_COOP_GROUP_MASK_REGIDS
	.align		4
        /*0028*/ 	.byte	0x04, 0x29
        /*002a*/ 	.short	(.L_3155 - .L_3154)


	//   ....[0]....
.L_3154:
        /*002c*/ 	.word	0xffffffff


	//   ....[1]....
        /*0030*/ 	.word	0xffffffff


	//   ....[2]....
        /*0034*/ 	.word	0xffffffff


	//   ....[3]....
        /*0038*/ 	.word	0xffffffff


	//   ....[4]....
        /*003c*/ 	.word	0xffffffff


	//   ....[5]....
        /*0040*/ 	.word	0xffffffff


	//   ....[6]....
        /*0044*/ 	.word	0xffffffff


	//   ....[7]....
        /*0048*/ 	.word	0xffffffff


	//   ....[8]....
        /*004c*/ 	.word	0xffffffff


	//   ....[9]....
        /*0050*/ 	.word	0xffffffff


	//----- nvinfo : EIATTR_COOP_GROUP_INSTR_OFFSETS
	.align		4
.L_3155:
        /*0054*/ 	.byte	0x04, 0x28
        /*0056*/ 	.short	(.L_3157 - .L_3156)


	//   ....[0]....
.L_3156:
        /*0058*/ 	.word	0x000015e0


	//   ....[1]....
        /*005c*/ 	.word	0x000015f0


	//   ....[2]....
        /*0060*/ 	.word	0x00001620


	//   ....[3]....
        /*0064*/ 	.word	0x00001630


	//   ....[4]....
        /*0068*/ 	.word	0x00001660


	//   ....[5]....
        /*006c*/ 	.word	0x00001670


	//   ....[6]....
        /*0070*/ 	.word	0x000016b0


	//   ....[7]....
        /*0074*/ 	.word	0x000016e0


	//   ....[8]....
        /*0078*/ 	.word	0x00001710


	//   ....[9]....
        /*007c*/ 	.word	0x00001720


	//----- nvinfo : EIATTR_VRC_CTA_INIT_COUNT
	.align		4
.L_3157:
        /*0080*/ 	.byte	0x02, 0x4a
	.zero		1
	.zero		1


	//----- nvinfo : EIATTR_EXIT_INSTR_OFFSETS
	.align		4
        /*0084*/ 	.byte	0x04, 0x1c
        /*0086*/ 	.short	(.L_3159 - .L_3158)


	//   ....[0]....
.L_3158:
        /*0088*/ 	.word	0x00000060


	//   ....[1]....
        /*008c*/ 	.word	0x00001780


	//   ....[2]....
        /*0090*/ 	.word	0x000017b0


	//   ....[3]....
        /*0094*/ 	.word	0x00001850


	//----- nvinfo : EIATTR_MAX_THREADS
	.align		4
.L_3159:
        /*0098*/ 	.byte	0x04, 0x05
        /*009a*/ 	.short	(.L_3161 - .L_3160)
.L_3160:
        /*009c*/ 	.word	0x00000400
        /*00a0*/ 	.word	0x00000001
        /*00a4*/ 	.word	0x00000001


	//----- nvinfo : EIATTR_CRS_STACK_SIZE
	.align		4
.L_3161:
        /*00a8*/ 	.byte	0x04, 0x1e
        /*00aa*/ 	.short	(.L_3163 - .L_3162)
.L_3162:
        /*00ac*/ 	.word	0x00000000


	//----- nvinfo : EIATTR_CBANK_PARAM_SIZE
	.align		4
.L_3163:
        /*00b0*/ 	.byte	0x03, 0x19
        /*00b2*/ 	.short	0x0128


	//----- nvinfo : EIATTR_PARAM_CBANK
	.align		4
        /*00b4*/ 	.byte	0x04, 0x0a
        /*00b6*/ 	.short	(.L_3165 - .L_3164)
	.align		4
.L_3164:
        /*00b8*/ 	.word	index@(.nv.constant0._ZN10layer_norm22ln_bwd_finalize_kernelINS_22Kernel_traits_finalizeILj6144Ef6__halfS2_S2_fjLb0ELj1024ELj4ENS_18Kernel_traits_baseILj6144EfS2_S2_S2_fjLj1024EEEEELb0ELb0EEEvNS_9BwdParamsE)
        /*00bc*/ 	.short	0x0380
        /*00be*/ 	.short	0x0128


	//----- nvinfo : EIATTR_SW_WAR
	.align		4
.L_3165:
        /*00c0*/ 	.byte	0x04, 0x36
        /*00c2*/ 	.short	(.L_3167 - .L_3166)
.L_3166:
        /*00c4*/ 	.word	0x00000008
.L_3167:


//--------------------- .nv.info._ZN10layer_norm13ln_bwd_kernelINS_13Kernel_traitsIf6__halfS2_S2_fjLj6144ELj1ELj1ELj8ELj16ENS_18Kernel_traits_baseILj6144EfS2_S2_S2_fjLj256EEEEELb1ELb0ELb1ELb0EEEvNS_9BwdParamsE --------------------------
	.section	.nv.info._ZN10layer_norm13ln_bwd_kernelINS_13Kernel_traitsIf6__halfS2_S2_fjLj6144ELj1ELj1ELj8ELj16ENS_18Kernel_traits_baseILj6144EfS2_S2_S2_fjLj256EEEEELb1ELb0ELb1ELb0EEEvNS_9BwdParamsE,"",@"SHT_CUDA_INFO"
	.sectionflags	@""
	.align	4


	//----- nvinfo : EIATTR_CUDA_API_VERSION
	.align		4
        /*0000*/ 	.byte	0x04, 0x37
        /*0002*/ 	.short	(.L_3169 - .L_3168)
.L_3168:
        /*0004*/ 	.word	0x00000082


	//----- nvinfo : EIATTR_KPARAM_INFO
	.align		4
.L_3169:
        /*0008*/ 	.byte	0x04, 0x17
        /*000a*/ 	.short	(.L_3171 - .L_3170)
.L_3170:
        /*000c*/ 	.word	0x00000000
        /*0010*/ 	.short	0x0000
        /*0012*/ 	.short	0x0000
        /*0014*/ 	.byte	0x00, 0xf0, 0xa1, 0x04


	//----- nvinfo : EIATTR_SPARSE_MMA_MASK
	.align		4
.L_3171:
        /*0018*/ 	.byte	0x03, 0x50
        /*001a*/ 	.short	0x0000


	//----- nvinfo : EIATTR_MAXREG_COUNT
	.align		4
        /*001c*/ 	.byte	0x03, 0x1b
        /*001e*/ 	.short	0x00ff


	//----- nvinfo : EIATTR_NUM_BARRIERS
	.align		4
        /*0020*/ 	.byte	0x02, 0x4c
        /*0022*/ 	.byte	0x01
	.zero		1


	//----- nvinfo : EIATTR_MERCURY_ISA_VERSION
	.align		4
        /*0024*/ 	.byte	0x03, 0x5f
        /*0026*/ 	.short	0x0101


	//----- nvinfo : EIATTR_COOP_GROUP_MASK_REGIDS
	.align		4
        /*0028*/ 	.byte	0x04, 0x29
        /*002a*/ 	.short	(.L_3173 - .L_3172)


	//   ....[0]....
.L_3172:
        /*002c*/ 	.word	0xffffffff


	//   ....[1]....
        /*0030*/ 	.word	0xffffffff


	//   ....[2]....
        /*0034*/ 	.word	0xffffffff


	//   ....[3]....
        /*0038*/ 	.word	0xffffffff


	//   ....[4]....
        /*003c*/ 	.word	0xffffffff


	//   ....[5]....
        /*0040*/ 	.word	0xffffffff


	//   ....[6]....
        /*0044*/ 	.word	0xffffffff


	//   ....[7]....
        /*0048*/ 	.word	0xffffffff


	//   ....[8]....
        /*004c*/ 	.word	0xffffffff


	//   ....[9]....
        /*0050*/ 	.word	0xffffffff


	//----- nvinfo : EIATTR_COOP_GROUP_INSTR_OFFSETS
	.align		4
.L_3173:
        /*0054*/ 	.byte	0x04, 0x28
        /*0056*/ 	.short	(.L_3175 - .L_3174)


	//   ....[0]....
.L_3174:
        /*0058*/ 	.word	0x00001c90


	//   ....[1]....
        /*005c*/ 	.word	0x00001cb0


	//   ....[2]....
        /*0060*/ 	.word	0x00001cf0


	//   ....[3]....
        /*0064*/ 	.word	0x00001d00


	//   ....[4]....
        /*0068*/ 	.word	0x00001d40


	//   ....[5]....
        /*006c*/ 	.word	0x00001d50


	//   ....[6]....
        /*0070*/ 	.word	0x00001d80


	//   ....[7]....
        /*0074*/ 	.word	0x00001d90


	//   ....[8]....
        /*0078*/ 	.word	0x00001dc0


	//   ....[9]....
        /*007c*/ 	.word	0x00001dd0


	//----- nvinfo : EIATTR_VRC_CTA_INIT_COUNT
	.align		4
.L_3175:
        /*0080*/ 	.byte	0x02, 0x4a
	.zero		1
	.zero		1


	//----- nvinfo : EIATTR_EXIT_INSTR_OFFSETS
	.align		4
        /*0084*/ 	.byte	0x04, 0x1c
        /*0086*/ 	.short	(.L_3177 - .L_3176)


	//   ....[0]....
.L_3176:
        /*0088*/ 	.word	0x00006df0


	//   ....[1]....
        /*008c*/ 	.word	0x00006e90


	//----- nvinfo : EIATTR_MAX_THREADS
	.align		4
.L_3177:
        /*0090*/ 	.byte	0x04, 0x05
        /*0092*/ 	.short	(.L_3179 - .L_3178)
.L_3178:
        /*0094*/ 	.word	0x00000100
        /*0098*/ 	.word	0x00000001
        /*009c*/ 	.word	0x00000001


	//----- nvinfo : EIATTR_CRS_STACK_SIZE
	.align		4
.L_3179:
        /*00a0*/ 	.byte	0x04, 0x1e
        /*00a2*/ 	.short	(.L_3181 - .L_3180)
.L_3180:
        /*00a4*/ 	.word	0x00000000


	//----- nvinfo : EIATTR_CBANK_PARAM_SIZE
	.align		4
.L_3181:
        /*00a8*/ 	.byte	0x03, 0x19
        /*00aa*/ 	.short	0x0128


	//----- nvinfo : EIATTR_PARAM_CBANK
	.align		4
        /*00ac*/ 	.byte	0x04, 0x0a
        /*00ae*/ 	.short	(.L_3183 - .L_3182)
	.align		4
.L_3182:
        /*00b0*/ 	.word	index@(.nv.constant0._ZN10layer_norm13ln_bwd_kernelINS_13Kernel_traitsIf6__halfS2_S2_fjLj6144ELj1ELj1ELj8ELj16ENS_18Kernel_traits_baseILj6144EfS2_S2_S2_fjLj256EEEEELb1ELb0ELb1ELb0EEEvNS_9BwdParamsE)
        /*00b4*/ 	.short	0x0380
        /*00b6*/ 	.short	0x0128


	//----- nvinfo : EIATTR_SW_WAR
	.align		4
.L_3183:
        /*00b8*/ 	.byte	0x04, 0x36
        /*00ba*/ 	.short	(.L_3185 - .L_3184)
.L_3184:
        /*00bc*/ 	.word	0x00000008
.L_3185:


//--------------------- .nv.info._ZN10layer_norm22ln_bwd_finalize_kernelINS_22Kernel_traits_finalizeILj6144Ef6__halfS2_S2_fjLb0ELj1024ELj4ENS_18Kernel_traits_baseILj6144EfS2_S2_S2_fjLj1024EEEEELb0ELb1EEEvNS_9BwdParamsE --------------------------
	.section	.nv.info._ZN10layer_norm22ln_bwd_finalize_kernelINS_22Kernel_traits_finalizeILj6144Ef6__halfS2_S2_fjLb0ELj1024ELj4ENS_18Kernel_traits_baseILj6144EfS2_S2_S2_fjLj1024EEEEELb0ELb1EEEvNS_9BwdParamsE,"",@"SHT_CUDA_INFO"
	.sectionflags	@""
	.align	4


	//----- nvinfo : EIATTR_CUDA_API_VERSION
	.align		4
        /*0000*/ 	.byte	0x04, 0x37
        /*0002*/ 	.short	(.L_3187 - .L_3186)
.L_3186:
        /*0004*/ 	.word	0x00000082


	//----- nvinfo : EIATTR_KPARAM_INFO
	.align		4
.L_3187:
        /*0008*/ 	.byte	0x04, 0x17
        /*000a*/ 	.short	(.L_3189 - .L_3188)
.L_3188:
        /*000c*/ 	.word	0x00000000
        /*0010*/ 	.short	0x0000
        /*0012*/ 	.short	0x0000
        /*0014*/ 	.byte	0x00, 0xf0, 0xa1, 0x04


	//----- nvinfo : EIATTR_SPARSE_MMA_MASK
	.align		4
.L_3189:
        /*0018*/ 	.byte	0x03, 0x50
        /*001a*/ 	.short	0x0000


	//----- nvinfo : EIATTR_MAXREG_COUNT
	.align		4
        /*001c*/ 	.byte	0x03, 0x1b
        /*001e*/ 	.short	0x0040


	//----- nvinfo : EIATTR_NUM_BARRIERS
	.align		4
        /*0020*/ 	.byte	0x02, 0x4c
        /*0022*/ 	.byte	0x01
	.zero		1


	//----- nvinfo : EIATTR_MERCURY_ISA_VERSION
	.align		4
        /*0024*/ 	.byte	0x03, 0x5f
        /*0026*/ 	.short	0x0101


	//----- nvinfo : EIATTR_COOP_GROUP_MASK_REGIDS
	.align		4
        /*0028*/ 	.byte	0x04, 0x29
        /*002a*/ 	.short	(.L_3191 - .L_3190)


	//   ....[0]....
.L_3190:
        /*002c*/ 	.word	0xffffffff


	//   ....[1]....
        /*0030*/ 	.word	0xffffffff


	//   ....[2]....
        /*0034*/ 	.word	0xffffffff


	//   ....[3]....
        /*0038*/ 	.word	0xffffffff


	//   ....[4]....
        /*003c*/ 	.word	0xffffffff


	//   ....[5]....
        /*0040*/ 	.word	0xffffffff


	//   ....[6]....
        /*0044*/ 	.word	0xffffffff


	//   ....[7]....
        /*0048*/ 	.word	0xffffffff


	//   ....[8]....
        /*004c*/ 	.word	0xffffffff


	//   ....[9]....
        /*0050*/ 	.word	0xffffffff


	//----- nvinfo : EIATTR_COOP_GROUP_INSTR_OFFSETS
	.align		4
.L_3191:
        /*0054*/ 	.byte	0x04, 0x28
        /*0056*/ 	.short	(.L_3193 - .L_3192)


	//   ....[0]....
.L_3192:
        /*0058*/ 	.word	0x00001630


	//   ....[1]....
        /*005c*/ 	.word	0x00001640


	//   ....[2]....
        /*0060*/ 	.word	0x00001670


	//   ....[3]....
        /*0064*/ 	.word	0x00001680


	//   ....[4]....
        /*0068*/ 	.word	0x000016b0


	//   ....[5]....
        /*006c*/ 	.word	0x000016c0


	//   ....[6]....
        /*0070*/ 	.word	0x000016f0


	//   ....[7]....
        /*0074*/ 	.word	0x00001710


	//   ....[8]....
        /*0078*/ 	.word	0x00001740


	//   ....[9]....
        /*007c*/ 	.word	0x00001750


	//----- nvinfo : EIATTR_VRC_CTA_INIT_COUNT
	.align		4
.L_3193:
        /*0080*/ 	.byte	0x02, 0x4a
	.zero		1
	.zero		1


	//----- nvinfo : EIATTR_EXIT_INSTR_OFFSETS
	.align		4
        /*0084*/ 	.byte	0x04, 0x1c
        /*0086*/ 	.short	(.L_3195 - .L_3194)


	//   ....[0]....
.L_3194:
        /*0088*/ 	.word	0x00000070


	//   ....[1]....
        /*008c*/ 	.word	0x000017b0


	//   ....[2]....
        /*0090*/ 	.word	0x00001860


	//----- nvinfo : EIATTR_MAX_THREADS
	.align		4
.L_3195:
        /*0094*/ 	.byte	0x04, 0x05
        /*0096*/ 	.short	(.L_3197 - .L_3196)
.L_3196:
        /*0098*/ 	.word	0x00000400
        /*009c*/ 	.word	0x00000001
        /*00a0*/ 	.word	0x00000001


	//----- nvinfo : EIATTR_CRS_STACK_SIZE
	.align		4
.L_3197:
        /*00a4*/ 	.byte	0x04, 0x1e
        /*00a6*/ 	.short	(.L_3199 - .L_3198)
.L_3198:
        /*00a8*/ 	.word	0x00000000


	//----- nvinfo : EIATTR_CBANK_PARAM_SIZE
	.align		4
.L_3199:
        /*00ac*/ 	.byte	0x03, 0x19
        /*00ae*/ 	.short	0x0128


	//----- nvinfo : EIATTR_PARAM_CBANK
	.align		4
        /*00b0*/ 	.byte	0x04, 0x0a
        /*00b2*/ 	.short	(.L_3201 - .L_3200)
	.align		4
.L_3200:
        /*00b4*/ 	.word	index@(.nv.constant0._ZN10layer_norm22ln_bwd_finalize_kernelINS_22Kernel_traits_finalizeILj6144Ef6__halfS2_S2_fjLb0ELj1024ELj4ENS_18Kernel_traits_baseILj6144EfS2_S2_S2_fjLj1024EEEEELb0ELb1EEEvNS_9BwdParamsE)
        /*00b8*/ 	.short	0x0380
        /*00ba*/ 	.short	0x0128


	//----- nvinfo : EIATTR_SW_WAR
	.align		4
.L_3201:
        /*00bc*/ 	.byte	0x04, 0x36
        /*00be*/ 	.short	(.L_3203 - .L_3202)
.L_3202:
        /*00c0*/ 	.word	0x00000008
.L_3203:


//--------------------- .nv.info._ZN10layer_norm13ln_bwd_kernelINS_13Kernel_traitsIf6__halfS2_S2_fjLj6144ELj1ELj1ELj8ELj16ENS_18Kernel_traits_baseILj6144EfS2_S2_S2_fjLj256EEEEELb1ELb0ELb1ELb1EEEvNS_9BwdParamsE --------------------------
	.section	.nv.info._ZN10layer_norm13ln_bwd_kernelINS_13Kernel_traitsIf6__halfS2_S2_fjLj6144ELj1ELj1ELj8ELj16ENS_18Kernel_traits_baseILj6144EfS2_S2_S2_fjLj256EEEEELb1ELb0ELb1ELb1EEEvNS_9BwdParamsE,"",@"SHT_CUDA_INFO"
	.sectionflags	@""
	.align	4


	//----- nvinfo : EIATTR_CUDA_API_VERSION
	.align		4
        /*0000*/ 	.byte	0x04, 0x37
        /*0002*/ 	.short	(.L_3205 - .L_3204)
.L_3204:
        /*0004*/ 	.word	0x00000082


	//----- nvinfo : EIATTR_KPARAM_INFO
	.align		4
.L_3205:
        /*0008*/ 	.byte	0x04, 0x17
        /*000a*/ 	.short	(.L_3207 - .L_3206)
.L_3206:
        /*000c*/ 	.word	0x00000000
        /*0010*/ 	.short	0x0000
        /*0012*/ 	.short	0x0000
        /*0014*/ 	.byte	0x00, 0xf0, 0xa1, 0x04


	//----- nvinfo : EIATTR_SPARSE_MMA_MASK
	.align		4
.L_3207:
        /*0018*/ 	.byte	0x03, 0x50
        /*001a*/ 	.short	0x0000


	//----- nvinfo : EIATTR_MAXREG_COUNT
	.align		4
        /*001c*/ 	.byte	0x03, 0x1b
        /*001e*/ 	.short	0x00ff


	//----- nvinfo : EIATTR_NUM_BARRIERS
	.align		4
        /*0020*/ 	.byte	0x02, 0x4c
        /*0022*/ 	.byte	0x01
	.zero		1


	//----- nvinfo : EIATTR_MERCURY_ISA_VERSION
	.align		4
        /*0024*/ 	.byte	0x03, 0x5f
        /*0026*/ 	.short	0x0101


	//----- nvinfo : EIATTR_COOP_GROUP_MASK_REGIDS
	.align		4
        /*0028*/ 	.byte	0x04, 0x29
        /*002a*/ 	.short	(.L_3209 - .L_3208)


	//   ....[0]....
.L_3208:
        /*002c*/ 	.word	0xffffffff


	//   ....[1]....
        /*0030*/ 	.word	0xffffffff


	//   ....[2]....
        /*0034*/ 	.word	0xffffffff


	//   ....[3]....
        /*0038*/ 	.word	0xffffffff


	//   ....[4]....
        /*003c*/ 	.word	0xffffffff


	//   ....[5]....
        /*0040*/ 	.word	0xffffffff


	//   ....[6]....
        /*0044*/ 	.word	0xffffffff


	//   ....[7]....
        /*0048*/ 	.word	0xffffffff


	//   ....[8]....
        /*004c*/ 	.word	0xffffffff


	//   ....[9]....
        /*0050*/ 	.word	0xffffffff


	//----- nvinfo : EIATTR_COOP_GROUP_INSTR_OFFSETS
	.align		4
.L_3209:
        /*0054*/ 	.byte	0x04, 0x28
        /*0056*/ 	.short	(.L_3211 - .L_3210)


	//   ....[0]....
.L_3210:
        /*0058*/ 	.word	0x000017d0


	//   ....[1]....
        /*005c*/ 	.word	0x000017f0


	//   ....[2]....
        /*0060*/ 	.word	0x00001830


	//   ....[3]....
        /*0064*/ 	.word	0x00001840


	//   ....[4]....
        /*0068*/ 	.word	0x00001880


	//   ....[5]....
        /*006c*/ 	.word	0x00001890


	//   ....[6]....
        /*0070*/ 	.word	0x000018c0


	//   ....[7]....
        /*0074*/ 	.word	0x000018d0


	//   ....[8]....
        /*0078*/ 	.word	0x00001900


	//   ....[9]....
        /*007c*/ 	.word	0x00001910


	//----- nvinfo : EIATTR_VRC_CTA_INIT_COUNT
	.align		4
.L_3211:
        /*0080*/ 	.byte	0x02, 0x4a
	.zero		1
	.zero		1


	//----- nvinfo : EIATTR_EXIT_INSTR_OFFSETS
	.align		4
        /*0084*/ 	.byte	0x04, 0x1c
        /*0086*/ 	.short	(.L_3213 - .L_3212)


	//   ....[0]....
.L_3212:
        /*0088*/ 	.word	0x00006810


	//----- nvinfo : EIATTR_MAX_THREADS
	.align		4
.L_3213:
        /*008c*/ 	.byte	0x04, 0x05
        /*008e*/ 	.short	(.L_3215 - .L_3214)
.L_3214:
        /*0090*/ 	.word	0x00000100
        /*0094*/ 	.word	0x00000001
        /*0098*/ 	.word	0x00000001


	//----- nvinfo : EIATTR_CRS_STACK_SIZE
	.align		4
.L_3215:
        /*009c*/ 	.byte	0x04, 0x1e
        /*009e*/ 	.short	(.L_3217 - .L_3216)
.L_3216:
        /*00a0*/ 	.word	0x00000000


	//----- nvinfo : EIATTR_CBANK_PARAM_SIZE
	.align		4
.L_3217:
        /*00a4*/ 	.byte	0x03, 0x19
        /*00a6*/ 	.short	0x0128


	//----- nvinfo : EIATTR_PARAM_CBANK
	.align		4
        /*00a8*/ 	.byte	0x04, 0x0a
        /*00aa*/ 	.short	(.L_3219 - .L_3218)
	.align		4
.L_3218:
        /*00ac*/ 	.word	index@(.nv.constant0._ZN10layer_norm13ln_bwd_kernelINS_13Kernel_traitsIf6__halfS2_S2_fjLj6144ELj1ELj1ELj8ELj16ENS_18Kernel_traits_baseILj6144EfS2_S2_S2_fjLj256EEEEELb1ELb0ELb1ELb1EEEvNS_9BwdParamsE)
        /*00b0*/ 	.short	0x0380
        /*00b2*/ 	.short	0x0128


	//----- nvinfo : EIATTR_SW_WAR
	.align		4
.L_3219:
        /*00b4*/ 	.byte	0x04, 0x36
        /*00b6*/ 	.short	(.L_3221 - .L_3220)
.L_3220:
        /*00b8*/ 	.word	0x00000008
.L_3221:


//--------------------- .nv.info._ZN10layer_norm13ln_bwd_kernelINS_13Kernel_traitsIf6__halfS2_S2_fjLj6144ELj1ELj1ELj8ELj16ENS_18Kernel_traits_baseILj6144EfS2_S2_S2_fjLj256EEEEELb1ELb1ELb0ELb0EEEvNS_9BwdParamsE --------------------------
	.section	.nv.info._ZN10layer_norm13ln_bwd_kernelINS_13Kernel_traitsIf6__halfS2_S2_fjLj6144ELj1ELj1ELj8ELj16ENS_18Kernel_traits_baseILj6144EfS2_S2_S2_fjLj256EEEEELb1ELb1ELb0ELb0EEEvNS_9BwdParamsE,"",@"SHT_CUDA_INFO"
	.sectionflags	@""
	.align	4


	//----- nvinfo : EIATTR_CUDA_API_VERSION
	.align		4
        /*0000*/ 	.byte	0x04, 0x37
        /*0002*/ 	.short	(.L_3223 - .L_3222)
.L_3222:
        /*0004*/ 	.word	0x00000082


	//----- nvinfo : EIATTR_KPARAM_INFO
	.align		4
.L_3223:
        /*0008*/ 	.byte	0x04, 0x17
        /*000a*/ 	.short	(.L_3225 - .L_3224)
.L_3224:
        /*000c*/ 	.word	0x00000000
        /*0010*/ 	.short	0x0000
        /*0012*/ 	.short	0x0000
        /*0014*/ 	.byte	0x00, 0xf0, 0xa1, 0x04


	//----- nvinfo : EIATTR_SPARSE_MMA_MASK
	.align		4
.L_3225:
        /*0018*/ 	.byte	0x03, 0x50
        /*001a*/ 	.short	0x0000


	//----- nvinfo : EIATTR_MAXREG_COUNT
	.align		4
        /*001c*/ 	.byte	0x03, 0x1b
        /*001e*/ 	.short	0x00ff


	//----- nvinfo : EIATTR_NUM_BARRIERS
	.align		4
        /*0020*/ 	.byte	0x02, 0x4c
        /*0022*/ 	.byte	0x01
	.zero		1


	//----- nvinfo : EIATTR_MERCURY_ISA_VERSION
	.align		4
        /*0024*/ 	.byte	0x03, 0x5f
        /*0026*/ 	.short	0x0101


	//----- nvinfo : EIATTR_COOP_GROUP_MASK_REGIDS
	.align		4
        /*0028*/ 	.byte	0x04, 0x29
        /*002a*/ 	.short	(.L_3227 - .L_3226)


	//   ....[0]....
.L_3226:
        /*002c*/ 	.word	0xffffffff


	//   ....[1]....
        /*0030*/ 	.word	0xffffffff


	//   ....[2]....
        /*0034*/ 	.word	0xffffffff


	//   ....[3]....
        /*0038*/ 	.word	0xffffffff


	//   ....[4]....
        /*003c*/ 	.word	0xffffffff


	//   ....[5]....
        /*0040*/ 	.word	0xffffffff


	//   ....[6]....
        /*0044*/ 	.word	0xffffffff


	//   ....[7]....
        /*0048*/ 	.word	0xffffffff


	//   ....[8]....
        /*004c*/ 	.word	0xffffffff


	//   ....[9]....
        /*0050*/ 	.word	0xffffffff


	//----- nvinfo : EIATTR_COOP_GROUP_INSTR_OFFSETS
	.align		4
.L_3227:
        /*0054*/ 	.byte	0x04, 0x28
        /*0056*/ 	.short	(.L_3229 - .L_3228)


	//   ....[0]....
.L_3228:
        /*0058*/ 	.word	0x00001a30


	//   ....[1]....
        /*005c*/ 	.word	0x00001a60


	//   ....[2]....
        /*0060*/ 	.word	0x00001b10


	//   ....[3]....
        /*0064*/ 	.word	0x00001b50


	//   ....[4]....
        /*0068*/ 	.word	0x00001ba0


	//   ....[5]....
        /*006c*/ 	.word	0x00001bb0


	//   ....[6]....
        /*0070*/ 	.word	0x00001be0


	//   ....[7]....
        /*0074*/ 	.word	0x00001c10


	//   ....[8]....
        /*0078*/ 	.word	0x00001c60


	//   ....[9]....
        /*007c*/ 	.word	0x00001c70


	//----- nvinfo : EIATTR_VRC_CTA_INIT_COUNT
	.align		4
.L_3229:
        /*0080*/ 	.byte	0x02, 0x4a
	.zero		1
	.zero		1


	//----- nvinfo : EIATTR_EXIT_INSTR_OFFSETS
	.align		4
        /*0084*/ 	.byte	0x04, 0x1c
        /*0086*/ 	.short	(.L_3231 - .L_3230)


	//   ....[0]....
.L_3230:
        /*0088*/ 	.word	0x000077b0


	//   ....[1]....
        /*008c*/ 	.word	0x00007880


	//----- nvinfo : EIATTR_MAX_THREADS
	.align		4
.L_3231:
        /*0090*/ 	.byte	0x04, 0x05
        /*0092*/ 	.short	(.L_3233 - .L_3232)
.L_3232:
        /*0094*/ 	.word	0x00000100
        /*0098*/ 	.word	0x00000001
        /*009c*/ 	.word	0x00000001


	//----- nvinfo : EIATTR_CRS_STACK_SIZE
	.align		4
.L_3233:
        /*00a0*/ 	.byte	0x04, 0x1e
        /*00a2*/ 	.short	(.L_3235 - .L_3234)
.L_3234:
        /*00a4*/ 	.word	0x00000000


	//----- nvinfo : EIATTR_CBANK_PARAM_SIZE
	.align		4
.L_3235:
        /*00a8*/ 	.byte	0x03, 0x19
        /*00aa*/ 	.short	0x0128


	//----- nvinfo : EIATTR_PARAM_CBANK
	.align		4
        /*00ac*/ 	.byte	0x04, 0x0a
        /*00ae*/ 	.short	(.L_3237 - .L_3236)
	.align		4
.L_3236:
        /*00b0*/ 	.word	index@(.nv.constant0._ZN10layer_norm13ln_bwd_kernelINS_13Kernel_traitsIf6__halfS2_S2_fjLj6144ELj1ELj1ELj8ELj16ENS_18Kernel_traits_baseILj6144EfS2_S2_S2_fjLj256EEEEELb1ELb1ELb0ELb0EEEvNS_9BwdParamsE)
        /*00b4*/ 	.short	0x0380
        /*00b6*/ 	.short	0x0128


	//----- nvinfo : EIATTR_SW_WAR
	.align		4
.L_3237:
        /*00b8*/ 	.byte	0x04, 0x36
        /*00ba*/ 	.short	(.L_3239 - .L_3238)
.L_3238:
        /*00bc*/ 	.word	0x00000008
.L_3239:


//--------------------- .nv.info._ZN10layer_norm13ln_bwd_kernelINS_13Kernel_traitsIf6__halfS2_S2_fjLj6144ELj1ELj1ELj8ELj16ENS_18Kernel_traits_baseILj6144EfS2_S2_S2_fjLj256EEEEELb1ELb1ELb0ELb1EEEvNS_9BwdParamsE --------------------------
	.section	.nv.info._ZN10layer_norm13ln_bwd_kernelINS_13Kernel_traitsIf6__halfS2_S2_fjLj6144ELj1ELj1ELj8ELj16ENS_18Kernel_traits_baseILj6144EfS2_S2_S2_fjLj256EEEEELb1ELb1ELb0ELb1EEEvNS_9BwdParamsE,"",@"SHT_CUDA_INFO"
	.sectionflags	@""
	.align	4


	//----- nvinfo : EIATTR_CUDA_API_VERSION
	.align		4
        /*0000*/ 	.byte	0x04, 0x37
        /*0002*/ 	.short	(.L_3241 - .L_3240)
.L_3240:
        /*0004*/ 	.word	0x00000082


	//----- nvinfo : EIATTR_KPARAM_INFO
	.align		4
.L_3241:
        /*0008*/ 	.byte	0x04, 0x17
        /*000a*/ 	.short	(.L_3243 - .L_3242)
.L_3242:
        /*000c*/ 	.word	0x00000000
        /*0010*/ 	.short	0x0000
        /*0012*/ 	.short	0x0000
        /*0014*/ 	.byte	0x00, 0xf0, 0xa1, 0x04


	//----- nvinfo : EIATTR_SPARSE_MMA_MASK
	.align		4
.L_3243:
        /*0018*/ 	.byte	0x03, 0x50
        /*001a*/ 	.short	0x0000


	//----- nvinfo : EIATTR_MAXREG_COUNT
	.align		4
        /*001c*/ 	.byte	0x03, 0x1b
        /*001e*/ 	.short	0x00ff


	//----- nvinfo : EIATTR_NUM_BARRIERS
	.align		4
        /*0020*/ 	.byte	0x02, 0x4c
        /*0022*/ 	.byte	0x01
	.zero		1


	//----- nvinfo : EIATTR_MERCURY_ISA_VERSION
	.align		4
        /*0024*/ 	.byte	0x03, 0x5f
        /*0026*/ 	.short	0x0101


	//----- nvinfo : EIATTR_COOP_GROUP_MASK_REGIDS
	.align		4
        /*0028*/ 	.byte	0x04, 0x29
        /*002a*/ 	.short	(.L_3245 - .L_3244)


	//   ....[0]....
.L_3244:
        /*002c*/ 	.word	0xffffffff


	//   ....[1]....
        /*0030*/ 	.word	0xffffffff


	//   ....[2]....
        /*0034*/ 	.word	0xffffffff


	//   ....[3]....
        /*0038*/ 	.word	0xffffffff


	//   ....[4]....
        /*003c*/ 	.word	0xffffffff


	//   ....[5]....
        /*0040*/ 	.word	0xffffffff


	//   ....[6]....
        /*0044*/ 	.word	0xffffffff


	//   ....[7]....
        /*0048*/ 	.word	0xffffffff


	//   ....[8]....
        /*004c*/ 	.word	0xffffffff


	//   ....[9]....
        /*0050*/ 	.word	0xffffffff


	//----- nvinfo : EIATTR_COOP_GROUP_INSTR_OFFSETS
	.align		4
.L_3245:
        /*0054*/ 	.byte	0x04, 0x28
        /*0056*/ 	.short	(.L_3247 - .L_3246)


	//   ....[0]....
.L_3246:
        /*0058*/ 	.word	0x00001420


	//   ....[1]....
        /*005c*/ 	.word	0x00001430


	//   ....[2]....
        /*0060*/ 	.word	0x000014b0


	//   ....[3]....
        /*0064*/ 	.word	0x000014c0


	//   ....[4]....
        /*0068*/ 	.word	0x000014f0


	//   ....[5]....
        /*006c*/ 	.word	0x00001500


	//   ....[6]....
        /*0070*/ 	.word	0x00001540


	//   ....[7]....
        /*0074*/ 	.word	0x00001550


	//   ....[8]....
        /*0078*/ 	.word	0x000015c0


	//   ....[9]....
        /*007c*/ 	.word	0x000015d0


	//----- nvinfo : EIATTR_VRC_CTA_INIT_COUNT
	.align		4
.L_3247:
        /*0080*/ 	.byte	0x02, 0x4a
	.zero		1
	.zero		1


	//----- nvinfo : EIATTR_EXIT_INSTR_OFFSETS
	.align		4
        /*0084*/ 	.byte	0x04, 0x1c
        /*0086*/ 	.short	(.L_3249 - .L_3248)


	//   ....[0]....
.L_3248:
        /*0088*/ 	.word	0x000070b0


	//----- nvinfo : EIATTR_MAX_THREADS
	.align		4
.L_3249:
        /*008c*/ 	.byte	0x04, 0x05
        /*008e*/ 	.short	(.L_3251 - .L_3250)
.L_3250:
        /*0090*/ 	.word	0x00000100
        /*0094*/ 	.word	0x00000001
        /*0098*/ 	.word	0x00000001


	//----- nvinfo : EIATTR_CBANK_PARAM_SIZE
	.align		4
.L_3251:
        /*009c*/ 	.byte	0x03, 0x19
        /*009e*/ 	.short	0x0128


	//----- nvinfo : EIATTR_PARAM_CBANK
	.align		4
        /*00a0*/ 	.byte	0x04, 0x0a
        /*00a2*/ 	.short	(.L_3253 - .L_3252)
	.align		4
.L_3252:
        /*00a4*/ 	.word	index@(.nv.constant0._ZN10layer_norm13ln_bwd_kernelINS_13Kernel_traitsIf6__halfS2_S2_fjLj6144ELj1ELj1ELj8ELj16ENS_18Kernel_traits_baseILj6144EfS2_S2_S2_fjLj256EEEEELb1ELb1ELb0ELb1EEEvNS_9BwdParamsE)
        /*00a8*/ 	.short	0x0380
        /*00aa*/ 	.short	0x0128


	//----- nvinfo : EIATTR_SW_WAR
	.align		4
.L_3253:
        /*00ac*/ 	.byte	0x04, 0x36
        /*00ae*/ 	.short	(.L_3255 - .L_3254)
.L_3254:
        /*00b0*/ 	.word	0x00000008
.L_3255:


//--------------------- .nv.info._ZN10layer_norm22ln_bwd_finalize_kernelINS_22Kernel_traits_finalizeILj6144Ef6__halfS2_S2_fjLb1ELj1024ELj4ENS_18Kernel_traits_baseILj6144EfS2_S2_S2_fjLj1024EEEEELb1ELb0EEEvNS_9BwdParamsE --------------------------
	.section	.nv.info._ZN10layer_norm22ln_bwd_finalize_kernelINS_22Kernel_traits_finalizeILj6144Ef6__halfS2_S2_fjLb1ELj1024ELj4ENS_18Kernel_traits_baseILj6144EfS2_S2_S2_fjLj1024EEEEELb1ELb0EEEvNS_9BwdParamsE,"",@"SHT_CUDA_INFO"
	.sectionflags	@""
	.align	4


	//----- nvinfo : EIATTR_CUDA_API_VERSION
	.align		4
        /*0000*/ 	.byte	0x04, 0x37
        /*0002*/ 	.short	(.L_3257 - .L_3256)
.L_3256:
        /*0004*/ 	.word	0x00000082


	//----- nvinfo : EIATTR_KPARAM_INFO
	.align		4
.L_3257:
        /*0008*/ 	.byte	0x04, 0x17
        /*000a*/ 	.short	(.L_3259 - .L_3258)
.L_3258:
        /*000c*/ 	.word	0x00000000
        /*0010*/ 	.short	0x0000
        /*0012*/ 	.short	0x0000
        /*0014*/ 	.byte	0x00, 0xf0, 0xa1, 0x04


	//----- nvinfo : EIATTR_SPARSE_MMA_MASK
	.align		4
.L_3259:
        /*0018*/ 	.byte	0x03, 0x50
        /*001a*/ 	.short	0x0000


	//----- nvinfo : EIATTR_MAXREG_COUNT
	.align		4
        /*001c*/ 	.byte	0x03, 0x1b
        /*001e*/ 	.short	0x0040


	//----- nvinfo : EIATTR_NUM_BARRIERS
	.align		4
        /*0020*/ 	.byte	0x02, 0x4c
        /*0022*/ 	.byte	0x01
	.zero		1


	//----- nvinfo : EIATTR_MERCURY_ISA_VERSION
	.align		4
        /*0024*/ 	.byte	0x03, 0x5f
        /*0026*/ 	.short	0x0101


	//----- nvinfo : EIATTR_COOP_GROUP_MASK_REGIDS
	.align		4
        /*0028*/ 	.byte	0x04, 0x29
        /*002a*/ 	.short	(.L_3261 - .L_3260)


	//   ....[0]....
.L_3260:
        /*002c*/ 	.word	0xffffffff


	//   ....[1]....
        /*0030*/ 	.word	0xffffffff


	//   ....[2]....
        /*0034*/ 	.word	0xffffffff


	//   ....[3]....
        /*0038*/ 	.word	0xffffffff


	//   ....[4]....
        /*003c*/ 	.word	0xffffffff


	//   ....[5]....
        /*0040*/ 	.word	0xffffffff


	//   ....[6]....
        /*0044*/ 	.word	0xffffffff


	//   ....[7]....
        /*0048*/ 	.word	0xffffffff


	//   ....[8]....
        /*004c*/ 	.word	0xffffffff


	//   ....[9]....
        /*0050*/ 	.word	0xffffffff


	//   ....[10]....
        /*0054*/ 	.word	0xffffffff


	//   ....[11]....
        /*0058*/ 	.word	0xffffffff


	//   ....[12]....
        /*005c*/ 	.word	0xffffffff


	//   ....[13]....
        /*0060*/ 	.word	0xffffffff


	//   ....[14]....
        /*0064*/ 	.word	0xffffffff


	//----- nvinfo : EIATTR_COOP_GROUP_INSTR_OFFSETS
	.align		4
.L_3261:
        /*0068*/ 	.byte	0x04, 0x28
        /*006a*/ 	.short	(.L_3263 - .L_3262)


	//   ....[0]....
.L_3262:
        /*006c*/ 	.word	0x00001040


	//   ....[1]....
        /*0070*/ 	.word	0x00001050


	//   ....[2]....
        /*0074*/ 	.word	0x00001060


	//   ....[3]....
        /*0078*/ 	.word	0x00001090


	//   ....[4]....
        /*007c*/ 	.word	0x000010b0


	//   ....[5]....
        /*0080*/ 	.word	0x000010c0


	//   ....[6]....
        /*0084*/ 	.word	0x000010f0


	//   ....[7]....
        /*0088*/ 	.word	0x00001110


	//   ....[8]....
        /*008c*/ 	.word	0x00001120


	//   ....[9]....
        /*0090*/ 	.word	0x00001160


	//   ....[10]....
        /*0094*/ 	.word	0x00001190


	//   ....[11]....
        /*0098*/ 	.word	0x000011a0


	//   ....[12]....
        /*009c*/ 	.word	0x000011e0


	//   ....[13]....
        /*00a0*/ 	.word	0x00001200


	//   ....[14]....
        /*00a4*/ 	.word	0x00001210


	//----- nvinfo : EIATTR_VRC_CTA_INIT_COUNT
	.align		4
.L_3263:
        /*00a8*/ 	.byte	0x02, 0x4a
	.zero		1
	.zero		1


	//----- nvinfo : EIATTR_EXIT_INSTR_OFFSETS
	.align		4
        /*00ac*/ 	.byte	0x04, 0x1c
        /*00ae*/ 	.short	(.L_3265 - .L_3264)


	//   ....[0]....
.L_3264:
        /*00b0*/ 	.word	0x00000060


	//   ....[1]....
        /*00b4*/ 	.word	0x00001290


	//   ....[2]....
        /*00b8*/ 	.word	0x000012c0


	//   ....[3]....
        /*00bc*/ 	.word	0x000013a0


	//----- nvinfo : EIATTR_MAX_THREADS
	.align		4
.L_3265:
        /*00c0*/ 	.byte	0x04, 0x05
        /*00c2*/ 	.short	(.L_3267 - .L_3266)
.L_3266:
        /*00c4*/ 	.word	0x00000400
        /*00c8*/ 	.word	0x00000001
        /*00cc*/ 	.word	0x00000001


	//----- nvinfo : EIATTR_CRS_STACK_SIZE
	.align		4
.L_3267:
        /*00d0*/ 	.byte	0x04, 0x1e
        /*00d2*/ 	.short	(.L_3269 - .L_3268)
.L_3268:
        /*00d4*/ 	.word	0x00000000


	//----- nvinfo : EIATTR_CBANK_PARAM_SIZE
	.align		4
.L_3269:
        /*00d8*/ 	.byte	0x03, 0x19
        /*00da*/ 	.short	0x0128


	//----- nvinfo : EIATTR_PARAM_CBANK
	.align		4
        /*00dc*/ 	.byte	0x04, 0x0a
        /*00de*/ 	.short	(.L_3271 - .L_3270)
	.align		4
.L_3270:
        /*00e0*/ 	.word	index@(.nv.constant0._ZN10layer_norm22ln_bwd_finalize_kernelINS_22Kernel_traits_finalizeILj6144Ef6__halfS2_S2_fjLb1ELj1024ELj4ENS_18Kernel_traits_baseILj6144EfS2_S2_S2_fjLj1024EEEEELb1ELb0EEEvNS_9BwdParamsE)
        /*00e4*/ 	.short	0x0380
        /*00e6*/ 	.short	0x0128


	//----- nvinfo : EIATTR_SW_WAR
	.align		4
.L_3271:
        /*00e8*/ 	.byte	0x04, 0x36
        /*00ea*/ 	.short	(.L_3273 - .L_3272)
.L_3272:
        /*00ec*/ 	.word	0x00000008
.L_3273:


//--------------------- .nv.info._ZN10layer_norm13ln_bwd_kernelINS_13Kernel_traitsIf6__halfS2_S2_fjLj6144ELj1ELj1ELj8ELj16ENS_18Kernel_traits_baseILj6144EfS2_S2_S2_fjLj256EEEEELb1ELb1ELb1ELb0EEEvNS_9BwdParamsE --------------------------
	.section	.nv.info._ZN10layer_norm13ln_bwd_kernelINS_13Kernel_traitsIf6__halfS2_S2_fjLj6144ELj1ELj1ELj8ELj16ENS_18Kernel_traits_baseILj6144EfS2_S2_S2_fjLj256EEEEELb1ELb1ELb1ELb0EEEvNS_9BwdParamsE,"",@"SHT_CUDA_INFO"
	.sectionflags	@""
	.align	4


	//----- nvinfo : EIATTR_CUDA_API_VERSION
	.align		4
        /*0000*/ 	.byte	0x04, 0x37
        /*0002*/ 	.short	(.L_3275 - .L_3274)
.L_3274:
        /*0004*/ 	.word	0x00000082


	//----- nvinfo : EIATTR_KPARAM_INFO
	.align		4
.L_3275:
        /*0008*/ 	.byte	0x04, 0x17
        /*000a*/ 	.short	(.L_3277 - .L_3276)
.L_3276:
        /*000c*/ 	.word	0x00000000
        /*0010*/ 	.short	0x0000
        /*0012*/ 	.short	0x0000
        /*0014*/ 	.byte	0x00, 0xf0, 0xa1, 0x04


	//----- nvinfo : EIATTR_SPARSE_MMA_MASK
	.align		4
.L_3277:
        /*0018*/ 	.byte	0x03, 0x50
        /*001a*/ 	.short	0x0000


	//----- nvinfo : EIATTR_MAXREG_COUNT
	.align		4
        /*001c*/ 	.byte	0x03, 0x1b
        /*001e*/ 	.short	0x00ff


	//----- nvinfo : EIATTR_NUM_BARRIERS
	.align		4
        /*0020*/ 	.byte	0x02, 0x4c
        /*0022*/ 	.byte	0x01
	.zero		1


	//----- nvinfo : EIATTR_MERCURY_ISA_VERSION
	.align		4
        /*0024*/ 	.byte	0x03, 0x5f
        /*0026*/ 	.short	0x0101


	//----- nvinfo : EIATTR_COOP_GROUP_MASK_REGIDS
	.align		4
        /*0028*/ 	.byte	0x04, 0x29
        /*002a*/ 	.short	(.L_3279 - .L_3278)


	//   ....[0]....
.L_3278:
        /*002c*/ 	.word	0xffffffff


	//   ....[1]....
        /*0030*/ 	.word	0xffffffff


	//   ....[2]....
        /*0034*/ 	.word	0xffffffff


	//   ....[3]....
        /*0038*/ 	.word	0xffffffff


	//   ....[4]....
        /*003c*/ 	.word	0xffffffff


	//   ....[5]....
        /*0040*/ 	.word	0xffffffff


	//   ....[6]....
        /*0044*/ 	.word	0xffffffff


	//   ....[7]....
        /*0048*/ 	.word	0xffffffff


	//   ....[8]....
        /*004c*/ 	.word	0xffffffff


	//   ....[9]....
        /*0050*/ 	.word	0xffffffff


	//----- nvinfo : EIATTR_COOP_GROUP_INSTR_OFFSETS
	.align		4
.L_3279:
        /*0054*/ 	.byte	0x04, 0x28
        /*0056*/ 	.short	(.L_3281 - .L_3280)


	//   ....[0]....
.L_3280:
        /*0058*/ 	.word	0x00001ed0


	//   ....[1]....
        /*005c*/ 	.word	0x00001ef0


	//   ....[2]....
        /*0060*/ 	.word	0x00001f30


	//   ....[3]....
        /*0064*/ 	.word	0x00001f40


	//   ....[4]....
        /*0068*/ 	.word	0x00001f80


	//   ....[5]....
        /*006c*/ 	.word	0x00001f90


	//   ....[6]....
        /*0070*/ 	.word	0x00001fc0


	//   ....[7]....
        /*0074*/ 	.word	0x00001fd0


	//   ....[8]....
        /*0078*/ 	.word	0x00002000


	//   ....[9]....
        /*007c*/ 	.word	0x00002010


	//----- nvinfo : EIATTR_VRC_CTA_INIT_COUNT
	.align		4
.L_3281:
        /*0080*/ 	.byte	0x02, 0x4a
	.zero		1
	.zero		1


	//----- nvinfo : EIATTR_EXIT_INSTR_OFFSETS
	.align		4
        /*0084*/ 	.byte	0x04, 0x1c
        /*0086*/ 	.short	(.L_3283 - .L_3282)


	//   ....[0]....
.L_3282:
        /*0088*/ 	.word	0x00009230


	//   ....[1]....
        /*008c*/ 	.word	0x00009300


	//----- nvinfo : EIATTR_MAX_THREADS
	.align		4
.L_3283:
        /*0090*/ 	.byte	0x04, 0x05
        /*0092*/ 	.short	(.L_3285 - .L_3284)
.L_3284:
        /*0094*/ 	.word	0x00000100
        /*0098*/ 	.word	0x00000001
        /*009c*/ 	.word	0x00000001


	//----- nvinfo : EIATTR_CRS_STACK_SIZE
	.align		4
.L_3285:
        /*00a0*/ 	.byte	0x04, 0x1e
        /*00a2*/ 	.short	(.L_3287 - .L_3286)
.L_3286:
        /*00a4*/ 	.word	0x00000000


	//----- nvinfo : EIATTR_CBANK_PARAM_SIZE
	.align		4
.L_3287:
        /*00a8*/ 	.byte	0x03, 0x19
        /*00aa*/ 	.short	0x0128


	//----- nvinfo : EIATTR_PARAM_CBANK
	.align		4
        /*00ac*/ 	.byte	0x04, 0x0a
        /*00ae*/ 	.short	(.L_3289 - .L_3288)
	.align		4
.L_3288:
        /*00b0*/ 	.word	index@(.nv.constant0._ZN10layer_norm13ln_bwd_kernelINS_13Kernel_traitsIf6__halfS2_S2_fjLj6144ELj1ELj1ELj8ELj16ENS_18Kernel_traits_baseILj6144EfS2_S2_S2_fjLj256EEEEELb1ELb1ELb1ELb0EEEvNS_9BwdParamsE)
        /*00b4*/ 	.short	0x0380
        /*00b6*/ 	.short	0x0128


	//----- nvinfo : EIATTR_SW_WAR
	.align		4
.L_3289:
        /*00b8*/ 	.byte	0x04, 0x36
        /*00ba*/ 	.short	(.L_3291 - .L_3290)
.L_3290:
        /*00bc*/ 	.word	0x00000008
.L_3291:


//--------------------- .nv.info._ZN10layer_norm22ln_bwd_finalize_kernelINS_22Kernel_traits_finalizeILj6144Ef6__halfS2_S2_fjLb1ELj1024ELj4ENS_18Kernel_traits_baseILj6144EfS2_S2_S2_fjLj1024EEEEELb1ELb1EEEvNS_9BwdParamsE --------------------------
	.section	.nv.info._ZN10layer_norm22ln_bwd_finalize_kernelINS_22Kernel_traits_finalizeILj6144Ef6__halfS2_S2_fjLb1ELj1024ELj4ENS_18Kernel_traits_baseILj6144EfS2_S2_S2_fjLj1024EEEEELb1ELb1EEEvNS_9BwdParamsE,"",@"SHT_CUDA_INFO"
	.sectionflags	@""
	.align	4


	//----- nvinfo : EIATTR_CUDA_API_VERSION
	.align		4
        /*0000*/ 	.byte	0x04, 0x37
        /*0002*/ 	.short	(.L_3293 - .L_3292)
.L_3292:
        /*0004*/ 	.word	0x00000082


	//----- nvinfo : EIATTR_KPARAM_INFO
	.align		4
.L_3293:
        /*0008*/ 	.byte	0x04, 0x17
        /*000a*/ 	.short	(.L_3295 - .L_3294)
.L_3294:
        /*000c*/ 	.word	0x00000000
        /*0010*/ 	.short	0x0000
        /*0012*/ 	.short	0x0000
        /*0014*/ 	.byte	0x00, 0xf0, 0xa1, 0x04


	//----- nvinfo : EIATTR_SPARSE_MMA_MASK
	.align		4
.L_3295:
        /*0018*/ 	.byte	0x03, 0x50
        /*001a*/ 	.short	0x0000


	//----- nvinfo : EIATTR_MAXREG_COUNT
	.align		4
        /*001c*/ 	.byte	0x03, 0x1b
        /*001e*/ 	.short	0x0040


	//----- nvinfo : EIATTR_NUM_BARRIERS
	.align		4
        /*0020*/ 	.byte	0x02, 0x4c
        /*0022*/ 	.byte	0x01
	.zero		1


	//----- nvinfo : EIATTR_MERCURY_ISA_VERSION
	.align		4
        /*0024*/ 	.byte	0x03, 0x5f
        /*0026*/ 	.short	0x0101


	//----- nvinfo : EIATTR_COOP_GROUP_MASK_REGIDS
	.align		4
        /*0028*/ 	.byte	0x04, 0x29
        /*002a*/ 	.short	(.L_3297 - .L_3296)


	//   ....[0]....
.L_3296:
        /*002c*/ 	.word	0xffffffff


	//   ....[1]....
        /*0030*/ 	.word	0xffffffff


	//   ....[2]....
        /*0034*/ 	.word	0xffffffff


	//   ....[3]....
        /*0038*/ 	.word	0xffffffff


	//   ....[4]....
        /*003c*/ 	.word	0xffffffff


	//   ....[5]....
        /*0040*/ 	.word	0xffffffff


	//   ....[6]....
        /*0044*/ 	.word	0xffffffff


	//   ....[7]....
        /*0048*/ 	.word	0xffffffff


	//   ....[8]....
        /*004c*/ 	.word	0xffffffff


	//   ....[9]....
        /*0050*/ 	.word	0xffffffff


	//   ....[10]....
        /*0054*/ 	.word	0xffffffff


	//   ....[11]....
        /*0058*/ 	.word	0xffffffff


	//   ....[12]....
        /*005c*/ 	.word	0xffffffff


	//   ....[13]....
        /*0060*/ 	.word	0xffffffff


	//   ....[14]....
        /*0064*/ 	.word	0xffffffff


	//----- nvinfo : EIATTR_COOP_GROUP_INSTR_OFFSETS
	.align		4
.L_3297:
        /*0068*/ 	.byte	0x04, 0x28
        /*006a*/ 	.short	(.L_3299 - .L_3298)


	//   ....[0]....
.L_3298:
        /*006c*/ 	.word	0x00001090


	//   ....[1]....
        /*0070*/ 	.word	0x000010a0


	//   ....[2]....
        /*0074*/ 	.word	0x000010b0


	//   ....[3]....
        /*0078*/ 	.word	0x000010e0


	//   ....[4]....
        /*007c*/ 	.word	0x00001100


	//   ....[5]....
        /*0080*/ 	.word	0x00001110


	//   ....[6]....
        /*0084*/ 	.word	0x00001140


	//   ....[7]....
        /*0088*/ 	.word	0x00001160


	//   ....[8]....
        /*008c*/ 	.word	0x00001170


	//   ....[9]....
        /*0090*/ 	.word	0x000011a0


	//   ....[10]....
        /*0094*/ 	.word	0x000011c0


	//   ....[11]....
        /*0098*/ 	.word	0x000011d0


	//   ....[12]....
        /*009c*/ 	.word	0x00001210


	//   ....[13]....
        /*00a0*/ 	.word	0x00001230


	//   ....[14]....
        /*00a4*/ 	.word	0x00001240


	//----- nvinfo : EIATTR_VRC_CTA_INIT_COUNT
	.align		4
.L_3299:
        /*00a8*/ 	.byte	0x02, 0x4a
	.zero		1
	.zero		1


	//----- nvinfo : EIATTR_EXIT_INSTR_OFFSETS
	.align		4
        /*00ac*/ 	.byte	0x04, 0x1c
        /*00ae*/ 	.short	(.L_3301 - .L_3300)


	//   ....[0]....
.L_3300:
        /*00b0*/ 	.word	0x00000060


	//   ....[1]....
        /*00b4*/ 	.word	0x000012c0


	//   ....[2]....
        /*00b8*/ 	.word	0x000013b0


	//----- nvinfo : EIATTR_MAX_THREADS
	.align		4
.L_3301:
        /*00bc*/ 	.byte	0x04, 0x05
        /*00be*/ 	.short	(.L_3303 - .L_3302)
.L_3302:
        /*00c0*/ 	.word	0x00000400
        /*00c4*/ 	.word	0x00000001
        /*00c8*/ 	.word	0x00000001


	//----- nvinfo : EIATTR_CRS_STACK_SIZE
	.align		4
.L_3303:
        /*00cc*/ 	.byte	0x04, 0x1e
        /*00ce*/ 	.short	(.L_3305 - .L_3304)
.L_3304:
        /*00d0*/ 	.word	0x00000000


	//----- nvinfo : EIATTR_CBANK_PARAM_SIZE
	.align		4
.L_3305:
        /*00d4*/ 	.byte	0x03, 0x19
        /*00d6*/ 	.short	0x0128


	//----- nvinfo : EIATTR_PARAM_CBANK
	.align		4
        /*00d8*/ 	.byte	0x04, 0x0a
        /*00da*/ 	.short	(.L_3307 - .L_3306)
	.align		4
.L_3306:
        /*00dc*/ 	.word	index@(.nv.constant0._ZN10layer_norm22ln_bwd_finalize_kernelINS_22Kernel_traits_finalizeILj6144Ef6__halfS2_S2_fjLb1ELj1024ELj4ENS_18Kernel_traits_baseILj6144EfS2_S2_S2_fjLj1024EEEEELb1ELb1EEEvNS_9BwdParamsE)
        /*00e0*/ 	.short	0x0380
        /*00e2*/ 	.short	0x0128


	//----- nvinfo : EIATTR_SW_WAR
	.align		4
.L_3307:
        /*00e4*/ 	.byte	0x04, 0x36
        /*00e6*/ 	.short	(.L_3309 - .L_3308)
.L_3308:
        /*00e8*/ 	.word	0x00000008
.L_3309:


//--------------------- .nv.info._ZN10layer_norm13ln_bwd_kernelINS_13Kernel_traitsIf6__halfS2_S2_fjLj6144ELj1ELj1ELj8ELj16ENS_18Kernel_traits_baseILj6144EfS2_S2_S2_fjLj256EEEEELb1ELb1ELb1ELb1EEEvNS_9BwdParamsE --------------------------
	.section	.nv.info._ZN10layer_norm13ln_bwd_kernelINS_13Kernel_traitsIf6__halfS2_S2_fjLj6144ELj1ELj1ELj8ELj16ENS_18Kernel_traits_baseILj6144EfS2_S2_S2_fjLj256EEEEELb1ELb1ELb1ELb1EEEvNS_9BwdParamsE,"",@"SHT_CUDA_INFO"
	.sectionflags	@""
	.align	4


	//----- nvinfo : EIATTR_CUDA_API_VERSION
	.align		4
        /*0000*/ 	.byte	0x04, 0x37
        /*0002*/ 	.short	(.L_3311 - .L_3310)
.L_3310:
        /*0004*/ 	.word	0x00000082


	//----- nvinfo : EIATTR_KPARAM_INFO
	.align		4
.L_3311:
        /*0008*/ 	.byte	0x04, 0x17
        /*000a*/ 	.short	(.L_3313 - .L_3312)
.L_3312:
        /*000c*/ 	.word	0x00000000
        /*0010*/ 	.short	0x0000
        /*0012*/ 	.short	0x0000
        /*0014*/ 	.byte	0x00, 0xf0, 0xa1, 0x04


	//----- nvinfo : EIATTR_SPARSE_MMA_MASK
	.align		4
.L_3313:
        /*0018*/ 	.byte	0x03, 0x50
        /*001a*/ 	.short	0x0000


	//----- nvinfo : EIATTR_MAXREG_COUNT
	.align		4
        /*001c*/ 	.byte	0x03, 0x1b
        /*001e*/ 	.short	0x00ff


	//----- nvinfo : EIATTR_NUM_BARRIERS
	.align		4
        /*0020*/ 	.byte	0x02, 0x4c
        /*0022*/ 	.byte	0x01
	.zero		1


	//----- nvinfo : EIATTR_MERCURY_ISA_VERSION
	.align		4
        /*0024*/ 	.byte	0x03, 0x5f
        /*0026*/ 	.short	0x0101


	//----- nvinfo : EIATTR_COOP_GROUP_MASK_REGIDS
	.align		4
        /*0028*/ 	.byte	0x04, 0x29
        /*002a*/ 	.short	(.L_3315 - .L_3314)


	//   ....[0]....
.L_3314:
        /*002c*/ 	.word	0xffffffff


	//   ....[1]....
        /*0030*/ 	.word	0xffffffff


	//   ....[2]....
        /*0034*/ 	.word	0xffffffff


	//   ....[3]....
        /*0038*/ 	.word	0xffffffff


	//   ....[4]....
        /*003c*/ 	.word	0xffffffff


	//   ....[5]....
        /*0040*/ 	.word	0xffffffff


	//   ....[6]....
        /*0044*/ 	.word	0xffffffff


	//   ....[7]....
        /*0048*/ 	.word	0xffffffff


	//   ....[8]....
        /*004c*/ 	.word	0xffffffff


	//   ....[9]....
        /*0050*/ 	.word	0xffffffff


	//----- nvinfo : EIATTR_COOP_GROUP_INSTR_OFFSETS
	.align		4
.L_3315:
        /*0054*/ 	.byte	0x04, 0x28
        /*0056*/ 	.short	(.L_3317 - .L_3316)


	//   ....[0]....
.L_3316:
        /*0058*/ 	.word	0x00001920


	//   ....[1]....
        /*005c*/ 	.word	0x00001960


	//   ....[2]....
        /*0060*/ 	.word	0x000019c0


	//   ....[3]....
        /*0064*/ 	.word	0x000019d0


	//   ....[4]....
        /*0068*/ 	.word	0x00001a10


	//   ....[5]....
        /*006c*/ 	.word	0x00001a20


	//   ....[6]....
        /*0070*/ 	.word	0x00001a50


	//   ....[7]....
        /*0074*/ 	.word	0x00001a60


	//   ....[8]....
        /*0078*/ 	.word	0x00001ab0


	//   ....[9]....
        /*007c*/ 	.word	0x00001ad0


	//----- nvinfo : EIATTR_VRC_CTA_INIT_COUNT
	.align		4
.L_3317:
        /*0080*/ 	.byte	0x02, 0x4a
	.zero		1
	.zero		1


	//----- nvinfo : EIATTR_EXIT_INSTR_OFFSETS
	.align		4
        /*0084*/ 	.byte	0x04, 0x1c
        /*0086*/ 	.short	(.L_3319 - .L_3318)


	//   ....[0]....
.L_3318:
        /*0088*/ 	.word	0x00008a70


	//----- nvinfo : EIATTR_MAX_THREADS
	.align		4
.L_3319:
        /*008c*/ 	.byte	0x04, 0x05
        /*008e*/ 	.short	(.L_3321 - .L_3320)
.L_3320:
        /*0090*/ 	.word	0x00000100
        /*0094*/ 	.word	0x00000001
        /*0098*/ 	.word	0x00000001


	//----- nvinfo : EIATTR_CRS_STACK_SIZE
	.align		4
.L_3321:
        /*009c*/ 	.byte	0x04, 0x1e
        /*009e*/ 	.short	(.L_3323 - .L_3322)
.L_3322:
        /*00a0*/ 	.word	0x00000000


	//----- nvinfo : EIATTR_CBANK_PARAM_SIZE
	.align		4
.L_3323:
        /*00a4*/ 	.byte	0x03, 0x19
        /*00a6*/ 	.short	0x0128


	//----- nvinfo : EIATTR_PARAM_CBANK
	.align		4
        /*00a8*/ 	.byte	0x04, 0x0a
        /*00aa*/ 	.short	(.L_3325 - .L_3324)
	.align		4
.L_3324:
        /*00ac*/ 	.word	index@(.nv.constant0._ZN10layer_norm13ln_bwd_kernelINS_13Kernel_traitsIf6__halfS2_S2_fjLj6144ELj1ELj1ELj8ELj16ENS_18Kernel_traits_baseILj6144EfS2_S2_S2_fjLj256EEEEELb1ELb1ELb1ELb1EEEvNS_9BwdParamsE)
        /*00b0*/ 	.short	0x0380
        /*00b2*/ 	.short	0x0128


	//----- nvinfo : EIATTR_SW_WAR
	.align		4
.L_3325:
        /*00b4*/ 	.byte	0x04, 0x36
        /*00b6*/ 	.short	(.L_3327 - .L_3326)
.L_3326:
        /*00b8*/ 	.word	0x00000008
.L_3327:


//--------------------- .nv.info._ZN10layer_norm13ln_bwd_kernelINS_13Kernel_traitsI6__halfS2_fS2_fjLj6144ELj1ELj1ELj8ELj16ENS_18Kernel_traits_baseILj6144ES2_S2_fS2_fjLj256EEEEELb0ELb0ELb0ELb0EEEvNS_9BwdParamsE --------------------------
	.section	.nv.info._ZN10layer_norm13ln_bwd_kernelINS_13Kernel_traitsI6__halfS2_fS2_fjLj6144ELj1ELj1ELj8ELj16ENS_18Kernel_traits_baseILj6144ES2_S2_fS2_fjLj256EEEEELb0ELb0ELb0ELb0EEEvNS_9BwdParamsE,"",@"SHT_CUDA_INFO"
	.sectionflags	@""
	.align	4


	//----- nvinfo : EIATTR_CUDA_API_VERSION
	.align		4
        /*0000*/ 	.byte	0x04, 0x37
        /*0002*/ 	.short	(.L_3329 - .L_3328)
.L_3328:
        /*0004*/ 	.word	0x00000082


	//----- nvinfo : EIATTR_KPARAM_INFO
	.align		4
.L_3329:
        /*0008*/ 	.byte	0x04, 0x17
        /*000a*/ 	.short	(.L_3331 - .L_3330)
.L_3330:
        /*000c*/ 	.word	0x00000000
        /*0010*/ 	.short	0x0000
        /*0012*/ 	.short	0x0000
        /*0014*/ 	.byte	0x00, 0xf0, 0xa1, 0x04


	//----- nvinfo : EIATTR_SPARSE_MMA_MASK
	.align		4
.L_3331:
        /*0018*/ 	.byte	0x03, 0x50
        /*001a*/ 	.short	0x0000


	//----- nvinfo : EIATTR_MAXREG_COUNT
	.align		4
        /*001c*/ 	.byte	0x03, 0x1b
        /*001e*/ 	.short	0x00ff


	//----- nvinfo : EIATTR_NUM_BARRIERS
	.align		4
        /*0020*/ 	.byte	0x02, 0x4c
        /*0022*/ 	.byte	0x01
	.zero		1


	//----- nvinfo : EIATTR_MERCURY_ISA_VERSION
	.align		4
        /*0024*/ 	.byte	0x03, 0x5f
        /*0026*/ 	.short	0x0101


	//----- nvinfo : EIATTR_COOP_GROUP_MASK_REGIDS
	.align		4
        /*0028*/ 	.byte	0x04, 0x29
        /*002a*/ 	.short	(.L_3333 - .L_3332)


	//   ....[0]....
.L_3332:
        /*002c*/ 	.word	0xffffffff


	//   ....[1]....
        /*0030*/ 	.word	0xffffffff


	//   ....[2]....
        /*0034*/ 	.word	0xffffffff


	//   ....[3]....
        /*0038*/ 	.word	0xffffffff


	//   ....[4]....
        /*003c*/ 	.word	0xffffffff


	//   ....[5]....
        /*0040*/ 	.word	0xffffffff


	//   ....[6]....
        /*0044*/ 	.word	0xffffffff


	//   ....[7]....
        /*0048*/ 	.word	0xffffffff


	//   ....[8]....
        /*004c*/ 	.word	0xffffffff


	//   ....[9]....
        /*0050*/ 	.word	0xffffffff


	//----- nvinfo : EIATTR_COOP_GROUP_INSTR_OFFSETS
	.align		4
.L_3333:
        /*0054*/ 	.byte	0x04, 0x28
        /*0056*/ 	.short	(.L_3335 - .L_3334)


	//   ....[0]....
.L_3334:
        /*0058*/ 	.word	0x00001760


	//   ....[1]....
        /*005c*/ 	.word	0x00001790


	//   ....[2]....
        /*0060*/ 	.word	0x000017c0


	//   ....[3]....
        /*0064*/ 	.word	0x000017d0


	//   ....[4]....
        /*0068*/ 	.word	0x00001800


	//   ....[5]....
        /*006c*/ 	.word	0x00001810


	//   ....[6]....
        /*0070*/ 	.word	0x00001840


	//   ....[7]....
        /*0074*/ 	.word	0x00001850


	//   ....[8]....
        /*0078*/ 	.word	0x00001880


	//   ....[9]....
        /*007c*/ 	.word	0x00001890


	//----- nvinfo : EIATTR_VRC_CTA_INIT_COUNT
	.align		4
.L_3335:
        /*0080*/ 	.byte	0x02, 0x4a
	.zero		1
	.zero		1


	//----- nvinfo : EIATTR_EXIT_INSTR_OFFSETS
	.align		4
        /*0084*/ 	.byte	0x04, 0x1c
        /*0086*/ 	.short	(.L_3337 - .L_3336)


	//   ....[0]....
.L_3336:
        /*0088*/ 	.word	0x00003e00


	//   ....[1]....
        /*008c*/ 	.word	0x00003ea0


	//----- nvinfo : EIATTR_MAX_THREADS
	.align		4
.L_3337:
        /*0090*/ 	.byte	0x04, 0x05
        /*0092*/ 	.short	(.L_3339 - .L_3338)
.L_3338:
        /*0094*/ 	.word	0x00000100
        /*0098*/ 	.word	0x00000001
        /*009c*/ 	.word	0x00000001


	//----- nvinfo : EIATTR_CRS_STACK_SIZE
	.align		4
.L_3339:
        /*00a0*/ 	.byte	0x04, 0x1e
        /*00a2*/ 	.short	(.L_3341 - .L_3340)
.L_3340:
        /*00a4*/ 	.word	0x00000000


	//----- nvinfo : EIATTR_CBANK_PARAM_SIZE
	.align		4
.L_3341:
        /*00a8*/ 	.byte	0x03, 0x19
        /*00aa*/ 	.short	0x0128


	//----- nvinfo : EIATTR_PARAM_CBANK
	.align		4
        /*00ac*/ 	.byte	0x04, 0x0a
        /*00ae*/ 	.short	(.L_3343 - .L_3342)
	.align		4
.L_3342:
        /*00b0*/ 	.word	index@(.nv.constant0._ZN10layer_norm13ln_bwd_kernelINS_13Kernel_traitsI6__halfS2_fS2_fjLj6144ELj1ELj1ELj8ELj16ENS_18Kernel_traits_baseILj6144ES2_S2_fS2_fjLj256EEEEELb0ELb0ELb0ELb0EEEvNS_9BwdParamsE)
        /*00b4*/ 	.short	0x0380
        /*00b6*/ 	.short	0x0128


	//----- nvinfo : EIATTR_SW_WAR
	.align		4
.L_3343:
        /*00b8*/ 	.byte	0x04, 0x36
        /*00ba*/ 	.short	(.L_3345 - .L_3344)
.L_3344:
        /*00bc*/ 	.word	0x00000008
.L_3345:


//--------------------- .nv.info._ZN10layer_norm13ln_bwd_kernelINS_13Kernel_traitsI6__halfS2_fS2_fjLj6144ELj1ELj1ELj8ELj16ENS_18Kernel_traits_baseILj6144ES2_S2_fS2_fjLj256EEEEELb0ELb0ELb0ELb1EEEvNS_9BwdParamsE --------------------------
	.section	.nv.info._ZN10layer_norm13ln_bwd_kernelINS_13Kernel_traitsI6__halfS2_fS2_fjLj6144ELj1ELj1ELj8ELj16ENS_18Kernel_traits_baseILj6144ES2_S2_fS2_fjLj256EEEEELb0ELb0ELb0ELb1EEEvNS_9BwdParamsE,"",@"SHT_CUDA_INFO"
	.sectionflags	@""
	.align	4


	//----- nvinfo : EIATTR_CUDA_API_VERSION
	.align		4
        /*0000*/ 	.byte	0x04, 0x37
        /*0002*/ 	.short	(.L_3347 - .L_3346)
.L_3346:
        /*0004*/ 	.word	0x00000082


	//----- nvinfo : EIATTR_KPARAM_INFO
	.align		4
.L_3347:
        /*0008*/ 	.byte	0x04, 0x17
        /*000a*/ 	.short	(.L_3349 - .L_3348)
.L_3348:
        /*000c*/ 	.word	0x00000000
        /*0010*/ 	.short	0x0000
        /*0012*/ 	.short	0x0000
        /*0014*/ 	.byte	0x00, 0xf0, 0xa1, 0x04


	//----- nvinfo : EIATTR_SPARSE_MMA_MASK
	.align		4
.L_3349:
        /*0018*/ 	.byte	0x03, 0x50
        /*001a*/ 	.short	0x0000


	//----- nvinfo : EIATTR_MAXREG_COUNT
	.align		4
        /*001c*/ 	.byte	0x03, 0x1b
        /*001e*/ 	.short	0x00ff


	//----- nvinfo : EIATTR_NUM_BARRIERS
	.align		4
        /*0020*/ 	.byte	0x02, 0x4c
        /*0022*/ 	.byte	0x01
	.zero		1


	//----- nvinfo : EIATTR_MERCURY_ISA_VERSION
	.align		4
        /*0024*/ 	.byte	0x03, 0x5f
        /*0026*/ 	.short	0x0101


	//----- nvinfo : EIATTR_COOP_GROUP_MASK_REGIDS
	.align		4
        /*0028*/ 	.byte	0x04, 0x29
        /*002a*/ 	.short	(.L_3351 - .L_3350)


	//   ....[0]....
.L_3350:
        /*002c*/ 	.word	0xffffffff


	//   ....[1]....
        /*0030*/ 	.word	0xffffffff


	//   ....[2]....
        /*0034*/ 	.word	0xffffffff


	//   ....[3]....
        /*0038*/ 	.word	0xffffffff


	//   ....[4]....
        /*003c*/ 	.word	0xffffffff


	//   ....[5]....
        /*0040*/ 	.word	0xffffffff


	//   ....[6]....
        /*0044*/ 	.word	0xffffffff


	//   ....[7]....
        /*0048*/ 	.word	0xffffffff


	//   ....[8]....
        /*004c*/ 	.word	0xffffffff


	//   ....[9]....
        /*0050*/ 	.word	0xffffffff


	//----- nvinfo : EIATTR_COOP_GROUP_INSTR_OFFSETS
	.align		4
.L_3351:
        /*0054*/ 	.byte	0x04, 0x28
        /*0056*/ 	.short	(.L_3353 - .L_3352)


	//   ....[0]....
.L_3352:
        /*0058*/ 	.word	0x00001210


	//   ....[1]....
        /*005c*/ 	.word	0x00001480


	//   ....[2]....
        /*0060*/ 	.word	0x000014b0


	//   ....[3]....
        /*0064*/ 	.word	0x000014d0


	//   ....[4]....
        /*0068*/ 	.word	0x00001510


	//   ....[5]....
        /*006c*/ 	.word	0x00001530


	//   ....[6]....
        /*0070*/ 	.word	0x00001550


	//   ....[7]....
        /*0074*/ 	.word	0x00001570


	//   ....[8]....
        /*0078*/ 	.word	0x000015b0


	//   ....[9]....
        /*007c*/ 	.word	0x000015c0


	//----- nvinfo : EIATTR_VRC_CTA_INIT_COUNT
	.align		4
.L_3353:
        /*0080*/ 	.byte	0x02, 0x4a
	.zero		1
	.zero		1


	//----- nvinfo : EIATTR_EXIT_INSTR_OFFSETS
	.align		4
        /*0084*/ 	.byte	0x04, 0x1c
        /*0086*/ 	.short	(.L_3355 - .L_3354)


	//   ....[0]....
.L_3354:
        /*0088*/ 	.word	0x00003a00


	//----- nvinfo : EIATTR_MAX_THREADS
	.align		4
.L_3355:
        /*008c*/ 	.byte	0x04, 0x05
        /*008e*/ 	.short	(.L_3357 - .L_3356)
.L_3356:
        /*0090*/ 	.word	0x00000100
        /*0094*/ 	.word	0x00000001
        /*0098*/ 	.word	0x00000001


	//----- nvinfo : EIATTR_CRS_STACK_SIZE
	.align		4
.L_3357:
        /*009c*/ 	.byte	0x04, 0x1e
        /*009e*/ 	.short	(.L_3359 - .L_3358)
.L_3358:
        /*00a0*/ 	.word	0x00000000


	//----- nvinfo : EIATTR_CBANK_PARAM_SIZE
	.align		4
.L_3359:
        /*00a4*/ 	.byte	0x03, 0x19
        /*00a6*/ 	.short	0x0128


	//----- nvinfo : EIATTR_PARAM_CBANK
	.align		4
        /*00a8*/ 	.byte	0x04, 0x0a
        /*00aa*/ 	.short	(.L_3361 - .L_3360)
	.align		4
.L_3360:
        /*00ac*/ 	.word	index@(.nv.constant0._ZN10layer_norm13ln_bwd_kernelINS_13Kernel_traitsI6__halfS2_fS2_fjLj6144ELj1ELj1ELj8ELj16ENS_18Kernel_traits_baseILj6144ES2_S2_fS2_fjLj256EEEEELb0ELb0ELb0ELb1EEEvNS_9BwdParamsE)
        /*00b0*/ 	.short	0x0380
        /*00b2*/ 	.short	0x0128


	//----- nvinfo : EIATTR_SW_WAR
	.align		4
.L_3361:
        /*00b4*/ 	.byte	0x04, 0x36
        /*00b6*/ 	.short	(.L_3363 - .L_3362)
.L_3362:
        /*00b8*/ 	.word	0x00000008
.L_3363:


//--------------------- .nv.info._ZN10layer_norm13ln_bwd_kernelINS_13Kernel_traitsI6__halfS2_fS2_fjLj6144ELj1ELj1ELj8ELj16ENS_18Kernel_traits_baseILj6144ES2_S2_fS2_fjLj256EEEEELb0ELb0ELb1ELb0EEEvNS_9BwdParamsE --------------------------
	.section	.nv.info._ZN10layer_norm13ln_bwd_kernelINS_13Kernel_traitsI6__halfS2_fS2_fjLj6144ELj1ELj1ELj8ELj16ENS_18Kernel_traits_baseILj6144ES2_S2_fS2_fjLj256EEEEELb0ELb0ELb1ELb0EEEvNS_9BwdParamsE,"",@"SHT_CUDA_INFO"
	.sectionflags	@""
	.align	4


	//----- nvinfo : EIATTR_CUDA_API_VERSION
	.align		4
        /*0000*/ 	.byte	0x04, 0x37
        /*0002*/ 	.short	(.L_3365 - .L_3364)
.L_3364:
        /*0004*/ 	.word	0x00000082


	//----- nvinfo : EIATTR_KPARAM_INFO
	.align		4
.L_3365:
        /*0008*/ 	.byte	0x04, 0x17
        /*000a*/ 	.short	(.L_3367 - .L_3366)
.L_3366:
        /*000c*/ 	.word	0x00000000
        /*0010*/ 	.short	0x0000
        /*0012*/ 	.short	0x0000
        /*0014*/ 	.byte	0x00, 0xf0, 0xa1, 0x04


	//----- nvinfo : EIATTR_SPARSE_MMA_MASK
	.align		4
.L_3367:
        /*0018*/ 	.byte	0x03, 0x50
        /*001a*/ 	.short	0x0000


	//----- nvinfo : EIATTR_MAXREG_COUNT
	.align		4
        /*001c*/ 	.byte	0x03, 0x1b
        /*001e*/ 	.short	0x00ff


	//----- nvinfo : EIATTR_NUM_BARRIERS
	.align		4
        /*0020*/ 	.byte	0x02, 0x4c
        /*0022*/ 	.byte	0x01
	.zero		1


	//----- nvinfo : EIATTR_MERCURY_ISA_VERSION
	.align		4
        /*0024*/ 	.byte	0x03, 0x5f
        /*0026*/ 	.short	0x0101


	//----- nvinfo : EIATTR_COOP_GROUP_MASK_REGIDS
	.align		4
        /*0028*/ 	.byte	0x04, 0x29
        /*002a*/ 	.short	(.L_3369 - .L_3368)


	//   ....[0]....
.L_3368:
        /*002c*/ 	.word	0xffffffff


	//   ....[1]....
        /*0030*/ 	.word	0xffffffff


	//   ....[2]....
        /*0034*/ 	.word	0xffffffff


	//   ....[3]....
        /*0038*/ 	.word	0xffffffff


	//   ....[4]....
        /*003c*/ 	.word	0xffffffff


	//   ....[5]....
        /*0040*/ 	.word	0xffffffff


	//   ....[6]....
        /*0044*/ 	.word	0xffffffff


	//   ....[7]....
        /*0048*/ 	.word	0xffffffff


	//   ....[8]....
        /*004c*/ 	.word	0xffffffff


	//   ....[9]....
        /*0050*/ 	.word	0xffffffff


	//----- nvinfo : EIATTR_COOP_GROUP_INSTR_OFFSETS
	.align		4
.L_3369:
        /*0054*/ 	.byte	0x04, 0x28
        /*0056*/ 	.short	(.L_3371 - .L_3370)


	//   ....[0]....
.L_3370:
        /*0058*/ 	.word	0x000019c0


	//   ....[1]....
        /*005c*/ 	.word	0x000019f0


	//   ....[2]....
        /*0060*/ 	.word	0x00001a20


	//   ....[3]....
        /*0064*/ 	.word	0x00001a30


	//   ....[4]....
        /*0068*/ 	.word	0x00001a60


	//   ....[5]....
        /*006c*/ 	.word	0x00001a70


	//   ....[6]....
        /*0070*/ 	.word	0x00001aa0


	//   ....[7]....
        /*0074*/ 	.word	0x00001ab0


	//   ....[8]....
        /*0078*/ 	.word	0x00001ae0


	//   ....[9]....
        /*007c*/ 	.word	0x00001af0


	//----- nvinfo : EIATTR_VRC_CTA_INIT_COUNT
	.align		4
.L_3371:
        /*0080*/ 	.byte	0x02, 0x4a
	.zero		1
	.zero		1


	//----- nvinfo : EIATTR_EXIT_INSTR_OFFSETS
	.align		4
        /*0084*/ 	.byte	0x04, 0x1c
        /*0086*/ 	.short	(.L_3373 - .L_3372)


	//   ....[0]....
.L_3372:
        /*0088*/ 	.word	0x00005dc0


	//   ....[1]....
        /*008c*/ 	.word	0x00005e60


	//----- nvinfo : EIATTR_MAX_THREADS
	.align		4
.L_3373:
        /*0090*/ 	.byte	0x04, 0x05
        /*0092*/ 	.short	(.L_3375 - .L_3374)
.L_3374:
        /*0094*/ 	.word	0x00000100
        /*0098*/ 	.word	0x00000001
        /*009c*/ 	.word	0x00000001


	//----- nvinfo : EIATTR_CRS_STACK_SIZE
	.align		4
.L_3375:
        /*00a0*/ 	.byte	0x04, 0x1e
        /*00a2*/ 	.short	(.L_3377 - .L_3376)
.L_3376:
        /*00a4*/ 	.word	0x00000000


	//----- nvinfo : EIATTR_CBANK_PARAM_SIZE
	.align		4
.L_3377:
        /*00a8*/ 	.byte	0x03, 0x19
        /*00aa*/ 	.short	0x0128


	//----- nvinfo : EIATTR_PARAM_CBANK
	.align		4
        /*00ac*/ 	.byte	0x04, 0x0a
        /*00ae*/ 	.short	(.L_3379 - .L_3378)
	.align		4
.L_3378:
        /*00b0*/ 	.word	index@(.nv.constant0._ZN10layer_norm13ln_bwd_kernelINS_13Kernel_traitsI6__halfS2_fS2_fjLj6144ELj1ELj1ELj8ELj16ENS_18Kernel_traits_baseILj6144ES2_S2_fS2_fjLj256EEEEELb0ELb0ELb1ELb0EEEvNS_9BwdParamsE)
        /*00b4*/ 	.short	0x0380
        /*00b6*/ 	.short	0x0128


	//----- nvinfo : EIATTR_SW_WAR
	.align		4
.L_3379:
        /*00b8*/ 	.byte	0x04, 0x36
        /*00ba*/ 	.short	(.L_3381 - .L_3380)
.L_3380:
        /*00bc*/ 	.word	0x00000008
.L_3381:


//--------------------- .nv.info._ZN10layer_norm13ln_bwd_kernelINS_13Kernel_traitsI6__halfS2_fS2_fjLj6144ELj1ELj1ELj8ELj16ENS_18Kernel_traits_baseILj6144ES2_S2_fS2_fjLj256EEEEELb0ELb0ELb1ELb1EEEvNS_9BwdParamsE --------------------------
	.section	.nv.info._ZN10layer_norm13ln_bwd_kernelINS_13Kernel_traitsI6__halfS2_fS2_fjLj6144ELj1ELj1ELj8ELj16ENS_18Kernel_traits_baseILj6144ES2_S2_fS2_fjLj256EEEEELb0ELb0ELb1ELb1EEEvNS_9BwdParamsE,"",@"SHT_CUDA_INFO"
	.sectionflags	@""
	.align	4


	//----- nvinfo : EIATTR_CUDA_API_VERSION
	.align		4
        /*0000*/ 	.byte	0x04, 0x37
        /*0002*/ 	.short	(.L_3383 - .L_3382)
.L_3382:
        /*0004*/ 	.word	0x00000082


	//----- nvinfo : EIATTR_KPARAM_INFO
	.align		4
.L_3383:
        /*0008*/ 	.byte	0x04, 0x17
        /*000a*/ 	.short	(.L_3385 - .L_3384)
.L_3384:
        /*000c*/ 	.word	0x00000000
        /*0010*/ 	.short	0x0000
        /*0012*/ 	.short	0x0000
        /*0014*/ 	.byte	0x00, 0xf0, 0xa1, 0x04


	//----- nvinfo : EIATTR_SPARSE_MMA_MASK
	.align		4
.L_3385:
        /*0018*/ 	.byte	0x03, 0x50
        /*001a*/ 	.short	0x0000


	//----- nvinfo : EIATTR_MAXREG_COUNT
	.align		4
        /*001c*/ 	.byte	0x03, 0x1b
        /*001e*/ 	.short	0x00ff


	//----- nvinfo : EIATTR_NUM_BARRIERS
	.align		4
        /*0020*/ 	.byte	0x02, 0x4c
        /*0022*/ 	.byte	0x01
	.zero		1


	//----- nvinfo : EIATTR_MERCURY_ISA_VERSION
	.align		4
        /*0024*/ 	.byte	0x03, 0x5f
        /*0026*/ 	.short	0x0101


	//----- nvinfo : EIATTR_COOP_GROUP_MASK_REGIDS
	.align		4
        /*0028*/ 	.byte	0x04, 0x29
        /*002a*/ 	.short	(.L_3387 - .L_3386)


	//   ....[0]....
.L_3386:
        /*002c*/ 	.word	0xffffffff


	//   ....[1]....
        /*0030*/ 	.word	0xffffffff


	//   ....[2]....
        /*0034*/ 	.word	0xffffffff


	//   ....[3]....
        /*0038*/ 	.word	0xffffffff


	//   ....[4]....
        /*003c*/ 	.word	0xffffffff


	//   ....[5]....
        /*0040*/ 	.word	0xffffffff


	//   ....[6]....
        /*0044*/ 	.word	0xffffffff


	//   ....[7]....
        /*0048*/ 	.word	0xffffffff


	//   ....[8]....
        /*004c*/ 	.word	0xffffffff


	//   ....[9]....
        /*0050*/ 	.word	0xffffffff


	//----- nvinfo : EIATTR_COOP_GROUP_INSTR_OFFSETS
	.align		4
.L_3387:
        /*0054*/ 	.byte	0x04, 0x28
        /*0056*/ 	.short	(.L_3389 - .L_3388)


	//   ....[0]....
.L_3388:
        /*0058*/ 	.word	0x00001590


	//   ....[1]....
        /*005c*/ 	.word	0x000015b0


	//   ....[2]....
        /*0060*/ 	.word	0x000015f0


	//   ....[3]....
        /*0064*/ 	.word	0x00001600


	//   ....[4]....
        /*0068*/ 	.word	0x00001640


	//   ....[5]....
        /*006c*/ 	.word	0x00001650


	//   ....[6]....
        /*0070*/ 	.word	0x00001680


	//   ....[7]....
        /*0074*/ 	.word	0x00001690


	//   ....[8]....
        /*0078*/ 	.word	0x000016c0


	//   ....[9]....
        /*007c*/ 	.word	0x000016d0


	//----- nvinfo : EIATTR_VRC_CTA_INIT_COUNT
	.align		4
.L_3389:
        /*0080*/ 	.byte	0x02, 0x4a
	.zero		1
	.zero		1


	//----- nvinfo : EIATTR_EXIT_INSTR_OFFSETS
	.align		4
        /*0084*/ 	.byte	0x04, 0x1c
        /*0086*/ 	.short	(.L_3391 - .L_3390)


	//   ....[0]....
.L_3390:
        /*0088*/ 	.word	0x00005830


	//----- nvinfo : EIATTR_MAX_THREADS
	.align		4
.L_3391:
        /*008c*/ 	.byte	0x04, 0x05
        /*008e*/ 	.short	(.L_3393 - .L_3392)
.L_3392:
        /*0090*/ 	.word	0x00000100
        /*0094*/ 	.word	0x00000001
        /*0098*/ 	.word	0x00000001


	//----- nvinfo : EIATTR_CRS_STACK_SIZE
	.align		4
.L_3393:
        /*009c*/ 	.byte	0x04, 0x1e
        /*009e*/ 	.short	(.L_3395 - .L_3394)
.L_3394:
        /*00a0*/ 	.word	0x00000000


	//----- nvinfo : EIATTR_CBANK_PARAM_SIZE
	.align		4
.L_3395:
        /*00a4*/ 	.byte	0x03, 0x19
        /*00a6*/ 	.short	0x0128


	//----- nvinfo : EIATTR_PARAM_CBANK
	.align		4
        /*00a8*/ 	.byte	0x04, 0x0a
        /*00aa*/ 	.short	(.L_3397 - .L_3396)
	.align		4
.L_3396:
        /*00ac*/ 	.word	index@(.nv.constant0._ZN10layer_norm13ln_bwd_kernelINS_13Kernel_traitsI6__halfS2_fS2_fjLj6144ELj1ELj1ELj8ELj16ENS_18Kernel_traits_baseILj6144ES2_S2_fS2_fjLj256EEEEELb0ELb0ELb1ELb1EEEvNS_9BwdParamsE)
        /*00b0*/ 	.short	0x0380
        /*00b2*/ 	.short	0x0128


	//----- nvinfo : EIATTR_SW_WAR
	.align		4
.L_3397:
        /*00b4*/ 	.byte	0x04, 0x36
        /*00b6*/ 	.short	(.L_3399 - .L_3398)
.L_3398:
        /*00b8*/ 	.word	0x00000008
.L_3399:


//--------------------- .nv.info._ZN10layer_norm13ln_bwd_kernelINS_13Kernel_traitsI6__halfS2_fS2_fjLj6144ELj1ELj1ELj8ELj16ENS_18Kernel_traits_baseILj6144ES2_S2_fS2_fjLj256EEEEELb0ELb1ELb0ELb0EEEvNS_9BwdParamsE --------------------------
	.section	.nv.info._ZN10layer_norm13ln_bwd_kernelINS_13Kernel_traitsI6__halfS2_fS2_fjLj6144ELj1ELj1ELj8ELj16ENS_18Kernel_traits_baseILj6144ES2_S2_fS2_fjLj256EEEEELb0ELb1ELb0ELb0EEEvNS_9BwdParamsE,"",@"SHT_CUDA_INFO"
	.sectionflags	@""
	.align	4


	//----- nvinfo : EIATTR_CUDA_API_VERSION
	.align		4
        /*0000*/ 	.byte	0x04, 0x37
        /*0002*/ 	.short	(.L_3401 - .L_3400)
.L_3400:
        /*0004*/ 	.word	0x00000082


	//----- nvinfo : EIATTR_KPARAM_INFO
	.align		4
.L_3401:
        /*0008*/ 	.byte	0x04, 0x17
        /*000a*/ 	.short	(.L_3403 - .L_3402)
.L_3402:
        /*000c*/ 	.word	0x00000000
        /*0010*/ 	.short	0x0000
        /*0012*/ 	.short	0x0000
        /*0014*/ 	.byte	0x00, 0xf0, 0xa1, 0x04


	//----- nvinfo : EIATTR_SPARSE_MMA_MASK
	.align		4
.L_3403:
        /*0018*/ 	.byte	0x03, 0x50
        /*001a*/ 	.short	0x0000


	//----- nvinfo : EIATTR_MAXREG_COUNT
	.align		4
        /*001c*/ 	.byte	0x03, 0x1b
        /*001e*/ 	.short	0x00ff


	//----- nvinfo : EIATTR_NUM_BARRIERS
	.align		4
        /*0020*/ 	.byte	0x02, 0x4c
        /*0022*/ 	.byte	0x01
	.zero		1


	//----- nvinfo : EIATTR_MERCURY_ISA_VERSION
	.align		4
        /*0024*/ 	.byte	0x03, 0x5f
        /*0026*/ 	.short	0x0101


	//----- nvinfo : EIATTR_COOP_GROUP_MASK_REGIDS
	.align		4
        /*0028*/ 	.byte	0x04, 0x29
        /*002a*/ 	.short	(.L_3405 - .L_3404)


	//   ....[0]....
.L_3404:
        /*002c*/ 	.word	0xffffffff


	//   ....[1]....
        /*0030*/ 	.word	0xffffffff


	//   ....[2]....
        /*0034*/ 	.word	0xffffffff


	//   ....[3]....
        /*0038*/ 	.word	0xffffffff


	//   ....[4]....
        /*003c*/ 	.word	0xffffffff


	//   ....[5]....
        /*0040*/ 	.word	0xffffffff


	//   ....[6]....
        /*0044*/ 	.word	0xffffffff


	//   ....[7]....
        /*0048*/ 	.word	0xffffffff


	//   ....[8]....
        /*004c*/ 	.word	0xffffffff


	//   ....[9]....
        /*0050*/ 	.word	0xffffffff


	//----- nvinfo : EIATTR_COOP_GROUP_INSTR_OFFSETS
	.align		4
.L_3405:
        /*0054*/ 	.byte	0x04, 0x28
        /*0056*/ 	.short	(.L_3407 - .L_3406)


	//   ....[0]....
.L_3406:
        /*0058*/ 	.word	0x00001960


	//   ....[1]....
        /*005c*/ 	.word	0x00001990


	//   ....[2]....
        /*0060*/ 	.word	0x000019c0


	//   ....[3]....
        /*0064*/ 	.word	0x000019d0


	//   ....[4]....
        /*0068*/ 	.word	0x00001a00


	//   ....[5]....
        /*006c*/ 	.word	0x00001a10


	//   ....[6]....
        /*0070*/ 	.word	0x00001a40


	//   ....[7]....
        /*0074*/ 	.word	0x00001a50


	//   ....[8]....
        /*0078*/ 	.word	0x00001a80


	//   ....[9]....
        /*007c*/ 	.word	0x00001a90


	//----- nvinfo : EIATTR_VRC_CTA_INIT_COUNT
	.align		4
.L_3407:
        /*0080*/ 	.byte	0x02, 0x4a
	.zero		1
	.zero		1


	//----- nvinfo : EIATTR_EXIT_INSTR_OFFSETS
	.align		4
        /*0084*/ 	.byte	0x04, 0x1c
        /*0086*/ 	.short	(.L_3409 - .L_3408)


	//   ....[0]....
.L_3408:
        /*0088*/ 	.word	0x00005900


	//   ....[1]....
        /*008c*/ 	.word	0x000059d0


	//----- nvinfo : EIATTR_MAX_THREADS
	.align		4
.L_3409:
        /*0090*/ 	.byte	0x04, 0x05
        /*0092*/ 	.short	(.L_3411 - .L_3410)
.L_3410:
        /*0094*/ 	.word	0x00000100
        /*0098*/ 	.word	0x00000001
        /*009c*/ 	.word	0x00000001


	//----- nvinfo : EIATTR_CRS_STACK_SIZE
	.align		4
.L_3411:
        /*00a0*/ 	.byte	0x04, 0x1e
        /*00a2*/ 	.short	(.L_3413 - .L_3412)
.L_3412:
        /*00a4*/ 	.word	0x00000000


	//----- nvinfo : EIATTR_CBANK_PARAM_SIZE
	.align		4
.L_3413:
        /*00a8*/ 	.byte	0x03, 0x19
        /*00aa*/ 	.short	0x0128


	//----- nvinfo : EIATTR_PARAM_CBANK
	.align		4
        /*00ac*/ 	.byte	0x04, 0x0a
        /*00ae*/ 	.short	(.L_3415 - .L_3414)
	.align		4
.L_3414:
        /*00b0*/ 	.word	index@(.nv.constant0._ZN10layer_norm13ln_bwd_kernelINS_13Kernel_traitsI6__halfS2_fS2_fjLj6144ELj1ELj1ELj8ELj16ENS_18Kernel_traits_baseILj6144ES2_S2_fS2_fjLj256EEEEELb0ELb1ELb0ELb0EEEvNS_9BwdParamsE)
        /*00b4*/ 	.short	0x0380
        /*00b6*/ 	.short	0x0128


	//----- nvinfo : EIATTR_SW_WAR
	.align		4
.L_3415:
        /*00b8*/ 	.byte	0x04, 0x36
        /*00ba*/ 	.short	(.L_3417 - .L_3416)
.L_3416:
        /*00bc*/ 	.word	0x00000008
.L_3417:


//--------------------- .nv.info._ZN10layer_norm13ln_bwd_kernelINS_13Kernel_traitsI6__halfS2_fS2_fjLj6144ELj1ELj1ELj8ELj16ENS_18Kernel_traits_baseILj6144ES2_S2_fS2_fjLj256EEEEELb0ELb1ELb0ELb1EEEvNS_9BwdParamsE --------------------------
	.section	.nv.info._ZN10layer_norm13ln_bwd_kernelINS_13Kernel_traitsI6__halfS2_fS2_fjLj6144ELj1ELj1ELj8ELj16ENS_18Kernel_traits_baseILj6144ES2_S2_fS2_fjLj256EEEEELb0ELb1ELb0ELb1EEEvNS_9BwdParamsE,"",@"SHT_CUDA_INFO"
	.sectionflags	@""
	.align	4


	//----- nvinfo : EIATTR_CUDA_API_VERSION
	.align		4
        /*0000*/ 	.byte	0x04, 0x37
        /*0002*/ 	.short	(.L_3419 - .L_3418)
.L_3418:
        /*0004*/ 	.word	0x00000082


	//----- nvinfo : EIATTR_KPARAM_INFO
	.align		4
.L_3419:
        /*0008*/ 	.byte	0x04, 0x17
        /*000a*/ 	.short	(.L_3421 - .L_3420)
.L_3420:
        /*000c*/ 	.word	0x00000000
        /*0010*/ 	.short	0x0000
        /*0012*/ 	.short	0x0000
        /*0014*/ 	.byte	0x00, 0xf0, 0xa1, 0x04


	//----- nvinfo : EIATTR_SPARSE_MMA_MASK
	.align		4
.L_3421:
        /*0018*/ 	.byte	0x03, 0x50
        /*001a*/ 	.short	0x0000


	//----- nvinfo : EIATTR_MAXREG_COUNT
	.align		4
        /*001c*/ 	.byte	0x03, 0x1b
        /*001e*/ 	.short	0x00ff


	//----- nvinfo : EIATTR_NUM_BARRIERS
	.align		4
        /*0020*/ 	.byte	0x02, 0x4c
        /*0022*/ 	.byte	0x01
	.zero		1


	//----- nvinfo : EIATTR_MERCURY_ISA_VERSION
	.align		4
        /*0024*/ 	.byte	0x03, 0x5f
        /*0026*/ 	.short	0x0101


	//----- nvinfo : EIATTR_COOP_GROUP_MASK_REGIDS
	.align		4
        /*0028*/ 	.byte	0x04, 0x29
        /*002a*/ 	.short	(.L_3423 - .L_3422)


	//   ....[0]....
.L_3422:
        /*002c*/ 	.word	0xffffffff


	//   ....[1]....
        /*0030*/ 	.word	0xffffffff


	//   ....[2]....
        /*0034*/ 	.word	0xffffffff


	//   ....[3]....
        /*0038*/ 	.word	0xffffffff


	//   ....[4]....
        /*003c*/ 	.word	0xffffffff


	//   ....[5]....
        /*0040*/ 	.word	0xffffffff


	//   ....[6]....
        /*0044*/ 	.word	0xffffffff


	//   ....[7]....
        /*0048*/ 	.word	0xffffffff


	//   ....[8]....
        /*004c*/ 	.word	0xffffffff


	//   ....[9]....
        /*0050*/ 	.word	0xffffffff


	//----- nvinfo : EIATTR_COOP_GROUP_INSTR_OFFSETS
	.align		4
.L_3423:
        /*0054*/ 	.byte	0x04, 0x28
        /*0056*/ 	.short	(.L_3425 - .L_3424)


	//   ....[0]....
.L_3424:
        /*0058*/ 	.word	0x000013e0


	//   ....[1]....
        /*005c*/ 	.word	0x000013f0


	//   ....[2]....
        /*0060*/ 	.word	0x00001420


	//   ....[3]....
        /*0064*/ 	.word	0x00001430


	//   ....[4]....
        /*0068*/ 	.word	0x00001460


	//   ....[5]....
        /*006c*/ 	.word	0x00001470


	//   ....[6]....
        /*0070*/ 	.word	0x000014a0


	//   ....[7]....
        /*0074*/ 	.word	0x000014b0


	//   ....[8]....
        /*0078*/ 	.word	0x000014f0


	//   ....[9]....
        /*007c*/ 	.word	0x00001500


	//----- nvinfo : EIATTR_VRC_CTA_INIT_COUNT
	.align		4
.L_3425:
        /*0080*/ 	.byte	0x02, 0x4a
	.zero		1
	.zero		1


	//----- nvinfo : EIATTR_EXIT_INSTR_OFFSETS
	.align		4
        /*0084*/ 	.byte	0x04, 0x1c
        /*0086*/ 	.short	(.L_3427 - .L_3426)


	//   ....[0]....
.L_3426:
        /*0088*/ 	.word	0x00005ae0


	//----- nvinfo : EIATTR_MAX_THREADS
	.align		4
.L_3427:
        /*008c*/ 	.byte	0x04, 0x05
        /*008e*/ 	.short	(.L_3429 - .L_3428)
.L_3428:
        /*0090*/ 	.word	0x00000100
        /*0094*/ 	.word	0x00000001
        /*0098*/ 	.word	0x00000001


	//----- nvinfo : EIATTR_CRS_STACK_SIZE
	.align		4
.L_3429:
        /*009c*/ 	.byte	0x04, 0x1e
        /*009e*/ 	.short	(.L_3431 - .L_3430)
.L_3430:
        /*00a0*/ 	.word	0x00000000


	//----- nvinfo : EIATTR_CBANK_PARAM_SIZE
	.align		4
.L_3431:
        /*00a4*/ 	.byte	0x03, 0x19
        /*00a6*/ 	.short	0x0128


	//----- nvinfo : EIATTR_PARAM_CBANK
	.align		4
        /*00a8*/ 	.byte	0x04, 0x0a
        /*00aa*/ 	.short	(.L_3433 - .L_3432)
	.align		4
.L_3432:
        /*00ac*/ 	.word	index@(.nv.constant0._ZN10layer_norm13ln_bwd_kernelINS_13Kernel_traitsI6__halfS2_fS2_fjLj6144ELj1ELj1ELj8ELj16ENS_18Kernel_traits_baseILj6144ES2_S2_fS2_fjLj256EEEEELb0ELb1ELb0ELb1EEEvNS_9BwdParamsE)
        /*00b0*/ 	.short	0x0380
        /*00b2*/ 	.short	0x0128


	//----- nvinfo : EIATTR_SW_WAR
	.align		4
.L_3433:
        /*00b4*/ 	.byte	0x04, 0x36
        /*00b6*/ 	.short	(.L_3435 - .L_3434)
.L_3434:
        /*00b8*/ 	.word	0x00000008
.L_3435:


//--------------------- .nv.info._ZN10layer_norm13ln_bwd_kernelINS_13Kernel_traitsI6__halfS2_fS2_fjLj6144ELj1ELj1ELj8ELj16ENS_18Kernel_traits_baseILj6144ES2_S2_fS2_fjLj256EEEEELb0ELb1ELb1ELb0EEEvNS_9BwdParamsE --------------------------
	.section	.nv.info._ZN10layer_norm13ln_bwd_kernelINS_13Kernel_traitsI6__halfS2_fS2_fjLj6144ELj1ELj1ELj8ELj16ENS_18Kernel_traits_baseILj6144ES2_S2_fS2_fjLj256EEEEELb0ELb1ELb1ELb0EEEvNS_9BwdParamsE,"",@"SHT_CUDA_INFO"
	.sectionflags	@""
	.align	4


	//----- nvinfo : EIATTR_CUDA_API_VERSION
	.align		4
        /*0000*/ 	.byte	0x04, 0x37
        /*0002*/ 	.short	(.L_3437 - .L_3436)
.L_3436:
        /*0004*/ 	.word	0x00000082


	//----- nvinfo : EIATTR_KPARAM_INFO
	.align		4
.L_3437:
        /*0008*/ 	.byte	0x04, 0x17
        /*000a*/ 	.short	(.L_3439 - .L_3438)
.L_3438:
        /*000c*/ 	.word	0x00000000
        /*0010*/ 	.short	0x0000
        /*0012*/ 	.short	0x0000
        /*0014*/ 	.byte	0x00, 0xf0, 0xa1, 0x04


	//----- nvinfo : EIATTR_SPARSE_MMA_MASK
	.align		4
.L_3439:
        /*0018*/ 	.byte	0x03, 0x50
        /*001a*/ 	.short	0x0000


	//----- nvinfo : EIATTR_MAXREG_COUNT
	.align		4
        /*001c*/ 	.byte	0x03, 0x1b
        /*001e*/ 	.short	0x00ff


	//----- nvinfo : EIATTR_NUM_BARRIERS
	.align		4
        /*0020*/ 	.byte	0x02, 0x4c
        /*0022*/ 	.byte	0x01
	.zero		1


	//----- nvinfo : EIATTR_MERCURY_ISA_VERSION
	.align		4
        /*0024*/ 	.byte	0x03, 0x5f
        /*0026*/ 	.short	0x0101


	//----- nvinfo : EIATTR_COOP_GROUP_MASK_REGIDS
	.align		4
        /*0028*/ 	.byte	0x04, 0x29
        /*002a*/ 	.short	(.L_3441 - .L_3440)


	//   ....[0]....
.L_3440:
        /*002c*/ 	.word	0xffffffff


	//   ....[1]....
        /*0030*/ 	.word	0xffffffff


	//   ....[2]....
        /*0034*/ 	.word	0xffffffff


	//   ....[3]....
        /*0038*/ 	.word	0xffffffff


	//   ....[4]....
        /*003c*/ 	.word	0xffffffff


	//   ....[5]....
        /*0040*/ 	.word	0xffffffff


	//   ....[6]....
        /*0044*/ 	.word	0xffffffff


	//   ....[7]....
        /*0048*/ 	.word	0xffffffff


	//   ....[8]....
        /*004c*/ 	.word	0xffffffff


	//   ....[9]....
        /*0050*/ 	.word	0xffffffff


	//----- nvinfo : EIATTR_COOP_GROUP_INSTR_OFFSETS
	.align		4
.L_3441:
        /*0054*/ 	.byte	0x04, 0x28
        /*0056*/ 	.short	(.L_3443 - .L_3442)


	//   ....[0]....
.L_3442:
        /*0058*/ 	.word	0x00001bd0


	//   ....[1]....
        /*005c*/ 	.word	0x00001bf0


	//   ....[2]....
        /*0060*/ 	.word	0x00001c30


	//   ....[3]....
        /*0064*/ 	.word	0x00001c40


	//   ....[4]....
        /*0068*/ 	.word	0x00001c80


	//   ....[5]....
        /*006c*/ 	.word	0x00001c90


	//   ....[6]....
        /*0070*/ 	.word	0x00001cc0


	//   ....[7]....
        /*0074*/ 	.word	0x00001cd0


	//   ....[8]....
        /*0078*/ 	.word	0x00001d00


	//   ....[9]....
        /*007c*/ 	.word	0x00001d10


	//----- nvinfo : EIATTR_VRC_CTA_INIT_COUNT
	.align		4
.L_3443:
        /*0080*/ 	.byte	0x02, 0x4a
	.zero		1
	.zero		1


	//----- nvinfo : EIATTR_EXIT_INSTR_OFFSETS
	.align		4
        /*0084*/ 	.byte	0x04, 0x1c
        /*0086*/ 	.short	(.L_3445 - .L_3444)


	//   ....[0]....
.L_3444:
        /*0088*/ 	.word	0x00007420


	//   ....[1]....
        /*008c*/ 	.word	0x000074f0


	//----- nvinfo : EIATTR_MAX_THREADS
	.align		4
.L_3445:
        /*0090*/ 	.byte	0x04, 0x05
        /*0092*/ 	.short	(.L_3447 - .L_3446)
.L_3446:
        /*0094*/ 	.word	0x00000100
        /*0098*/ 	.word	0x00000001
        /*009c*/ 	.word	0x00000001


	//----- nvinfo : EIATTR_CRS_STACK_SIZE
	.align		4
.L_3447:
        /*00a0*/ 	.byte	0x04, 0x1e
        /*00a2*/ 	.short	(.L_3449 - .L_3448)
.L_3448:
        /*00a4*/ 	.word	0x00000000


	//----- nvinfo : EIATTR_CBANK_PARAM_SIZE
	.align		4
.L_3449:
        /*00a8*/ 	.byte	0x03, 0x19
        /*00aa*/ 	.short	0x0128


	//----- nvinfo : EIATTR_PARAM_CBANK
	.align		4
        /*00ac*/ 	.byte	0x04, 0x0a
        /*00ae*/ 	.short	(.L_3451 - .L_3450)
	.align		4
.L_3450:
        /*00b0*/ 	.word	index@(.nv.constant0._ZN10layer_norm13ln_bwd_kernelINS_13Kernel_traitsI6__halfS2_fS2_fjLj6144ELj1ELj1ELj8ELj16ENS_18Kernel_traits_baseILj6144ES2_S2_fS2_fjLj256EEEEELb0ELb1ELb1ELb0EEEvNS_9BwdParamsE)
        /*00b4*/ 	.short	0x0380
        /*00b6*/ 	.short	0x0128


	//----- nvinfo : EIATTR_SW_WAR
	.align		4
.L_3451:
        /*00b8*/ 	.byte	0x04, 0x36
        /*00ba*/ 	.short	(.L_3453 - .L_3452)
.L_3452:
        /*00bc*/ 	.word	0x00000008
.L_3453:


//--------------------- .nv.info._ZN10layer_norm13ln_bwd_kernelINS_13Kernel_traitsI6__halfS2_fS2_fjLj6144ELj1ELj1ELj8ELj16ENS_18Kernel_traits_baseILj6144ES2_S2_fS2_fjLj256EEEEELb0ELb1ELb1ELb1EEEvNS_9BwdParamsE --------------------------
	.section	.nv.info._ZN10layer_norm13ln_bwd_kernelINS_13Kernel_traitsI6__halfS2_fS2_fjLj6144ELj1ELj1ELj8ELj16ENS_18Kernel_traits_baseILj6144ES2_S2_fS2_fjLj256EEEEELb0ELb1ELb1ELb1EEEvNS_9BwdParamsE,"",@"SHT_CUDA_INFO"
	.sectionflags	@""
	.align	4


	//----- nvinfo : EIATTR_CUDA_API_VERSION
	.align		4
        /*0000*/ 	.byte	0x04, 0x37
        /*0002*/ 	.short	(.L_3455 - .L_3454)
.L_3454:
        /*0004*/ 	.word	0x00000082


	//----- nvinfo : EIATTR_KPARAM_INFO
	.align		4
.L_3455:
        /*0008*/ 	.byte	0x04, 0x17
        /*000a*/ 	.short	(.L_3457 - .L_3456)
.L_3456:
        /*000c*/ 	.word	0x00000000
        /*0010*/ 	.short	0x0000
        /*0012*/ 	.short	0x0000
        /*0014*/ 	.byte	0x00, 0xf0, 0xa1, 0x04


	//----- nvinfo : EIATTR_SPARSE_MMA_MASK
	.align		4
.L_3457:
        /*0018*/ 	.byte	0x03, 0x50
        /*001a*/ 	.short	0x0000


	//----- nvinfo : EIATTR_MAXREG_COUNT
	.align		4
        /*001c*/ 	.byte	0x03, 0x1b
        /*001e*/ 	.short	0x00ff


	//----- nvinfo : EIATTR_NUM_BARRIERS
	.align		4
        /*0020*/ 	.byte	0x02, 0x4c
        /*0022*/ 	.byte	0x01
	.zero		1


	//----- nvinfo : EIATTR_MERCURY_ISA_VERSION
	.align		4
        /*0024*/ 	.byte	0x03, 0x5f
        /*0026*/ 	.short	0x0101


	//----- nvinfo : EIATTR_COOP_GROUP_MASK_REGIDS
	.align		4
        /*0028*/ 	.byte	0x04, 0x29
        /*002a*/ 	.short	(.L_3459 - .L_3458)


	//   ....[0]....
.L_3458:
        /*002c*/ 	.word	0xffffffff


	//   ....[1]....
        /*0030*/ 	.word	0xffffffff


	//   ....[2]....
        /*0034*/ 	.word	0xffffffff


	//   ....[3]....
        /*0038*/ 	.word	0xffffffff


	//   ....[4]....
        /*003c*/ 	.word	0xffffffff


	//   ....[5]....
        /*0040*/ 	.word	0xffffffff


	//   ....[6]....
        /*0044*/ 	.word	0xffffffff


	//   ....[7]....
        /*0048*/ 	.word	0xffffffff


	//   ....[8]....
        /*004c*/ 	.word	0xffffffff


	//   ....[9]....
        /*0050*/ 	.word	0xffffffff


	//----- nvinfo : EIATTR_COOP_GROUP_INSTR_OFFSETS
	.align		4
.L_3459:
        /*0054*/ 	.byte	0x04, 0x28
        /*0056*/ 	.short	(.L_3461 - .L_3460)


	//   ....[0]....
.L_3460:
        /*0058*/ 	.word	0x000016a0


	//   ....[1]....
        /*005c*/ 	.word	0x000016e0


	//   ....[2]....
        /*0060*/ 	.word	0x00001750


	//   ....[3]....
        /*0064*/ 	.word	0x00001760


	//   ....[4]....
        /*0068*/ 	.word	0x000017a0


	//   ....[5]....
        /*006c*/ 	.word	0x000017c0


	//   ....[6]....
        /*0070*/ 	.word	0x000017f0


	//   ....[7]....
        /*0074*/ 	.word	0x00001800


	//   ....[8]....
        /*0078*/ 	.word	0x00001840


	//   ....[9]....
        /*007c*/ 	.word	0x00001860


	//----- nvinfo : EIATTR_VRC_CTA_INIT_COUNT
	.align		4
.L_3461:
        /*0080*/ 	.byte	0x02, 0x4a
	.zero		1
	.zero		1


	//----- nvinfo : EIATTR_EXIT_INSTR_OFFSETS
	.align		4
        /*0084*/ 	.byte	0x04, 0x1c
        /*0086*/ 	.short	(.L_3463 - .L_3462)


	//   ....[0]....
.L_3462:
        /*0088*/ 	.word	0x00006d10


	//----- nvinfo : EIATTR_MAX_THREADS
	.align		4
.L_3463:
        /*008c*/ 	.byte	0x04, 0x05
        /*008e*/ 	.short	(.L_3465 - .L_3464)
.L_3464:
        /*0090*/ 	.word	0x00000100
        /*0094*/ 	.word	0x00000001
        /*0098*/ 	.word	0x00000001


	//----- nvinfo : EIATTR_CRS_STACK_SIZE
	.align		4
.L_3465:
        /*009c*/ 	.byte	0x04, 0x1e
        /*009e*/ 	.short	(.L_3467 - .L_3466)
.L_3466:
        /*00a0*/ 	.word	0x00000000


	//----- nvinfo : EIATTR_CBANK_PARAM_SIZE
	.align		4
.L_3467:
        /*00a4*/ 	.byte	0x03, 0x19
        /*00a6*/ 	.short	0x0128


	//----- nvinfo : EIATTR_PARAM_CBANK
	.align		4
        /*00a8*/ 	.byte	0x04, 0x0a
        /*00aa*/ 	.short	(.L_3469 - .L_3468)
	.align		4
.L_3468:
        /*00ac*/ 	.word	index@(.nv.constant0._ZN10layer_norm13ln_bwd_kernelINS_13Kernel_traitsI6__halfS2_fS2_fjLj6144ELj1ELj1ELj8ELj16ENS_18Kernel_traits_baseILj6144ES2_S2_fS2_fjLj256EEEEELb0ELb1ELb1ELb1EEEvNS_9BwdParamsE)
        /*00b0*/ 	.short	0x0380
        /*00b2*/ 	.short	0x0128


	//----- nvinfo : EIATTR_SW_WAR
	.align		4
.L_3469:
        /*00b4*/ 	.byte	0x04, 0x36
        /*00b6*/ 	.short	(.L_3471 - .L_3470)
.L_3470:
        /*00b8*/ 	.word	0x00000008
.L_3471:


//--------------------- .nv.info._ZN10layer_norm13ln_bwd_kernelINS_13Kernel_traitsI6__halfS2_fS2_fjLj6144ELj1ELj1ELj8ELj16ENS_18Kernel_traits_baseILj6144ES2_S2_fS2_fjLj256EEEEELb1ELb0ELb0ELb0EEEvNS_9BwdParamsE --------------------------
	.section	.nv.info._ZN10layer_norm13ln_bwd_kernelINS_13Kernel_traitsI6__halfS2_fS2_fjLj6144ELj1ELj1ELj8ELj16ENS_18Kernel_traits_baseILj6144ES2_S2_fS2_fjLj256EEEEELb1ELb0ELb0ELb0EEEvNS_9BwdParamsE,"",@"SHT_CUDA_INFO"
	.sectionflags	@""
	.align	4


	//----- nvinfo : EIATTR_CUDA_API_VERSION
	.align		4
        /*0000*/ 	.byte	0x04, 0x37
        /*0002*/ 	.short	(.L_3473 - .L_3472)
.L_3472:
        /*0004*/ 	.word	0x00000082


	//----- nvinfo : EIATTR_KPARAM_INFO
	.align		4
.L_3473:
        /*0008*/ 	.byte	0x04, 0x17
        /*000a*/ 	.short	(.L_3475 - .L_3474)
.L_3474:
        /*000c*/ 	.word	0x00000000
        /*0010*/ 	.short	0x0000
        /*0012*/ 	.short	0x0000
        /*0014*/ 	.byte	0x00, 0xf0, 0xa1, 0x04


	//----- nvinfo : EIATTR_SPARSE_MMA_MASK
	.align		4
.L_3475:
        /*0018*/ 	.byte	0x03, 0x50
        /*001a*/ 	.short	0x0000


	//----- nvinfo : EIATTR_MAXREG_COUNT
	.align		4
        /*001c*/ 	.byte	0x03, 0x1b
        /*001e*/ 	.short	0x00ff


	//----- nvinfo : EIATTR_NUM_BARRIERS
	.align		4
        /*0020*/ 	.byte	0x02, 0x4c
        /*0022*/ 	.byte	0x01
	.zero		1


	//----- nvinfo : EIATTR_MERCURY_ISA_VERSION
	.align		4
        /*0024*/ 	.byte	0x03, 0x5f
        /*0026*/ 	.short	0x0101


	//----- nvinfo : EIATTR_COOP_GROUP_MASK_REGIDS
	.align		4
        /*0028*/ 	.byte	0x04, 0x29
        /*002a*/ 	.short	(.L_3477 - .L_3476)


	//   ....[0]....
.L_3476:
        /*002c*/ 	.word	0xffffffff


	//   ....[1]....
        /*0030*/ 	.word	0xffffffff


	//   ....[2]....
        /*0034*/ 	.word	0xffffffff


	//   ....[3]....
        /*0038*/ 	.word	0xffffffff


	//   ....[4]....
        /*003c*/ 	.word	0xffffffff


	//   ....[5]....
        /*0040*/ 	.word	0xffffffff


	//   ....[6]....
        /*0044*/ 	.word	0xffffffff


	//   ....[7]....
        /*0048*/ 	.word	0xffffffff


	//   ....[8]....
        /*004c*/ 	.word	0xffffffff


	//   ....[9]....
        /*0050*/ 	.word	0xffffffff


	//----- nvinfo : EIATTR_COOP_GROUP_INSTR_OFFSETS
	.align		4
.L_3477:
        /*0054*/ 	.byte	0x04, 0x28
        /*0056*/ 	.short	(.L_3479 - .L_3478)


	//   ....[0]....
.L_3478:
        /*0058*/ 	.word	0x00001800


	//   ....[1]....
        /*005c*/ 	.word	0x00001830


	//   ....[2]....
        /*0060*/ 	.word	0x00001860


	//   ....[3]....
        /*0064*/ 	.word	0x00001870


	//   ....[4]....
        /*0068*/ 	.word	0x000018a0


	//   ....[5]....
        /*006c*/ 	.word	0x000018b0


	//   ....[6]....
        /*0070*/ 	.word	0x000018e0


	//   ....[7]....
        /*0074*/ 	.word	0x000018f0


	//   ....[8]....
        /*0078*/ 	.word	0x00001920


	//   ....[9]....
        /*007c*/ 	.word	0x00001930


	//----- nvinfo : EIATTR_VRC_CTA_INIT_COUNT
	.align		4
.L_3479:
        /*0080*/ 	.byte	0x02, 0x4a
	.zero		1
	.zero		1


	//----- nvinfo : EIATTR_EXIT_INSTR_OFFSETS
	.align		4
        /*0084*/ 	.byte	0x04, 0x1c
        /*0086*/ 	.short	(.L_3481 - .L_3480)


	//   ....[0]....
.L_3480:
        /*0088*/ 	.word	0x00005160


	//   ....[1]....
        /*008c*/ 	.word	0x00005200


	//----- nvinfo : EIATTR_MAX_THREADS
	.align		4
.L_3481:
        /*0090*/ 	.byte	0x04, 0x05
        /*0092*/ 	.short	(.L_3483 - .L_3482)
.L_3482:
        /*0094*/ 	.word	0x00000100
        /*0098*/ 	.word	0x00000001
        /*009c*/ 	.word	0x00000001


	//----- nvinfo : EIATTR_CRS_STACK_SIZE
	.align		4
.L_3483:
        /*00a0*/ 	.byte	0x04, 0x1e
        /*00a2*/ 	.short	(.L_3485 - .L_3484)
.L_3484:
        /*00a4*/ 	.word	0x00000000


	//----- nvinfo : EIATTR_CBANK_PARAM_SIZE
	.align		4
.L_3485:
        /*00a8*/ 	.byte	0x03, 0x19
        /*00aa*/ 	.short	0x0128


	//----- nvinfo : EIATTR_PARAM_CBANK
	.align		4
        /*00ac*/ 	.byte	0x04, 0x0a
        /*00ae*/ 	.short	(.L_3487 - .L_3486)
	.align		4
.L_3486:
        /*00b0*/ 	.word	index@(.nv.constant0._ZN10layer_norm13ln_bwd_kernelINS_13Kernel_traitsI6__halfS2_fS2_fjLj6144ELj1ELj1ELj8ELj16ENS_18Kernel_traits_baseILj6144ES2_S2_fS2_fjLj256EEEEELb1ELb0ELb0ELb0EEEvNS_9BwdParamsE)
        /*00b4*/ 	.short	0x0380
        /*00b6*/ 	.short	0x0128


	//----- nvinfo : EIATTR_SW_WAR
	.align		4
.L_3487:
        /*00b8*/ 	.byte	0x04, 0x36
        /*00ba*/ 	.short	(.L_3489 - .L_3488)
.L_3488:
        /*00bc*/ 	.word	0x00000008
.L_3489:


//--------------------- .nv.info._ZN10layer_norm13ln_bwd_kernelINS_13Kernel_traitsI6__halfS2_fS2_fjLj6144ELj1ELj1ELj8ELj16ENS_18Kernel_traits_baseILj6144ES2_S2_fS2_fjLj256EEEEELb1ELb0ELb0ELb1EEEvNS_9BwdParamsE --------------------------
	.section	.nv.info._ZN10layer_norm13ln_bwd_kernelINS_13Kernel_traitsI6__halfS2_fS2_fjLj6144ELj1ELj1ELj8ELj16ENS_18Kernel_traits_baseILj6144ES2_S2_fS2_fjLj256EEEEELb1ELb0ELb0ELb1EEEvNS_9BwdParamsE,"",@"SHT_CUDA_INFO"
	.sectionflags	@""
	.align	4


	//----- nvinfo : EIATTR_CUDA_API_VERSION
	.align		4
        /*0000*/ 	.byte	0x04, 0x37
        /*0002*/ 	.short	(.L_3491 - .L_3490)
.L_3490:
        /*0004*/ 	.word	0x00000082


	//----- nvinfo : EIATTR_KPARAM_INFO
	.align		4
.L_3491:
        /*0008*/ 	.byte	0x04, 0x17
        /*000a*/ 	.short	(.L_3493 - .L_3492)
.L_3492:
        /*000c*/ 	.word	0x00000000
        /*0010*/ 	.short	0x0000
        /*0012*/ 	.short	0x0000
        /*0014*/ 	.byte	0x00, 0xf0, 0xa1, 0x04


	//----- nvinfo : EIATTR_SPARSE_MMA_MASK
	.align		4
.L_3493:
        /*0018*/ 	.byte	0x03, 0x50
        /*001a*/ 	.short	0x0000


	//----- nvinfo : EIATTR_MAXREG_COUNT
	.align		4
        /*001c*/ 	.byte	0x03, 0x1b
        /*001e*/ 	.short	0x00ff


	//----- nvinfo : EIATTR_NUM_BARRIERS
	.align		4
        /*0020*/ 	.byte	0x02, 0x4c
        /*0022*/ 	.byte	0x01
	.zero		1


	//----- nvinfo : EIATTR_MERCURY_ISA_VERSION
	.align		4
        /*0024*/ 	.byte	0x03, 0x5f
        /*0026*/ 	.short	0x0101


	//----- nvinfo : EIATTR_COOP_GROUP_MASK_REGIDS
	.align		4
        /*0028*/ 	.byte	0x04, 0x29
        /*002a*/ 	.short	(.L_3495 - .L_3494)


	//   ....[0]....
.L_3494:
        /*002c*/ 	.word	0xffffffff


	//   ....[1]....
        /*0030*/ 	.word	0xffffffff


	//   ....[2]....
        /*0034*/ 	.word	0xffffffff


	//   ....[3]....
        /*0038*/ 	.word	0xffffffff


	//   ....[4]....
        /*003c*/ 	.word	0xffffffff


	//   ....[5]....
        /*0040*/ 	.word	0xffffffff


	//   ....[6]....
        /*0044*/ 	.word	0xffffffff


	//   ....[7]....
        /*0048*/ 	.word	0xffffffff


	//   ....[8]....
        /*004c*/ 	.word	0xffffffff


	//   ....[9]....
        /*0050*/ 	.word	0xffffffff


	//----- nvinfo : EIATTR_COOP_GROUP_INSTR_OFFSETS
	.align		4
.L_3495:
        /*0054*/ 	.byte	0x04, 0x28
        /*0056*/ 	.short	(.L_3497 - .L_3496)


	//   ....[0]....
.L_3496:
        /*0058*/ 	.word	0x000011d0


	//   ....[1]....
        /*005c*/ 	.word	0x000011e0


	//   ....[2]....
        /*0060*/ 	.word	0x00001210


	//   ....[3]....
        /*0064*/ 	.word	0x00001220


	//   ....[4]....
        /*0068*/ 	.word	0x00001250


	//   ....[5]....
        /*006c*/ 	.word	0x00001260


	//   ....[6]....
        /*0070*/ 	.word	0x000012a0


	//   ....[7]....
        /*0074*/ 	.word	0x000012b0


	//   ....[8]....
        /*0078*/ 	.word	0x00001310


	//   ....[9]....
        /*007c*/ 	.word	0x00001320


	//----- nvinfo : EIATTR_VRC_CTA_INIT_COUNT
	.align		4
.L_3497:
        /*0080*/ 	.byte	0x02, 0x4a
	.zero		1
	.zero		1


	//----- nvinfo : EIATTR_EXIT_INSTR_OFFSETS
	.align		4
        /*0084*/ 	.byte	0x04, 0x1c
        /*0086*/ 	.short	(.L_3499 - .L_3498)


	//   ....[0]....
.L_3498:
        /*0088*/ 	.word	0x00004f90


	//----- nvinfo : EIATTR_MAX_THREADS
	.align		4
.L_3499:
        /*008c*/ 	.byte	0x04, 0x05
        /*008e*/ 	.short	(.L_3501 - .L_3500)
.L_3500:
        /*0090*/ 	.word	0x00000100
        /*0094*/ 	.word	0x00000001
        /*0098*/ 	.word	0x00000001


	//----- nvinfo : EIATTR_CBANK_PARAM_SIZE
	.align		4
.L_3501:
        /*009c*/ 	.byte	0x03, 0x19
        /*009e*/ 	.short	0x0128


	//----- nvinfo : EIATTR_PARAM_CBANK
	.align		4
        /*00a0*/ 	.byte	0x04, 0x0a
        /*00a2*/ 	.short	(.L_3503 - .L_3502)
	.align		4
.L_3502:
        /*00a4*/ 	.word	index@(.nv.constant0._ZN10layer_norm13ln_bwd_kernelINS_13Kernel_traitsI6__halfS2_fS2_fjLj6144ELj1ELj1ELj8ELj16ENS_18Kernel_traits_baseILj6144ES2_S2_fS2_fjLj256EEEEELb1ELb0ELb0ELb1EEEvNS_9BwdParamsE)
        /*00a8*/ 	.short	0x0380
        /*00aa*/ 	.short	0x0128


	//----- nvinfo : EIATTR_SW_WAR
	.align		4
.L_3503:
        /*00ac*/ 	.byte	0x04, 0x36
        /*00ae*/ 	.short	(.L_3505 - .L_3504)
.L_3504:
        /*00b0*/ 	.word	0x00000008
.L_3505:


//--------------------- .nv.info._ZN10layer_norm22ln_bwd_finalize_kernelINS_22Kernel_traits_finalizeILj6144E6__halfS2_fS2_fjLb0ELj1024ELj4ENS_18Kernel_traits_baseILj6144ES2_S2_fS2_fjLj1024EEEEELb0ELb0EEEvNS_9BwdParamsE --------------------------
	.section	.nv.info._ZN10layer_norm22ln_bwd_finalize_kernelINS_22Kernel_traits_finalizeILj6144E6__halfS2_fS2_fjLb0ELj1024ELj4ENS_18Kernel_traits_baseILj6144ES2_S2_fS2_fjLj1024EEEEELb0ELb0EEEvNS_9BwdParamsE,"",@"SHT_CUDA_INFO"
	.sectionflags	@""
	.align	4


	//----- nvinfo : EIATTR_CUDA_API_VERSION
	.align		4
        /*0000*/ 	.byte	0x04, 0x37
        /*0002*/ 	.short	(.L_3507 - .L_3506)
.L_3506:
        /*0004*/ 	.word	0x00000082


	//----- nvinfo : EIATTR_KPARAM_INFO
	.align		4
.L_3507:
        /*0008*/ 	.byte	0x04, 0x17
        /*000a*/ 	.short	(.L_3509 - .L_3508)
.L_3508:
        /*000c*/ 	.word	0x00000000
        /*0010*/ 	.short	0x0000
        /*0012*/ 	.short	0x0000
        /*0014*/ 	.byte	0x00, 0xf0, 0xa1, 0x04


	//----- nvinfo : EIATTR_SPARSE_MMA_MASK
	.align		4
.L_3509:
        /*0018*/ 	.byte	0x03, 0x50
        /*001a*/ 	.short	0x0000


	//----- nvinfo : EIATTR_MAXREG_COUNT
	.align		4
        /*001c*/ 	.byte	0x03, 0x1b
        /*001e*/ 	.short	0x0040


	//----- nvinfo : EIATTR_NUM_BARRIERS
	.align		4
        /*0020*/ 	.byte	0x02, 0x4c
        /*0022*/ 	.byte	0x01
	.zero		1


	//----- nvinfo : EIATTR_MERCURY_ISA_VERSION
	.align		4
        /*0024*/ 	.byte	0x03, 0x5f
        /*0026*/ 	.short	0x0101


	//----- nvinfo : EIATTR_COOP_GROUP_MASK_REGIDS
	.align		4
        /*0028*/ 	.byte	0x04, 0x29
        /*002a*/ 	.short	(.L_3511 - .L_3510)


	//   ....[0]....
.L_3510:
        /*002c*/ 	.word	0xffffffff


	//   ....[1]....
        /*0030*/ 	.word	0xffffffff


	//   ....[2]....
        /*0034*/ 	.word	0xffffffff


	//   ....[3]....
        /*0038*/ 	.word	0xffffffff


	//   ....[4]....
        /*003c*/ 	.word	0xffffffff


	//   ....[5]....
        /*0040*/ 	.word	0xffffffff


	//   ....[6]....
        /*0044*/ 	.word	0xffffffff


	//   ....[7]....
        /*0048*/ 	.word	0xffffffff


	//   ....[8]....
        /*004c*/ 	.word	0xffffffff


	//   ....[9]....
        /*0050*/ 	.word	0xffffffff


	//----- nvinfo : EIATTR_COOP_GROUP_INSTR_OFFSETS
	.align		4
.L_3511:
        /*0054*/ 	.byte	0x04, 0x28
        /*0056*/ 	.short	(.L_3513 - .L_3512)


	//   ....[0]....
.L_3512:
        /*0058*/ 	.word	0x000015e0


	//   ....[1]....
        /*005c*/ 	.word	0x000015f0


	//   ....[2]....
        /*0060*/ 	.word	0x00001620


	//   ....[3]....
        /*0064*/ 	.word	0x00001630


	//   ....[4]....
        /*0068*/ 	.word	0x00001660


	//   ....[5]....
        /*006c*/ 	.word	0x00001670


	//   ....[6]....
        /*0070*/ 	.word	0x000016b0


	//   ....[7]....
        /*0074*/ 	.word	0x000016e0


	//   ....[8]....
        /*0078*/ 	.word	0x00001710


	//   ....[9]....
        /*007c*/ 	.word	0x00001720


	//----- nvinfo : EIATTR_VRC_CTA_INIT_COUNT
	.align		4
.L_3513:
        /*0080*/ 	.byte	0x02, 0x4a
	.zero		1
	.zero		1


	//----- nvinfo : EIATTR_EXIT_INSTR_OFFSETS
	.align		4
        /*0084*/ 	.byte	0x04, 0x1c
        /*0086*/ 	.short	(.L_3515 - .L_3514)


	//   ....[0]....
.L_3514:
        /*0088*/ 	.word	0x00000060


	//   ....[1]....
        /*008c*/ 	.word	0x00001780


	//   ....[2]....
        /*0090*/ 	.word	0x000017b0


	//   ....[3]....
        /*0094*/ 	.word	0x00001870


	//----- nvinfo : EIATTR_MAX_THREADS
	.align		4
.L_3515:
        /*0098*/ 	.byte	0x04, 0x05
        /*009a*/ 	.short	(.L_3517 - .L_3516)
.L_3516:
        /*009c*/ 	.word	0x00000400
        /*00a0*/ 	.word	0x00000001
        /*00a4*/ 	.word	0x00000001


	//----- nvinfo : EIATTR_CRS_STACK_SIZE
	.align		4
.L_3517:
        /*00a8*/ 	.byte	0x04, 0x1e
        /*00aa*/ 	.short	(.L_3519 - .L_3518)
.L_3518:
        /*00ac*/ 	.word	0x00000000


	//----- nvinfo : EIATTR_CBANK_PARAM_SIZE
	.align		4
.L_3519:
        /*00b0*/ 	.byte	0x03, 0x19
        /*00b2*/ 	.short	0x0128


	//----- nvinfo : EIATTR_PARAM_CBANK
	.align		4
        /*00b4*/ 	.byte	0x04, 0x0a
        /*00b6*/ 	.short	(.L_3521 - .L_3520)
	.align		4
.L_3520:
        /*00b8*/ 	.word	index@(.nv.constant0._ZN10layer_norm22ln_bwd_finalize_kernelINS_22Kernel_traits_finalizeILj6144E6__halfS2_fS2_fjLb0ELj1024ELj4ENS_18Kernel_traits_baseILj6144ES2_S2_fS2_fjLj1024EEEEELb0ELb0EEEvNS_9BwdParamsE)
        /*00bc*/ 	.short	0x0380
        /*00be*/ 	.short	0x0128


	//----- nvinfo : EIATTR_SW_WAR
	.align		4
.L_3521:
        /*00c0*/ 	.byte	0x04, 0x36
        /*00c2*/ 	.short	(.L_3523 - .L_3522)
.L_3522:
        /*00c4*/ 	.word	0x00000008
.L_3523:


//--------------------- .nv.info._ZN10layer_norm13ln_bwd_kernelINS_13Kernel_traitsI6__halfS2_fS2_fjLj6144ELj1ELj1ELj8ELj16ENS_18Kernel_traits_baseILj6144ES2_S2_fS2_fjLj256EEEEELb1ELb0ELb1ELb0EEEvNS_9BwdParamsE --------------------------
	.section	.nv.info._ZN10layer_norm13ln_bwd_kernelINS_13Kernel_traitsI6__halfS2_fS2_fjLj6144ELj1ELj1ELj8ELj16ENS_18Kernel_traits_baseILj6144ES2_S2_fS2_fjLj256EEEEELb1ELb0ELb1ELb0EEEvNS_9BwdParamsE,"",@"SHT_CUDA_INFO"
	.sectionflags	@""
	.align	4


	//----- nvinfo : EIATTR_CUDA_API_VERSION
	.align		4
        /*0000*/ 	.byte	0x04, 0x37
        /*0002*/ 	.short	(.L_3525 - .L_3524)
.L_3524:
        /*0004*/ 	.word	0x00000082


	//----- nvinfo : EIATTR_KPARAM_INFO
	.align		4
.L_3525:
        /*0008*/ 	.byte	0x04, 0x17
        /*000a*/ 	.short	(.L_3527 - .L_3526)
.L_3526:
        /*000c*/ 	.word	0x00000000
        /*0010*/ 	.short	0x0000
        /*0012*/ 	.short	0x0000
        /*0014*/ 	.byte	0x00, 0xf0, 0xa1, 0x04


	//----- nvinfo : EIATTR_SPARSE_MMA_MASK
	.align		4
.L_3527:
        /*0018*/ 	.byte	0x03, 0x50
        /*001a*/ 	.short	0x0000


	//----- nvinfo : EIATTR_MAXREG_COUNT
	.align		4
        /*001c*/ 	.byte	0x03, 0x1b
        /*001e*/ 	.short	0x00ff


	//----- nvinfo : EIATTR_NUM_BARRIERS
	.align		4
        /*0020*/ 	.byte	0x02, 0x4c
        /*0022*/ 	.byte	0x01
	.zero		1


	//----- nvinfo : EIATTR_MERCURY_ISA_VERSION
	.align		4
        /*0024*/ 	.byte	0x03, 0x5f
        /*0026*/ 	.short	0x0101


	//----- nvinfo : EIATTR_COOP_GROUP_MASK_REGIDS
	.align		4
        /*0028*/ 	.byte	0x04, 0x29
        /*002a*/ 	.short	(.L_3529 - .L_3528)


	//   ....[0]....
.L_3528:
        /*002c*/ 	.word	0xffffffff


	//   ....[1]....
        /*0030*/ 	.word	0xffffffff


	//   ....[2]....
        /*0034*/ 	.word	0xffffffff


	//   ....[3]....
        /*0038*/ 	.word	0xffffffff


	//   ....[4]....
        /*003c*/ 	.word	0xffffffff


	//   ....[5]....
        /*0040*/ 	.word	0xffffffff


	//   ....[6]....
        /*0044*/ 	.word	0xffffffff


	//   ....[7]....
        /*0048*/ 	.word	0xffffffff


	//   ....[8]....
        /*004c*/ 	.word	0xffffffff


	//   ....[9]....
        /*0050*/ 	.word	0xffffffff


	//----- nvinfo : EIATTR_COOP_GROUP_INSTR_OFFSETS
	.align		4
.L_3529:
        /*0054*/ 	.byte	0x04, 0x28
        /*0056*/ 	.short	(.L_3531 - .L_3530)


	//   ....[0]....
.L_3530:
        /*0058*/ 	.word	0x00001d40


	//   ....[1]....
        /*005c*/ 	.word	0x00001d70


	//   ....[2]....
        /*0060*/ 	.word	0x00001da0


	//   ....[3]....
        /*0064*/ 	.word	0x00001db0


	//   ....[4]....
        /*0068*/ 	.word	0x00001de0


	//   ....[5]....
        /*006c*/ 	.word	0x00001df0


	//   ....[6]....
        /*0070*/ 	.word	0x00001e20


	//   ....[7]....
        /*0074*/ 	.word	0x00001e30


	//   ....[8]....
        /*0078*/ 	.word	0x00001e60


	//   ....[9]....
        /*007c*/ 	.word	0x00001e70


	//----- nvinfo : EIATTR_VRC_CTA_INIT_COUNT
	.align		4
.L_3531:
        /*0080*/ 	.byte	0x02, 0x4a
	.zero		1
	.zero		1


	//----- nvinfo : EIATTR_EXIT_INSTR_OFFSETS
	.align		4
        /*0084*/ 	.byte	0x04, 0x1c
        /*0086*/ 	.short	(.L_3533 - .L_3532)


	//   ....[0]....
.L_3532:
        /*0088*/ 	.word	0x00007420


	//   ....[1]....
        /*008c*/ 	.word	0x000074c0


	//----- nvinfo : EIATTR_MAX_THREADS
	.align		4
.L_3533:
        /*0090*/ 	.byte	0x04, 0x05
        /*0092*/ 	.short	(.L_3535 - .L_3534)
.L_3534:
        /*0094*/ 	.word	0x00000100
        /*0098*/ 	.word	0x00000001
        /*009c*/ 	.word	0x00000001


	//----- nvinfo : EIATTR_CRS_STACK_SIZE
	.align		4
.L_3535:
        /*00a0*/ 	.byte	0x04, 0x1e
        /*00a2*/ 	.short	(.L_3537 - .L_3536)
.L_3536:
        /*00a4*/ 	.word	0x00000000


	//----- nvinfo : EIATTR_CBANK_PARAM_SIZE
	.align		4
.L_3537:
        /*00a8*/ 	.byte	0x03, 0x19
        /*00aa*/ 	.short	0x0128


	//----- nvinfo : EIATTR_PARAM_CBANK
	.align		4
        /*00ac*/ 	.byte	0x04, 0x0a
        /*00ae*/ 	.short	(.L_3539 - .L_3538)
	.align		4
.L_3538:
        /*00b0*/ 	.word	index@(.nv.constant0._ZN10layer_norm13ln_bwd_kernelINS_13Kernel_traitsI6__halfS2_fS2_fjLj6144ELj1ELj1ELj8ELj16ENS_18Kernel_traits_baseILj6144ES2_S2_fS2_fjLj256EEEEELb1ELb0ELb1ELb0EEEvNS_9BwdParamsE)
        /*00b4*/ 	.short	0x0380
        /*00b6*/ 	.short	0x0128


	//----- nvinfo : EIATTR_SW_WAR
	.align		4
.L_3539:
        /*00b8*/ 	.byte	0x04, 0x36
        /*00ba*/ 	.short	(.L_3541 - .L_3540)
.L_3540:
        /*00bc*/ 	.word	0x00000008
.L_3541:


//--------------------- .nv.info._ZN10layer_norm22ln_bwd_finalize_kernelINS_22Kernel_traits_finalizeILj6144E6__halfS2_fS2_fjLb0ELj1024ELj4ENS_18Kernel_traits_baseILj6144ES2_S2_fS2_fjLj1024EEEEELb0ELb1EEEvNS_9BwdParamsE --------------------------
	.section	.nv.info._ZN10layer_norm22ln_bwd_finalize_kernelINS_22Kernel_traits_finalizeILj6144E6__halfS2_fS2_fjLb0ELj1024ELj4ENS_18Kernel_traits_baseILj6144ES2_S2_fS2_fjLj1024EEEEELb0ELb1EEEvNS_9BwdParamsE,"",@"SHT_CUDA_INFO"
	.sectionflags	@""
	.align	4


	//----- nvinfo : EIATTR_CUDA_API_VERSION
	.align		4
        /*0000*/ 	.byte	0x04, 0x37
        /*0002*/ 	.short	(.L_3543 - .L_3542)
.L_3542:
        /*0004*/ 	.word	0x00000082


	//----- nvinfo : EIATTR_KPARAM_INFO
	.align		4
.L_3543:
        /*0008*/ 	.byte	0x04, 0x17
        /*000a*/ 	.short	(.L_3545 - .L_3544)
.L_3544:
        /*000c*/ 	.word	0x00000000
        /*0010*/ 	.short	0x0000
        /*0012*/ 	.short	0x0000
        /*0014*/ 	.byte	0x00, 0xf0, 0xa1, 0x04


	//----- nvinfo : EIATTR_SPARSE_MMA_MASK
	.align		4
.L_3545:
        /*0018*/ 	.byte	0x03, 0x50
        /*001a*/ 	.short	0x0000


	//----- nvinfo : EIATTR_MAXREG_COUNT
	.align		4
        /*001c*/ 	.byte	0x03, 0x1b
        /*001e*/ 	.short	0x0040


	//----- nvinfo : EIATTR_NUM_BARRIERS
	.align		4
        /*0020*/ 	.byte	0x02, 0x4c
        /*0022*/ 	.byte	0x01
	.zero		1


	//----- nvinfo : EIATTR_MERCURY_ISA_VERSION
	.align		4
        /*0024*/ 	.byte	0x03, 0x5f
        /*0026*/ 	.short	0x0101


	//----- nvinfo : EIATTR_COOP_GROUP_MASK_REGIDS
	.align		4
        /*0028*/ 	.byte	0x04, 0x29
        /*002a*/ 	.short	(.L_3547 - .L_3546)


	//   ....[0]....
.L_3546:
        /*002c*/ 	.word	0xffffffff


	//   ....[1]....
        /*0030*/ 	.word	0xffffffff


	//   ....[2]....
        /*0034*/ 	.word	0xffffffff


	//   ....[3]....
        /*0038*/ 	.word	0xffffffff


	//   ....[4]....
        /*003c*/ 	.word	0xffffffff


	//   ....[5]....
        /*0040*/ 	.word	0xffffffff


	//   ....[6]....
        /*0044*/ 	.word	0xffffffff


	//   ....[7]....
        /*0048*/ 	.word	0xffffffff


	//   ....[8]....
        /*004c*/ 	.word	0xffffffff


	//   ....[9]....
        /*0050*/ 	.word	0xffffffff


	//----- nvinfo : EIATTR_COOP_GROUP_INSTR_OFFSETS
	.align		4
.L_3547:
        /*0054*/ 	.byte	0x04, 0x28
        /*0056*/ 	.short	(.L_3549 - .L_3548)


	//   ....[0]....
.L_3548:
        /*0058*/ 	.word	0x00001630


	//   ....[1]....
        /*005c*/ 	.word	0x00001640


	//   ....[2]....
        /*0060*/ 	.word	0x00001670


	//   ....[3]....
        /*0064*/ 	.word	0x00001680


	//   ....[4]....
        /*0068*/ 	.word	0x000016b0


	//   ....[5]....
        /*006c*/ 	.word	0x000016d0


	//   ....[6]....
        /*0070*/ 	.word	0x00001700


	//   ....[7]....
        /*0074*/ 	.word	0x00001710


	//   ....[8]....
        /*0078*/ 	.word	0x00001740


	//   ....[9]....
        /*007c*/ 	.word	0x00001750


	//----- nvinfo : EIATTR_VRC_CTA_INIT_COUNT
	.align		4
.L_3549:
        /*0080*/ 	.byte	0x02, 0x4a
	.zero		1
	.zero		1


	//----- nvinfo : EIATTR_EXIT_INSTR_OFFSETS
	.align		4
        /*0084*/ 	.byte	0x04, 0x1c
        /*0086*/ 	.short	(.L_3551 - .L_3550)


	//   ....[0]....
.L_3550:
        /*0088*/ 	.word	0x00000070


	//   ....[1]....
        /*008c*/ 	.word	0x000017b0


	//   ....[2]....
        /*0090*/ 	.word	0x00001880


	//----- nvinfo : EIATTR_MAX_THREADS
	.align		4
.L_3551:
        /*0094*/ 	.byte	0x04, 0x05
        /*0096*/ 	.short	(.L_3553 - .L_3552)
.L_3552:
        /*0098*/ 	.word	0x00000400
        /*009c*/ 	.word	0x00000001
        /*00a0*/ 	.word	0x00000001


	//----- nvinfo : EIATTR_CRS_STACK_SIZE
	.align		4
.L_3553:
        /*00a4*/ 	.byte	0x04, 0x1e
        /*00a6*/ 	.short	(.L_3555 - .L_3554)
.L_3554:
        /*00a8*/ 	.word	0x00000000


	//----- nvinfo : EIATTR_CBANK_PARAM_SIZE
	.align		4
.L_3555:
        /*00ac*/ 	.byte	0x03, 0x19
        /*00ae*/ 	.short	0x0128


	//----- nvinfo : EIATTR_PARAM_CBANK
	.align		4
        /*00b0*/ 	.byte	0x04, 0x0a
        /*00b2*/ 	.short	(.L_3557 - .L_3556)
	.align		4
.L_3556:
        /*00b4*/ 	.word	index@(.nv.constant0._ZN10layer_norm22ln_bwd_finalize_kernelINS_22Kernel_traits_finalizeILj6144E6__halfS2_fS2_fjLb0ELj1024ELj4ENS_18Kernel_traits_baseILj6144ES2_S2_fS2_fjLj1024EEEEELb0ELb1EEEvNS_9BwdParamsE)
        /*00b8*/ 	.short	0x0380
        /*00ba*/ 	.short	0x0128


	//----- nvinfo : EIATTR_SW_WAR
	.align		4
.L_3557:
        /*00bc*/ 	.byte	0x04, 0x36
        /*00be*/ 	.short	(.L_3559 - .L_3558)
.L_3558:
        /*00c0*/ 	.word	0x00000008
.L_3559:


//--------------------- .nv.info._ZN10layer_norm13ln_bwd_kernelINS_13Kernel_traitsI6__halfS2_fS2_fjLj6144ELj1ELj1ELj8ELj16ENS_18Kernel_traits_baseILj6144ES2_S2_fS2_fjLj256EEEEELb1ELb0ELb1ELb1EEEvNS_9BwdParamsE --------------------------
	.section	.nv.info._ZN10layer_norm13ln_bwd_kernelINS_13Kernel_traitsI6__halfS2_fS2_fjLj6144ELj1ELj1ELj8ELj16ENS_18Kernel_traits_baseILj6144ES2_S2_fS2_fjLj256EEEEELb1ELb0ELb1ELb1EEEvNS_9BwdParamsE,"",@"SHT_CUDA_INFO"
	.sectionflags	@""
	.align	4


	//----- nvinfo : EIATTR_CUDA_API_VERSION
	.align		4
        /*0000*/ 	.byte	0x04, 0x37
        /*0002*/ 	.short	(.L_3561 - .L_3560)
.L_3560:
        /*0004*/ 	.word	0x00000082


	//----- nvinfo : EIATTR_KPARAM_INFO
	.align		4
.L_3561:
        /*0008*/ 	.byte	0x04, 0x17
        /*000a*/ 	.short	(.L_3563 - .L_3562)
.L_3562:
        /*000c*/ 	.word	0x00000000
        /*0010*/ 	.short	0x0000
        /*0012*/ 	.short	0x0000
        /*0014*/ 	.byte	0x00, 0xf0, 0xa1, 0x04


	//----- nvinfo : EIATTR_SPARSE_MMA_MASK
	.align		4
.L_3563:
        /*0018*/ 	.byte	0x03, 0x50
        /*001a*/ 	.short	0x0000


	//----- nvinfo : EIATTR_MAXREG_COUNT
	.align		4
        /*001c*/ 	.byte	0x03, 0x1b
        /*001e*/ 	.short	0x00ff


	//----- nvinfo : EIATTR_NUM_BARRIERS
	.align		4
        /*0020*/ 	.byte	0x02, 0x4c
        /*0022*/ 	.byte	0x01
	.zero		1


	//----- nvinfo : EIATTR_MERCURY_ISA_VERSION
	.align		4
        /*0024*/ 	.byte	0x03, 0x5f
        /*0026*/ 	.short	0x0101


	//----- nvinfo : EIATTR_COOP_GROUP_MASK_REGIDS
	.align		4
        /*0028*/ 	.byte	0x04, 0x29
        /*002a*/ 	.short	(.L_3565 - .L_3564)


	//   ....[0]....
.L_3564:
        /*002c*/ 	.word	0xffffffff


	//   ....[1]....
        /*0030*/ 	.word	0xffffffff


	//   ....[2]....
        /*0034*/ 	.word	0xffffffff


	//   ....[3]....
        /*0038*/ 	.word	0xffffffff


	//   ....[4]....
        /*003c*/ 	.word	0xffffffff


	//   ....[5]....
        /*0040*/ 	.word	0xffffffff


	//   ....[6]....
        /*0044*/ 	.word	0xffffffff


	//   ....[7]....
        /*0048*/ 	.word	0xffffffff


	//   ....[8]....
        /*004c*/ 	.word	0xffffffff


	//   ....[9]....
        /*0050*/ 	.word	0xffffffff


	//----- nvinfo : EIATTR_COOP_GROUP_INSTR_OFFSETS
	.align		4
.L_3565:
        /*0054*/ 	.byte	0x04, 0x28
        /*0056*/ 	.short	(.L_3567 - .L_3566)


	//   ....[0]....
.L_3566:
        /*0058*/ 	.word	0x00001860


	//   ....[1]....
        /*005c*/ 	.word	0x00001880


	//   ....[2]....
        /*0060*/ 	.word	0x000018c0


	//   ....[3]....
        /*0064*/ 	.word	0x000018d0


	//   ....[4]....
        /*0068*/ 	.word	0x00001910


	//   ....[5]....
        /*006c*/ 	.word	0x00001920


	//   ....[6]....
        /*0070*/ 	.word	0x00001950


	//   ....[7]....
        /*0074*/ 	.word	0x00001960


	//   ....[8]....
        /*0078*/ 	.word	0x00001990


	//   ....[9]....
        /*007c*/ 	.word	0x000019a0


	//----- nvinfo : EIATTR_VRC_CTA_INIT_COUNT
	.align		4
.L_3567:
        /*0080*/ 	.byte	0x02, 0x4a
	.zero		1
	.zero		1


	//----- nvinfo : EIATTR_EXIT_INSTR_OFFSETS
	.align		4
        /*0084*/ 	.byte	0x04, 0x1c
        /*0086*/ 	.short	(.L_3569 - .L_3568)


	//   ....[0]....
.L_3568:
        /*0088*/ 	.word	0x00006e40


	//----- nvinfo : EIATTR_MAX_THREADS
	.align		4
.L_3569:
        /*008c*/ 	.byte	0x04, 0x05
        /*008e*/ 	.short	(.L_3571 - .L_3570)
.L_3570:
        /*0090*/ 	.word	0x00000100
        /*0094*/ 	.word	0x00000001
        /*0098*/ 	.word	0x00000001


	//----- nvinfo : EIATTR_CRS_STACK_SIZE
	.align		4
.L_3571:
        /*009c*/ 	.byte	0x04, 0x1e
        /*009e*/ 	.short	(.L_3573 - .L_3572)
.L_3572:
        /*00a0*/ 	.word	0x00000000


	//----- nvinfo : EIATTR_CBANK_PARAM_SIZE
	.align		4
.L_3573:
        /*00a4*/ 	.byte	0x03, 0x19
        /*00a6*/ 	.short	0x0128


	//----- nvinfo : EIATTR_PARAM_CBANK
	.align		4
        /*00a8*/ 	.byte	0x04, 0x0a
        /*00aa*/ 	.short	(.L_3575 - .L_3574)
	.align		4
.L_3574:
        /*00ac*/ 	.word	index@(.nv.constant0._ZN10layer_norm13ln_bwd_kernelINS_13Kernel_traitsI6__halfS2_fS2_fjLj6144ELj1ELj1ELj8ELj16ENS_18Kernel_traits_baseILj6144ES2_S2_fS2_fjLj256EEEEELb1ELb0ELb1ELb1EEEvNS_9BwdParamsE)
        /*00b0*/ 	.short	0x0380
        /*00b2*/ 	.short	0x0128


	//----- nvinfo : EIATTR_SW_WAR
	.align		4
.L_3575:
        /*00b4*/ 	.byte	0x04, 0x36
        /*00b6*/ 	.short	(.L_3577 - .L_3576)
.L_3576:
        /*00b8*/ 	.word	0x00000008
.L_3577:


//--------------------- .nv.info._ZN10layer_norm13ln_bwd_kernelINS_13Kernel_traitsI6__halfS2_fS2_fjLj6144ELj1ELj1ELj8ELj16ENS_18Kernel_traits_baseILj6144ES2_S2_fS2_fjLj256EEEEELb1ELb1ELb0ELb0EEEvNS_9BwdParamsE --------------------------
	.section	.nv.info._ZN10layer_norm13ln_bwd_kernelINS_13Kernel_traitsI6__halfS2_fS2_fjLj6144ELj1ELj1ELj8ELj16ENS_18Kernel_traits_baseILj6144ES2_S2_fS2_fjLj256EEEEELb1ELb1ELb0ELb0EEEvNS_9BwdParamsE,"",@"SHT_CUDA_INFO"
	.sectionflags	@""
	.align	4


	//----- nvinfo : EIATTR_CUDA_API_VERSION
	.align		4
        /*0000*/ 	.byte	0x04, 0x37
        /*0002*/ 	.short	(.L_3579 - .L_3578)
.L_3578:
        /*0004*/ 	.word	0x00000082


	//----- nvinfo : EIATTR_KPARAM_INFO
	.align		4
.L_3579:
        /*0008*/ 	.byte	0x04, 0x17
        /*000a*/ 	.short	(.L_3581 - .L_3580)
.L_3580:
        /*000c*/ 	.word	0x00000000
        /*0010*/ 	.short	0x0000
        /*0012*/ 	.short	0x0000
        /*0014*/ 	.byte	0x00, 0xf0, 0xa1, 0x04


	//----- nvinfo : EIATTR_SPARSE_MMA_MASK
	.align		4
.L_3581:
        /*0018*/ 	.byte	0x03, 0x50
        /*001a*/ 	.short	0x0000


	//----- nvinfo : EIATTR_MAXREG_COUNT
	.align		4
        /*001c*/ 	.byte	0x03, 0x1b
        /*001e*/ 	.short	0x00ff


	//----- nvinfo : EIATTR_NUM_BARRIERS
	.align		4
        /*0020*/ 	.byte	0x02, 0x4c
        /*0022*/ 	.byte	0x01
	.zero		1


	//----- nvinfo : EIATTR_MERCURY_ISA_VERSION
	.align		4
        /*0024*/ 	.byte	0x03, 0x5f
        /*0026*/ 	.short	0x0101


	//----- nvinfo : EIATTR_COOP_GROUP_MASK_REGIDS
	.align		4
        /*0028*/ 	.byte	0x04, 0x29
        /*002a*/ 	.short	(.L_3583 - .L_3582)


	//   ....[0]....
.L_3582:
        /*002c*/ 	.word	0xffffffff


	//   ....[1]....
        /*0030*/ 	.word	0xffffffff


	//   ....[2]....
        /*0034*/ 	.word	0xffffffff


	//   ....[3]....
        /*0038*/ 	.word	0xffffffff


	//   ....[4]....
        /*003c*/ 	.word	0xffffffff


	//   ....[5]....
        /*0040*/ 	.word	0xffffffff


	//   ....[6]....
        /*0044*/ 	.word	0xffffffff


	//   ....[7]....
        /*0048*/ 	.word	0xffffffff


	//   ....[8]....
        /*004c*/ 	.word	0xffffffff


	//   ....[9]....
        /*0050*/ 	.word	0xffffffff


	//----- nvinfo : EIATTR_COOP_GROUP_INSTR_OFFSETS
	.align		4
.L_3583:
        /*0054*/ 	.byte	0x04, 0x28
        /*0056*/ 	.short	(.L_3585 - .L_3584)


	//   ....[0]....
.L_3584:
        /*0058*/ 	.word	0x00001a00


	//   ....[1]....
        /*005c*/ 	.word	0x00001a30


	//   ....[2]....
        /*0060*/ 	.word	0x00001a60


	//   ....[3]....
        /*0064*/ 	.word	0x00001a70


	//   ....[4]....
        /*0068*/ 	.word	0x00001aa0


	//   ....[5]....
        /*006c*/ 	.word	0x00001ab0


	//   ....[6]....
        /*0070*/ 	.word	0x00001ae0


	//   ....[7]....
        /*0074*/ 	.word	0x00001af0


	//   ....[8]....
        /*0078*/ 	.word	0x00001b20


	//   ....[9]....
        /*007c*/ 	.word	0x00001b30


	//----- nvinfo : EIATTR_VRC_CTA_INIT_COUNT
	.align		4
.L_3585:
        /*0080*/ 	.byte	0x02, 0x4a
	.zero		1
	.zero		1


	//----- nvinfo : EIATTR_EXIT_INSTR_OFFSETS
	.align		4
        /*0084*/ 	.byte	0x04, 0x1c
        /*0086*/ 	.short	(.L_3587 - .L_3586)


	//   ....[0]....
.L_3586:
        /*0088*/ 	.word	0x00007640


	//   ....[1]....
        /*008c*/ 	.word	0x00007710


	//----- nvinfo : EIATTR_MAX_THREADS
	.align		4
.L_3587:
        /*0090*/ 	.byte	0x04, 0x05
        /*0092*/ 	.short	(.L_3589 - .L_3588)
.L_3588:
        /*0094*/ 	.word	0x00000100
        /*0098*/ 	.word	0x00000001
        /*009c*/ 	.word	0x00000001


	//----- nvinfo : EIATTR_CRS_STACK_SIZE
	.align		4
.L_3589:
        /*00a0*/ 	.byte	0x04, 0x1e
        /*00a2*/ 	.short	(.L_3591 - .L_3590)
.L_3590:
        /*00a4*/ 	.word	0x00000000


	//----- nvinfo : EIATTR_CBANK_PARAM_SIZE
	.align		4
.L_3591:
        /*00a8*/ 	.byte	0x03, 0x19
        /*00aa*/ 	.short	0x0128


	//----- nvinfo : EIATTR_PARAM_CBANK
	.align		4
        /*00ac*/ 	.byte	0x04, 0x0a
        /*00ae*/ 	.short	(.L_3593 - .L_3592)
	.align		4
.L_3592:
        /*00b0*/ 	.word	index@(.nv.constant0._ZN10layer_norm13ln_bwd_kernelINS_13Kernel_traitsI6__halfS2_fS2_fjLj6144ELj1ELj1ELj8ELj16ENS_18Kernel_traits_baseILj6144ES2_S2_fS2_fjLj256EEEEELb1ELb1ELb0ELb0EEEvNS_9BwdParamsE)
        /*00b4*/ 	.short	0x0380
        /*00b6*/ 	.short	0x0128


	//----- nvinfo : EIATTR_SW_WAR
	.align		4
.L_3593:
        /*00b8*/ 	.byte	0x04, 0x36
        /*00ba*/ 	.short	(.L_3595 - .L_3594)
.L_3594:
        /*00bc*/ 	.word	0x00000008
.L_3595:


//--------------------- .nv.info._ZN10layer_norm13ln_bwd_kernelINS_13Kernel_traitsI6__halfS2_fS2_fjLj6144ELj1ELj1ELj8ELj16ENS_18Kernel_traits_baseILj6144ES2_S2_fS2_fjLj256EEEEELb1ELb1ELb0ELb1EEEvNS_9BwdParamsE --------------------------
	.section	.nv.info._ZN10layer_norm13ln_bwd_kernelINS_13Kernel_traitsI6__halfS2_fS2_fjLj6144ELj1ELj1ELj8ELj16ENS_18Kernel_traits_baseILj6144ES2_S2_fS2_fjLj256EEEEELb1ELb1ELb0ELb1EEEvNS_9BwdParamsE,"",@"SHT_CUDA_INFO"
	.sectionflags	@""
	.align	4


	//----- nvinfo : EIATTR_CUDA_API_VERSION
	.align		4
        /*0000*/ 	.byte	0x04, 0x37
        /*0002*/ 	.short	(.L_3597 - .L_3596)
.L_3596:
        /*0004*/ 	.word	0x00000082


	//----- nvinfo : EIATTR_KPARAM_INFO
	.align		4
.L_3597:
        /*0008*/ 	.byte	0x04, 0x17
        /*000a*/ 	.short	(.L_3599 - .L_3598)
.L_3598:
        /*000c*/ 	.word	0x00000000
        /*0010*/ 	.short	0x0000
        /*0012*/ 	.short	0x0000
        /*0014*/ 	.byte	0x00, 0xf0, 0xa1, 0x04


	//----- nvinfo : EIATTR_SPARSE_MMA_MASK
	.align		4
.L_3599:
        /*0018*/ 	.byte	0x03, 0x50
        /*001a*/ 	.short	0x0000


	//----- nvinfo : EIATTR_MAXREG_COUNT
	.align		4
        /*001c*/ 	.byte	0x03, 0x1b
        /*001e*/ 	.short	0x00ff


	//----- nvinfo : EIATTR_NUM_BARRIERS
	.align		4
        /*0020*/ 	.byte	0x02, 0x4c
        /*0022*/ 	.byte	0x01
	.zero		1


	//----- nvinfo : EIATTR_MERCURY_ISA_VERSION
	.align		4
        /*0024*/ 	.byte	0x03, 0x5f
        /*0026*/ 	.short	0x0101


	//----- nvinfo : EIATTR_COOP_GROUP_MASK_REGIDS
	.align		4
        /*0028*/ 	.byte	0x04, 0x29
        /*002a*/ 	.short	(.L_3601 - .L_3600)


	//   ....[0]....
.L_3600:
        /*002c*/ 	.word	0xffffffff


	//   ....[1]....
        /*0030*/ 	.word	0xffffffff


	//   ....[2]....
        /*0034*/ 	.word	0xffffffff


	//   ....[3]....
        /*0038*/ 	.word	0xffffffff


	//   ....[4]....
        /*003c*/ 	.word	0xffffffff


	//   ....[5]....
        /*0040*/ 	.word	0xffffffff


	//   ....[6]....
        /*0044*/ 	.word	0xffffffff


	//   ....[7]....
        /*0048*/ 	.word	0xffffffff


	//   ....[8]....
        /*004c*/ 	.word	0xffffffff


	//   ....[9]....
        /*0050*/ 	.word	0xffffffff


	//----- nvinfo : EIATTR_COOP_GROUP_INSTR_OFFSETS
	.align		4
.L_3601:
        /*0054*/ 	.byte	0x04, 0x28
        /*0056*/ 	.short	(.L_3603 - .L_3602)


	//   ....[0]....
.L_3602:
        /*0058*/ 	.word	0x00001330


	//   ....[1]....
        /*005c*/ 	.word	0x00001350


	//   ....[2]....
        /*0060*/ 	.word	0x00001380


	//   ....[3]....
        /*0064*/ 	.word	0x00001390


	//   ....[4]....
        /*0068*/ 	.word	0x000013c0


	//   ....[5]....
        /*006c*/ 	.word	0x000013d0


	//   ....[6]....
        /*0070*/ 	.word	0x00001400


	//   ....[7]....
        /*0074*/ 	.word	0x00001410


	//   ....[8]....
        /*0078*/ 	.word	0x00001480


	//   ....[9]....
        /*007c*/ 	.word	0x00001490


	//----- nvinfo : EIATTR_VRC_CTA_INIT_COUNT
	.align		4
.L_3603:
        /*0080*/ 	.byte	0x02, 0x4a
	.zero		1
	.zero		1


	//----- nvinfo : EIATTR_EXIT_INSTR_OFFSETS
	.align		4
        /*0084*/ 	.byte	0x04, 0x1c
        /*0086*/ 	.short	(.L_3605 - .L_3604)


	//   ....[0]....
.L_3604:
        /*0088*/ 	.word	0x00007070


	//----- nvinfo : EIATTR_MAX_THREADS
	.align		4
.L_3605:
        /*008c*/ 	.byte	0x04, 0x05
        /*008e*/ 	.short	(.L_3607 - .L_3606)
.L_3606:
        /*0090*/ 	.word	0x00000100
        /*0094*/ 	.word	0x00000001
        /*0098*/ 	.word	0x00000001


	//----- nvinfo : EIATTR_CBANK_PARAM_SIZE
	.align		4
.L_3607:
        /*009c*/ 	.byte	0x03, 0x19
        /*009e*/ 	.short	0x0128


	//----- nvinfo : EIATTR_PARAM_CBANK
	.align		4
        /*00a0*/ 	.byte	0x04, 0x0a
        /*00a2*/ 	.short	(.L_3609 - .L_3608)
	.align		4
.L_3608:
        /*00a4*/ 	.word	index@(.nv.constant0._ZN10layer_norm13ln_bwd_kernelINS_13Kernel_traitsI6__halfS2_fS2_fjLj6144ELj1ELj1ELj8ELj16ENS_18Kernel_traits_baseILj6144ES2_S2_fS2_fjLj256EEEEELb1ELb1ELb0ELb1EEEvNS_9BwdParamsE)
        /*00a8*/ 	.short	0x0380
        /*00aa*/ 	.short	0x0128


	//----- nvinfo : EIATTR_SW_WAR
	.align		4
.L_3609:
        /*00ac*/ 	.byte	0x04, 0x36
        /*00ae*/ 	.short	(.L_3611 - .L_3610)
.L_3610:
        /*00b0*/ 	.word	0x00000008
.L_3611:


//--------------------- .nv.info._ZN10layer_norm22ln_bwd_finalize_kernelINS_22Kernel_traits_finalizeILj6144E6__halfS2_fS2_fjLb1ELj1024ELj4ENS_18Kernel_traits_baseILj6144ES2_S2_fS2_fjLj1024EEEEELb1ELb0EEEvNS_9BwdParamsE --------------------------
	.section	.nv.info._ZN10layer_norm22ln_bwd_finalize_kernelINS_22Kernel_traits_finalizeILj6144E6__halfS2_fS2_fjLb1ELj1024ELj4ENS_18Kernel_traits_baseILj6144ES2_S2_fS2_fjLj1024EEEEELb1ELb0EEEvNS_9BwdParamsE,"",@"SHT_CUDA_INFO"
	.sectionflags	@""
	.align	4


	//----- nvinfo : EIATTR_CUDA_API_VERSION
	.align		4
        /*0000*/ 	.byte	0x04, 0x37
        /*0002*/ 	.short	(.L_3613 - .L_3612)
.L_3612:
        /*0004*/ 	.word	0x00000082


	//----- nvinfo : EIATTR_KPARAM_INFO
	.align		4
.L_3613:
        /*0008*/ 	.byte	0x04, 0x17
        /*000a*/ 	.short	(.L_3615 - .L_3614)
.L_3614:
        /*000c*/ 	.word	0x00000000
        /*0010*/ 	.short	0x0000
        /*0012*/ 	.short	0x0000
        /*0014*/ 	.byte	0x00, 0xf0, 0xa1, 0x04


	//----- nvinfo : EIATTR_SPARSE_MMA_MASK
	.align		4
.L_3615:
        /*0018*/ 	.byte	0x03, 0x50
        /*001a*/ 	.short	0x0000


	//----- nvinfo : EIATTR_MAXREG_COUNT
	.align		4
        /*001c*/ 	.byte	0x03, 0x1b
        /*001e*/ 	.short	0x0040


	//----- nvinfo : EIATTR_NUM_BARRIERS
	.align		4
        /*0020*/ 	.byte	0x02, 0x4c
        /*0022*/ 	.byte	0x01
	.zero		1


	//----- nvinfo : EIATTR_MERCURY_ISA_VERSION
	.align		4
        /*0024*/ 	.byte	0x03, 0x5f
        /*0026*/ 	.short	0x0101


	//----- nvinfo : EIATTR_COOP_GROUP_MASK_REGIDS
	.align		4
        /*0028*/ 	.byte	0x04, 0x29
        /*002a*/ 	.short	(.L_3617 - .L_3616)


	//   ....[0]....
.L_3616:
        /*002c*/ 	.word	0xffffffff


	//   ....[1]....
        /*0030*/ 	.word	0xffffffff


	//   ....[2]....
        /*0034*/ 	.word	0xffffffff


	//   ....[3]....
        /*0038*/ 	.word	0xffffffff


	//   ....[4]....
        /*003c*/ 	.word	0xffffffff


	//   ....[5]....
        /*0040*/ 	.word	0xffffffff


	//   ....[6]....
        /*0044*/ 	.word	0xffffffff


	//   ....[7]....
        /*0048*/ 	.word	0xffffffff


	//   ....[8]....
        /*004c*/ 	.word	0xffffffff


	//   ....[9]....
        /*0050*/ 	.word	0xffffffff


	//   ....[10]....
        /*0054*/ 	.word	0xffffffff


	//   ....[11]....
        /*0058*/ 	.word	0xffffffff


	//   ....[12]....
        /*005c*/ 	.word	0xffffffff


	//   ....[13]....
        /*0060*/ 	.word	0xffffffff


	//   ....[14]....
        /*0064*/ 	.word	0xffffffff


	//----- nvinfo : EIATTR_COOP_GROUP_INSTR_OFFSETS
	.align		4
.L_3617:
        /*0068*/ 	.byte	0x04, 0x28
        /*006a*/ 	.short	(.L_3619 - .L_3618)


	//   ....[0]....
.L_3618:
        /*006c*/ 	.word	0x00001060


	//   ....[1]....
        /*0070*/ 	.word	0x00001070


	//   ....[2]....
        /*0074*/ 	.word	0x00001080


	//   ....[3]....
        /*0078*/ 	.word	0x000010b0


	//   ....[4]....
        /*007c*/ 	.word	0x000010d0


	//   ....[5]....
        /*0080*/ 	.word	0x000010e0


	//   ....[6]....
        /*0084*/ 	.word	0x00001110


	//   ....[7]....
        /*0088*/ 	.word	0x00001130


	//   ....[8]....
        /*008c*/ 	.word	0x00001140


	//   ....[9]....
        /*0090*/ 	.word	0x00001180


	//   ....[10]....
        /*0094*/ 	.word	0x000011b0


	//   ....[11]....
        /*0098*/ 	.word	0x000011c0


	//   ....[12]....
        /*009c*/ 	.word	0x00001200


	//   ....[13]....
        /*00a0*/ 	.word	0x00001220


	//   ....[14]....
        /*00a4*/ 	.word	0x00001230


	//----- nvinfo : EIATTR_VRC_CTA_INIT_COUNT
	.align		4
.L_3619:
        /*00a8*/ 	.byte	0x02, 0x4a
	.zero		1
	.zero		1


	//----- nvinfo : EIATTR_EXIT_INSTR_OFFSETS
	.align		4
        /*00ac*/ 	.byte	0x04, 0x1c
        /*00ae*/ 	.short	(.L_3621 - .L_3620)


	//   ....[0]....
.L_3620:
        /*00b0*/ 	.word	0x00000060


	//   ....[1]....
        /*00b4*/ 	.word	0x000012b0


	//   ....[2]....
        /*00b8*/ 	.word	0x000012e0


	//   ....[3]....
        /*00bc*/ 	.word	0x000013f0


	//----- nvinfo : EIATTR_MAX_THREADS
	.align		4
.L_3621:
        /*00c0*/ 	.byte	0x04, 0x05
        /*00c2*/ 	.short	(.L_3623 - .L_3622)
.L_3622:
        /*00c4*/ 	.word	0x00000400
        /*00c8*/ 	.word	0x00000001
        /*00cc*/ 	.word	0x00000001


	//----- nvinfo : EIATTR_CRS_STACK_SIZE
	.align		4
.L_3623:
        /*00d0*/ 	.byte	0x04, 0x1e
        /*00d2*/ 	.short	(.L_3625 - .L_3624)
.L_3624:
        /*00d4*/ 	.word	0x00000000


	//----- nvinfo : EIATTR_CBANK_PARAM_SIZE
	.align		4
.L_3625:
        /*00d8*/ 	.byte	0x03, 0x19
        /*00da*/ 	.short	0x0128


	//----- nvinfo : EIATTR_PARAM_CBANK
	.align		4
        /*00dc*/ 	.byte	0x04, 0x0a
        /*00de*/ 	.short	(.L_3627 - .L_3626)
	.align		4
.L_3626:
        /*00e0*/ 	.word	index@(.nv.constant0._ZN10layer_norm22ln_bwd_finalize_kernelINS_22Kernel_traits_finalizeILj6144E6__halfS2_fS2_fjLb1ELj1024ELj4ENS_18Kernel_traits_baseILj6144ES2_S2_fS2_fjLj1024EEEEELb1ELb0EEEvNS_9BwdParamsE)
        /*00e4*/ 	.short	0x0380
        /*00e6*/ 	.short	0x0128


	//----- nvinfo : EIATTR_SW_WAR
	.align		4
.L_3627:
        /*00e8*/ 	.byte	0x04, 0x36
        /*00ea*/ 	.short	(.L_3629 - .L_3628)
.L_3628:
        /*00ec*/ 	.word	0x00000008
.L_3629:


//--------------------- .nv.info._ZN10layer_norm13ln_bwd_kernelINS_13Kernel_traitsI6__halfS2_fS2_fjLj6144ELj1ELj1ELj8ELj16ENS_18Kernel_traits_baseILj6144ES2_S2_fS2_fjLj256EEEEELb1ELb1ELb1ELb0EEEvNS_9BwdParamsE --------------------------
	.section	.nv.info._ZN10layer_norm13ln_bwd_kernelINS_13Kernel_traitsI6__halfS2_fS2_fjLj6144ELj1ELj1ELj8ELj16ENS_18Kernel_traits_baseILj6144ES2_S2_fS2_fjLj256EEEEELb1ELb1ELb1ELb0EEEvNS_9BwdParamsE,"",@"SHT_CUDA_INFO"
	.sectionflags	@""
	.align	4


	//----- nvinfo : EIATTR_CUDA_API_VERSION
	.align		4
        /*0000*/ 	.byte	0x04, 0x37
        /*0002*/ 	.short	(.L_3631 - .L_3630)
.L_3630:
        /*0004*/ 	.word	0x00000082


	//----- nvinfo : EIATTR_KPARAM_INFO
	.align		4
.L_3631:
        /*0008*/ 	.byte	0x04, 0x17
        /*000a*/ 	.short	(.L_3633 - .L_3632)
.L_3632:
        /*000c*/ 	.word	0x00000000
        /*0010*/ 	.short	0x0000
        /*0012*/ 	.short	0x0000
        /*0014*/ 	.byte	0x00, 0xf0, 0xa1, 0x04


	//----- nvinfo : EIATTR_SPARSE_MMA_MASK
	.align		4
.L_3633:
        /*0018*/ 	.byte	0x03, 0x50
        /*001a*/ 	.short	0x0000


	//----- nvinfo : EIATTR_MAXREG_COUNT
	.align		4
        /*001c*/ 	.byte	0x03, 0x1b
        /*001e*/ 	.short	0x00ff


	//----- nvinfo : EIATTR_NUM_BARRIERS
	.align		4
        /*0020*/ 	.byte	0x02, 0x4c
        /*0022*/ 	.byte	0x01
	.zero		1


	//----- nvinfo : EIATTR_MERCURY_ISA_VERSION
	.align		4
        /*0024*/ 	.byte	0x03, 0x5f
        /*0026*/ 	.short	0x0101


	//----- nvinfo : EIATTR_COOP_GROUP_MASK_REGIDS
	.align		4
        /*0028*/ 	.byte	0x04, 0x29
        /*002a*/ 	.short	(.L_3635 - .L_3634)


	//   ....[0]....
.L_3634:
        /*002c*/ 	.word	0xffffffff


	//   ....[1]....
        /*0030*/ 	.word	0xffffffff


	//   ....[2]....
        /*0034*/ 	.word	0xffffffff


	//   ....[3]....
        /*0038*/ 	.word	0xffffffff


	//   ....[4]....
        /*003c*/ 	.word	0xffffffff


	//   ....[5]....
        /*0040*/ 	.word	0xffffffff


	//   ....[6]....
        /*0044*/ 	.word	0xffffffff


	//   ....[7]....
        /*0048*/ 	.word	0xffffffff


	//   ....[8]....
        /*004c*/ 	.word	0xffffffff


	//   ....[9]....
        /*0050*/ 	.word	0xffffffff


	//----- nvinfo : EIATTR_COOP_GROUP_INSTR_OFFSETS
	.align		4
.L_3635:
        /*0054*/ 	.byte	0x04, 0x28
        /*0056*/ 	.short	(.L_3637 - .L_3636)


	//   ....[0]....
.L_3636:
        /*0058*/ 	.word	0x00001f40


	//   ....[1]....
        /*005c*/ 	.word	0x00001f60


	//   ....[2]....
        /*0060*/ 	.word	0x00001fa0


	//   ....[3]....
        /*0064*/ 	.word	0x00001fb0


	//   ....[4]....
        /*0068*/ 	.word	0x00001ff0


	//   ....[5]....
        /*006c*/ 	.word	0x00002000


	//   ....[6]....
        /*0070*/ 	.word	0x00002030


	//   ....[7]....
        /*0074*/ 	.word	0x00002040


	//   ....[8]....
        /*0078*/ 	.word	0x00002070


	//   ....[9]....
        /*007c*/ 	.word	0x00002080


	//----- nvinfo : EIATTR_VRC_CTA_INIT_COUNT
	.align		4
.L_3637:
        /*0080*/ 	.byte	0x02, 0x4a
	.zero		1
	.zero		1


	//----- nvinfo : EIATTR_EXIT_INSTR_OFFSETS
	.align		4
        /*0084*/ 	.byte	0x04, 0x1c
        /*0086*/ 	.short	(.L_3639 - .L_3638)


	//   ....[0]....
.L_3638:
        /*0088*/ 	.word	0x0000aeb0


	//   ....[1]....
        /*008c*/ 	.word	0x0000af80


	//----- nvinfo : EIATTR_MAX_THREADS
	.align		4
.L_3639:
        /*0090*/ 	.byte	0x04, 0x05
        /*0092*/ 	.short	(.L_3641 - .L_3640)
.L_3640:
        /*0094*/ 	.word	0x00000100
        /*0098*/ 	.word	0x00000001
        /*009c*/ 	.word	0x00000001


	//----- nvinfo : EIATTR_CRS_STACK_SIZE
	.align		4
.L_3641:
        /*00a0*/ 	.byte	0x04, 0x1e
        /*00a2*/ 	.short	(.L_3643 - .L_3642)
.L_3642:
        /*00a4*/ 	.word	0x00000000


	//----- nvinfo : EIATTR_CBANK_PARAM_SIZE
	.align		4
.L_3643:
        /*00a8*/ 	.byte	0x03, 0x19
        /*00aa*/ 	.short	0x0128


	//----- nvinfo : EIATTR_PARAM_CBANK
	.align		4
        /*00ac*/ 	.byte	0x04, 0x0a
        /*00ae*/ 	.short	(.L_3645 - .L_3644)
	.align		4
.L_3644:
        /*00b0*/ 	.word	index@(.nv.constant0._ZN10layer_norm13ln_bwd_kernelINS_13Kernel_traitsI6__halfS2_fS2_fjLj6144ELj1ELj1ELj8ELj16ENS_18Kernel_traits_baseILj6144ES2_S2_fS2_fjLj256EEEEELb1ELb1ELb1ELb0EEEvNS_9BwdParamsE)
        /*00b4*/ 	.short	0x0380
        /*00b6*/ 	.short	0x0128


	//----- nvinfo : EIATTR_SW_WAR
	.align		4
.L_3645:
        /*00b8*/ 	.byte	0x04, 0x36
        /*00ba*/ 	.short	(.L_3647 - .L_3646)
.L_3646:
        /*00bc*/ 	.word	0x00000008
.L_3647:


//--------------------- .nv.info._ZN10layer_norm22ln_bwd_finalize_kernelINS_22Kernel_traits_finalizeILj6144E6__halfS2_fS2_fjLb1ELj1024ELj4ENS_18Kernel_traits_baseILj6144ES2_S2_fS2_fjLj1024EEEEELb1ELb1EEEvNS_9BwdParamsE --------------------------
	.section	.nv.info._ZN10layer_norm22ln_bwd_finalize_kernelINS_22Kernel_traits_finalizeILj6144E6__halfS2_fS2_fjLb1ELj1024ELj4ENS_18Kernel_traits_baseILj6144ES2_S2_fS2_fjLj1024EEEEELb1ELb1EEEvNS_9BwdParamsE,"",@"SHT_CUDA_INFO"
	.sectionflags	@""
	.align	4


	//----- nvinfo : EIATTR_CUDA_API_VERSION
	.align		4
        /*0000*/ 	.byte	0x04, 0x37
        /*0002*/ 	.short	(.L_3649 - .L_3648)
.L_3648:
        /*0004*/ 	.word	0x00000082


	//----- nvinfo : EIATTR_KPARAM_INFO
	.align		4
.L_3649:
        /*0008*/ 	.byte	0x04, 0x17
        /*000a*/ 	.short	(.L_3651 - .L_3650)
.L_3650:
        /*000c*/ 	.word	0x00000000
        /*0010*/ 	.short	0x0000
        /*0012*/ 	.short	0x0000
        /*0014*/ 	.byte	0x00, 0xf0, 0xa1, 0x04


	//----- nvinfo : EIATTR_SPARSE_MMA_MASK
	.align		4
.L_3651:
        /*0018*/ 	.byte	0x03, 0x50
        /*001a*/ 	.short	0x0000


	//----- nvinfo : EIATTR_MAXREG_COUNT
	.align		4
        /*001c*/ 	.byte	0x03, 0x1b
        /*001e*/ 	.short	0x0040


	//----- nvinfo : EIATTR_NUM_BARRIERS
	.align		4
        /*0020*/ 	.byte	0x02, 0x4c
        /*0022*/ 	.byte	0x01
	.zero		1


	//----- nvinfo : EIATTR_MERCURY_ISA_VERSION
	.align		4
        /*0024*/ 	.byte	0x03, 0x5f
        /*0026*/ 	.short	0x0101


	//----- nvinfo : EIATTR_COOP_GROUP_MASK_REGIDS
	.align		4
        /*0028*/ 	.byte	0x04, 0x29
        /*002a*/ 	.short	(.L_3653 - .L_3652)


	//   ....[0]....
.L_3652:
        /*002c*/ 	.word	0xffffffff


	//   ....[1]....
        /*0030*/ 	.word	0xffffffff


	//   ....[2]....
        /*0034*/ 	.word	0xffffffff


	//   ....[3]....
        /*0038*/ 	.word	0xffffffff


	//   ....[4]....
        /*003c*/ 	.word	0xffffffff


	//   ....[5]....
        /*0040*/ 	.word	0xffffffff


	//   ....[6]....
        /*0044*/ 	.word	0xffffffff


	//   ....[7]....
        /*0048*/ 	.word	0xffffffff


	//   ....[8]....
        /*004c*/ 	.word	0xffffffff


	//   ....[9]....
        /*0050*/ 	.word	0xffffffff


	//   ....[10]....
        /*0054*/ 	.word	0xffffffff


	//   ....[11]....
        /*0058*/ 	.word	0xffffffff


	//   ....[12]....
        /*005c*/ 	.word	0xffffffff


	//   ....[13]....
        /*0060*/ 	.word	0xffffffff


	//   ....[14]....
        /*0064*/ 	.word	0xffffffff


	//----- nvinfo : EIATTR_COOP_GROUP_INSTR_OFFSETS
	.align		4
.L_3653:
        /*0068*/ 	.byte	0x04, 0x28
        /*006a*/ 	.short	(.L_3655 - .L_3654)


	//   ....[0]....
.L_3654:
        /*006c*/ 	.word	0x00001070


	//   ....[1]....
        /*0070*/ 	.word	0x00001080


	//   ....[2]....
        /*0074*/ 	.word	0x00001090


	//   ....[3]....
        /*0078*/ 	.word	0x000010c0


	//   ....[4]....
        /*007c*/ 	.word	0x000010e0


	//   ....[5]....
        /*0080*/ 	.word	0x000010f0


	//   ....[6]....
        /*0084*/ 	.word	0x00001120


	//   ....[7]....
        /*0088*/ 	.word	0x00001140


	//   ....[8]....
        /*008c*/ 	.word	0x00001150


	//   ....[9]....
        /*0090*/ 	.word	0x00001180


	//   ....[10]....
        /*0094*/ 	.word	0x000011a0


	//   ....[11]....
        /*0098*/ 	.word	0x000011b0


	//   ....[12]....
        /*009c*/ 	.word	0x000011f0


	//   ....[13]....
        /*00a0*/ 	.word	0x00001210


	//   ....[14]....
        /*00a4*/ 	.word	0x00001220


	//----- nvinfo : EIATTR_VRC_CTA_INIT_COUNT
	.align		4
.L_3655:
        /*00a8*/ 	.byte	0x02, 0x4a
	.zero		1
	.zero		1


	//----- nvinfo : EIATTR_EXIT_INSTR_OFFSETS
	.align		4
        /*00ac*/ 	.byte	0x04, 0x1c
        /*00ae*/ 	.short	(.L_3657 - .L_3656)


	//   ....[0]....
.L_3656:
        /*00b0*/ 	.word	0x00000060


	//   ....[1]....
        /*00b4*/ 	.word	0x000012a0


	//   ....[2]....
        /*00b8*/ 	.word	0x000013c0


	//----- nvinfo : EIATTR_MAX_THREADS
	.align		4
.L_3657:
        /*00bc*/ 	.byte	0x04, 0x05
        /*00be*/ 	.short	(.L_3659 - .L_3658)
.L_3658:
        /*00c0*/ 	.word	0x00000400
        /*00c4*/ 	.word	0x00000001
        /*00c8*/ 	.word	0x00000001


	//----- nvinfo : EIATTR_CRS_STACK_SIZE
	.align		4
.L_3659:
        /*00cc*/ 	.byte	0x04, 0x1e
        /*00ce*/ 	.short	(.L_3661 - .L_3660)
.L_3660:
        /*00d0*/ 	.word	0x00000000


	//----- nvinfo : EIATTR_CBANK_PARAM_SIZE
	.align		4
.L_3661:
        /*00d4*/ 	.byte	0x03, 0x19
        /*00d6*/ 	.short	0x0128


	//----- nvinfo : EIATTR_PARAM_CBANK
	.align		4
        /*00d8*/ 	.byte	0x04, 0x0a
        /*00da*/ 	.short	(.L_3663 - .L_3662)
	.align		4
.L_3662:
        /*00dc*/ 	.word	index@(.nv.constant0._ZN10layer_norm22ln_bwd_finalize_kernelINS_22Kernel_traits_finalizeILj6144E6__halfS2_fS2_fjLb1ELj1024ELj4ENS_18Kernel_traits_baseILj6144ES2_S2_fS2_fjLj1024EEEEELb1ELb1EEEvNS_9BwdParamsE)
        /*00e0*/ 	.short	0x0380
        /*00e2*/ 	.short	0x0128


	//----- nvinfo : EIATTR_SW_WAR
	.align		4
.L_3663:
        /*00e4*/ 	.byte	0x04, 0x36
        /*00e6*/ 	.short	(.L_3665 - .L_3664)
.L_3664:
        /*00e8*/ 	.word	0x00000008
.L_3665:


//--------------------- .nv.info._ZN10layer_norm13ln_bwd_kernelINS_13Kernel_traitsI6__halfS2_fS2_fjLj6144ELj1ELj1ELj8ELj16ENS_18Kernel_traits_baseILj6144ES2_S2_fS2_fjLj256EEEEELb1ELb1ELb1ELb1EEEvNS_9BwdParamsE --------------------------
	.section	.nv.info._ZN10layer_norm13ln_bwd_kernelINS_13Kernel_traitsI6__halfS2_fS2_fjLj6144ELj1ELj1ELj8ELj16ENS_18Kernel_traits_baseILj6144ES2_S2_fS2_fjLj256EEEEELb1ELb1ELb1ELb1EEEvNS_9BwdParamsE,"",@"SHT_CUDA_INFO"
	.sectionflags	@""
	.align	4


	//----- nvinfo : EIATTR_CUDA_API_VERSION
	.align		4
        /*0000*/ 	.byte	0x04, 0x37
        /*0002*/ 	.short	(.L_3667 - .L_3666)
.L_3666:
        /*0004*/ 	.word	0x00000082


	//----- nvinfo : EIATTR_KPARAM_INFO
	.align		4
.L_3667:
        /*0008*/ 	.byte	0x04, 0x17
        /*000a*/ 	.short	(.L_3669 - .L_3668)
.L_3668:
        /*000c*/ 	.word	0x00000000
        /*0010*/ 	.short	0x0000
        /*0012*/ 	.short	0x0000
        /*0014*/ 	.byte	0x00, 0xf0, 0xa1, 0x04


	//----- nvinfo : EIATTR_SPARSE_MMA_MASK
	.align		4
.L_3669:
        /*0018*/ 	.byte	0x03, 0x50
        /*001a*/ 	.short	0x0000


	//----- nvinfo : EIATTR_MAXREG_COUNT
	.align		4
        /*001c*/ 	.byte	0x03, 0x1b
        /*001e*/ 	.short	0x00ff


	//----- nvinfo : EIATTR_NUM_BARRIERS
	.align		4
        /*0020*/ 	.byte	0x02, 0x4c
        /*0022*/ 	.byte	0x01
	.zero		1


	//----- nvinfo : EIATTR_MERCURY_ISA_VERSION
	.align		4
        /*0024*/ 	.byte	0x03, 0x5f
        /*0026*/ 	.short	0x0101


	//----- nvinfo : EIATTR_COOP_GROUP_MASK_REGIDS
	.align		4
        /*0028*/ 	.byte	0x04, 0x29
        /*002a*/ 	.short	(.L_3671 - .L_3670)


	//   ....[0]....
.L_3670:
        /*002c*/ 	.word	0xffffffff


	//   ....[1]....
        /*0030*/ 	.word	0xffffffff


	//   ....[2]....
        /*0034*/ 	.word	0xffffffff


	//   ....[3]....
        /*0038*/ 	.word	0xffffffff


	//   ....[4]....
        /*003c*/ 	.word	0xffffffff


	//   ....[5]....
        /*0040*/ 	.word	0xffffffff


	//   ....[6]....
        /*0044*/ 	.word	0xffffffff


	//   ....[7]....
        /*0048*/ 	.word	0xffffffff


	//   ....[8]....
        /*004c*/ 	.word	0xffffffff


	//   ....[9]....
        /*0050*/ 	.word	0xffffffff


	//----- nvinfo : EIATTR_COOP_GROUP_INSTR_OFFSETS
	.align		4
.L_3671:
        /*0054*/ 	.byte	0x04, 0x28
        /*0056*/ 	.short	(.L_3673 - .L_3672)


	//   ....[0]....
.L_3672:
        /*0058*/ 	.word	0x00001950


	//   ....[1]....
        /*005c*/ 	.word	0x00001990


	//   ....[2]....
        /*0060*/ 	.word	0x000019c0


	//   ....[3]....
        /*0064*/ 	.word	0x000019e0


	//   ....[4]....
        /*0068*/ 	.word	0x00001a50


	//   ....[5]....
        /*006c*/ 	.word	0x00001a60


	//   ....[6]....
        /*0070*/ 	.word	0x00001a90


	//   ....[7]....
        /*0074*/ 	.word	0x00001ac0


	//   ....[8]....
        /*0078*/ 	.word	0x00001af0


	//   ....[9]....
        /*007c*/ 	.word	0x00001b10


	//----- nvinfo : EIATTR_VRC_CTA_INIT_COUNT
	.align		4
.L_3673:
        /*0080*/ 	.byte	0x02, 0x4a
	.zero		1
	.zero		1


	//----- nvinfo : EIATTR_EXIT_INSTR_OFFSETS
	.align		4
        /*0084*/ 	.byte	0x04, 0x1c
        /*0086*/ 	.short	(.L_3675 - .L_3674)


	//   ....[0]....
.L_3674:
        /*0088*/ 	.word	0x00008d20


	//----- nvinfo : EIATTR_MAX_THREADS
	.align		4
.L_3675:
        /*008c*/ 	.byte	0x04, 0x05
        /*008e*/ 	.short	(.L_3677 - .L_3676)
.L_3676:
        /*0090*/ 	.word	0x00000100
        /*0094*/ 	.word	0x00000001
        /*0098*/ 	.word	0x00000001


	//----- nvinfo : EIATTR_CRS_STACK_SIZE
	.align		4
.L_3677:
        /*009c*/ 	.byte	0x04, 0x1e
        /*009e*/ 	.short	(.L_3679 - .L_3678)
.L_3678:
        /*00a0*/ 	.word	0x00000000


	//----- nvinfo : EIATTR_CBANK_PARAM_SIZE
	.align		4
.L_3679:
        /*00a4*/ 	.byte	0x03, 0x19
        /*00a6*/ 	.short	0x0128


	//----- nvinfo : EIATTR_PARAM_CBANK
	.align		4
        /*00a8*/ 	.byte	0x04, 0x0a
        /*00aa*/ 	.short	(.L_3681 - .L_3680)
	.align		4
.L_3680:
        /*00ac*/ 	.word	index@(.nv.constant0._ZN10layer_norm13ln_bwd_kernelINS_13Kernel_traitsI6__halfS2_fS2_fjLj6144ELj1ELj1ELj8ELj16ENS_18Kernel_traits_baseILj6144ES2_S2_fS2_fjLj256EEEEELb1ELb1ELb1ELb1EEEvNS_9BwdParamsE)
        /*00b0*/ 	.short	0x0380
        /*00b2*/ 	.short	0x0128


	//----- nvinfo : EIATTR_SW_WAR
	.align		4
.L_3681:
        /*00b4*/ 	.byte	0x04, 0x36
        /*00b6*/ 	.short	(.L_3683 - .L_3682)
.L_3682:
        /*00b8*/ 	.word	0x00000008
.L_3683:


//--------------------- .nv.info._ZN10layer_norm13ln_bwd_kernelINS_13Kernel_traitsIf6__halffS2_fjLj6144ELj1ELj1ELj8ELj16ENS_18Kernel_traits_baseILj6144EfS2_fS2_fjLj256EEEEELb0ELb0ELb0ELb0EEEvNS_9BwdParamsE --------------------------
	.section	.nv.info._ZN10layer_norm13ln_bwd_kernelINS_13Kernel_traitsIf6__halffS2_fjLj6144ELj1ELj1ELj8ELj16ENS_18Kernel_traits_baseILj6144EfS2_fS2_fjLj256EEEEELb0ELb0ELb0ELb0EEEvNS_9BwdParamsE,"",@"SHT_CUDA_INFO"
	.sectionflags	@""
	.align	4


	//----- nvinfo : EIATTR_CUDA_API_VERSION
	.align		4
        /*0000*/ 	.byte	0x04, 0x37
        /*0002*/ 	.short	(.L_3685 - .L_3684)
.L_3684:
        /*0004*/ 	.word	0x00000082


	//----- nvinfo : EIATTR_KPARAM_INFO
	.align		4
.L_3685:
        /*0008*/ 	.byte	0x04, 0x17
        /*000a*/ 	.short	(.L_3687 - .L_3686)
.L_3686:
        /*000c*/ 	.word	0x00000000
        /*0010*/ 	.short	0x0000
        /*0012*/ 	.short	0x0000
        /*0014*/ 	.byte	0x00, 0xf0, 0xa1, 0x04


	//----- nvinfo : EIATTR_SPARSE_MMA_MASK
	.align		4
.L_3687:
        /*0018*/ 	.byte	0x03, 0x50
        /*001a*/ 	.short	0x0000


	//----- nvinfo : EIATTR_MAXREG_COUNT
	.align		4
        /*001c*/ 	.byte	0x03, 0x1b
        /*001e*/ 	.short	0x00ff


	//----- nvinfo : EIATTR_NUM_BARRIERS
	.align		4
        /*0020*/ 	.byte	0x02, 0x4c
        /*0022*/ 	.byte	0x01
	.zero		1


	//----- nvinfo : EIATTR_MERCURY_ISA_VERSION
	.align		4
        /*0024*/ 	.byte	0x03, 0x5f
        /*0026*/ 	.short	0x0101


	//----- nvinfo : EIATTR_COOP_GROUP_MASK_REGIDS
	.align		4
        /*0028*/ 	.byte	0x04, 0x29
        /*002a*/ 	.short	(.L_3689 - .L_3688)


	//   ....[0]....
.L_3688:
        /*002c*/ 	.word	0xffffffff


	//   ....[1]....
        /*0030*/ 	.word	0xffffffff


	//   ....[2]....
        /*0034*/ 	.word	0xffffffff


	//   ....[3]....
        /*0038*/ 	.word	0xffffffff


	//   ....[4]....
        /*003c*/ 	.word	0xffffffff


	//   ....[5]....
        /*0040*/ 	.word	0xffffffff


	//   ....[6]....
        /*0044*/ 	.word	0xffffffff


	//   ....[7]....
        /*0048*/ 	.word	0xffffffff


	//   ....[8]....
        /*004c*/ 	.word	0xffffffff


	//   ....[9]....
        /*0050*/ 	.word	0xffffffff


	//----- nvinfo : EIATTR_COOP_GROUP_INSTR_OFFSETS
	.align		4
.L_3689:
        /*0054*/ 	.byte	0x04, 0x28
        /*0056*/ 	.short	(.L_3691 - .L_3690)


	//   ....[0]....
.L_3690:
        /*0058*/ 	.word	0x00001610


	//   ....[1]....
        /*005c*/ 	.word	0x00001640


	//   ....[2]....
        /*0060*/ 	.word	0x00001670


	//   ....[3]....
        /*0064*/ 	.word	0x00001680


	//   ....[4]....
        /*0068*/ 	.word	0x000016b0


	//   ....[5]....
        /*006c*/ 	.word	0x000016c0


	//   ....[6]....
        /*0070*/ 	.word	0x000016f0


	//   ....[7]....
        /*0074*/ 	.word	0x00001700


	//   ....[8]....
        /*0078*/ 	.word	0x00001730


	//   ....[9]....
        /*007c*/ 	.word	0x00001740


	//----- nvinfo : EIATTR_VRC_CTA_INIT_COUNT
	.align		4
.L_3691:
        /*0080*/ 	.byte	0x02, 0x4a
	.zero		1
	.zero		1


	//----- nvinfo : EIATTR_EXIT_INSTR_OFFSETS
	.align		4
        /*0084*/ 	.byte	0x04, 0x1c
        /*0086*/ 	.short	(.L_3693 - .L_3692)


	//   ....[0]....
.L_3692:
        /*0088*/ 	.word	0x00003cb0


	//   ....[1]....
        /*008c*/ 	.word	0x00003d50


	//----- nvinfo : EIATTR_MAX_THREADS
	.align		4
.L_3693:
        /*0090*/ 	.byte	0x04, 0x05
        /*0092*/ 	.short	(.L_3695 - .L_3694)
.L_3694:
        /*0094*/ 	.word	0x00000100
        /*0098*/ 	.word	0x00000001
        /*009c*/ 	.word	0x00000001


	//----- nvinfo : EIATTR_CRS_STACK_SIZE
	.align		4
.L_3695:
        /*00a0*/ 	.byte	0x04, 0x1e
        /*00a2*/ 	.short	(.L_3697 - .L_3696)
.L_3696:
        /*00a4*/ 	.word	0x00000000


	//----- nvinfo : EIATTR_CBANK_PARAM_SIZE
	.align		4
.L_3697:
        /*00a8*/ 	.byte	0x03, 0x19
        /*00aa*/ 	.short	0x0128


	//----- nvinfo : EIATTR_PARAM_CBANK
	.align		4
        /*00ac*/ 	.byte	0x04, 0x0a
        /*00ae*/ 	.short	(.L_3699 - .L_3698)
	.align		4
.L_3698:
        /*00b0*/ 	.word	index@(.nv.constant0._ZN10layer_norm13ln_bwd_kernelINS_13Kernel_traitsIf6__halffS2_fjLj6144ELj1ELj1ELj8ELj16ENS_18Kernel_traits_baseILj6144EfS2_fS2_fjLj256EEEEELb0ELb0ELb0ELb0EEEvNS_9BwdParamsE)
        /*00b4*/ 	.short	0x0380
        /*00b6*/ 	.short	0x0128


	//----- nvinfo : EIATTR_SW_WAR
	.align		4
.L_3699:
        /*00b8*/ 	.byte	0x04, 0x36
        /*00ba*/ 	.short	(.L_3701 - .L_3700)
.L_3700:
        /*00bc*/ 	.word	0x00000008
.L_3701:


//--------------------- .nv.info._ZN10layer_norm13ln_bwd_kernelINS_13Kernel_traitsIf6__halffS2_fjLj6144ELj1ELj1ELj8ELj16ENS_18Kernel_traits_baseILj6144EfS2_fS2_fjLj256EEEEELb0ELb0ELb0ELb1EEEvNS_9BwdParamsE --------------------------
	.section	.nv.info._ZN10layer_norm13ln_bwd_kernelINS_13Kernel_traitsIf6__halffS2_fjLj6144ELj1ELj1ELj8ELj16ENS_18Kernel_traits_baseILj6144EfS2_fS2_fjLj256EEEEELb0ELb0ELb0ELb1EEEvNS_9BwdParamsE,"",@"SHT_CUDA_INFO"
	.sectionflags	@""
	.align	4


	//----- nvinfo : EIATTR_CUDA_API_VERSION
	.align		4
        /*0000*/ 	.byte	0x04, 0x37
        /*0002*/ 	.short	(.L_3703 - .L_3702)
.L_3702:
        /*0004*/ 	.word	0x00000082


	//----- nvinfo : EIATTR_KPARAM_INFO
	.align		4
.L_3703:
        /*0008*/ 	.byte	0x04, 0x17
        /*000a*/ 	.short	(.L_3705 - .L_3704)
.L_3704:
        /*000c*/ 	.word	0x00000000
        /*0010*/ 	.short	0x0000
        /*0012*/ 	.short	0x0000
        /*0014*/ 	.byte	0x00, 0xf0, 0xa1, 0x04


	//----- nvinfo : EIATTR_SPARSE_MMA_MASK
	.align		4
.L_3705:
        /*0018*/ 	.byte	0x03, 0x50
        /*001a*/ 	.short	0x0000


	//----- nvinfo : EIATTR_MAXREG_COUNT
	.align		4
        /*001c*/ 	.byte	0x03, 0x1b
        /*001e*/ 	.short	0x00ff


	//----- nvinfo : EIATTR_NUM_BARRIERS
	.align		4
        /*0020*/ 	.byte	0x02, 0x4c
        /*0022*/ 	.byte	0x01
	.zero		1


	//----- nvinfo : EIATTR_MERCURY_ISA_VERSION
	.align		4
        /*0024*/ 	.byte	0x03, 0x5f
        /*0026*/ 	.short	0x0101


	//----- nvinfo : EIATTR_COOP_GROUP_MASK_REGIDS
	.align		4
        /*0028*/ 	.byte	0x04, 0x29
        /*002a*/ 	.short	(.L_3707 - .L_3706)


	//   ....[0]....
.L_3706:
        /*002c*/ 	.word	0xffffffff


	//   ....[1]....
        /*0030*/ 	.word	0xffffffff


	//   ....[2]....
        /*0034*/ 	.word	0xffffffff


	//   ....[3]....
        /*0038*/ 	.word	0xffffffff


	//   ....[4]....
        /*003c*/ 	.word	0xffffffff


	//   ....[5]....
        /*0040*/ 	.word	0xffffffff


	//   ....[6]....
        /*0044*/ 	.word	0xffffffff


	//   ....[7]....
        /*0048*/ 	.word	0xffffffff


	//   ....[8]....
        /*004c*/ 	.word	0xffffffff


	//   ....[9]....
        /*0050*/ 	.word	0xffffffff


	//----- nvinfo : EIATTR_COOP_GROUP_INSTR_OFFSETS
	.align		4
.L_3707:
        /*0054*/ 	.byte	0x04, 0x28
        /*0056*/ 	.short	(.L_3709 - .L_3708)


	//   ....[0]....
.L_3708:
        /*0058*/ 	.word	0x00001120


	//   ....[1]....
        /*005c*/ 	.word	0x00001350


	//   ....[2]....
        /*0060*/ 	.word	0x00001380


	//   ....[3]....
        /*0064*/ 	.word	0x000013a0


	//   ....[4]....
        /*0068*/ 	.word	0x000013e0


	//   ....[5]....
        /*006c*/ 	.word	0x00001400


	//   ....[6]....
        /*0070*/ 	.word	0x00001420


	//   ....[7]....
        /*0074*/ 	.word	0x00001440


	//   ....[8]....
        /*0078*/ 	.word	0x00001480


	//   ....[9]....
        /*007c*/ 	.word	0x00001490


	//----- nvinfo : EIATTR_VRC_CTA_INIT_COUNT
	.align		4
.L_3709:
        /*0080*/ 	.byte	0x02, 0x4a
	.zero		1
	.zero		1


	//----- nvinfo : EIATTR_EXIT_INSTR_OFFSETS
	.align		4
        /*0084*/ 	.byte	0x04, 0x1c
        /*0086*/ 	.short	(.L_3711 - .L_3710)


	//   ....[0]....
.L_3710:
        /*0088*/ 	.word	0x00003ad0


	//----- nvinfo : EIATTR_MAX_THREADS
	.align		4
.L_3711:
        /*008c*/ 	.byte	0x04, 0x05
        /*008e*/ 	.short	(.L_3713 - .L_3712)
.L_3712:
        /*0090*/ 	.word	0x00000100
        /*0094*/ 	.word	0x00000001
        /*0098*/ 	.word	0x00000001


	//----- nvinfo : EIATTR_CRS_STACK_SIZE
	.align		4
.L_3713:
        /*009c*/ 	.byte	0x04, 0x1e
        /*009e*/ 	.short	(.L_3715 - .L_3714)
.L_3714:
        /*00a0*/ 	.word	0x00000000


	//----- nvinfo : EIATTR_CBANK_PARAM_SIZE
	.align		4
.L_3715:
        /*00a4*/ 	.byte	0x03, 0x19
        /*00a6*/ 	.short	0x0128


	//----- nvinfo : EIATTR_PARAM_CBANK
	.align		4
        /*00a8*/ 	.byte	0x04, 0x0a
        /*00aa*/ 	.short	(.L_3717 - .L_3716)
	.align		4
.L_3716:
        /*00ac*/ 	.word	index@(.nv.constant0._ZN10layer_norm13ln_bwd_kernelINS_13Kernel_traitsIf6__halffS2_fjLj6144ELj1ELj1ELj8ELj16ENS_18Kernel_traits_baseILj6144EfS2_fS2_fjLj256EEEEELb0ELb0ELb0ELb1EEEvNS_9BwdParamsE)
        /*00b0*/ 	.short	0x0380
        /*00b2*/ 	.short	0x0128


	//----- nvinfo : EIATTR_SW_WAR
	.align		4
.L_3717:
        /*00b4*/ 	.byte	0x04, 0x36
        /*00b6*/ 	.short	(.L_3719 - .L_3718)
.L_3718:
        /*00b8*/ 	.word	0x00000008
.L_3719:


//--------------------- .nv.info._ZN10layer_norm13ln_bwd_kernelINS_13Kernel_traitsIf6__halffS2_fjLj6144ELj1ELj1ELj8ELj16ENS_18Kernel_traits_baseILj6144EfS2_fS2_fjLj256EEEEELb0ELb0ELb1ELb0EEEvNS_9BwdParamsE --------------------------
	.section	.nv.info._ZN10layer_norm13ln_bwd_kernelINS_13Kernel_traitsIf6__halffS2_fjLj6144ELj1ELj1ELj8ELj16ENS_18Kernel_traits_baseILj6144EfS2_fS2_fjLj256EEEEELb0ELb0ELb1ELb0EEEvNS_9BwdParamsE,"",@"SHT_CUDA_INFO"
	.sectionflags	@""
	.align	4


	//----- nvinfo : EIATTR_CUDA_API_VERSION
	.align		4
        /*0000*/ 	.byte	0x04, 0x37
        /*0002*/ 	.short	(.L_3721 - .L_3720)
.L_3720:
        /*0004*/ 	.word	0x00000082


	//----- nvinfo : EIATTR_KPARAM_INFO
	.align		4
.L_3721:
        /*0008*/ 	.byte	0x04, 0x17
        /*000a*/ 	.short	(.L_3723 - .L_3722)
.L_3722:
        /*000c*/ 	.word	0x00000000
        /*0010*/ 	.short	0x0000
        /*0012*/ 	.short	0x0000
        /*0014*/ 	.byte	0x00, 0xf0, 0xa1, 0x04


	//----- nvinfo : EIATTR_SPARSE_MMA_MASK
	.align		4
.L_3723:
        /*0018*/ 	.byte	0x03, 0x50
        /*001a*/ 	.short	0x0000


	//----- nvinfo : EIATTR_MAXREG_COUNT
	.align		4
        /*001c*/ 	.byte	0x03, 0x1b
        /*001e*/ 	.short	0x00ff


	//----- nvinfo : EIATTR_NUM_BARRIERS
	.align		4
        /*0020*/ 	.byte	0x02, 0x4c
        /*0022*/ 	.byte	0x01
	.zero		1


	//----- nvinfo : EIATTR_MERCURY_ISA_VERSION
	.align		4
        /*0024*/ 	.byte	0x03, 0x5f
        /*0026*/ 	.short	0x0101


	//----- nvinfo : EIATTR_COOP_GROUP_MASK_REGIDS
	.align		4
        /*0028*/ 	.byte	0x04, 0x29
        /*002a*/ 	.short	(.L_3725 - .L_3724)


	//   ....[0]....
.L_3724:
        /*002c*/ 	.word	0xffffffff


	//   ....[1]....
        /*0030*/ 	.word	0xffffffff


	//   ....[2]....
        /*0034*/ 	.word	0xffffffff


	//   ....[3]....
        /*0038*/ 	.word	0xffffffff


	//   ....[4]....
        /*003c*/ 	.word	0xffffffff


	//   ....[5]....
        /*0040*/ 	.word	0xffffffff


	//   ....[6]....
        /*0044*/ 	.word	0xffffffff


	//   ....[7]....
        /*0048*/ 	.word	0xffffffff


	//   ....[8]....
        /*004c*/ 	.word	0xffffffff


	//   ....[9]....
        /*0050*/ 	.word	0xffffffff


	//----- nvinfo : EIATTR_COOP_GROUP_INSTR_OFFSETS
	.align		4
.L_3725:
        /*0054*/ 	.byte	0x04, 0x28
        /*0056*/ 	.short	(.L_3727 - .L_3726)


	//   ....[0]....
.L_3726:
        /*0058*/ 	.word	0x00001890


	//   ....[1]....
        /*005c*/ 	.word	0x000018c0


	//   ....[2]....
        /*0060*/ 	.word	0x000018f0


	//   ....[3]....
        /*0064*/ 	.word	0x00001900


	//   ....[4]....
        /*0068*/ 	.word	0x00001930


	//   ....[5]....
        /*006c*/ 	.word	0x00001940


	//   ....[6]....
        /*0070*/ 	.word	0x00001970


	//   ....[7]....
        /*0074*/ 	.word	0x00001980


	//   ....[8]....
        /*0078*/ 	.word	0x000019b0


	//   ....[9]....
        /*007c*/ 	.word	0x000019c0


	//----- nvinfo : EIATTR_VRC_CTA_INIT_COUNT
	.align		4
.L_3727:
        /*0080*/ 	.byte	0x02, 0x4a
	.zero		1
	.zero		1


	//----- nvinfo : EIATTR_EXIT_INSTR_OFFSETS
	.align		4
        /*0084*/ 	.byte	0x04, 0x1c
        /*0086*/ 	.short	(.L_3729 - .L_3728)


	//   ....[0]....
.L_3728:
        /*0088*/ 	.word	0x00005c90


	//   ....[1]....
        /*008c*/ 	.word	0x00005d30


	//----- nvinfo : EIATTR_MAX_THREADS
	.align		4
.L_3729:
        /*0090*/ 	.byte	0x04, 0x05
        /*0092*/ 	.short	(.L_3731 - .L_3730)
.L_3730:
        /*0094*/ 	.word	0x00000100
        /*0098*/ 	.word	0x00000001
        /*009c*/ 	.word	0x00000001


	//----- nvinfo : EIATTR_CRS_STACK_SIZE
	.align		4
.L_3731:
        /*00a0*/ 	.byte	0x04, 0x1e
        /*00a2*/ 	.short	(.L_3733 - .L_3732)
.L_3732:
        /*00a4*/ 	.word	0x00000000


	//----- nvinfo : EIATTR_CBANK_PARAM_SIZE
	.align		4
.L_3733:
        /*00a8*/ 	.byte	0x03, 0x19
        /*00aa*/ 	.short	0x0128


	//----- nvinfo : EIATTR_PARAM_CBANK
	.align		4
        /*00ac*/ 	.byte	0x04, 0x0a
        /*00ae*/ 	.short	(.L_3735 - .L_3734)
	.align		4
.L_3734:
        /*00b0*/ 	.word	index@(.nv.constant0._ZN10layer_norm13ln_bwd_kernelINS_13Kernel_traitsIf6__halffS2_fjLj6144ELj1ELj1ELj8ELj16ENS_18Kernel_traits_baseILj6144EfS2_fS2_fjLj256EEEEELb0ELb0ELb1ELb0EEEvNS_9BwdParamsE)
        /*00b4*/ 	.short	0x0380
        /*00b6*/ 	.short	0x0128


	//----- nvinfo : EIATTR_SW_WAR
	.align		4
.L_3735:
        /*00b8*/ 	.byte	0x04, 0x36
        /*00ba*/ 	.short	(.L_3737 - .L_3736)
.L_3736:
        /*00bc*/ 	.word	0x00000008
.L_3737:


//--------------------- .nv.info._ZN10layer_norm13ln_bwd_kernelINS_13Kernel_traitsIf6__halffS2_fjLj6144ELj1ELj1ELj8ELj16ENS_18Kernel_traits_baseILj6144EfS2_fS2_fjLj256EEEEELb0ELb0ELb1ELb1EEEvNS_9BwdParamsE --------------------------
	.section	.nv.info._ZN10layer_norm13ln_bwd_kernelINS_13Kernel_traitsIf6__halffS2_fjLj6144ELj1ELj1ELj8ELj16ENS_18Kernel_traits_baseILj6144EfS2_fS2_fjLj256EEEEELb0ELb0ELb1ELb1EEEvNS_9BwdParamsE,"",@"SHT_CUDA_INFO"
	.sectionflags	@""
	.align	4


	//----- nvinfo : EIATTR_CUDA_API_VERSION
	.align		4
        /*0000*/ 	.byte	0x04, 0x37
        /*0002*/ 	.short	(.L_3739 - .L_3738)
.L_3738:
        /*0004*/ 	.word	0x00000082


	//----- nvinfo : EIATTR_KPARAM_INFO
	.align		4
.L_3739:
        /*0008*/ 	.byte	0x04, 0x17
        /*000a*/ 	.short	(.L_3741 - .L_3740)
.L_3740:
        /*000c*/ 	.word	0x00000000
        /*0010*/ 	.short	0x0000
        /*0012*/ 	.short	0x0000
        /*0014*/ 	.byte	0x00, 0xf0, 0xa1, 0x04


	//----- nvinfo : EIATTR_SPARSE_MMA_MASK
	.align		4
.L_3741:
        /*0018*/ 	.byte	0x03, 0x50
        /*001a*/ 	.short	0x0000


	//----- nvinfo : EIATTR_MAXREG_COUNT
	.align		4
        /*001c*/ 	.byte	0x03, 0x1b
        /*001e*/ 	.short	0x00ff


	//----- nvinfo : EIATTR_NUM_BARRIERS
	.align		4
        /*0020*/ 	.byte	0x02, 0x4c
        /*0022*/ 	.byte	0x01
	.zero		1


	//----- nvinfo : EIATTR_MERCURY_ISA_VERSION
	.align		4
        /*0024*/ 	.byte	0x03, 0x5f
        /*0026*/ 	.short	0x0101


	//----- nvinfo : EIATTR_COOP_GROUP_MASK_REGIDS
	.align		4
        /*0028*/ 	.byte	0x04, 0x29
        /*002a*/ 	.short	(.L_3743 - .L_3742)


	//   ....[0]....
.L_3742:
        /*002c*/ 	.word	0xffffffff


	//   ....[1]....
        /*0030*/ 	.word	0xffffffff


	//   ....[2]....
        /*0034*/ 	.word	0xffffffff


	//   ....[3]....
        /*0038*/ 	.word	0xffffffff


	//   ....[4]....
        /*003c*/ 	.word	0xffffffff


	//   ....[5]....
        /*0040*/ 	.word	0xffffffff


	//   ....[6]....
        /*0044*/ 	.word	0xffffffff


	//   ....[7]....
        /*0048*/ 	.word	0xffffffff


	//   ....[8]....
        /*004c*/ 	.word	0xffffffff


	//   ....[9]....
        /*0050*/ 	.word	0xffffffff


	//----- nvinfo : EIATTR_COOP_GROUP_INSTR_OFFSETS
	.align		4
.L_3743:
        /*0054*/ 	.byte	0x04, 0x28
        /*0056*/ 	.short	(.L_3745 - .L_3744)


	//   ....[0]....
.L_3744:
        /*0058*/ 	.word	0x00001440


	//   ....[1]....
        /*005c*/ 	.word	0x00001460


	//   ....[2]....
        /*0060*/ 	.word	0x000014a0


	//   ....[3]....
        /*0064*/ 	.word	0x000014b0


	//   ....[4]....
        /*0068*/ 	.word	0x000014f0


	//   ....[5]....
        /*006c*/ 	.word	0x00001500


	//   ....[6]....
        /*0070*/ 	.word	0x00001530


	//   ....[7]....
        /*0074*/ 	.word	0x00001540


	//   ....[8]....
        /*0078*/ 	.word	0x00001570


	//   ....[9]....
        /*007c*/ 	.word	0x00001580


	//----- nvinfo : EIATTR_VRC_CTA_INIT_COUNT
	.align		4
.L_3745:
        /*0080*/ 	.byte	0x02, 0x4a
	.zero		1
	.zero		1


	//----- nvinfo : EIATTR_EXIT_INSTR_OFFSETS
	.align		4
        /*0084*/ 	.byte	0x04, 0x1c
        /*0086*/ 	.short	(.L_3747 - .L_3746)


	//   ....[0]....
.L_3746:
        /*0088*/ 	.word	0x000056e0


	//----- nvinfo : EIATTR_MAX_THREADS
	.align		4
.L_3747:
        /*008c*/ 	.byte	0x04, 0x05
        /*008e*/ 	.short	(.L_3749 - .L_3748)
.L_3748:
        /*0090*/ 	.word	0x00000100
        /*0094*/ 	.word	0x00000001
        /*0098*/ 	.word	0x00000001


	//----- nvinfo : EIATTR_CRS_STACK_SIZE
	.align		4
.L_3749:
        /*009c*/ 	.byte	0x04, 0x1e
        /*009e*/ 	.short	(.L_3751 - .L_3750)
.L_3750:
        /*00a0*/ 	.word	0x00000000


	//----- nvinfo : EIATTR_CBANK_PARAM_SIZE
	.align		4
.L_3751:
        /*00a4*/ 	.byte	0x03, 0x19
        /*00a6*/ 	.short	0x0128


	//----- nvinfo : EIATTR_PARAM_CBANK
	.align		4
        /*00a8*/ 	.byte	0x04, 0x0a
        /*00aa*/ 	.short	(.L_3753 - .L_3752)
	.align		4
.L_3752:
        /*00ac*/ 	.word	index@(.nv.constant0._ZN10layer_norm13ln_bwd_kernelINS_13Kernel_traitsIf6__halffS2_fjLj6144ELj1ELj1ELj8ELj16ENS_18Kernel_traits_baseILj6144EfS2_fS2_fjLj256EEEEELb0ELb0ELb1ELb1EEEvNS_9BwdParamsE)
        /*00b0*/ 	.short	0x0380
        /*00b2*/ 	.short	0x0128


	//----- nvinfo : EIATTR_SW_WAR
	.align		4
.L_3753:
        /*00b4*/ 	.byte	0x04, 0x36
        /*00b6*/ 	.short	(.L_3755 - .L_3754)
.L_3754:
        /*00b8*/ 	.word	0x00000008
.L_3755:


//--------------------- .nv.info._ZN10layer_norm13ln_bwd_kernelINS_13Kernel_traitsIf6__halffS2_fjLj6144ELj1ELj1ELj8ELj16ENS_18Kernel_traits_baseILj6144EfS2_fS2_fjLj256EEEEELb0ELb1ELb0ELb0EEEvNS_9BwdParamsE --------------------------
	.section	.nv.info._ZN10layer_norm13ln_bwd_kernelINS_13Kernel_traitsIf6__halffS2_fjLj6144ELj1ELj1ELj8ELj16ENS_18Kernel_traits_baseILj6144EfS2_fS2_fjLj256EEEEELb0ELb1ELb0ELb0EEEvNS_9BwdParamsE,"",@"SHT_CUDA_INFO"
	.sectionflags	@""
	.align	4


	//----- nvinfo : EIATTR_CUDA_API_VERSION
	.align		4
        /*0000*/ 	.byte	0x04, 0x37
        /*0002*/ 	.short	(.L_3757 - .L_3756)
.L_3756:
        /*0004*/ 	.word	0x00000082


	//----- nvinfo : EIATTR_KPARAM_INFO
	.align		4
.L_3757:
        /*0008*/ 	.byte	0x04, 0x17
        /*000a*/ 	.short	(.L_3759 - .L_3758)
.L_3758:
        /*000c*/ 	.word	0x00000000
        /*0010*/ 	.short	0x0000
        /*0012*/ 	.short	0x0000
        /*0014*/ 	.byte	0x00, 0xf0, 0xa1, 0x04


	//----- nvinfo : EIATTR_SPARSE_MMA_MASK
	.align		4
.L_3759:
        /*0018*/ 	.byte	0x03, 0x50
        /*001a*/ 	.short	0x0000


	//----- nvinfo : EIATTR_MAXREG_COUNT
	.align		4
        /*001c*/ 	.byte	0x03, 0x1b
        /*001e*/ 	.short	0x00ff


	//----- nvinfo : EIATTR_NUM_BARRIERS
	.align		4
        /*0020*/ 	.byte	0x02, 0x4c
        /*0022*/ 	.byte	0x01
	.zero		1


	//----- nvinfo : EIATTR_MERCURY_ISA_VERSION
	.align		4
        /*0024*/ 	.byte	0x03, 0x5f
        /*0026*/ 	.short	0x0101


	//----- nvinfo : EIATTR_COOP_GROUP_MASK_REGIDS
	.align		4
        /*0028*/ 	.byte	0x04, 0x29
        /*002a*/ 	.short	(.L_3761 - .L_3760)


	//   ....[0]....
.L_3760:
        /*002c*/ 	.word	0xffffffff


	//   ....[1]....
        /*0030*/ 	.word	0xffffffff


	//   ....[2]....
        /*0034*/ 	.word	0xffffffff


	//   ....[3]....
        /*0038*/ 	.word	0xffffffff


	//   ....[4]....
        /*003c*/ 	.word	0xffffffff


	//   ....[5]....
        /*0040*/ 	.word	0xffffffff


	//   ....[6]....
        /*0044*/ 	.word	0xffffffff


	//   ....[7]....
        /*0048*/ 	.word	0xffffffff


	//   ....[8]....
        /*004c*/ 	.word	0xffffffff


	//   ....[9]....
        /*0050*/ 	.word	0xffffffff


	//----- nvinfo : EIATTR_COOP_GROUP_INSTR_OFFSETS
	.align		4
.L_3761:
        /*0054*/ 	.byte	0x04, 0x28
        /*0056*/ 	.short	(.L_3763 - .L_3762)


	//   ....[0]....
.L_3762:
        /*0058*/ 	.word	0x00001850


	//   ....[1]....
        /*005c*/ 	.word	0x00001880


	//   ....[2]....
        /*0060*/ 	.word	0x000018b0


	//   ....[3]....
        /*0064*/ 	.word	0x000018c0


	//   ....[4]....
        /*0068*/ 	.word	0x000018f0


	//   ....[5]....
        /*006c*/ 	.word	0x00001900


	//   ....[6]....
        /*0070*/ 	.word	0x00001930


	//   ....[7]....
        /*0074*/ 	.word	0x00001940


	//   ....[8]....
        /*0078*/ 	.word	0x00001970


	//   ....[9]....
        /*007c*/ 	.word	0x00001980


	//----- nvinfo : EIATTR_VRC_CTA_INIT_COUNT
	.align		4
.L_3763:
        /*0080*/ 	.byte	0x02, 0x4a
	.zero		1
	.zero		1


	//----- nvinfo : EIATTR_EXIT_INSTR_OFFSETS
	.align		4
        /*0084*/ 	.byte	0x04, 0x1c
        /*0086*/ 	.short	(.L_3765 - .L_3764)


	//   ....[0]....
.L_3764:
        /*0088*/ 	.word	0x00005210


	//   ....[1]....
        /*008c*/ 	.word	0x000052e0


	//----- nvinfo : EIATTR_MAX_THREADS
	.align		4
.L_3765:
        /*0090*/ 	.byte	0x04, 0x05
        /*0092*/ 	.short	(.L_3767 - .L_3766)
.L_3766:
        /*0094*/ 	.word	0x00000100
        /*0098*/ 	.word	0x00000001
        /*009c*/ 	.word	0x00000001


	//----- nvinfo : EIATTR_CRS_STACK_SIZE
	.align		4
.L_3767:
        /*00a0*/ 	.byte	0x04, 0x1e
        /*00a2*/ 	.short	(.L_3769 - .L_3768)
.L_3768:
        /*00a4*/ 	.word	0x00000000


	//----- nvinfo : EIATTR_CBANK_PARAM_SIZE
	.align		4
.L_3769:
        /*00a8*/ 	.byte	0x03, 0x19
        /*00aa*/ 	.short	0x0128


	//----- nvinfo : EIATTR_PARAM_CBANK
	.align		4
        /*00ac*/ 	.byte	0x04, 0x0a
        /*00ae*/ 	.short	(.L_3771 - .L_3770)
	.align		4
.L_3770:
        /*00b0*/ 	.word	index@(.nv.constant0._ZN10layer_norm13ln_bwd_kernelINS_13Kernel_traitsIf6__halffS2_fjLj6144ELj1ELj1ELj8ELj16ENS_18Kernel_traits_baseILj6144EfS2_fS2_fjLj256EEEEELb0ELb1ELb0ELb0EEEvNS_9BwdParamsE)
        /*00b4*/ 	.short	0x0380
        /*00b6*/ 	.short	0x0128


	//----- nvinfo : EIATTR_SW_WAR
	.align		4
.L_3771:
        /*00b8*/ 	.byte	0x04, 0x36
        /*00ba*/ 	.short	(.L_3773 - .L_3772)
.L_3772:
        /*00bc*/ 	.word	0x00000008
.L_3773:


//--------------------- .nv.info._ZN10layer_norm13ln_bwd_kernelINS_13Kernel_traitsIf6__halffS2_fjLj6144ELj1ELj1ELj8ELj16ENS_18Kernel_traits_baseILj6144EfS2_fS2_fjLj256EEEEELb0ELb1ELb0ELb1EEEvNS_9BwdParamsE --------------------------
	.section	.nv.info._ZN10layer_norm13ln_bwd_kernelINS_13Kernel_traitsIf6__halffS2_fjLj6144ELj1ELj1ELj8ELj16ENS_18Kernel_traits_baseILj6144EfS2_fS2_fjLj256EEEEELb0ELb1ELb0ELb1EEEvNS_9BwdParamsE,"",@"SHT_CUDA_INFO"
	.sectionflags	@""
	.align	4


	//----- nvinfo : EIATTR_CUDA_API_VERSION
	.align		4
        /*0000*/ 	.byte	0x04, 0x37
        /*0002*/ 	.short	(.L_3775 - .L_3774)
.L_3774:
        /*0004*/ 	.word	0x00000082


	//----- nvinfo : EIATTR_KPARAM_INFO
	.align		4
.L_3775:
        /*0008*/ 	.byte	0x04, 0x17
        /*000a*/ 	.short	(.L_3777 - .L_3776)
.L_3776:
        /*000c*/ 	.word	0x00000000
        /*0010*/ 	.short	0x0000
        /*0012*/ 	.short	0x0000
        /*0014*/ 	.byte	0x00, 0xf0, 0xa1, 0x04


	//----- nvinfo : EIATTR_SPARSE_MMA_MASK
	.align		4
.L_3777:
        /*0018*/ 	.byte	0x03, 0x50
        /*001a*/ 	.short	0x0000


	//----- nvinfo : EIATTR_MAXREG_COUNT
	.align		4
        /*001c*/ 	.byte	0x03, 0x1b
        /*001e*/ 	.short	0x00ff


	//----- nvinfo : EIATTR_NUM_BARRIERS
	.align		4
        /*0020*/ 	.byte	0x02, 0x4c
        /*0022*/ 	.byte	0x01
	.zero		1


	//----- nvinfo : EIATTR_MERCURY_ISA_VERSION
	.align		4
        /*0024*/ 	.byte	0x03, 0x5f
        /*0026*/ 	.short	0x0101


	//----- nvinfo : EIATTR_COOP_GROUP_MASK_REGIDS
	.align		4
        /*0028*/ 	.byte	0x04, 0x29
        /*002a*/ 	.short	(.L_3779 - .L_3778)


	//   ....[0]....
.L_3778:
        /*002c*/ 	.word	0xffffffff


	//   ....[1]....
        /*0030*/ 	.word	0xffffffff


	//   ....[2]....
        /*0034*/ 	.word	0xffffffff


	//   ....[3]....
        /*0038*/ 	.word	0xffffffff


	//   ....[4]....
        /*003c*/ 	.word	0xffffffff


	//   ....[5]....
        /*0040*/ 	.word	0xffffffff


	//   ....[6]....
        /*0044*/ 	.word	0xffffffff


	//   ....[7]....
        /*0048*/ 	.word	0xffffffff


	//   ....[8]....
        /*004c*/ 	.word	0xffffffff


	//   ....[9]....
        /*0050*/ 	.word	0xffffffff


	//----- nvinfo : EIATTR_COOP_GROUP_INSTR_OFFSETS
	.align		4
.L_3779:
        /*0054*/ 	.byte	0x04, 0x28
        /*0056*/ 	.short	(.L_3781 - .L_3780)


	//   ....[0]....
.L_3780:
        /*0058*/ 	.word	0x000012b0


	//   ....[1]....
        /*005c*/ 	.word	0x000012c0


	//   ....[2]....
        /*0060*/ 	.word	0x000012f0


	//   ....[3]....
        /*0064*/ 	.word	0x00001300


	//   ....[4]....
        /*0068*/ 	.word	0x00001330


	//   ....[5]....
        /*006c*/ 	.word	0x00001340


	//   ....[6]....
        /*0070*/ 	.word	0x00001370


	//   ....[7]....
        /*0074*/ 	.word	0x00001380


	//   ....[8]....
        /*0078*/ 	.word	0x000013c0


	//   ....[9]....
        /*007c*/ 	.word	0x000013d0


	//----- nvinfo : EIATTR_VRC_CTA_INIT_COUNT
	.align		4
.L_3781:
        /*0080*/ 	.byte	0x02, 0x4a
	.zero		1
	.zero		1


	//----- nvinfo : EIATTR_EXIT_INSTR_OFFSETS
	.align		4
        /*0084*/ 	.byte	0x04, 0x1c
        /*0086*/ 	.short	(.L_3783 - .L_3782)


	//   ....[0]....
.L_3782:
        /*0088*/ 	.word	0x000053b0


	//----- nvinfo : EIATTR_MAX_THREADS
	.align		4
.L_3783:
        /*008c*/ 	.byte	0x04, 0x05
        /*008e*/ 	.short	(.L_3785 - .L_3784)
.L_3784:
        /*0090*/ 	.word	0x00000100
        /*0094*/ 	.word	0x00000001
        /*0098*/ 	.word	0x00000001


	//----- nvinfo : EIATTR_CRS_STACK_SIZE
	.align		4
.L_3785:
        /*009c*/ 	.byte	0x04, 0x1e
        /*009e*/ 	.short	(.L_3787 - .L_3786)
.L_3786:
        /*00a0*/ 	.word	0x00000000


	//----- nvinfo : EIATTR_CBANK_PARAM_SIZE
	.align		4
.L_3787:
        /*00a4*/ 	.byte	0x03, 0x19
        /*00a6*/ 	.short	0x0128


	//----- nvinfo : EIATTR_PARAM_CBANK
	.align		4
        /*00a8*/ 	.byte	0x04, 0x0a
        /*00aa*/ 	.short	(.L_3789 - .L_3788)
	.align		4
.L_3788:
        /*00ac*/ 	.word	index@(.nv.constant0._ZN10layer_norm13ln_bwd_kernelINS_13Kernel_traitsIf6__halffS2_fjLj6144ELj1ELj1ELj8ELj16ENS_18Kernel_traits_baseILj6144EfS2_fS2_fjLj256EEEEELb0ELb1ELb0ELb1EEEvNS_9BwdParamsE)
        /*00b0*/ 	.short	0x0380
        /*00b2*/ 	.short	0x0128


	//----- nvinfo : EIATTR_SW_WAR
	.align		4
.L_3789:
        /*00b4*/ 	.byte	0x04, 0x36
        /*00b6*/ 	.short	(.L_3791 - .L_3790)
.L_3790:
        /*00b8*/ 	.word	0x00000008
.L_3791:


//--------------------- .nv.info._ZN10layer_norm13ln_bwd_kernelINS_13Kernel_traitsIf6__halffS2_fjLj6144ELj1ELj1ELj8ELj16ENS_18Kernel_traits_baseILj6144EfS2_fS2_fjLj256EEEEELb0ELb1ELb1ELb0EEEvNS_9BwdParamsE --------------------------
	.section	.nv.info._ZN10layer_norm13ln_bwd_kernelINS_13Kernel_traitsIf6__halffS2_fjLj6144ELj1ELj1ELj8ELj16ENS_18Kernel_traits_baseILj6144EfS2_fS2_fjLj256EEEEELb0ELb1ELb1ELb0EEEvNS_9BwdParamsE,"",@"SHT_CUDA_INFO"
	.sectionflags	@""
	.align	4


	//----- nvinfo : EIATTR_CUDA_API_VERSION
	.align		4
        /*0000*/ 	.byte	0x04, 0x37
        /*0002*/ 	.short	(.L_3793 - .L_3792)
.L_3792:
        /*0004*/ 	.word	0x00000082


	//----- nvinfo : EIATTR_KPARAM_INFO
	.align		4
.L_3793:
        /*0008*/ 	.byte	0x04, 0x17
        /*000a*/ 	.short	(.L_3795 - .L_3794)
.L_3794:
        /*000c*/ 	.word	0x00000000
        /*0010*/ 	.short	0x0000
        /*0012*/ 	.short	0x0000
        /*0014*/ 	.byte	0x00, 0xf0, 0xa1, 0x04


	//----- nvinfo : EIATTR_SPARSE_MMA_MASK
	.align		4
.L_3795:
        /*0018*/ 	.byte	0x03, 0x50
        /*001a*/ 	.short	0x0000


	//----- nvinfo : EIATTR_MAXREG_COUNT
	.align		4
        /*001c*/ 	.byte	0x03, 0x1b
        /*001e*/ 	.short	0x00ff


	//----- nvinfo : EIATTR_NUM_BARRIERS
	.align		4
        /*0020*/ 	.byte	0x02, 0x4c
        /*0022*/ 	.byte	0x01
	.zero		1


	//----- nvinfo : EIATTR_MERCURY_ISA_VERSION
	.align		4
        /*0024*/ 	.byte	0x03, 0x5f
        /*0026*/ 	.short	0x0101


	//----- nvinfo : EIATTR_COOP_GROUP_MASK_REGIDS
	.align		4
        /*0028*/ 	.byte	0x04, 0x29
        /*002a*/ 	.short	(.L_3797 - .L_3796)


	//   ....[0]....
.L_3796:
        /*002c*/ 	.word	0xffffffff


	//   ....[1]....
        /*0030*/ 	.word	0xffffffff


	//   ....[2]....
        /*0034*/ 	.word	0xffffffff


	//   ....[3]....
        /*0038*/ 	.word	0xffffffff


	//   ....[4]....
        /*003c*/ 	.word	0xffffffff


	//   ....[5]....
        /*0040*/ 	.word	0xffffffff


	//   ....[6]....
        /*0044*/ 	.word	0xffffffff


	//   ....[7]....
        /*0048*/ 	.word	0xffffffff


	//   ....[8]....
        /*004c*/ 	.word	0xffffffff


	//   ....[9]....
        /*0050*/ 	.word	0xffffffff


	//----- nvinfo : EIATTR_COOP_GROUP_INSTR_OFFSETS
	.align		4
.L_3797:
        /*0054*/ 	.byte	0x04, 0x28
        /*0056*/ 	.short	(.L_3799 - .L_3798)


	//   ....[0]....
.L_3798:
        /*0058*/ 	.word	0x00001ab0


	//   ....[1]....
        /*005c*/ 	.word	0x00001ad0


	//   ....[2]....
        /*0060*/ 	.word	0x00001b10


	//   ....[3]....
        /*0064*/ 	.word	0x00001b20


	//   ....[4]....
        /*0068*/ 	.word	0x00001b60


	//   ....[5]....
        /*006c*/ 	.word	0x00001b70


	//   ....[6]....
        /*0070*/ 	.word	0x00001ba0


	//   ....[7]....
        /*0074*/ 	.word	0x00001bb0


	//   ....[8]....
        /*0078*/ 	.word	0x00001be0


	//   ....[9]....
        /*007c*/ 	.word	0x00001bf0


	//----- nvinfo : EIATTR_VRC_CTA_INIT_COUNT
	.align		4
.L_3799:
        /*0080*/ 	.byte	0x02, 0x4a
	.zero		1
	.zero		1


	//----- nvinfo : EIATTR_EXIT_INSTR_OFFSETS
	.align		4
        /*0084*/ 	.byte	0x04, 0x1c
        /*0086*/ 	.short	(.L_3801 - .L_3800)


	//   ....[0]....
.L_3800:
        /*0088*/ 	.word	0x00006c20


	//   ....[1]....
        /*008c*/ 	.word	0x00006cf0


	//----- nvinfo : EIATTR_MAX_THREADS
	.align		4
.L_3801:
        /*0090*/ 	.byte	0x04, 0x05
        /*0092*/ 	.short	(.L_3803 - .L_3802)
.L_3802:
        /*0094*/ 	.word	0x00000100
        /*0098*/ 	.word	0x00000001
        /*009c*/ 	.word	0x00000001


	//----- nvinfo : EIATTR_CRS_STACK_SIZE
	.align		4
.L_3803:
        /*00a0*/ 	.byte	0x04, 0x1e
        /*00a2*/ 	.short	(.L_3805 - .L_3804)
.L_3804:
        /*00a4*/ 	.word	0x00000000


	//----- nvinfo : EIATTR_CBANK_PARAM_SIZE
	.align		4
.L_3805:
        /*00a8*/ 	.byte	0x03, 0x19
        /*00aa*/ 	.short	0x0128


	//----- nvinfo : EIATTR_PARAM_CBANK
	.align		4
        /*00ac*/ 	.byte	0x04, 0x0a
        /*00ae*/ 	.short	(.L_3807 - .L_3806)
	.align		4
.L_3806:
        /*00b0*/ 	.word	index@(.nv.constant0._ZN10layer_norm13ln_bwd_kernelINS_13Kernel_traitsIf6__halffS2_fjLj6144ELj1ELj1ELj8ELj16ENS_18Kernel_traits_baseILj6144EfS2_fS2_fjLj256EEEEELb0ELb1ELb1ELb0EEEvNS_9BwdParamsE)
        /*00b4*/ 	.short	0x0380
        /*00b6*/ 	.short	0x0128


	//----- nvinfo : EIATTR_SW_WAR
	.align		4
.L_3807:
        /*00b8*/ 	.byte	0x04, 0x36
        /*00ba*/ 	.short	(.L_3809 - .L_3808)
.L_3808:
        /*00bc*/ 	.word	0x00000008
.L_3809:


//--------------------- .nv.info._ZN10layer_norm13ln_bwd_kernelINS_13Kernel_traitsIf6__halffS2_fjLj6144ELj1ELj1ELj8ELj16ENS_18Kernel_traits_baseILj6144EfS2_fS2_fjLj256EEEEELb0ELb1ELb1ELb1EEEvNS_9BwdParamsE --------------------------
	.section	.nv.info._ZN10layer_norm13ln_bwd_kernelINS_13Kernel_traitsIf6__halffS2_fjLj6144ELj1ELj1ELj8ELj16ENS_18Kernel_traits_baseILj6144EfS2_fS2_fjLj256EEEEELb0ELb1ELb1ELb1EEEvNS_9BwdParamsE,"",@"SHT_CUDA_INFO"
	.sectionflags	@""
	.align	4


	//----- nvinfo : EIATTR_CUDA_API_VERSION
	.align		4
        /*0000*/ 	.byte	0x04, 0x37
        /*0002*/ 	.short	(.L_3811 - .L_3810)
.L_3810:
        /*0004*/ 	.word	0x00000082


	//----- nvinfo : EIATTR_KPARAM_INFO
	.align		4
.L_3811:
        /*0008*/ 	.byte	0x04, 0x17
        /*000a*/ 	.short	(.L_3813 - .L_3812)
.L_3812:
        /*000c*/ 	.word	0x00000000
        /*0010*/ 	.short	0x0000
        /*0012*/ 	.short	0x0000
        /*0014*/ 	.byte	0x00, 0xf0, 0xa1, 0x04


	//----- nvinfo : EIATTR_SPARSE_MMA_MASK
	.align		4
.L_3813:
        /*0018*/ 	.byte	0x03, 0x50
        /*001a*/ 	.short	0x0000


	//----- nvinfo : EIATTR_MAXREG_COUNT
	.align		4
        /*001c*/ 	.byte	0x03, 0x1b
        /*001e*/ 	.short	0x00ff


	//----- nvinfo : EIATTR_NUM_BARRIERS
	.align		4
        /*0020*/ 	.byte	0x02, 0x4c
        /*0022*/ 	.byte	0x01
	.zero		1


	//----- nvinfo : EIATTR_MERCURY_ISA_VERSION
	.align		4
        /*0024*/ 	.byte	0x03, 0x5f
        /*0026*/ 	.short	0x0101


	//----- nvinfo : EIATTR_COOP_GROUP_MASK_REGIDS
	.align		4
        /*0028*/ 	.byte	0x04, 0x29
        /*002a*/ 	.short	(.L_3815 - .L_3814)


	//   ....[0]....
.L_3814:
        /*002c*/ 	.word	0xffffffff


	//   ....[1]....
        /*0030*/ 	.word	0xffffffff


	//   ....[2]....
        /*0034*/ 	.word	0xffffffff


	//   ....[3]....
        /*0038*/ 	.word	0xffffffff


	//   ....[4]....
        /*003c*/ 	.word	0xffffffff


	//   ....[5]....
        /*0040*/ 	.word	0xffffffff


	//   ....[6]....
        /*0044*/ 	.word	0xffffffff


	//   ....[7]....
        /*0048*/ 	.word	0xffffffff


	//   ....[8]....
        /*004c*/ 	.word	0xffffffff


	//   ....[9]....
        /*0050*/ 	.word	0xffffffff


	//----- nvinfo : EIATTR_COOP_GROUP_INSTR_OFFSETS
	.align		4
.L_3815:
        /*0054*/ 	.byte	0x04, 0x28
        /*0056*/ 	.short	(.L_3817 - .L_3816)


	//   ....[0]....
.L_3816:
        /*0058*/ 	.word	0x00001580


	//   ....[1]....
        /*005c*/ 	.word	0x000015c0


	//   ....[2]....
        /*0060*/ 	.word	0x00001620


	//   ....[3]....
        /*0064*/ 	.word	0x00001630


	//   ....[4]....
        /*0068*/ 	.word	0x00001660


	//   ....[5]....
        /*006c*/ 	.word	0x00001670


	//   ....[6]....
        /*0070*/ 	.word	0x000016b0


	//   ....[7]....
        /*0074*/ 	.word	0x000016c0


	//   ....[8]....
        /*0078*/ 	.word	0x00001720


	//   ....[9]....
        /*007c*/ 	.word	0x00001740


	//----- nvinfo : EIATTR_VRC_CTA_INIT_COUNT
	.align		4
.L_3817:
        /*0080*/ 	.byte	0x02, 0x4a
	.zero		1
	.zero		1


	//----- nvinfo : EIATTR_EXIT_INSTR_OFFSETS
	.align		4
        /*0084*/ 	.byte	0x04, 0x1c
        /*0086*/ 	.short	(.L_3819 - .L_3818)


	//   ....[0]....
.L_3818:
        /*0088*/ 	.word	0x00006550


	//----- nvinfo : EIATTR_MAX_THREADS
	.align		4
.L_3819:
        /*008c*/ 	.byte	0x04, 0x05
        /*008e*/ 	.short	(.L_3821 - .L_3820)
.L_3820:
        /*0090*/ 	.word	0x00000100
        /*0094*/ 	.word	0x00000001
        /*0098*/ 	.word	0x00000001


	//----- nvinfo : EIATTR_CRS_STACK_SIZE
	.align		4
.L_3821:
        /*009c*/ 	.byte	0x04, 0x1e
        /*009e*/ 	.short	(.L_3823 - .L_3822)
.L_3822:
        /*00a0*/ 	.word	0x00000000


	//----- nvinfo : EIATTR_CBANK_PARAM_SIZE
	.align		4
.L_3823:
        /*00a4*/ 	.byte	0x03, 0x19
        /*00a6*/ 	.short	0x0128


	//----- nvinfo : EIATTR_PARAM_CBANK
	.align		4
        /*00a8*/ 	.byte	0x04, 0x0a
        /*00aa*/ 	.short	(.L_3825 - .L_3824)
	.align		4
.L_3824:
        /*00ac*/ 	.word	index@(.nv.constant0._ZN10layer_norm13ln_bwd_kernelINS_13Kernel_traitsIf6__halffS2_fjLj6144ELj1ELj1ELj8ELj16ENS_18Kernel_traits_baseILj6144EfS2_fS2_fjLj256EEEEELb0ELb1ELb1ELb1EEEvNS_9BwdParamsE)
        /*00b0*/ 	.short	0x0380
        /*00b2*/ 	.short	0x0128


	//----- nvinfo : EIATTR_SW_WAR
	.align		4
.L_3825:
        /*00b4*/ 	.byte	0x04, 0x36
        /*00b6*/ 	.short	(.L_3827 - .L_3826)
.L_3826:
        /*00b8*/ 	.word	0x00000008
.L_3827:


//--------------------- .nv.info._ZN10layer_norm13ln_bwd_kernelINS_13Kernel_traitsIf6__halffS2_fjLj6144ELj1ELj1ELj8ELj16ENS_18Kernel_traits_baseILj6144EfS2_fS2_fjLj256EEEEELb1ELb0ELb0ELb0EEEvNS_9BwdParamsE --------------------------
	.section	.nv.info._ZN10layer_norm13ln_bwd_kernelINS_13Kernel_traitsIf6__halffS2_fjLj6144ELj1ELj1ELj8ELj16ENS_18Kernel_traits_baseILj6144EfS2_fS2_fjLj256EEEEELb1ELb0ELb0ELb0EEEvNS_9BwdParamsE,"",@"SHT_CUDA_INFO"
	.sectionflags	@""
	.align	4


	//----- nvinfo : EIATTR_CUDA_API_VERSION
	.align		4
        /*0000*/ 	.byte	0x04, 0x37
        /*0002*/ 	.short	(.L_3829 - .L_3828)
.L_3828:
        /*0004*/ 	.word	0x00000082


	//----- nvinfo : EIATTR_KPARAM_INFO
	.align		4
.L_3829:
        /*0008*/ 	.byte	0x04, 0x17
        /*000a*/ 	.short	(.L_3831 - .L_3830)
.L_3830:
        /*000c*/ 	.word	0x00000000
        /*0010*/ 	.short	0x0000
        /*0012*/ 	.short	0x0000
        /*0014*/ 	.byte	0x00, 0xf0, 0xa1, 0x04


	//----- nvinfo : EIATTR_SPARSE_MMA_MASK
	.align		4
.L_3831:
        /*0018*/ 	.byte	0x03, 0x50
        /*001a*/ 	.short	0x0000


	//----- nvinfo : EIATTR_MAXREG_COUNT
	.align		4
        /*001c*/ 	.byte	0x03, 0x1b
        /*001e*/ 	.short	0x00ff


	//----- nvinfo : EIATTR_NUM_BARRIERS
	.align		4
        /*0020*/ 	.byte	0x02, 0x4c
        /*0022*/ 	.byte	0x01
	.zero		1


	//----- nvinfo : EIATTR_MERCURY_ISA_VERSION
	.align		4
        /*0024*/ 	.byte	0x03, 0x5f
        /*0026*/ 	.short	0x0101


	//----- nvinfo : EIATTR_COOP_GROUP_MASK_REGIDS
	.align		4
        /*0028*/ 	.byte	0x04, 0x29
        /*002a*/ 	.short	(.L_3833 - .L_3832)


	//   ....[0]....
.L_3832:
        /*002c*/ 	.word	0xffffffff


	//   ....[1]....
        /*0030*/ 	.word	0xffffffff


	//   ....[2]....
        /*0034*/ 	.word	0xffffffff


	//   ....[3]....
        /*0038*/ 	.word	0xffffffff


	//   ....[4]....
        /*003c*/ 	.word	0xffffffff


	//   ....[5]....
        /*0040*/ 	.word	0xffffffff


	//   ....[6]....
        /*0044*/ 	.word	0xffffffff


	//   ....[7]....
        /*0048*/ 	.word	0xffffffff


	//   ....[8]....
        /*004c*/ 	.word	0xffffffff


	//   ....[9]....
        /*0050*/ 	.word	0xffffffff


	//----- nvinfo : EIATTR_COOP_GROUP_INSTR_OFFSETS
	.align		4
.L_3833:
        /*0054*/ 	.byte	0x04, 0x28
        /*0056*/ 	.short	(.L_3835 - .L_3834)


	//   ....[0]....
.L_3834:
        /*0058*/ 	.word	0x000016a0


	//   ....[1]....
        /*005c*/ 	.word	0x000016d0


	//   ....[2]....
        /*0060*/ 	.word	0x00001700


	//   ....[3]....
        /*0064*/ 	.word	0x00001710


	//   ....[4]....
        /*0068*/ 	.word	0x00001740


	//   ....[5]....
        /*006c*/ 	.word	0x00001750


	//   ....[6]....
        /*0070*/ 	.word	0x00001780


	//   ....[7]....
        /*0074*/ 	.word	0x00001790


	//   ....[8]....
        /*0078*/ 	.word	0x000017c0


	//   ....[9]....
        /*007c*/ 	.word	0x000017d0


	//----- nvinfo : EIATTR_VRC_CTA_INIT_COUNT
	.align		4
.L_3835:
        /*0080*/ 	.byte	0x02, 0x4a
	.zero		1
	.zero		1


	//----- nvinfo : EIATTR_EXIT_INSTR_OFFSETS
	.align		4
        /*0084*/ 	.byte	0x04, 0x1c
        /*0086*/ 	.short	(.L_3837 - .L_3836)


	//   ....[0]....
.L_3836:
        /*0088*/ 	.word	0x00005000


	//   ....[1]....
        /*008c*/ 	.word	0x000050a0


	//----- nvinfo : EIATTR_MAX_THREADS
	.align		4
.L_3837:
        /*0090*/ 	.byte	0x04, 0x05
        /*0092*/ 	.short	(.L_3839 - .L_3838)
.L_3838:
        /*0094*/ 	.word	0x00000100
        /*0098*/ 	.word	0x00000001
        /*009c*/ 	.word	0x00000001


	//----- nvinfo : EIATTR_CRS_STACK_SIZE
	.align		4
.L_3839:
        /*00a0*/ 	.byte	0x04, 0x1e
        /*00a2*/ 	.short	(.L_3841 - .L_3840)
.L_3840:
        /*00a4*/ 	.word	0x00000000


	//----- nvinfo : EIATTR_CBANK_PARAM_SIZE
	.align		4
.L_3841:
        /*00a8*/ 	.byte	0x03, 0x19
        /*00aa*/ 	.short	0x0128


	//----- nvinfo : EIATTR_PARAM_CBANK
	.align		4
        /*00ac*/ 	.byte	0x04, 0x0a
        /*00ae*/ 	.short	(.L_3843 - .L_3842)
	.align		4
.L_3842:
        /*00b0*/ 	.word	index@(.nv.constant0._ZN10layer_norm13ln_bwd_kernelINS_13Kernel_traitsIf6__halffS2_fjLj6144ELj1ELj1ELj8ELj16ENS_18Kernel_traits_baseILj6144EfS2_fS2_fjLj256EEEEELb1ELb0ELb0ELb0EEEvNS_9BwdParamsE)
        /*00b4*/ 	.short	0x0380
        /*00b6*/ 	.short	0x0128


	//----- nvinfo : EIATTR_SW_WAR
	.align		4
.L_3843:
        /*00b8*/ 	.byte	0x04, 0x36
        /*00ba*/ 	.short	(.L_3845 - .L_3844)
.L_3844:
        /*00bc*/ 	.word	0x00000008
.L_3845:


//--------------------- .nv.info._ZN10layer_norm13ln_bwd_kernelINS_13Kernel_traitsIf6__halffS2_fjLj6144ELj1ELj1ELj8ELj16ENS_18Kernel_traits_baseILj6144EfS2_fS2_fjLj256EEEEELb1ELb0ELb0ELb1EEEvNS_9BwdParamsE --------------------------
	.section	.nv.info._ZN10layer_norm13ln_bwd_kernelINS_13Kernel_traitsIf6__halffS2_fjLj6144ELj1ELj1ELj8ELj16ENS_18Kernel_traits_baseILj6144EfS2_fS2_fjLj256EEEEELb1ELb0ELb0ELb1EEEvNS_9BwdParamsE,"",@"SHT_CUDA_INFO"
	.sectionflags	@""
	.align	4


	//----- nvinfo : EIATTR_CUDA_API_VERSION
	.align		4
        /*0000*/ 	.byte	0x04, 0x37
        /*0002*/ 	.short	(.L_3847 - .L_3846)
.L_3846:
        /*0004*/ 	.word	0x00000082


	//----- nvinfo : EIATTR_KPARAM_INFO
	.align		4
.L_3847:
        /*0008*/ 	.byte	0x04, 0x17
        /*000a*/ 	.short	(.L_3849 - .L_3848)
.L_3848:
        /*000c*/ 	.word	0x00000000
        /*0010*/ 	.short	0x0000
        /*0012*/ 	.short	0x0000
        /*0014*/ 	.byte	0x00, 0xf0, 0xa1, 0x04


	//----- nvinfo : EIATTR_SPARSE_MMA_MASK
	.align		4
.L_3849:
        /*0018*/ 	.byte	0x03, 0x50
        /*001a*/ 	.short	0x0000


	//----- nvinfo : EIATTR_MAXREG_COUNT
	.align		4
        /*001c*/ 	.byte	0x03, 0x1b
        /*001e*/ 	.short	0x00ff


	//----- nvinfo : EIATTR_NUM_BARRIERS
	.align		4
        /*0020*/ 	.byte	0x02, 0x4c
        /*0022*/ 	.byte	0x01
	.zero		1


	//----- nvinfo : EIATTR_MERCURY_ISA_VERSION
	.align		4
        /*0024*/ 	.byte	0x03, 0x5f
        /*0026*/ 	.short	0x0101


	//----- nvinfo : EIATTR_COOP_GROUP_MASK_REGIDS
	.align		4
        /*0028*/ 	.byte	0x04, 0x29
        /*002a*/ 	.short	(.L_3851 - .L_3850)


	//   ....[0]....
.L_3850:
        /*002c*/ 	.word	0xffffffff


	//   ....[1]....
        /*0030*/ 	.word	0xffffffff


	//   ....[2]....
        /*0034*/ 	.word	0xffffffff


	//   ....[3]....
        /*0038*/ 	.word	0xffffffff


	//   ....[4]....
        /*003c*/ 	.word	0xffffffff


	//   ....[5]....
        /*0040*/ 	.word	0xffffffff


	//   ....[6]....
        /*0044*/ 	.word	0xffffffff


	//   ....[7]....
        /*0048*/ 	.word	0xffffffff


	//   ....[8]....
        /*004c*/ 	.word	0xffffffff


	//   ....[9]....
        /*0050*/ 	.word	0xffffffff


	//----- nvinfo : EIATTR_COOP_GROUP_INSTR_OFFSETS
	.align		4
.L_3851:
        /*0054*/ 	.byte	0x04, 0x28
        /*0056*/ 	.short	(.L_3853 - .L_3852)


	//   ....[0]....
.L_3852:
        /*0058*/ 	.word	0x000010a0


	//   ....[1]....
        /*005c*/ 	.word	0x000010b0


	//   ....[2]....
        /*0060*/ 	.word	0x000010e0


	//   ....[3]....
        /*0064*/ 	.word	0x000010f0


	//   ....[4]....
        /*0068*/ 	.word	0x00001150


	//   ....[5]....
        /*006c*/ 	.word	0x00001160


	//   ....[6]....
        /*0070*/ 	.word	0x000011a0


	//   ....[7]....
        /*0074*/ 	.word	0x000011b0


	//   ....[8]....
        /*0078*/ 	.word	0x00001210


	//   ....[9]....
        /*007c*/ 	.word	0x00001220


	//----- nvinfo : EIATTR_VRC_CTA_INIT_COUNT
	.align		4
.L_3853:
        /*0080*/ 	.byte	0x02, 0x4a
	.zero		1
	.zero		1


	//----- nvinfo : EIATTR_EXIT_INSTR_OFFSETS
	.align		4
        /*0084*/ 	.byte	0x04, 0x1c
        /*0086*/ 	.short	(.L_3855 - .L_3854)


	//   ....[0]....
.L_3854:
        /*0088*/ 	.word	0x00004de0


	//----- nvinfo : EIATTR_MAX_THREADS
	.align		4
.L_3855:
        /*008c*/ 	.byte	0x04, 0x05
        /*008e*/ 	.short	(.L_3857 - .L_3856)
.L_3856:
        /*0090*/ 	.word	0x00000100
        /*0094*/ 	.word	0x00000001
        /*0098*/ 	.word	0x00000001


	//----- nvinfo : EIATTR_CBANK_PARAM_SIZE
	.align		4
.L_3857:
        /*009c*/ 	.byte	0x03, 0x19
        /*009e*/ 	.short	0x0128


	//----- nvinfo : EIATTR_PARAM_CBANK
	.align		4
        /*00a0*/ 	.byte	0x04, 0x0a
        /*00a2*/ 	.short	(.L_3859 - .L_3858)
	.align		4
.L_3858:
        /*00a4*/ 	.word	index@(.nv.constant0._ZN10layer_norm13ln_bwd_kernelINS_13Kernel_traitsIf6__halffS2_fjLj6144ELj1ELj1ELj8ELj16ENS_18Kernel_traits_baseILj6144EfS2_fS2_fjLj256EEEEELb1ELb0ELb0ELb1EEEvNS_9BwdParamsE)
        /*00a8*/ 	.short	0x0380
        /*00aa*/ 	.short	0x0128


	//----- nvinfo : EIATTR_SW_WAR
	.align		4
.L_3859:
        /*00ac*/ 	.byte	0x04, 0x36
        /*00ae*/ 	.short	(.L_3861 - .L_3860)
.L_3860:
        /*00b0*/ 	.word	0x00000008
.L_3861:


//--------------------- .nv.info._ZN10layer_norm22ln_bwd_finalize_kernelINS_22Kernel_traits_finalizeILj6144Ef6__halffS2_fjLb0ELj1024ELj4ENS_18Kernel_traits_baseILj6144EfS2_fS2_fjLj1024EEEEELb0ELb0EEEvNS_9BwdParamsE --------------------------
	.section	.nv.info._ZN10layer_norm22ln_bwd_finalize_kernelINS_22Kernel_traits_finalizeILj6144Ef6__halffS2_fjLb0ELj1024ELj4ENS_18Kernel_traits_baseILj6144EfS2_fS2_fjLj1024EEEEELb0ELb0EEEvNS_9BwdParamsE,"",@"SHT_CUDA_INFO"
	.sectionflags	@""
	.align	4


	//----- nvinfo : EIATTR_CUDA_API_VERSION
	.align		4
        /*0000*/ 	.byte	0x04, 0x37
        /*0002*/ 	.short	(.L_3863 - .L_3862)
.L_3862:
        /*0004*/ 	.word	0x00000082


	//----- nvinfo : EIATTR_KPARAM_INFO
	.align		4
.L_3863:
        /*0008*/ 	.byte	0x04, 0x17
        /*000a*/ 	.short	(.L_3865 - .L_3864)
.L_3864:
        /*000c*/ 	.word	0x00000000
        /*0010*/ 	.short	0x0000
        /*0012*/ 	.short	0x0000
        /*0014*/ 	.byte	0x00, 0xf0, 0xa1, 0x04


	//----- nvinfo : EIATTR_SPARSE_MMA_MASK
	.align		4
.L_3865:
        /*0018*/ 	.byte	0x03, 0x50
        /*001a*/ 	.short	0x0000


	//----- nvinfo : EIATTR_MAXREG_COUNT
	.align		4
        /*001c*/ 	.byte	0x03, 0x1b
        /*001e*/ 	.short	0x0040


	//----- nvinfo : EIATTR_NUM_BARRIERS
	.align		4
        /*0020*/ 	.byte	0x02, 0x4c
        /*0022*/ 	.byte	0x01
	.zero		1


	//----- nvinfo : EIATTR_MERCURY_ISA_VERSION
	.align		4
        /*0024*/ 	.byte	0x03, 0x5f
        /*0026*/ 	.short	0x0101


	//----- nvinfo : EIATTR_COOP_GROUP_MASK_REGIDS
	.align		4
        /*0028*/ 	.byte	0x04, 0x29
        /*002a*/ 	.short	(.L_3867 - .L_3866)


	//   ....[0]....
.L_3866:
        /*002c*/ 	.word	0xffffffff


	//   ....[1]....
        /*0030*/ 	.word	0xffffffff


	//   ....[2]....
        /*0034*/ 	.word	0xffffffff


	//   ....[3]....
        /*0038*/ 	.word	0xffffffff


	//   ....[4]....
        /*003c*/ 	.word	0xffffffff


	//   ....[5]....
        /*0040*/ 	.word	0xffffffff


	//   ....[6]....
        /*0044*/ 	.word	0xffffffff


	//   ....[7]....
        /*0048*/ 	.word	0xffffffff


	//   ....[8]....
        /*004c*/ 	.word	0xffffffff


	//   ....[9]....
        /*0050*/ 	.word	0xffffffff


	//----- nvinfo : EIATTR_COOP_GROUP_INSTR_OFFSETS
	.align		4
.L_3867:
        /*0054*/ 	.byte	0x04, 0x28
        /*0056*/ 	.short	(.L_3869 - .L_3868)


	//   ....[0]....
.L_3868:
        /*0058*/ 	.word	0x000015e0


	//   ....[1]....
        /*005c*/ 	.word	0x000015f0


	//   ....[2]....
        /*0060*/ 	.word	0x00001620


	//   ....[3]....
        /*0064*/ 	.word	0x00001630


	//   ....[4]....
        /*0068*/ 	.word	0x00001660


	//   ....[5]....
        /*006c*/ 	.word	0x00001670


	//   ....[6]....
        /*0070*/ 	.word	0x000016b0


	//   ....[7]....
        /*0074*/ 	.word	0x000016e0


	//   ....[8]....
        /*0078*/ 	.word	0x00001710


	//   ....[9]....
        /*007c*/ 	.word	0x00001720


	//----- nvinfo : EIATTR_VRC_CTA_INIT_COUNT
	.align		4
.L_3869:
        /*0080*/ 	.byte	0x02, 0x4a
	.zero		1
	.zero		1


	//----- nvinfo : EIATTR_EXIT_INSTR_OFFSETS
	.align		4
        /*0084*/ 	.byte	0x04, 0x1c
        /*0086*/ 	.short	(.L_3871 - .L_3870)


	//   ....[0]....
.L_3870:
        /*0088*/ 	.word	0x00000060


	//   ....[1]....
        /*008c*/ 	.word	0x00001780


	//   ....[2]....
        /*0090*/ 	.word	0x000017b0


	//   ....[3]....
        /*0094*/ 	.word	0x00001850


	//----- nvinfo : EIATTR_MAX_THREADS
	.align		4
.L_3871:
        /*0098*/ 	.byte	0x04, 0x05
        /*009a*/ 	.short	(.L_3873 - .L_3872)
.L_3872:
        /*009c*/ 	.word	0x00000400
        /*00a0*/ 	.word	0x00000001
        /*00a4*/ 	.word	0x00000001


	//----- nvinfo : EIATTR_CRS_STACK_SIZE
	.align		4
.L_3873:
        /*00a8*/ 	.byte	0x04, 0x1e
        /*00aa*/ 	.short	(.L_3875 - .L_3874)
.L_3874:
        /*00ac*/ 	.word	0x00000000


	//----- nvinfo : EIATTR_CBANK_PARAM_SIZE
	.align		4
.L_3875:
        /*00b0*/ 	.byte	0x03, 0x19
        /*00b2*/ 	.short	0x0128


	//----- nvinfo : EIATTR_PARAM_CBANK
	.align		4
        /*00b4*/ 	.byte	0x04, 0x0a
        /*00b6*/ 	.short	(.L_3877 - .L_3876)
	.align		4
.L_3876:
        /*00b8*/ 	.word	index@(.nv.constant0._ZN10layer_norm22ln_bwd_finalize_kernelINS_22Kernel_traits_finalizeILj6144Ef6__halffS2_fjLb0ELj1024ELj4ENS_18Kernel_traits_baseILj6144EfS2_fS2_fjLj1024EEEEELb0ELb0EEEvNS_9BwdParamsE)
        /*00bc*/ 	.short	0x0380
        /*00be*/ 	.short	0x0128


	//----- nvinfo : EIATTR_SW_WAR
	.align		4
.L_3877:
        /*00c0*/ 	.byte	0x04, 0x36
        /*00c2*/ 	.short	(.L_3879 - .L_3878)
.L_3878:
        /*00c4*/ 	.word	0x00000008
.L_3879:


//--------------------- .nv.info._ZN10layer_norm13ln_bwd_kernelINS_13Kernel_traitsIf6__halffS2_fjLj6144ELj1ELj1ELj8ELj16ENS_18Kernel_traits_baseILj6144EfS2_fS2_fjLj256EEEEELb1ELb0ELb1ELb0EEEvNS_9BwdParamsE --------------------------
	.section	.nv.info._ZN10layer_norm13ln_bwd_kernelINS_13Kernel_traitsIf6__halffS2_fjLj6144ELj1ELj1ELj8ELj16ENS_18Kernel_traits_baseILj6144EfS2_fS2_fjLj256EEEEELb1ELb0ELb1ELb0EEEvNS_9BwdParamsE,"",@"SHT_CUDA_INFO"
	.sectionflags	@""
	.align	4


	//----- nvinfo : EIATTR_CUDA_API_VERSION
	.align		4
        /*0000*/ 	.byte	0x04, 0x37
        /*0002*/ 	.short	(.L_3881 - .L_3880)
.L_3880:
        /*0004*/ 	.word	0x00000082


	//----- nvinfo : EIATTR_KPARAM_INFO
	.align		4
.L_3881:
        /*0008*/ 	.byte	0x04, 0x17
        /*000a*/ 	.short	(.L_3883 - .L_3882)
.L_3882:
        /*000c*/ 	.word	0x00000000
        /*0010*/ 	.short	0x0000
        /*0012*/ 	.short	0x0000
        /*0014*/ 	.byte	0x00, 0xf0, 0xa1, 0x04


	//----- nvinfo : EIATTR_SPARSE_MMA_MASK
	.align		4
.L_3883:
        /*0018*/ 	.byte	0x03, 0x50
        /*001a*/ 	.short	0x0000


	//----- nvinfo : EIATTR_MAXREG_COUNT
	.align		4
        /*001c*/ 	.byte	0x03, 0x1b
        /*001e*/ 	.short	0x00ff


	//----- nvinfo : EIATTR_NUM_BARRIERS
	.align		4
        /*0020*/ 	.byte	0x02, 0x4c
        /*0022*/ 	.byte	0x01
	.zero		1


	//----- nvinfo : EIATTR_MERCURY_ISA_VERSION
	.align		4
        /*0024*/ 	.byte	0x03, 0x5f
        /*0026*/ 	.short	0x0101


	//----- nvinfo : EIATTR_COOP_GROUP_MASK_REGIDS
	.align		4
        /*0028*/ 	.byte	0x04, 0x29
        /*002a*/ 	.short	(.L_3885 - .L_3884)


	//   ....[0]....
.L_3884:
        /*002c*/ 	.word	0xffffffff


	//   ....[1]....
        /*0030*/ 	.word	0xffffffff


	//   ....[2]....
        /*0034*/ 	.word	0xffffffff


	//   ....[3]....
        /*0038*/ 	.word	0xffffffff


	//   ....[4]....
        /*003c*/ 	.word	0xffffffff


	//   ....[5]....
        /*0040*/ 	.word	0xffffffff


	//   ....[6]....
        /*0044*/ 	.word	0xffffffff


	//   ....[7]....
        /*0048*/ 	.word	0xffffffff


	//   ....[8]....
        /*004c*/ 	.word	0xffffffff


	//   ....[9]....
        /*0050*/ 	.word	0xffffffff


	//----- nvinfo : EIATTR_COOP_GROUP_INSTR_OFFSETS
	.align		4
.L_3885:
        /*0054*/ 	.byte	0x04, 0x28
        /*0056*/ 	.short	(.L_3887 - .L_3886)


	//   ....[0]....
.L_3886:
        /*0058*/ 	.word	0x00001bf0


	//   ....[1]....
        /*005c*/ 	.word	0x00001c20


	//   ....[2]....
        /*0060*/ 	.word	0x00001c50


	//   ....[3]....
        /*0064*/ 	.word	0x00001c60


	//   ....[4]....
        /*0068*/ 	.word	0x00001c90


	//   ....[5]....
        /*006c*/ 	.word	0x00001ca0


	//   ....[6]....
        /*0070*/ 	.word	0x00001cd0


	//   ....[7]....
        /*0074*/ 	.word	0x00001ce0


	//   ....[8]....
        /*0078*/ 	.word	0x00001d10


	//   ....[9]....
        /*007c*/ 	.word	0x00001d20


	//----- nvinfo : EIATTR_VRC_CTA_INIT_COUNT
	.align		4
.L_3887:
        /*0080*/ 	.byte	0x02, 0x4a
	.zero		1
	.zero		1


	//----- nvinfo : EIATTR_EXIT_INSTR_OFFSETS
	.align		4
        /*0084*/ 	.byte	0x04, 0x1c
        /*0086*/ 	.short	(.L_3889 - .L_3888)


	//   ....[0]....
.L_3888:
        /*0088*/ 	.word	0x000072e0


	//   ....[1]....
        /*008c*/ 	.word	0x00007380


	//----- nvinfo : EIATTR_MAX_THREADS
	.align		4
.L_3889:
        /*0090*/ 	.byte	0x04, 0x05
        /*0092*/ 	.short	(.L_3891 - .L_3890)
.L_3890:
        /*0094*/ 	.word	0x00000100
        /*0098*/ 	.word	0x00000001
        /*009c*/ 	.word	0x00000001


	//----- nvinfo : EIATTR_CRS_STACK_SIZE
	.align		4
.L_3891:
        /*00a0*/ 	.byte	0x04, 0x1e
        /*00a2*/ 	.short	(.L_3893 - .L_3892)
.L_3892:
        /*00a4*/ 	.word	0x00000000


	//----- nvinfo : EIATTR_CBANK_PARAM_SIZE
	.align		4
.L_3893:
        /*00a8*/ 	.byte	0x03, 0x19
        /*00aa*/ 	.short	0x0128


	//----- nvinfo : EIATTR_PARAM_CBANK
	.align		4
        /*00ac*/ 	.byte	0x04, 0x0a
        /*00ae*/ 	.short	(.L_3895 - .L_3894)
	.align		4
.L_3894:
        /*00b0*/ 	.word	index@(.nv.constant0._ZN10layer_norm13ln_bwd_kernelINS_13Kernel_traitsIf6__halffS2_fjLj6144ELj1ELj1ELj8ELj16ENS_18Kernel_traits_baseILj6144EfS2_fS2_fjLj256EEEEELb1ELb0ELb1ELb0EEEvNS_9BwdParamsE)
        /*00b4*/ 	.short	0x0380
        /*00b6*/ 	.short	0x0128


	//----- nvinfo : EIATTR_SW_WAR
	.align		4
.L_3895:
        /*00b8*/ 	.byte	0x04, 0x36
        /*00ba*/ 	.short	(.L_3897 - .L_3896)
.L_3896:
        /*00bc*/ 	.word	0x00000008
.L_3897:


//--------------------- .nv.info._ZN10layer_norm22ln_bwd_finalize_kernelINS_22Kernel_traits_finalizeILj6144Ef6__halffS2_fjLb0ELj1024ELj4ENS_18Kernel_traits_baseILj6144EfS2_fS2_fjLj1024EEEEELb0ELb1EEEvNS_9BwdParamsE --------------------------
	.section	.nv.info._ZN10layer_norm22ln_bwd_finalize_kernelINS_22Kernel_traits_finalizeILj6144Ef6__halffS2_fjLb0ELj1024ELj4ENS_18Kernel_traits_baseILj6144EfS2_fS2_fjLj1024EEEEELb0ELb1EEEvNS_9BwdParamsE,"",@"SHT_CUDA_INFO"
	.sectionflags	@""
	.align	4


	//----- nvinfo : EIATTR_CUDA_API_VERSION
	.align		4
        /*0000*/ 	.byte	0x04, 0x37
        /*0002*/ 	.short	(.L_3899 - .L_3898)
.L_3898:
        /*0004*/ 	.word	0x00000082


	//----- nvinfo : EIATTR_KPARAM_INFO
	.align		4
.L_3899:
        /*0008*/ 	.byte	0x04, 0x17
        /*000a*/ 	.short	(.L_3901 - .L_3900)
.L_3900:
        /*000c*/ 	.word	0x00000000
        /*0010*/ 	.short	0x0000
        /*0012*/ 	.short	0x0000
        /*0014*/ 	.byte	0x00, 0xf0, 0xa1, 0x04


	//----- nvinfo : EIATTR_SPARSE_MMA_MASK
	.align		4
.L_3901:
        /*0018*/ 	.byte	0x03, 0x50
        /*001a*/ 	.short	0x0000


	//----- nvinfo : EIATTR_MAXREG_COUNT
	.align		4
        /*001c*/ 	.byte	0x03, 0x1b
        /*001e*/ 	.short	0x0040


	//----- nvinfo : EIATTR_NUM_BARRIERS
	.align		4
        /*0020*/ 	.byte	0x02, 0x4c
        /*0022*/ 	.byte	0x01
	.zero		1


	//----- nvinfo : EIATTR_MERCURY_ISA_VERSION
	.align		4
        /*0024*/ 	.byte	0x03, 0x5f
        /*0026*/ 	.short	0x0101


	//----- nvinfo : EIATTR_COOP_GROUP_MASK_REGIDS
	.align		4
        /*0028*/ 	.byte	0x04, 0x29
        /*002a*/ 	.short	(.L_3903 - .L_3902)


	//   ....[0]....
.L_3902:
        /*002c*/ 	.word	0xffffffff


	//   ....[1]....
        /*0030*/ 	.word	0xffffffff


	//   ....[2]....
        /*0034*/ 	.word	0xffffffff


	//   ....[3]....
        /*0038*/ 	.word	0xffffffff


	//   ....[4]....
        /*003c*/ 	.word	0xffffffff


	//   ....[5]....
        /*0040*/ 	.word	0xffffffff


	//   ....[6]....
        /*0044*/ 	.word	0xffffffff


	//   ....[7]....
        /*0048*/ 	.word	0xffffffff


	//   ....[8]....
        /*004c*/ 	.word	0xffffffff


	//   ....[9]....
        /*0050*/ 	.word	0xffffffff


	//----- nvinfo : EIATTR_COOP_GROUP_INSTR_OFFSETS
	.align		4
.L_3903:
        /*0054*/ 	.byte	0x04, 0x28
        /*0056*/ 	.short	(.L_3905 - .L_3904)


	//   ....[0]....
.L_3904:
        /*0058*/ 	.word	0x00001630


	//   ....[1]....
        /*005c*/ 	.word	0x00001640


	//   ....[2]....
        /*0060*/ 	.word	0x00001670


	//   ....[3]....
        /*0064*/ 	.word	0x00001680


	//   ....[4]....
        /*0068*/ 	.word	0x000016b0


	//   ....[5]....
        /*006c*/ 	.word	0x000016c0


	//   ....[6]....
        /*0070*/ 	.word	0x000016f0


	//   ....[7]....
        /*0074*/ 	.word	0x00001710


	//   ....[8]....
        /*0078*/ 	.word	0x00001740


	//   ....[9]....
        /*007c*/ 	.word	0x00001750


	//----- nvinfo : EIATTR_VRC_CTA_INIT_COUNT
	.align		4
.L_3905:
        /*0080*/ 	.byte	0x02, 0x4a
	.zero		1
	.zero		1


	//----- nvinfo : EIATTR_EXIT_INSTR_OFFSETS
	.align		4
        /*0084*/ 	.byte	0x04, 0x1c
        /*0086*/ 	.short	(.L_3907 - .L_3906)


	//   ....[0]....
.L_3906:
        /*0088*/ 	.word	0x00000070


	//   ....[1]....
        /*008c*/ 	.word	0x000017b0


	//   ....[2]....
        /*0090*/ 	.word	0x00001860


	//----- nvinfo : EIATTR_MAX_THREADS
	.align		4
.L_3907:
        /*0094*/ 	.byte	0x04, 0x05
        /*0096*/ 	.short	(.L_3909 - .L_3908)
.L_3908:
        /*0098*/ 	.word	0x00000400
        /*009c*/ 	.word	0x00000001
        /*00a0*/ 	.word	0x00000001


	//----- nvinfo : EIATTR_CRS_STACK_SIZE
	.align		4
.L_3909:
        /*00a4*/ 	.byte	0x04, 0x1e
        /*00a6*/ 	.short	(.L_3911 - .L_3910)
.L_3910:
        /*00a8*/ 	.word	0x00000000


	//----- nvinfo : EIATTR_CBANK_PARAM_SIZE
	.align		4
.L_3911:
        /*00ac*/ 	.byte	0x03, 0x19
        /*00ae*/ 	.short	0x0128


	//----- nvinfo : EIATTR_PARAM_CBANK
	.align		4
        /*00b0*/ 	.byte	0x04, 0x0a
        /*00b2*/ 	.short	(.L_3913 - .L_3912)
	.align		4
.L_3912:
        /*00b4*/ 	.word	index@(.nv.constant0._ZN10layer_norm22ln_bwd_finalize_kernelINS_22Kernel_traits_finalizeILj6144Ef6__halffS2_fjLb0ELj1024ELj4ENS_18Kernel_traits_baseILj6144EfS2_fS2_fjLj1024EEEEELb0ELb1EEEvNS_9BwdParamsE)
        /*00b8*/ 	.short	0x0380
        /*00ba*/ 	.short	0x0128


	//----- nvinfo : EIATTR_SW_WAR
	.align		4
.L_3913:
        /*00bc*/ 	.byte	0x04, 0x36
        /*00be*/ 	.short	(.L_3915 - .L_3914)
.L_3914:
        /*00c0*/ 	.word	0x00000008
.L_3915:


//--------------------- .nv.info._ZN10layer_norm13ln_bwd_kernelINS_13Kernel_traitsIf6__halffS2_fjLj6144ELj1ELj1ELj8ELj16ENS_18Kernel_traits_baseILj6144EfS2_fS2_fjLj256EEEEELb1ELb0ELb1ELb1EEEvNS_9BwdParamsE --------------------------
	.section	.nv.info._ZN10layer_norm13ln_bwd_kernelINS_13Kernel_traitsIf6__halffS2_fjLj6144ELj1ELj1ELj8ELj16ENS_18Kernel_traits_baseILj6144EfS2_fS2_fjLj256EEEEELb1ELb0ELb1ELb1EEEvNS_9BwdParamsE,"",@"SHT_CUDA_INFO"
	.sectionflags	@""
	.align	4


	//----- nvinfo : EIATTR_CUDA_API_VERSION
	.align		4
        /*0000*/ 	.byte	0x04, 0x37
        /*0002*/ 	.short	(.L_3917 - .L_3916)
.L_3916:
        /*0004*/ 	.word	0x00000082


	//----- nvinfo : EIATTR_KPARAM_INFO
	.align		4
.L_3917:
        /*0008*/ 	.byte	0x04, 0x17
        /*000a*/ 	.short	(.L_3919 - .L_3918)
.L_3918:
        /*000c*/ 	.word	0x00000000
        /*0010*/ 	.short	0x0000
        /*0012*/ 	.short	0x0000
        /*0014*/ 	.byte	0x00, 0xf0, 0xa1, 0x04


	//----- nvinfo : EIATTR_SPARSE_MMA_MASK
	.align		4
.L_3919:
        /*0018*/ 	.byte	0x03, 0x50
        /*001a*/ 	.short	0x0000


	//----- nvinfo : EIATTR_MAXREG_COUNT
	.align		4
        /*001c*/ 	.byte	0x03, 0x1b
        /*001e*/ 	.short	0x00ff


	//----- nvinfo : EIATTR_NUM_BARRIERS
	.align		4
        /*0020*/ 	.byte	0x02, 0x4c
        /*0022*/ 	.byte	0x01
	.zero		1


	//----- nvinfo : EIATTR_MERCURY_ISA_VERSION
	.align		4
        /*0024*/ 	.byte	0x03, 0x5f
        /*0026*/ 	.short	0x0101


	//----- nvinfo : EIATTR_COOP_GROUP_MASK_REGIDS
	.align		4
        /*0028*/ 	.byte	0x04, 0x29
        /*002a*/ 	.short	(.L_3921 - .L_3920)


	//   ....[0]....
.L_3920:
        /*002c*/ 	.word	0xffffffff


	//   ....[1]....
        /*0030*/ 	.word	0xffffffff


	//   ....[2]....
        /*0034*/ 	.word	0xffffffff


	//   ....[3]....
        /*0038*/ 	.word	0xffffffff


	//   ....[4]....
        /*003c*/ 	.word	0xffffffff


	//   ....[5]....
        /*0040*/ 	.word	0xffffffff


	//   ....[6]....
        /*0044*/ 	.word	0xffffffff


	//   ....[7]....
        /*0048*/ 	.word	0xffffffff


	//   ....[8]....
        /*004c*/ 	.word	0xffffffff


	//   ....[9]....
        /*0050*/ 	.word	0xffffffff


	//----- nvinfo : EIATTR_COOP_GROUP_INSTR_OFFSETS
	.align		4
.L_3921:
        /*0054*/ 	.byte	0x04, 0x28
        /*0056*/ 	.short	(.L_3923 - .L_3922)


	//   ....[0]....
.L_3922:
        /*0058*/ 	.word	0x00001710


	//   ....[1]....
        /*005c*/ 	.word	0x00001730


	//   ....[2]....
        /*0060*/ 	.word	0x00001770


	//   ....[3]....
        /*0064*/ 	.word	0x00001780


	//   ....[4]....
        /*0068*/ 	.word	0x000017c0


	//   ....[5]....
        /*006c*/ 	.word	0x000017d0


	//   ....[6]....
        /*0070*/ 	.word	0x00001800


	//   ....[7]....
        /*0074*/ 	.word	0x00001810


	//   ....[8]....
        /*0078*/ 	.word	0x00001840


	//   ....[9]....
        /*007c*/ 	.word	0x00001850


	//----- nvinfo : EIATTR_VRC_CTA_INIT_COUNT
	.align		4
.L_3923:
        /*0080*/ 	.byte	0x02, 0x4a
	.zero		1
	.zero		1


	//----- nvinfo : EIATTR_EXIT_INSTR_OFFSETS
	.align		4
        /*0084*/ 	.byte	0x04, 0x1c
        /*0086*/ 	.short	(.L_3925 - .L_3924)


	//   ....[0]....
.L_3924:
        /*0088*/ 	.word	0x00006ce0


	//----- nvinfo : EIATTR_MAX_THREADS
	.align		4
.L_3925:
        /*008c*/ 	.byte	0x04, 0x05
        /*008e*/ 	.short	(.L_3927 - .L_3926)
.L_3926:
        /*0090*/ 	.word	0x00000100
        /*0094*/ 	.word	0x00000001
        /*0098*/ 	.word	0x00000001


	//----- nvinfo : EIATTR_CRS_STACK_SIZE
	.align		4
.L_3927:
        /*009c*/ 	.byte	0x04, 0x1e
        /*009e*/ 	.short	(.L_3929 - .L_3928)
.L_3928:
        /*00a0*/ 	.word	0x00000000


	//----- nvinfo : EIATTR_CBANK_PARAM_SIZE
	.align		4
.L_3929:
        /*00a4*/ 	.byte	0x03, 0x19
        /*00a6*/ 	.short	0x0128


	//----- nvinfo : EIATTR_PARAM_CBANK
	.align		4
        /*00a8*/ 	.byte	0x04, 0x0a
        /*00aa*/ 	.short	(.L_3931 - .L_3930)
	.align		4
.L_3930:
        /*00ac*/ 	.word	index@(.nv.constant0._ZN10layer_norm13ln_bwd_kernelINS_13Kernel_traitsIf6__halffS2_fjLj6144ELj1ELj1ELj8ELj16ENS_18Kernel_traits_baseILj6144EfS2_fS2_fjLj256EEEEELb1ELb0ELb1ELb1EEEvNS_9BwdParamsE)
        /*00b0*/ 	.short	0x0380
        /*00b2*/ 	.short	0x0128


	//----- nvinfo : EIATTR_SW_WAR
	.align		4
.L_3931:
        /*00b4*/ 	.byte	0x04, 0x36
        /*00b6*/ 	.short	(.L_3933 - .L_3932)
.L_3932:
        /*00b8*/ 	.word	0x00000008
.L_3933:


//--------------------- .nv.info._ZN10layer_norm13ln_bwd_kernelINS_13Kernel_traitsIf6__halffS2_fjLj6144ELj1ELj1ELj8ELj16ENS_18Kernel_traits_baseILj6144EfS2_fS2_fjLj256EEEEELb1ELb1ELb0ELb0EEEvNS_9BwdParamsE --------------------------
	.section	.nv.info._ZN10layer_norm13ln_bwd_kernelINS_13Kernel_traitsIf6__halffS2_fjLj6144ELj1ELj1ELj8ELj16ENS_18Kernel_traits_baseILj6144EfS2_fS2_fjLj256EEEEELb1ELb1ELb0ELb0EEEvNS_9BwdParamsE,"",@"SHT_CUDA_INFO"
	.sectionflags	@""
	.align	4


	//----- nvinfo : EIATTR_CUDA_API_VERSION
	.align		4
        /*0000*/ 	.byte	0x04, 0x37
        /*0002*/ 	.short	(.L_3935 - .L_3934)
.L_3934:
        /*0004*/ 	.word	0x00000082


	//----- nvinfo : EIATTR_KPARAM_INFO
	.align		4
.L_3935:
        /*0008*/ 	.byte	0x04, 0x17
        /*000a*/ 	.short	(.L_3937 - .L_3936)
.L_3936:
        /*000c*/ 	.word	0x00000000
        /*0010*/ 	.short	0x0000
        /*0012*/ 	.short	0x0000
        /*0014*/ 	.byte	0x00, 0xf0, 0xa1, 0x04


	//----- nvinfo : EIATTR_SPARSE_MMA_MASK
	.align		4
.L_3937:
        /*0018*/ 	.byte	0x03, 0x50
        /*001a*/ 	.short	0x0000


	//----- nvinfo : EIATTR_MAXREG_COUNT
	.align		4
        /*001c*/ 	.byte	0x03, 0x1b
        /*001e*/ 	.short	0x00ff


	//----- nvinfo : EIATTR_NUM_BARRIERS
	.align		4
        /*0020*/ 	.byte	0x02, 0x4c
        /*0022*/ 	.byte	0x01
	.zero		1


	//----- nvinfo : EIATTR_MERCURY_ISA_VERSION
	.align		4
        /*0024*/ 	.byte	0x03, 0x5f
        /*0026*/ 	.short	0x0101


	//----- nvinfo : EIATTR_COOP_GROUP_MASK_REGIDS
	.align		4
        /*0028*/ 	.byte	0x04, 0x29
        /*002a*/ 	.short	(.L_3939 - .L_3938)


	//   ....[0]....
.L_3938:
        /*002c*/ 	.word	0xffffffff


	//   ....[1]....
        /*0030*/ 	.word	0xffffffff


	//   ....[2]....
        /*0034*/ 	.word	0xffffffff


	//   ....[3]....
        /*0038*/ 	.word	0xffffffff


	//   ....[4]....
        /*003c*/ 	.word	0xffffffff


	//   ....[5]....
        /*0040*/ 	.word	0xffffffff


	//   ....[6]....
        /*0044*/ 	.word	0xffffffff


	//   ....[7]....
        /*0048*/ 	.word	0xffffffff


	//   ....[8]....
        /*004c*/ 	.word	0xffffffff


	//   ....[9]....
        /*0050*/ 	.word	0xffffffff


	//----- nvinfo : EIATTR_COOP_GROUP_INSTR_OFFSETS
	.align		4
.L_3939:
        /*0054*/ 	.byte	0x04, 0x28
        /*0056*/ 	.short	(.L_3941 - .L_3940)


	//   ....[0]....
.L_3940:
        /*0058*/ 	.word	0x000018d0


	//   ....[1]....
        /*005c*/ 	.word	0x00001900


	//   ....[2]....
        /*0060*/ 	.word	0x00001930


	//   ....[3]....
        /*0064*/ 	.word	0x00001940


	//   ....[4]....
        /*0068*/ 	.word	0x00001970


	//   ....[5]....
        /*006c*/ 	.word	0x00001980


	//   ....[6]....
        /*0070*/ 	.word	0x000019b0


	//   ....[7]....
        /*0074*/ 	.word	0x000019c0


	//   ....[8]....
        /*0078*/ 	.word	0x000019f0


	//   ....[9]....
        /*007c*/ 	.word	0x00001a00


	//----- nvinfo : EIATTR_VRC_CTA_INIT_COUNT
	.align		4
.L_3941:
        /*0080*/ 	.byte	0x02, 0x4a
	.zero		1
	.zero		1


	//----- nvinfo : EIATTR_EXIT_INSTR_OFFSETS
	.align		4
        /*0084*/ 	.byte	0x04, 0x1c
        /*0086*/ 	.short	(.L_3943 - .L_3942)


	//   ....[0]....
.L_3942:
        /*0088*/ 	.word	0x000070c0


	//   ....[1]....
        /*008c*/ 	.word	0x00007190


	//----- nvinfo : EIATTR_MAX_THREADS
	.align		4
.L_3943:
        /*0090*/ 	.byte	0x04, 0x05
        /*0092*/ 	.short	(.L_3945 - .L_3944)
.L_3944:
        /*0094*/ 	.word	0x00000100
        /*0098*/ 	.word	0x00000001
        /*009c*/ 	.word	0x00000001


	//----- nvinfo : EIATTR_CRS_STACK_SIZE
	.align		4
.L_3945:
        /*00a0*/ 	.byte	0x04, 0x1e
        /*00a2*/ 	.short	(.L_3947 - .L_3946)
.L_3946:
        /*00a4*/ 	.word	0x00000000


	//----- nvinfo : EIATTR_CBANK_PARAM_SIZE
	.align		4
.L_3947:
        /*00a8*/ 	.byte	0x03, 0x19
        /*00aa*/ 	.short	0x0128


	//----- nvinfo : EIATTR_PARAM_CBANK
	.align		4
        /*00ac*/ 	.byte	0x04, 0x0a
        /*00ae*/ 	.short	(.L_3949 - .L_3948)
	.align		4
.L_3948:
        /*00b0*/ 	.word	index@(.nv.constant0._ZN10layer_norm13ln_bwd_kernelINS_13Kernel_traitsIf6__halffS2_fjLj6144ELj1ELj1ELj8ELj16ENS_18Kernel_traits_baseILj6144EfS2_fS2_fjLj256EEEEELb1ELb1ELb0ELb0EEEvNS_9BwdParamsE)
        /*00b4*/ 	.short	0x0380
        /*00b6*/ 	.short	0x0128


	//----- nvinfo : EIATTR_SW_WAR
	.align		4
.L_3949:
        /*00b8*/ 	.byte	0x04, 0x36
        /*00ba*/ 	.short	(.L_3951 - .L_3950)
.L_3950:
        /*00bc*/ 	.word	0x00000008
.L_3951:


//--------------------- .nv.info._ZN10layer_norm13ln_bwd_kernelINS_13Kernel_traitsIf6__halffS2_fjLj6144ELj1ELj1ELj8ELj16ENS_18Kernel_traits_baseILj6144EfS2_fS2_fjLj256EEEEELb1ELb1ELb0ELb1EEEvNS_9BwdParamsE --------------------------
	.section	.nv.info._ZN10layer_norm13ln_bwd_kernelINS_13Kernel_traitsIf6__halffS2_fjLj6144ELj1ELj1ELj8ELj16ENS_18Kernel_traits_baseILj6144EfS2_fS2_fjLj256EEEEELb1ELb1ELb0ELb1EEEvNS_9BwdParamsE,"",@"SHT_CUDA_INFO"
	.sectionflags	@""
	.align	4


	//----- nvinfo : EIATTR_CUDA_API_VERSION
	.align		4
        /*0000*/ 	.byte	0x04, 0x37
        /*0002*/ 	.short	(.L_3953 - .L_3952)
.L_3952:
        /*0004*/ 	.word	0x00000082


	//----- nvinfo : EIATTR_KPARAM_INFO
	.align		4
.L_3953:
        /*0008*/ 	.byte	0x04, 0x17
        /*000a*/ 	.short	(.L_3955 - .L_3954)
.L_3954:
        /*000c*/ 	.word	0x00000000
        /*0010*/ 	.short	0x0000
        /*0012*/ 	.short	0x0000
        /*0014*/ 	.byte	0x00, 0xf0, 0xa1, 0x04


	//----- nvinfo : EIATTR_SPARSE_MMA_MASK
	.align		4
.L_3955:
        /*0018*/ 	.byte	0x03, 0x50
        /*001a*/ 	.short	0x0000


	//----- nvinfo : EIATTR_MAXREG_COUNT
	.align		4
        /*001c*/ 	.byte	0x03, 0x1b
        /*001e*/ 	.short	0x00ff


	//----- nvinfo : EIATTR_NUM_BARRIERS
	.align		4
        /*0020*/ 	.byte	0x02, 0x4c
        /*0022*/ 	.byte	0x01
	.zero		1


	//----- nvinfo : EIATTR_MERCURY_ISA_VERSION
	.align		4
        /*0024*/ 	.byte	0x03, 0x5f
        /*0026*/ 	.short	0x0101


	//----- nvinfo : EIATTR_COOP_GROUP_MASK_REGIDS
	.align		4
        /*0028*/ 	.byte	0x04, 0x29
        /*002a*/ 	.short	(.L_3957 - .L_3956)


	//   ....[0]....
.L_3956:
        /*002c*/ 	.word	0xffffffff


	//   ....[1]....
        /*0030*/ 	.word	0xffffffff


	//   ....[2]....
        /*0034*/ 	.word	0xffffffff


	//   ....[3]....
        /*0038*/ 	.word	0xffffffff


	//   ....[4]....
        /*003c*/ 	.word	0xffffffff


	//   ....[5]....
        /*0040*/ 	.word	0xffffffff


	//   ....[6]....
        /*0044*/ 	.word	0xffffffff


	//   ....[7]....
        /*0048*/ 	.word	0xffffffff


	//   ....[8]....
        /*004c*/ 	.word	0xffffffff


	//   ....[9]....
        /*0050*/ 	.word	0xffffffff


	//----- nvinfo : EIATTR_COOP_GROUP_INSTR_OFFSETS
	.align		4
.L_3957:
        /*0054*/ 	.byte	0x04, 0x28
        /*0056*/ 	.short	(.L_3959 - .L_3958)


	//   ....[0]....
.L_3958:
        /*0058*/ 	.word	0x00001220


	//   ....[1]....
        /*005c*/ 	.word	0x00001230


	//   ....[2]....
        /*0060*/ 	.word	0x00001260


	//   ....[3]....
        /*0064*/ 	.word	0x00001270


	//   ....[4]....
        /*0068*/ 	.word	0x000012a0


	//   ....[5]....
        /*006c*/ 	.word	0x000012b0


	//   ....[6]....
        /*0070*/ 	.word	0x000012f0


	//   ....[7]....
        /*0074*/ 	.word	0x00001310


	//   ....[8]....
        /*0078*/ 	.word	0x00001340


	//   ....[9]....
        /*007c*/ 	.word	0x00001350


	//----- nvinfo : EIATTR_VRC_CTA_INIT_COUNT
	.align		4
.L_3959:
        /*0080*/ 	.byte	0x02, 0x4a
	.zero		1
	.zero		1


	//----- nvinfo : EIATTR_EXIT_INSTR_OFFSETS
	.align		4
        /*0084*/ 	.byte	0x04, 0x1c
        /*0086*/ 	.short	(.L_3961 - .L_3960)


	//   ....[0]....
.L_3960:
        /*0088*/ 	.word	0x000069b0


	//----- nvinfo : EIATTR_MAX_THREADS
	.align		4
.L_3961:
        /*008c*/ 	.byte	0x04, 0x05
        /*008e*/ 	.short	(.L_3963 - .L_3962)
.L_3962:
        /*0090*/ 	.word	0x00000100
        /*0094*/ 	.word	0x00000001
        /*0098*/ 	.word	0x00000001


	//----- nvinfo : EIATTR_CBANK_PARAM_SIZE
	.align		4
.L_3963:
        /*009c*/ 	.byte	0x03, 0x19
        /*009e*/ 	.short	0x0128


	//----- nvinfo : EIATTR_PARAM_CBANK
	.align		4
        /*00a0*/ 	.byte	0x04, 0x0a
        /*00a2*/ 	.short	(.L_3965 - .L_3964)
	.align		4
.L_3964:
        /*00a4*/ 	.word	index@(.nv.constant0._ZN10layer_norm13ln_bwd_kernelINS_13Kernel_traitsIf6__halffS2_fjLj6144ELj1ELj1ELj8ELj16ENS_18Kernel_traits_baseILj6144EfS2_fS2_fjLj256EEEEELb1ELb1ELb0ELb1EEEvNS_9BwdParamsE)
        /*00a8*/ 	.short	0x0380
        /*00aa*/ 	.short	0x0128


	//----- nvinfo : EIATTR_SW_WAR
	.align		4
.L_3965:
        /*00ac*/ 	.byte	0x04, 0x36
        /*00ae*/ 	.short	(.L_3967 - .L_3966)
.L_3966:
        /*00b0*/ 	.word	0x00000008
.L_3967:


//--------------------- .nv.info._ZN10layer_norm22ln_bwd_finalize_kernelINS_22Kernel_traits_finalizeILj6144Ef6__halffS2_fjLb1ELj1024ELj4ENS_18Kernel_traits_baseILj6144EfS2_fS2_fjLj1024EEEEELb1ELb0EEEvNS_9BwdParamsE --------------------------
	.section	.nv.info._ZN10layer_norm22ln_bwd_finalize_kernelINS_22Kernel_traits_finalizeILj6144Ef6__halffS2_fjLb1ELj1024ELj4ENS_18Kernel_traits_baseILj6144EfS2_fS2_fjLj1024EEEEELb1ELb0EEEvNS_9BwdParamsE,"",@"SHT_CUDA_INFO"
	.sectionflags	@""
	.align	4


	//----- nvinfo : EIATTR_CUDA_API_VERSION
	.align		4
        /*0000*/ 	.byte	0x04, 0x37
        /*0002*/ 	.short	(.L_3969 - .L_3968)
.L_3968:
        /*0004*/ 	.word	0x00000082


	//----- nvinfo : EIATTR_KPARAM_INFO
	.align		4
.L_3969:
        /*0008*/ 	.byte	0x04, 0x17
        /*000a*/ 	.short	(.L_3971 - .L_3970)
.L_3970:
        /*000c*/ 	.word	0x00000000
        /*0010*/ 	.short	0x0000
        /*0012*/ 	.short	0x0000
        /*0014*/ 	.byte	0x00, 0xf0, 0xa1, 0x04


	//----- nvinfo : EIATTR_SPARSE_MMA_MASK
	.align		4
.L_3971:
        /*0018*/ 	.byte	0x03, 0x50
        /*001a*/ 	.short	0x0000


	//----- nvinfo : EIATTR_MAXREG_COUNT
	.align		4
        /*001c*/ 	.byte	0x03, 0x1b
        /*001e*/ 	.short	0x0040


	//----- nvinfo : EIATTR_NUM_BARRIERS
	.align		4
        /*0020*/ 	.byte	0x02, 0x4c
        /*0022*/ 	.byte	0x01
	.zero		1


	//----- nvinfo : EIATTR_MERCURY_ISA_VERSION
	.align		4
        /*0024*/ 	.byte	0x03, 0x5f
        /*0026*/ 	.short	0x0101


	//----- nvinfo : EIATTR_COOP_GROUP_MASK_REGIDS
	.align		4
        /*0028*/ 	.byte	0x04, 0x29
        /*002a*/ 	.short	(.L_3973 - .L_3972)


	//   ....[0]....
.L_3972:
        /*002c*/ 	.word	0xffffffff


	//   ....[1]....
        /*0030*/ 	.word	0xffffffff


	//   ....[2]....
        /*0034*/ 	.word	0xffffffff


	//   ....[3]....
        /*0038*/ 	.word	0xffffffff


	//   ....[4]....
        /*003c*/ 	.word	0xffffffff


	//   ....[5]....
        /*0040*/ 	.word	0xffffffff


	//   ....[6]....
        /*0044*/ 	.word	0xffffffff


	//   ....[7]....
        /*0048*/ 	.word	0xffffffff


	//   ....[8]....
        /*004c*/ 	.word	0xffffffff


	//   ....[9]....
        /*0050*/ 	.word	0xffffffff


	//   ....[10]....
        /*0054*/ 	.word	0xffffffff


	//   ....[11]....
        /*0058*/ 	.word	0xffffffff


	//   ....[12]....
        /*005c*/ 	.word	0xffffffff


	//   ....[13]....
        /*0060*/ 	.word	0xffffffff


	//   ....[14]....
        /*0064*/ 	.word	0xffffffff


	//----- nvinfo : EIATTR_COOP_GROUP_INSTR_OFFSETS
	.align		4
.L_3973:
        /*0068*/ 	.byte	0x04, 0x28
        /*006a*/ 	.short	(.L_3975 - .L_3974)


	//   ....[0]....
.L_3974:
        /*006c*/ 	.word	0x00001040


	//   ....[1]....
        /*0070*/ 	.word	0x00001050


	//   ....[2]....
        /*0074*/ 	.word	0x00001060


	//   ....[3]....
        /*0078*/ 	.word	0x00001090


	//   ....[4]....
        /*007c*/ 	.word	0x000010b0


	//   ....[5]....
        /*0080*/ 	.word	0x000010c0


	//   ....[6]....
        /*0084*/ 	.word	0x000010f0


	//   ....[7]....
        /*0088*/ 	.word	0x00001110


	//   ....[8]....
        /*008c*/ 	.word	0x00001120


	//   ....[9]....
        /*0090*/ 	.word	0x00001160


	//   ....[10]....
        /*0094*/ 	.word	0x00001190


	//   ....[11]....
        /*0098*/ 	.word	0x000011a0


	//   ....[12]....
        /*009c*/ 	.word	0x000011e0


	//   ....[13]....
        /*00a0*/ 	.word	0x00001200


	//   ....[14]....
        /*00a4*/ 	.word	0x00001210


	//----- nvinfo : EIATTR_VRC_CTA_INIT_COUNT
	.align		4
.L_3975:
        /*00a8*/ 	.byte	0x02, 0x4a
	.zero		1
	.zero		1


	//----- nvinfo : EIATTR_EXIT_INSTR_OFFSETS
	.align		4
        /*00ac*/ 	.byte	0x04, 0x1c
        /*00ae*/ 	.short	(.L_3977 - .L_3976)


	//   ....[0]....
.L_3976:
        /*00b0*/ 	.word	0x00000060


	//   ....[1]....
        /*00b4*/ 	.word	0x00001290


	//   ....[2]....
        /*00b8*/ 	.word	0x000012c0


	//   ....[3]....
        /*00bc*/ 	.word	0x000013a0


	//----- nvinfo : EIATTR_MAX_THREADS
	.align		4
.L_3977:
        /*00c0*/ 	.byte	0x04, 0x05
        /*00c2*/ 	.short	(.L_3979 - .L_3978)
.L_3978:
        /*00c4*/ 	.word	0x00000400
        /*00c8*/ 	.word	0x00000001
        /*00cc*/ 	.word	0x00000001


	//----- nvinfo : EIATTR_CRS_STACK_SIZE
	.align		4
.L_3979:
        /*00d0*/ 	.byte	0x04, 0x1e
        /*00d2*/ 	.short	(.L_3981 - .L_3980)
.L_3980:
        /*00d4*/ 	.word	0x00000000


	//----- nvinfo : EIATTR_CBANK_PARAM_SIZE
	.align		4
.L_3981:
        /*00d8*/ 	.byte	0x03, 0x19
        /*00da*/ 	.short	0x0128


	//----- nvinfo : EIATTR_PARAM_CBANK
	.align		4
        /*00dc*/ 	.byte	0x04, 0x0a
        /*00de*/ 	.short	(.L_3983 - .L_3982)
	.align		4
.L_3982:
        /*00e0*/ 	.word	index@(.nv.constant0._ZN10layer_norm22ln_bwd_finalize_kernelINS_22Kernel_traits_finalizeILj6144Ef6__halffS2_fjLb1ELj1024ELj4ENS_18Kernel_traits_baseILj6144EfS2_fS2_fjLj1024EEEEELb1ELb0EEEvNS_9BwdParamsE)
        /*00e4*/ 	.short	0x0380
        /*00e6*/ 	.short	0x0128


	//----- nvinfo : EIATTR_SW_WAR
	.align		4
.L_3983:
        /*00e8*/ 	.byte	0x04, 0x36
        /*00ea*/ 	.short	(.L_3985 - .L_3984)
.L_3984:
        /*00ec*/ 	.word	0x00000008
.L_3985:


//--------------------- .nv.info._ZN10layer_norm13ln_bwd_kernelINS_13Kernel_traitsIf6__halffS2_fjLj6144ELj1ELj1ELj8ELj16ENS_18Kernel_traits_baseILj6144EfS2_fS2_fjLj256EEEEELb1ELb1ELb1ELb0EEEvNS_9BwdParamsE --------------------------
	.section	.nv.info._ZN10layer_norm13ln_bwd_kernelINS_13Kernel_traitsIf6__halffS2_fjLj6144ELj1ELj1ELj8ELj16ENS_18Kernel_traits_baseILj6144EfS2_fS2_fjLj256EEEEELb1ELb1ELb1ELb0EEEvNS_9BwdParamsE,"",@"SHT_CUDA_INFO"
	.sectionflags	@""
	.align	4


	//----- nvinfo : EIATTR_CUDA_API_VERSION
	.align		4
        /*0000*/ 	.byte	0x04, 0x37
        /*0002*/ 	.short	(.L_3987 - .L_3986)
.L_3986:
        /*0004*/ 	.word	0x00000082


	//----- nvinfo : EIATTR_KPARAM_INFO
	.align		4
.L_3987:
        /*0008*/ 	.byte	0x04, 0x17
        /*000a*/ 	.short	(.L_3989 - .L_3988)
.L_3988:
        /*000c*/ 	.word	0x00000000
        /*0010*/ 	.short	0x0000
        /*0012*/ 	.short	0x0000
        /*0014*/ 	.byte	0x00, 0xf0, 0xa1, 0x04


	//----- nvinfo : EIATTR_SPARSE_MMA_MASK
	.align		4
.L_3989:
        /*0018*/ 	.byte	0x03, 0x50
        /*001a*/ 	.short	0x0000


	//----- nvinfo : EIATTR_MAXREG_COUNT
	.align		4
        /*001c*/ 	.byte	0x03, 0x1b
        /*001e*/ 	.short	0x00ff


	//----- nvinfo : EIATTR_NUM_BARRIERS
	.align		4
        /*0020*/ 	.byte	0x02, 0x4c
        /*0022*/ 	.byte	0x01
	.zero		1


	//----- nvinfo : EIATTR_MERCURY_ISA_VERSION
	.align		4
        /*0024*/ 	.byte	0x03, 0x5f
        /*0026*/ 	.short	0x0101


	//----- nvinfo : EIATTR_COOP_GROUP_MASK_REGIDS
	.align		4
        /*0028*/ 	.byte	0x04, 0x29
        /*002a*/ 	.short	(.L_3991 - .L_3990)


	//   ....[0]....
.L_3990:
        /*002c*/ 	.word	0xffffffff


	//   ....[1]....
        /*0030*/ 	.word	0xffffffff


	//   ....[2]....
        /*0034*/ 	.word	0xffffffff


	//   ....[3]....
        /*0038*/ 	.word	0xffffffff


	//   ....[4]....
        /*003c*/ 	.word	0xffffffff


	//   ....[5]....
        /*0040*/ 	.word	0xffffffff


	//   ....[6]....
        /*0044*/ 	.word	0xffffffff


	//   ....[7]....
        /*0048*/ 	.word	0xffffffff


	//   ....[8]....
        /*004c*/ 	.word	0xffffffff


	//   ....[9]....
        /*0050*/ 	.word	0xffffffff


	//----- nvinfo : EIATTR_COOP_GROUP_INSTR_OFFSETS
	.align		4
.L_3991:
        /*0054*/ 	.byte	0x04, 0x28
        /*0056*/ 	.short	(.L_3993 - .L_3992)


	//   ....[0]....
.L_3992:
        /*0058*/ 	.word	0x00001f20


	//   ....[1]....
        /*005c*/ 	.word	0x00001f40


	//   ....[2]....
        /*0060*/ 	.word	0x00001f70


	//   ....[3]....
        /*0064*/ 	.word	0x00001f80


	//   ....[4]....
        /*0068*/ 	.word	0x00001fc0


	//   ....[5]....
        /*006c*/ 	.word	0x00001fd0


	//   ....[6]....
        /*0070*/ 	.word	0x00002010


	//   ....[7]....
        /*0074*/ 	.word	0x00002020


	//   ....[8]....
        /*0078*/ 	.word	0x00002050


	//   ....[9]....
        /*007c*/ 	.word	0x00002060


	//----- nvinfo : EIATTR_VRC_CTA_INIT_COUNT
	.align		4
.L_3993:
        /*0080*/ 	.byte	0x02, 0x4a
	.zero		1
	.zero		1


	//----- nvinfo : EIATTR_EXIT_INSTR_OFFSETS
	.align		4
        /*0084*/ 	.byte	0x04, 0x1c
        /*0086*/ 	.short	(.L_3995 - .L_3994)


	//   ....[0]....
.L_3994:
        /*0088*/ 	.word	0x0000a560


	//   ....[1]....
        /*008c*/ 	.word	0x0000a630


	//----- nvinfo : EIATTR_MAX_THREADS
	.align		4
.L_3995:
        /*0090*/ 	.byte	0x04, 0x05
        /*0092*/ 	.short	(.L_3997 - .L_3996)
.L_3996:
        /*0094*/ 	.word	0x00000100
        /*0098*/ 	.word	0x00000001
        /*009c*/ 	.word	0x00000001


	//----- nvinfo : EIATTR_CRS_STACK_SIZE
	.align		4
.L_3997:
        /*00a0*/ 	.byte	0x04, 0x1e
        /*00a2*/ 	.short	(.L_3999 - .L_3998)
.L_3998:
        /*00a4*/ 	.word	0x00000000


	//----- nvinfo : EIATTR_CBANK_PARAM_SIZE
	.align		4
.L_3999:
        /*00a8*/ 	.byte	0x03, 0x19
        /*00aa*/ 	.short	0x0128


	//----- nvinfo : EIATTR_PARAM_CBANK
	.align		4
        /*00ac*/ 	.byte	0x04, 0x0a
        /*00ae*/ 	.short	(.L_4001 - .L_4000)
	.align		4
.L_4000:
        /*00b0*/ 	.word	index@(.nv.constant0._ZN10layer_norm13ln_bwd_kernelINS_13Kernel_traitsIf6__halffS2_fjLj6144ELj1ELj1ELj8ELj16ENS_18Kernel_traits_baseILj6144EfS2_fS2_fjLj256EEEEELb1ELb1ELb1ELb0EEEvNS_9BwdParamsE)
        /*00b4*/ 	.short	0x0380
        /*00b6*/ 	.short	0x0128


	//----- nvinfo : EIATTR_SW_WAR
	.align		4
.L_4001:
        /*00b8*/ 	.byte	0x04, 0x36
        /*00ba*/ 	.short	(.L_4003 - .L_4002)
.L_4002:
        /*00bc*/ 	.word	0x00000008
.L_4003:


//--------------------- .nv.info._ZN10layer_norm22ln_bwd_finalize_kernelINS_22Kernel_traits_finalizeILj6144Ef6__halffS2_fjLb1ELj1024ELj4ENS_18Kernel_traits_baseILj6144EfS2_fS2_fjLj1024EEEEELb1ELb1EEEvNS_9BwdParamsE --------------------------
	.section	.nv.info._ZN10layer_norm22ln_bwd_finalize_kernelINS_22Kernel_traits_finalizeILj6144Ef6__halffS2_fjLb1ELj1024ELj4ENS_18Kernel_traits_baseILj6144EfS2_fS2_fjLj1024EEEEELb1ELb1EEEvNS_9BwdParamsE,"",@"SHT_CUDA_INFO"
	.sectionflags	@""
	.align	4


	//----- nvinfo : EIATTR_CUDA_API_VERSION
	.align		4
        /*0000*/ 	.byte	0x04, 0x37
        /*0002*/ 	.short	(.L_4005 - .L_4004)
.L_4004:
        /*0004*/ 	.word	0x00000082


	//----- nvinfo : EIATTR_KPARAM_INFO
	.align		4
.L_4005:
        /*0008*/ 	.byte	0x04, 0x17
        /*000a*/ 	.short	(.L_4007 - .L_4006)
.L_4006:
        /*000c*/ 	.word	0x00000000
        /*0010*/ 	.short	0x0000
        /*0012*/ 	.short	0x0000
        /*0014*/ 	.byte	0x00, 0xf0, 0xa1, 0x04


	//----- nvinfo : EIATTR_SPARSE_MMA_MASK
	.align		4
.L_4007:
        /*0018*/ 	.byte	0x03, 0x50
        /*001a*/ 	.short	0x0000


	//----- nvinfo : EIATTR_MAXREG_COUNT
	.align		4
        /*001c*/ 	.byte	0x03, 0x1b
        /*001e*/ 	.short	0x0040


	//----- nvinfo : EIATTR_NUM_BARRIERS
	.align		4
        /*0020*/ 	.byte	0x02, 0x4c
        /*0022*/ 	.byte	0x01
	.zero		1


	//----- nvinfo : EIATTR_MERCURY_ISA_VERSION
	.align		4
        /*0024*/ 	.byte	0x03, 0x5f
        /*0026*/ 	.short	0x0101


	//----- nvinfo : EIATTR_COOP_GROUP_MASK_REGIDS
	.align		4
        /*0028*/ 	.byte	0x04, 0x29
        /*002a*/ 	.short	(.L_4009 - .L_4008)


	//   ....[0]....
.L_4008:
        /*002c*/ 	.word	0xffffffff


	//   ....[1]....
        /*0030*/ 	.word	0xffffffff


	//   ....[2]....
        /*0034*/ 	.word	0xffffffff


	//   ....[3]....
        /*0038*/ 	.word	0xffffffff


	//   ....[4]....
        /*003c*/ 	.word	0xffffffff


	//   ....[5]....
        /*0040*/ 	.word	0xffffffff


	//   ....[6]....
        /*0044*/ 	.word	0xffffffff


	//   ....[7]....
        /*0048*/ 	.word	0xffffffff


	//   ....[8]....
        /*004c*/ 	.word	0xffffffff


	//   ....[9]....
        /*0050*/ 	.word	0xffffffff


	//   ....[10]....
        /*0054*/ 	.word	0xffffffff


	//   ....[11]....
        /*0058*/ 	.word	0xffffffff


	//   ....[12]....
        /*005c*/ 	.word	0xffffffff


	//   ....[13]....
        /*0060*/ 	.word	0xffffffff


	//   ....[14]....
        /*0064*/ 	.word	0xffffffff


	//----- nvinfo : EIATTR_COOP_GROUP_INSTR_OFFSETS
	.align		4
.L_4009:
        /*0068*/ 	.byte	0x04, 0x28
        /*006a*/ 	.short	(.L_4011 - .L_4010)


	//   ....[0]....
.L_4010:
        /*006c*/ 	.word	0x00001090


	//   ....[1]....
        /*0070*/ 	.word	0x000010a0


	//   ....[2]....
        /*0074*/ 	.word	0x000010b0


	//   ....[3]....
        /*0078*/ 	.word	0x000010e0


	//   ....[4]....
        /*007c*/ 	.word	0x00001100


	//   ....[5]....
        /*0080*/ 	.word	0x00001110


	//   ....[6]....
        /*0084*/ 	.word	0x00001140


	//   ....[7]....
        /*0088*/ 	.word	0x00001160


	//   ....[8]....
        /*008c*/ 	.word	0x00001170


	//   ....[9]....
        /*0090*/ 	.word	0x000011a0


	//   ....[10]....
        /*0094*/ 	.word	0x000011c0


	//   ....[11]....
        /*0098*/ 	.word	0x000011d0


	//   ....[12]....
        /*009c*/ 	.word	0x00001210


	//   ....[13]....
        /*00a0*/ 	.word	0x00001230


	//   ....[14]....
        /*00a4*/ 	.word	0x00001240


	//----- nvinfo : EIATTR_VRC_CTA_INIT_COUNT
	.align		4
.L_4011:
        /*00a8*/ 	.byte	0x02, 0x4a
	.zero		1
	.zero		1


	//----- nvinfo : EIATTR_EXIT_INSTR_OFFSETS
	.align		4
        /*00ac*/ 	.byte	0x04, 0x1c
        /*00ae*/ 	.short	(.L_4013 - .L_4012)


	//   ....[0]....
.L_4012:
        /*00b0*/ 	.word	0x00000060


	//   ....[1]....
        /*00b4*/ 	.word	0x000012c0


	//   ....[2]....
        /*00b8*/ 	.word	0x000013b0


	//----- nvinfo : EIATTR_MAX_THREADS
	.align		4
.L_4013:
        /*00bc*/ 	.byte	0x04, 0x05
        /*00be*/ 	.short	(.L_4015 - .L_4014)
.L_4014:
        /*00c0*/ 	.word	0x00000400
        /*00c4*/ 	.word	0x00000001
        /*00c8*/ 	.word	0x00000001


	//----- nvinfo : EIATTR_CRS_STACK_SIZE
	.align		4
.L_4015:
        /*00cc*/ 	.byte	0x04, 0x1e
        /*00ce*/ 	.short	(.L_4017 - .L_4016)
.L_4016:
        /*00d0*/ 	.word	0x00000000


	//----- nvinfo : EIATTR_CBANK_PARAM_SIZE
	.align		4
.L_4017:
        /*00d4*/ 	.byte	0x03, 0x19
        /*00d6*/ 	.short	0x0128


	//----- nvinfo : EIATTR_PARAM_CBANK
	.align		4
        /*00d8*/ 	.byte	0x04, 0x0a
        /*00da*/ 	.short	(.L_4019 - .L_4018)
	.align		4
.L_4018:
        /*00dc*/ 	.word	index@(.nv.constant0._ZN10layer_norm22ln_bwd_finalize_kernelINS_22Kernel_traits_finalizeILj6144Ef6__halffS2_fjLb1ELj1024ELj4ENS_18Kernel_traits_baseILj6144EfS2_fS2_fjLj1024EEEEELb1ELb1EEEvNS_9BwdParamsE)
        /*00e0*/ 	.short	0x0380
        /*00e2*/ 	.short	0x0128


	//----- nvinfo : EIATTR_SW_WAR
	.align		4
.L_4019:
        /*00e4*/ 	.byte	0x04, 0x36
        /*00e6*/ 	.short	(.L_4021 - .L_4020)
.L_4020:
        /*00e8*/ 	.word	0x00000008
.L_4021:


//--------------------- .nv.info._ZN10layer_norm13ln_bwd_kernelINS_13Kernel_traitsIf6__halffS2_fjLj6144ELj1ELj1ELj8ELj16ENS_18Kernel_traits_baseILj6144EfS2_fS2_fjLj256EEEEELb1ELb1ELb1ELb1EEEvNS_9BwdParamsE --------------------------
	.section	.nv.info._ZN10layer_norm13ln_bwd_kernelINS_13Kernel_traitsIf6__halffS2_fjLj6144ELj1ELj1ELj8ELj16ENS_18Kernel_traits_baseILj6144EfS2_fS2_fjLj256EEEEELb1ELb1ELb1ELb1EEEvNS_9BwdParamsE,"",@"SHT_CUDA_INFO"
	.sectionflags	@""
	.align	4


	//----- nvinfo : EIATTR_CUDA_API_VERSION
	.align		4
        /*0000*/ 	.byte	0x04, 0x37
        /*0002*/ 	.short	(.L_4023 - .L_4022)
.L_4022:
        /*0004*/ 	.word	0x00000082


	//----- nvinfo : EIATTR_KPARAM_INFO
	.align		4
.L_4023:
        /*0008*/ 	.byte	0x04, 0x17
        /*000a*/ 	.short	(.L_4025 - .L_4024)
.L_4024:
        /*000c*/ 	.word	0x00000000
        /*0010*/ 	.short	0x0000
        /*0012*/ 	.short	0x0000
        /*0014*/ 	.byte	0x00, 0xf0, 0xa1, 0x04


	//----- nvinfo : EIATTR_SPARSE_MMA_MASK
	.align		4
.L_4025:
        /*0018*/ 	.byte	0x03, 0x50
        /*001a*/ 	.short	0x0000


	//----- nvinfo : EIATTR_MAXREG_COUNT
	.align		4
        /*001c*/ 	.byte	0x03, 0x1b
        /*001e*/ 	.short	0x00ff


	//----- nvinfo : EIATTR_NUM_BARRIERS
	.align		4
        /*0020*/ 	.byte	0x02, 0x4c
        /*0022*/ 	.byte	0x01
	.zero		1


	//----- nvinfo : EIATTR_MERCURY_ISA_VERSION
	.align		4
        /*0024*/ 	.byte	0x03, 0x5f
        /*0026*/ 	.short	0x0101


	//----- nvinfo : EIATTR_COOP_GROUP_MASK_REGIDS
	.align		4
        /*0028*/ 	.byte	0x04, 0x29
        /*002a*/ 	.short	(.L_4027 - .L_4026)


	//   ....[0]....
.L_4026:
        /*002c*/ 	.word	0xffffffff


	//   ....[1]....
        /*0030*/ 	.word	0xffffffff


	//   ....[2]....
        /*0034*/ 	.word	0xffffffff


	//   ....[3]....
        /*0038*/ 	.word	0xffffffff


	//   ....[4]....
        /*003c*/ 	.word	0xffffffff


	//   ....[5]....
        /*0040*/ 	.word	0xffffffff


	//   ....[6]....
        /*0044*/ 	.word	0xffffffff


	//   ....[7]....
        /*0048*/ 	.word	0xffffffff


	//   ....[8]....
        /*004c*/ 	.word	0xffffffff


	//   ....[9]....
        /*0050*/ 	.word	0xffffffff


	//----- nvinfo : EIATTR_COOP_GROUP_INSTR_OFFSETS
	.align		4
.L_4027:
        /*0054*/ 	.byte	0x04, 0x28
        /*0056*/ 	.short	(.L_4029 - .L_4028)


	//   ....[0]....
.L_4028:
        /*0058*/ 	.word	0x00001830


	//   ....[1]....
        /*005c*/ 	.word	0x00001870


	//   ....[2]....
        /*0060*/ 	.word	0x000018d0


	//   ....[3]....
        /*0064*/ 	.word	0x000018e0


	//   ....[4]....
        /*0068*/ 	.word	0x00001920


	//   ....[5]....
        /*006c*/ 	.word	0x00001930


	//   ....[6]....
        /*0070*/ 	.word	0x00001960


	//   ....[7]....
        /*0074*/ 	.word	0x00001980


	//   ....[8]....
        /*0078*/ 	.word	0x000019e0


	//   ....[9]....
        /*007c*/ 	.word	0x000019f0


	//----- nvinfo : EIATTR_VRC_CTA_INIT_COUNT
	.align		4
.L_4029:
        /*0080*/ 	.byte	0x02, 0x4a
	.zero		1
	.zero		1


	//----- nvinfo : EIATTR_EXIT_INSTR_OFFSETS
	.align		4
        /*0084*/ 	.byte	0x04, 0x1c
        /*0086*/ 	.short	(.L_4031 - .L_4030)


	//   ....[0]....
.L_4030:
        /*0088*/ 	.word	0x00008600


	//----- nvinfo : EIATTR_MAX_THREADS
	.align		4
.L_4031:
        /*008c*/ 	.byte	0x04, 0x05
        /*008e*/ 	.short	(.L_4033 - .L_4032)
.L_4032:
        /*0090*/ 	.word	0x00000100
        /*0094*/ 	.word	0x00000001
        /*0098*/ 	.word	0x00000001


	//----- nvinfo : EIATTR_CRS_STACK_SIZE
	.align		4
.L_4033:
        /*009c*/ 	.byte	0x04, 0x1e
        /*009e*/ 	.short	(.L_4035 - .L_4034)
.L_4034:
        /*00a0*/ 	.word	0x00000000


	//----- nvinfo : EIATTR_CBANK_PARAM_SIZE
	.align		4
.L_4035:
        /*00a4*/ 	.byte	0x03, 0x19
        /*00a6*/ 	.short	0x0128


	//----- nvinfo : EIATTR_PARAM_CBANK
	.align		4
        /*00a8*/ 	.byte	0x04, 0x0a
        /*00aa*/ 	.short	(.L_4037 - .L_4036)
	.align		4
.L_4036:
        /*00ac*/ 	.word	index@(.nv.constant0._ZN10layer_norm13ln_bwd_kernelINS_13Kernel_traitsIf6__halffS2_fjLj6144ELj1ELj1ELj8ELj16ENS_18Kernel_traits_baseILj6144EfS2_fS2_fjLj256EEEEELb1ELb1ELb1ELb1EEEvNS_9BwdParamsE)
        /*00b0*/ 	.short	0x0380
        /*00b2*/ 	.short	0x0128


	//----- nvinfo : EIATTR_SW_WAR
	.align		4
.L_4037:
        /*00b4*/ 	.byte	0x04, 0x36
        /*00b6*/ 	.short	(.L_4039 - .L_4038)
.L_4038:
        /*00b8*/ 	.word	0x00000008
.L_4039:


//--------------------- .nv.info._ZN10layer_norm13ln_bwd_kernelINS_13Kernel_traitsI6__halfffffjLj6144ELj1ELj1ELj8ELj16ENS_18Kernel_traits_baseILj6144ES2_ffffjLj256EEEEELb0ELb0ELb0ELb0EEEvNS_9BwdParamsE --------------------------
	.section	.nv.info._ZN10layer_norm13ln_bwd_kernelINS_13Kernel_traitsI6__halfffffjLj6144ELj1ELj1ELj8ELj16ENS_18Kernel_traits_baseILj6144ES2_ffffjLj256EEEEELb0ELb0ELb0ELb0EEEvNS_9BwdParamsE,"",@"SHT_CUDA_INFO"
	.sectionflags	@""
	.align	4


	//----- nvinfo : EIATTR_CUDA_API_VERSION
	.align		4
        /*0000*/ 	.byte	0x04, 0x37
        /*0002*/ 	.short	(.L_4041 - .L_4040)
.L_4040:
        /*0004*/ 	.word	0x00000082


	//----- nvinfo : EIATTR_KPARAM_INFO
	.align		4
.L_4041:
        /*0008*/ 	.byte	0x04, 0x17
        /*000a*/ 	.short	(.L_4043 - .L_4042)
.L_4042:
        /*000c*/ 	.word	0x00000000
        /*0010*/ 	.short	0x0000
        /*0012*/ 	.short	0x0000
        /*0014*/ 	.byte	0x00, 0xf0, 0xa1, 0x04


	//----- nvinfo : EIATTR_SPARSE_MMA_MASK
	.align		4
.L_4043:
        /*0018*/ 	.byte	0x03, 0x50
        /*001a*/ 	.short	0x0000


	//----- nvinfo : EIATTR_MAXREG_COUNT
	.align		4
        /*001c*/ 	.byte	0x03, 0x1b
        /*001e*/ 	.short	0x00ff


	//----- nvinfo : EIATTR_NUM_BARRIERS
	.align		4
        /*0020*/ 	.byte	0x02, 0x4c
        /*0022*/ 	.byte	0x01
	.zero		1


	//----- nvinfo : EIATTR_MERCURY_ISA_VERSION
	.align		4
        /*0024*/ 	.byte	0x03, 0x5f
        /*0026*/ 	.short	0x0101


	//----- nvinfo : EIATTR_COOP_GROUP_MASK_REGIDS
	.align		4
        /*0028*/ 	.byte	0x04, 0x29
        /*002a*/ 	.short	(.L_4045 - .L_4044)


	//   ....[0]....
.L_4044:
        /*002c*/ 	.word	0xffffffff


	//   ....[1]....
        /*0030*/ 	.word	0xffffffff


	//   ....[2]....
        /*0034*/ 	.word	0xffffffff


	//   ....[3]....
        /*0038*/ 	.word	0xffffffff


	//   ....[4]....
        /*003c*/ 	.word	0xffffffff


	//   ....[5]....
        /*0040*/ 	.word	0xffffffff


	//   ....[6]....
        /*0044*/ 	.word	0xffffffff


	//   ....[7]....
        /*0048*/ 	.word	0xffffffff


	//   ....[8]....
        /*004c*/ 	.word	0xffffffff


	//   ....[9]....
        /*0050*/ 	.word	0xffffffff


	//----- nvinfo : EIATTR_COOP_GROUP_INSTR_OFFSETS
	.align		4
.L_4045:
        /*0054*/ 	.byte	0x04, 0x28
        /*0056*/ 	.short	(.L_4047 - .L_4046)


	//   ....[0]....
.L_4046:
        /*0058*/ 	.word	0x00001c00


	//   ....[1]....
        /*005c*/ 	.word	0x00001c30


	//   ....[2]....
        /*0060*/ 	.word	0x00001c60


	//   ....[3]....
        /*0064*/ 	.word	0x00001c70


	//   ....[4]....
        /*0068*/ 	.word	0x00001ca0


	//   ....[5]....
        /*006c*/ 	.word	0x00001cb0


	//   ....[6]....
        /*0070*/ 	.word	0x00001ce0


	//   ....[7]....
        /*0074*/ 	.word	0x00001cf0


	//   ....[8]....
        /*0078*/ 	.word	0x00001d20


	//   ....[9]....
        /*007c*/ 	.word	0x00001d30


	//----- nvinfo : EIATTR_VRC_CTA_INIT_COUNT
	.align		4
.L_4047:
        /*0080*/ 	.byte	0x02, 0x4a
	.zero		1
	.zero		1


	//----- nvinfo : EIATTR_EXIT_INSTR_OFFSETS
	.align		4
        /*0084*/ 	.byte	0x04, 0x1c
        /*0086*/ 	.short	(.L_4049 - .L_4048)


	//   ....[0]....
.L_4048:
        /*0088*/ 	.word	0x000046c0


	//   ....[1]....
        /*008c*/ 	.word	0x00004740


	//----- nvinfo : EIATTR_MAX_THREADS
	.align		4
.L_4049:
        /*0090*/ 	.byte	0x04, 0x05
        /*0092*/ 	.short	(.L_4051 - .L_4050)
.L_4050:
        /*0094*/ 	.word	0x00000100
        /*0098*/ 	.word	0x00000001
        /*009c*/ 	.word	0x00000001


	//----- nvinfo : EIATTR_CRS_STACK_SIZE
	.align		4
.L_4051:
        /*00a0*/ 	.byte	0x04, 0x1e
        /*00a2*/ 	.short	(.L_4053 - .L_4052)
.L_4052:
        /*00a4*/ 	.word	0x00000000


	//----- nvinfo : EIATTR_CBANK_PARAM_SIZE
	.align		4
.L_4053:
        /*00a8*/ 	.byte	0x03, 0x19
        /*00aa*/ 	.short	0x0128


	//----- nvinfo : EIATTR_PARAM_CBANK
	.align		4
        /*00ac*/ 	.byte	0x04, 0x0a
        /*00ae*/ 	.short	(.L_4055 - .L_4054)
	.align		4
.L_4054:
        /*00b0*/ 	.word	index@(.nv.constant0._ZN10layer_norm13ln_bwd_kernelINS_13Kernel_traitsI6__halfffffjLj6144ELj1ELj1ELj8ELj16ENS_18Kernel_traits_baseILj6144ES2_ffffjLj256EEEEELb0ELb0ELb0ELb0EEEvNS_9BwdParamsE)
        /*00b4*/ 	.short	0x0380
        /*00b6*/ 	.short	0x0128


	//----- nvinfo : EIATTR_SW_WAR
	.align		4
.L_4055:
        /*00b8*/ 	.byte	0x04, 0x36
        /*00ba*/ 	.short	(.L_4057 - .L_4056)
.L_4056:
        /*00bc*/ 	.word	0x00000008
.L_4057:


//--------------------- .nv.info._ZN10layer_norm13ln_bwd_kernelINS_13Kernel_traitsI6__halfffffjLj6144ELj1ELj1ELj8ELj16ENS_18Kernel_traits_baseILj6144ES2_ffffjLj256EEEEELb0ELb0ELb0ELb1EEEvNS_9BwdParamsE --------------------------
	.section	.nv.info._ZN10layer_norm13ln_bwd_kernelINS_13Kernel_traitsI6__halfffffjLj6144ELj1ELj1ELj8ELj16ENS_18Kernel_traits_baseILj6144ES2_ffffjLj256EEEEELb0ELb0ELb0ELb1EEEvNS_9BwdParamsE,"",@"SHT_CUDA_INFO"
	.sectionflags	@""
	.align	4


	//----- nvinfo : EIATTR_CUDA_API_VERSION
	.align		4
        /*0000*/ 	.byte	0x04, 0x37
        /*0002*/ 	.short	(.L_4059 - .L_4058)
.L_4058:
        /*0004*/ 	.word	0x00000082


	//----- nvinfo : EIATTR_KPARAM_INFO
	.align		4
.L_4059:
        /*0008*/ 	.byte	0x04, 0x17
        /*000a*/ 	.short	(.L_4061 - .L_4060)
.L_4060:
        /*000c*/ 	.word	0x00000000
        /*0010*/ 	.short	0x0000
        /*0012*/ 	.short	0x0000
        /*0014*/ 	.byte	0x00, 0xf0, 0xa1, 0x04


	//----- nvinfo : EIATTR_SPARSE_MMA_MASK
	.align		4
.L_4061:
        /*0018*/ 	.byte	0x03, 0x50
        /*001a*/ 	.short	0x0000


	//----- nvinfo : EIATTR_MAXREG_COUNT
	.align		4
        /*001c*/ 	.byte	0x03, 0x1b
        /*001e*/ 	.short	0x00ff


	//----- nvinfo : EIATTR_NUM_BARRIERS
	.align		4
        /*0020*/ 	.byte	0x02, 0x4c
        /*0022*/ 	.byte	0x01
	.zero		1


	//----- nvinfo : EIATTR_MERCURY_ISA_VERSION
	.align		4
        /*0024*/ 	.byte	0x03, 0x5f
        /*0026*/ 	.short	0x0101


	//----- nvinfo : EIATTR_COOP_GROUP_MASK_REGIDS
	.align		4
        /*0028*/ 	.byte	0x04, 0x29
        /*002a*/ 	.short	(.L_4063 - .L_4062)


	//   ....[0]....
.L_4062:
        /*002c*/ 	.word	0xffffffff


	//   ....[1]....
        /*0030*/ 	.word	0xffffffff


	//   ....[2]....
        /*0034*/ 	.word	0xffffffff


	//   ....[3]....
        /*0038*/ 	.word	0xffffffff


	//   ....[4]....
        /*003c*/ 	.word	0xffffffff


	//   ....[5]....
        /*0040*/ 	.word	0xffffffff


	//   ....[6]....
        /*0044*/ 	.word	0xffffffff


	//   ....[7]....
        /*0048*/ 	.word	0xffffffff


	//   ....[8]....
        /*004c*/ 	.word	0xffffffff


	//   ....[9]....
        /*0050*/ 	.word	0xffffffff


	//----- nvinfo : EIATTR_COOP_GROUP_INSTR_OFFSETS
	.align		4
.L_4063:
        /*0054*/ 	.byte	0x04, 0x28
        /*0056*/ 	.short	(.L_4065 - .L_4064)


	//   ....[0]....
.L_4064:
        /*0058*/ 	.word	0x00001460


	//   ....[1]....
        /*005c*/ 	.word	0x00001540


	//   ....[2]....
        /*0060*/ 	.word	0x00001550


	//   ....[3]....
        /*0064*/ 	.word	0x00001580


	//   ....[4]....
        /*0068*/ 	.word	0x000015a0


	//   ....[5]....
        /*006c*/ 	.word	0x000015d0


	//   ....[6]....
        /*0070*/ 	.word	0x000015f0


	//   ....[7]....
        /*0074*/ 	.word	0x00001620


	//   ....[8]....
        /*0078*/ 	.word	0x00001640


	//   ....[9]....
        /*007c*/ 	.word	0x00001660


	//----- nvinfo : EIATTR_VRC_CTA_INIT_COUNT
	.align		4
.L_4065:
        /*0080*/ 	.byte	0x02, 0x4a
	.zero		1
	.zero		1


	//----- nvinfo : EIATTR_EXIT_INSTR_OFFSETS
	.align		4
        /*0084*/ 	.byte	0x04, 0x1c
        /*0086*/ 	.short	(.L_4067 - .L_4066)


	//   ....[0]....
.L_4066:
        /*0088*/ 	.word	0x00003c30


	//----- nvinfo : EIATTR_MAX_THREADS
	.align		4
.L_4067:
        /*008c*/ 	.byte	0x04, 0x05
        /*008e*/ 	.short	(.L_4069 - .L_4068)
.L_4068:
        /*0090*/ 	.word	0x00000100
        /*0094*/ 	.word	0x00000001
        /*0098*/ 	.word	0x00000001


	//----- nvinfo : EIATTR_CRS_STACK_SIZE
	.align		4
.L_4069:
        /*009c*/ 	.byte	0x04, 0x1e
        /*009e*/ 	.short	(.L_4071 - .L_4070)
.L_4070:
        /*00a0*/ 	.word	0x00000000


	//----- nvinfo : EIATTR_CBANK_PARAM_SIZE
	.align		4
.L_4071:
        /*00a4*/ 	.byte	0x03, 0x19
        /*00a6*/ 	.short	0x0128


	//----- nvinfo : EIATTR_PARAM_CBANK
	.align		4
        /*00a8*/ 	.byte	0x04, 0x0a
        /*00aa*/ 	.short	(.L_4073 - .L_4072)
	.align		4
.L_4072:
        /*00ac*/ 	.word	index@(.nv.constant0._ZN10layer_norm13ln_bwd_kernelINS_13Kernel_traitsI6__halfffffjLj6144ELj1ELj1ELj8ELj16ENS_18Kernel_traits_baseILj6144ES2_ffffjLj256EEEEELb0ELb0ELb0ELb1EEEvNS_9BwdParamsE)
        /*00b0*/ 	.short	0x0380
        /*00b2*/ 	.short	0x0128


	//----- nvinfo : EIATTR_SW_WAR
	.align		4
.L_4073:
        /*00b4*/ 	.byte	0x04, 0x36
        /*00b6*/ 	.short	(.L_4075 - .L_4074)
.L_4074:
        /*00b8*/ 	.word	0x00000008
.L_4075:


//--------------------- .nv.info._ZN10layer_norm13ln_bwd_kernelINS_13Kernel_traitsI6__halfffffjLj6144ELj1ELj1ELj8ELj16ENS_18Kernel_traits_baseILj6144ES2_ffffjLj256EEEEELb0ELb0ELb1ELb0EEEvNS_9BwdParamsE --------------------------
	.section	.nv.info._ZN10layer_norm13ln_bwd_kernelINS_13Kernel_traitsI6__halfffffjLj6144ELj1ELj1ELj8ELj16ENS_18Kernel_traits_baseILj6144ES2_ffffjLj256EEEEELb0ELb0ELb1ELb0EEEvNS_9BwdParamsE,"",@"SHT_CUDA_INFO"
	.sectionflags	@""
	.align	4


	//----- nvinfo : EIATTR_CUDA_API_VERSION
	.align		4
        /*0000*/ 	.byte	0x04, 0x37
        /*0002*/ 	.short	(.L_4077 - .L_4076)
.L_4076:
        /*0004*/ 	.word	0x00000082


	//----- nvinfo : EIATTR_KPARAM_INFO
	.align		4
.L_4077:
        /*0008*/ 	.byte	0x04, 0x17
        /*000a*/ 	.short	(.L_4079 - .L_4078)
.L_4078:
        /*000c*/ 	.word	0x00000000
        /*0010*/ 	.short	0x0000
        /*0012*/ 	.short	0x0000
        /*0014*/ 	.byte	0x00, 0xf0, 0xa1, 0x04


	//----- nvinfo : EIATTR_SPARSE_MMA_MASK
	.align		4
.L_4079:
        /*0018*/ 	.byte	0x03, 0x50
        /*001a*/ 	.short	0x0000


	//----- nvinfo : EIATTR_MAXREG_COUNT
	.align		4
        /*001c*/ 	.byte	0x03, 0x1b
        /*001e*/ 	.short	0x00ff


	//----- nvinfo : EIATTR_NUM_BARRIERS
	.align		4
        /*0020*/ 	.byte	0x02, 0x4c
        /*0022*/ 	.byte	0x01
	.zero		1


	//----- nvinfo : EIATTR_MERCURY_ISA_VERSION
	.align		4
        /*0024*/ 	.byte	0x03, 0x5f
        /*0026*/ 	.short	0x0101


	//----- nvinfo : EIATTR_COOP_GROUP_MASK_REGIDS
	.align		4
        /*0028*/ 	.byte	0x04, 0x29
        /*002a*/ 	.short	(.L_4081 - .L_4080)


	//   ....[0]....
.L_4080:
        /*002c*/ 	.word	0xffffffff


	//   ....[1]....
        /*0030*/ 	.word	0xffffffff


	//   ....[2]....
        /*0034*/ 	.word	0xffffffff


	//   ....[3]....
        /*0038*/ 	.word	0xffffffff


	//   ....[4]....
        /*003c*/ 	.word	0xffffffff


	//   ....[5]....
        /*0040*/ 	.word	0xffffffff


	//   ....[6]....
        /*0044*/ 	.word	0xffffffff


	//   ....[7]....
        /*0048*/ 	.word	0xffffffff


	//   ....[8]....
        /*004c*/ 	.word	0xffffffff


	//   ....[9]....
        /*0050*/ 	.word	0xffffffff


	//----- nvinfo : EIATTR_COOP_GROUP_INSTR_OFFSETS
	.align		4
.L_4081:
        /*0054*/ 	.byte	0x04, 0x28
        /*0056*/ 	.short	(.L_4083 - .L_4082)


	//   ....[0]....
.L_4082:
        /*0058*/ 	.word	0x00001f30


	//   ....[1]....
        /*005c*/ 	.word	0x00001f60


	//   ....[2]....
        /*0060*/ 	.word	0x00001f90


	//   ....[3]....
        /*0064*/ 	.word	0x00001fa0


	//   ....[4]....
        /*0068*/ 	.word	0x00001fd0


	//   ....[5]....
        /*006c*/ 	.word	0x00001fe0


	//   ....[6]....
        /*0070*/ 	.word	0x00002010


	//   ....[7]....
        /*0074*/ 	.word	0x00002020


	//   ....[8]....
        /*0078*/ 	.word	0x00002050


	//   ....[9]....
        /*007c*/ 	.word	0x00002060


	//----- nvinfo : EIATTR_VRC_CTA_INIT_COUNT
	.align		4
.L_4083:
        /*0080*/ 	.byte	0x02, 0x4a
	.zero		1
	.zero		1


	//----- nvinfo : EIATTR_EXIT_INSTR_OFFSETS
	.align		4
        /*0084*/ 	.byte	0x04, 0x1c
        /*0086*/ 	.short	(.L_4085 - .L_4084)


	//   ....[0]....
.L_4084:
        /*0088*/ 	.word	0x00005800


	//   ....[1]....
        /*008c*/ 	.word	0x00005880


	//----- nvinfo : EIATTR_MAX_THREADS
	.align		4
.L_4085:
        /*0090*/ 	.byte	0x04, 0x05
        /*0092*/ 	.short	(.L_4087 - .L_4086)
.L_4086:
        /*0094*/ 	.word	0x00000100
        /*0098*/ 	.word	0x00000001
        /*009c*/ 	.word	0x00000001


	//----- nvinfo : EIATTR_CRS_STACK_SIZE
	.align		4
.L_4087:
        /*00a0*/ 	.byte	0x04, 0x1e
        /*00a2*/ 	.short	(.L_4089 - .L_4088)
.L_4088:
        /*00a4*/ 	.word	0x00000000


	//----- nvinfo : EIATTR_CBANK_PARAM_SIZE
	.align		4
.L_4089:
        /*00a8*/ 	.byte	0x03, 0x19
        /*00aa*/ 	.short	0x0128


	//----- nvinfo : EIATTR_PARAM_CBANK
	.align		4
        /*00ac*/ 	.byte	0x04, 0x0a
        /*00ae*/ 	.short	(.L_4091 - .L_4090)
	.align		4
.L_4090:
        /*00b0*/ 	.word	index@(.nv.constant0._ZN10layer_norm13ln_bwd_kernelINS_13Kernel_traitsI6__halfffffjLj6144ELj1ELj1ELj8ELj16ENS_18Kernel_traits_baseILj6144ES2_ffffjLj256EEEEELb0ELb0ELb1ELb0EEEvNS_9BwdParamsE)
        /*00b4*/ 	.short	0x0380
        /*00b6*/ 	.short	0x0128


	//----- nvinfo : EIATTR_SW_WAR
	.align		4
.L_4091:
        /*00b8*/ 	.byte	0x04, 0x36
        /*00ba*/ 	.short	(.L_4093 - .L_4092)
.L_4092:
        /*00bc*/ 	.word	0x00000008
.L_4093:


//--------------------- .nv.info._ZN10layer_norm13ln_bwd_kernelINS_13Kernel_traitsI6__halfffffjLj6144ELj1ELj1ELj8ELj16ENS_18Kernel_traits_baseILj6144ES2_ffffjLj256EEEEELb0ELb0ELb1ELb1EEEvNS_9BwdParamsE --------------------------
	.section	.nv.info._ZN10layer_norm13ln_bwd_kernelINS_13Kernel_traitsI6__halfffffjLj6144ELj1ELj1ELj8ELj16ENS_18Kernel_traits_baseILj6144ES2_ffffjLj256EEEEELb0ELb0ELb1ELb1EEEvNS_9BwdParamsE,"",@"SHT_CUDA_INFO"
	.sectionflags	@""
	.align	4


	//----- nvinfo : EIATTR_CUDA_API_VERSION
	.align		4
        /*0000*/ 	.byte	0x04, 0x37
        /*0002*/ 	.short	(.L_4095 - .L_4094)
.L_4094:
        /*0004*/ 	.word	0x00000082


	//----- nvinfo : EIATTR_KPARAM_INFO
	.align		4
.L_4095:
        /*0008*/ 	.byte	0x04, 0x17
        /*000a*/ 	.short	(.L_4097 - .L_4096)
.L_4096:
        /*000c*/ 	.word	0x00000000
        /*0010*/ 	.short	0x0000
        /*0012*/ 	.short	0x0000
        /*0014*/ 	.byte	0x00, 0xf0, 0xa1, 0x04


	//----- nvinfo : EIATTR_SPARSE_MMA_MASK
	.align		4
.L_4097:
        /*0018*/ 	.byte	0x03, 0x50
        /*001a*/ 	.short	0x0000


	//----- nvinfo : EIATTR_MAXREG_COUNT
	.align		4
        /*001c*/ 	.byte	0x03, 0x1b
        /*001e*/ 	.short	0x00ff


	//----- nvinfo : EIATTR_NUM_BARRIERS
	.align		4
        /*0020*/ 	.byte	0x02, 0x4c
        /*0022*/ 	.byte	0x01
	.zero		1


	//----- nvinfo : EIATTR_MERCURY_ISA_VERSION
	.align		4
        /*0024*/ 	.byte	0x03, 0x5f
        /*0026*/ 	.short	0x0101


	//----- nvinfo : EIATTR_COOP_GROUP_MASK_REGIDS
	.align		4
        /*0028*/ 	.byte	0x04, 0x29
        /*002a*/ 	.short	(.L_4099 - .L_4098)


	//   ....[0]....
.L_4098:
        /*002c*/ 	.word	0xffffffff


	//   ....[1]....
        /*0030*/ 	.word	0xffffffff


	//   ....[2]....
        /*0034*/ 	.word	0xffffffff


	//   ....[3]....
        /*0038*/ 	.word	0xffffffff


	//   ....[4]....
        /*003c*/ 	.word	0xffffffff


	//   ....[5]....
        /*0040*/ 	.word	0xffffffff


	//   ....[6]....
        /*0044*/ 	.word	0xffffffff


	//   ....[7]....
        /*0048*/ 	.word	0xffffffff


	//   ....[8]....
        /*004c*/ 	.word	0xffffffff


	//   ....[9]....
        /*0050*/ 	.word	0xffffffff


	//----- nvinfo : EIATTR_COOP_GROUP_INSTR_OFFSETS
	.align		4
.L_4099:
        /*0054*/ 	.byte	0x04, 0x28
        /*0056*/ 	.short	(.L_4101 - .L_4100)


	//   ....[0]....
.L_4100:
        /*0058*/ 	.word	0x00001750


	//   ....[1]....
        /*005c*/ 	.word	0x00001770


	//   ....[2]....
        /*0060*/ 	.word	0x000017b0


	//   ....[3]....
        /*0064*/ 	.word	0x000017c0


	//   ....[4]....
        /*0068*/ 	.word	0x00001800


	//   ....[5]....
        /*006c*/ 	.word	0x00001810


	//   ....[6]....
        /*0070*/ 	.word	0x00001840


	//   ....[7]....
        /*0074*/ 	.word	0x00001850


	//   ....[8]....
        /*0078*/ 	.word	0x00001880


	//   ....[9]....
        /*007c*/ 	.word	0x00001890


	//----- nvinfo : EIATTR_VRC_CTA_INIT_COUNT
	.align		4
.L_4101:
        /*0080*/ 	.byte	0x02, 0x4a
	.zero		1
	.zero		1


	//----- nvinfo : EIATTR_EXIT_INSTR_OFFSETS
	.align		4
        /*0084*/ 	.byte	0x04, 0x1c
        /*0086*/ 	.short	(.L_4103 - .L_4102)


	//   ....[0]....
.L_4102:
        /*0088*/ 	.word	0x00004960


	//----- nvinfo : EIATTR_MAX_THREADS
	.align		4
.L_4103:
        /*008c*/ 	.byte	0x04, 0x05
        /*008e*/ 	.short	(.L_4105 - .L_4104)
.L_4104:
        /*0090*/ 	.word	0x00000100
        /*0094*/ 	.word	0x00000001
        /*0098*/ 	.word	0x00000001


	//----- nvinfo : EIATTR_CRS_STACK_SIZE
	.align		4
.L_4105:
        /*009c*/ 	.byte	0x04, 0x1e
        /*009e*/ 	.short	(.L_4107 - .L_4106)
.L_4106:
        /*00a0*/ 	.word	0x00000000


	//----- nvinfo : EIATTR_CBANK_PARAM_SIZE
	.align		4
.L_4107:
        /*00a4*/ 	.byte	0x03, 0x19
        /*00a6*/ 	.short	0x0128


	//----- nvinfo : EIATTR_PARAM_CBANK
	.align		4
        /*00a8*/ 	.byte	0x04, 0x0a
        /*00aa*/ 	.short	(.L_4109 - .L_4108)
	.align		4
.L_4108:
        /*00ac*/ 	.word	index@(.nv.constant0._ZN10layer_norm13ln_bwd_kernelINS_13Kernel_traitsI6__halfffffjLj6144ELj1ELj1ELj8ELj16ENS_18Kernel_traits_baseILj6144ES2_ffffjLj256EEEEELb0ELb0ELb1ELb1EEEvNS_9BwdParamsE)
        /*00b0*/ 	.short	0x0380
        /*00b2*/ 	.short	0x0128


	//----- nvinfo : EIATTR_SW_WAR
	.align		4
.L_4109:
        /*00b4*/ 	.byte	0x04, 0x36
        /*00b6*/ 	.short	(.L_4111 - .L_4110)
.L_4110:
        /*00b8*/ 	.word	0x00000008
.L_4111:


//--------------------- .nv.info._ZN10layer_norm13ln_bwd_kernelINS_13Kernel_traitsI6__halfffffjLj6144ELj1ELj1ELj8ELj16ENS_18Kernel_traits_baseILj6144ES2_ffffjLj256EEEEELb0ELb1ELb0ELb0EEEvNS_9BwdParamsE --------------------------
	.section	.nv.info._ZN10layer_norm13ln_bwd_kernelINS_13Kernel_traitsI6__halfffffjLj6144ELj1ELj1ELj8ELj16ENS_18Kernel_traits_baseILj6144ES2_ffffjLj256EEEEELb0ELb1ELb0ELb0EEEvNS_9BwdParamsE,"",@"SHT_CUDA_INFO"
	.sectionflags	@""
	.align	4


	//----- nvinfo : EIATTR_CUDA_API_VERSION
	.align		4
        /*0000*/ 	.byte	0x04, 0x37
        /*0002*/ 	.short	(.L_4113 - .L_4112)
.L_4112:
        /*0004*/ 	.word	0x00000082


	//----- nvinfo : EIATTR_KPARAM_INFO
	.align		4
.L_4113:
        /*0008*/ 	.byte	0x04, 0x17
        /*000a*/ 	.short	(.L_4115 - .L_4114)
.L_4114:
        /*000c*/ 	.word	0x00000000
        /*0010*/ 	.short	0x0000
        /*0012*/ 	.short	0x0000
        /*0014*/ 	.byte	0x00, 0xf0, 0xa1, 0x04


	//----- nvinfo : EIATTR_SPARSE_MMA_MASK
	.align		4
.L_4115:
        /*0018*/ 	.byte	0x03, 0x50
        /*001a*/ 	.short	0x0000


	//----- nvinfo : EIATTR_MAXREG_COUNT
	.align		4
        /*001c*/ 	.byte	0x03, 0x1b
        /*001e*/ 	.short	0x00ff


	//----- nvinfo : EIATTR_NUM_BARRIERS
	.align		4
        /*0020*/ 	.byte	0x02, 0x4c
        /*0022*/ 	.byte	0x01
	.zero		1


	//----- nvinfo : EIATTR_MERCURY_ISA_VERSION
	.align		4
        /*0024*/ 	.byte	0x03, 0x5f
        /*0026*/ 	.short	0x0101


	//----- nvinfo : EIATTR_COOP_GROUP_MASK_REGIDS
	.align		4
        /*0028*/ 	.byte	0x04, 0x29
        /*002a*/ 	.short	(.L_4117 - .L_4116)


	//   ....[0]....
.L_4116:
        /*002c*/ 	.word	0xffffffff


	//   ....[1]....
        /*0030*/ 	.word	0xffffffff


	//   ....[2]....
        /*0034*/ 	.word	0xffffffff


	//   ....[3]....
        /*0038*/ 	.word	0xffffffff


	//   ....[4]....
        /*003c*/ 	.word	0xffffffff


	//   ....[5]....
        /*0040*/ 	.word	0xffffffff


	//   ....[6]....
        /*0044*/ 	.word	0xffffffff


	//   ....[7]....
        /*0048*/ 	.word	0xffffffff


	//   ....[8]....
        /*004c*/ 	.word	0xffffffff


	//   ....[9]....
        /*0050*/ 	.word	0xffffffff


	//----- nvinfo : EIATTR_COOP_GROUP_INSTR_OFFSETS
	.align		4
.L_4117:
        /*0054*/ 	.byte	0x04, 0x28
        /*0056*/ 	.short	(.L_4119 - .L_4118)


	//   ....[0]....
.L_4118:
        /*0058*/ 	.word	0x000020e0


	//   ....[1]....
        /*005c*/ 	.word	0x00002110


	//   ....[2]....
        /*0060*/ 	.word	0x00002140


	//   ....[3]....
        /*0064*/ 	.word	0x00002150


	//   ....[4]....
        /*0068*/ 	.word	0x00002180


	//   ....[5]....
        /*006c*/ 	.word	0x00002190


	//   ....[6]....
        /*0070*/ 	.word	0x000021c0


	//   ....[7]....
        /*0074*/ 	.word	0x000021d0


	//   ....[8]....
        /*0078*/ 	.word	0x00002200


	//   ....[9]....
        /*007c*/ 	.word	0x00002210


	//----- nvinfo : EIATTR_VRC_CTA_INIT_COUNT
	.align		4
.L_4119:
        /*0080*/ 	.byte	0x02, 0x4a
	.zero		1
	.zero		1


	//----- nvinfo : EIATTR_EXIT_INSTR_OFFSETS
	.align		4
        /*0084*/ 	.byte	0x04, 0x1c
        /*0086*/ 	.short	(.L_4121 - .L_4120)


	//   ....[0]....
.L_4120:
        /*0088*/ 	.word	0x00006250


	//   ....[1]....
        /*008c*/ 	.word	0x000062f0


	//----- nvinfo : EIATTR_MAX_THREADS
	.align		4
.L_4121:
        /*0090*/ 	.byte	0x04, 0x05
        /*0092*/ 	.short	(.L_4123 - .L_4122)
.L_4122:
        /*0094*/ 	.word	0x00000100
        /*0098*/ 	.word	0x00000001
        /*009c*/ 	.word	0x00000001


	//----- nvinfo : EIATTR_CRS_STACK_SIZE
	.align		4
.L_4123:
        /*00a0*/ 	.byte	0x04, 0x1e
        /*00a2*/ 	.short	(.L_4125 - .L_4124)
.L_4124:
        /*00a4*/ 	.word	0x00000000


	//----- nvinfo : EIATTR_CBANK_PARAM_SIZE
	.align		4
.L_4125:
        /*00a8*/ 	.byte	0x03, 0x19
        /*00aa*/ 	.short	0x0128


	//----- nvinfo : EIATTR_PARAM_CBANK
	.align		4
        /*00ac*/ 	.byte	0x04, 0x0a
        /*00ae*/ 	.short	(.L_4127 - .L_4126)
	.align		4
.L_4126:
        /*00b0*/ 	.word	index@(.nv.constant0._ZN10layer_norm13ln_bwd_kernelINS_13Kernel_traitsI6__halfffffjLj6144ELj1ELj1ELj8ELj16ENS_18Kernel_traits_baseILj6144ES2_ffffjLj256EEEEELb0ELb1ELb0ELb0EEEvNS_9BwdParamsE)
        /*00b4*/ 	.short	0x0380
        /*00b6*/ 	.short	0x0128


	//----- nvinfo : EIATTR_SW_WAR
	.align		4
.L_4127:
        /*00b8*/ 	.byte	0x04, 0x36
        /*00ba*/ 	.short	(.L_4129 - .L_4128)
.L_4128:
        /*00bc*/ 	.word	0x00000008
.L_4129:


//--------------------- .nv.info._ZN10layer_norm13ln_bwd_kernelINS_13Kernel_traitsI6__halfffffjLj6144ELj1ELj1ELj8ELj16ENS_18Kernel_traits_baseILj6144ES2_ffffjLj256EEEEELb0ELb1ELb0ELb1EEEvNS_9BwdParamsE --------------------------
	.section	.nv.info._ZN10layer_norm13ln_bwd_kernelINS_13Kernel_traitsI6__halfffffjLj6144ELj1ELj1ELj8ELj16ENS_18Kernel_traits_baseILj6144ES2_ffffjLj256EEEEELb0ELb1ELb0ELb1EEEvNS_9BwdParamsE,"",@"SHT_CUDA_INFO"
	.sectionflags	@""
	.align	4


	//----- nvinfo : EIATTR_CUDA_API_VERSION
	.align		4
        /*0000*/ 	.byte	0x04, 0x37
        /*0002*/ 	.short	(.L_4131 - .L_4130)
.L_4130:
        /*0004*/ 	.word	0x00000082


	//----- nvinfo : EIATTR_KPARAM_INFO
	.align		4
.L_4131:
        /*0008*/ 	.byte	0x04, 0x17
        /*000a*/ 	.short	(.L_4133 - .L_4132)
.L_4132:
        /*000c*/ 	.word	0x00000000
        /*0010*/ 	.short	0x0000
        /*0012*/ 	.short	0x0000
        /*0014*/ 	.byte	0x00, 0xf0, 0xa1, 0x04


	//----- nvinfo : EIATTR_SPARSE_MMA_MASK
	.align		4
.L_4133:
        /*0018*/ 	.byte	0x03, 0x50
        /*001a*/ 	.short	0x0000


	//----- nvinfo : EIATTR_MAXREG_COUNT
	.align		4
        /*001c*/ 	.byte	0x03, 0x1b
        /*001e*/ 	.short	0x00ff


	//----- nvinfo : EIATTR_NUM_BARRIERS
	.align		4
        /*0020*/ 	.byte	0x02, 0x4c
        /*0022*/ 	.byte	0x01
	.zero		1


	//----- nvinfo : EIATTR_MERCURY_ISA_VERSION
	.align		4
        /*0024*/ 	.byte	0x03, 0x5f
        /*0026*/ 	.short	0x0101


	//----- nvinfo : EIATTR_COOP_GROUP_MASK_REGIDS
	.align		4
        /*0028*/ 	.byte	0x04, 0x29
        /*002a*/ 	.short	(.L_4135 - .L_4134)


	//   ....[0]....
.L_4134:
        /*002c*/ 	.word	0xffffffff


	//   ....[1]....
        /*0030*/ 	.word	0xffffffff


	//   ....[2]....
        /*0034*/ 	.word	0xffffffff


	//   ....[3]....
        /*0038*/ 	.word	0xffffffff


	//   ....[4]....
        /*003c*/ 	.word	0xffffffff


	//   ....[5]....
        /*0040*/ 	.word	0xffffffff


	//   ....[6]....
        /*0044*/ 	.word	0xffffffff


	//   ....[7]....
        /*0048*/ 	.word	0xffffffff


	//   ....[8]....
        /*004c*/ 	.word	0xffffffff


	//   ....[9]....
        /*0050*/ 	.word	0xffffffff


	//----- nvinfo : EIATTR_COOP_GROUP_INSTR_OFFSETS
	.align		4
.L_4135:
        /*0054*/ 	.byte	0x04, 0x28
        /*0056*/ 	.short	(.L_4137 - .L_4136)


	//   ....[0]....
.L_4136:
        /*0058*/ 	.word	0x000015c0


	//   ....[1]....
        /*005c*/ 	.word	0x000015d0


	//   ....[2]....
        /*0060*/ 	.word	0x00001600


	//   ....[3]....
        /*0064*/ 	.word	0x00001610


	//   ....[4]....
        /*0068*/ 	.word	0x00001640


	//   ....[5]....
        /*006c*/ 	.word	0x00001650


	//   ....[6]....
        /*0070*/ 	.word	0x00001680


	//   ....[7]....
        /*0074*/ 	.word	0x00001690


	//   ....[8]....
        /*0078*/ 	.word	0x000016d0


	//   ....[9]....
        /*007c*/ 	.word	0x000016e0


	//----- nvinfo : EIATTR_VRC_CTA_INIT_COUNT
	.align		4
.L_4137:
        /*0080*/ 	.byte	0x02, 0x4a
	.zero		1
	.zero		1


	//----- nvinfo : EIATTR_EXIT_INSTR_OFFSETS
	.align		4
        /*0084*/ 	.byte	0x04, 0x1c
        /*0086*/ 	.short	(.L_4139 - .L_4138)


	//   ....[0]....
.L_4138:
        /*0088*/ 	.word	0x000056a0


	//----- nvinfo : EIATTR_MAX_THREADS
	.align		4
.L_4139:
        /*008c*/ 	.byte	0x04, 0x05
        /*008e*/ 	.short	(.L_4141 - .L_4140)
.L_4140:
        /*0090*/ 	.word	0x00000100
        /*0094*/ 	.word	0x00000001
        /*0098*/ 	.word	0x00000001


	//----- nvinfo : EIATTR_CRS_STACK_SIZE
	.align		4
.L_4141:
        /*009c*/ 	.byte	0x04, 0x1e
        /*009e*/ 	.short	(.L_4143 - .L_4142)
.L_4142:
        /*00a0*/ 	.word	0x00000000


	//----- nvinfo : EIATTR_CBANK_PARAM_SIZE
	.align		4
.L_4143:
        /*00a4*/ 	.byte	0x03, 0x19
        /*00a6*/ 	.short	0x0128


	//----- nvinfo : EIATTR_PARAM_CBANK
	.align		4
        /*00a8*/ 	.byte	0x04, 0x0a
        /*00aa*/ 	.short	(.L_4145 - .L_4144)
	.align		4
.L_4144:
        /*00ac*/ 	.word	index@(.nv.constant0._ZN10layer_norm13ln_bwd_kernelINS_13Kernel_traitsI6__halfffffjLj6144ELj1ELj1ELj8ELj16ENS_18Kernel_traits_baseILj6144ES2_ffffjLj256EEEEELb0ELb1ELb0ELb1EEEvNS_9BwdParamsE)
        /*00b0*/ 	.short	0x0380
        /*00b2*/ 	.short	0x0128


	//----- nvinfo : EIATTR_SW_WAR
	.align		4
.L_4145:
        /*00b4*/ 	.byte	0x04, 0x36
        /*00b6*/ 	.short	(.L_4147 - .L_4146)
.L_4146:
        /*00b8*/ 	.word	0x00000008
.L_4147:


//--------------------- .nv.info._ZN10layer_norm13ln_bwd_kernelINS_13Kernel_traitsI6__halfffffjLj6144ELj1ELj1ELj8ELj16ENS_18Kernel_traits_baseILj6144ES2_ffffjLj256EEEEELb0ELb1ELb1ELb0EEEvNS_9BwdParamsE --------------------------
	.section	.nv.info._ZN10layer_norm13ln_bwd_kernelINS_13Kernel_traitsI6__halfffffjLj6144ELj1ELj1ELj8ELj16ENS_18Kernel_traits_baseILj6144ES2_ffffjLj256EEEEELb0ELb1ELb1ELb0EEEvNS_9BwdParamsE,"",@"SHT_CUDA_INFO"
	.sectionflags	@""
	.align	4


	//----- nvinfo : EIATTR_CUDA_API_VERSION
	.align		4
        /*0000*/ 	.byte	0x04, 0x37
        /*0002*/ 	.short	(.L_4149 - .L_4148)
.L_4148:
        /*0004*/ 	.word	0x00000082


	//----- nvinfo : EIATTR_KPARAM_INFO
	.align		4
.L_4149:
        /*0008*/ 	.byte	0x04, 0x17
        /*000a*/ 	.short	(.L_4151 - .L_4150)
.L_4150:
        /*000c*/ 	.word	0x00000000
        /*0010*/ 	.short	0x0000
        /*0012*/ 	.short	0x0000
        /*0014*/ 	.byte	0x00, 0xf0, 0xa1, 0x04


	//----- nvinfo : EIATTR_SPARSE_MMA_MASK
	.align		4
.L_4151:
        /*0018*/ 	.byte	0x03, 0x50
        /*001a*/ 	.short	0x0000


	//----- nvinfo : EIATTR_MAXREG_COUNT
	.align		4
        /*001c*/ 	.byte	0x03, 0x1b
        /*001e*/ 	.short	0x00ff


	//----- nvinfo : EIATTR_NUM_BARRIERS
	.align		4
        /*0020*/ 	.byte	0x02, 0x4c
        /*0022*/ 	.byte	0x01
	.zero		1


	//----- nvinfo : EIATTR_MERCURY_ISA_VERSION
	.align		4
        /*0024*/ 	.byte	0x03, 0x5f
        /*0026*/ 	.short	0x0101


	//----- nvinfo : EIATTR_COOP_GROUP_MASK_REGIDS
	.align		4
        /*0028*/ 	.byte	0x04, 0x29
        /*002a*/ 	.short	(.L_4153 - .L_4152)


	//   ....[0]....
.L_4152:
        /*002c*/ 	.word	0xffffffff


	//   ....[1]....
        /*0030*/ 	.word	0xffffffff


	//   ....[2]....
        /*0034*/ 	.word	0xffffffff


	//   ....[3]....
        /*0038*/ 	.word	0xffffffff


	//   ....[4]....
        /*003c*/ 	.word	0xffffffff


	//   ....[5]....
        /*0040*/ 	.word	0xffffffff


	//   ....[6]....
        /*0044*/ 	.word	0xffffffff


	//   ....[7]....
        /*0048*/ 	.word	0xffffffff


	//   ....[8]....
        /*004c*/ 	.word	0xffffffff


	//   ....[9]....
        /*0050*/ 	.word	0xffffffff


	//----- nvinfo : EIATTR_COOP_GROUP_INSTR_OFFSETS
	.align		4
.L_4153:
        /*0054*/ 	.byte	0x04, 0x28
        /*0056*/ 	.short	(.L_4155 - .L_4154)


	//   ....[0]....
.L_4154:
        /*0058*/ 	.word	0x00002410


	//   ....[1]....
        /*005c*/ 	.word	0x00002440


	//   ....[2]....
        /*0060*/ 	.word	0x00002470


	//   ....[3]....
        /*0064*/ 	.word	0x00002480


	//   ....[4]....
        /*0068*/ 	.word	0x000024b0


	//   ....[5]....
        /*006c*/ 	.word	0x000024c0


	//   ....[6]....
        /*0070*/ 	.word	0x000024f0


	//   ....[7]....
        /*0074*/ 	.word	0x00002500


	//   ....[8]....
        /*0078*/ 	.word	0x00002530


	//   ....[9]....
        /*007c*/ 	.word	0x00002540


	//----- nvinfo : EIATTR_VRC_CTA_INIT_COUNT
	.align		4
.L_4155:
        /*0080*/ 	.byte	0x02, 0x4a
	.zero		1
	.zero		1


	//----- nvinfo : EIATTR_EXIT_INSTR_OFFSETS
	.align		4
        /*0084*/ 	.byte	0x04, 0x1c
        /*0086*/ 	.short	(.L_4157 - .L_4156)


	//   ....[0]....
.L_4156:
        /*0088*/ 	.word	0x00007800


	//   ....[1]....
        /*008c*/ 	.word	0x000078a0


	//----- nvinfo : EIATTR_MAX_THREADS
	.align		4
.L_4157:
        /*0090*/ 	.byte	0x04, 0x05
        /*0092*/ 	.short	(.L_4159 - .L_4158)
.L_4158:
        /*0094*/ 	.word	0x00000100
        /*0098*/ 	.word	0x00000001
        /*009c*/ 	.word	0x00000001


	//----- nvinfo : EIATTR_CRS_STACK_SIZE
	.align		4
.L_4159:
        /*00a0*/ 	.byte	0x04, 0x1e
        /*00a2*/ 	.short	(.L_4161 - .L_4160)
.L_4160:
        /*00a4*/ 	.word	0x00000000


	//----- nvinfo : EIATTR_CBANK_PARAM_SIZE
	.align		4
.L_4161:
        /*00a8*/ 	.byte	0x03, 0x19
        /*00aa*/ 	.short	0x0128


	//----- nvinfo : EIATTR_PARAM_CBANK
	.align		4
        /*00ac*/ 	.byte	0x04, 0x0a
        /*00ae*/ 	.short	(.L_4163 - .L_4162)
	.align		4
.L_4162:
        /*00b0*/ 	.word	index@(.nv.constant0._ZN10layer_norm13ln_bwd_kernelINS_13Kernel_traitsI6__halfffffjLj6144ELj1ELj1ELj8ELj16ENS_18Kernel_traits_baseILj6144ES2_ffffjLj256EEEEELb0ELb1ELb1ELb0EEEvNS_9BwdParamsE)
        /*00b4*/ 	.short	0x0380
        /*00b6*/ 	.short	0x0128


	//----- nvinfo : EIATTR_SW_WAR
	.align		4
.L_4163:
        /*00b8*/ 	.byte	0x04, 0x36
        /*00ba*/ 	.short	(.L_4165 - .L_4164)
.L_4164:
        /*00bc*/ 	.word	0x00000008
.L_4165:


//--------------------- .nv.info._ZN10layer_norm13ln_bwd_kernelINS_13Kernel_traitsI6__halfffffjLj6144ELj1ELj1ELj8ELj16ENS_18Kernel_traits_baseILj6144ES2_ffffjLj256EEEEELb0ELb1ELb1ELb1EEEvNS_9BwdParamsE --------------------------
	.section	.nv.info._ZN10layer_norm13ln_bwd_kernelINS_13Kernel_traitsI6__halfffffjLj6144ELj1ELj1ELj8ELj16ENS_18Kernel_traits_baseILj6144ES2_ffffjLj256EEEEELb0ELb1ELb1ELb1EEEvNS_9BwdParamsE,"",@"SHT_CUDA_INFO"
	.sectionflags	@""
	.align	4


	//----- nvinfo : EIATTR_CUDA_API_VERSION
	.align		4
        /*0000*/ 	.byte	0x04, 0x37
        /*0002*/ 	.short	(.L_4167 - .L_4166)
.L_4166:
        /*0004*/ 	.word	0x00000082


	//----- nvinfo : EIATTR_KPARAM_INFO
	.align		4
.L_4167:
        /*0008*/ 	.byte	0x04, 0x17
        /*000a*/ 	.short	(.L_4169 - .L_4168)
.L_4168:
        /*000c*/ 	.word	0x00000000
        /*0010*/ 	.short	0x0000
        /*0012*/ 	.short	0x0000
        /*0014*/ 	.byte	0x00, 0xf0, 0xa1, 0x04


	//----- nvinfo : EIATTR_SPARSE_MMA_MASK
	.align		4
.L_4169:
        /*0018*/ 	.byte	0x03, 0x50
        /*001a*/ 	.short	0x0000


	//----- nvinfo : EIATTR_MAXREG_COUNT
	.align		4
        /*001c*/ 	.byte	0x03, 0x1b
        /*001e*/ 	.short	0x00ff


	//----- nvinfo : EIATTR_NUM_BARRIERS
	.align		4
        /*0020*/ 	.byte	0x02, 0x4c
        /*0022*/ 	.byte	0x01
	.zero		1


	//----- nvinfo : EIATTR_MERCURY_ISA_VERSION
	.align		4
        /*0024*/ 	.byte	0x03, 0x5f
        /*0026*/ 	.short	0x0101


	//----- nvinfo : EIATTR_COOP_GROUP_MASK_REGIDS
	.align		4
        /*0028*/ 	.byte	0x04, 0x29
        /*002a*/ 	.short	(.L_4171 - .L_4170)


	//   ....[0]....
.L_4170:
        /*002c*/ 	.word	0xffffffff


	//   ....[1]....
        /*0030*/ 	.word	0xffffffff


	//   ....[2]....
        /*0034*/ 	.word	0xffffffff


	//   ....[3]....
        /*0038*/ 	.word	0xffffffff


	//   ....[4]....
        /*003c*/ 	.word	0xffffffff


	//   ....[5]....
        /*0040*/ 	.word	0xffffffff


	//   ....[6]....
        /*0044*/ 	.word	0xffffffff


	//   ....[7]....
        /*0048*/ 	.word	0xffffffff


	//   ....[8]....
        /*004c*/ 	.word	0xffffffff


	//   ....[9]....
        /*0050*/ 	.word	0xffffffff


	//----- nvinfo : EIATTR_COOP_GROUP_INSTR_OFFSETS
	.align		4
.L_4171:
        /*0054*/ 	.byte	0x04, 0x28
        /*0056*/ 	.short	(.L_4173 - .L_4172)


	//   ....[0]....
.L_4172:
        /*0058*/ 	.word	0x00001970


	//   ....[1]....
        /*005c*/ 	.word	0x000019b0


	//   ....[2]....
        /*0060*/ 	.word	0x00001a20


	//   ....[3]....
        /*0064*/ 	.word	0x00001a30


	//   ....[4]....
        /*0068*/ 	.word	0x00001a70


	//   ....[5]....
        /*006c*/ 	.word	0x00001a80


	//   ....[6]....
        /*0070*/ 	.word	0x00001ab0


	//   ....[7]....
        /*0074*/ 	.word	0x00001ac0


	//   ....[8]....
        /*0078*/ 	.word	0x00001b00


	//   ....[9]....
        /*007c*/ 	.word	0x00001b20


	//----- nvinfo : EIATTR_VRC_CTA_INIT_COUNT
	.align		4
.L_4173:
        /*0080*/ 	.byte	0x02, 0x4a
	.zero		1
	.zero		1


	//----- nvinfo : EIATTR_EXIT_INSTR_OFFSETS
	.align		4
        /*0084*/ 	.byte	0x04, 0x1c
        /*0086*/ 	.short	(.L_4175 - .L_4174)


	//   ....[0]....
.L_4174:
        /*0088*/ 	.word	0x00006700


	//----- nvinfo : EIATTR_MAX_THREADS
	.align		4
.L_4175:
        /*008c*/ 	.byte	0x04, 0x05
        /*008e*/ 	.short	(.L_4177 - .L_4176)
.L_4176:
        /*0090*/ 	.word	0x00000100
        /*0094*/ 	.word	0x00000001
        /*0098*/ 	.word	0x00000001


	//----- nvinfo : EIATTR_CRS_STACK_SIZE
	.align		4
.L_4177:
        /*009c*/ 	.byte	0x04, 0x1e
        /*009e*/ 	.short	(.L_4179 - .L_4178)
.L_4178:
        /*00a0*/ 	.word	0x00000000


	//----- nvinfo : EIATTR_CBANK_PARAM_SIZE
	.align		4
.L_4179:
        /*00a4*/ 	.byte	0x03, 0x19
        /*00a6*/ 	.short	0x0128


	//----- nvinfo : EIATTR_PARAM_CBANK
	.align		4
        /*00a8*/ 	.byte	0x04, 0x0a
        /*00aa*/ 	.short	(.L_4181 - .L_4180)
	.align		4
.L_4180:
        /*00ac*/ 	.word	index@(.nv.constant0._ZN10layer_norm13ln_bwd_kernelINS_13Kernel_traitsI6__halfffffjLj6144ELj1ELj1ELj8ELj16ENS_18Kernel_traits_baseILj6144ES2_ffffjLj256EEEEELb0ELb1ELb1ELb1EEEvNS_9BwdParamsE)
        /*00b0*/ 	.short	0x0380
        /*00b2*/ 	.short	0x0128


	//----- nvinfo : EIATTR_SW_WAR
	.align		4
.L_4181:
        /*00b4*/ 	.byte	0x04, 0x36
        /*00b6*/ 	.short	(.L_4183 - .L_4182)
.L_4182:
        /*00b8*/ 	.word	0x00000008
.L_4183:


//--------------------- .nv.info._ZN10layer_norm13ln_bwd_kernelINS_13Kernel_traitsI6__halfffffjLj6144ELj1ELj1ELj8ELj16ENS_18Kernel_traits_baseILj6144ES2_ffffjLj256EEEEELb1ELb0ELb0ELb0EEEvNS_9BwdParamsE --------------------------
	.section	.nv.info._ZN10layer_norm13ln_bwd_kernelINS_13Kernel_traitsI6__halfffffjLj6144ELj1ELj1ELj8ELj16ENS_18Kernel_traits_baseILj6144ES2_ffffjLj256EEEEELb1ELb0ELb0ELb0EEEvNS_9BwdParamsE,"",@"SHT_CUDA_INFO"
	.sectionflags	@""
	.align	4


	//----- nvinfo : EIATTR_CUDA_API_VERSION
	.align		4
        /*0000*/ 	.byte	0x04, 0x37
        /*0002*/ 	.short	(.L_4185 - .L_4184)
.L_4184:
        /*0004*/ 	.word	0x00000082


	//----- nvinfo : EIATTR_KPARAM_INFO
	.align		4
.L_4185:
        /*0008*/ 	.byte	0x04, 0x17
        /*000a*/ 	.short	(.L_4187 - .L_4186)
.L_4186:
        /*000c*/ 	.word	0x00000000
        /*0010*/ 	.short	0x0000
        /*0012*/ 	.short	0x0000
        /*0014*/ 	.byte	0x00, 0xf0, 0xa1, 0x04


	//----- nvinfo : EIATTR_SPARSE_MMA_MASK
	.align		4
.L_4187:
        /*0018*/ 	.byte	0x03, 0x50
        /*001a*/ 	.short	0x0000


	//----- nvinfo : EIATTR_MAXREG_COUNT
	.align		4
        /*001c*/ 	.byte	0x03, 0x1b
        /*001e*/ 	.short	0x00ff


	//----- nvinfo : EIATTR_NUM_BARRIERS
	.align		4
        /*0020*/ 	.byte	0x02, 0x4c
        /*0022*/ 	.byte	0x01
	.zero		1


	//----- nvinfo : EIATTR_MERCURY_ISA_VERSION
	.align		4
        /*0024*/ 	.byte	0x03, 0x5f
        /*0026*/ 	.short	0x0101


	//----- nvinfo : EIATTR_COOP_GROUP_MASK_REGIDS
	.align		4
        /*0028*/ 	.byte	0x04, 0x29
        /*002a*/ 	.short	(.L_4189 - .L_4188)


	//   ....[0]....
.L_4188:
        /*002c*/ 	.word	0xffffffff


	//   ....[1]....
        /*0030*/ 	.word	0xffffffff


	//   ....[2]....
        /*0034*/ 	.word	0xffffffff


	//   ....[3]....
        /*0038*/ 	.word	0xffffffff


	//   ....[4]....
        /*003c*/ 	.word	0xffffffff


	//   ....[5]....
        /*0040*/ 	.word	0xffffffff


	//   ....[6]....
        /*0044*/ 	.word	0xffffffff


	//   ....[7]....
        /*0048*/ 	.word	0xffffffff


	//   ....[8]....
        /*004c*/ 	.word	0xffffffff


	//   ....[9]....
        /*0050*/ 	.word	0xffffffff


	//----- nvinfo : EIATTR_COOP_GROUP_INSTR_OFFSETS
	.align		4
.L_4189:
        /*0054*/ 	.byte	0x04, 0x28
        /*0056*/ 	.short	(.L_4191 - .L_4190)


	//   ....[0]....
.L_4190:
        /*0058*/ 	.word	0x00001d30


	//   ....[1]....
        /*005c*/ 	.word	0x00001d60


	//   ....[2]....
        /*0060*/ 	.word	0x00001d90


	//   ....[3]....
        /*0064*/ 	.word	0x00001da0


	//   ....[4]....
        /*0068*/ 	.word	0x00001dd0


	//   ....[5]....
        /*006c*/ 	.word	0x00001de0


	//   ....[6]....
        /*0070*/ 	.word	0x00001e10


	//   ....[7]....
        /*0074*/ 	.word	0x00001e20


	//   ....[8]....
        /*0078*/ 	.word	0x00001e50


	//   ....[9]....
        /*007c*/ 	.word	0x00001e60


	//----- nvinfo : EIATTR_VRC_CTA_INIT_COUNT
	.align		4
.L_4191:
        /*0080*/ 	.byte	0x02, 0x4a
	.zero		1
	.zero		1


	//----- nvinfo : EIATTR_EXIT_INSTR_OFFSETS
	.align		4
        /*0084*/ 	.byte	0x04, 0x1c
        /*0086*/ 	.short	(.L_4193 - .L_4192)


	//   ....[0]....
.L_4192:
        /*0088*/ 	.word	0x000059f0


	//   ....[1]....
        /*008c*/ 	.word	0x00005a70


	//----- nvinfo : EIATTR_MAX_THREADS
	.align		4
.L_4193:
        /*0090*/ 	.byte	0x04, 0x05
        /*0092*/ 	.short	(.L_4195 - .L_4194)
.L_4194:
        /*0094*/ 	.word	0x00000100
        /*0098*/ 	.word	0x00000001
        /*009c*/ 	.word	0x00000001


	//----- nvinfo : EIATTR_CRS_STACK_SIZE
	.align		4
.L_4195:
        /*00a0*/ 	.byte	0x04, 0x1e
        /*00a2*/ 	.short	(.L_4197 - .L_4196)
.L_4196:
        /*00a4*/ 	.word	0x00000000


	//----- nvinfo : EIATTR_CBANK_PARAM_SIZE
	.align		4
.L_4197:
        /*00a8*/ 	.byte	0x03, 0x19
        /*00aa*/ 	.short	0x0128


	//----- nvinfo : EIATTR_PARAM_CBANK
	.align		4
        /*00ac*/ 	.byte	0x04, 0x0a
        /*00ae*/ 	.short	(.L_4199 - .L_4198)
	.align		4
.L_4198:
        /*00b0*/ 	.word	index@(.nv.constant0._ZN10layer_norm13ln_bwd_kernelINS_13Kernel_traitsI6__halfffffjLj6144ELj1ELj1ELj8ELj16ENS_18Kernel_traits_baseILj6144ES2_ffffjLj256EEEEELb1ELb0ELb0ELb0EEEvNS_9BwdParamsE)
        /*00b4*/ 	.short	0x0380
        /*00b6*/ 	.short	0x0128


	//----- nvinfo : EIATTR_SW_WAR
	.align		4
.L_4199:
        /*00b8*/ 	.byte	0x04, 0x36
        /*00ba*/ 	.short	(.L_4201 - .L_4200)
.L_4200:
        /*00bc*/ 	.word	0x00000008
.L_4201:


//--------------------- .nv.info._ZN10layer_norm13ln_bwd_kernelINS_13Kernel_traitsI6__halfffffjLj6144ELj1ELj1ELj8ELj16ENS_18Kernel_traits_baseILj6144ES2_ffffjLj256EEEEELb1ELb0ELb0ELb1EEEvNS_9BwdParamsE --------------------------
	.section	.nv.info._ZN10layer_norm13ln_bwd_kernelINS_13Kernel_traitsI6__halfffffjLj6144ELj1ELj1ELj8ELj16ENS_18Kernel_traits_baseILj6144ES2_ffffjLj256EEEEELb1ELb0ELb0ELb1EEEvNS_9BwdParamsE,"",@"SHT_CUDA_INFO"
	.sectionflags	@""
	.align	4


	//----- nvinfo : EIATTR_CUDA_API_VERSION
	.align		4
        /*0000*/ 	.byte	0x04, 0x37
        /*0002*/ 	.short	(.L_4203 - .L_4202)
.L_4202:
        /*0004*/ 	.word	0x00000082


	//----- nvinfo : EIATTR_KPARAM_INFO
	.align		4
.L_4203:
        /*0008*/ 	.byte	0x04, 0x17
        /*000a*/ 	.short	(.L_4205 - .L_4204)
.L_4204:
        /*000c*/ 	.word	0x00000000
        /*0010*/ 	.short	0x0000
        /*0012*/ 	.short	0x0000
        /*0014*/ 	.byte	0x00, 0xf0, 0xa1, 0x04


	//----- nvinfo : EIATTR_SPARSE_MMA_MASK
	.align		4
.L_4205:
        /*0018*/ 	.byte	0x03, 0x50
        /*001a*/ 	.short	0x0000


	//----- nvinfo : EIATTR_MAXREG_COUNT
	.align		4
        /*001c*/ 	.byte	0x03, 0x1b
        /*001e*/ 	.short	0x00ff


	//----- nvinfo : EIATTR_NUM_BARRIERS
	.align		4
        /*0020*/ 	.byte	0x02, 0x4c
        /*0022*/ 	.byte	0x01
	.zero		1


	//----- nvinfo : EIATTR_MERCURY_ISA_VERSION
	.align		4
        /*0024*/ 	.byte	0x03, 0x5f
        /*0026*/ 	.short	0x0101


	//----- nvinfo : EIATTR_COOP_GROUP_MASK_REGIDS
	.align		4
        /*0028*/ 	.byte	0x04, 0x29
        /*002a*/ 	.short	(.L_4207 - .L_4206)


	//   ....[0]....
.L_4206:
        /*002c*/ 	.word	0xffffffff


	//   ....[1]....
        /*0030*/ 	.word	0xffffffff


	//   ....[2]....
        /*0034*/ 	.word	0xffffffff


	//   ....[3]....
        /*0038*/ 	.word	0xffffffff


	//   ....[4]....
        /*003c*/ 	.word	0xffffffff


	//   ....[5]....
        /*0040*/ 	.word	0xffffffff


	//   ....[6]....
        /*0044*/ 	.word	0xffffffff


	//   ....[7]....
        /*0048*/ 	.word	0xffffffff


	//   ....[8]....
        /*004c*/ 	.word	0xffffffff


	//   ....[9]....
        /*0050*/ 	.word	0xffffffff


	//----- nvinfo : EIATTR_COOP_GROUP_INSTR_OFFSETS
	.align		4
.L_4207:
        /*0054*/ 	.byte	0x04, 0x28
        /*0056*/ 	.short	(.L_4209 - .L_4208)


	//   ....[0]....
.L_4208:
        /*0058*/ 	.word	0x00001370


	//   ....[1]....
        /*005c*/ 	.word	0x00001390


	//   ....[2]....
        /*0060*/ 	.word	0x000013e0


	//   ....[3]....
        /*0064*/ 	.word	0x000013f0


	//   ....[4]....
        /*0068*/ 	.word	0x00001440


	//   ....[5]....
        /*006c*/ 	.word	0x00001450


	//   ....[6]....
        /*0070*/ 	.word	0x000014a0


	//   ....[7]....
        /*0074*/ 	.word	0x000014b0


	//   ....[8]....
        /*0078*/ 	.word	0x00001530


	//   ....[9]....
        /*007c*/ 	.word	0x00001540


	//----- nvinfo : EIATTR_VRC_CTA_INIT_COUNT
	.align		4
.L_4209:
        /*0080*/ 	.byte	0x02, 0x4a
	.zero		1
	.zero		1


	//----- nvinfo : EIATTR_EXIT_INSTR_OFFSETS
	.align		4
        /*0084*/ 	.byte	0x04, 0x1c
        /*0086*/ 	.short	(.L_4211 - .L_4210)


	//   ....[0]....
.L_4210:
        /*0088*/ 	.word	0x00004f30


	//----- nvinfo : EIATTR_MAX_THREADS
	.align		4
.L_4211:
        /*008c*/ 	.byte	0x04, 0x05
        /*008e*/ 	.short	(.L_4213 - .L_4212)
.L_4212:
        /*0090*/ 	.word	0x00000100
        /*0094*/ 	.word	0x00000001
        /*0098*/ 	.word	0x00000001


	//----- nvinfo : EIATTR_CBANK_PARAM_SIZE
	.align		4
.L_4213:
        /*009c*/ 	.byte	0x03, 0x19
        /*009e*/ 	.short	0x0128


	//----- nvinfo : EIATTR_PARAM_CBANK
	.align		4
        /*00a0*/ 	.byte	0x04, 0x0a
        /*00a2*/ 	.short	(.L_4215 - .L_4214)
	.align		4
.L_4214:
        /*00a4*/ 	.word	index@(.nv.constant0._ZN10layer_norm13ln_bwd_kernelINS_13Kernel_traitsI6__halfffffjLj6144ELj1ELj1ELj8ELj16ENS_18Kernel_traits_baseILj6144ES2_ffffjLj256EEEEELb1ELb0ELb0ELb1EEEvNS_9BwdParamsE)
        /*00a8*/ 	.short	0x0380
        /*00aa*/ 	.short	0x0128


	//----- nvinfo : EIATTR_SW_WAR
	.align		4
.L_4215:
        /*00ac*/ 	.byte	0x04, 0x36
        /*00ae*/ 	.short	(.L_4217 - .L_4216)
.L_4216:
        /*00b0*/ 	.word	0x00000008
.L_4217:


//--------------------- .nv.info._ZN10layer_norm22ln_bwd_finalize_kernelINS_22Kernel_traits_finalizeILj6144E6__halfffffjLb0ELj1024ELj4ENS_18Kernel_traits_baseILj6144ES2_ffffjLj1024EEEEELb0ELb0EEEvNS_9BwdParamsE --------------------------
	.section	.nv.info._ZN10layer_norm22ln_bwd_finalize_kernelINS_22Kernel_traits_finalizeILj6144E6__halfffffjLb0ELj1024ELj4ENS_18Kernel_traits_baseILj6144ES2_ffffjLj1024EEEEELb0ELb0EEEvNS_9BwdParamsE,"",@"SHT_CUDA_INFO"
	.sectionflags	@""
	.align	4


	//----- nvinfo : EIATTR_CUDA_API_VERSION
	.align		4
        /*0000*/ 	.byte	0x04, 0x37
        /*0002*/ 	.short	(.L_4219 - .L_4218)
.L_4218:
        /*0004*/ 	.word	0x00000082


	//----- nvinfo : EIATTR_KPARAM_INFO
	.align		4
.L_4219:
        /*0008*/ 	.byte	0x04, 0x17
        /*000a*/ 	.short	(.L_4221 - .L_4220)
.L_4220:
        /*000c*/ 	.word	0x00000000
        /*0010*/ 	.short	0x0000
        /*0012*/ 	.short	0x0000
        /*0014*/ 	.byte	0x00, 0xf0, 0xa1, 0x04


	//----- nvinfo : EIATTR_SPARSE_MMA_MASK
	.align		4
.L_4221:
        /*0018*/ 	.byte	0x03, 0x50
        /*001a*/ 	.short	0x0000


	//----- nvinfo : EIATTR_MAXREG_COUNT
	.align		4
        /*001c*/ 	.byte	0x03, 0x1b
        /*001e*/ 	.short	0x0040


	//----- nvinfo : EIATTR_NUM_BARRIERS
	.align		4
        /*0020*/ 	.byte	0x02, 0x4c
        /*0022*/ 	.byte	0x01
	.zero		1


	//----- nvinfo : EIATTR_MERCURY_ISA_VERSION
	.align		4
        /*0024*/ 	.byte	0x03, 0x5f
        /*0026*/ 	.short	0x0101


	//----- nvinfo : EIATTR_COOP_GROUP_MASK_REGIDS
	.align		4
        /*0028*/ 	.byte	0x04, 0x29
        /*002a*/ 	.short	(.L_4223 - .L_4222)


	//   ....[0]....
.L_4222:
        /*002c*/ 	.word	0xffffffff


	//   ....[1]....
        /*0030*/ 	.word	0xffffffff


	//   ....[2]....
        /*0034*/ 	.word	0xffffffff


	//   ....[3]....
        /*0038*/ 	.word	0xffffffff


	//   ....[4]....
        /*003c*/ 	.word	0xffffffff


	//   ....[5]....
        /*0040*/ 	.word	0xffffffff


	//   ....[6]....
        /*0044*/ 	.word	0xffffffff


	//   ....[7]....
        /*0048*/ 	.word	0xffffffff


	//   ....[8]....
        /*004c*/ 	.word	0xffffffff


	//   ....[9]....
        /*0050*/ 	.word	0xffffffff


	//----- nvinfo : EIATTR_COOP_GROUP_INSTR_OFFSETS
	.align		4
.L_4223:
        /*0054*/ 	.byte	0x04, 0x28
        /*0056*/ 	.short	(.L_4225 - .L_4224)


	//   ....[0]....
.L_4224:
        /*0058*/ 	.word	0x000015e0


	//   ....[1]....
        /*005c*/ 	.word	0x000015f0


	//   ....[2]....
        /*0060*/ 	.word	0x00001620


	//   ....[3]....
        /*0064*/ 	.word	0x00001630


	//   ....[4]....
        /*0068*/ 	.word	0x00001660


	//   ....[5]....
        /*006c*/ 	.word	0x00001670


	//   ....[6]....
        /*0070*/ 	.word	0x000016b0


	//   ....[7]....
        /*0074*/ 	.word	0x000016e0


	//   ....[8]....
        /*0078*/ 	.word	0x00001710


	//   ....[9]....
        /*007c*/ 	.word	0x00001720


	//----- nvinfo : EIATTR_VRC_CTA_INIT_COUNT
	.align		4
.L_4225:
        /*0080*/ 	.byte	0x02, 0x4a
	.zero		1
	.zero		1


	//----- nvinfo : EIATTR_EXIT_INSTR_OFFSETS
	.align		4
        /*0084*/ 	.byte	0x04, 0x1c
        /*0086*/ 	.short	(.L_4227 - .L_4226)


	//   ....[0]....
.L_4226:
        /*0088*/ 	.word	0x00000060


	//   ....[1]....
        /*008c*/ 	.word	0x00001780


	//   ....[2]....
        /*0090*/ 	.word	0x000017b0


	//   ....[3]....
        /*0094*/ 	.word	0x00001870


	//----- nvinfo : EIATTR_MAX_THREADS
	.align		4
.L_4227:
        /*0098*/ 	.byte	0x04, 0x05
        /*009a*/ 	.short	(.L_4229 - .L_4228)
.L_4228:
        /*009c*/ 	.word	0x00000400
        /*00a0*/ 	.word	0x00000001
        /*00a4*/ 	.word	0x00000001


	//----- nvinfo : EIATTR_CRS_STACK_SIZE
	.align		4
.L_4229:
        /*00a8*/ 	.byte	0x04, 0x1e
        /*00aa*/ 	.short	(.L_4231 - .L_4230)
.L_4230:
        /*00ac*/ 	.word	0x00000000


	//----- nvinfo : EIATTR_CBANK_PARAM_SIZE
	.align		4
.L_4231:
        /*00b0*/ 	.byte	0x03, 0x19
        /*00b2*/ 	.short	0x0128


	//----- nvinfo : EIATTR_PARAM_CBANK
	.align		4
        /*00b4*/ 	.byte	0x04, 0x0a
        /*00b6*/ 	.short	(.L_4233 - .L_4232)
	.align		4
.L_4232:
        /*00b8*/ 	.word	index@(.nv.constant0._ZN10layer_norm22ln_bwd_finalize_kernelINS_22Kernel_traits_finalizeILj6144E6__halfffffjLb0ELj1024ELj4ENS_18Kernel_traits_baseILj6144ES2_ffffjLj1024EEEEELb0ELb0EEEvNS_9BwdParamsE)
        /*00bc*/ 	.short	0x0380
        /*00be*/ 	.short	0x0128


	//----- nvinfo : EIATTR_SW_WAR
	.align		4
.L_4233:
        /*00c0*/ 	.byte	0x04, 0x36
        /*00c2*/ 	.short	(.L_4235 - .L_4234)
.L_4234:
        /*00c4*/ 	.word	0x00000008
.L_4235:


//--------------------- .nv.info._ZN10layer_norm13ln_bwd_kernelINS_13Kernel_traitsI6__halfffffjLj6144ELj1ELj1ELj8ELj16ENS_18Kernel_traits_baseILj6144ES2_ffffjLj256EEEEELb1ELb0ELb1ELb0EEEvNS_9BwdParamsE --------------------------
	.section	.nv.info._ZN10layer_norm13ln_bwd_kernelINS_13Kernel_traitsI6__halfffffjLj6144ELj1ELj1ELj8ELj16ENS_18Kernel_traits_baseILj6144ES2_ffffjLj256EEEEELb1ELb0ELb1ELb0EEEvNS_9BwdParamsE,"",@"SHT_CUDA_INFO"
	.sectionflags	@""
	.align	4


	//----- nvinfo : EIATTR_CUDA_API_VERSION
	.align		4
        /*0000*/ 	.byte	0x04, 0x37
        /*0002*/ 	.short	(.L_4237 - .L_4236)
.L_4236:
        /*0004*/ 	.word	0x00000082


	//----- nvinfo : EIATTR_KPARAM_INFO
	.align		4
.L_4237:
        /*0008*/ 	.byte	0x04, 0x17
        /*000a*/ 	.short	(.L_4239 - .L_4238)
.L_4238:
        /*000c*/ 	.word	0x00000000
        /*0010*/ 	.short	0x0000
        /*0012*/ 	.short	0x0000
        /*0014*/ 	.byte	0x00, 0xf0, 0xa1, 0x04


	//----- nvinfo : EIATTR_SPARSE_MMA_MASK
	.align		4
.L_4239:
        /*0018*/ 	.byte	0x03, 0x50
        /*001a*/ 	.short	0x0000


	//----- nvinfo : EIATTR_MAXREG_COUNT
	.align		4
        /*001c*/ 	.byte	0x03, 0x1b
        /*001e*/ 	.short	0x00ff


	//----- nvinfo : EIATTR_NUM_BARRIERS
	.align		4
        /*0020*/ 	.byte	0x02, 0x4c
        /*0022*/ 	.byte	0x01
	.zero		1


	//----- nvinfo : EIATTR_MERCURY_ISA_VERSION
	.align		4
        /*0024*/ 	.byte	0x03, 0x5f
        /*0026*/ 	.short	0x0101


	//----- nvinfo : EIATTR_COOP_GROUP_MASK_REGIDS
	.align		4
        /*0028*/ 	.byte	0x04, 0x29
        /*002a*/ 	.short	(.L_4241 - .L_4240)


	//   ....[0]....
.L_4240:
        /*002c*/ 	.word	0xffffffff


	//   ....[1]....
        /*0030*/ 	.word	0xffffffff


	//   ....[2]....
        /*0034*/ 	.word	0xffffffff


	//   ....[3]....
        /*0038*/ 	.word	0xffffffff


	//   ....[4]....
        /*003c*/ 	.word	0xffffffff


	//   ....[5]....
        /*0040*/ 	.word	0xffffffff


	//   ....[6]....
        /*0044*/ 	.word	0xffffffff


	//   ....[7]....
        /*0048*/ 	.word	0xffffffff


	//   ....[8]....
        /*004c*/ 	.word	0xffffffff


	//   ....[9]....
        /*0050*/ 	.word	0xffffffff


	//----- nvinfo : EIATTR_COOP_GROUP_INSTR_OFFSETS
	.align		4
.L_4241:
        /*0054*/ 	.byte	0x04, 0x28
        /*0056*/ 	.short	(.L_4243 - .L_4242)


	//   ....[0]....
.L_4242:
        /*0058*/ 	.word	0x00002580


	//   ....[1]....
        /*005c*/ 	.word	0x000025b0


	//   ....[2]....
        /*0060*/ 	.word	0x000025e0


	//   ....[3]....
        /*0064*/ 	.word	0x000025f0


	//   ....[4]....
        /*0068*/ 	.word	0x00002620


	//   ....[5]....
        /*006c*/ 	.word	0x00002630


	//   ....[6]....
        /*0070*/ 	.word	0x00002660


	//   ....[7]....
        /*0074*/ 	.word	0x00002670


	//   ....[8]....
        /*0078*/ 	.word	0x000026a0


	//   ....[9]....
        /*007c*/ 	.word	0x000026b0


	//----- nvinfo : EIATTR_VRC_CTA_INIT_COUNT
	.align		4
.L_4243:
        /*0080*/ 	.byte	0x02, 0x4a
	.zero		1
	.zero		1


	//----- nvinfo : EIATTR_EXIT_INSTR_OFFSETS
	.align		4
        /*0084*/ 	.byte	0x04, 0x1c
        /*0086*/ 	.short	(.L_4245 - .L_4244)


	//   ....[0]....
.L_4244:
        /*0088*/ 	.word	0x00007440


	//   ....[1]....
        /*008c*/ 	.word	0x000074c0


	//----- nvinfo : EIATTR_MAX_THREADS
	.align		4
.L_4245:
        /*0090*/ 	.byte	0x04, 0x05
        /*0092*/ 	.short	(.L_4247 - .L_4246)
.L_4246:
        /*0094*/ 	.word	0x00000100
        /*0098*/ 	.word	0x00000001
        /*009c*/ 	.word	0x00000001


	//----- nvinfo : EIATTR_CRS_STACK_SIZE
	.align		4
.L_4247:
        /*00a0*/ 	.byte	0x04, 0x1e
        /*00a2*/ 	.short	(.L_4249 - .L_4248)
.L_4248:
        /*00a4*/ 	.word	0x00000000


	//----- nvinfo : EIATTR_CBANK_PARAM_SIZE
	.align		4
.L_4249:
        /*00a8*/ 	.byte	0x03, 0x19
        /*00aa*/ 	.short	0x0128


	//----- nvinfo : EIATTR_PARAM_CBANK
	.align		4
        /*00ac*/ 	.byte	0x04, 0x0a
        /*00ae*/ 	.short	(.L_4251 - .L_4250)
	.align		4
.L_4250:
        /*00b0*/ 	.word	index@(.nv.constant0._ZN10layer_norm13ln_bwd_kernelINS_13Kernel_traitsI6__halfffffjLj6144ELj1ELj1ELj8ELj16ENS_18Kernel_traits_baseILj6144ES2_ffffjLj256EEEEELb1ELb0ELb1ELb0EEEvNS_9BwdParamsE)
        /*00b4*/ 	.short	0x0380
        /*00b6*/ 	.short	0x0128


	//----- nvinfo : EIATTR_SW_WAR
	.align		4
.L_4251:
        /*00b8*/ 	.byte	0x04, 0x36
        /*00ba*/ 	.short	(.L_4253 - .L_4252)
.L_4252:
        /*00bc*/ 	.word	0x00000008
.L_4253:


//--------------------- .nv.info._ZN10layer_norm22ln_bwd_finalize_kernelINS_22Kernel_traits_finalizeILj6144E6__halfffffjLb0ELj1024ELj4ENS_18Kernel_traits_baseILj6144ES2_ffffjLj1024EEEEELb0ELb1EEEvNS_9BwdParamsE --------------------------
	.section	.nv.info._ZN10layer_norm22ln_bwd_finalize_kernelINS_22Kernel_traits_finalizeILj6144E6__halfffffjLb0ELj1024ELj4ENS_18Kernel_traits_baseILj6144ES2_ffffjLj1024EEEEELb0ELb1EEEvNS_9BwdParamsE,"",@"SHT_CUDA_INFO"
	.sectionflags	@""
	.align	4


	//----- nvinfo : EIATTR_CUDA_API_VERSION
	.align		4
        /*0000*/ 	.byte	0x04, 0x37
        /*0002*/ 	.short	(.L_4255 - .L_4254)
.L_4254:
        /*0004*/ 	.word	0x00000082


	//----- nvinfo : EIATTR_KPARAM_INFO
	.align		4
.L_4255:
        /*0008*/ 	.byte	0x04, 0x17
        /*000a*/ 	.short	(.L_4257 - .L_4256)
.L_4256:
        /*000c*/ 	.word	0x00000000
        /*0010*/ 	.short	0x0000
        /*0012*/ 	.short	0x0000
        /*0014*/ 	.byte	0x00, 0xf0, 0xa1, 0x04


	//----- nvinfo : EIATTR_SPARSE_MMA_MASK
	.align		4
.L_4257:
        /*0018*/ 	.byte	0x03, 0x50
        /*001a*/ 	.short	0x0000


	//----- nvinfo : EIATTR_MAXREG_COUNT
	.align		4
        /*001c*/ 	.byte	0x03, 0x1b
        /*001e*/ 	.short	0x0040


	//----- nvinfo : EIATTR_NUM_BARRIERS
	.align		4
        /*0020*/ 	.byte	0x02, 0x4c
        /*0022*/ 	.byte	0x01
	.zero		1


	//----- nvinfo : EIATTR_MERCURY_ISA_VERSION
	.align		4
        /*0024*/ 	.byte	0x03, 0x5f
        /*0026*/ 	.short	0x0101


	//----- nvinfo : EIATTR_COOP_GROUP_MASK_REGIDS
	.align		4
        /*0028*/ 	.byte	0x04, 0x29
        /*002a*/ 	.short	(.L_4259 - .L_4258)


	//   ....[0]....
.L_4258:
        /*002c*/ 	.word	0xffffffff


	//   ....[1]....
        /*0030*/ 	.word	0xffffffff


	//   ....[2]....
        /*0034*/ 	.word	0xffffffff


	//   ....[3]....
        /*0038*/ 	.word	0xffffffff


	//   ....[4]....
        /*003c*/ 	.word	0xffffffff


	//   ....[5]....
        /*0040*/ 	.word	0xffffffff


	//   ....[6]....
        /*0044*/ 	.word	0xffffffff


	//   ....[7]....
        /*0048*/ 	.word	0xffffffff


	//   ....[8]....
        /*004c*/ 	.word	0xffffffff


	//   ....[9]....
        /*0050*/ 	.word	0xffffffff


	//----- nvinfo : EIATTR_COOP_GROUP_INSTR_OFFSETS
	.align		4
.L_4259:
        /*0054*/ 	.byte	0x04, 0x28
        /*0056*/ 	.short	(.L_4261 - .L_4260)


	//   ....[0]....
.L_4260:
        /*0058*/ 	.word	0x00001630


	//   ....[1]....
        /*005c*/ 	.word	0x00001640


	//   ....[2]....
        /*0060*/ 	.word	0x00001670


	//   ....[3]....
        /*0064*/ 	.word	0x00001680


	//   ....[4]....
        /*0068*/ 	.word	0x000016b0


	//   ....[5]....
        /*006c*/ 	.word	0x000016d0


	//   ....[6]....
        /*0070*/ 	.word	0x00001700


	//   ....[7]....
        /*0074*/ 	.word	0x00001710


	//   ....[8]....
        /*0078*/ 	.word	0x00001740


	//   ....[9]....
        /*007c*/ 	.word	0x00001750


	//----- nvinfo : EIATTR_VRC_CTA_INIT_COUNT
	.align		4
.L_4261:
        /*0080*/ 	.byte	0x02, 0x4a
	.zero		1
	.zero		1


	//----- nvinfo : EIATTR_EXIT_INSTR_OFFSETS
	.align		4
        /*0084*/ 	.byte	0x04, 0x1c
        /*0086*/ 	.short	(.L_4263 - .L_4262)


	//   ....[0]....
.L_4262:
        /*0088*/ 	.word	0x00000070


	//   ....[1]....
        /*008c*/ 	.word	0x000017b0


	//   ....[2]....
        /*0090*/ 	.word	0x00001880


	//----- nvinfo : EIATTR_MAX_THREADS
	.align		4
.L_4263:
        /*0094*/ 	.byte	0x04, 0x05
        /*0096*/ 	.short	(.L_4265 - .L_4264)
.L_4264:
        /*0098*/ 	.word	0x00000400
        /*009c*/ 	.word	0x00000001
        /*00a0*/ 	.word	0x00000001


	//----- nvinfo : EIATTR_CRS_STACK_SIZE
	.align		4
.L_4265:
        /*00a4*/ 	.byte	0x04, 0x1e
        /*00a6*/ 	.short	(.L_4267 - .L_4266)
.L_4266:
        /*00a8*/ 	.word	0x00000000


	//----- nvinfo : EIATTR_CBANK_PARAM_SIZE
	.align		4
.L_4267:
        /*00ac*/ 	.byte	0x03, 0x19
        /*00ae*/ 	.short	0x0128


	//----- nvinfo : EIATTR_PARAM_CBANK
	.align		4
        /*00b0*/ 	.byte	0x04, 0x0a
        /*00b2*/ 	.short	(.L_4269 - .L_4268)
	.align		4
.L_4268:
        /*00b4*/ 	.word	index@(.nv.constant0._ZN10layer_norm22ln_bwd_finalize_kernelINS_22Kernel_traits_finalizeILj6144E6__halfffffjLb0ELj1024ELj4ENS_18Kernel_traits_baseILj6144ES2_ffffjLj1024EEEEELb0ELb1EEEvNS_9BwdParamsE)
        /*00b8*/ 	.short	0x0380
        /*00ba*/ 	.short	0x0128


	//----- nvinfo : EIATTR_SW_WAR
	.align		4
.L_4269:
        /*00bc*/ 	.byte	0x04, 0x36
        /*00be*/ 	.short	(.L_4271 - .L_4270)
.L_4270:
        /*00c0*/ 	.word	0x00000008
.L_4271:


//--------------------- .nv.info._ZN10layer_norm13ln_bwd_kernelINS_13Kernel_traitsI6__halfffffjLj6144ELj1ELj1ELj8ELj16ENS_18Kernel_traits_baseILj6144ES2_ffffjLj256EEEEELb1ELb0ELb1ELb1EEEvNS_9BwdParamsE --------------------------
	.section	.nv.info._ZN10layer_norm13ln_bwd_kernelINS_13Kernel_traitsI6__halfffffjLj6144ELj1ELj1ELj8ELj16ENS_18Kernel_traits_baseILj6144ES2_ffffjLj256EEEEELb1ELb0ELb1ELb1EEEvNS_9BwdParamsE,"",@"SHT_CUDA_INFO"
	.sectionflags	@""
	.align	4


	//----- nvinfo : EIATTR_CUDA_API_VERSION
	.align		4
        /*0000*/ 	.byte	0x04, 0x37
        /*0002*/ 	.short	(.L_4273 - .L_4272)
.L_4272:
        /*0004*/ 	.word	0x00000082


	//----- nvinfo : EIATTR_KPARAM_INFO
	.align		4
.L_4273:
        /*0008*/ 	.byte	0x04, 0x17
        /*000a*/ 	.short	(.L_4275 - .L_4274)
.L_4274:
        /*000c*/ 	.word	0x00000000
        /*0010*/ 	.short	0x0000
        /*0012*/ 	.short	0x0000
        /*0014*/ 	.byte	0x00, 0xf0, 0xa1, 0x04


	//----- nvinfo : EIATTR_SPARSE_MMA_MASK
	.align		4
.L_4275:
        /*0018*/ 	.byte	0x03, 0x50
        /*001a*/ 	.short	0x0000


	//----- nvinfo : EIATTR_MAXREG_COUNT
	.align		4
        /*001c*/ 	.byte	0x03, 0x1b
        /*001e*/ 	.short	0x00ff


	//----- nvinfo : EIATTR_NUM_BARRIERS
	.align		4
        /*0020*/ 	.byte	0x02, 0x4c
        /*0022*/ 	.byte	0x01
	.zero		1


	//----- nvinfo : EIATTR_MERCURY_ISA_VERSION
	.align		4
        /*0024*/ 	.byte	0x03, 0x5f
        /*0026*/ 	.short	0x0101


	//----- nvinfo : EIATTR_COOP_GROUP_MASK_REGIDS
	.align		4
        /*0028*/ 	.byte	0x04, 0x29
        /*002a*/ 	.short	(.L_4277 - .L_4276)


	//   ....[0]....
.L_4276:
        /*002c*/ 	.word	0xffffffff


	//   ....[1]....
        /*0030*/ 	.word	0xffffffff


	//   ....[2]....
        /*0034*/ 	.word	0xffffffff


	//   ....[3]....
        /*0038*/ 	.word	0xffffffff


	//   ....[4]....
        /*003c*/ 	.word	0xffffffff


	//   ....[5]....
        /*0040*/ 	.word	0xffffffff


	//   ....[6]....
        /*0044*/ 	.word	0xffffffff


	//   ....[7]....
        /*0048*/ 	.word	0xffffffff


	//   ....[8]....
        /*004c*/ 	.word	0xffffffff


	//   ....[9]....
        /*0050*/ 	.word	0xffffffff


	//----- nvinfo : EIATTR_COOP_GROUP_INSTR_OFFSETS
	.align		4
.L_4277:
        /*0054*/ 	.byte	0x04, 0x28
        /*0056*/ 	.short	(.L_4279 - .L_4278)


	//   ....[0]....
.L_4278:
        /*0058*/ 	.word	0x00001b40


	//   ....[1]....
        /*005c*/ 	.word	0x00001b60


	//   ....[2]....
        /*0060*/ 	.word	0x00001ba0


	//   ....[3]....
        /*0064*/ 	.word	0x00001bb0


	//   ....[4]....
        /*0068*/ 	.word	0x00001bf0


	//   ....[5]....
        /*006c*/ 	.word	0x00001c00


	//   ....[6]....
        /*0070*/ 	.word	0x00001c30


	//   ....[7]....
        /*0074*/ 	.word	0x00001c40


	//   ....[8]....
        /*0078*/ 	.word	0x00001c70


	//   ....[9]....
        /*007c*/ 	.word	0x00001c80


	//----- nvinfo : EIATTR_VRC_CTA_INIT_COUNT
	.align		4
.L_4279:
        /*0080*/ 	.byte	0x02, 0x4a
	.zero		1
	.zero		1


	//----- nvinfo : EIATTR_EXIT_INSTR_OFFSETS
	.align		4
        /*0084*/ 	.byte	0x04, 0x1c
        /*0086*/ 	.short	(.L_4281 - .L_4280)


	//   ....[0]....
.L_4280:
        /*0088*/ 	.word	0x000065b0


	//----- nvinfo : EIATTR_MAX_THREADS
	.align		4
.L_4281:
        /*008c*/ 	.byte	0x04, 0x05
        /*008e*/ 	.short	(.L_4283 - .L_4282)
.L_4282:
        /*0090*/ 	.word	0x00000100
        /*0094*/ 	.word	0x00000001
        /*0098*/ 	.word	0x00000001


	//----- nvinfo : EIATTR_CRS_STACK_SIZE
	.align		4
.L_4283:
        /*009c*/ 	.byte	0x04, 0x1e
        /*009e*/ 	.short	(.L_4285 - .L_4284)
.L_4284:
        /*00a0*/ 	.word	0x00000000


	//----- nvinfo : EIATTR_CBANK_PARAM_SIZE
	.align		4
.L_4285:
        /*00a4*/ 	.byte	0x03, 0x19
        /*00a6*/ 	.short	0x0128


	//----- nvinfo : EIATTR_PARAM_CBANK
	.align		4
        /*00a8*/ 	.byte	0x04, 0x0a
        /*00aa*/ 	.short	(.L_4287 - .L_4286)
	.align		4
.L_4286:
        /*00ac*/ 	.word	index@(.nv.constant0._ZN10layer_norm13ln_bwd_kernelINS_13Kernel_traitsI6__halfffffjLj6144ELj1ELj1ELj8ELj16ENS_18Kernel_traits_baseILj6144ES2_ffffjLj256EEEEELb1ELb0ELb1ELb1EEEvNS_9BwdParamsE)
        /*00b0*/ 	.short	0x0380
        /*00b2*/ 	.short	0x0128


	//----- nvinfo : EIATTR_SW_WAR
	.align		4
.L_4287:
        /*00b4*/ 	.byte	0x04, 0x36
        /*00b6*/ 	.short	(.L_4289 - .L_4288)
.L_4288:
        /*00b8*/ 	.word	0x00000008
.L_4289:


//--------------------- .nv.info._ZN10layer_norm13ln_bwd_kernelINS_13Kernel_traitsI6__halfffffjLj6144ELj1ELj1ELj8ELj16ENS_18Kernel_traits_baseILj6144ES2_ffffjLj256EEEEELb1ELb1ELb0ELb0EEEvNS_9BwdParamsE --------------------------
	.section	.nv.info._ZN10layer_norm13ln_bwd_kernelINS_13Kernel_traitsI6__halfffffjLj6144ELj1ELj1ELj8ELj16ENS_18Kernel_traits_baseILj6144ES2_ffffjLj256EEEEELb1ELb1ELb0ELb0EEEvNS_9BwdParamsE,"",@"SHT_CUDA_INFO"
	.sectionflags	@""
	.align	4


	//----- nvinfo : EIATTR_CUDA_API_VERSION
	.align		4
        /*0000*/ 	.byte	0x04, 0x37
        /*0002*/ 	.short	(.L_4291 - .L_4290)
.L_4290:
        /*0004*/ 	.word	0x00000082


	//----- nvinfo : EIATTR_KPARAM_INFO
	.align		4
.L_4291:
        /*0008*/ 	.byte	0x04, 0x17
        /*000a*/ 	.short	(.L_4293 - .L_4292)
.L_4292:
        /*000c*/ 	.word	0x00000000
        /*0010*/ 	.short	0x0000
        /*0012*/ 	.short	0x0000
        /*0014*/ 	.byte	0x00, 0xf0, 0xa1, 0x04


	//----- nvinfo : EIATTR_SPARSE_MMA_MASK
	.align		4
.L_4293:
        /*0018*/ 	.byte	0x03, 0x50
        /*001a*/ 	.short	0x0000


	//----- nvinfo : EIATTR_MAXREG_COUNT
	.align		4
        /*001c*/ 	.byte	0x03, 0x1b
        /*001e*/ 	.short	0x00ff


	//----- nvinfo : EIATTR_NUM_BARRIERS
	.align		4
        /*0020*/ 	.byte	0x02, 0x4c
        /*0022*/ 	.byte	0x01
	.zero		1


	//----- nvinfo : EIATTR_MERCURY_ISA_VERSION
	.align		4
        /*0024*/ 	.byte	0x03, 0x5f
        /*0026*/ 	.short	0x0101


	//----- nvinfo : EIATTR_COOP_GROUP_MASK_REGIDS
	.align		4
        /*0028*/ 	.byte	0x04, 0x29
        /*002a*/ 	.short	(.L_4295 - .L_4294)


	//   ....[0]....
.L_4294:
        /*002c*/ 	.word	0xffffffff


	//   ....[1]....
        /*0030*/ 	.word	0xffffffff


	//   ....[2]....
        /*0034*/ 	.word	0xffffffff


	//   ....[3]....
        /*0038*/ 	.word	0xffffffff


	//   ....[4]....
        /*003c*/ 	.word	0xffffffff


	//   ....[5]....
        /*0040*/ 	.word	0xffffffff


	//   ....[6]....
        /*0044*/ 	.word	0xffffffff


	//   ....[7]....
        /*0048*/ 	.word	0xffffffff


	//   ....[8]....
        /*004c*/ 	.word	0xffffffff


	//   ....[9]....
        /*0050*/ 	.word	0xffffffff


	//----- nvinfo : EIATTR_COOP_GROUP_INSTR_OFFSETS
	.align		4
.L_4295:
        /*0054*/ 	.byte	0x04, 0x28
        /*0056*/ 	.short	(.L_4297 - .L_4296)


	//   ....[0]....
.L_4296:
        /*0058*/ 	.word	0x00002210


	//   ....[1]....
        /*005c*/ 	.word	0x00002240


	//   ....[2]....
        /*0060*/ 	.word	0x00002270


	//   ....[3]....
        /*0064*/ 	.word	0x00002280


	//   ....[4]....
        /*0068*/ 	.word	0x000022b0


	//   ....[5]....
        /*006c*/ 	.word	0x000022c0


	//   ....[6]....
        /*0070*/ 	.word	0x000022f0


	//   ....[7]....
        /*0074*/ 	.word	0x00002300


	//   ....[8]....
        /*0078*/ 	.word	0x00002330


	//   ....[9]....
        /*007c*/ 	.word	0x00002340


	//----- nvinfo : EIATTR_VRC_CTA_INIT_COUNT
	.align		4
.L_4297:
        /*0080*/ 	.byte	0x02, 0x4a
	.zero		1
	.zero		1


	//----- nvinfo : EIATTR_EXIT_INSTR_OFFSETS
	.align		4
        /*0084*/ 	.byte	0x04, 0x1c
        /*0086*/ 	.short	(.L_4299 - .L_4298)


	//   ....[0]....
.L_4298:
        /*0088*/ 	.word	0x00008550


	//   ....[1]....
        /*008c*/ 	.word	0x000085f0


	//----- nvinfo : EIATTR_MAX_THREADS
	.align		4
.L_4299:
        /*0090*/ 	.byte	0x04, 0x05
        /*0092*/ 	.short	(.L_4301 - .L_4300)
.L_4300:
        /*0094*/ 	.word	0x00000100
        /*0098*/ 	.word	0x00000001
        /*009c*/ 	.word	0x00000001


	//----- nvinfo : EIATTR_CRS_STACK_SIZE
	.align		4
.L_4301:
        /*00a0*/ 	.byte	0x04, 0x1e
        /*00a2*/ 	.short	(.L_4303 - .L_4302)
.L_4302:
        /*00a4*/ 	.word	0x00000000


	//----- nvinfo : EIATTR_CBANK_PARAM_SIZE
	.align		4
.L_4303:
        /*00a8*/ 	.byte	0x03, 0x19
        /*00aa*/ 	.short	0x0128


	//----- nvinfo : EIATTR_PARAM_CBANK
	.align		4
        /*00ac*/ 	.byte	0x04, 0x0a
        /*00ae*/ 	.short	(.L_4305 - .L_4304)
	.align		4
.L_4304:
        /*00b0*/ 	.word	index@(.nv.constant0._ZN10layer_norm13ln_bwd_kernelINS_13Kernel_traitsI6__halfffffjLj6144ELj1ELj1ELj8ELj16ENS_18Kernel_traits_baseILj6144ES2_ffffjLj256EEEEELb1ELb1ELb0ELb0EEEvNS_9BwdParamsE)
        /*00b4*/ 	.short	0x0380
        /*00b6*/ 	.short	0x0128


	//----- nvinfo : EIATTR_SW_WAR
	.align		4
.L_4305:
        /*00b8*/ 	.byte	0x04, 0x36
        /*00ba*/ 	.short	(.L_4307 - .L_4306)
.L_4306:
        /*00bc*/ 	.word	0x00000008
.L_4307:


//--------------------- .nv.info._ZN10layer_norm13ln_bwd_kernelINS_13Kernel_traitsI6__halfffffjLj6144ELj1ELj1ELj8ELj16ENS_18Kernel_traits_baseILj6144ES2_ffffjLj256EEEEELb1ELb1ELb0ELb1EEEvNS_9BwdParamsE --------------------------
	.section	.nv.info._ZN10layer_norm13ln_bwd_kernelINS_13Kernel_traitsI6__halfffffjLj6144ELj1ELj1ELj8ELj16ENS_18Kernel_traits_baseILj6144ES2_ffffjLj256EEEEELb1ELb1ELb0ELb1EEEvNS_9BwdParamsE,"",@"SHT_CUDA_INFO"
	.sectionflags	@""
	.align	4


	//----- nvinfo : EIATTR_CUDA_API_VERSION
	.align		4
        /*0000*/ 	.byte	0x04, 0x37
        /*0002*/ 	.short	(.L_4309 - .L_4308)
.L_4308:
        /*0004*/ 	.word	0x00000082


	//----- nvinfo : EIATTR_KPARAM_INFO
	.align		4
.L_4309:
        /*0008*/ 	.byte	0x04, 0x17
        /*000a*/ 	.short	(.L_4311 - .L_4310)
.L_4310:
        /*000c*/ 	.word	0x00000000
        /*0010*/ 	.short	0x0000
        /*0012*/ 	.short	0x0000
        /*0014*/ 	.byte	0x00, 0xf0, 0xa1, 0x04


	//----- nvinfo : EIATTR_SPARSE_MMA_MASK
	.align		4
.L_4311:
        /*0018*/ 	.byte	0x03, 0x50
        /*001a*/ 	.short	0x0000


	//----- nvinfo : EIATTR_MAXREG_COUNT
	.align		4
        /*001c*/ 	.byte	0x03, 0x1b
        /*001e*/ 	.short	0x00ff


	//----- nvinfo : EIATTR_NUM_BARRIERS
	.align		4
        /*0020*/ 	.byte	0x02, 0x4c
        /*0022*/ 	.byte	0x01
	.zero		1


	//----- nvinfo : EIATTR_MERCURY_ISA_VERSION
	.align		4
        /*0024*/ 	.byte	0x03, 0x5f
        /*0026*/ 	.short	0x0101


	//----- nvinfo : EIATTR_COOP_GROUP_MASK_REGIDS
	.align		4
        /*0028*/ 	.byte	0x04, 0x29
        /*002a*/ 	.short	(.L_4313 - .L_4312)


	//   ....[0]....
.L_4312:
        /*002c*/ 	.word	0xffffffff


	//   ....[1]....
        /*0030*/ 	.word	0xffffffff


	//   ....[2]....
        /*0034*/ 	.word	0xffffffff


	//   ....[3]....
        /*0038*/ 	.word	0xffffffff


	//   ....[4]....
        /*003c*/ 	.word	0xffffffff


	//   ....[5]....
        /*0040*/ 	.word	0xffffffff


	//   ....[6]....
        /*0044*/ 	.word	0xffffffff


	//   ....[7]....
        /*0048*/ 	.word	0xffffffff


	//   ....[8]....
        /*004c*/ 	.word	0xffffffff


	//   ....[9]....
        /*0050*/ 	.word	0xffffffff


	//----- nvinfo : EIATTR_COOP_GROUP_INSTR_OFFSETS
	.align		4
.L_4313:
        /*0054*/ 	.byte	0x04, 0x28
        /*0056*/ 	.short	(.L_4315 - .L_4314)


	//   ....[0]....
.L_4314:
        /*0058*/ 	.word	0x00001610


	//   ....[1]....
        /*005c*/ 	.word	0x00001630


	//   ....[2]....
        /*0060*/ 	.word	0x00001690


	//   ....[3]....
        /*0064*/ 	.word	0x000016a0


	//   ....[4]....
        /*0068*/ 	.word	0x000016f0


	//   ....[5]....
        /*006c*/ 	.word	0x00001700


	//   ....[6]....
        /*0070*/ 	.word	0x00001750


	//   ....[7]....
        /*0074*/ 	.word	0x00001760


	//   ....[8]....
        /*0078*/ 	.word	0x000017d0


	//   ....[9]....
        /*007c*/ 	.word	0x000017e0


	//----- nvinfo : EIATTR_VRC_CTA_INIT_COUNT
	.align		4
.L_4315:
        /*0080*/ 	.byte	0x02, 0x4a
	.zero		1
	.zero		1


	//----- nvinfo : EIATTR_EXIT_INSTR_OFFSETS
	.align		4
        /*0084*/ 	.byte	0x04, 0x1c
        /*0086*/ 	.short	(.L_4317 - .L_4316)


	//   ....[0]....
.L_4316:
        /*0088*/ 	.word	0x00006ea0


	//----- nvinfo : EIATTR_MAX_THREADS
	.align		4
.L_4317:
        /*008c*/ 	.byte	0x04, 0x05
        /*008e*/ 	.short	(.L_4319 - .L_4318)
.L_4318:
        /*0090*/ 	.word	0x00000100
        /*0094*/ 	.word	0x00000001
        /*0098*/ 	.word	0x00000001


	//----- nvinfo : EIATTR_CRS_STACK_SIZE
	.align		4
.L_4319:
        /*009c*/ 	.byte	0x04, 0x1e
        /*009e*/ 	.short	(.L_4321 - .L_4320)
.L_4320:
        /*00a0*/ 	.word	0x00000000


	//----- nvinfo : EIATTR_CBANK_PARAM_SIZE
	.align		4
.L_4321:
        /*00a4*/ 	.byte	0x03, 0x19
        /*00a6*/ 	.short	0x0128


	//----- nvinfo : EIATTR_PARAM_CBANK
	.align		4
        /*00a8*/ 	.byte	0x04, 0x0a
        /*00aa*/ 	.short	(.L_4323 - .L_4322)
	.align		4
.L_4322:
        /*00ac*/ 	.word	index@(.nv.constant0._ZN10layer_norm13ln_bwd_kernelINS_13Kernel_traitsI6__halfffffjLj6144ELj1ELj1ELj8ELj16ENS_18Kernel_traits_baseILj6144ES2_ffffjLj256EEEEELb1ELb1ELb0ELb1EEEvNS_9BwdParamsE)
        /*00b0*/ 	.short	0x0380
        /*00b2*/ 	.short	0x0128


	//----- nvinfo : EIATTR_SW_WAR
	.align		4
.L_4323:
        /*00b4*/ 	.byte	0x04, 0x36
        /*00b6*/ 	.short	(.L_4325 - .L_4324)
.L_4324:
        /*00b8*/ 	.word	0x00000008
.L_4325:


//--------------------- .nv.info._ZN10layer_norm22ln_bwd_finalize_kernelINS_22Kernel_traits_finalizeILj6144E6__halfffffjLb1ELj1024ELj4ENS_18Kernel_traits_baseILj6144ES2_ffffjLj1024EEEEELb1ELb0EEEvNS_9BwdParamsE --------------------------
	.section	.nv.info._ZN10layer_norm22ln_bwd_finalize_kernelINS_22Kernel_traits_finalizeILj6144E6__halfffffjLb1ELj1024ELj4ENS_18Kernel_traits_baseILj6144ES2_ffffjLj1024EEEEELb1ELb0EEEvNS_9BwdParamsE,"",@"SHT_CUDA_INFO"
	.sectionflags	@""
	.align	4


	//----- nvinfo : EIATTR_CUDA_API_VERSION
	.align		4
        /*0000*/ 	.byte	0x04, 0x37
        /*0002*/ 	.short	(.L_4327 - .L_4326)
.L_4326:
        /*0004*/ 	.word	0x00000082


	//----- nvinfo : EIATTR_KPARAM_INFO
	.align		4
.L_4327:
        /*0008*/ 	.byte	0x04, 0x17
        /*000a*/ 	.short	(.L_4329 - .L_4328)
.L_4328:
        /*000c*/ 	.word	0x00000000
        /*0010*/ 	.short	0x0000
        /*0012*/ 	.short	0x0000
        /*0014*/ 	.byte	0x00, 0xf0, 0xa1, 0x04


	//----- nvinfo : EIATTR_SPARSE_MMA_MASK
	.align		4
.L_4329:
        /*0018*/ 	.byte	0x03, 0x50
        /*001a*/ 	.short	0x0000


	//----- nvinfo : EIATTR_MAXREG_COUNT
	.align		4
        /*001c*/ 	.byte	0x03, 0x1b
        /*001e*/ 	.short	0x0040


	//----- nvinfo : EIATTR_NUM_BARRIERS
	.align		4
        /*0020*/ 	.byte	0x02, 0x4c
        /*0022*/ 	.byte	0x01
	.zero		1


	//----- nvinfo : EIATTR_MERCURY_ISA_VERSION
	.align		4
        /*0024*/ 	.byte	0x03, 0x5f
        /*0026*/ 	.short	0x0101


	//----- nvinfo : EIATTR_COOP_GROUP_MASK_REGIDS
	.align		4
        /*0028*/ 	.byte	0x04, 0x29
        /*002a*/ 	.short	(.L_4331 - .L_4330)


	//   ....[0]....
.L_4330:
        /*002c*/ 	.word	0xffffffff


	//   ....[1]....
        /*0030*/ 	.word	0xffffffff


	//   ....[2]....
        /*0034*/ 	.word	0xffffffff


	//   ....[3]....
        /*0038*/ 	.word	0xffffffff


	//   ....[4]....
        /*003c*/ 	.word	0xffffffff


	//   ....[5]....
        /*0040*/ 	.word	0xffffffff


	//   ....[6]....
        /*0044*/ 	.word	0xffffffff


	//   ....[7]....
        /*0048*/ 	.word	0xffffffff


	//   ....[8]....
        /*004c*/ 	.word	0xffffffff


	//   ....[9]....
        /*0050*/ 	.word	0xffffffff


	//   ....[10]....
        /*0054*/ 	.word	0xffffffff


	//   ....[11]....
        /*0058*/ 	.word	0xffffffff


	//   ....[12]....
        /*005c*/ 	.word	0xffffffff


	//   ....[13]....
        /*0060*/ 	.word	0xffffffff


	//   ....[14]....
        /*0064*/ 	.word	0xffffffff


	//----- nvinfo : EIATTR_COOP_GROUP_INSTR_OFFSETS
	.align		4
.L_4331:
        /*0068*/ 	.byte	0x04, 0x28
        /*006a*/ 	.short	(.L_4333 - .L_4332)


	//   ....[0]....
.L_4332:
        /*006c*/ 	.word	0x00001060


	//   ....[1]....
        /*0070*/ 	.word	0x00001070


	//   ....[2]....
        /*0074*/ 	.word	0x00001080


	//   ....[3]....
        /*0078*/ 	.word	0x000010b0


	//   ....[4]....
        /*007c*/ 	.word	0x000010d0


	//   ....[5]....
        /*0080*/ 	.word	0x000010e0


	//   ....[6]....
        /*0084*/ 	.word	0x00001110


	//   ....[7]....
        /*0088*/ 	.word	0x00001130


	//   ....[8]....
        /*008c*/ 	.word	0x00001140


	//   ....[9]....
        /*0090*/ 	.word	0x00001180


	//   ....[10]....
        /*0094*/ 	.word	0x000011b0


	//   ....[11]....
        /*0098*/ 	.word	0x000011c0


	//   ....[12]....
        /*009c*/ 	.word	0x00001200


	//   ....[13]....
        /*00a0*/ 	.word	0x00001220


	//   ....[14]....
        /*00a4*/ 	.word	0x00001230


	//----- nvinfo : EIATTR_VRC_CTA_INIT_COUNT
	.align		4
.L_4333:
        /*00a8*/ 	.byte	0x02, 0x4a
	.zero		1
	.zero		1


	//----- nvinfo : EIATTR_EXIT_INSTR_OFFSETS
	.align		4
        /*00ac*/ 	.byte	0x04, 0x1c
        /*00ae*/ 	.short	(.L_4335 - .L_4334)


	//   ....[0]....
.L_4334:
        /*00b0*/ 	.word	0x00000060


	//   ....[1]....
        /*00b4*/ 	.word	0x000012b0


	//   ....[2]....
        /*00b8*/ 	.word	0x000012e0


	//   ....[3]....
        /*00bc*/ 	.word	0x000013f0


	//----- nvinfo : EIATTR_MAX_THREADS
	.align		4
.L_4335:
        /*00c0*/ 	.byte	0x04, 0x05
        /*00c2*/ 	.short	(.L_4337 - .L_4336)
.L_4336:
        /*00c4*/ 	.word	0x00000400
        /*00c8*/ 	.word	0x00000001
        /*00cc*/ 	.word	0x00000001


	//----- nvinfo : EIATTR_CRS_STACK_SIZE
	.align		4
.L_4337:
        /*00d0*/ 	.byte	0x04, 0x1e
        /*00d2*/ 	.short	(.L_4339 - .L_4338)
.L_4338:
        /*00d4*/ 	.word	0x00000000


	//----- nvinfo : EIATTR_CBANK_PARAM_SIZE
	.align		4
.L_4339:
        /*00d8*/ 	.byte	0x03, 0x19
        /*00da*/ 	.short	0x0128


	//----- nvinfo : EIATTR_PARAM_CBANK
	.align		4
        /*00dc*/ 	.byte	0x04, 0x0a
        /*00de*/ 	.short	(.L_4341 - .L_4340)
	.align		4
.L_4340:
        /*00e0*/ 	.word	index@(.nv.constant0._ZN10layer_norm22ln_bwd_finalize_kernelINS_22Kernel_traits_finalizeILj6144E6__halfffffjLb1ELj1024ELj4ENS_18Kernel_traits_baseILj6144ES2_ffffjLj1024EEEEELb1ELb0EEEvNS_9BwdParamsE)
        /*00e4*/ 	.short	0x0380
        /*00e6*/ 	.short	0x0128


	//----- nvinfo : EIATTR_SW_WAR
	.align		4
.L_4341:
        /*00e8*/ 	.byte	0x04, 0x36
        /*00ea*/ 	.short	(.L_4343 - .L_4342)
.L_4342:
        /*00ec*/ 	.word	0x00000008
.L_4343:


//--------------------- .nv.info._ZN10layer_norm13ln_bwd_kernelINS_13Kernel_traitsI6__halfffffjLj6144ELj1ELj1ELj8ELj16ENS_18Kernel_traits_baseILj6144ES2_ffffjLj256EEEEELb1ELb1ELb1ELb0EEEvNS_9BwdParamsE --------------------------
	.section	.nv.info._ZN10layer_norm13ln_bwd_kernelINS_13Kernel_traitsI6__halfffffjLj6144ELj1ELj1ELj8ELj16ENS_18Kernel_traits_baseILj6144ES2_ffffjLj256EEEEELb1ELb1ELb1ELb0EEEvNS_9BwdParamsE,"",@"SHT_CUDA_INFO"
	.sectionflags	@""
	.align	4


	//----- nvinfo : EIATTR_CUDA_API_VERSION
	.align		4
        /*0000*/ 	.byte	0x04, 0x37
        /*0002*/ 	.short	(.L_4345 - .L_4344)
.L_4344:
        /*0004*/ 	.word	0x00000082


	//----- nvinfo : EIATTR_KPARAM_INFO
	.align		4
.L_4345:
        /*0008*/ 	.byte	0x04, 0x17
        /*000a*/ 	.short	(.L_4347 - .L_4346)
.L_4346:
        /*000c*/ 	.word	0x00000000
        /*0010*/ 	.short	0x0000
        /*0012*/ 	.short	0x0000
        /*0014*/ 	.byte	0x00, 0xf0, 0xa1, 0x04


	//----- nvinfo : EIATTR_SPARSE_MMA_MASK
	.align		4
.L_4347:
        /*0018*/ 	.byte	0x03, 0x50
        /*001a*/ 	.short	0x0000


	//----- nvinfo : EIATTR_MAXREG_COUNT
	.align		4
        /*001c*/ 	.byte	0x03, 0x1b
        /*001e*/ 	.short	0x00ff


	//----- nvinfo : EIATTR_NUM_BARRIERS
	.align		4
        /*0020*/ 	.byte	0x02, 0x4c
        /*0022*/ 	.byte	0x01
	.zero		1


	//----- nvinfo : EIATTR_MERCURY_ISA_VERSION
	.align		4
        /*0024*/ 	.byte	0x03, 0x5f
        /*0026*/ 	.short	0x0101


	//----- nvinfo : EIATTR_COOP_GROUP_MASK_REGIDS
	.align		4
        /*0028*/ 	.byte	0x04, 0x29
        /*002a*/ 	.short	(.L_4349 - .L_4348)


	//   ....[0]....
.L_4348:
        /*002c*/ 	.word	0xffffffff


	//   ....[1]....
        /*0030*/ 	.word	0xffffffff


	//   ....[2]....
        /*0034*/ 	.word	0xffffffff


	//   ....[3]....
        /*0038*/ 	.word	0xffffffff


	//   ....[4]....
        /*003c*/ 	.word	0xffffffff


	//   ....[5]....
        /*0040*/ 	.word	0xffffffff


	//   ....[6]....
        /*0044*/ 	.word	0xffffffff


	//   ....[7]....
        /*0048*/ 	.word	0xffffffff


	//   ....[8]....
        /*004c*/ 	.word	0xffffffff


	//   ....[9]....
        /*0050*/ 	.word	0xffffffff


	//----- nvinfo : EIATTR_COOP_GROUP_INSTR_OFFSETS
	.align		4
.L_4349:
        /*0054*/ 	.byte	0x04, 0x28
        /*0056*/ 	.short	(.L_4351 - .L_4350)


	//   ....[0]....
.L_4350:
        /*0058*/ 	.word	0x00002a20


	//   ....[1]....
        /*005c*/ 	.word	0x00002a50


	//   ....[2]....
        /*0060*/ 	.word	0x00002a80


	//   ....[3]....
        /*0064*/ 	.word	0x00002a90


	//   ....[4]....
        /*0068*/ 	.word	0x00002ac0


	//   ....[5]....
        /*006c*/ 	.word	0x00002ad0


	//   ....[6]....
        /*0070*/ 	.word	0x00002b00


	//   ....[7]....
        /*0074*/ 	.word	0x00002b10


	//   ....[8]....
        /*0078*/ 	.word	0x00002b40


	//   ....[9]....
        /*007c*/ 	.word	0x00002b50


	//----- nvinfo : EIATTR_VRC_CTA_INIT_COUNT
	.align		4
.L_4351:
        /*0080*/ 	.byte	0x02, 0x4a
	.zero		1
	.zero		1


	//----- nvinfo : EIATTR_EXIT_INSTR_OFFSETS
	.align		4
        /*0084*/ 	.byte	0x04, 0x1c
        /*0086*/ 	.short	(.L_4353 - .L_4352)


	//   ....[0]....
.L_4352:
        /*0088*/ 	.word	0x00009cd0


	//   ....[1]....
        /*008c*/ 	.word	0x00009d70


	//----- nvinfo : EIATTR_MAX_THREADS
	.align		4
.L_4353:
        /*0090*/ 	.byte	0x04, 0x05
        /*0092*/ 	.short	(.L_4355 - .L_4354)
.L_4354:
        /*0094*/ 	.word	0x00000100
        /*0098*/ 	.word	0x00000001
        /*009c*/ 	.word	0x00000001


	//----- nvinfo : EIATTR_CRS_STACK_SIZE
	.align		4
.L_4355:
        /*00a0*/ 	.byte	0x04, 0x1e
        /*00a2*/ 	.short	(.L_4357 - .L_4356)
.L_4356:
        /*00a4*/ 	.word	0x00000000


	//----- nvinfo : EIATTR_CBANK_PARAM_SIZE
	.align		4
.L_4357:
        /*00a8*/ 	.byte	0x03, 0x19
        /*00aa*/ 	.short	0x0128


	//----- nvinfo : EIATTR_PARAM_CBANK
	.align		4
        /*00ac*/ 	.byte	0x04, 0x0a
        /*00ae*/ 	.short	(.L_4359 - .L_4358)
	.align		4
.L_4358:
        /*00b0*/ 	.word	index@(.nv.constant0._ZN10layer_norm13ln_bwd_kernelINS_13Kernel_traitsI6__halfffffjLj6144ELj1ELj1ELj8ELj16ENS_18Kernel_traits_baseILj6144ES2_ffffjLj256EEEEELb1ELb1ELb1ELb0EEEvNS_9BwdParamsE)
        /*00b4*/ 	.short	0x0380
        /*00b6*/ 	.short	0x0128


	//----- nvinfo : EIATTR_SW_WAR
	.align		4
.L_4359:
        /*00b8*/ 	.byte	0x04, 0x36
        /*00ba*/ 	.short	(.L_4361 - .L_4360)
.L_4360:
        /*00bc*/ 	.word	0x00000008
.L_4361:


//--------------------- .nv.info._ZN10layer_norm22ln_bwd_finalize_kernelINS_22Kernel_traits_finalizeILj6144E6__halfffffjLb1ELj1024ELj4ENS_18Kernel_traits_baseILj6144ES2_ffffjLj1024EEEEELb1ELb1EEEvNS_9BwdParamsE --------------------------
	.section	.nv.info._ZN10layer_norm22ln_bwd_finalize_kernelINS_22Kernel_traits_finalizeILj6144E6__halfffffjLb1ELj1024ELj4ENS_18Kernel_traits_baseILj6144ES2_ffffjLj1024EEEEELb1ELb1EEEvNS_9BwdParamsE,"",@"SHT_CUDA_INFO"
	.sectionflags	@""
	.align	4


	//----- nvinfo : EIATTR_CUDA_API_VERSION
	.align		4
        /*0000*/ 	.byte	0x04, 0x37
        /*0002*/ 	.short	(.L_4363 - .L_4362)
.L_4362:
        /*0004*/ 	.word	0x00000082


	//----- nvinfo : EIATTR_KPARAM_INFO
	.align		4
.L_4363:
        /*0008*/ 	.byte	0x04, 0x17
        /*000a*/ 	.short	(.L_4365 - .L_4364)
.L_4364:
        /*000c*/ 	.word	0x00000000
        /*0010*/ 	.short	0x0000
        /*0012*/ 	.short	0x0000
        /*0014*/ 	.byte	0x00, 0xf0, 0xa1, 0x04


	//----- nvinfo : EIATTR_SPARSE_MMA_MASK
	.align		4
.L_4365:
        /*0018*/ 	.byte	0x03, 0x50
        /*001a*/ 	.short	0x0000


	//----- nvinfo : EIATTR_MAXREG_COUNT
	.align		4
        /*001c*/ 	.byte	0x03, 0x1b
        /*001e*/ 	.short	0x0040


	//----- nvinfo : EIATTR_NUM_BARRIERS
	.align		4
        /*0020*/ 	.byte	0x02, 0x4c
        /*0022*/ 	.byte	0x01
	.zero		1


	//----- nvinfo : EIATTR_MERCURY_ISA_VERSION
	.align		4
        /*0024*/ 	.byte	0x03, 0x5f
        /*0026*/ 	.short	0x0101


	//----- nvinfo : EIATTR_COOP_GROUP_MASK_REGIDS
	.align		4
        /*0028*/ 	.byte	0x04, 0x29
        /*002a*/ 	.short	(.L_4367 - .L_4366)


	//   ....[0]....
.L_4366:
        /*002c*/ 	.word	0xffffffff


	//   ....[1]....
        /*0030*/ 	.word	0xffffffff


	//   ....[2]....
        /*0034*/ 	.word	0xffffffff


	//   ....[3]....
        /*0038*/ 	.word	0xffffffff


	//   ....[4]....
        /*003c*/ 	.word	0xffffffff


	//   ....[5]....
        /*0040*/ 	.word	0xffffffff


	//   ....[6]....
        /*0044*/ 	.word	0xffffffff


	//   ....[7]....
        /*0048*/ 	.word	0xffffffff


	//   ....[8]....
        /*004c*/ 	.word	0xffffffff


	//   ....[9]....
        /*0050*/ 	.word	0xffffffff


	//   ....[10]....
        /*0054*/ 	.word	0xffffffff


	//   ....[11]....
        /*0058*/ 	.word	0xffffffff


	//   ....[12]....
        /*005c*/ 	.word	0xffffffff


	//   ....[13]....
        /*0060*/ 	.word	0xffffffff


	//   ....[14]....
        /*0064*/ 	.word	0xffffffff


	//----- nvinfo : EIATTR_COOP_GROUP_INSTR_OFFSETS
	.align		4
.L_4367:
        /*0068*/ 	.byte	0x04, 0x28
        /*006a*/ 	.short	(.L_4369 - .L_4368)


	//   ....[0]....
.L_4368:
        /*006c*/ 	.word	0x00001070


	//   ....[1]....
        /*0070*/ 	.word	0x00001080


	//   ....[2]....
        /*0074*/ 	.word	0x00001090


	//   ....[3]....
        /*0078*/ 	.word	0x000010c0


	//   ....[4]....
        /*007c*/ 	.word	0x000010e0


	//   ....[5]....
        /*0080*/ 	.word	0x000010f0


	//   ....[6]....
        /*0084*/ 	.word	0x00001120


	//   ....[7]....
        /*0088*/ 	.word	0x00001140


	//   ....[8]....
        /*008c*/ 	.word	0x00001150


	//   ....[9]....
        /*0090*/ 	.word	0x00001180


	//   ....[10]....
        /*0094*/ 	.word	0x000011a0


	//   ....[11]....
        /*0098*/ 	.word	0x000011b0


	//   ....[12]....
        /*009c*/ 	.word	0x000011f0


	//   ....[13]....
        /*00a0*/ 	.word	0x00001210


	//   ....[14]....
        /*00a4*/ 	.word	0x00001220


	//----- nvinfo : EIATTR_VRC_CTA_INIT_COUNT
	.align		4
.L_4369:
        /*00a8*/ 	.byte	0x02, 0x4a
	.zero		1
	.zero		1


	//----- nvinfo : EIATTR_EXIT_INSTR_OFFSETS
	.align		4
        /*00ac*/ 	.byte	0x04, 0x1c
        /*00ae*/ 	.short	(.L_4371 - .L_4370)


	//   ....[0]....
.L_4370:
        /*00b0*/ 	.word	0x00000060


	//   ....[1]....
        /*00b4*/ 	.word	0x000012a0


	//   ....[2]....
        /*00b8*/ 	.word	0x000013c0


	//----- nvinfo : EIATTR_MAX_THREADS
	.align		4
.L_4371:
        /*00bc*/ 	.byte	0x04, 0x05
        /*00be*/ 	.short	(.L_4373 - .L_4372)
.L_4372:
        /*00c0*/ 	.word	0x00000400
        /*00c4*/ 	.word	0x00000001
        /*00c8*/ 	.word	0x00000001


	//----- nvinfo : EIATTR_CRS_STACK_SIZE
	.align		4
.L_4373:
        /*00cc*/ 	.byte	0x04, 0x1e
        /*00ce*/ 	.short	(.L_4375 - .L_4374)
.L_4374:
        /*00d0*/ 	.word	0x00000000


	//----- nvinfo : EIATTR_CBANK_PARAM_SIZE
	.align		4
.L_4375:
        /*00d4*/ 	.byte	0x03, 0x19
        /*00d6*/ 	.short	0x0128


	//----- nvinfo : EIATTR_PARAM_CBANK
	.align		4
        /*00d8*/ 	.byte	0x04, 0x0a
        /*00da*/ 	.short	(.L_4377 - .L_4376)
	.align		4
.L_4376:
        /*00dc*/ 	.word	index@(.nv.constant0._ZN10layer_norm22ln_bwd_finalize_kernelINS_22Kernel_traits_finalizeILj6144E6__halfffffjLb1ELj1024ELj4ENS_18Kernel_traits_baseILj6144ES2_ffffjLj1024EEEEELb1ELb1EEEvNS_9BwdParamsE)
        /*00e0*/ 	.short	0x0380
        /*00e2*/ 	.short	0x0128


	//----- nvinfo : EIATTR_SW_WAR
	.align		4
.L_4377:
        /*00e4*/ 	.byte	0x04, 0x36
        /*00e6*/ 	.short	(.L_4379 - .L_4378)
.L_4378:
        /*00e8*/ 	.word	0x00000008
.L_4379:


//--------------------- .nv.info._ZN10layer_norm13ln_bwd_kernelINS_13Kernel_traitsI6__halfffffjLj6144ELj1ELj1ELj8ELj16ENS_18Kernel_traits_baseILj6144ES2_ffffjLj256EEEEELb1ELb1ELb1ELb1EEEvNS_9BwdParamsE --------------------------
	.section	.nv.info._ZN10layer_norm13ln_bwd_kernelINS_13Kernel_traitsI6__halfffffjLj6144ELj1ELj1ELj8ELj16ENS_18Kernel_traits_baseILj6144ES2_ffffjLj256EEEEELb1ELb1ELb1ELb1EEEvNS_9BwdParamsE,"",@"SHT_CUDA_INFO"
	.sectionflags	@""
	.align	4


	//----- nvinfo : EIATTR_CUDA_API_VERSION
	.align		4
        /*0000*/ 	.byte	0x04, 0x37
        /*0002*/ 	.short	(.L_4381 - .L_4380)
.L_4380:
        /*0004*/ 	.word	0x00000082


	//----- nvinfo : EIATTR_KPARAM_INFO
	.align		4
.L_4381:
        /*0008*/ 	.byte	0x04, 0x17
        /*000a*/ 	.short	(.L_4383 - .L_4382)
.L_4382:
        /*000c*/ 	.word	0x00000000
        /*0010*/ 	.short	0x0000
        /*0012*/ 	.short	0x0000
        /*0014*/ 	.byte	0x00, 0xf0, 0xa1, 0x04


	//----- nvinfo : EIATTR_SPARSE_MMA_MASK
	.align		4
.L_4383:
        /*0018*/ 	.byte	0x03, 0x50
        /*001a*/ 	.short	0x0000


	//----- nvinfo : EIATTR_MAXREG_COUNT
	.align		4
        /*001c*/ 	.byte	0x03, 0x1b
        /*001e*/ 	.short	0x00ff


	//----- nvinfo : EIATTR_NUM_BARRIERS
	.align		4
        /*0020*/ 	.byte	0x02, 0x4c
        /*0022*/ 	.byte	0x01
	.zero		1


	//----- nvinfo : EIATTR_MERCURY_ISA_VERSION
	.align		4
        /*0024*/ 	.byte	0x03, 0x5f
        /*0026*/ 	.short	0x0101


	//----- nvinfo : EIATTR_COOP_GROUP_MASK_REGIDS
	.align		4
        /*0028*/ 	.byte	0x04, 0x29
        /*002a*/ 	.short	(.L_4385 - .L_4384)


	//   ....[0]....
.L_4384:
        /*002c*/ 	.word	0xffffffff


	//   ....[1]....
        /*0030*/ 	.word	0xffffffff


	//   ....[2]....
        /*0034*/ 	.word	0xffffffff


	//   ....[3]....
        /*0038*/ 	.word	0xffffffff


	//   ....[4]....
        /*003c*/ 	.word	0xffffffff


	//   ....[5]....
        /*0040*/ 	.word	0xffffffff


	//   ....[6]....
        /*0044*/ 	.word	0xffffffff


	//   ....[7]....
        /*0048*/ 	.word	0xffffffff


	//   ....[8]....
        /*004c*/ 	.word	0xffffffff


	//   ....[9]....
        /*0050*/ 	.word	0xffffffff


	//----- nvinfo : EIATTR_COOP_GROUP_INSTR_OFFSETS
	.align		4
.L_4385:
        /*0054*/ 	.byte	0x04, 0x28
        /*0056*/ 	.short	(.L_4387 - .L_4386)


	//   ....[0]....
.L_4386:
        /*0058*/ 	.word	0x00001d20


	//   ....[1]....
        /*005c*/ 	.word	0x00001d60


	//   ....[2]....
        /*0060*/ 	.word	0x00001de0


	//   ....[3]....
        /*0064*/ 	.word	0x00001df0


	//   ....[4]....
        /*0068*/ 	.word	0x00001e20


	//   ....[5]....
        /*006c*/ 	.word	0x00001e40


	//   ....[6]....
        /*0070*/ 	.word	0x00001ea0


	//   ....[7]....
        /*0074*/ 	.word	0x00001eb0


	//   ....[8]....
        /*0078*/ 	.word	0x00001ef0


	//   ....[9]....
        /*007c*/ 	.word	0x00001f20


	//----- nvinfo : EIATTR_VRC_CTA_INIT_COUNT
	.align		4
.L_4387:
        /*0080*/ 	.byte	0x02, 0x4a
	.zero		1
	.zero		1


	//----- nvinfo : EIATTR_EXIT_INSTR_OFFSETS
	.align		4
        /*0084*/ 	.byte	0x04, 0x1c
        /*0086*/ 	.short	(.L_4389 - .L_4388)


	//   ....[0]....
.L_4388:
        /*0088*/ 	.word	0x00008bf0


	//----- nvinfo : EIATTR_MAX_THREADS
	.align		4
.L_4389:
        /*008c*/ 	.byte	0x04, 0x05
        /*008e*/ 	.short	(.L_4391 - .L_4390)
.L_4390:
        /*0090*/ 	.word	0x00000100
        /*0094*/ 	.word	0x00000001
        /*0098*/ 	.word	0x00000001


	//----- nvinfo : EIATTR_CRS_STACK_SIZE
	.align		4
.L_4391:
        /*009c*/ 	.byte	0x04, 0x1e
        /*009e*/ 	.short	(.L_4393 - .L_4392)
.L_4392:
        /*00a0*/ 	.word	0x00000000


	//----- nvinfo : EIATTR_CBANK_PARAM_SIZE
	.align		4
.L_4393:
        /*00a4*/ 	.byte	0x03, 0x19
        /*00a6*/ 	.short	0x0128


	//----- nvinfo : EIATTR_PARAM_CBANK
	.align		4
        /*00a8*/ 	.byte	0x04, 0x0a
        /*00aa*/ 	.short	(.L_4395 - .L_4394)
	.align		4
.L_4394:
        /*00ac*/ 	.word	index@(.nv.constant0._ZN10layer_norm13ln_bwd_kernelINS_13Kernel_traitsI6__halfffffjLj6144ELj1ELj1ELj8ELj16ENS_18Kernel_traits_baseILj6144ES2_ffffjLj256EEEEELb1ELb1ELb1ELb1EEEvNS_9BwdParamsE)
        /*00b0*/ 	.short	0x0380
        /*00b2*/ 	.short	0x0128


	//----- nvinfo : EIATTR_SW_WAR
	.align		4
.L_4395:
        /*00b4*/ 	.byte	0x04, 0x36
        /*00b6*/ 	.short	(.L_4397 - .L_4396)
.L_4396:
        /*00b8*/ 	.word	0x00000008
.L_4397:


//--------------------- .nv.info._ZN10layer_norm13ln_bwd_kernelINS_13Kernel_traitsIfffffjLj6144ELj1ELj1ELj8ELj16ENS_18Kernel_traits_baseILj6144EfffffjLj256EEEEELb0ELb0ELb0ELb0EEEvNS_9BwdParamsE --------------------------
	.section	.nv.info._ZN10layer_norm13ln_bwd_kernelINS_13Kernel_traitsIfffffjLj6144ELj1ELj1ELj8ELj16ENS_18Kernel_traits_baseILj6144EfffffjLj256EEEEELb0ELb0ELb0ELb0EEEvNS_9BwdParamsE,"",@"SHT_CUDA_INFO"
	.sectionflags	@""
	.align	4


	//----- nvinfo : EIATTR_CUDA_API_VERSION
	.align		4
        /*0000*/ 	.byte	0x04, 0x37
        /*0002*/ 	.short	(.L_4399 - .L_4398)
.L_4398:
        /*0004*/ 	.word	0x00000082


	//----- nvinfo : EIATTR_KPARAM_INFO
	.align		4
.L_4399:
        /*0008*/ 	.byte	0x04, 0x17
        /*000a*/ 	.short	(.L_4401 - .L_4400)
.L_4400:
        /*000c*/ 	.word	0x00000000
        /*0010*/ 	.short	0x0000
        /*0012*/ 	.short	0x0000
        /*0014*/ 	.byte	0x00, 0xf0, 0xa1, 0x04


	//----- nvinfo : EIATTR_SPARSE_MMA_MASK
	.align		4
.L_4401:
        /*0018*/ 	.byte	0x03, 0x50
        /*001a*/ 	.short	0x0000


	//----- nvinfo : EIATTR_MAXREG_COUNT
	.align		4
        /*001c*/ 	.byte	0x03, 0x1b
        /*001e*/ 	.short	0x00ff


	//----- nvinfo : EIATTR_NUM_BARRIERS
	.align		4
        /*0020*/ 	.byte	0x02, 0x4c
        /*0022*/ 	.byte	0x01
	.zero		1


	//----- nvinfo : EIATTR_MERCURY_ISA_VERSION
	.align		4
        /*0024*/ 	.byte	0x03, 0x5f
        /*0026*/ 	.short	0x0101


	//----- nvinfo : EIATTR_COOP_GROUP_MASK_REGIDS
	.align		4
        /*0028*/ 	.byte	0x04, 0x29
        /*002a*/ 	.short	(.L_4403 - .L_4402)


	//   ....[0]....
.L_4402:
        /*002c*/ 	.word	0xffffffff


	//   ....[1]....
        /*0030*/ 	.word	0xffffffff


	//   ....[2]....
        /*0034*/ 	.word	0xffffffff


	//   ....[3]....
        /*0038*/ 	.word	0xffffffff


	//   ....[4]....
        /*003c*/ 	.word	0xffffffff


	//   ....[5]....
        /*0040*/ 	.word	0xffffffff


	//   ....[6]....
        /*0044*/ 	.word	0xffffffff


	//   ....[7]....
        /*0048*/ 	.word	0xffffffff


	//   ....[8]....
        /*004c*/ 	.word	0xffffffff


	//   ....[9]....
        /*0050*/ 	.word	0xffffffff


	//----- nvinfo : EIATTR_COOP_GROUP_INSTR_OFFSETS
	.align		4
.L_4403:
        /*0054*/ 	.byte	0x04, 0x28
        /*0056*/ 	.short	(.L_4405 - .L_4404)


	//   ....[0]....
.L_4404:
        /*0058*/ 	.word	0x00001840


	//   ....[1]....
        /*005c*/ 	.word	0x00001870


	//   ....[2]....
        /*0060*/ 	.word	0x000018a0


	//   ....[3]....
        /*0064*/ 	.word	0x000018b0


	//   ....[4]....
        /*0068*/ 	.word	0x000018e0


	//   ....[5]....
        /*006c*/ 	.word	0x000018f0


	//   ....[6]....
        /*0070*/ 	.word	0x00001920


	//   ....[7]....
        /*0074*/ 	.word	0x00001930


	//   ....[8]....
        /*0078*/ 	.word	0x00001960


	//   ....[9]....
        /*007c*/ 	.word	0x00001970


	//----- nvinfo : EIATTR_VRC_CTA_INIT_COUNT
	.align		4
.L_4405:
        /*0080*/ 	.byte	0x02, 0x4a
	.zero		1
	.zero		1


	//----- nvinfo : EIATTR_EXIT_INSTR_OFFSETS
	.align		4
        /*0084*/ 	.byte	0x04, 0x1c
        /*0086*/ 	.short	(.L_4407 - .L_4406)


	//   ....[0]....
.L_4406:
        /*0088*/ 	.word	0x00004300


	//   ....[1]....
        /*008c*/ 	.word	0x00004380


	//----- nvinfo : EIATTR_MAX_THREADS
	.align		4
.L_4407:
        /*0090*/ 	.byte	0x04, 0x05
        /*0092*/ 	.short	(.L_4409 - .L_4408)
.L_4408:
        /*0094*/ 	.word	0x00000100
        /*0098*/ 	.word	0x00000001
        /*009c*/ 	.word	0x00000001


	//----- nvinfo : EIATTR_CRS_STACK_SIZE
	.align		4
.L_4409:
        /*00a0*/ 	.byte	0x04, 0x1e
        /*00a2*/ 	.short	(.L_4411 - .L_4410)
.L_4410:
        /*00a4*/ 	.word	0x00000000


	//----- nvinfo : EIATTR_CBANK_PARAM_SIZE
	.align		4
.L_4411:
        /*00a8*/ 	.byte	0x03, 0x19
        /*00aa*/ 	.short	0x0128


	//----- nvinfo : EIATTR_PARAM_CBANK
	.align		4
        /*00ac*/ 	.byte	0x04, 0x0a
        /*00ae*/ 	.short	(.L_4413 - .L_4412)
	.align		4
.L_4412:
        /*00b0*/ 	.word	index@(.nv.constant0._ZN10layer_norm13ln_bwd_kernelINS_13Kernel_traitsIfffffjLj6144ELj1ELj1ELj8ELj16ENS_18Kernel_traits_baseILj6144EfffffjLj256EEEEELb0ELb0ELb0ELb0EEEvNS_9BwdParamsE)
        /*00b4*/ 	.short	0x0380
        /*00b6*/ 	.short	0x0128


	//----- nvinfo : EIATTR_SW_WAR
	.align		4
.L_4413:
        /*00b8*/ 	.byte	0x04, 0x36
        /*00ba*/ 	.short	(.L_4415 - .L_4414)
.L_4414:
        /*00bc*/ 	.word	0x00000008
.L_4415:


//--------------------- .nv.info._ZN10layer_norm13ln_bwd_kernelINS_13Kernel_traitsIfffffjLj6144ELj1ELj1ELj8ELj16ENS_18Kernel_traits_baseILj6144EfffffjLj256EEEEELb0ELb0ELb0ELb1EEEvNS_9BwdParamsE --------------------------
	.section	.nv.info._ZN10layer_norm13ln_bwd_kernelINS_13Kernel_traitsIfffffjLj6144ELj1ELj1ELj8ELj16ENS_18Kernel_traits_baseILj6144EfffffjLj256EEEEELb0ELb0ELb0ELb1EEEvNS_9BwdParamsE,"",@"SHT_CUDA_INFO"
	.sectionflags	@""
	.align	4


	//----- nvinfo : EIATTR_CUDA_API_VERSION
	.align		4
        /*0000*/ 	.byte	0x04, 0x37
        /*0002*/ 	.short	(.L_4417 - .L_4416)
.L_4416:
        /*0004*/ 	.word	0x00000082


	//----- nvinfo : EIATTR_KPARAM_INFO
	.align		4
.L_4417:
        /*0008*/ 	.byte	0x04, 0x17
        /*000a*/ 	.short	(.L_4419 - .L_4418)
.L_4418:
        /*000c*/ 	.word	0x00000000
        /*0010*/ 	.short	0x0000
        /*0012*/ 	.short	0x0000
        /*0014*/ 	.byte	0x00, 0xf0, 0xa1, 0x04


	//----- nvinfo : EIATTR_SPARSE_MMA_MASK
	.align		4
.L_4419:
        /*0018*/ 	.byte	0x03, 0x50
        /*001a*/ 	.short	0x0000


	//----- nvinfo : EIATTR_MAXREG_COUNT
	.align		4
        /*001c*/ 	.byte	0x03, 0x1b
        /*001e*/ 	.short	0x00ff


	//----- nvinfo : EIATTR_NUM_BARRIERS
	.align		4
        /*0020*/ 	.byte	0x02, 0x4c
        /*0022*/ 	.byte	0x01
	.zero		1


	//----- nvinfo : EIATTR_MERCURY_ISA_VERSION
	.align		4
        /*0024*/ 	.byte	0x03, 0x5f
        /*0026*/ 	.short	0x0101


	//----- nvinfo : EIATTR_COOP_GROUP_MASK_REGIDS
	.align		4
        /*0028*/ 	.byte	0x04, 0x29
        /*002a*/ 	.short	(.L_4421 - .L_4420)


	//   ....[0]....
.L_4420:
        /*002c*/ 	.word	0xffffffff


	//   ....[1]....
        /*0030*/ 	.word	0xffffffff


	//   ....[2]....
        /*0034*/ 	.word	0xffffffff


	//   ....[3]....
        /*0038*/ 	.word	0xffffffff


	//   ....[4]....
        /*003c*/ 	.word	0xffffffff


	//   ....[5]....
        /*0040*/ 	.word	0xffffffff


	//   ....[6]....
        /*0044*/ 	.word	0xffffffff


	//   ....[7]....
        /*0048*/ 	.word	0xffffffff


	//   ....[8]....
        /*004c*/ 	.word	0xffffffff


	//   ....[9]....
        /*0050*/ 	.word	0xffffffff


	//----- nvinfo : EIATTR_COOP_GROUP_INSTR_OFFSETS
	.align		4
.L_4421:
        /*0054*/ 	.byte	0x04, 0x28
        /*0056*/ 	.short	(.L_4423 - .L_4422)


	//   ....[0]....
.L_4422:
        /*0058*/ 	.word	0x000011f0


	//   ....[1]....
        /*005c*/ 	.word	0x000012d0


	//   ....[2]....
        /*0060*/ 	.word	0x000012e0


	//   ....[3]....
        /*0064*/ 	.word	0x00001310


	//   ....[4]....
        /*0068*/ 	.word	0x00001330


	//   ....[5]....
        /*006c*/ 	.word	0x00001360


	//   ....[6]....
        /*0070*/ 	.word	0x00001380


	//   ....[7]....
        /*0074*/ 	.word	0x000013b0


	//   ....[8]....
        /*0078*/ 	.word	0x000013d0


	//   ....[9]....
        /*007c*/ 	.word	0x000013f0


	//----- nvinfo : EIATTR_VRC_CTA_INIT_COUNT
	.align		4
.L_4423:
        /*0080*/ 	.byte	0x02, 0x4a
	.zero		1
	.zero		1


	//----- nvinfo : EIATTR_EXIT_INSTR_OFFSETS
	.align		4
        /*0084*/ 	.byte	0x04, 0x1c
        /*0086*/ 	.short	(.L_4425 - .L_4424)


	//   ....[0]....
.L_4424:
        /*0088*/ 	.word	0x000039c0


	//----- nvinfo : EIATTR_MAX_THREADS
	.align		4
.L_4425:
        /*008c*/ 	.byte	0x04, 0x05
        /*008e*/ 	.short	(.L_4427 - .L_4426)
.L_4426:
        /*0090*/ 	.word	0x00000100
        /*0094*/ 	.word	0x00000001
        /*0098*/ 	.word	0x00000001


	//----- nvinfo : EIATTR_CRS_STACK_SIZE
	.align		4
.L_4427:
        /*009c*/ 	.byte	0x04, 0x1e
        /*009e*/ 	.short	(.L_4429 - .L_4428)
.L_4428:
        /*00a0*/ 	.word	0x00000000


	//----- nvinfo : EIATTR_CBANK_PARAM_SIZE
	.align		4
.L_4429:
        /*00a4*/ 	.byte	0x03, 0x19
        /*00a6*/ 	.short	0x0128


	//----- nvinfo : EIATTR_PARAM_CBANK
	.align		4
        /*00a8*/ 	.byte	0x04, 0x0a
        /*00aa*/ 	.short	(.L_4431 - .L_4430)
	.align		4
.L_4430:
        /*00ac*/ 	.word	index@(.nv.constant0._ZN10layer_norm13ln_bwd_kernelINS_13Kernel_traitsIfffffjLj6144ELj1ELj1ELj8ELj16ENS_18Kernel_traits_baseILj6144EfffffjLj256EEEEELb0ELb0ELb0ELb1EEEvNS_9BwdParamsE)
        /*00b0*/ 	.short	0x0380
        /*00b2*/ 	.short	0x0128


	//----- nvinfo : EIATTR_SW_WAR
	.align		4
.L_4431:
        /*00b4*/ 	.byte	0x04, 0x36
        /*00b6*/ 	.short	(.L_4433 - .L_4432)
.L_4432:
        /*00b8*/ 	.word	0x00000008
.L_4433:


//--------------------- .nv.info._ZN10layer_norm13ln_bwd_kernelINS_13Kernel_traitsIfffffjLj6144ELj1ELj1ELj8ELj16ENS_18Kernel_traits_baseILj6144EfffffjLj256EEEEELb0ELb0ELb1ELb0EEEvNS_9BwdParamsE --------------------------
	.section	.nv.info._ZN10layer_norm13ln_bwd_kernelINS_13Kernel_traitsIfffffjLj6144ELj1ELj1ELj8ELj16ENS_18Kernel_traits_baseILj6144EfffffjLj256EEEEELb0ELb0ELb1ELb0EEEvNS_9BwdParamsE,"",@"SHT_CUDA_INFO"
	.sectionflags	@""
	.align	4


	//----- nvinfo : EIATTR_CUDA_API_VERSION
	.align		4
        /*0000*/ 	.byte	0x04, 0x37
        /*0002*/ 	.short	(.L_4435 - .L_4434)
.L_4434:
        /*0004*/ 	.word	0x00000082


	//----- nvinfo : EIATTR_KPARAM_INFO
	.align		4
.L_4435:
        /*0008*/ 	.byte	0x04, 0x17
        /*000a*/ 	.short	(.L_4437 - .L_4436)
.L_4436:
        /*000c*/ 	.word	0x00000000
        /*0010*/ 	.short	0x0000
        /*0012*/ 	.short	0x0000
        /*0014*/ 	.byte	0x00, 0xf0, 0xa1, 0x04


	//----- nvinfo : EIATTR_SPARSE_MMA_MASK
	.align		4
.L_4437:
        /*0018*/ 	.byte	0x03, 0x50
        /*001a*/ 	.short	0x0000


	//----- nvinfo : EIATTR_MAXREG_COUNT
	.align		4
        /*001c*/ 	.byte	0x03, 0x1b
        /*001e*/ 	.short	0x00ff


	//----- nvinfo : EIATTR_NUM_BARRIERS
	.align		4
        /*0020*/ 	.byte	0x02, 0x4c
        /*0022*/ 	.byte	0x01
	.zero		1


	//----- nvinfo : EIATTR_MERCURY_ISA_VERSION
	.align		4
        /*0024*/ 	.byte	0x03, 0x5f
        /*0026*/ 	.short	0x0101


	//----- nvinfo : EIATTR_COOP_GROUP_MASK_REGIDS
	.align		4
        /*0028*/ 	.byte	0x04, 0x29
        /*002a*/ 	.short	(.L_4439 - .L_4438)


	//   ....[0]....
.L_4438:
        /*002c*/ 	.word	0xffffffff


	//   ....[1]....
        /*0030*/ 	.word	0xffffffff


	//   ....[2]....
        /*0034*/ 	.word	0xffffffff


	//   ....[3]....
        /*0038*/ 	.word	0xffffffff


	//   ....[4]....
        /*003c*/ 	.word	0xffffffff


	//   ....[5]....
        /*0040*/ 	.word	0xffffffff


	//   ....[6]....
        /*0044*/ 	.word	0xffffffff


	//   ....[7]....
        /*0048*/ 	.word	0xffffffff


	//   ....[8]....
        /*004c*/ 	.word	0xffffffff


	//   ....[9]....
        /*0050*/ 	.word	0xffffffff


	//----- nvinfo : EIATTR_COOP_GROUP_INSTR_OFFSETS
	.align		4
.L_4439:
        /*0054*/ 	.byte	0x04, 0x28
        /*0056*/ 	.short	(.L_4441 - .L_4440)


	//   ....[0]....
.L_4440:
        /*0058*/ 	.word	0x00001b90


	//   ....[1]....
        /*005c*/ 	.word	0x00001bc0


	//   ....[2]....
        /*0060*/ 	.word	0x00001bf0


	//   ....[3]....
        /*0064*/ 	.word	0x00001c00


	//   ....[4]....
        /*0068*/ 	.word	0x00001c30


	//   ....[5]....
        /*006c*/ 	.word	0x00001c40


	//   ....[6]....
        /*0070*/ 	.word	0x00001c70


	//   ....[7]....
        /*0074*/ 	.word	0x00001c80


	//   ....[8]....
        /*0078*/ 	.word	0x00001cb0


	//   ....[9]....
        /*007c*/ 	.word	0x00001cc0


	//----- nvinfo : EIATTR_VRC_CTA_INIT_COUNT
	.align		4
.L_4441:
        /*0080*/ 	.byte	0x02, 0x4a
	.zero		1
	.zero		1


	//----- nvinfo : EIATTR_EXIT_INSTR_OFFSETS
	.align		4
        /*0084*/ 	.byte	0x04, 0x1c
        /*0086*/ 	.short	(.L_4443 - .L_4442)


	//   ....[0]....
.L_4442:
        /*0088*/ 	.word	0x00005460


	//   ....[1]....
        /*008c*/ 	.word	0x000054e0


	//----- nvinfo : EIATTR_MAX_THREADS
	.align		4
.L_4443:
        /*0090*/ 	.byte	0x04, 0x05
        /*0092*/ 	.short	(.L_4445 - .L_4444)
.L_4444:
        /*0094*/ 	.word	0x00000100
        /*0098*/ 	.word	0x00000001
        /*009c*/ 	.word	0x00000001


	//----- nvinfo : EIATTR_CRS_STACK_SIZE
	.align		4
.L_4445:
        /*00a0*/ 	.byte	0x04, 0x1e
        /*00a2*/ 	.short	(.L_4447 - .L_4446)
.L_4446:
        /*00a4*/ 	.word	0x00000000


	//----- nvinfo : EIATTR_CBANK_PARAM_SIZE
	.align		4
.L_4447:
        /*00a8*/ 	.byte	0x03, 0x19
        /*00aa*/ 	.short	0x0128


	//----- nvinfo : EIATTR_PARAM_CBANK
	.align		4
        /*00ac*/ 	.byte	0x04, 0x0a
        /*00ae*/ 	.short	(.L_4449 - .L_4448)
	.align		4
.L_4448:
        /*00b0*/ 	.word	index@(.nv.constant0._ZN10layer_norm13ln_bwd_kernelINS_13Kernel_traitsIfffffjLj6144ELj1ELj1ELj8ELj16ENS_18Kernel_traits_baseILj6144EfffffjLj256EEEEELb0ELb0ELb1ELb0EEEvNS_9BwdParamsE)
        /*00b4*/ 	.short	0x0380
        /*00b6*/ 	.short	0x0128


	//----- nvinfo : EIATTR_SW_WAR
	.align		4
.L_4449:
        /*00b8*/ 	.byte	0x04, 0x36
        /*00ba*/ 	.short	(.L_4451 - .L_4450)
.L_4450:
        /*00bc*/ 	.word	0x00000008
.L_4451:


//--------------------- .nv.info._ZN10layer_norm13ln_bwd_kernelINS_13Kernel_traitsIfffffjLj6144ELj1ELj1ELj8ELj16ENS_18Kernel_traits_baseILj6144EfffffjLj256EEEEELb0ELb0ELb1ELb1EEEvNS_9BwdParamsE --------------------------
	.section	.nv.info._ZN10layer_norm13ln_bwd_kernelINS_13Kernel_traitsIfffffjLj6144ELj1ELj1ELj8ELj16ENS_18Kernel_traits_baseILj6144EfffffjLj256EEEEELb0ELb0ELb1ELb1EEEvNS_9BwdParamsE,"",@"SHT_CUDA_INFO"
	.sectionflags	@""
	.align	4


	//----- nvinfo : EIATTR_CUDA_API_VERSION
	.align		4
        /*0000*/ 	.byte	0x04, 0x37
        /*0002*/ 	.short	(.L_4453 - .L_4452)
.L_4452:
        /*0004*/ 	.word	0x00000082


	//----- nvinfo : EIATTR_KPARAM_INFO
	.align		4
.L_4453:
        /*0008*/ 	.byte	0x04, 0x17
        /*000a*/ 	.short	(.L_4455 - .L_4454)
.L_4454:
        /*000c*/ 	.word	0x00000000
        /*0010*/ 	.short	0x0000
        /*0012*/ 	.short	0x0000
        /*0014*/ 	.byte	0x00, 0xf0, 0xa1, 0x04


	//----- nvinfo : EIATTR_SPARSE_MMA_MASK
	.align		4
.L_4455:
        /*0018*/ 	.byte	0x03, 0x50
        /*001a*/ 	.short	0x0000


	//----- nvinfo : EIATTR_MAXREG_COUNT
	.align		4
        /*001c*/ 	.byte	0x03, 0x1b
        /*001e*/ 	.short	0x00ff


	//----- nvinfo : EIATTR_NUM_BARRIERS
	.align		4
        /*0020*/ 	.byte	0x02, 0x4c
        /*0022*/ 	.byte	0x01
	.zero		1


	//----- nvinfo : EIATTR_MERCURY_ISA_VERSION
	.align		4
        /*0024*/ 	.byte	0x03, 0x5f
        /*0026*/ 	.short	0x0101


	//----- nvinfo : EIATTR_COOP_GROUP_MASK_REGIDS
	.align		4
        /*0028*/ 	.byte	0x04, 0x29
        /*002a*/ 	.short	(.L_4457 - .L_4456)


	//   ....[0]....
.L_4456:
        /*002c*/ 	.word	0xffffffff


	//   ....[1]....
        /*0030*/ 	.word	0xffffffff


	//   ....[2]....
        /*0034*/ 	.word	0xffffffff


	//   ....[3]....
        /*0038*/ 	.word	0xffffffff


	//   ....[4]....
        /*003c*/ 	.word	0xffffffff


	//   ....[5]....
        /*0040*/ 	.word	0xffffffff


	//   ....[6]....
        /*0044*/ 	.word	0xffffffff


	//   ....[7]....
        /*0048*/ 	.word	0xffffffff


	//   ....[8]....
        /*004c*/ 	.word	0xffffffff


	//   ....[9]....
        /*0050*/ 	.word	0xffffffff


	//----- nvinfo : EIATTR_COOP_GROUP_INSTR_OFFSETS
	.align		4
.L_4457:
        /*0054*/ 	.byte	0x04, 0x28
        /*0056*/ 	.short	(.L_4459 - .L_4458)


	//   ....[0]....
.L_4458:
        /*0058*/ 	.word	0x000014c0


	//   ....[1]....
        /*005c*/ 	.word	0x000014e0


	//   ....[2]....
        /*0060*/ 	.word	0x00001510


	//   ....[3]....
        /*0064*/ 	.word	0x00001520


	//   ....[4]....
        /*0068*/ 	.word	0x00001550


	//   ....[5]....
        /*006c*/ 	.word	0x00001560


	//   ....[6]....
        /*0070*/ 	.word	0x00001590


	//   ....[7]....
        /*0074*/ 	.word	0x000015a0


	//   ....[8]....
        /*0078*/ 	.word	0x000015e0


	//   ....[9]....
        /*007c*/ 	.word	0x000015f0


	//----- nvinfo : EIATTR_VRC_CTA_INIT_COUNT
	.align		4
.L_4459:
        /*0080*/ 	.byte	0x02, 0x4a
	.zero		1
	.zero		1


	//----- nvinfo : EIATTR_EXIT_INSTR_OFFSETS
	.align		4
        /*0084*/ 	.byte	0x04, 0x1c
        /*0086*/ 	.short	(.L_4461 - .L_4460)


	//   ....[0]....
.L_4460:
        /*0088*/ 	.word	0x00004710


	//----- nvinfo : EIATTR_MAX_THREADS
	.align		4
.L_4461:
        /*008c*/ 	.byte	0x04, 0x05
        /*008e*/ 	.short	(.L_4463 - .L_4462)
.L_4462:
        /*0090*/ 	.word	0x00000100
        /*0094*/ 	.word	0x00000001
        /*0098*/ 	.word	0x00000001


	//----- nvinfo : EIATTR_CRS_STACK_SIZE
	.align		4
.L_4463:
        /*009c*/ 	.byte	0x04, 0x1e
        /*009e*/ 	.short	(.L_4465 - .L_4464)
.L_4464:
        /*00a0*/ 	.word	0x00000000


	//----- nvinfo : EIATTR_CBANK_PARAM_SIZE
	.align		4
.L_4465:
        /*00a4*/ 	.byte	0x03, 0x19
        /*00a6*/ 	.short	0x0128


	//----- nvinfo : EIATTR_PARAM_CBANK
	.align		4
        /*00a8*/ 	.byte	0x04, 0x0a
        /*00aa*/ 	.short	(.L_4467 - .L_4466)
	.align		4
.L_4466:
        /*00ac*/ 	.word	index@(.nv.constant0._ZN10layer_norm13ln_bwd_kernelINS_13Kernel_traitsIfffffjLj6144ELj1ELj1ELj8ELj16ENS_18Kernel_traits_baseILj6144EfffffjLj256EEEEELb0ELb0ELb1ELb1EEEvNS_9BwdParamsE)
        /*00b0*/ 	.short	0x0380
        /*00b2*/ 	.short	0x0128


	//----- nvinfo : EIATTR_SW_WAR
	.align		4
.L_4467:
        /*00b4*/ 	.byte	0x04, 0x36
        /*00b6*/ 	.short	(.L_4469 - .L_4468)
.L_4468:
        /*00b8*/ 	.word	0x00000008
.L_4469:


//--------------------- .nv.info._ZN10layer_norm13ln_bwd_kernelINS_13Kernel_traitsIfffffjLj6144ELj1ELj1ELj8ELj16ENS_18Kernel_traits_baseILj6144EfffffjLj256EEEEELb0ELb1ELb0ELb0EEEvNS_9BwdParamsE --------------------------
	.section	.nv.info._ZN10layer_norm13ln_bwd_kernelINS_13Kernel_traitsIfffffjLj6144ELj1ELj1ELj8ELj16ENS_18Kernel_traits_baseILj6144EfffffjLj256EEEEELb0ELb1ELb0ELb0EEEvNS_9BwdParamsE,"",@"SHT_CUDA_INFO"
	.sectionflags	@""
	.align	4


	//----- nvinfo : EIATTR_CUDA_API_VERSION
	.align		4
        /*0000*/ 	.byte	0x04, 0x37
        /*0002*/ 	.short	(.L_4471 - .L_4470)
.L_4470:
        /*0004*/ 	.word	0x00000082


	//----- nvinfo : EIATTR_KPARAM_INFO
	.align		4
.L_4471:
        /*0008*/ 	.byte	0x04, 0x17
        /*000a*/ 	.short	(.L_4473 - .L_4472)
.L_4472:
        /*000c*/ 	.word	0x00000000
        /*0010*/ 	.short	0x0000
        /*0012*/ 	.short	0x0000
        /*0014*/ 	.byte	0x00, 0xf0, 0xa1, 0x04


	//----- nvinfo : EIATTR_SPARSE_MMA_MASK
	.align		4
.L_4473:
        /*0018*/ 	.byte	0x03, 0x50
        /*001a*/ 	.short	0x0000


	//----- nvinfo : EIATTR_MAXREG_COUNT
	.align		4
        /*001c*/ 	.byte	0x03, 0x1b
        /*001e*/ 	.short	0x00ff


	//----- nvinfo : EIATTR_NUM_BARRIERS
	.align		4
        /*0020*/ 	.byte	0x02, 0x4c
        /*0022*/ 	.byte	0x01
	.zero		1


	//----- nvinfo : EIATTR_MERCURY_ISA_VERSION
	.align		4
        /*0024*/ 	.byte	0x03, 0x5f
        /*0026*/ 	.short	0x0101


	//----- nvinfo : EIATTR_COOP_GROUP_MASK_REGIDS
	.align		4
        /*0028*/ 	.byte	0x04, 0x29
        /*002a*/ 	.short	(.L_4475 - .L_4474)


	//   ....[0]....
.L_4474:
        /*002c*/ 	.word	0xffffffff


	//   ....[1]....
        /*0030*/ 	.word	0xffffffff


	//   ....[2]....
        /*0034*/ 	.word	0xffffffff


	//   ....[3]....
        /*0038*/ 	.word	0xffffffff


	//   ....[4]....
        /*003c*/ 	.word	0xffffffff


	//   ....[5]....
        /*0040*/ 	.word	0xffffffff


	//   ....[6]....
        /*0044*/ 	.word	0xffffffff


	//   ....[7]....
        /*0048*/ 	.word	0xffffffff


	//   ....[8]....
        /*004c*/ 	.word	0xffffffff


	//   ....[9]....
        /*0050*/ 	.word	0xffffffff


	//----- nvinfo : EIATTR_COOP_GROUP_INSTR_OFFSETS
	.align		4
.L_4475:
        /*0054*/ 	.byte	0x04, 0x28
        /*0056*/ 	.short	(.L_4477 - .L_4476)


	//   ....[0]....
.L_4476:
        /*0058*/ 	.word	0x00001ae0


	//   ....[1]....
        /*005c*/ 	.word	0x00001b10


	//   ....[2]....
        /*0060*/ 	.word	0x00001b40


	//   ....[3]....
        /*0064*/ 	.word	0x00001b50


	//   ....[4]....
        /*0068*/ 	.word	0x00001b80


	//   ....[5]....
        /*006c*/ 	.word	0x00001b90


	//   ....[6]....
        /*0070*/ 	.word	0x00001bc0


	//   ....[7]....
        /*0074*/ 	.word	0x00001bd0


	//   ....[8]....
        /*0078*/ 	.word	0x00001c00


	//   ....[9]....
        /*007c*/ 	.word	0x00001c10


	//----- nvinfo : EIATTR_VRC_CTA_INIT_COUNT
	.align		4
.L_4477:
        /*0080*/ 	.byte	0x02, 0x4a
	.zero		1
	.zero		1


	//----- nvinfo : EIATTR_EXIT_INSTR_OFFSETS
	.align		4
        /*0084*/ 	.byte	0x04, 0x1c
        /*0086*/ 	.short	(.L_4479 - .L_4478)


	//   ....[0]....
.L_4478:
        /*0088*/ 	.word	0x00005230


	//   ....[1]....
        /*008c*/ 	.word	0x000052d0


	//----- nvinfo : EIATTR_MAX_THREADS
	.align		4
.L_4479:
        /*0090*/ 	.byte	0x04, 0x05
        /*0092*/ 	.short	(.L_4481 - .L_4480)
.L_4480:
        /*0094*/ 	.word	0x00000100
        /*0098*/ 	.word	0x00000001
        /*009c*/ 	.word	0x00000001


	//----- nvinfo : EIATTR_CRS_STACK_SIZE
	.align		4
.L_4481:
        /*00a0*/ 	.byte	0x04, 0x1e
        /*00a2*/ 	.short	(.L_4483 - .L_4482)
.L_4482:
        /*00a4*/ 	.word	0x00000000


	//----- nvinfo : EIATTR_CBANK_PARAM_SIZE
	.align		4
.L_4483:
        /*00a8*/ 	.byte	0x03, 0x19
        /*00aa*/ 	.short	0x0128


	//----- nvinfo : EIATTR_PARAM_CBANK
	.align		4
        /*00ac*/ 	.byte	0x04, 0x0a
        /*00ae*/ 	.short	(.L_4485 - .L_4484)
	.align		4
.L_4484:
        /*00b0*/ 	.word	index@(.nv.constant0._ZN10layer_norm13ln_bwd_kernelINS_13Kernel_traitsIfffffjLj6144ELj1ELj1ELj8ELj16ENS_18Kernel_traits_baseILj6144EfffffjLj256EEEEELb0ELb1ELb0ELb0EEEvNS_9BwdParamsE)
        /*00b4*/ 	.short	0x0380
        /*00b6*/ 	.short	0x0128


	//----- nvinfo : EIATTR_SW_WAR
	.align		4
.L_4485:
        /*00b8*/ 	.byte	0x04, 0x36
        /*00ba*/ 	.short	(.L_4487 - .L_4486)
.L_4486:
        /*00bc*/ 	.word	0x00000008
.L_4487:


//--------------------- .nv.info._ZN10layer_norm13ln_bwd_kernelINS_13Kernel_traitsIfffffjLj6144ELj1ELj1ELj8ELj16ENS_18Kernel_traits_baseILj6144EfffffjLj256EEEEELb0ELb1ELb0ELb1EEEvNS_9BwdParamsE --------------------------
	.section	.nv.info._ZN10layer_norm13ln_bwd_kernelINS_13Kernel_traitsIfffffjLj6144ELj1ELj1ELj8ELj16ENS_18Kernel_traits_baseILj6144EfffffjLj256EEEEELb0ELb1ELb0ELb1EEEvNS_9BwdParamsE,"",@"SHT_CUDA_INFO"
	.sectionflags	@""
	.align	4


	//----- nvinfo : EIATTR_CUDA_API_VERSION
	.align		4
        /*0000*/ 	.byte	0x04, 0x37
        /*0002*/ 	.short	(.L_4489 - .L_4488)
.L_4488:
        /*0004*/ 	.word	0x00000082


	//----- nvinfo : EIATTR_KPARAM_INFO
	.align		4
.L_4489:
        /*0008*/ 	.byte	0x04, 0x17
        /*000a*/ 	.short	(.L_4491 - .L_4490)
.L_4490:
        /*000c*/ 	.word	0x00000000
        /*0010*/ 	.short	0x0000
        /*0012*/ 	.short	0x0000
        /*0014*/ 	.byte	0x00, 0xf0, 0xa1, 0x04


	//----- nvinfo : EIATTR_SPARSE_MMA_MASK
	.align		4
.L_4491:
        /*0018*/ 	.byte	0x03, 0x50
        /*001a*/ 	.short	0x0000


	//----- nvinfo : EIATTR_MAXREG_COUNT
	.align		4
        /*001c*/ 	.byte	0x03, 0x1b
        /*001e*/ 	.short	0x00ff


	//----- nvinfo : EIATTR_NUM_BARRIERS
	.align		4
        /*0020*/ 	.byte	0x02, 0x4c
        /*0022*/ 	.byte	0x01
	.zero		1


	//----- nvinfo : EIATTR_MERCURY_ISA_VERSION
	.align		4
        /*0024*/ 	.byte	0x03, 0x5f
        /*0026*/ 	.short	0x0101


	//----- nvinfo : EIATTR_COOP_GROUP_MASK_REGIDS
	.align		4
        /*0028*/ 	.byte	0x04, 0x29
        /*002a*/ 	.short	(.L_4493 - .L_4492)


	//   ....[0]....
.L_4492:
        /*002c*/ 	.word	0xffffffff


	//   ....[1]....
        /*0030*/ 	.word	0xffffffff


	//   ....[2]....
        /*0034*/ 	.word	0xffffffff


	//   ....[3]....
        /*0038*/ 	.word	0xffffffff


	//   ....[4]....
        /*003c*/ 	.word	0xffffffff


	//   ....[5]....
        /*0040*/ 	.word	0xffffffff


	//   ....[6]....
        /*0044*/ 	.word	0xffffffff


	//   ....[7]....
        /*0048*/ 	.word	0xffffffff


	//   ....[8]....
        /*004c*/ 	.word	0xffffffff


	//   ....[9]....
        /*0050*/ 	.word	0xffffffff


	//----- nvinfo : EIATTR_COOP_GROUP_INSTR_OFFSETS
	.align		4
.L_4493:
        /*0054*/ 	.byte	0x04, 0x28
        /*0056*/ 	.short	(.L_4495 - .L_4494)


	//   ....[0]....
.L_4494:
        /*0058*/ 	.word	0x00001270


	//   ....[1]....
        /*005c*/ 	.word	0x00001280


	//   ....[2]....
        /*0060*/ 	.word	0x000012b0


	//   ....[3]....
        /*0064*/ 	.word	0x000012c0


	//   ....[4]....
        /*0068*/ 	.word	0x000012f0


	//   ....[5]....
        /*006c*/ 	.word	0x00001300


	//   ....[6]....
        /*0070*/ 	.word	0x00001330


	//   ....[7]....
        /*0074*/ 	.word	0x00001340


	//   ....[8]....
        /*0078*/ 	.word	0x00001380


	//   ....[9]....
        /*007c*/ 	.word	0x00001390


	//----- nvinfo : EIATTR_VRC_CTA_INIT_COUNT
	.align		4
.L_4495:
        /*0080*/ 	.byte	0x02, 0x4a
	.zero		1
	.zero		1


	//----- nvinfo : EIATTR_EXIT_INSTR_OFFSETS
	.align		4
        /*0084*/ 	.byte	0x04, 0x1c
        /*0086*/ 	.short	(.L_4497 - .L_4496)


	//   ....[0]....
.L_4496:
        /*0088*/ 	.word	0x00004d50


	//----- nvinfo : EIATTR_MAX_THREADS
	.align		4
.L_4497:
        /*008c*/ 	.byte	0x04, 0x05
        /*008e*/ 	.short	(.L_4499 - .L_4498)
.L_4498:
        /*0090*/ 	.word	0x00000100
        /*0094*/ 	.word	0x00000001
        /*0098*/ 	.word	0x00000001


	//----- nvinfo : EIATTR_CRS_STACK_SIZE
	.align		4
.L_4499:
        /*009c*/ 	.byte	0x04, 0x1e
        /*009e*/ 	.short	(.L_4501 - .L_4500)
.L_4500:
        /*00a0*/ 	.word	0x00000000


	//----- nvinfo : EIATTR_CBANK_PARAM_SIZE
	.align		4
.L_4501:
        /*00a4*/ 	.byte	0x03, 0x19
        /*00a6*/ 	.short	0x0128


	//----- nvinfo : EIATTR_PARAM_CBANK
	.align		4
        /*00a8*/ 	.byte	0x04, 0x0a
        /*00aa*/ 	.short	(.L_4503 - .L_4502)
	.align		4
.L_4502:
        /*00ac*/ 	.word	index@(.nv.constant0._ZN10layer_norm13ln_bwd_kernelINS_13Kernel_traitsIfffffjLj6144ELj1ELj1ELj8ELj16ENS_18Kernel_traits_baseILj6144EfffffjLj256EEEEELb0ELb1ELb0ELb1EEEvNS_9BwdParamsE)
        /*00b0*/ 	.short	0x0380
        /*00b2*/ 	.short	0x0128


	//----- nvinfo : EIATTR_SW_WAR
	.align		4
.L_4503:
        /*00b4*/ 	.byte	0x04, 0x36
        /*00b6*/ 	.short	(.L_4505 - .L_4504)
.L_4504:
        /*00b8*/ 	.word	0x00000008
.L_4505:


//--------------------- .nv.info._ZN10layer_norm13ln_bwd_kernelINS_13Kernel_traitsIfffffjLj6144ELj1ELj1ELj8ELj16ENS_18Kernel_traits_baseILj6144EfffffjLj256EEEEELb0ELb1ELb1ELb0EEEvNS_9BwdParamsE --------------------------
	.section	.nv.info._ZN10layer_norm13ln_bwd_kernelINS_13Kernel_traitsIfffffjLj6144ELj1ELj1ELj8ELj16ENS_18Kernel_traits_baseILj6144EfffffjLj256EEEEELb0ELb1ELb1ELb0EEEvNS_9BwdParamsE,"",@"SHT_CUDA_INFO"
	.sectionflags	@""
	.align	4


	//----- nvinfo : EIATTR_CUDA_API_VERSION
	.align		4
        /*0000*/ 	.byte	0x04, 0x37
        /*0002*/ 	.short	(.L_4507 - .L_4506)
.L_4506:
        /*0004*/ 	.word	0x00000082


	//----- nvinfo : EIATTR_KPARAM_INFO
	.align		4
.L_4507:
        /*0008*/ 	.byte	0x04, 0x17
        /*000a*/ 	.short	(.L_4509 - .L_4508)
.L_4508:
        /*000c*/ 	.word	0x00000000
        /*0010*/ 	.short	0x0000
        /*0012*/ 	.short	0x0000
        /*0014*/ 	.byte	0x00, 0xf0, 0xa1, 0x04


	//----- nvinfo : EIATTR_SPARSE_MMA_MASK
	.align		4
.L_4509:
        /*0018*/ 	.byte	0x03, 0x50
        /*001a*/ 	.short	0x0000


	//----- nvinfo : EIATTR_MAXREG_COUNT
	.align		4
        /*001c*/ 	.byte	0x03, 0x1b
        /*001e*/ 	.short	0x00ff


	//----- nvinfo : EIATTR_NUM_BARRIERS
	.align		4
        /*0020*/ 	.byte	0x02, 0x4c
        /*0022*/ 	.byte	0x01
	.zero		1


	//----- nvinfo : EIATTR_MERCURY_ISA_VERSION
	.align		4
        /*0024*/ 	.byte	0x03, 0x5f
        /*0026*/ 	.short	0x0101


	//----- nvinfo : EIATTR_COOP_GROUP_MASK_REGIDS
	.align		4
        /*0028*/ 	.byte	0x04, 0x29
        /*002a*/ 	.short	(.L_4511 - .L_4510)


	//   ....[0]....
.L_4510:
        /*002c*/ 	.word	0xffffffff


	//   ....[1]....
        /*0030*/ 	.word	0xffffffff


	//   ....[2]....
        /*0034*/ 	.word	0xffffffff


	//   ....[3]....
        /*0038*/ 	.word	0xffffffff


	//   ....[4]....
        /*003c*/ 	.word	0xffffffff


	//   ....[5]....
        /*0040*/ 	.word	0xffffffff


	//   ....[6]....
        /*0044*/ 	.word	0xffffffff


	//   ....[7]....
        /*0048*/ 	.word	0xffffffff


	//   ....[8]....
        /*004c*/ 	.word	0xffffffff


	//   ....[9]....
        /*0050*/ 	.word	0xffffffff


	//----- nvinfo : EIATTR_COOP_GROUP_INSTR_OFFSETS
	.align		4
.L_4511:
        /*0054*/ 	.byte	0x04, 0x28
        /*0056*/ 	.short	(.L_4513 - .L_4512)


	//   ....[0]....
.L_4512:
        /*0058*/ 	.word	0x00001e30


	//   ....[1]....
        /*005c*/ 	.word	0x00001e60


	//   ....[2]....
        /*0060*/ 	.word	0x00001e90


	//   ....[3]....
        /*0064*/ 	.word	0x00001ea0


	//   ....[4]....
        /*0068*/ 	.word	0x00001ed0


	//   ....[5]....
        /*006c*/ 	.word	0x00001ee0


	//   ....[6]....
        /*0070*/ 	.word	0x00001f10


	//   ....[7]....
        /*0074*/ 	.word	0x00001f20


	//   ....[8]....
        /*0078*/ 	.word	0x00001f50


	//   ....[9]....
        /*007c*/ 	.word	0x00001f60


	//----- nvinfo : EIATTR_VRC_CTA_INIT_COUNT
	.align		4
.L_4513:
        /*0080*/ 	.byte	0x02, 0x4a
	.zero		1
	.zero		1


	//----- nvinfo : EIATTR_EXIT_INSTR_OFFSETS
	.align		4
        /*0084*/ 	.byte	0x04, 0x1c
        /*0086*/ 	.short	(.L_4515 - .L_4514)


	//   ....[0]....
.L_4514:
        /*0088*/ 	.word	0x00006c20


	//   ....[1]....
        /*008c*/ 	.word	0x00006cc0


	//----- nvinfo : EIATTR_MAX_THREADS
	.align		4
.L_4515:
        /*0090*/ 	.byte	0x04, 0x05
        /*0092*/ 	.short	(.L_4517 - .L_4516)
.L_4516:
        /*0094*/ 	.word	0x00000100
        /*0098*/ 	.word	0x00000001
        /*009c*/ 	.word	0x00000001


	//----- nvinfo : EIATTR_CRS_STACK_SIZE
	.align		4
.L_4517:
        /*00a0*/ 	.byte	0x04, 0x1e
        /*00a2*/ 	.short	(.L_4519 - .L_4518)
.L_4518:
        /*00a4*/ 	.word	0x00000000


	//----- nvinfo : EIATTR_CBANK_PARAM_SIZE
	.align		4
.L_4519:
        /*00a8*/ 	.byte	0x03, 0x19
        /*00aa*/ 	.short	0x0128


	//----- nvinfo : EIATTR_PARAM_CBANK
	.align		4
        /*00ac*/ 	.byte	0x04, 0x0a
        /*00ae*/ 	.short	(.L_4521 - .L_4520)
	.align		4
.L_4520:
        /*00b0*/ 	.word	index@(.nv.constant0._ZN10layer_norm13ln_bwd_kernelINS_13Kernel_traitsIfffffjLj6144ELj1ELj1ELj8ELj16ENS_18Kernel_traits_baseILj6144EfffffjLj256EEEEELb0ELb1ELb1ELb0EEEvNS_9BwdParamsE)
        /*00b4*/ 	.short	0x0380
        /*00b6*/ 	.short	0x0128


	//----- nvinfo : EIATTR_SW_WAR
	.align		4
.L_4521:
        /*00b8*/ 	.byte	0x04, 0x36
        /*00ba*/ 	.short	(.L_4523 - .L_4522)
.L_4522:
        /*00bc*/ 	.word	0x00000008
.L_4523:


//--------------------- .nv.info._ZN10layer_norm13ln_bwd_kernelINS_13Kernel_traitsIfffffjLj6144ELj1ELj1ELj8ELj16ENS_18Kernel_traits_baseILj6144EfffffjLj256EEEEELb0ELb1ELb1ELb1EEEvNS_9BwdParamsE --------------------------
	.section	.nv.info._ZN10layer_norm13ln_bwd_kernelINS_13Kernel_traitsIfffffjLj6144ELj1ELj1ELj8ELj16ENS_18Kernel_traits_baseILj6144EfffffjLj256EEEEELb0ELb1ELb1ELb1EEEvNS_9BwdParamsE,"",@"SHT_CUDA_INFO"
	.sectionflags	@""
	.align	4


	//----- nvinfo : EIATTR_CUDA_API_VERSION
	.align		4
        /*0000*/ 	.byte	0x04, 0x37
        /*0002*/ 	.short	(.L_4525 - .L_4524)
.L_4524:
        /*0004*/ 	.word	0x00000082


	//----- nvinfo : EIATTR_KPARAM_INFO
	.align		4
.L_4525:
        /*0008*/ 	.byte	0x04, 0x17
        /*000a*/ 	.short	(.L_4527 - .L_4526)
.L_4526:
        /*000c*/ 	.word	0x00000000
        /*0010*/ 	.short	0x0000
        /*0012*/ 	.short	0x0000
        /*0014*/ 	.byte	0x00, 0xf0, 0xa1, 0x04


	//----- nvinfo : EIATTR_SPARSE_MMA_MASK
	.align		4
.L_4527:
        /*0018*/ 	.byte	0x03, 0x50
        /*001a*/ 	.short	0x0000


	//----- nvinfo : EIATTR_MAXREG_COUNT
	.align		4
        /*001c*/ 	.byte	0x03, 0x1b
        /*001e*/ 	.short	0x00ff


	//----- nvinfo : EIATTR_NUM_BARRIERS
	.align		4
        /*0020*/ 	.byte	0x02, 0x4c
        /*0022*/ 	.byte	0x01
	.zero		1


	//----- nvinfo : EIATTR_MERCURY_ISA_VERSION
	.align		4
        /*0024*/ 	.byte	0x03, 0x5f
        /*0026*/ 	.short	0x0101


	//----- nvinfo : EIATTR_COOP_GROUP_MASK_REGIDS
	.align		4
        /*0028*/ 	.byte	0x04, 0x29
        /*002a*/ 	.short	(.L_4529 - .L_4528)


	//   ....[0]....
.L_4528:
        /*002c*/ 	.word	0xffffffff


	//   ....[1]....
        /*0030*/ 	.word	0xffffffff


	//   ....[2]....
        /*0034*/ 	.word	0xffffffff


	//   ....[3]....
        /*0038*/ 	.word	0xffffffff


	//   ....[4]....
        /*003c*/ 	.word	0xffffffff


	//   ....[5]....
        /*0040*/ 	.word	0xffffffff


	//   ....[6]....
        /*0044*/ 	.word	0xffffffff


	//   ....[7]....
        /*0048*/ 	.word	0xffffffff


	//   ....[8]....
        /*004c*/ 	.word	0xffffffff


	//   ....[9]....
        /*0050*/ 	.word	0xffffffff


	//----- nvinfo : EIATTR_COOP_GROUP_INSTR_OFFSETS
	.align		4
.L_4529:
        /*0054*/ 	.byte	0x04, 0x28
        /*0056*/ 	.short	(.L_4531 - .L_4530)


	//   ....[0]....
.L_4530:
        /*0058*/ 	.word	0x000015b0


	//   ....[1]....
        /*005c*/ 	.word	0x000015f0


	//   ....[2]....
        /*0060*/ 	.word	0x00001660


	//   ....[3]....
        /*0064*/ 	.word	0x00001670


	//   ....[4]....
        /*0068*/ 	.word	0x000016b0


	//   ....[5]....
        /*006c*/ 	.word	0x000016d0


	//   ....[6]....
        /*0070*/ 	.word	0x00001720


	//   ....[7]....
        /*0074*/ 	.word	0x00001740


	//   ....[8]....
        /*0078*/ 	.word	0x00001770


	//   ....[9]....
        /*007c*/ 	.word	0x00001790


	//----- nvinfo : EIATTR_VRC_CTA_INIT_COUNT
	.align		4
.L_4531:
        /*0080*/ 	.byte	0x02, 0x4a
	.zero		1
	.zero		1


	//----- nvinfo : EIATTR_EXIT_INSTR_OFFSETS
	.align		4
        /*0084*/ 	.byte	0x04, 0x1c
        /*0086*/ 	.short	(.L_4533 - .L_4532)


	//   ....[0]....
.L_4532:
        /*0088*/ 	.word	0x00005d40


	//----- nvinfo : EIATTR_MAX_THREADS
	.align		4
.L_4533:
        /*008c*/ 	.byte	0x04, 0x05
        /*008e*/ 	.short	(.L_4535 - .L_4534)
.L_4534:
        /*0090*/ 	.word	0x00000100
        /*0094*/ 	.word	0x00000001
        /*0098*/ 	.word	0x00000001


	//----- nvinfo : EIATTR_CRS_STACK_SIZE
	.align		4
.L_4535:
        /*009c*/ 	.byte	0x04, 0x1e
        /*009e*/ 	.short	(.L_4537 - .L_4536)
.L_4536:
        /*00a0*/ 	.word	0x00000000


	//----- nvinfo : EIATTR_CBANK_PARAM_SIZE
	.align		4
.L_4537:
        /*00a4*/ 	.byte	0x03, 0x19
        /*00a6*/ 	.short	0x0128


	//----- nvinfo : EIATTR_PARAM_CBANK
	.align		4
        /*00a8*/ 	.byte	0x04, 0x0a
        /*00aa*/ 	.short	(.L_4539 - .L_4538)
	.align		4
.L_4538:
        /*00ac*/ 	.word	index@(.nv.constant0._ZN10layer_norm13ln_bwd_kernelINS_13Kernel_traitsIfffffjLj6144ELj1ELj1ELj8ELj16ENS_18Kernel_traits_baseILj6144EfffffjLj256EEEEELb0ELb1ELb1ELb1EEEvNS_9BwdParamsE)
        /*00b0*/ 	.short	0x0380
        /*00b2*/ 	.short	0x0128


	//----- nvinfo : EIATTR_SW_WAR
	.align		4
.L_4539:
        /*00b4*/ 	.byte	0x04, 0x36
        /*00b6*/ 	.short	(.L_4541 - .L_4540)
.L_4540:
        /*00b8*/ 	.word	0x00000008
.L_4541:


//--------------------- .nv.info._ZN10layer_norm13ln_bwd_kernelINS_13Kernel_traitsIfffffjLj6144ELj1ELj1ELj8ELj16ENS_18Kernel_traits_baseILj6144EfffffjLj256EEEEELb1ELb0ELb0ELb0EEEvNS_9BwdParamsE --------------------------
	.section	.nv.info._ZN10layer_norm13ln_bwd_kernelINS_13Kernel_traitsIfffffjLj6144ELj1ELj1ELj8ELj16ENS_18Kernel_traits_baseILj6144EfffffjLj256EEEEELb1ELb0ELb0ELb0EEEvNS_9BwdParamsE,"",@"SHT_CUDA_INFO"
	.sectionflags	@""
	.align	4


	//----- nvinfo : EIATTR_CUDA_API_VERSION
	.align		4
        /*0000*/ 	.byte	0x04, 0x37
        /*0002*/ 	.short	(.L_4543 - .L_4542)
.L_4542:
        /*0004*/ 	.word	0x00000082


	//----- nvinfo : EIATTR_KPARAM_INFO
	.align		4
.L_4543:
        /*0008*/ 	.byte	0x04, 0x17
        /*000a*/ 	.short	(.L_4545 - .L_4544)
.L_4544:
        /*000c*/ 	.word	0x00000000
        /*0010*/ 	.short	0x0000
        /*0012*/ 	.short	0x0000
        /*0014*/ 	.byte	0x00, 0xf0, 0xa1, 0x04


	//----- nvinfo : EIATTR_SPARSE_MMA_MASK
	.align		4
.L_4545:
        /*0018*/ 	.byte	0x03, 0x50
        /*001a*/ 	.short	0x0000


	//----- nvinfo : EIATTR_MAXREG_COUNT
	.align		4
        /*001c*/ 	.byte	0x03, 0x1b
        /*001e*/ 	.short	0x00ff


	//----- nvinfo : EIATTR_NUM_BARRIERS
	.align		4
        /*0020*/ 	.byte	0x02, 0x4c
        /*0022*/ 	.byte	0x01
	.zero		1


	//----- nvinfo : EIATTR_MERCURY_ISA_VERSION
	.align		4
        /*0024*/ 	.byte	0x03, 0x5f
        /*0026*/ 	.short	0x0101


	//----- nvinfo : EIATTR_COOP_GROUP_MASK_REGIDS
	.align		4
        /*0028*/ 	.byte	0x04, 0x29
        /*002a*/ 	.short	(.L_4547 - .L_4546)


	//   ....[0]....
.L_4546:
        /*002c*/ 	.word	0xffffffff


	//   ....[1]....
        /*0030*/ 	.word	0xffffffff


	//   ....[2]....
        /*0034*/ 	.word	0xffffffff


	//   ....[3]....
        /*0038*/ 	.word	0xffffffff


	//   ....[4]....
        /*003c*/ 	.word	0xffffffff


	//   ....[5]....
        /*0040*/ 	.word	0xffffffff


	//   ....[6]....
        /*0044*/ 	.word	0xffffffff


	//   ....[7]....
        /*0048*/ 	.word	0xffffffff


	//   ....[8]....
        /*004c*/ 	.word	0xffffffff


	//   ....[9]....
        /*0050*/ 	.word	0xffffffff


	//----- nvinfo : EIATTR_COOP_GROUP_INSTR_OFFSETS
	.align		4
.L_4547:
        /*0054*/ 	.byte	0x04, 0x28
        /*0056*/ 	.short	(.L_4549 - .L_4548)


	//   ....[0]....
.L_4548:
        /*0058*/ 	.word	0x00001970


	//   ....[1]....
        /*005c*/ 	.word	0x000019a0


	//   ....[2]....
        /*0060*/ 	.word	0x000019d0


	//   ....[3]....
        /*0064*/ 	.word	0x000019e0


	//   ....[4]....
        /*0068*/ 	.word	0x00001a10


	//   ....[5]....
        /*006c*/ 	.word	0x00001a20


	//   ....[6]....
        /*0070*/ 	.word	0x00001a50


	//   ....[7]....
        /*0074*/ 	.word	0x00001a60


	//   ....[8]....
        /*0078*/ 	.word	0x00001a90


	//   ....[9]....
        /*007c*/ 	.word	0x00001aa0


	//----- nvinfo : EIATTR_VRC_CTA_INIT_COUNT
	.align		4
.L_4549:
        /*0080*/ 	.byte	0x02, 0x4a
	.zero		1
	.zero		1


	//----- nvinfo : EIATTR_EXIT_INSTR_OFFSETS
	.align		4
        /*0084*/ 	.byte	0x04, 0x1c
        /*0086*/ 	.short	(.L_4551 - .L_4550)


	//   ....[0]....
.L_4550:
        /*0088*/ 	.word	0x00005630


	//   ....[1]....
        /*008c*/ 	.word	0x000056b0


	//----- nvinfo : EIATTR_MAX_THREADS
	.align		4
.L_4551:
        /*0090*/ 	.byte	0x04, 0x05
        /*0092*/ 	.short	(.L_4553 - .L_4552)
.L_4552:
        /*0094*/ 	.word	0x00000100
        /*0098*/ 	.word	0x00000001
        /*009c*/ 	.word	0x00000001


	//----- nvinfo : EIATTR_CRS_STACK_SIZE
	.align		4
.L_4553:
        /*00a0*/ 	.byte	0x04, 0x1e
        /*00a2*/ 	.short	(.L_4555 - .L_4554)
.L_4554:
        /*00a4*/ 	.word	0x00000000


	//----- nvinfo : EIATTR_CBANK_PARAM_SIZE
	.align		4
.L_4555:
        /*00a8*/ 	.byte	0x03, 0x19
        /*00aa*/ 	.short	0x0128


	//----- nvinfo : EIATTR_PARAM_CBANK
	.align		4
        /*00ac*/ 	.byte	0x04, 0x0a
        /*00ae*/ 	.short	(.L_4557 - .L_4556)
	.align		4
.L_4556:
        /*00b0*/ 	.word	index@(.nv.constant0._ZN10layer_norm13ln_bwd_kernelINS_13Kernel_traitsIfffffjLj6144ELj1ELj1ELj8ELj16ENS_18Kernel_traits_baseILj6144EfffffjLj256EEEEELb1ELb0ELb0ELb0EEEvNS_9BwdParamsE)
        /*00b4*/ 	.short	0x0380
        /*00b6*/ 	.short	0x0128


	//----- nvinfo : EIATTR_SW_WAR
	.align		4
.L_4557:
        /*00b8*/ 	.byte	0x04, 0x36
        /*00ba*/ 	.short	(.L_4559 - .L_4558)
.L_4558:
        /*00bc*/ 	.word	0x00000008
.L_4559:


//--------------------- .nv.info._ZN10layer_norm13ln_bwd_kernelINS_13Kernel_traitsIfffffjLj6144ELj1ELj1ELj8ELj16ENS_18Kernel_traits_baseILj6144EfffffjLj256EEEEELb1ELb0ELb0ELb1EEEvNS_9BwdParamsE --------------------------
	.section	.nv.info._ZN10layer_norm13ln_bwd_kernelINS_13Kernel_traitsIfffffjLj6144ELj1ELj1ELj8ELj16ENS_18Kernel_traits_baseILj6144EfffffjLj256EEEEELb1ELb0ELb0ELb1EEEvNS_9BwdParamsE,"",@"SHT_CUDA_INFO"
	.sectionflags	@""
	.align	4


	//----- nvinfo : EIATTR_CUDA_API_VERSION
	.align		4
        /*0000*/ 	.byte	0x04, 0x37
        /*0002*/ 	.short	(.L_4561 - .L_4560)
.L_4560:
        /*0004*/ 	.word	0x00000082


	//----- nvinfo : EIATTR_KPARAM_INFO
	.align		4
.L_4561:
        /*0008*/ 	.byte	0x04, 0x17
        /*000a*/ 	.short	(.L_4563 - .L_4562)
.L_4562:
        /*000c*/ 	.word	0x00000000
        /*0010*/ 	.short	0x0000
        /*0012*/ 	.short	0x0000
        /*0014*/ 	.byte	0x00, 0xf0, 0xa1, 0x04


	//----- nvinfo : EIATTR_SPARSE_MMA_MASK
	.align		4
.L_4563:
        /*0018*/ 	.byte	0x03, 0x50
        /*001a*/ 	.short	0x0000


	//----- nvinfo : EIATTR_MAXREG_COUNT
	.align		4
        /*001c*/ 	.byte	0x03, 0x1b
        /*001e*/ 	.short	0x00ff


	//----- nvinfo : EIATTR_NUM_BARRIERS
	.align		4
        /*0020*/ 	.byte	0x02, 0x4c
        /*0022*/ 	.byte	0x01
	.zero		1


	//----- nvinfo : EIATTR_MERCURY_ISA_VERSION
	.align		4
        /*0024*/ 	.byte	0x03, 0x5f
        /*0026*/ 	.short	0x0101


	//----- nvinfo : EIATTR_COOP_GROUP_MASK_REGIDS
	.align		4
        /*0028*/ 	.byte	0x04, 0x29
        /*002a*/ 	.short	(.L_4565 - .L_4564)


	//   ....[0]....
.L_4564:
        /*002c*/ 	.word	0xffffffff


	//   ....[1]....
        /*0030*/ 	.word	0xffffffff


	//   ....[2]....
        /*0034*/ 	.word	0xffffffff


	//   ....[3]....
        /*0038*/ 	.word	0xffffffff


	//   ....[4]....
        /*003c*/ 	.word	0xffffffff


	//   ....[5]....
        /*0040*/ 	.word	0xffffffff


	//   ....[6]....
        /*0044*/ 	.word	0xffffffff


	//   ....[7]....
        /*0048*/ 	.word	0xffffffff


	//   ....[8]....
        /*004c*/ 	.word	0xffffffff


	//   ....[9]....
        /*0050*/ 	.word	0xffffffff


	//----- nvinfo : EIATTR_COOP_GROUP_INSTR_OFFSETS
	.align		4
.L_4565:
        /*0054*/ 	.byte	0x04, 0x28
        /*0056*/ 	.short	(.L_4567 - .L_4566)


	//   ....[0]....
.L_4566:
        /*0058*/ 	.word	0x00001100


	//   ....[1]....
        /*005c*/ 	.word	0x00001110


	//   ....[2]....
        /*0060*/ 	.word	0x00001160


	//   ....[3]....
        /*0064*/ 	.word	0x00001170


	//   ....[4]....
        /*0068*/ 	.word	0x000011c0


	//   ....[5]....
        /*006c*/ 	.word	0x000011d0


	//   ....[6]....
        /*0070*/ 	.word	0x00001220


	//   ....[7]....
        /*0074*/ 	.word	0x00001230


	//   ....[8]....
        /*0078*/ 	.word	0x00001290


	//   ....[9]....
        /*007c*/ 	.word	0x000012a0


	//----- nvinfo : EIATTR_VRC_CTA_INIT_COUNT
	.align		4
.L_4567:
        /*0080*/ 	.byte	0x02, 0x4a
	.zero		1
	.zero		1


	//----- nvinfo : EIATTR_EXIT_INSTR_OFFSETS
	.align		4
        /*0084*/ 	.byte	0x04, 0x1c
        /*0086*/ 	.short	(.L_4569 - .L_4568)


	//   ....[0]....
.L_4568:
        /*0088*/ 	.word	0x00004c70


	//----- nvinfo : EIATTR_MAX_THREADS
	.align		4
.L_4569:
        /*008c*/ 	.byte	0x04, 0x05
        /*008e*/ 	.short	(.L_4571 - .L_4570)
.L_4570:
        /*0090*/ 	.word	0x00000100
        /*0094*/ 	.word	0x00000001
        /*0098*/ 	.word	0x00000001


	//----- nvinfo : EIATTR_CBANK_PARAM_SIZE
	.align		4
.L_4571:
        /*009c*/ 	.byte	0x03, 0x19
        /*009e*/ 	.short	0x0128


	//----- nvinfo : EIATTR_PARAM_CBANK
	.align		4
        /*00a0*/ 	.byte	0x04, 0x0a
        /*00a2*/ 	.short	(.L_4573 - .L_4572)
	.align		4
.L_4572:
        /*00a4*/ 	.word	index@(.nv.constant0._ZN10layer_norm13ln_bwd_kernelINS_13Kernel_traitsIfffffjLj6144ELj1ELj1ELj8ELj16ENS_18Kernel_traits_baseILj6144EfffffjLj256EEEEELb1ELb0ELb0ELb1EEEvNS_9BwdParamsE)
        /*00a8*/ 	.short	0x0380
        /*00aa*/ 	.short	0x0128


	//----- nvinfo : EIATTR_SW_WAR
	.align		4
.L_4573:
        /*00ac*/ 	.byte	0x04, 0x36
        /*00ae*/ 	.short	(.L_4575 - .L_4574)
.L_4574:
        /*00b0*/ 	.word	0x00000008
.L_4575:


//--------------------- .nv.info._ZN10layer_norm22ln_bwd_finalize_kernelINS_22Kernel_traits_finalizeILj6144EfffffjLb0ELj1024ELj4ENS_18Kernel_traits_baseILj6144EfffffjLj1024EEEEELb0ELb0EEEvNS_9BwdParamsE --------------------------
	.section	.nv.info._ZN10layer_norm22ln_bwd_finalize_kernelINS_22Kernel_traits_finalizeILj6144EfffffjLb0ELj1024ELj4ENS_18Kernel_traits_baseILj6144EfffffjLj1024EEEEELb0ELb0EEEvNS_9BwdParamsE,"",@"SHT_CUDA_INFO"
	.sectionflags	@""
	.align	4


	//----- nvinfo : EIATTR_CUDA_API_VERSION
	.align		4
        /*0000*/ 	.byte	0x04, 0x37
        /*0002*/ 	.short	(.L_4577 - .L_4576)
.L_4576:
        /*0004*/ 	.word	0x00000082


	//----- nvinfo : EIATTR_KPARAM_INFO
	.align		4
.L_4577:
        /*0008*/ 	.byte	0x04, 0x17
        /*000a*/ 	.short	(.L_4579 - .L_4578)
.L_4578:
        /*000c*/ 	.word	0x00000000
        /*0010*/ 	.short	0x0000
        /*0012*/ 	.short	0x0000
        /*0014*/ 	.byte	0x00, 0xf0, 0xa1, 0x04


	//----- nvinfo : EIATTR_SPARSE_MMA_MASK
	.align		4
.L_4579:
        /*0018*/ 	.byte	0x03, 0x50
        /*001a*/ 	.short	0x0000


	//----- nvinfo : EIATTR_MAXREG_COUNT
	.align		4
        /*001c*/ 	.byte	0x03, 0x1b
        /*001e*/ 	.short	0x0040


	//----- nvinfo : EIATTR_NUM_BARRIERS
	.align		4
        /*0020*/ 	.byte	0x02, 0x4c
        /*0022*/ 	.byte	0x01
	.zero		1


	//----- nvinfo : EIATTR_MERCURY_ISA_VERSION
	.align		4
        /*0024*/ 	.byte	0x03, 0x5f
        /*0026*/ 	.short	0x0101


	//----- nvinfo : EIATTR_COOP_GROUP_MASK_REGIDS
	.align		4
        /*0028*/ 	.byte	0x04, 0x29
        /*002a*/ 	.short	(.L_4581 - .L_4580)


	//   ....[0]....
.L_4580:
        /*002c*/ 	.word	0xffffffff


	//   ....[1]....
        /*0030*/ 	.word	0xffffffff


	//   ....[2]....
        /*0034*/ 	.word	0xffffffff


	//   ....[3]....
        /*0038*/ 	.word	0xffffffff


	//   ....[4]....
        /*003c*/ 	.word	0xffffffff


	//   ....[5]....
        /*0040*/ 	.word	0xffffffff


	//   ....[6]....
        /*0044*/ 	.word	0xffffffff


	//   ....[7]....
        /*0048*/ 	.word	0xffffffff


	//   ....[8]....
        /*004c*/ 	.word	0xffffffff


	//   ....[9]....
        /*0050*/ 	.word	0xffffffff


	//----- nvinfo : EIATTR_COOP_GROUP_INSTR_OFFSETS
	.align		4
.L_4581:
        /*0054*/ 	.byte	0x04, 0x28
        /*0056*/ 	.short	(.L_4583 - .L_4582)


	//   ....[0]....
.L_4582:
        /*0058*/ 	.word	0x000015e0


	//   ....[1]....
        /*005c*/ 	.word	0x000015f0


	//   ....[2]....
        /*0060*/ 	.word	0x00001620


	//   ....[3]....
        /*0064*/ 	.word	0x00001630


	//   ....[4]....
        /*0068*/ 	.word	0x00001660


	//   ....[5]....
        /*006c*/ 	.word	0x00001670


	//   ....[6]....
        /*0070*/ 	.word	0x000016b0


	//   ....[7]....
        /*0074*/ 	.word	0x000016e0


	//   ....[8]....
        /*0078*/ 	.word	0x00001710


	//   ....[9]....
        /*007c*/ 	.word	0x00001720


	//----- nvinfo : EIATTR_VRC_CTA_INIT_COUNT
	.align		4
.L_4583:
        /*0080*/ 	.byte	0x02, 0x4a
	.zero		1
	.zero		1


	//----- nvinfo : EIATTR_EXIT_INSTR_OFFSETS
	.align		4
        /*0084*/ 	.byte	0x04, 0x1c
        /*0086*/ 	.short	(.L_4585 - .L_4584)


	//   ....[0]....
.L_4584:
        /*0088*/ 	.word	0x00000060


	//   ....[1]....
        /*008c*/ 	.word	0x00001780


	//   ....[2]....
        /*0090*/ 	.word	0x000017b0


	//   ....[3]....
        /*0094*/ 	.word	0x00001850


	//----- nvinfo : EIATTR_MAX_THREADS
	.align		4
.L_4585:
        /*0098*/ 	.byte	0x04, 0x05
        /*009a*/ 	.short	(.L_4587 - .L_4586)
.L_4586:
        /*009c*/ 	.word	0x00000400
        /*00a0*/ 	.word	0x00000001
        /*00a4*/ 	.word	0x00000001


	//----- nvinfo : EIATTR_CRS_STACK_SIZE
	.align		4
.L_4587:
        /*00a8*/ 	.byte	0x04, 0x1e
        /*00aa*/ 	.short	(.L_4589 - .L_4588)
.L_4588:
        /*00ac*/ 	.word	0x00000000


	//----- nvinfo : EIATTR_CBANK_PARAM_SIZE
	.align		4
.L_4589:
        /*00b0*/ 	.byte	0x03, 0x19
        /*00b2*/ 	.short	0x0128


	//----- nvinfo : EIATTR_PARAM_CBANK
	.align		4
        /*00b4*/ 	.byte	0x04, 0x0a
        /*00b6*/ 	.short	(.L_4591 - .L_4590)
	.align		4
.L_4590:
        /*00b8*/ 	.word	index@(.nv.constant0._ZN10layer_norm22ln_bwd_finalize_kernelINS_22Kernel_traits_finalizeILj6144EfffffjLb0ELj1024ELj4ENS_18Kernel_traits_baseILj6144EfffffjLj1024EEEEELb0ELb0EEEvNS_9BwdParamsE)
        /*00bc*/ 	.short	0x0380
        /*00be*/ 	.short	0x0128


	//----- nvinfo : EIATTR_SW_WAR
	.align		4
.L_4591:
        /*00c0*/ 	.byte	0x04, 0x36
        /*00c2*/ 	.short	(.L_4593 - .L_4592)
.L_4592:
        /*00c4*/ 	.word	0x00000008
.L_4593:


//--------------------- .nv.info._ZN10layer_norm13ln_bwd_kernelINS_13Kernel_traitsIfffffjLj6144ELj1ELj1ELj8ELj16ENS_18Kernel_traits_baseILj6144EfffffjLj256EEEEELb1ELb0ELb1ELb0EEEvNS_9BwdParamsE --------------------------
	.section	.nv.info._ZN10layer_norm13ln_bwd_kernelINS_13Kernel_traitsIfffffjLj6144ELj1ELj1ELj8ELj16ENS_18Kernel_traits_baseILj6144EfffffjLj256EEEEELb1ELb0ELb1ELb0EEEvNS_9BwdParamsE,"",@"SHT_CUDA_INFO"
	.sectionflags	@""
	.align	4


	//----- nvinfo : EIATTR_CUDA_API_VERSION
	.align		4
        /*0000*/ 	.byte	0x04, 0x37
        /*0002*/ 	.short	(.L_4595 - .L_4594)
.L_4594:
        /*0004*/ 	.word	0x00000082


	//----- nvinfo : EIATTR_KPARAM_INFO
	.align		4
.L_4595:
        /*0008*/ 	.byte	0x04, 0x17
        /*000a*/ 	.short	(.L_4597 - .L_4596)
.L_4596:
        /*000c*/ 	.word	0x00000000
        /*0010*/ 	.short	0x0000
        /*0012*/ 	.short	0x0000
        /*0014*/ 	.byte	0x00, 0xf0, 0xa1, 0x04


	//----- nvinfo : EIATTR_SPARSE_MMA_MASK
	.align		4
.L_4597:
        /*0018*/ 	.byte	0x03, 0x50
        /*001a*/ 	.short	0x0000


	//----- nvinfo : EIATTR_MAXREG_COUNT
	.align		4
        /*001c*/ 	.byte	0x03, 0x1b
        /*001e*/ 	.short	0x00ff


	//----- nvinfo : EIATTR_NUM_BARRIERS
	.align		4
        /*0020*/ 	.byte	0x02, 0x4c
        /*0022*/ 	.byte	0x01
	.zero		1


	//----- nvinfo : EIATTR_MERCURY_ISA_VERSION
	.align		4
        /*0024*/ 	.byte	0x03, 0x5f
        /*0026*/ 	.short	0x0101


	//----- nvinfo : EIATTR_COOP_GROUP_MASK_REGIDS
	.align		4
        /*0028*/ 	.byte	0x04, 0x29
        /*002a*/ 	.short	(.L_4599 - .L_4598)


	//   ....[0]....
.L_4598:
        /*002c*/ 	.word	0xffffffff


	//   ....[1]....
        /*0030*/ 	.word	0xffffffff


	//   ....[2]....
        /*0034*/ 	.word	0xffffffff


	//   ....[3]....
        /*0038*/ 	.word	0xffffffff


	//   ....[4]....
        /*003c*/ 	.word	0xffffffff


	//   ....[5]....
        /*0040*/ 	.word	0xffffffff


	//   ....[6]....
        /*0044*/ 	.word	0xffffffff


	//   ....[7]....
        /*0048*/ 	.word	0xffffffff


	//   ....[8]....
        /*004c*/ 	.word	0xffffffff


	//   ....[9]....
        /*0050*/ 	.word	0xffffffff


	//----- nvinfo : EIATTR_COOP_GROUP_INSTR_OFFSETS
	.align		4
.L_4599:
        /*0054*/ 	.byte	0x04, 0x28
        /*0056*/ 	.short	(.L_4601 - .L_4600)


	//   ....[0]....
.L_4600:
        /*0058*/ 	.word	0x000021e0


	//   ....[1]....
        /*005c*/ 	.word	0x00002210


	//   ....[2]....
        /*0060*/ 	.word	0x00002240


	//   ....[3]....
        /*0064*/ 	.word	0x00002250


	//   ....[4]....
        /*0068*/ 	.word	0x00002280


	//   ....[5]....
        /*006c*/ 	.word	0x00002290


	//   ....[6]....
        /*0070*/ 	.word	0x000022c0


	//   ....[7]....
        /*0074*/ 	.word	0x000022d0


	//   ....[8]....
        /*0078*/ 	.word	0x00002300


	//   ....[9]....
        /*007c*/ 	.word	0x00002310


	//----- nvinfo : EIATTR_VRC_CTA_INIT_COUNT
	.align		4
.L_4601:
        /*0080*/ 	.byte	0x02, 0x4a
	.zero		1
	.zero		1


	//----- nvinfo : EIATTR_EXIT_INSTR_OFFSETS
	.align		4
        /*0084*/ 	.byte	0x04, 0x1c
        /*0086*/ 	.short	(.L_4603 - .L_4602)


	//   ....[0]....
.L_4602:
        /*0088*/ 	.word	0x00007090


	//   ....[1]....
        /*008c*/ 	.word	0x00007110


	//----- nvinfo : EIATTR_MAX_THREADS
	.align		4
.L_4603:
        /*0090*/ 	.byte	0x04, 0x05
        /*0092*/ 	.short	(.L_4605 - .L_4604)
.L_4604:
        /*0094*/ 	.word	0x00000100
        /*0098*/ 	.word	0x00000001
        /*009c*/ 	.word	0x00000001


	//----- nvinfo : EIATTR_CRS_STACK_SIZE
	.align		4
.L_4605:
        /*00a0*/ 	.byte	0x04, 0x1e
        /*00a2*/ 	.short	(.L_4607 - .L_4606)
.L_4606:
        /*00a4*/ 	.word	0x00000000


	//----- nvinfo : EIATTR_CBANK_PARAM_SIZE
	.align		4
.L_4607:
        /*00a8*/ 	.byte	0x03, 0x19
        /*00aa*/ 	.short	0x0128


	//----- nvinfo : EIATTR_PARAM_CBANK
	.align		4
        /*00ac*/ 	.byte	0x04, 0x0a
        /*00ae*/ 	.short	(.L_4609 - .L_4608)
	.align		4
.L_4608:
        /*00b0*/ 	.word	index@(.nv.constant0._ZN10layer_norm13ln_bwd_kernelINS_13Kernel_traitsIfffffjLj6144ELj1ELj1ELj8ELj16ENS_18Kernel_traits_baseILj6144EfffffjLj256EEEEELb1ELb0ELb1ELb0EEEvNS_9BwdParamsE)
        /*00b4*/ 	.short	0x0380
        /*00b6*/ 	.short	0x0128


	//----- nvinfo : EIATTR_SW_WAR
	.align		4
.L_4609:
        /*00b8*/ 	.byte	0x04, 0x36
        /*00ba*/ 	.short	(.L_4611 - .L_4610)
.L_4610:
        /*00bc*/ 	.word	0x00000008
.L_4611:


//--------------------- .nv.info._ZN10layer_norm22ln_bwd_finalize_kernelINS_22Kernel_traits_finalizeILj6144EfffffjLb0ELj1024ELj4ENS_18Kernel_traits_baseILj6144EfffffjLj1024EEEEELb0ELb1EEEvNS_9BwdParamsE --------------------------
	.section	.nv.info._ZN10layer_norm22ln_bwd_finalize_kernelINS_22Kernel_traits_finalizeILj6144EfffffjLb0ELj1024ELj4ENS_18Kernel_traits_baseILj6144EfffffjLj1024EEEEELb0ELb1EEEvNS_9BwdParamsE,"",@"SHT_CUDA_INFO"
	.sectionflags	@""
	.align	4


	//----- nvinfo : EIATTR_CUDA_API_VERSION
	.align		4
        /*0000*/ 	.byte	0x04, 0x37
        /*0002*/ 	.short	(.L_4613 - .L_4612)
.L_4612:
        /*0004*/ 	.word	0x00000082


	//----- nvinfo : EIATTR_KPARAM_INFO
	.align		4
.L_4613:
        /*0008*/ 	.byte	0x04, 0x17
        /*000a*/ 	.short	(.L_4615 - .L_4614)
.L_4614:
        /*000c*/ 	.word	0x00000000
        /*0010*/ 	.short	0x0000
        /*0012*/ 	.short	0x0000
        /*0014*/ 	.byte	0x00, 0xf0, 0xa1, 0x04


	//----- nvinfo : EIATTR_SPARSE_MMA_MASK
	.align		4
.L_4615:
        /*0018*/ 	.byte	0x03, 0x50
        /*001a*/ 	.short	0x0000


	//----- nvinfo : EIATTR_MAXREG_COUNT
	.align		4
        /*001c*/ 	.byte	0x03, 0x1b
        /*001e*/ 	.short	0x0040


	//----- nvinfo : EIATTR_NUM_BARRIERS
	.align		4
        /*0020*/ 	.byte	0x02, 0x4c
        /*0022*/ 	.byte	0x01
	.zero		1


	//----- nvinfo : EIATTR_MERCURY_ISA_VERSION
	.align		4
        /*0024*/ 	.byte	0x03, 0x5f
        /*0026*/ 	.short	0x0101


	//----- nvinfo : EIATTR_COOP_GROUP_MASK_REGIDS
	.align		4
        /*0028*/ 	.byte	0x04, 0x29
        /*002a*/ 	.short	(.L_4617 - .L_4616)


	//   ....[0]....
.L_4616:
        /*002c*/ 	.word	0xffffffff


	//   ....[1]....
        /*0030*/ 	.word	0xffffffff


	//   ....[2]....
        /*0034*/ 	.word	0xffffffff


	//   ....[3]....
        /*0038*/ 	.word	0xffffffff


	//   ....[4]....
        /*003c*/ 	.word	0xffffffff


	//   ....[5]....
        /*0040*/ 	.word	0xffffffff


	//   ....[6]....
        /*0044*/ 	.word	0xffffffff


	//   ....[7]....
        /*0048*/ 	.word	0xffffffff


	//   ....[8]....
        /*004c*/ 	.word	0xffffffff


	//   ....[9]....
        /*0050*/ 	.word	0xffffffff


	//----- nvinfo : EIATTR_COOP_GROUP_INSTR_OFFSETS
	.align		4
.L_4617:
        /*0054*/ 	.byte	0x04, 0x28
        /*0056*/ 	.short	(.L_4619 - .L_4618)


	//   ....[0]....
.L_4618:
        /*0058*/ 	.word	0x00001630


	//   ....[1]....
        /*005c*/ 	.word	0x00001640


	//   ....[2]....
        /*0060*/ 	.word	0x00001670


	//   ....[3]....
        /*0064*/ 	.word	0x00001680


	//   ....[4]....
        /*0068*/ 	.word	0x000016b0


	//   ....[5]....
        /*006c*/ 	.word	0x000016c0


	//   ....[6]....
        /*0070*/ 	.word	0x000016f0


	//   ....[7]....
        /*0074*/ 	.word	0x00001710


	//   ....[8]....
        /*0078*/ 	.word	0x00001740


	//   ....[9]....
        /*007c*/ 	.word	0x00001750


	//----- nvinfo : EIATTR_VRC_CTA_INIT_COUNT
	.align		4
.L_4619:
        /*0080*/ 	.byte	0x02, 0x4a
	.zero		1
	.zero		1


	//----- nvinfo : EIATTR_EXIT_INSTR_OFFSETS
	.align		4
        /*0084*/ 	.byte	0x04, 0x1c
        /*0086*/ 	.short	(.L_4621 - .L_4620)


	//   ....[0]....
.L_4620:
        /*0088*/ 	.word	0x00000070


	//   ....[1]....
        /*008c*/ 	.word	0x000017b0


	//   ....[2]....
        /*0090*/ 	.word	0x00001860


	//----- nvinfo : EIATTR_MAX_THREADS
	.align		4
.L_4621:
        /*0094*/ 	.byte	0x04, 0x05
        /*0096*/ 	.short	(.L_4623 - .L_4622)
.L_4622:
        /*0098*/ 	.word	0x00000400
        /*009c*/ 	.word	0x00000001
        /*00a0*/ 	.word	0x00000001


	//----- nvinfo : EIATTR_CRS_STACK_SIZE
	.align		4
.L_4623:
        /*00a4*/ 	.byte	0x04, 0x1e
        /*00a6*/ 	.short	(.L_4625 - .L_4624)
.L_4624:
        /*00a8*/ 	.word	0x00000000


	//----- nvinfo : EIATTR_CBANK_PARAM_SIZE
	.align		4
.L_4625:
        /*00ac*/ 	.byte	0x03, 0x19
        /*00ae*/ 	.short	0x0128


	//----- nvinfo : EIATTR_PARAM_CBANK
	.align		4
        /*00b0*/ 	.byte	0x04, 0x0a
        /*00b2*/ 	.short	(.L_4627 - .L_4626)
	.align		4
.L_4626:
        /*00b4*/ 	.word	index@(.nv.constant0._ZN10layer_norm22ln_bwd_finalize_kernelINS_22Kernel_traits_finalizeILj6144EfffffjLb0ELj1024ELj4ENS_18Kernel_traits_baseILj6144EfffffjLj1024EEEEELb0ELb1EEEvNS_9BwdParamsE)
        /*00b8*/ 	.short	0x0380
        /*00ba*/ 	.short	0x0128


	//----- nvinfo : EIATTR_SW_WAR
	.align		4
.L_4627:
        /*00bc*/ 	.byte	0x04, 0x36
        /*00be*/ 	.short	(.L_4629 - .L_4628)
.L_4628:
        /*00c0*/ 	.word	0x00000008
.L_4629:


//--------------------- .nv.info._ZN10layer_norm13ln_bwd_kernelINS_13Kernel_traitsIfffffjLj6144ELj1ELj1ELj8ELj16ENS_18Kernel_traits_baseILj6144EfffffjLj256EEEEELb1ELb0ELb1ELb1EEEvNS_9BwdParamsE --------------------------
	.section	.nv.info._ZN10layer_norm13ln_bwd_kernelINS_13Kernel_traitsIfffffjLj6144ELj1ELj1ELj8ELj16ENS_18Kernel_traits_baseILj6144EfffffjLj256EEEEELb1ELb0ELb1ELb1EEEvNS_9BwdParamsE,"",@"SHT_CUDA_INFO"
	.sectionflags	@""
	.align	4


	//----- nvinfo : EIATTR_CUDA_API_VERSION
	.align		4
        /*0000*/ 	.byte	0x04, 0x37
        /*0002*/ 	.short	(.L_4631 - .L_4630)
.L_4630:
        /*0004*/ 	.word	0x00000082


	//----- nvinfo : EIATTR_KPARAM_INFO
	.align		4
.L_4631:
        /*0008*/ 	.byte	0x04, 0x17
        /*000a*/ 	.short	(.L_4633 - .L_4632)
.L_4632:
        /*000c*/ 	.word	0x00000000
        /*0010*/ 	.short	0x0000
        /*0012*/ 	.short	0x0000
        /*0014*/ 	.byte	0x00, 0xf0, 0xa1, 0x04


	//----- nvinfo : EIATTR_SPARSE_MMA_MASK
	.align		4
.L_4633:
        /*0018*/ 	.byte	0x03, 0x50
        /*001a*/ 	.short	0x0000


	//----- nvinfo : EIATTR_MAXREG_COUNT
	.align		4
        /*001c*/ 	.byte	0x03, 0x1b
        /*001e*/ 	.short	0x00ff


	//----- nvinfo : EIATTR_NUM_BARRIERS
	.align		4
        /*0020*/ 	.byte	0x02, 0x4c
        /*0022*/ 	.byte	0x01
	.zero		1


	//----- nvinfo : EIATTR_MERCURY_ISA_VERSION
	.align		4
        /*0024*/ 	.byte	0x03, 0x5f
        /*0026*/ 	.short	0x0101


	//----- nvinfo : EIATTR_COOP_GROUP_MASK_REGIDS
	.align		4
        /*0028*/ 	.byte	0x04, 0x29
        /*002a*/ 	.short	(.L_4635 - .L_4634)


	//   ....[0]....
.L_4634:
        /*002c*/ 	.word	0xffffffff


	//   ....[1]....
        /*0030*/ 	.word	0xffffffff


	//   ....[2]....
        /*0034*/ 	.word	0xffffffff


	//   ....[3]....
        /*0038*/ 	.word	0xffffffff


	//   ....[4]....
        /*003c*/ 	.word	0xffffffff


	//   ....[5]....
        /*0040*/ 	.word	0xffffffff


	//   ....[6]....
        /*0044*/ 	.word	0xffffffff


	//   ....[7]....
        /*0048*/ 	.word	0xffffffff


	//   ....[8]....
        /*004c*/ 	.word	0xffffffff


	//   ....[9]....
        /*0050*/ 	.word	0xffffffff


	//----- nvinfo : EIATTR_COOP_GROUP_INSTR_OFFSETS
	.align		4
.L_4635:
        /*0054*/ 	.byte	0x04, 0x28
        /*0056*/ 	.short	(.L_4637 - .L_4636)


	//   ....[0]....
.L_4636:
        /*0058*/ 	.word	0x00001900


	//   ....[1]....
        /*005c*/ 	.word	0x00001920


	//   ....[2]....
        /*0060*/ 	.word	0x00001960


	//   ....[3]....
        /*0064*/ 	.word	0x00001970


	//   ....[4]....
        /*0068*/ 	.word	0x000019b0


	//   ....[5]....
        /*006c*/ 	.word	0x000019c0


	//   ....[6]....
        /*0070*/ 	.word	0x000019f0


	//   ....[7]....
        /*0074*/ 	.word	0x00001a00


	//   ....[8]....
        /*0078*/ 	.word	0x00001a30


	//   ....[9]....
        /*007c*/ 	.word	0x00001a40


	//----- nvinfo : EIATTR_VRC_CTA_INIT_COUNT
	.align		4
.L_4637:
        /*0080*/ 	.byte	0x02, 0x4a
	.zero		1
	.zero		1


	//----- nvinfo : EIATTR_EXIT_INSTR_OFFSETS
	.align		4
        /*0084*/ 	.byte	0x04, 0x1c
        /*0086*/ 	.short	(.L_4639 - .L_4638)


	//   ....[0]....
.L_4638:
        /*0088*/ 	.word	0x00006360


	//----- nvinfo : EIATTR_MAX_THREADS
	.align		4
.L_4639:
        /*008c*/ 	.byte	0x04, 0x05
        /*008e*/ 	.short	(.L_4641 - .L_4640)
.L_4640:
        /*0090*/ 	.word	0x00000100
        /*0094*/ 	.word	0x00000001
        /*0098*/ 	.word	0x00000001


	//----- nvinfo : EIATTR_CRS_STACK_SIZE
	.align		4
.L_4641:
        /*009c*/ 	.byte	0x04, 0x1e
        /*009e*/ 	.short	(.L_4643 - .L_4642)
.L_4642:
        /*00a0*/ 	.word	0x00000000


	//----- nvinfo : EIATTR_CBANK_PARAM_SIZE
	.align		4
.L_4643:
        /*00a4*/ 	.byte	0x03, 0x19
        /*00a6*/ 	.short	0x0128


	//----- nvinfo : EIATTR_PARAM_CBANK
	.align		4
        /*00a8*/ 	.byte	0x04, 0x0a
        /*00aa*/ 	.short	(.L_4645 - .L_4644)
	.align		4
.L_4644:
        /*00ac*/ 	.word	index@(.nv.constant0._ZN10layer_norm13ln_bwd_kernelINS_13Kernel_traitsIfffffjLj6144ELj1ELj1ELj8ELj16ENS_18Kernel_traits_baseILj6144EfffffjLj256EEEEELb1ELb0ELb1ELb1EEEvNS_9BwdParamsE)
        /*00b0*/ 	.short	0x0380
        /*00b2*/ 	.short	0x0128


	//----- nvinfo : EIATTR_SW_WAR
	.align		4
.L_4645:
        /*00b4*/ 	.byte	0x04, 0x36
        /*00b6*/ 	.short	(.L_4647 - .L_4646)
.L_4646:
        /*00b8*/ 	.word	0x00000008
.L_4647:


//--------------------- .nv.info._ZN10layer_norm13ln_bwd_kernelINS_13Kernel_traitsIfffffjLj6144ELj1ELj1ELj8ELj16ENS_18Kernel_traits_baseILj6144EfffffjLj256EEEEELb1ELb1ELb0ELb0EEEvNS_9BwdParamsE --------------------------
	.section	.nv.info._ZN10layer_norm13ln_bwd_kernelINS_13Kernel_traitsIfffffjLj6144ELj1ELj1ELj8ELj16ENS_18Kernel_traits_baseILj6144EfffffjLj256EEEEELb1ELb1ELb0ELb0EEEvNS_9BwdParamsE,"",@"SHT_CUDA_INFO"
	.sectionflags	@""
	.align	4


	//----- nvinfo : EIATTR_CUDA_API_VERSION
	.align		4
        /*0000*/ 	.byte	0x04, 0x37
        /*0002*/ 	.short	(.L_4649 - .L_4648)
.L_4648:
        /*0004*/ 	.word	0x00000082


	//----- nvinfo : EIATTR_KPARAM_INFO
	.align		4
.L_4649:
        /*0008*/ 	.byte	0x04, 0x17
        /*000a*/ 	.short	(.L_4651 - .L_4650)
.L_4650:
        /*000c*/ 	.word	0x00000000
        /*0010*/ 	.short	0x0000
        /*0012*/ 	.short	0x0000
        /*0014*/ 	.byte	0x00, 0xf0, 0xa1, 0x04


	//----- nvinfo : EIATTR_SPARSE_MMA_MASK
	.align		4
.L_4651:
        /*0018*/ 	.byte	0x03, 0x50
        /*001a*/ 	.short	0x0000


	//----- nvinfo : EIATTR_MAXREG_COUNT
	.align		4
        /*001c*/ 	.byte	0x03, 0x1b
        /*001e*/ 	.short	0x00ff


	//----- nvinfo : EIATTR_NUM_BARRIERS
	.align		4
        /*0020*/ 	.byte	0x02, 0x4c
        /*0022*/ 	.byte	0x01
	.zero		1


	//----- nvinfo : EIATTR_MERCURY_ISA_VERSION
	.align		4
        /*0024*/ 	.byte	0x03, 0x5f
        /*0026*/ 	.short	0x0101


	//----- nvinfo : EIATTR_COOP_GROUP_MASK_REGIDS
	.align		4
        /*0028*/ 	.byte	0x04, 0x29
        /*002a*/ 	.short	(.L_4653 - .L_4652)


	//   ....[0]....
.L_4652:
        /*002c*/ 	.word	0xffffffff


	//   ....[1]....
        /*0030*/ 	.word	0xffffffff


	//   ....[2]....
        /*0034*/ 	.word	0xffffffff


	//   ....[3]....
        /*0038*/ 	.word	0xffffffff


	//   ....[4]....
        /*003c*/ 	.word	0xffffffff


	//   ....[5]....
        /*0040*/ 	.word	0xffffffff


	//   ....[6]....
        /*0044*/ 	.word	0xffffffff


	//   ....[7]....
        /*0048*/ 	.word	0xffffffff


	//   ....[8]....
        /*004c*/ 	.word	0xffffffff


	//   ....[9]....
        /*0050*/ 	.word	0xffffffff


	//----- nvinfo : EIATTR_COOP_GROUP_INSTR_OFFSETS
	.align		4
.L_4653:
        /*0054*/ 	.byte	0x04, 0x28
        /*0056*/ 	.short	(.L_4655 - .L_4654)


	//   ....[0]....
.L_4654:
        /*0058*/ 	.word	0x00001c00


	//   ....[1]....
        /*005c*/ 	.word	0x00001c30


	//   ....[2]....
        /*0060*/ 	.word	0x00001c60


	//   ....[3]....
        /*0064*/ 	.word	0x00001c70


	//   ....[4]....
        /*0068*/ 	.word	0x00001ca0


	//   ....[5]....
        /*006c*/ 	.word	0x00001cb0


	//   ....[6]....
        /*0070*/ 	.word	0x00001ce0


	//   ....[7]....
        /*0074*/ 	.word	0x00001cf0


	//   ....[8]....
        /*0078*/ 	.word	0x00001d20


	//   ....[9]....
        /*007c*/ 	.word	0x00001d30


	//----- nvinfo : EIATTR_VRC_CTA_INIT_COUNT
	.align		4
.L_4655:
        /*0080*/ 	.byte	0x02, 0x4a
	.zero		1
	.zero		1


	//----- nvinfo : EIATTR_EXIT_INSTR_OFFSETS
	.align		4
        /*0084*/ 	.byte	0x04, 0x1c
        /*0086*/ 	.short	(.L_4657 - .L_4656)


	//   ....[0]....
.L_4656:
        /*0088*/ 	.word	0x00007430


	//   ....[1]....
        /*008c*/ 	.word	0x000074d0


	//----- nvinfo : EIATTR_MAX_THREADS
	.align		4
.L_4657:
        /*0090*/ 	.byte	0x04, 0x05
        /*0092*/ 	.short	(.L_4659 - .L_4658)
.L_4658:
        /*0094*/ 	.word	0x00000100
        /*0098*/ 	.word	0x00000001
        /*009c*/ 	.word	0x00000001


	//----- nvinfo : EIATTR_CRS_STACK_SIZE
	.align		4
.L_4659:
        /*00a0*/ 	.byte	0x04, 0x1e
        /*00a2*/ 	.short	(.L_4661 - .L_4660)
.L_4660:
        /*00a4*/ 	.word	0x00000000


	//----- nvinfo : EIATTR_CBANK_PARAM_SIZE
	.align		4
.L_4661:
        /*00a8*/ 	.byte	0x03, 0x19
        /*00aa*/ 	.short	0x0128


	//----- nvinfo : EIATTR_PARAM_CBANK
	.align		4
        /*00ac*/ 	.byte	0x04, 0x0a
        /*00ae*/ 	.short	(.L_4663 - .L_4662)
	.align		4
.L_4662:
        /*00b0*/ 	.word	index@(.nv.constant0._ZN10layer_norm13ln_bwd_kernelINS_13Kernel_traitsIfffffjLj6144ELj1ELj1ELj8ELj16ENS_18Kernel_traits_baseILj6144EfffffjLj256EEEEELb1ELb1ELb0ELb0EEEvNS_9BwdParamsE)
        /*00b4*/ 	.short	0x0380
        /*00b6*/ 	.short	0x0128


	//----- nvinfo : EIATTR_SW_WAR
	.align		4
.L_4663:
        /*00b8*/ 	.byte	0x04, 0x36
        /*00ba*/ 	.short	(.L_4665 - .L_4664)
.L_4664:
        /*00bc*/ 	.word	0x00000008
.L_4665:


//--------------------- .nv.info._ZN10layer_norm13ln_bwd_kernelINS_13Kernel_traitsIfffffjLj6144ELj1ELj1ELj8ELj16ENS_18Kernel_traits_baseILj6144EfffffjLj256EEEEELb1ELb1ELb0ELb1EEEvNS_9BwdParamsE --------------------------
	.section	.nv.info._ZN10layer_norm13ln_bwd_kernelINS_13Kernel_traitsIfffffjLj6144ELj1ELj1ELj8ELj16ENS_18Kernel_traits_baseILj6144EfffffjLj256EEEEELb1ELb1ELb0ELb1EEEvNS_9BwdParamsE,"",@"SHT_CUDA_INFO"
	.sectionflags	@""
	.align	4


	//----- nvinfo : EIATTR_CUDA_API_VERSION
	.align		4
        /*0000*/ 	.byte	0x04, 0x37
        /*0002*/ 	.short	(.L_4667 - .L_4666)
.L_4666:
        /*0004*/ 	.word	0x00000082


	//----- nvinfo : EIATTR_KPARAM_INFO
	.align		4
.L_4667:
        /*0008*/ 	.byte	0x04, 0x17
        /*000a*/ 	.short	(.L_4669 - .L_4668)
.L_4668:
        /*000c*/ 	.word	0x00000000
        /*0010*/ 	.short	0x0000
        /*0012*/ 	.short	0x0000
        /*0014*/ 	.byte	0x00, 0xf0, 0xa1, 0x04


	//----- nvinfo : EIATTR_SPARSE_MMA_MASK
	.align		4
.L_4669:
        /*0018*/ 	.byte	0x03, 0x50
        /*001a*/ 	.short	0x0000


	//----- nvinfo : EIATTR_MAXREG_COUNT
	.align		4
        /*001c*/ 	.byte	0x03, 0x1b
        /*001e*/ 	.short	0x00ff


	//----- nvinfo : EIATTR_NUM_BARRIERS
	.align		4
        /*0020*/ 	.byte	0x02, 0x4c
        /*0022*/ 	.byte	0x01
	.zero		1


	//----- nvinfo : EIATTR_MERCURY_ISA_VERSION
	.align		4
        /*0024*/ 	.byte	0x03, 0x5f
        /*0026*/ 	.short	0x0101


	//----- nvinfo : EIATTR_COOP_GROUP_MASK_REGIDS
	.align		4
        /*0028*/ 	.byte	0x04, 0x29
        /*002a*/ 	.short	(.L_4671 - .L_4670)


	//   ....[0]....
.L_4670:
        /*002c*/ 	.word	0xffffffff


	//   ....[1]....
        /*0030*/ 	.word	0xffffffff


	//   ....[2]....
        /*0034*/ 	.word	0xffffffff


	//   ....[3]....
        /*0038*/ 	.word	0xffffffff


	//   ....[4]....
        /*003c*/ 	.word	0xffffffff


	//   ....[5]....
        /*0040*/ 	.word	0xffffffff


	//   ....[6]....
        /*0044*/ 	.word	0xffffffff


	//   ....[7]....
        /*0048*/ 	.word	0xffffffff


	//   ....[8]....
        /*004c*/ 	.word	0xffffffff


	//   ....[9]....
        /*0050*/ 	.word	0xffffffff


	//----- nvinfo : EIATTR_COOP_GROUP_INSTR_OFFSETS
	.align		4
.L_4671:
        /*0054*/ 	.byte	0x04, 0x28
        /*0056*/ 	.short	(.L_4673 - .L_4672)


	//   ....[0]....
.L_4672:
        /*0058*/ 	.word	0x00001280


	//   ....[1]....
        /*005c*/ 	.word	0x00001290


	//   ....[2]....
        /*0060*/ 	.word	0x00001310


	//   ....[3]....
        /*0064*/ 	.word	0x00001320


	//   ....[4]....
        /*0068*/ 	.word	0x00001370


	//   ....[5]....
        /*006c*/ 	.word	0x00001380


	//   ....[6]....
        /*0070*/ 	.word	0x000013d0


	//   ....[7]....
        /*0074*/ 	.word	0x000013e0


	//   ....[8]....
        /*0078*/ 	.word	0x00001480


	//   ....[9]....
        /*007c*/ 	.word	0x00001490


	//----- nvinfo : EIATTR_VRC_CTA_INIT_COUNT
	.align		4
.L_4673:
        /*0080*/ 	.byte	0x02, 0x4a
	.zero		1
	.zero		1


	//----- nvinfo : EIATTR_EXIT_INSTR_OFFSETS
	.align		4
        /*0084*/ 	.byte	0x04, 0x1c
        /*0086*/ 	.short	(.L_4675 - .L_4674)


	//   ....[0]....
.L_4674:
        /*0088*/ 	.word	0x00006600


	//----- nvinfo : EIATTR_MAX_THREADS
	.align		4
.L_4675:
        /*008c*/ 	.byte	0x04, 0x05
        /*008e*/ 	.short	(.L_4677 - .L_4676)
.L_4676:
        /*0090*/ 	.word	0x00000100
        /*0094*/ 	.word	0x00000001
        /*0098*/ 	.word	0x00000001


	//----- nvinfo : EIATTR_CBANK_PARAM_SIZE
	.align		4
.L_4677:
        /*009c*/ 	.byte	0x03, 0x19
        /*009e*/ 	.short	0x0128


	//----- nvinfo : EIATTR_PARAM_CBANK
	.align		4
        /*00a0*/ 	.byte	0x04, 0x0a
        /*00a2*/ 	.short	(.L_4679 - .L_4678)
	.align		4
.L_4678:
        /*00a4*/ 	.word	index@(.nv.constant0._ZN10layer_norm13ln_bwd_kernelINS_13Kernel_traitsIfffffjLj6144ELj1ELj1ELj8ELj16ENS_18Kernel_traits_baseILj6144EfffffjLj256EEEEELb1ELb1ELb0ELb1EEEvNS_9BwdParamsE)
        /*00a8*/ 	.short	0x0380
        /*00aa*/ 	.short	0x0128


	//----- nvinfo : EIATTR_SW_WAR
	.align		4
.L_4679:
        /*00ac*/ 	.byte	0x04, 0x36
        /*00ae*/ 	.short	(.L_4681 - .L_4680)
.L_4680:
        /*00b0*/ 	.word	0x00000008
.L_4681:


//--------------------- .nv.info._ZN10layer_norm22ln_bwd_finalize_kernelINS_22Kernel_traits_finalizeILj6144EfffffjLb1ELj1024ELj4ENS_18Kernel_traits_baseILj6144EfffffjLj1024EEEEELb1ELb0EEEvNS_9BwdParamsE --------------------------
	.section	.nv.info._ZN10layer_norm22ln_bwd_finalize_kernelINS_22Kernel_traits_finalizeILj6144EfffffjLb1ELj1024ELj4ENS_18Kernel_traits_baseILj6144EfffffjLj1024EEEEELb1ELb0EEEvNS_9BwdParamsE,"",@"SHT_CUDA_INFO"
	.sectionflags	@""
	.align	4


	//----- nvinfo : EIATTR_CUDA_API_VERSION
	.align		4
        /*0000*/ 	.byte	0x04, 0x37
        /*0002*/ 	.short	(.L_4683 - .L_4682)
.L_4682:
        /*0004*/ 	.word	0x00000082


	//----- nvinfo : EIATTR_KPARAM_INFO
	.align		4
.L_4683:
        /*0008*/ 	.byte	0x04, 0x17
        /*000a*/ 	.short	(.L_4685 - .L_4684)
.L_4684:
        /*000c*/ 	.word	0x00000000
        /*0010*/ 	.short	0x0000
        /*0012*/ 	.short	0x0000
        /*0014*/ 	.byte	0x00, 0xf0, 0xa1, 0x04


	//----- nvinfo : EIATTR_SPARSE_MMA_MASK
	.align		4
.L_4685:
        /*0018*/ 	.byte	0x03, 0x50
        /*001a*/ 	.short	0x0000


	//----- nvinfo : EIATTR_MAXREG_COUNT
	.align		4
        /*001c*/ 	.byte	0x03, 0x1b
        /*001e*/ 	.short	0x0040


	//----- nvinfo : EIATTR_NUM_BARRIERS
	.align		4
        /*0020*/ 	.byte	0x02, 0x4c
        /*0022*/ 	.byte	0x01
	.zero		1


	//----- nvinfo : EIATTR_MERCURY_ISA_VERSION
	.align		4
        /*0024*/ 	.byte	0x03, 0x5f
        /*0026*/ 	.short	0x0101


	//----- nvinfo : EIATTR_COOP_GROUP_MASK_REGIDS
	.align		4
        /*0028*/ 	.byte	0x04, 0x29
        /*002a*/ 	.short	(.L_4687 - .L_4686)


	//   ....[0]....
.L_4686:
        /*002c*/ 	.word	0xffffffff


	//   ....[1]....
        /*0030*/ 	.word	0xffffffff


	//   ....[2]....
        /*0034*/ 	.word	0xffffffff


	//   ....[3]....
        /*0038*/ 	.word	0xffffffff


	//   ....[4]....
        /*003c*/ 	.word	0xffffffff


	//   ....[5]....
        /*0040*/ 	.word	0xffffffff


	//   ....[6]....
        /*0044*/ 	.word	0xffffffff


	//   ....[7]....
        /*0048*/ 	.word	0xffffffff


	//   ....[8]....
        /*004c*/ 	.word	0xffffffff


	//   ....[9]....
        /*0050*/ 	.word	0xffffffff


	//   ....[10]....
        /*0054*/ 	.word	0xffffffff


	//   ....[11]....
        /*0058*/ 	.word	0xffffffff


	//   ....[12]....
        /*005c*/ 	.word	0xffffffff


	//   ....[13]....
        /*0060*/ 	.word	0xffffffff


	//   ....[14]....
        /*0064*/ 	.word	0xffffffff


	//----- nvinfo : EIATTR_COOP_GROUP_INSTR_OFFSETS
	.align		4
.L_4687:
        /*0068*/ 	.byte	0x04, 0x28
        /*006a*/ 	.short	(.L_4689 - .L_4688)


	//   ....[0]....
.L_4688:
        /*006c*/ 	.word	0x00001040


	//   ....[1]....
        /*0070*/ 	.word	0x00001050


	//   ....[2]....
        /*0074*/ 	.word	0x00001060


	//   ....[3]....
        /*0078*/ 	.word	0x00001090


	//   ....[4]....
        /*007c*/ 	.word	0x000010b0


	//   ....[5]....
        /*0080*/ 	.word	0x000010c0


	//   ....[6]....
        /*0084*/ 	.word	0x000010f0


	//   ....[7]....
        /*0088*/ 	.word	0x00001110


	//   ....[8]....
        /*008c*/ 	.word	0x00001120


	//   ....[9]....
        /*0090*/ 	.word	0x00001160


	//   ....[10]....
        /*0094*/ 	.word	0x00001190


	//   ....[11]....
        /*0098*/ 	.word	0x000011a0


	//   ....[12]....
        /*009c*/ 	.word	0x000011e0


	//   ....[13]....
        /*00a0*/ 	.word	0x00001200


	//   ....[14]....
        /*00a4*/ 	.word	0x00001210


	//----- nvinfo : EIATTR_VRC_CTA_INIT_COUNT
	.align		4
.L_4689:
        /*00a8*/ 	.byte	0x02, 0x4a
	.zero		1
	.zero		1


	//----- nvinfo : EIATTR_EXIT_INSTR_OFFSETS
	.align		4
        /*00ac*/ 	.byte	0x04, 0x1c
        /*00ae*/ 	.short	(.L_4691 - .L_4690)


	//   ....[0]....
.L_4690:
        /*00b0*/ 	.word	0x00000060


	//   ....[1]....
        /*00b4*/ 	.word	0x00001290


	//   ....[2]....
        /*00b8*/ 	.word	0x000012c0


	//   ....[3]....
        /*00bc*/ 	.word	0x000013a0


	//----- nvinfo : EIATTR_MAX_THREADS
	.align		4
.L_4691:
        /*00c0*/ 	.byte	0x04, 0x05
        /*00c2*/ 	.short	(.L_4693 - .L_4692)
.L_4692:
        /*00c4*/ 	.word	0x00000400
        /*00c8*/ 	.word	0x00000001
        /*00cc*/ 	.word	0x00000001


	//----- nvinfo : EIATTR_CRS_STACK_SIZE
	.align		4
.L_4693:
        /*00d0*/ 	.byte	0x04, 0x1e
        /*00d2*/ 	.short	(.L_4695 - .L_4694)
.L_4694:
        /*00d4*/ 	.word	0x00000000


	//----- nvinfo : EIATTR_CBANK_PARAM_SIZE
	.align		4
.L_4695:
        /*00d8*/ 	.byte	0x03, 0x19
        /*00da*/ 	.short	0x0128


	//----- nvinfo : EIATTR_PARAM_CBANK
	.align		4
        /*00dc*/ 	.byte	0x04, 0x0a
        /*00de*/ 	.short	(.L_4697 - .L_4696)
	.align		4
.L_4696:
        /*00e0*/ 	.word	index@(.nv.constant0._ZN10layer_norm22ln_bwd_finalize_kernelINS_22Kernel_traits_finalizeILj6144EfffffjLb1ELj1024ELj4ENS_18Kernel_traits_baseILj6144EfffffjLj1024EEEEELb1ELb0EEEvNS_9BwdParamsE)
        /*00e4*/ 	.short	0x0380
        /*00e6*/ 	.short	0x0128


	//----- nvinfo : EIATTR_SW_WAR
	.align		4
.L_4697:
        /*00e8*/ 	.byte	0x04, 0x36
        /*00ea*/ 	.short	(.L_4699 - .L_4698)
.L_4698:
        /*00ec*/ 	.word	0x00000008
.L_4699:


//--------------------- .nv.info._ZN10layer_norm13ln_bwd_kernelINS_13Kernel_traitsIfffffjLj6144ELj1ELj1ELj8ELj16ENS_18Kernel_traits_baseILj6144EfffffjLj256EEEEELb1ELb1ELb1ELb0EEEvNS_9BwdParamsE --------------------------
	.section	.nv.info._ZN10layer_norm13ln_bwd_kernelINS_13Kernel_traitsIfffffjLj6144ELj1ELj1ELj8ELj16ENS_18Kernel_traits_baseILj6144EfffffjLj256EEEEELb1ELb1ELb1ELb0EEEvNS_9BwdParamsE,"",@"SHT_CUDA_INFO"
	.sectionflags	@""
	.align	4


	//----- nvinfo : EIATTR_CUDA_API_VERSION
	.align		4
        /*0000*/ 	.byte	0x04, 0x37
        /*0002*/ 	.short	(.L_4701 - .L_4700)
.L_4700:
        /*0004*/ 	.word	0x00000082


	//----- nvinfo : EIATTR_KPARAM_INFO
	.align		4
.L_4701:
        /*0008*/ 	.byte	0x04, 0x17
        /*000a*/ 	.short	(.L_4703 - .L_4702)
.L_4702:
        /*000c*/ 	.word	0x00000000
        /*0010*/ 	.short	0x0000
        /*0012*/ 	.short	0x0000
        /*0014*/ 	.byte	0x00, 0xf0, 0xa1, 0x04


	//----- nvinfo : EIATTR_SPARSE_MMA_MASK
	.align		4
.L_4703:
        /*0018*/ 	.byte	0x03, 0x50
        /*001a*/ 	.short	0x0000


	//----- nvinfo : EIATTR_MAXREG_COUNT
	.align		4
        /*001c*/ 	.byte	0x03, 0x1b
        /*001e*/ 	.short	0x00ff


	//----- nvinfo : EIATTR_NUM_BARRIERS
	.align		4
        /*0020*/ 	.byte	0x02, 0x4c
        /*0022*/ 	.byte	0x01
	.zero		1


	//----- nvinfo : EIATTR_MERCURY_ISA_VERSION
	.align		4
        /*0024*/ 	.byte	0x03, 0x5f
        /*0026*/ 	.short	0x0101


	//----- nvinfo : EIATTR_COOP_GROUP_MASK_REGIDS
	.align		4
        /*0028*/ 	.byte	0x04, 0x29
        /*002a*/ 	.short	(.L_4705 - .L_4704)


	//   ....[0]....
.L_4704:
        /*002c*/ 	.word	0xffffffff


	//   ....[1]....
        /*0030*/ 	.word	0xffffffff


	//   ....[2]....
        /*0034*/ 	.word	0xffffffff


	//   ....[3]....
        /*0038*/ 	.word	0xffffffff


	//   ....[4]....
        /*003c*/ 	.word	0xffffffff


	//   ....[5]....
        /*0040*/ 	.word	0xffffffff


	//   ....[6]....
        /*0044*/ 	.word	0xffffffff


	//   ....[7]....
        /*0048*/ 	.word	0xffffffff


	//   ....[8]....
        /*004c*/ 	.word	0xffffffff


	//   ....[9]....
        /*0050*/ 	.word	0xffffffff


	//----- nvinfo : EIATTR_COOP_GROUP_INSTR_OFFSETS
	.align		4
.L_4705:
        /*0054*/ 	.byte	0x04, 0x28
        /*0056*/ 	.short	(.L_4707 - .L_4706)


	//   ....[0]....
.L_4706:
        /*0058*/ 	.word	0x000024e0


	//   ....[1]....
        /*005c*/ 	.word	0x00002510


	//   ....[2]....
        /*0060*/ 	.word	0x00002540


	//   ....[3]....
        /*0064*/ 	.word	0x00002550


	//   ....[4]....
        /*0068*/ 	.word	0x00002580


	//   ....[5]....
        /*006c*/ 	.word	0x00002590


	//   ....[6]....
        /*0070*/ 	.word	0x000025c0


	//   ....[7]....
        /*0074*/ 	.word	0x000025d0


	//   ....[8]....
        /*0078*/ 	.word	0x00002600


	//   ....[9]....
        /*007c*/ 	.word	0x00002610


	//----- nvinfo : EIATTR_VRC_CTA_INIT_COUNT
	.align		4
.L_4707:
        /*0080*/ 	.byte	0x02, 0x4a
	.zero		1
	.zero		1


	//----- nvinfo : EIATTR_EXIT_INSTR_OFFSETS
	.align		4
        /*0084*/ 	.byte	0x04, 0x1c
        /*0086*/ 	.short	(.L_4709 - .L_4708)


	//   ....[0]....
.L_4708:
        /*0088*/ 	.word	0x00009390


	//   ....[1]....
        /*008c*/ 	.word	0x00009430


	//----- nvinfo : EIATTR_MAX_THREADS
	.align		4
.L_4709:
        /*0090*/ 	.byte	0x04, 0x05
        /*0092*/ 	.short	(.L_4711 - .L_4710)
.L_4710:
        /*0094*/ 	.word	0x00000100
        /*0098*/ 	.word	0x00000001
        /*009c*/ 	.word	0x00000001


	//----- nvinfo : EIATTR_CRS_STACK_SIZE
	.align		4
.L_4711:
        /*00a0*/ 	.byte	0x04, 0x1e
        /*00a2*/ 	.short	(.L_4713 - .L_4712)
.L_4712:
        /*00a4*/ 	.word	0x00000000


	//----- nvinfo : EIATTR_CBANK_PARAM_SIZE
	.align		4
.L_4713:
        /*00a8*/ 	.byte	0x03, 0x19
        /*00aa*/ 	.short	0x0128


	//----- nvinfo : EIATTR_PARAM_CBANK
	.align		4
        /*00ac*/ 	.byte	0x04, 0x0a
        /*00ae*/ 	.short	(.L_4715 - .L_4714)
	.align		4
.L_4714:
        /*00b0*/ 	.word	index@(.nv.constant0._ZN10layer_norm13ln_bwd_kernelINS_13Kernel_traitsIfffffjLj6144ELj1ELj1ELj8ELj16ENS_18Kernel_traits_baseILj6144EfffffjLj256EEEEELb1ELb1ELb1ELb0EEEvNS_9BwdParamsE)
        /*00b4*/ 	.short	0x0380
        /*00b6*/ 	.short	0x0128


	//----- nvinfo : EIATTR_SW_WAR
	.align		4
.L_4715:
        /*00b8*/ 	.byte	0x04, 0x36
        /*00ba*/ 	.short	(.L_4717 - .L_4716)
.L_4716:
        /*00bc*/ 	.word	0x00000008
.L_4717:


//--------------------- .nv.info._ZN10layer_norm22ln_bwd_finalize_kernelINS_22Kernel_traits_finalizeILj6144EfffffjLb1ELj1024ELj4ENS_18Kernel_traits_baseILj6144EfffffjLj1024EEEEELb1ELb1EEEvNS_9BwdParamsE --------------------------
	.section	.nv.info._ZN10layer_norm22ln_bwd_finalize_kernelINS_22Kernel_traits_finalizeILj6144EfffffjLb1ELj1024ELj4ENS_18Kernel_traits_baseILj6144EfffffjLj1024EEEEELb1ELb1EEEvNS_9BwdParamsE,"",@"SHT_CUDA_INFO"
	.sectionflags	@""
	.align	4


	//----- nvinfo : EIATTR_CUDA_API_VERSION
	.align		4
        /*0000*/ 	.byte	0x04, 0x37
        /*0002*/ 	.short	(.L_4719 - .L_4718)
.L_4718:
        /*0004*/ 	.word	0x00000082


	//----- nvinfo : EIATTR_KPARAM_INFO
	.align		4
.L_4719:
        /*0008*/ 	.byte	0x04, 0x17
        /*000a*/ 	.short	(.L_4721 - .L_4720)
.L_4720:
        /*000c*/ 	.word	0x00000000
        /*0010*/ 	.short	0x0000
        /*0012*/ 	.short	0x0000
        /*0014*/ 	.byte	0x00, 0xf0, 0xa1, 0x04


	//----- nvinfo : EIATTR_SPARSE_MMA_MASK
	.align		4
.L_4721:
        /*0018*/ 	.byte	0x03, 0x50
        /*001a*/ 	.short	0x0000


	//----- nvinfo : EIATTR_MAXREG_COUNT
	.align		4
        /*001c*/ 	.byte	0x03, 0x1b
        /*001e*/ 	.short	0x0040


	//----- nvinfo : EIATTR_NUM_BARRIERS
	.align		4
        /*0020*/ 	.byte	0x02, 0x4c
        /*0022*/ 	.byte	0x01
	.zero		1


	//----- nvinfo : EIATTR_MERCURY_ISA_VERSION
	.align		4
        /*0024*/ 	.byte	0x03, 0x5f
        /*0026*/ 	.short	0x0101


	//----- nvinfo : EIATTR_COOP_GROUP_MASK_REGIDS
	.align		4
        /*0028*/ 	.byte	0x04, 0x29
        /*002a*/ 	.short	(.L_4723 - .L_4722)


	//   ....[0]....
.L_4722:
        /*002c*/ 	.word	0xffffffff


	//   ....[1]....
        /*0030*/ 	.word	0xffffffff


	//   ....[2]....
        /*0034*/ 	.word	0xffffffff


	//   ....[3]....
        /*0038*/ 	.word	0xffffffff


	//   ....[4]....
        /*003c*/ 	.word	0xffffffff


	//   ....[5]....
        /*0040*/ 	.word	0xffffffff


	//   ....[6]....
        /*0044*/ 	.word	0xffffffff


	//   ....[7]....
        /*0048*/ 	.word	0xffffffff


	//   ....[8]....
        /*004c*/ 	.word	0xffffffff


	//   ....[9]....
        /*0050*/ 	.word	0xffffffff


	//   ....[10]....
        /*0054*/ 	.word	0xffffffff


	//   ....[11]....
        /*0058*/ 	.word	0xffffffff


	//   ....[12]....
        /*005c*/ 	.word	0xffffffff


	//   ....[13]....
        /*0060*/ 	.word	0xffffffff


	//   ....[14]....
        /*0064*/ 	.word	0xffffffff


	//----- nvinfo : EIATTR_COOP_GROUP_INSTR_OFFSETS
	.align		4
.L_4723:
        /*0068*/ 	.byte	0x04, 0x28
        /*006a*/ 	.short	(.L_4725 - .L_4724)


	//   ....[0]....
.L_4724:
        /*006c*/ 	.word	0x00001090


	//   ....[1]....
        /*0070*/ 	.word	0x000010a0


	//   ....[2]....
        /*0074*/ 	.word	0x000010b0


	//   ....[3]....
        /*0078*/ 	.word	0x000010e0


	//   ....[4]....
        /*007c*/ 	.word	0x00001100


	//   ....[5]....
        /*0080*/ 	.word	0x00001110


	//   ....[6]....
        /*0084*/ 	.word	0x00001140


	//   ....[7]....
        /*0088*/ 	.word	0x00001160


	//   ....[8]....
        /*008c*/ 	.word	0x00001170


	//   ....[9]....
        /*0090*/ 	.word	0x000011a0


	//   ....[10]....
        /*0094*/ 	.word	0x000011c0


	//   ....[11]....
        /*0098*/ 	.word	0x000011d0


	//   ....[12]....
        /*009c*/ 	.word	0x00001210


	//   ....[13]....
        /*00a0*/ 	.word	0x00001230


	//   ....[14]....
        /*00a4*/ 	.word	0x00001240


	//----- nvinfo : EIATTR_VRC_CTA_INIT_COUNT
	.align		4
.L_4725:
        /*00a8*/ 	.byte	0x02, 0x4a
	.zero		1
	.zero		1


	//----- nvinfo : EIATTR_EXIT_INSTR_OFFSETS
	.align		4
        /*00ac*/ 	.byte	0x04, 0x1c
        /*00ae*/ 	.short	(.L_4727 - .L_4726)


	//   ....[0]....
.L_4726:
        /*00b0*/ 	.word	0x00000060


	//   ....[1]....
        /*00b4*/ 	.word	0x000012c0


	//   ....[2]....
        /*00b8*/ 	.word	0x000013b0


	//----- nvinfo : EIATTR_MAX_THREADS
	.align		4
.L_4727:
        /*00bc*/ 	.byte	0x04, 0x05
        /*00be*/ 	.short	(.L_4729 - .L_4728)
.L_4728:
        /*00c0*/ 	.word	0x00000400
        /*00c4*/ 	.word	0x00000001
        /*00c8*/ 	.word	0x00000001


	//----- nvinfo : EIATTR_CRS_STACK_SIZE
	.align		4
.L_4729:
        /*00cc*/ 	.byte	0x04, 0x1e
        /*00ce*/ 	.short	(.L_4731 - .L_4730)
.L_4730:
        /*00d0*/ 	.word	0x00000000


	//----- nvinfo : EIATTR_CBANK_PARAM_SIZE
	.align		4
.L_4731:
        /*00d4*/ 	.byte	0x03, 0x19
        /*00d6*/ 	.short	0x0128


	//----- nvinfo : EIATTR_PARAM_CBANK
	.align		4
        /*00d8*/ 	.byte	0x04, 0x0a
        /*00da*/ 	.short	(.L_4733 - .L_4732)
	.align		4
.L_4732:
        /*00dc*/ 	.word	index@(.nv.constant0._ZN10layer_norm22ln_bwd_finalize_kernelINS_22Kernel_traits_finalizeILj6144EfffffjLb1ELj1024ELj4ENS_18Kernel_traits_baseILj6144EfffffjLj1024EEEEELb1ELb1EEEvNS_9BwdParamsE)
        /*00e0*/ 	.short	0x0380
        /*00e2*/ 	.short	0x0128


	//----- nvinfo : EIATTR_SW_WAR
	.align		4
.L_4733:
        /*00e4*/ 	.byte	0x04, 0x36
        /*00e6*/ 	.short	(.L_4735 - .L_4734)
.L_4734:
        /*00e8*/ 	.word	0x00000008
.L_4735:


//--------------------- .nv.info._ZN10layer_norm13ln_bwd_kernelINS_13Kernel_traitsIfffffjLj6144ELj1ELj1ELj8ELj16ENS_18Kernel_traits_baseILj6144EfffffjLj256EEEEELb1ELb1ELb1ELb1EEEvNS_9BwdParamsE --------------------------
	.section	.nv.info._ZN10layer_norm13ln_bwd_kernelINS_13Kernel_traitsIfffffjLj6144ELj1ELj1ELj8ELj16ENS_18Kernel_traits_baseILj6144EfffffjLj256EEEEELb1ELb1ELb1ELb1EEEvNS_9BwdParamsE,"",@"SHT_CUDA_INFO"
	.sectionflags	@""
	.align	4


	//----- nvinfo : EIATTR_CUDA_API_VERSION
	.align		4
        /*0000*/ 	.byte	0x04, 0x37
        /*0002*/ 	.short	(.L_4737 - .L_4736)
.L_4736:
        /*0004*/ 	.word	0x00000082


	//----- nvinfo : EIATTR_KPARAM_INFO
	.align		4
.L_4737:
        /*0008*/ 	.byte	0x04, 0x17
        /*000a*/ 	.short	(.L_4739 - .L_4738)
.L_4738:
        /*000c*/ 	.word	0x00000000
        /*0010*/ 	.short	0x0000
        /*0012*/ 	.short	0x0000
        /*0014*/ 	.byte	0x00, 0xf0, 0xa1, 0x04


	//----- nvinfo : EIATTR_SPARSE_MMA_MASK
	.align		4
.L_4739:
        /*0018*/ 	.byte	0x03, 0x50
        /*001a*/ 	.short	0x0000


	//----- nvinfo : EIATTR_MAXREG_COUNT
	.align		4
        /*001c*/ 	.byte	0x03, 0x1b
        /*001e*/ 	.short	0x00ff


	//----- nvinfo : EIATTR_NUM_BARRIERS
	.align		4
        /*0020*/ 	.byte	0x02, 0x4c
        /*0022*/ 	.byte	0x01
	.zero		1


	//----- nvinfo : EIATTR_MERCURY_ISA_VERSION
	.align		4
        /*0024*/ 	.byte	0x03, 0x5f
        /*0026*/ 	.short	0x0101


	//----- nvinfo : EIATTR_COOP_GROUP_MASK_REGIDS
	.align		4
        /*0028*/ 	.byte	0x04, 0x29
        /*002a*/ 	.short	(.L_4741 - .L_4740)


	//   ....[0]....
.L_4740:
        /*002c*/ 	.word	0xffffffff


	//   ....[1]....
        /*0030*/ 	.word	0xffffffff


	//   ....[2]....
        /*0034*/ 	.word	0xffffffff


	//   ....[3]....
        /*0038*/ 	.word	0xffffffff


	//   ....[4]....
        /*003c*/ 	.word	0xffffffff


	//   ....[5]....
        /*0040*/ 	.word	0xffffffff


	//   ....[6]....
        /*0044*/ 	.word	0xffffffff


	//   ....[7]....
        /*0048*/ 	.word	0xffffffff


	//   ....[8]....
        /*004c*/ 	.word	0xffffffff


	//   ....[9]....
        /*0050*/ 	.word	0xffffffff


	//----- nvinfo : EIATTR_COOP_GROUP_INSTR_OFFSETS
	.align		4
.L_4741:
        /*0054*/ 	.byte	0x04, 0x28
        /*0056*/ 	.short	(.L_4743 - .L_4742)


	//   ....[0]....
.L_4742:
        /*0058*/ 	.word	0x00001a40


	//   ....[1]....
        /*005c*/ 	.word	0x00001a70


	//   ....[2]....
        /*0060*/ 	.word	0x00001b10


	//   ....[3]....
        /*0064*/ 	.word	0x00001b20


	//   ....[4]....
        /*0068*/ 	.word	0x00001b70


	//   ....[5]....
        /*006c*/ 	.word	0x00001b90


	//   ....[6]....
        /*0070*/ 	.word	0x00001bc0


	//   ....[7]....
        /*0074*/ 	.word	0x00001bd0


	//   ....[8]....
        /*0078*/ 	.word	0x00001c10


	//   ....[9]....
        /*007c*/ 	.word	0x00001c40


	//----- nvinfo : EIATTR_VRC_CTA_INIT_COUNT
	.align		4
.L_4743:
        /*0080*/ 	.byte	0x02, 0x4a
	.zero		1
	.zero		1


	//----- nvinfo : EIATTR_EXIT_INSTR_OFFSETS
	.align		4
        /*0084*/ 	.byte	0x04, 0x1c
        /*0086*/ 	.short	(.L_4745 - .L_4744)


	//   ....[0]....
.L_4744:
        /*0088*/ 	.word	0x00007890


	//----- nvinfo : EIATTR_MAX_THREADS
	.align		4
.L_4745:
        /*008c*/ 	.byte	0x04, 0x05
        /*008e*/ 	.short	(.L_4747 - .L_4746)
.L_4746:
        /*0090*/ 	.word	0x00000100
        /*0094*/ 	.word	0x00000001
        /*0098*/ 	.word	0x00000001


	//----- nvinfo : EIATTR_CBANK_PARAM_SIZE
	.align		4
.L_4747:
        /*009c*/ 	.byte	0x03, 0x19
        /*009e*/ 	.short	0x0128


	//----- nvinfo : EIATTR_PARAM_CBANK
	.align		4
        /*00a0*/ 	.byte	0x04, 0x0a
        /*00a2*/ 	.short	(.L_4749 - .L_4748)
	.align		4
.L_4748:
        /*00a4*/ 	.word	index@(.nv.constant0._ZN10layer_norm13ln_bwd_kernelINS_13Kernel_traitsIfffffjLj6144ELj1ELj1ELj8ELj16ENS_18Kernel_traits_baseILj6144EfffffjLj256EEEEELb1ELb1ELb1ELb1EEEvNS_9BwdParamsE)
        /*00a8*/ 	.short	0x0380
        /*00aa*/ 	.short	0x0128


	//----- nvinfo : EIATTR_SW_WAR
	.align		4
.L_4749:
        /*00ac*/ 	.byte	0x04, 0x36
        /*00ae*/ 	.short	(.L_4751 - .L_4750)
.L_4750:
        /*00b0*/ 	.word	0x00000008
.L_4751:


//--------------------- .nv.callgraph             --------------------------
	.section	.nv.callgraph,"",@"SHT_CUDA_CALLGRAPH"
	.align	4
	.sectionentsize	8
	.align		4
        /*0000*/ 	.word	0x00000000
	.align		4
        /*0004*/ 	.word	0xffffffff
	.align		4
        /*0008*/ 	.word	0x00000000
	.align		4
        /*000c*/ 	.word	0xfffffffe
	.align		4
        /*0010*/ 	.word	0x00000000
	.align		4
        /*0014*/ 	.word	0xfffffffd
	.align		4
        /*0018*/ 	.word	0x00000000
	.align		4
        /*001c*/ 	.word	0xfffffffc


//--------------------- .text._ZN10layer_norm13ln_bwd_kernelINS_13Kernel_traitsI13__nv_bfloat16S2_S2_S2_fjLj6144ELj1ELj1ELj8ELj16ENS_18Kernel_traits_baseILj6144ES2_S2_S2_S2_fjLj256EEEEELb0ELb0ELb0ELb0EEEvNS_9BwdParamsE --------------------------
	.section	.text._ZN10layer_norm13ln_bwd_kernelINS_13Kernel_traitsI13__nv_bfloat16S2_S2_S2_fjLj6144ELj1ELj1ELj8ELj16ENS_18Kernel_traits_baseILj6144ES2_S2_S2_S2_fjLj256EEEEELb0ELb0ELb0ELb0EEEvNS_9BwdParamsE,"ax",@progbits
	.align	128
        .global         _ZN10layer_norm13ln_bwd_kernelINS_13Kernel_traitsI13__nv_bfloat16S2_S2_S2_fjLj6144ELj1ELj1ELj8ELj16ENS_18Kernel_traits_baseILj6144ES2_S2_S2_S2_fjLj256EEEEELb0ELb0ELb0ELb0EEEvNS_9BwdParamsE
        .type           _ZN10layer_norm13ln_bwd_kernelINS_13Kernel_traitsI13__nv_bfloat16S2_S2_S2_fjLj6144ELj1ELj1ELj8ELj16ENS_18Kernel_traits_baseILj6144ES2_S2_S2_S2_fjLj256EEEEELb0ELb0ELb0ELb0EEEvNS_9BwdParamsE,@function
        .size           _ZN10layer_norm13ln_bwd_kernelINS_13Kernel_traitsI13__nv_bfloat16S2_S2_S2_fjLj6144ELj1ELj1ELj8ELj16ENS_18Kernel_traits_baseILj6144ES2_S2_S2_S2_fjLj256EEEEELb0ELb0ELb0ELb0EEEvNS_9BwdParamsE,(.L_x_10654 - _ZN10layer_norm13ln_bwd_kernelINS_13Kernel_traitsI13__nv_bfloat16S2_S2_S2_fjLj6144ELj1ELj1ELj8ELj16ENS_18Kernel_traits_baseILj6144ES2_S2_S2_S2_fjLj256EEEEELb0ELb0ELb0ELb0EEEvNS_9BwdParamsE)
        .other          _ZN10layer_norm13ln_bwd_kernelINS_13Kernel_traitsI13__nv_bfloat16S2_S2_S2_fjLj6144ELj1ELj1ELj8ELj16ENS_18Kernel_traits_baseILj6144ES2_S2_S2_S2_fjLj256EEEEELb0ELb0ELb0ELb0EEEvNS_9BwdParamsE,@"STO_CUDA_ENTRY STV_DEFAULT"
_ZN10layer_norm13ln_bwd_kernelINS_13Kernel_traitsI13__nv_bfloat16S2_S2_S2_fjLj6144ELj1ELj1ELj8ELj16ENS_18Kernel_traits_baseILj6144ES2_S2_S2_S2_fjLj256EEEEELb0ELb0ELb0ELb0EEEvNS_9BwdParamsE:
.text._ZN10layer_norm13ln_bwd_kernelINS_13Kernel_traitsI13__nv_bfloat16S2_S2_S2_fjLj6144ELj1ELj1ELj8ELj16ENS_18Kernel_traits_baseILj6144ES2_S2_S2_S2_fjLj256EEEEELb0ELb0ELb0ELb0EEEvNS_9BwdParamsE:
[----:B------:R-:W-:Y:S01]  /*0000*/  LDC R1, c[0x0][0x37c] ;  /* 0x0000df00ff017b82 */ /* 0x000fe20000000800 */
[----:B------:R-:W0:Y:S01]  /*0010*/  S2R R2, SR_TID.X ;  /* 0x0000000000027919 */ /* 0x000e220000002100 */
[----:B------:R-:W1:Y:S01]  /*0020*/  LDCU UR4, c[0x0][0x388] ;  /* 0x00007100ff0477ac */ /* 0x000e620008000800 */
[----:B------:R-:W2:Y:S01]  /*0030*/  LDCU.64 UR8, c[0x0][0x358] ;  /* 0x00006b00ff0877ac */ /* 0x000ea20008000a00 */
[----:B------:R-:W3:Y:S01]  /*0040*/  LDCU UR5, c[0x0][0x384] ;  /* 0x00007080ff0577ac */ /* 0x000ee20008000800 */
[----:B-1----:R-:W-:-:S04]  /*0050*/  MOV R92, UR4 ;  /* 0x00000004005c7c02 */ /* 0x002fc80008000f00 */
[----:B------:R-:W-:-:S04]  /*0060*/  SHF.R.S32.HI R3, RZ, 0x1f, R92 ;  /* 0x0000001fff037819 */ /* 0x000fc8000001145c */
[----:B------:R-:W-:Y:S02]  /*0070*/  LEA.HI R0, R3, R92, RZ, 0x3 ;  /* 0x0000005c03007211 */ /* 0x000fe400078f18ff */
[----:B0-----:R-:W-:Y:S02]  /*0080*/  LOP3.LUT R5, R2, 0xff, RZ, 0x3c, !PT ;  /* 0x000000ff02057812 */ /* 0x001fe400078e3cff */
[----:B------:R-:W-:Y:S02]  /*0090*/  MOV R3, R2 ;  /* 0x0000000200037202 */ /* 0x000fe40000000f00 */
[----:B------:R-:W-:-:S04]  /*00a0*/  LEA.HI.SX32 R0, R0, R5, 0x1d ;  /* 0x0000000500007211 */ /* 0x000fc800078feaff */
[C---:B------:R-:W-:Y:S02]  /*00b0*/  ISETP.GE.U32.AND P4, PT, R0.reuse, 0x100, PT ;  /* 0x000001000000780c */ /* 0x040fe40003f86070 */
[C---:B------:R-:W-:Y:S02]  /*00c0*/  ISETP.GE.U32.AND P3, PT, R0.reuse, 0x200, PT ;  /* 0x000002000000780c */ /* 0x040fe40003f66070 */
[----:B------:R-:W-:-:S09]  /*00d0*/  ISETP.GE.U32.AND P2, PT, R0, 0x300, PT ;  /* 0x000003000000780c */ /* 0x000fd20003f46070 */
[----:B------:R-:W0:Y:S08]  /*00e0*/  @P4 LDC.64 R4, c[0x0][0x3d0] ;  /* 0x0000f400ff044b82 */ /* 0x000e300000000a00 */
[----:B------:R-:W1:Y:S08]  /*00f0*/  @P3 LDC.64 R6, c[0x0][0x3d0] ;  /* 0x0000f400ff063b82 */ /* 0x000e700000000a00 */
[----:B------:R-:W4:Y:S01]  /*0100*/  @P2 LDC.64 R10, c[0x0][0x3d0] ;  /* 0x0000f400ff0a2b82 */ /* 0x000f220000000a00 */
[C---:B0-----:R-:W-:Y:S01]  /*0110*/  @P4 IMAD.WIDE.U32 R4, R3.reuse, 0x10, R4 ;  /* 0x0000001003044825 */ /* 0x041fe200078e0004 */
[----:B------:R-:W-:-:S04]  /*0120*/  @P4 LOP3.LUT R3, R3, 0x100, RZ, 0xfc, !PT ;  /* 0x0000010003034812 */ /* 0x000fc800078efcff */
[----:B--2---:R0:W5:Y:S01]  /*0130*/  @P4 LDG.E.128 R116, desc[UR8][R4.64] ;  /* 0x0000000804744981 */ /* 0x004162000c1e1d00 */
[C---:B-1----:R-:W-:Y:S01]  /*0140*/  @P3 IMAD.WIDE.U32 R8, R3.reuse, 0x10, R6 ;  /* 0x0000001003083825 */ /* 0x042fe200078e0006 */
[----:B------:R-:W-:-:S04]  /*0150*/  @P3 IADD3 R3, PT, PT, R3, 0x100, RZ ;  /* 0x0000010003033810 */ /* 0x000fc80007ffe0ff */
[----:B------:R0:W5:Y:S01]  /*0160*/  @P3 LDG.E.128 R64, desc[UR8][R8.64] ;  /* 0x0000000808403981 */ /* 0x000162000c1e1d00 */
[----:B----4-:R-:W-:-:S05]  /*0170*/  @P2 IMAD.WIDE.U32 R6, R3, 0x10, R10 ;  /* 0x0000001003062825 */ /* 0x010fca00078e000a */
[----:B------:R0:W5:Y:S01]  /*0180*/  @P2 LDG.E.128 R60, desc[UR8][R6.64] ;  /* 0x00000008063c2981 */ /* 0x000162000c1e1d00 */
[----:B------:R-:W1:Y:S01]  /*0190*/  S2UR UR4, SR_CTAID.X ;  /* 0x00000000000479c3 */ /* 0x000e620000002500 */
[----:B------:R-:W-:Y:S02]  /*01a0*/  CS2R R56, SRZ ;  /* 0x0000000000387805 */ /* 0x000fe4000001ff00 */
[----:B------:R-:W-:Y:S02]  /*01b0*/  CS2R R58, SRZ ;  /* 0x00000000003a7805 */ /* 0x000fe4000001ff00 */
[----:B------:R-:W-:Y:S02]  /*01c0*/  CS2R R52, SRZ ;  /* 0x0000000000347805 */ /* 0x000fe4000001ff00 */
[----:B------:R-:W-:Y:S02]  /*01d0*/  CS2R R54, SRZ ;  /* 0x0000000000367805 */ /* 0x000fe4000001ff00 */
[----:B------:R-:W-:-:S02]  /*01e0*/  CS2R R48, SRZ ;  /* 0x0000000000307805 */ /* 0x000fc4000001ff00 */
[----:B-1----:R-:W-:-:S04]  /*01f0*/  MOV R93, UR4 ;  /* 0x00000004005d7c02 */ /* 0x002fc80008000f00 */
[----:B---3--:R-:W-:Y:S02]  /*0200*/  ISETP.GE.AND P0, PT, R93, UR5, PT ;  /* 0x000000055d007c0c */ /* 0x008fe4000bf06270 */
[----:B------:R-:W-:Y:S02]  /*0210*/  CS2R R50, SRZ ;  /* 0x0000000000327805 */ /* 0x000fe4000001ff00 */
[----:B------:R-:W-:Y:S02]  /*0220*/  CS2R R44, SRZ ;  /* 0x00000000002c7805 */ /* 0x000fe4000001ff00 */
[----:B------:R-:W-:Y:S02]  /*0230*/  CS2R R46, SRZ ;  /* 0x00000000002e7805 */ /* 0x000fe4000001ff00 */
[----:B------:R-:W-:Y:S02]  /*0240*/  CS2R R40, SRZ ;  /* 0x0000000000287805 */ /* 0x000fe4000001ff00 */
[----:B------:R-:W-:-:S02]  /*0250*/  CS2R R42, SRZ ;  /* 0x00000000002a7805 */ /* 0x000fc4000001ff00 */
[----:B------:R-:W-:Y:S02]  /*0260*/  CS2R R36, SRZ ;  /* 0x0000000000247805 */ /* 0x000fe4000001ff00 */
        /* <DEDUP_REMOVED lines=12> */
[----:B------:R-:W-:Y:S01]  /*0330*/  CS2R R14, SRZ ;  /* 0x00000000000e7805 */ /* 0x000fe2000001ff00 */
[----:B0-----:R-:W-:Y:S06]  /*0340*/  @P0 BRA `(.L_x_0) ;  /* 0x0000004000c00947 */ /* 0x001fec0003800000 */
[----:B------:R-:W0:Y:S01]  /*0350*/  LDC.64 R2, c[0x0][0x3e0] ;  /* 0x0000f800ff027b82 */ /* 0x000e220000000a00 */
[----:B-----5:R-:W-:Y:S02]  /*0360*/  PRMT R148, R119, 0x7632, R148 ;  /* 0x0000763277947816 */ /* 0x020fe40000000094 */
[----:B------:R-:W-:Y:S02]  /*0370*/  CS2R R56, SRZ ;  /* 0x0000000000387805 */ /* 0x000fe4000001ff00 */
[----:B------:R-:W-:Y:S02]  /*0380*/  PRMT R149, R118, 0x7632, R149 ;  /* 0x0000763276957816 */ /* 0x000fe40000000095 */
[----:B------:R-:W-:Y:S02]  /*0390*/  CS2R R58, SRZ ;  /* 0x00000000003a7805 */ /* 0x000fe4000001ff00 */
[----:B------:R-:W-:Y:S02]  /*03a0*/  PRMT R150, R117, 0x7632, R150 ;  /* 0x0000763275967816 */ /* 0x000fe40000000096 */
[----:B------:R-:W-:-:S02]  /*03b0*/  CS2R R52, SRZ ;  /* 0x0000000000347805 */ /* 0x000fc4000001ff00 */
[----:B------:R-:W-:Y:S02]  /*03c0*/  PRMT R151, R116, 0x7632, R151 ;  /* 0x0000763274977816 */ /* 0x000fe40000000097 */
        /* <DEDUP_REMOVED lines=17> */
[----:B0-----:R-:W-:Y:S02]  /*04e0*/  ISETP.NE.U32.AND P0, PT, R2, RZ, PT ;  /* 0x000000ff0200720c */ /* 0x001fe40003f05070 */
[----:B------:R-:W-:Y:S02]  /*04f0*/  CS2R R32, SRZ ;  /* 0x0000000000207805 */ /* 0x000fe4000001ff00 */
[----:B------:R-:W-:Y:S02]  /*0500*/  CS2R R34, SRZ ;  /* 0x0000000000227805 */ /* 0x000fe4000001ff00 */
[----:B------:R-:W-:Y:S02]  /*0510*/  CS2R R28, SRZ ;  /* 0x00000000001c7805 */ /* 0x000fe4000001ff00 */
[----:B------:R-:W-:Y:S02]  /*0520*/  ISETP.NE.AND.EX P0, PT, R3, RZ, PT, P0 ;  /* 0x000000ff0300720c */ /* 0x000fe40003f05300 */
        /* <DEDUP_REMOVED lines=9> */
[----:B------:R-:W-:Y:S01]  /*05c0*/  UPLOP3.LUT UP1, UPT, UPT, UPT, UPT, 0x40, 0x4 ;  /* 0x000000000004789c */ /* 0x000fe20003f2e870 */
[----:B------:R-:W0:Y:S01]  /*05d0*/  LDCU.U8 UR7, c[0x0][0x410] ;  /* 0x00008200ff0777ac */ /* 0x000e220008000000 */
[----:B------:R-:W1:Y:S01]  /*05e0*/  LDCU UR12, c[0x0][0x400] ;  /* 0x00008000ff0c77ac */ /* 0x000e620008000800 */
[----:B------:R-:W2:Y:S01]  /*05f0*/  LDCU.64 UR10, c[0x0][0x438] ;  /* 0x00008700ff0a77ac */ /* 0x000ea20008000a00 */
[----:B------:R-:W3:Y:S07]  /*0600*/  LDCU.64 UR14, c[0x0][0x478] ;  /* 0x00008f00ff0e77ac */ /* 0x000eee0008000a00 */
.L_x_31:
[----:B------:R-:W4:Y:S08]  /*0610*/  LDC.64 R76, c[0x0][0x3c0] ;  /* 0x0000f000ff4c7b82 */ /* 0x000f300000000a00 */
[----:B------:R-:W0:Y:S08]  /*0620*/  @P0 LDC.64 R80, c[0x0][0x3e0] ;  /* 0x0000f800ff500b82 */ /* 0x000e300000000a00 */
[----:B------:R-:W1:Y:S01]  /*0630*/  LDC.64 R78, c[0x0][0x3c8] ;  /* 0x0000f200ff4e7b82 */ /* 0x000e620000000a00 */
[----:B----4-:R-:W-:-:S07]  /*0640*/  IMAD.WIDE R76, R93, 0x4, R76 ;  /* 0x000000045d4c7825 */ /* 0x010fce00078e024c */
[----:B------:R-:W4:Y:S01]  /*0650*/  LDC R92, c[0x0][0x388] ;  /* 0x0000e200ff5c7b82 */ /* 0x000f220000000800 */
[----:B------:R-:W2:Y:S01]  /*0660*/  LDG.E R76, desc[UR8][R76.64] ;  /* 0x000000084c4c7981 */ /* 0x000ea2000c1e1900 */
[----:B0-----:R-:W-:-:S05]  /*0670*/  @P0 IMAD.WIDE R80, R93, 0x2, R80 ;  /* 0x000000025d500825 */ /* 0x001fca00078e0250 */
[----:B------:R0:W5:Y:S01]  /*0680*/  @P0 LDG.E.U16 R147, desc[UR8][R80.64] ;  /* 0x0000000850930981 */ /* 0x000162000c1e1500 */
[C---:B------:R-:W-:Y:S01]  /*0690*/  ISETP.GE.U32.AND P4, PT, R0.reuse, 0x100, PT ;  /* 0x000001000000780c */ /* 0x040fe20003f86070 */
[C---:B-1----:R-:W-:Y:S01]  /*06a0*/  IMAD.WIDE R78, R93.reuse, 0x4, R78 ;  /* 0x000000045d4e7825 */ /* 0x042fe200078e024e */
[----:B------:R-:W1:Y:S01]  /*06b0*/  S2R R2, SR_TID.X ;  /* 0x0000000000027919 */ /* 0x000e620000002100 */
[C---:B------:R-:W-:Y:S02]  /*06c0*/  ISETP.GE.U32.AND P3, PT, R0.reuse, 0x200, PT ;  /* 0x000002000000780c */ /* 0x040fe40003f66070 */
[----:B------:R-:W-:Y:S01]  /*06d0*/  ISETP.GE.U32.AND P2, PT, R0, 0x300, PT ;  /* 0x000003000000780c */ /* 0x000fe20003f46070 */
[----:B------:R0:W5:Y:S01]  /*06e0*/  LDG.E R145, desc[UR8][R78.64] ;  /* 0x000000084e917981 */ /* 0x000162000c1e1900 */
[----:B----4-:R-:W-:-:S05]  /*06f0*/  IMAD R82, R93, R92, RZ ;  /* 0x0000005c5d527224 */ /* 0x010fca00078e02ff */
[----:B------:R-:W-:-:S04]  /*0700*/  SHF.R.S32.HI R83, RZ, 0x1f, R82 ;  /* 0x0000001fff537819 */ /* 0x000fc80000011452 */
[----:B------:R-:W-:Y:S01]  /*0710*/  LEA.HI R83, R83, R82, RZ, 0x3 ;  /* 0x0000005253537211 */ /* 0x000fe200078f18ff */
[----:B------:R-:W-:Y:S01]  /*0720*/  BSSY.RECONVERGENT B0, `(.L_x_1) ;  /* 0x000006c000007945 */ /* 0x000fe20003800200 */
[----:B------:R-:W-:Y:S01]  /*0730*/  ISETP.NE.AND P5, PT, RZ, UR7, PT ;  /* 0x00000007ff007c0c */ /* 0x000fe2000bfa5270 */
[----:B------:R-:W-:Y:S01]  /*0740*/  HFMA2 R85, -RZ, RZ, 0, 0 ;  /* 0x00000000ff557431 */ /* 0x000fe200000001ff */
[----:B------:R-:W-:Y:S02]  /*0750*/  MOV R86, RZ ;  /* 0x000000ff00567202 */ /* 0x000fe40000000f00 */
[----:B-1----:R-:W-:-:S04]  /*0760*/  LEA.HI.SX32 R94, R83, R2, 0x1d ;  /* 0x00000002535e7211 */ /* 0x002fc800078feaff */
[----:B------:R-:W-:Y:S02]  /*0770*/  MOV R87, R94 ;  /* 0x0000005e00577202 */ /* 0x000fe40000000f00 */
[----:B--2---:R-:W-:Y:S01]  /*0780*/  FSEL R84, R76, RZ, !P5 ;  /* 0x000000ff4c547208 */ /* 0x004fe20006800000 */
[----:B0-----:R-:W-:Y:S06]  /*0790*/  @!P4 BRA `(.L_x_2) ;  /* 0x000000040090c947 */ /* 0x001fec0003800000 */
[----:B------:R-:W0:Y:S08]  /*07a0*/  LDC.64 R76, c[0x0][0x3a8] ;  /* 0x0000ea00ff4c7b82 */ /* 0x000e300000000a00 */
[----:B------:R-:W1:Y:S01]  /*07b0*/  LDC.64 R80, c[0x0][0x428] ;  /* 0x00010a00ff507b82 */ /* 0x000e620000000a00 */
[----:B0-----:R-:W-:-:S06]  /*07c0*/  IMAD.WIDE.U32 R76, R94, 0x10, R76 ;  /* 0x000000105e4c7825 */ /* 0x001fcc00078e004c */
[----:B------:R-:W2:Y:S01]  /*07d0*/  LDG.E.128 R76, desc[UR8][R76.64] ;  /* 0x000000084c4c7981 */ /* 0x000ea2000c1e1d00 */
[----:B-1----:R-:W-:-:S06]  /*07e0*/  IMAD.WIDE.U32 R80, R94, 0x10, R80 ;  /* 0x000000105e507825 */ /* 0x002fcc00078e0050 */
[----:B------:R-:W4:Y:S01]  /*07f0*/  LDG.E.128 R80, desc[UR8][R80.64] ;  /* 0x0000000850507981 */ /* 0x000f22000c1e1d00 */
[----:B------:R-:W-:-:S04]  /*0800*/  ISETP.NE.U32.AND P1, PT, RZ, UR10, PT ;  /* 0x0000000aff007c0c */ /* 0x000fc8000bf25070 */
[----:B------:R-:W-:Y:S02]  /*0810*/  ISETP.NE.AND.EX P1, PT, RZ, UR11, PT, P1 ;  /* 0x0000000bff007c0c */ /* 0x000fe4000bf25310 */
[----:B------:R-:W-:-:S11]  /*0820*/  SHF.L.U32 R96, R116, 0x10, RZ ;  /* 0x0000001074607819 */ /* 0x000fd600000006ff */
[----:B------:R-:W0:Y:S01]  /*0830*/  @P1 LDC.64 R86, c[0x0][0x438] ;  /* 0x00010e00ff561b82 */ /* 0x000e220000000a00 */
[----:B------:R-:W-:Y:S02]  /*0840*/  SHF.L.U32 R101, R151, 0x10, RZ ;  /* 0x0000001097657819 */ /* 0x000fe400000006ff */
[----:B------:R-:W-:Y:S02]  /*0850*/  SHF.L.U32 R98, R117, 0x10, RZ ;  /* 0x0000001075627819 */ /* 0x000fe400000006ff */
[----:B------:R-:W-:Y:S02]  /*0860*/  SHF.L.U32 R103, R150, 0x10, RZ ;  /* 0x0000001096677819 */ /* 0x000fe400000006ff */
[----:B------:R-:W-:Y:S02]  /*0870*/  SHF.L.U32 R100, R118, 0x10, RZ ;  /* 0x0000001076647819 */ /* 0x000fe400000006ff */
[----:B------:R-:W-:Y:S02]  /*0880*/  SHF.L.U32 R105, R149, 0x10, RZ ;  /* 0x0000001095697819 */ /* 0x000fe400000006ff */
[----:B------:R-:W-:Y:S01]  /*0890*/  SHF.L.U32 R102, R119, 0x10, RZ ;  /* 0x0000001077667819 */ /* 0x000fe200000006ff */
[----:B0-----:R-:W-:-:S05]  /*08a0*/  @P1 IMAD.WIDE.U32 R86, R94, 0x10, R86 ;  /* 0x000000105e561825 */ /* 0x001fca00078e0056 */
[----:B------:R0:W5:Y:S01]  /*08b0*/  @P1 LDG.E.128 R8, desc[UR8][R86.64] ;  /* 0x0000000856081981 */ /* 0x000162000c1e1d00 */
[C---:B--2---:R-:W-:Y:S02]  /*08c0*/  SHF.L.U32 R3, R76.reuse, 0x10, RZ ;  /* 0x000000104c037819 */ /* 0x044fe400000006ff */
[----:B------:R-:W-:Y:S02]  /*08d0*/  PRMT R85, R76, 0x7632, R85 ;  /* 0x000076324c557816 */ /* 0x000fe40000000055 */
[----:B------:R-:W-:Y:S01]  /*08e0*/  SHF.L.U32 R89, R77, 0x10, RZ ;  /* 0x000000104d597819 */ /* 0x000fe200000006ff */
[----:B------:R-:W-:Y:S01]  /*08f0*/  FADD.FTZ R76, -R84, R3 ;  /* 0x00000003544c7221 */ /* 0x000fe20000010100 */
[----:B------:R-:W-:Y:S02]  /*0900*/  SHF.L.U32 R91, R78, 0x10, RZ ;  /* 0x000000104e5b7819 */ /* 0x000fe400000006ff */
[----:B------:R-:W-:Y:S01]  /*0910*/  SHF.L.U32 R99, R79, 0x10, RZ ;  /* 0x000000104f637819 */ /* 0x000fe200000006ff */
[----:B-----5:R-:W-:Y:S01]  /*0920*/  FMUL.FTZ R3, R145, R76 ;  /* 0x0000004c91037220 */ /* 0x020fe20000410000 */
[----:B------:R-:W-:Y:S01]  /*0930*/  FADD.FTZ R76, -R84, R89 ;  /* 0x00000059544c7221 */ /* 0x000fe20000010100 */
[----:B------:R-:W-:-:S02]  /*0940*/  SHF.L.U32 R85, R85, 0x10, RZ ;  /* 0x0000001055557819 */ /* 0x000fc400000006ff */
[----:B------:R-:W-:Y:S01]  /*0950*/  PRMT R107, R79, 0x7632, R107 ;  /* 0x000076324f6b7816 */ /* 0x000fe2000000006b */
[----:B------:R-:W-:Y:S01]  /*0960*/  FMUL.FTZ R95, R145, R76 ;  /* 0x0000004c915f7220 */ /* 0x000fe20000410000 */
[C---:B------:R-:W-:Y:S01]  /*0970*/  FADD.FTZ R76, -R84.reuse, R91 ;  /* 0x0000005b544c7221 */ /* 0x040fe20000010100 */
[----:B------:R-:W-:Y:S01]  /*0980*/  PRMT R88, R77, 0x7632, R88 ;  /* 0x000076324d587816 */ /* 0x000fe20000000058 */
[----:B------:R-:W-:Y:S01]  /*0990*/  FADD.FTZ R104, -R84, R85 ;  /* 0x0000005554687221 */ /* 0x000fe20000010100 */
[----:B----4-:R-:W-:Y:S01]  /*09a0*/  SHF.L.U32 R79, R80, 0x10, RZ ;  /* 0x00000010504f7819 */ /* 0x010fe200000006ff */
[C---:B------:R-:W-:Y:S01]  /*09b0*/  FMUL.FTZ R97, R145.reuse, R76 ;  /* 0x0000004c91617220 */ /* 0x040fe20000410000 */
[----:B------:R-:W-:Y:S01]  /*09c0*/  FADD.FTZ R76, -R84, R99 ;  /* 0x00000063544c7221 */ /* 0x000fe20000010100 */
[----:B------:R-:W-:Y:S01]  /*09d0*/  PRMT R77, R80, 0x7632, R77 ;  /* 0x00007632504d7816 */ /* 0x000fe2000000004d */
[C---:B------:R-:W-:Y:S01]  /*09e0*/  FMUL.FTZ R104, R145.reuse, R104 ;  /* 0x0000006891687220 */ /* 0x040fe20000410000 */
[-C--:B------:R-:W-:Y:S01]  /*09f0*/  FMUL.FTZ R96, R96, R79.reuse ;  /* 0x0000004f60607220 */ /* 0x080fe20000410000 */
[----:B------:R-:W-:Y:S01]  /*0a00*/  FMUL.FTZ R99, R145, R76 ;  /* 0x0000004c91637220 */ /* 0x000fe20000410000 */
[----:B------:R-:W-:Y:S01]  /*0a10*/  FADD.FTZ R32, R32, R79 ;  /* 0x0000004f20207221 */ /* 0x000fe20000010000 */
[----:B------:R-:W-:Y:S01]  /*0a20*/  FFMA.FTZ R56, R3, R79, R56 ;  /* 0x0000004f03387223 */ /* 0x000fe20000010038 */
[----:B------:R-:W-:Y:S01]  /*0a30*/  SHF.L.U32 R76, R77, 0x10, RZ ;  /* 0x000000104d4c7819 */ /* 0x000fe200000006ff */
[----:B------:R-:W-:Y:S01]  /*0a40*/  FFMA.FTZ R77, R3, R96, RZ ;  /* 0x00000060034d7223 */ /* 0x000fe200000100ff */
[----:B------:R-:W-:-:S02]  /*0a50*/  SHF.L.U32 R79, R88, 0x10, RZ ;  /* 0x00000010584f7819 */ /* 0x000fc400000006ff */
[----:B------:R-:W-:Y:S01]  /*0a60*/  PRMT R90, R78, 0x7632, R90 ;  /* 0x000076324e5a7816 */ /* 0x000fe2000000005a */
[-C--:B------:R-:W-:Y:S01]  /*0a70*/  FMUL.FTZ R101, R101, R76.reuse ;  /* 0x0000004c65657220 */ /* 0x080fe20000410000 */
[----:B------:R-:W-:Y:S01]  /*0a80*/  PRMT R78, R81, 0x7632, R78 ;  /* 0x00007632514e7816 */ /* 0x000fe2000000004e */
[----:B------:R-:W-:Y:S01]  /*0a90*/  FADD.FTZ R33, R33, R76 ;  /* 0x0000004c21217221 */ /* 0x000fe20000010000 */
[----:B------:R-:W-:Y:S01]  /*0aa0*/  FFMA.FTZ R57, R104, R76, R57 ;  /* 0x0000004c68397223 */ /* 0x000fe20000010039 */
[----:B------:R-:W-:Y:S01]  /*0ab0*/  SHF.L.U32 R81, R81, 0x10, RZ ;  /* 0x0000001051517819 */ /* 0x000fe200000006ff */
[----:B------:R-:W-:Y:S01]  /*0ac0*/  FADD.FTZ R106, -R84, R79 ;  /* 0x0000004f546a7221 */ /* 0x000fe20000010100 */
[----:B------:R-:W-:Y:S01]  /*0ad0*/  FADD.FTZ R76, RZ, R96 ;  /* 0x00000060ff4c7221 */ /* 0x000fe20000010000 */
[----:B------:R-:W-:Y:S02]  /*0ae0*/  SHF.L.U32 R78, R78, 0x10, RZ ;  /* 0x000000104e4e7819 */ /* 0x000fe400000006ff */
[----:B------:R-:W-:Y:S01]  /*0af0*/  FMUL.FTZ R106, R145, R106 ;  /* 0x0000006a916a7220 */ /* 0x000fe20000410000 */
[----:B------:R-:W-:Y:S01]  /*0b00*/  FADD.FTZ R79, R76, R101 ;  /* 0x000000654c4f7221 */ /* 0x000fe20000010000 */
[----:B------:R-:W-:Y:S01]  /*0b10*/  FMUL.FTZ R98, R98, R81 ;  /* 0x0000005162627220 */ /* 0x000fe20000410000 */
[----:B------:R-:W-:Y:S01]  /*0b20*/  FFMA.FTZ R76, R104, R101, R77 ;  /* 0x00000065684c7223 */ /* 0x000fe2000001004d */
[----:B------:R-:W-:Y:S01]  /*0b30*/  FADD.FTZ R34, R34, R81 ;  /* 0x0000005122227221 */ /* 0x000fe20000010000 */
[----:B------:R-:W-:Y:S01]  /*0b40*/  FFMA.FTZ R58, R95, R81, R58 ;  /* 0x000000515f3a7223 */ /* 0x000fe2000001003a */
[C---:B------:R-:W-:Y:S01]  /*0b50*/  PRMT R80, R82.reuse, 0x7632, R80 ;  /* 0x0000763252507816 */ /* 0x040fe20000000050 */
[-C--:B------:R-:W-:Y:S01]  /*0b60*/  FMUL.FTZ R103, R103, R78.reuse ;  /* 0x0000004e67677220 */ /* 0x080fe20000410000 */
[----:B0-----:R-:W-:Y:S01]  /*0b70*/  SHF.L.U32 R87, R82, 0x10, RZ ;  /* 0x0000001052577819 */ /* 0x001fe200000006ff */
[----:B------:R-:W-:Y:S01]  /*0b80*/  FADD.FTZ R35, R35, R78 ;  /* 0x0000004e23237221 */ /* 0x000fe20000010000 */
[----:B------:R-:W-:Y:S01]  /*0b90*/  FFMA.FTZ R59, R106, R78, R59 ;  /* 0x0000004e6a3b7223 */ /* 0x000fe2000001003b */
[----:B------:R-:W-:Y:S01]  /*0ba0*/  SHF.L.U32 R81, R90, 0x10, RZ ;  /* 0x000000105a517819 */ /* 0x000fe200000006ff */
[----:B------:R-:W-:Y:S01]  /*0bb0*/  FADD.FTZ R78, R79, R98 ;  /* 0x000000624f4e7221 */ /* 0x000fe20000010000 */
[----:B------:R-:W-:Y:S01]  /*0bc0*/  FFMA.FTZ R77, R95, R98, R76 ;  /* 0x000000625f4d7223 */ /* 0x000fe2000001004c */
[----:B------:R-:W-:Y:S01]  /*0bd0*/  SHF.L.U32 R80, R80, 0x10, RZ ;  /* 0x0000001050507819 */ /* 0x000fe200000006ff */
[----:B------:R-:W-:Y:S01]  /*0be0*/  FMUL.FTZ R100, R100, R87 ;  /* 0x0000005764647220 */ /* 0x000fe20000410000 */
[C---:B------:R-:W-:Y:S01]  /*0bf0*/  PRMT R82, R83.reuse, 0x7632, R82 ;  /* 0x0000763253527816 */ /* 0x040fe20000000052 */
[----:B------:R-:W-:Y:S01]  /*0c00*/  FADD.FTZ R108, -R84, R81 ;  /* 0x00000051546c7221 */ /* 0x000fe20000010100 */
[----:B------:R-:W-:Y:S01]  /*0c10*/  FADD.FTZ R79, R78, R103 ;  /* 0x000000674e4f7221 */ /* 0x000fe20000010000 */
[----:B------:R-:W-:Y:S01]  /*0c20*/  FFMA.FTZ R76, R106, R103, R77 ;  /* 0x000000676a4c7223 */ /* 0x000fe2000001004d */
[----:B------:R-:W-:Y:S01]  /*0c30*/  SHF.L.U32 R83, R83, 0x10, RZ ;  /* 0x0000001053537819 */ /* 0x000fe200000006ff */
[----:B------:R-:W-:Y:S01]  /*0c40*/  FMUL.FTZ R105, R105, R80 ;  /* 0x0000005069697220 */ /* 0x000fe20000410000 */
[----:B------:R-:W-:Y:S01]  /*0c50*/  SHF.L.U32 R107, R107, 0x10, RZ ;  /* 0x000000106b6b7819 */ /* 0x000fe200000006ff */
[----:B------:R-:W-:Y:S01]  /*0c60*/  FMUL.FTZ R108, R145, R108 ;  /* 0x0000006c916c7220 */ /* 0x000fe20000410000 */
[----:B------:R-:W-:Y:S01]  /*0c70*/  FADD.FTZ R78, R79, R100 ;  /* 0x000000644f4e7221 */ /* 0x000fe20000010000 */
[----:B------:R-:W-:Y:S01]  /*0c80*/  FFMA.FTZ R77, R97, R100, R76 ;  /* 0x00000064614d7223 */ /* 0x000fe2000001004c */
[-C--:B------:R-:W-:Y:S01]  /*0c90*/  FMUL.FTZ R102, R102, R83.reuse ;  /* 0x0000005366667220 */ /* 0x080fe20000410000 */
[----:B------:R-:W-:Y:S01]  /*0ca0*/  FADD.FTZ R30, R30, R83 ;  /* 0x000000531e1e7221 */ /* 0x000fe20000010000 */
[----:B------:R-:W-:Y:S01]  /*0cb0*/  FFMA.FTZ R54, R99, R83, R54 ;  /* 0x0000005363367223 */ /* 0x000fe20000010036 */
[----:B------:R-:W-:Y:S01]  /*0cc0*/  SHF.L.U32 R83, R148, 0x10, RZ ;  /* 0x0000001094537819 */ /* 0x000fe200000006ff */
[----:B------:R-:W-:Y:S01]  /*0cd0*/  FADD.FTZ R110, -R84, R107 ;  /* 0x0000006b546e7221 */ /* 0x000fe20000010100 */
[----:B------:R-:W-:Y:S01]  /*0ce0*/  SHF.L.U32 R82, R82, 0x10, RZ ;  /* 0x0000001052527819 */ /* 0x000fe200000006ff */
[----:B------:R-:W-:Y:S01]  /*0cf0*/  FADD.FTZ R79, R78, R105 ;  /* 0x000000694e4f7221 */ /* 0x000fe20000010000 */
[----:B------:R-:W-:Y:S01]  /*0d00*/  FFMA.FTZ R76, R108, R105, R77 ;  /* 0x000000696c4c7223 */ /* 0x000fe2000001004d */
[----:B------:R-:W-:Y:S01]  /*0d10*/  FMUL.FTZ R110, R145, R110 ;  /* 0x0000006e916e7220 */ /* 0x000fe20000410000 */
[----:B------:R-:W-:Y:S01]  /*0d20*/  FADD.FTZ R28, R28, R87 ;  /* 0x000000571c1c7221 */ /* 0x000fe20000010000 */
[----:B------:R-:W-:Y:S01]  /*0d30*/  FMUL.FTZ R107, R83, R82 ;  /* 0x00000052536b7220 */ /* 0x000fe20000410000 */
[----:B------:R-:W-:Y:S01]  /*0d40*/  FADD.FTZ R78, R79, R102 ;  /* 0x000000664f4e7221 */ /* 0x000fe20000010000 */
[----:B------:R-:W-:Y:S01]  /*0d50*/  FFMA.FTZ R76, R99, R102, R76 ;  /* 0x00000066634c7223 */ /* 0x000fe2000001004c */
[----:B------:R-:W-:Y:S01]  /*0d60*/  FFMA.FTZ R52, R97, R87, R52 ;  /* 0x0000005761347223 */ /* 0x000fe20000010034 */
[----:B------:R-:W-:Y:S01]  /*0d70*/  FADD.FTZ R29, R29, R80 ;  /* 0x000000501d1d7221 */ /* 0x000fe20000010000 */
[----:B------:R-:W-:Y:S01]  /*0d80*/  FFMA.FTZ R53, R108, R80, R53 ;  /* 0x000000506c357223 */ /* 0x000fe20000010035 */
[----:B------:R-:W-:Y:S01]  /*0d90*/  FADD.FTZ R31, R31, R82 ;  /* 0x000000521f1f7221 */ /* 0x000fe20000010000 */
[----:B------:R-:W-:Y:S01]  /*0da0*/  FFMA.FTZ R55, R110, R82, R55 ;  /* 0x000000526e377223 */ /* 0x000fe20000010037 */
[----:B------:R-:W-:Y:S01]  /*0db0*/  IADD3 R87, PT, PT, R94, 0x100, RZ ;  /* 0x000001005e577810 */ /* 0x000fe20007ffe0ff */
[----:B------:R-:W-:Y:S01]  /*0dc0*/  FADD.FTZ R85, R78, R107 ;  /* 0x0000006b4e557221 */ /* 0x000fe20000010000 */
[----:B------:R-:W-:-:S07]  /*0dd0*/  FFMA.FTZ R86, R110, R107, R76 ;  /* 0x0000006b6e567223 */ /* 0x000fce000001004c */
.L_x_2:
[----:B---3--:R-:W-:Y:S05]  /*0de0*/  BSYNC.RECONVERGENT B0 ;  /* 0x0000000000007941 */ /* 0x008fea0003800200 */
.L_x_1:
[----:B------:R-:W-:Y:S04]  /*0df0*/  BSSY.RECONVERGENT B0, `(.L_x_3) ;  /* 0x0000066000007945 */ /* 0x000fe80003800200 */
[----:B------:R-:W-:Y:S05]  /*0e00*/  @!P3 BRA `(.L_x_4) ;  /* 0x000000040090b947 */ /* 0x000fea0003800000 */
[----:B------:R-:W0:Y:S08]  /*0e10*/  LDC.64 R76, c[0x0][0x3a8] ;  /* 0x0000ea00ff4c7b82 */ /* 0x000e300000000a00 */
[----:B------:R-:W1:Y:S01]  /*0e20*/  LDC.64 R80, c[0x0][0x428] ;  /* 0x00010a00ff507b82 */ /* 0x000e620000000a00 */
[----:B0-----:R-:W-:-:S06]  /*0e30*/  IMAD.WIDE.U32 R76, R87, 0x10, R76 ;  /* 0x00000010574c7825 */ /* 0x001fcc00078e004c */
[----:B------:R-:W2:Y:S01]  /*0e40*/  LDG.E.128 R76, desc[UR8][R76.64] ;  /* 0x000000084c4c7981 */ /* 0x000ea2000c1e1d00 */
[----:B-1----:R-:W-:-:S06]  /*0e50*/  IMAD.WIDE.U32 R80, R87, 0x10, R80 ;  /* 0x0000001057507825 */ /* 0x002fcc00078e0050 */
[----:B------:R-:W3:Y:S01]  /*0e60*/  LDG.E.128 R80, desc[UR8][R80.64] ;  /* 0x0000000850507981 */ /* 0x000ee2000c1e1d00 */
[----:B------:R-:W-:-:S04]  /*0e70*/  ISETP.NE.U32.AND P1, PT, RZ, UR10, PT ;  /* 0x0000000aff007c0c */ /* 0x000fc8000bf25070 */
[----:B------:R-:W-:Y:S02]  /*0e80*/  ISETP.NE.AND.EX P1, PT, RZ, UR11, PT, P1 ;  /* 0x0000000bff007c0c */ /* 0x000fe4000bf25310 */
[----:B------:R-:W-:-:S11]  /*0e90*/  SHF.L.U32 R112, R64, 0x10, RZ ;  /* 0x0000001040707819 */ /* 0x000fd600000006ff */
[----:B------:R-:W0:Y:S01]  /*0ea0*/  @P1 LDC.64 R88, c[0x0][0x438] ;  /* 0x00010e00ff581b82 */ /* 0x000e220000000a00 */
[----:B------:R-:W-:Y:S02]  /*0eb0*/  SHF.L.U32 R121, R155, 0x10, RZ ;  /* 0x000000109b797819 */ /* 0x000fe400000006ff */
[----:B------:R-:W-:Y:S02]  /*0ec0*/  SHF.L.U32 R114, R65, 0x10, RZ ;  /* 0x0000001041727819 */ /* 0x000fe400000006ff */
[----:B------:R-:W-:Y:S02]  /*0ed0*/  SHF.L.U32 R120, R66, 0x10, RZ ;  /* 0x0000001042787819 */ /* 0x000fe400000006ff */
[----:B------:R-:W-:Y:S01]  /*0ee0*/  SHF.L.U32 R122, R67, 0x10, RZ ;  /* 0x00000010437a7819 */ /* 0x000fe200000006ff */
[----:B0-----:R-:W-:-:S05]  /*0ef0*/  @P1 IMAD.WIDE.U32 R88, R87, 0x10, R88 ;  /* 0x0000001057581825 */ /* 0x001fca00078e0058 */
[----:B------:R0:W5:Y:S01]  /*0f00*/  @P1 LDG.E.128 R4, desc[UR8][R88.64] ;  /* 0x0000000858041981 */ /* 0x000162000c1e1d00 */
[----:B------:R-:W-:Y:S02]  /*0f10*/  IADD3 R87, PT, PT, R87, 0x100, RZ ;  /* 0x0000010057577810 */ /* 0x000fe40007ffe0ff */
[C---:B--2---:R-:W-:Y:S02]  /*0f20*/  SHF.L.U32 R91, R76.reuse, 0x10, RZ ;  /* 0x000000104c5b7819 */ /* 0x044fe400000006ff */
[----:B------:R-:W-:Y:S02]  /*0f30*/  PRMT R90, R76, 0x7632, R90 ;  /* 0x000076324c5a7816 */ /* 0x000fe4000000005a */
[----:B------:R-:W-:Y:S01]  /*0f40*/  SHF.L.U32 R111, R77, 0x10, RZ ;  /* 0x000000104d6f7819 */ /* 0x000fe200000006ff */
[----:B------:R-:W-:Y:S01]  /*0f50*/  FADD.FTZ R76, -R84, R91 ;  /* 0x0000005b544c7221 */ /* 0x000fe20000010100 */
[----:B------:R-:W-:Y:S02]  /*0f60*/  SHF.L.U32 R113, R78, 0x10, RZ ;  /* 0x000000104e717819 */ /* 0x000fe400000006ff */
[----:B------:R-:W-:Y:S01]  /*0f70*/  PRMT R127, R79, 0x7632, R127 ;  /* 0x000076324f7f7816 */ /* 0x000fe2000000007f */
[----:B-----5:R-:W-:Y:S01]  /*0f80*/  FMUL.FTZ R109, R145, R76 ;  /* 0x0000004c916d7220 */ /* 0x020fe20000410000 */
[----:B------:R-:W-:Y:S01]  /*0f90*/  SHF.L.U32 R115, R79, 0x10, RZ ;  /* 0x000000104f737819 */ /* 0x000fe200000006ff */
[----:B------:R-:W-:Y:S01]  /*0fa0*/  FADD.FTZ R76, -R84, R111 ;  /* 0x0000006f544c7221 */ /* 0x000fe20000010100 */
[----:B---3--:R-:W-:-:S02]  /*0fb0*/  SHF.L.U32 R79, R80, 0x10, RZ ;  /* 0x00000010504f7819 */ /* 0x008fc400000006ff */
[----:B------:R-:W-:Y:S01]  /*0fc0*/  PRMT R123, R77, 0x7632, R123 ;  /* 0x000076324d7b7816 */ /* 0x000fe2000000007b */
[----:B------:R-:W-:Y:S01]  /*0fd0*/  FMUL.FTZ R111, R145, R76 ;  /* 0x0000004c916f7220 */ /* 0x000fe20000410000 */
[----:B------:R-:W-:Y:S01]  /*0fe0*/  FADD.FTZ R76, -R84, R113 ;  /* 0x00000071544c7221 */ /* 0x000fe20000010100 */
[-C--:B------:R-:W-:Y:S01]  /*0ff0*/  FMUL.FTZ R112, R112, R79.reuse ;  /* 0x0000004f70707220 */ /* 0x080fe20000410000 */
[----:B------:R-:W-:Y:S01]  /*1000*/  FADD.FTZ R24, R24, R79 ;  /* 0x0000004f18187221 */ /* 0x000fe20000010000 */
[----:B------:R-:W-:Y:S01]  /*1010*/  FFMA.FTZ R48, R109, R79, R48 ;  /* 0x0000004f6d307223 */ /* 0x000fe20000010030 */
[----:B------:R-:W-:Y:S01]  /*1020*/  SHF.L.U32 R79, R90, 0x10, RZ ;  /* 0x000000105a4f7819 */ /* 0x000fe200000006ff */
[----:B------:R-:W-:Y:S01]  /*1030*/  FMUL.FTZ R113, R145, R76 ;  /* 0x0000004c91717220 */ /* 0x000fe20000410000 */
[----:B------:R-:W-:Y:S01]  /*1040*/  FADD.FTZ R76, -R84, R115 ;  /* 0x00000073544c7221 */ /* 0x000fe20000010100 */
[----:B------:R-:W-:Y:S02]  /*1050*/  PRMT R125, R78, 0x7632, R125 ;  /* 0x000076324e7d7816 */ /* 0x000fe4000000007d */
[----:B------:R-:W-:Y:S01]  /*1060*/  PRMT R77, R80, 0x7632, R77 ;  /* 0x00007632504d7816 */ /* 0x000fe2000000004d */
[----:B------:R-:W-:Y:S01]  /*1070*/  FADD.FTZ R124, -R84, R79 ;  /* 0x0000004f547c7221 */ /* 0x000fe20000010100 */
[----:B------:R-:W-:Y:S01]  /*1080*/  PRMT R78, R81, 0x7632, R78 ;  /* 0x00007632514e7816 */ /* 0x000fe2000000004e */
[----:B------:R-:W-:Y:S01]  /*1090*/  FMUL.FTZ R115, R145, R76 ;  /* 0x0000004c91737220 */ /* 0x000fe20000410000 */
[----:B------:R-:W-:Y:S01]  /*10a0*/  SHF.L.U32 R123, R123, 0x10, RZ ;  /* 0x000000107b7b7819 */ /* 0x000fe200000006ff */
[----:B------:R-:W-:Y:S01]  /*10b0*/  FMUL.FTZ R124, R145, R124 ;  /* 0x0000007c917c7220 */ /* 0x000fe20000410000 */
[----:B------:R-:W-:-:S02]  /*10c0*/  SHF.L.U32 R76, R77, 0x10, RZ ;  /* 0x000000104d4c7819 */ /* 0x000fc400000006ff */
[----:B------:R-:W-:Y:S01]  /*10d0*/  SHF.L.U32 R77, R154, 0x10, RZ ;  /* 0x000000109a4d7819 */ /* 0x000fe200000006ff */
[----:B------:R-:W-:Y:S01]  /*10e0*/  FADD.FTZ R126, -R84, R123 ;  /* 0x0000007b547e7221 */ /* 0x000fe20000010100 */
[----:B------:R-:W-:Y:S01]  /*10f0*/  SHF.L.U32 R78, R78, 0x10, RZ ;  /* 0x000000104e4e7819 */ /* 0x000fe200000006ff */
[-C--:B------:R-:W-:Y:S01]  /*1100*/  FMUL.FTZ R121, R121, R76.reuse ;  /* 0x0000004c79797220 */ /* 0x080fe20000410000 */
[----:B------:R-:W-:Y:S01]  /*1110*/  FADD.FTZ R25, R25, R76 ;  /* 0x0000004c19197221 */ /* 0x000fe20000010000 */
[----:B------:R-:W-:Y:S01]  /*1120*/  FFMA.FTZ R49, R124, R76, R49 ;  /* 0x0000004c7c317223 */ /* 0x000fe20000010031 */
[----:B------:R-:W-:Y:S01]  /*1130*/  SHF.L.U32 R81, R81, 0x10, RZ ;  /* 0x0000001051517819 */ /* 0x000fe200000006ff */
[----:B------:R-:W-:Y:S01]  /*1140*/  FMUL.FTZ R123, R77, R78 ;  /* 0x0000004e4d7b7220 */ /* 0x000fe20000410000 */
[----:B------:R-:W-:Y:S01]  /*1150*/  FADD.FTZ R76, R85, R112 ;  /* 0x00000070554c7221 */ /* 0x000fe20000010000 */
[----:B------:R-:W-:Y:S01]  /*1160*/  FFMA.FTZ R77, R109, R112, R86 ;  /* 0x000000706d4d7223 */ /* 0x000fe20000010056 */
[----:B------:R-:W-:Y:S01]  /*1170*/  FMUL.FTZ R126, R145, R126 ;  /* 0x0000007e917e7220 */ /* 0x000fe20000410000 */
[----:B------:R-:W-:Y:S01]  /*1180*/  FMUL.FTZ R114, R114, R81 ;  /* 0x0000005172727220 */ /* 0x000fe20000410000 */
[----:B------:R-:W-:Y:S01]  /*1190*/  FADD.FTZ R79, R76, R121 ;  /* 0x000000794c4f7221 */ /* 0x000fe20000010000 */
[----:B------:R-:W-:Y:S01]  /*11a0*/  FFMA.FTZ R76, R124, R121, R77 ;  /* 0x000000797c4c7223 */ /* 0x000fe2000001004d */
[C---:B------:R-:W-:Y:S01]  /*11b0*/  PRMT R80, R82.reuse, 0x7632, R80 ;  /* 0x0000763252507816 */ /* 0x040fe20000000050 */
[----:B------:R-:W-:Y:S01]  /*11c0*/  FADD.FTZ R27, R27, R78 ;  /* 0x0000004e1b1b7221 */ /* 0x000fe20000010000 */
[----:B0-----:R-:W-:Y:S01]  /*11d0*/  SHF.L.U32 R89, R82, 0x10, RZ ;  /* 0x0000001052597819 */ /* 0x001fe200000006ff */
[----:B------:R-:W-:Y:S01]  /*11e0*/  FFMA.FTZ R51, R126, R78, R51 ;  /* 0x0000004e7e337223 */ /* 0x000fe20000010033 */
[----:B------:R-:W-:Y:S01]  /*11f0*/  SHF.L.U32 R125, R125, 0x10, RZ ;  /* 0x000000107d7d7819 */ /* 0x000fe200000006ff */
[----:B------:R-:W-:Y:S01]  /*1200*/  FADD.FTZ R78, R79, R114 ;  /* 0x000000724f4e7221 */ /* 0x000fe20000010000 */
[C---:B------:R-:W-:Y:S01]  /*1210*/  FFMA.FTZ R77, R111.reuse, R114, R76 ;  /* 0x000000726f4d7223 */ /* 0x040fe2000001004c */
[----:B------:R-:W-:Y:S01]  /*1220*/  FADD.FTZ R26, R26, R81 ;  /* 0x000000511a1a7221 */ /* 0x000fe20000010000 */
[----:B------:R-:W-:Y:S01]  /*1230*/  FFMA.FTZ R50, R111, R81, R50 ;  /* 0x000000516f327223 */ /* 0x000fe20000010032 */
[----:B------:R-:W-:Y:S01]  /*1240*/  SHF.L.U32 R81, R153, 0x10, RZ ;  /* 0x0000001099517819 */ /* 0x000fe200000006ff */
[----:B------:R-:W-:Y:S01]  /*1250*/  FMUL.FTZ R120, R120, R89 ;  /* 0x0000005978787220 */ /* 0x000fe20000410000 */
[----:B------:R-:W-:Y:S01]  /*1260*/  SHF.L.U32 R80, R80, 0x10, RZ ;  /* 0x0000001050507819 */ /* 0x000fe200000006ff */
[----:B------:R-:W-:Y:S01]  /*1270*/  FADD.FTZ R128, -R84, R125 ;  /* 0x0000007d54807221 */ /* 0x000fe20000010100 */
[C---:B------:R-:W-:Y:S01]  /*1280*/  PRMT R82, R83.reuse, 0x7632, R82 ;  /* 0x0000763253527816 */ /* 0x040fe20000000052 */
        /* <DEDUP_REMOVED lines=26> */
[----:B------:R-:W-:Y:S01]  /*1430*/  FADD.FTZ R85, R78, R127 ;  /* 0x0000007f4e557221 */ /* 0x000fe20000010000 */
[----:B------:R-:W-:-:S07]  /*1440*/  FFMA.FTZ R86, R130, R127, R76 ;  /* 0x0000007f82567223 */ /* 0x000fce000001004c */
.L_x_4:
[----:B------:R-:W-:Y:S05]  /*1450*/  BSYNC.RECONVERGENT B0 ;  /* 0x0000000000007941 */ /* 0x000fea0003800200 */
.L_x_3:
        /* <DEDUP_REMOVED lines=9> */
[----:B------:R-:W-:-:S13]  /*14f0*/  ISETP.NE.AND.EX P1, PT, RZ, UR11, PT, P1 ;  /* 0x0000000bff007c0c */ /* 0x000fda000bf25310 */
[----:B------:R-:W0:Y:S01]  /*1500*/  @P1 LDC.64 R88, c[0x0][0x438] ;  /* 0x00010e00ff581b82 */ /* 0x000e220000000a00 */
[----:B------:R-:W-:Y:S02]  /*1510*/  SHF.L.U32 R137, R159, 0x10, RZ ;  /* 0x000000109f897819 */ /* 0x000fe400000006ff */
[----:B------:R-:W-:Y:S01]  /*1520*/  SHF.L.U32 R134, R61, 0x10, RZ ;  /* 0x000000103d867819 */ /* 0x000fe200000006ff */
[----:B0-----:R-:W-:-:S05]  /*1530*/  @P1 IMAD.WIDE.U32 R88, R87, 0x10, R88 ;  /* 0x0000001057581825 */ /* 0x001fca00078e0058 */
[----:B------:R0:W5:Y:S01]  /*1540*/  @P1 LDG.E.128 R68, desc[UR8][R88.64] ;  /* 0x0000000858441981 */ /* 0x000162000c1e1d00 */
[----:B------:R-:W-:Y:S02]  /*1550*/  SHF.L.U32 R139, R158, 0x10, RZ ;  /* 0x000000109e8b7819 */ /* 0x000fe400000006ff */
[----:B------:R-:W-:Y:S02]  /*1560*/  SHF.L.U32 R136, R62, 0x10, RZ ;  /* 0x000000103e887819 */ /* 0x000fe400000006ff */
[----:B------:R-:W-:Y:S02]  /*1570*/  SHF.L.U32 R141, R157, 0x10, RZ ;  /* 0x000000109d8d7819 */ /* 0x000fe400000006ff */
[----:B------:R-:W-:Y:S02]  /*1580*/  SHF.L.U32 R138, R63, 0x10, RZ ;  /* 0x000000103f8a7819 */ /* 0x000fe400000006ff */
[----:B------:R-:W-:Y:S02]  /*1590*/  SHF.L.U32 R143, R156, 0x10, RZ ;  /* 0x000000109c8f7819 */ /* 0x000fe400000006ff */
[----:B--2---:R-:W-:-:S02]  /*15a0*/  PRMT R90, R77, 0x7632, R90 ;  /* 0x000076324d5a7816 */ /* 0x004fc4000000005a */
[----:B------:R-:W-:Y:S02]  /*15b0*/  SHF.L.U32 R77, R77, 0x10, RZ ;  /* 0x000000104d4d7819 */ /* 0x000fe400000006ff */
[----:B------:R-:W-:Y:S02]  /*15c0*/  PRMT R87, R76, 0x7632, R87 ;  /* 0x000076324c577816 */ /* 0x000fe40000000057 */
[C---:B------:R-:W-:Y:S02]  /*15d0*/  PRMT R129, R78.reuse, 0x7632, R129 ;  /* 0x000076324e817816 */ /* 0x040fe40000000081 */
[----:B------:R-:W-:Y:S01]  /*15e0*/  SHF.L.U32 R131, R78, 0x10, RZ ;  /* 0x000000104e837819 */ /* 0x000fe200000006ff */
[----:B------:R-:W-:Y:S01]  /*15f0*/  FADD.FTZ R78, -R84, R77 ;  /* 0x0000004d544e7221 */ /* 0x000fe20000010100 */
[----:B------:R-:W-:Y:S02]  /*1600*/  SHF.L.U32 R91, R76, 0x10, RZ ;  /* 0x000000104c5b7819 */ /* 0x000fe400000006ff */
[C---:B------:R-:W-:Y:S01]  /*1610*/  PRMT R132, R79.reuse, 0x7632, R132 ;  /* 0x000076324f847816 */ /* 0x040fe20000000084 */
[----:B0-----:R-:W-:Y:S01]  /*1620*/  FADD.FTZ R88, -R84, R131 ;  /* 0x0000008354587221 */ /* 0x001fe20000010100 */
[----:B------:R-:W-:Y:S01]  /*1630*/  SHF.L.U32 R77, R90, 0x10, RZ ;  /* 0x000000105a4d7819 */ /* 0x000fe200000006ff */
[C---:B------:R-:W-:Y:S01]  /*1640*/  FADD.FTZ R76, -R84.reuse, R91 ;  /* 0x0000005b544c7221 */ /* 0x040fe20000010100 */
[----:B------:R-:W-:Y:S01]  /*1650*/  SHF.L.U32 R79, R79, 0x10, RZ ;  /* 0x000000104f4f7819 */ /* 0x000fe200000006ff */
[----:B-----5:R-:W-:Y:S01]  /*1660*/  FMUL.FTZ R131, R145, R78 ;  /* 0x0000004e91837220 */ /* 0x020fe20000410000 */
[----:B------:R-:W-:Y:S01]  /*1670*/  SHF.L.U32 R87, R87, 0x10, RZ ;  /* 0x0000001057577819 */ /* 0x000fe200000006ff */
[C---:B------:R-:W-:Y:S01]  /*1680*/  FADD.FTZ R142, -R84.reuse, R77 ;  /* 0x0000004d548e7221 */ /* 0x040fe20000010100 */
[----:B------:R-:W-:Y:S01]  /*1690*/  SHF.L.U32 R129, R129, 0x10, RZ ;  /* 0x0000001081817819 */ /* 0x000fe200000006ff */
[----:B------:R-:W-:Y:S01]  /*16a0*/  FADD.FTZ R90, -R84, R79 ;  /* 0x0000004f545a7221 */ /* 0x000fe20000010100 */
[----:B------:R-:W-:Y:S01]  /*16b0*/  SHF.L.U32 R89, R132, 0x10, RZ ;  /* 0x0000001084597819 */ /* 0x000fe200000006ff */
[----:B------:R-:W-:Y:S01]  /*16c0*/  FADD.FTZ R140, -R84, R87 ;  /* 0x00000057548c7221 */ /* 0x000fe20000010100 */
[----:B---3--:R-:W-:Y:S01]  /*16d0*/  PRMT R77, R80, 0x7632, R77 ;  /* 0x00007632504d7816 */ /* 0x008fe2000000004d */
[----:B------:R-:W-:Y:S01]  /*16e0*/  FADD.FTZ R144, -R84, R129 ;  /* 0x0000008154907221 */ /* 0x000fe20000010100 */
[----:B------:R-:W-:Y:S01]  /*16f0*/  SHF.L.U32 R132, R60, 0x10, RZ ;  /* 0x000000103c847819 */ /* 0x000fe200000006ff */
[C---:B------:R-:W-:Y:S01]  /*1700*/  FMUL.FTZ R129, R145.reuse, R76 ;  /* 0x0000004c91817220 */ /* 0x040fe20000410000 */
[----:B------:R-:W-:Y:S01]  /*1710*/  SHF.L.U32 R79, R80, 0x10, RZ ;  /* 0x00000010504f7819 */ /* 0x000fe200000006ff */
[----:B------:R-:W-:Y:S01]  /*1720*/  FMUL.FTZ R140, R145, R140 ;  /* 0x0000008c918c7220 */ /* 0x000fe20000410000 */
[----:B------:R-:W-:Y:S01]  /*1730*/  SHF.L.U32 R76, R77, 0x10, RZ ;  /* 0x000000104d4c7819 */ /* 0x000fe200000006ff */
[----:B------:R-:W-:Y:S01]  /*1740*/  FADD.FTZ R146, -R84, R89 ;  /* 0x0000005954927221 */ /* 0x000fe20000010100 */
[C---:B------:R-:W-:Y:S01]  /*1750*/  PRMT R80, R81.reuse, 0x7632, R80 ;  /* 0x0000763251507816 */ /* 0x040fe20000000050 */
[-C--:B------:R-:W-:Y:S01]  /*1760*/  FMUL.FTZ R132, R132, R79.reuse ;  /* 0x0000004f84847220 */ /* 0x080fe20000410000 */
[----:B------:R-:W-:Y:S01]  /*1770*/  SHF.L.U32 R81, R81, 0x10, RZ ;  /* 0x0000001051517819 */ /* 0x000fe200000006ff */
[-C--:B------:R-:W-:Y:S01]  /*1780*/  FMUL.FTZ R137, R137, R76.reuse ;  /* 0x0000004c89897220 */ /* 0x080fe20000410000 */
[----:B------:R-:W-:Y:S01]  /*1790*/  FADD.FTZ R17, R17, R76 ;  /* 0x0000004c11117221 */ /* 0x000fe20000010000 */
[----:B------:R-:W-:Y:S01]  /*17a0*/  FFMA.FTZ R41, R140, R76, R41 ;  /* 0x0000004c8c297223 */ /* 0x000fe20000010029 */
[----:B------:R-:W-:Y:S01]  /*17b0*/  FADD.FTZ R76, R85, R132 ;  /* 0x00000084554c7221 */ /* 0x000fe20000010000 */
[C---:B------:R-:W-:Y:S01]  /*17c0*/  FFMA.FTZ R77, R129.reuse, R132, R86 ;  /* 0x00000084814d7223 */ /* 0x040fe20000010056 */
[----:B------:R-:W-:Y:S01]  /*17d0*/  FADD.FTZ R16, R16, R79 ;  /* 0x0000004f10107221 */ /* 0x000fe20000010000 */
[----:B------:R-:W-:Y:S01]  /*17e0*/  FFMA.FTZ R40, R129, R79, R40 ;  /* 0x0000004f81287223 */ /* 0x000fe20000010028 */
[----:B------:R-:W-:Y:S01]  /*17f0*/  SHF.L.U32 R80, R80, 0x10, RZ ;  /* 0x0000001050507819 */ /* 0x000fe200000006ff */
[----:B------:R-:W-:Y:S01]  /*1800*/  FADD.FTZ R79, R76, R137 ;  /* 0x000000894c4f7221 */ /* 0x000fe20000010000 */
[----:B------:R-:W-:Y:S01]  /*1810*/  FMUL.FTZ R134, R134, R81 ;  /* 0x0000005186867220 */ /* 0x000fe20000410000 */
[----:B------:R-:W-:Y:S01]  /*1820*/  FFMA.FTZ R76, R140, R137, R77 ;  /* 0x000000898c4c7223 */ /* 0x000fe2000001004d */
[C---:B------:R-:W-:Y:S01]  /*1830*/  PRMT R84, R82.reuse, 0x7632, R84 ;  /* 0x0000763252547816 */ /* 0x040fe20000000054 */
[----:B------:R-:W-:Y:S01]  /*1840*/  FMUL.FTZ R142, R145, R142 ;  /* 0x0000008e918e7220 */ /* 0x000fe20000410000 */
[----:B------:R-:W-:Y:S01]  /*1850*/  SHF.L.U32 R87, R82, 0x10, RZ ;  /* 0x0000001052577819 */ /* 0x000fe200000006ff */
[----:B------:R-:W-:Y:S01]  /*1860*/  FMUL.FTZ R139, R139, R80 ;  /* 0x000000508b8b7220 */ /* 0x000fe20000410000 */
[----:B------:R-:W-:Y:S01]  /*1870*/  FADD.FTZ R78, R79, R134 ;  /* 0x000000864f4e7221 */ /* 0x000fe20000010000 */
[----:B------:R-:W-:Y:S01]  /*1880*/  FFMA.FTZ R77, R131, R134, R76 ;  /* 0x00000086834d7223 */ /* 0x000fe2000001004c */
[----:B------:R-:W-:Y:S01]  /*1890*/  SHF.L.U32 R84, R84, 0x10, RZ ;  /* 0x0000001054547819 */ /* 0x000fe200000006ff */
[----:B------:R-:W-:Y:S01]  /*18a0*/  FMUL.FTZ R133, R145, R88 ;  /* 0x0000005891857220 */ /* 0x000fe20000410000 */
[----:B------:R-:W-:Y:S01]  /*18b0*/  FMUL.FTZ R136, R136, R87 ;  /* 0x0000005788887220 */ /* 0x000fe20000410000 */
[----:B------:R-:W-:Y:S01]  /*18c0*/  FADD.FTZ R79, R78, R139 ;  /* 0x0000008b4e4f7221 */ /* 0x000fe20000010000 */
[----:B------:R-:W-:Y:S01]  /*18d0*/  FFMA.FTZ R76, R142, R139, R77 ;  /* 0x0000008b8e4c7223 */ /* 0x000fe2000001004d */
[----:B------:R-:W-:Y:S01]  /*18e0*/  PRMT R82, R83, 0x7632, R82 ;  /* 0x0000763253527816 */ /* 0x000fe20000000052 */
        /* <DEDUP_REMOVED lines=10> */
[----:B------:R-:W-:Y:S01]  /*1990*/  FMUL.FTZ R143, R143, R82 ;  /* 0x000000528f8f7220 */ /* 0x000fe20000410000 */
[----:B------:R-:W-:Y:S01]  /*19a0*/  FMUL.FTZ R146, R145, R146 ;  /* 0x0000009291927220 */ /* 0x000fe20000410000 */
[----:B------:R-:W-:Y:S01]  /*19b0*/  FADD.FTZ R78, R77, R138 ;  /* 0x0000008a4d4e7221 */ /* 0x000fe20000010000 */
[----:B------:R-:W-:Y:S01]  /*19c0*/  FFMA.FTZ R76, R135, R138, R76 ;  /* 0x0000008a874c7223 */ /* 0x000fe2000001004c */
        /* <DEDUP_REMOVED lines=13> */
[----:B------:R-:W-:-:S07]  /*1aa0*/  FFMA.FTZ R86, R146, R143, R76 ;  /* 0x0000008f92567223 */ /* 0x000fce000001004c */
.L_x_6:
[----:B------:R-:W-:Y:S05]  /*1ab0*/  BSYNC.RECONVERGENT B0 ;  /* 0x0000000000007941 */ /* 0x000fea0003800200 */
.L_x_5:
[----:B------:R-:W0:Y:S01]  /*1ac0*/  SHFL.DOWN PT, R76, R85, 0x10, 0x1f ;  /* 0x0a001f00554c7f89 */ /* 0x000e2200000e0000 */
[----:B------:R-:W-:Y:S01]  /*1ad0*/  LOP3.LUT P1, RZ, R2, 0x1f, RZ, 0xc0, !PT ;  /* 0x0000001f02ff7812 */ /* 0x000fe2000782c0ff */
[----:B------:R-:W-:Y:S02]  /*1ae0*/  BSSY.RECONVERGENT B0, `(.L_x_7) ;  /* 0x000001d000007945 */ /* 0x000fe40003800200 */
[----:B------:R-:W1:Y:S01]  /*1af0*/  SHFL.DOWN PT, R77, R86, 0x10, 0x1f ;  /* 0x0a001f00564d7f89 */ /* 0x000e6200000e0000 */
[----:B0-----:R-:W-:Y:S01]  /*1b00*/  FADD.FTZ R76, R76, R85 ;  /* 0x000000554c4c7221 */ /* 0x001fe20000010000 */
[----:B-1----:R-:W-:-:S04]  /*1b10*/  FADD.FTZ R77, R77, R86 ;  /* 0x000000564d4d7221 */ /* 0x002fc80000010000 */
[----:B------:R-:W0:Y:S04]  /*1b20*/  SHFL.DOWN PT, R79, R76, 0x8, 0x1f ;  /* 0x09001f004c4f7f89 */ /* 0x000e2800000e0000 */
        /* <DEDUP_REMOVED lines=14> */
[----:B-1----:R-:W-:Y:S01]  /*1c10*/  FADD.FTZ R85, R82, R77 ;  /* 0x0000004d52557221 */ /* 0x002fe20000010000 */
[----:B------:R-:W-:Y:S06]  /*1c20*/  @P1 BRA `(.L_x_8) ;  /* 0x0000000000201947 */ /* 0x000fec0003800000 */
[----:B------:R-:W0:Y:S01]  /*1c30*/  S2UR UR5, SR_CgaCtaId ;  /* 0x00000000000579c3 */ /* 0x000e220000008800 */
[----:B------:R-:W-:Y:S01]  /*1c40*/  UMOV UR4, 0x400 ;  /* 0x0000040000047882 */ /* 0x000fe20000000000 */
[----:B------:R-:W-:-:S04]  /*1c50*/  SHF.R.U32.HI R76, RZ, 0x2, R2 ;  /* 0x00000002ff4c7819 */ /* 0x000fc80000011602 */
[----:B------:R-:W-:Y:S01]  /*1c60*/  LOP3.LUT R76, R76, 0x38, RZ, 0xc0, !PT ;  /* 0x000000384c4c7812 */ /* 0x000fe200078ec0ff */
[----:B0-----:R-:W-:-:S04]  /*1c70*/  ULEA UR4, UR5, UR4, 0x18 ;  /* 0x0000000405047291 */ /* 0x001fc8000f8ec0ff */
[----:B------:R-:W-:Y:S02]  /*1c80*/  UIADD3 UR5, UPT, UPT, UR4, 0x6040, URZ ;  /* 0x0000604004057890 */ /* 0x000fe4000fffe0ff */
[----:B------:R-:W-:-:S09]  /*1c90*/  @!UP1 UIADD3 UR5, UPT, UPT, UR4, 0x6000, URZ ;  /* 0x0000600004059890 */ /* 0x000fd2000fffe0ff */
[----:B------:R0:W-:Y:S03]  /*1ca0*/  STS.64 [R76+UR5], R84 ;  /* 0x000000544c007988 */ /* 0x0001e60008000a05 */
.L_x_8:
[----:B------:R-:W-:Y:S05]  /*1cb0*/  BSYNC.RECONVERGENT B0 ;  /* 0x0000000000007941 */ /* 0x000fea0003800200 */
.L_x_7:
[----:B------:R-:W1:Y:S08]  /*1cc0*/  S2UR UR5, SR_CgaCtaId ;  /* 0x00000000000579c3 */ /* 0x000e700000008800 */
[----:B------:R-:W-:Y:S01]  /*1cd0*/  BAR.SYNC.DEFER_BLOCKING 0x0 ;  /* 0x0000000000007b1d */ /* 0x000fe20000010000 */
[----:B------:R-:W-:-:S04]  /*1ce0*/  UISETP.NE.U32.AND UP0, UPT, UR10, URZ, UPT ;  /* 0x000000ff0a00728c */ /* 0x000fc8000bf05070 */
[----:B------:R-:W-:Y:S01]  /*1cf0*/  UISETP.NE.AND.EX UP0, UPT, UR11, URZ, UPT, UP0 ;  /* 0x000000ff0b00728c */ /* 0x000fe2000bf05300 */
[----:B------:R-:W-:Y:S01]  /*1d00*/  BSSY.RECONVERGENT B0, `(.L_x_9) ;  /* 0x000028f000007945 */ /* 0x000fe20003800200 */
[----:B------:R-:W-:Y:S02]  /*1d10*/  UMOV UR4, 0x400 ;  /* 0x0000040000047882 */ /* 0x000fe40000000000 */
[----:B-1----:R-:W-:-:S04]  /*1d20*/  ULEA UR4, UR5, UR4, 0x18 ;  /* 0x0000000405047291 */ /* 0x002fc8000f8ec0ff */
[----:B------:R-:W-:Y:S02]  /*1d30*/  UIADD3 UR5, UPT, UPT, UR4, 0x6040, URZ ;  /* 0x0000604004057890 */ /* 0x000fe4000fffe0ff */
[----:B------:R-:W-:Y:S02]  /*1d40*/  @!UP1 UIADD3 UR5, UPT, UPT, UR4, 0x6000, URZ ;  /* 0x0000600004059890 */ /* 0x000fe4000fffe0ff */
[----:B------:R-:W-:Y:S02]  /*1d50*/  UIADD3 UR6, UPT, UPT, UR4, 0x6050, URZ ;  /* 0x0000605004067890 */ /* 0x000fe4000fffe0ff */
[----:B------:R-:W-:-:S05]  /*1d60*/  @!UP1 UIADD3 UR6, UPT, UPT, UR4, 0x6010, URZ ;  /* 0x0000601004069890 */ /* 0x000fca000fffe0ff */
[----:B0-----:R-:W0:Y:S01]  /*1d70*/  LDS.128 R76, [UR5] ;  /* 0x00000005ff4c7984 */ /* 0x001e220008000c00 */
[----:B------:R-:W-:Y:S02]  /*1d80*/  UIADD3 UR5, UPT, UPT, UR4, 0x6060, URZ ;  /* 0x0000606004057890 */ /* 0x000fe4000fffe0ff */
[----:B------:R-:W-:Y:S01]  /*1d90*/  @!UP1 UIADD3 UR5, UPT, UPT, UR4, 0x6020, URZ ;  /* 0x0000602004059890 */ /* 0x000fe2000fffe0ff */
[----:B------:R-:W1:Y:S01]  /*1da0*/  LDS.128 R80, [UR6] ;  /* 0x00000006ff507984 */ /* 0x000e620008000c00 */
[----:B------:R-:W-:Y:S02]  /*1db0*/  UIADD3 UR6, UPT, UPT, UR4, 0x6070, URZ ;  /* 0x0000607004067890 */ /* 0x000fe4000fffe0ff */
[----:B------:R-:W-:-:S05]  /*1dc0*/  @!UP1 UIADD3 UR6, UPT, UPT, UR4, 0x6030, URZ ;  /* 0x0000603004069890 */ /* 0x000fca000fffe0ff */
[----:B------:R-:W2:Y:S04]  /*1dd0*/  LDS.128 R84, [UR5] ;  /* 0x00000005ff547984 */ /* 0x000ea80008000c00 */
[----:B------:R-:W3:Y:S01]  /*1de0*/  LDS.128 R88, [UR6] ;  /* 0x00000006ff587984 */ /* 0x000ee20008000c00 */
[----:B0-----:R-:W-:Y:S01]  /*1df0*/  FADD.FTZ R161, RZ, R76 ;  /* 0x0000004cffa17221 */ /* 0x001fe20000010000 */
[----:B------:R-:W-:-:S03]  /*1e00*/  FADD.FTZ R76, RZ, R77 ;  /* 0x0000004dff4c7221 */ /* 0x000fc60000010000 */
[----:B------:R-:W-:Y:S01]  /*1e10*/  FADD.FTZ R161, R78, R161 ;  /* 0x000000a14ea17221 */ /* 0x000fe20000010000 */
[----:B------:R-:W-:-:S03]  /*1e20*/  FADD.FTZ R76, R79, R76 ;  /* 0x0000004c4f4c7221 */ /* 0x000fc60000010000 */
[----:B-1----:R-:W-:Y:S01]  /*1e30*/  FADD.FTZ R161, R161, R80 ;  /* 0x00000050a1a17221 */ /* 0x002fe20000010000 */
[----:B------:R-:W-:Y:S01]  /*1e40*/  FADD.FTZ R76, R76, R81 ;  /* 0x000000514c4c7221 */ /* 0x000fe20000010000 */
[----:B------:R-:W-:Y:S01]  /*1e50*/  HFMA2 R80, -RZ, RZ, 1.875, 0 ;  /* 0x3f800000ff507431 */ /* 0x000fe200000001ff */
[----:B-----5:R-:W-:Y:S01]  /*1e60*/  @P0 SHF.L.U32 R80, R147, 0x10, RZ ;  /* 0x0000001093500819 */ /* 0x020fe200000006ff */
[----:B------:R-:W-:Y:S01]  /*1e70*/  FADD.FTZ R161, R82, R161 ;  /* 0x000000a152a17221 */ /* 0x000fe20000010000 */
[----:B------:R-:W-:-:S03]  /*1e80*/  FADD.FTZ R76, R83, R76 ;  /* 0x0000004c534c7221 */ /* 0x000fc60000010000 */
[----:B--2---:R-:W-:Y:S01]  /*1e90*/  FADD.FTZ R161, R161, R84 ;  /* 0x00000054a1a17221 */ /* 0x004fe20000010000 */
[----:B------:R-:W-:-:S03]  /*1ea0*/  FADD.FTZ R76, R76, R85 ;  /* 0x000000554c4c7221 */ /* 0x000fc60000010000 */
[----:B------:R-:W-:Y:S01]  /*1eb0*/  FADD.FTZ R161, R86, R161 ;  /* 0x000000a156a17221 */ /* 0x000fe20000010000 */
[----:B------:R-:W-:-:S03]  /*1ec0*/  FADD.FTZ R76, R87, R76 ;  /* 0x0000004c574c7221 */ /* 0x000fc60000010000 */
[----:B---3--:R-:W-:Y:S01]  /*1ed0*/  FADD.FTZ R161, R161, R88 ;  /* 0x00000058a1a17221 */ /* 0x008fe20000010000 */
[----:B------:R-:W-:-:S03]  /*1ee0*/  FADD.FTZ R76, R76, R89 ;  /* 0x000000594c4c7221 */ /* 0x000fc60000010000 */
[----:B------:R-:W-:Y:S01]  /*1ef0*/  FADD.FTZ R90, R90, R161 ;  /* 0x000000a15a5a7221 */ /* 0x000fe20000010000 */
[----:B------:R-:W-:-:S03]  /*1f00*/  FADD.FTZ R76, R91, R76 ;  /* 0x0000004c5b4c7221 */ /* 0x000fc60000010000 */
[----:B------:R-:W-:Y:S01]  /*1f10*/  FMUL.FTZ R82, R90, UR12 ;  /* 0x0000000c5a527c20 */ /* 0x000fe20008410000 */
[----:B------:R-:W-:-:S04]  /*1f20*/  FMUL.FTZ R81, R76, UR12 ;  /* 0x0000000c4c517c20 */ /* 0x000fc80008410000 */
[----:B------:R-:W-:Y:S01]  /*1f30*/  FSEL R82, R82, RZ, !P5 ;  /* 0x000000ff52527208 */ /* 0x000fe20006800000 */
[----:B------:R-:W-:Y:S06]  /*1f40*/  BRA.U UP0, `(.L_x_10) ;  /* 0x0000001100307547 */ /* 0x000fec000b800000 */
[----:B------:R-:W-:Y:S04]  /*1f50*/  BSSY.RECONVERGENT B1, `(.L_x_11) ;  /* 0x0000059000017945 */ /* 0x000fe80003800200 */
[----:B------:R-:W-:Y:S05]  /*1f60*/  @!P4 BRA `(.L_x_12) ;  /* 0x00000004005cc947 */ /* 0x000fea0003800000 */
[----:B------:R-:W-:-:S04]  /*1f70*/  ISETP.NE.U32.AND P1, PT, RZ, UR14, PT ;  /* 0x0000000eff007c0c */ /* 0x000fc8000bf25070 */
[----:B------:R-:W-:-:S13]  /*1f80*/  ISETP.NE.AND.EX P1, PT, RZ, UR15, PT, P1 ;  /* 0x0000000fff007c0c */ /* 0x000fda000bf25310 */
[----:B------:R-:W-:Y:S05]  /*1f90*/  @P1 BRA `(.L_x_13) ;  /* 0x0000000000941947 */ /* 0x000fea0003800000 */
[-CC-:B------:R-:W-:Y:S01]  /*1fa0*/  FFMA.FTZ R77, R3, R81.reuse, R82.reuse ;  /* 0x00000051034d7223 */ /* 0x180fe20000010052 */
[-CC-:B------:R-:W-:Y:S01]  /*1fb0*/  FFMA.FTZ R78, R104, R81.reuse, R82.reuse ;  /* 0x00000051684e7223 */ /* 0x180fe20000010052 */
[-CC-:B------:R-:W-:Y:S01]  /*1fc0*/  FFMA.FTZ R84, R106, R81.reuse, R82.reuse ;  /* 0x000000516a547223 */ /* 0x180fe20000010052 */
[-C--:B------:R-:W-:Y:S01]  /*1fd0*/  FFMA.FTZ R88, R108, R81.reuse, R82 ;  /* 0x000000516c587223 */ /* 0x080fe20000010052 */
[----:B------:R-:W-:Y:S01]  /*1fe0*/  FADD.FTZ R76, R96, -R77 ;  /* 0x8000004d604c7221 */ /* 0x000fe20000010000 */
[----:B------:R-:W-:Y:S01]  /*1ff0*/  FADD.FTZ R78, R101, -R78 ;  /* 0x8000004e654e7221 */ /* 0x000fe20000010000 */
[-C--:B------:R-:W-:Y:S01]  /*2000*/  FFMA.FTZ R160, R110, R81.reuse, R82 ;  /* 0x000000516ea07223 */ /* 0x080fe20000010052 */
[----:B------:R-:W-:Y:S01]  /*2010*/  FADD.FTZ R84, R103, -R84 ;  /* 0x8000005467547221 */ /* 0x000fe20000010000 */
[C---:B------:R-:W-:Y:S01]  /*2020*/  FMUL.FTZ R77, R145.reuse, R76 ;  /* 0x0000004c914d7220 */ /* 0x040fe20000410000 */
[----:B------:R-:W-:Y:S01]  /*2030*/  FMUL.FTZ R79, R145, R78 ;  /* 0x0000004e914f7220 */ /* 0x000fe20000410000 */
[----:B------:R-:W-:Y:S01]  /*2040*/  FADD.FTZ R88, R105, -R88 ;  /* 0x8000005869587221 */ /* 0x000fe20000010000 */
[----:B------:R-:W-:Y:S01]  /*2050*/  FADD.FTZ R160, R107, -R160 ;  /* 0x800000a06ba07221 */ /* 0x000fe20000010000 */
[-C--:B------:R-:W-:Y:S01]  /*2060*/  FMUL.FTZ R76, R77, R80.reuse ;  /* 0x000000504d4c7220 */ /* 0x080fe20000410000 */
[----:B------:R-:W-:Y:S01]  /*2070*/  FMUL.FTZ R79, R79, R80 ;  /* 0x000000504f4f7220 */ /* 0x000fe20000410000 */
[----:B------:R-:W-:Y:S01]  /*2080*/  FFMA.FTZ R77, R95, R81, R82 ;  /* 0x000000515f4d7223 */ /* 0x000fe20000010052 */
[C---:B------:R-:W-:Y:S01]  /*2090*/  FMUL.FTZ R85, R145.reuse, R88 ;  /* 0x0000005891557220 */ /* 0x040fe20000410000 */
[----:B------:R-:W-:-:S02]  /*20a0*/  FMUL.FTZ R89, R145, R160 ;  /* 0x000000a091597220 */ /* 0x000fc40000410000 */
[----:B------:R-:W-:Y:S01]  /*20b0*/  F2FP.BF16.F32.PACK_AB R76, R79, R76 ;  /* 0x0000004c4f4c723e */ /* 0x000fe200000010ff */
[----:B------:R-:W-:Y:S01]  /*20c0*/  FADD.FTZ R78, R98, -R77 ;  /* 0x8000004d624e7221 */ /* 0x000fe20000010000 */
[-CC-:B------:R-:W-:Y:S01]  /*20d0*/  FFMA.FTZ R79, R97, R81.reuse, R82.reuse ;  /* 0x00000051614f7223 */ /* 0x180fe20000010052 */
[----:B------:R-:W-:-:S03]  /*20e0*/  FFMA.FTZ R77, R99, R81, R82 ;  /* 0x00000051634d7223 */ /* 0x000fc60000010052 */
[----:B------:R-:W-:Y:S01]  /*20f0*/  FADD.FTZ R86, R100, -R79 ;  /* 0x8000004f64567221 */ /* 0x000fe20000010000 */
[----:B------:R-:W-:Y:S01]  /*2100*/  FADD.FTZ R90, R102, -R77 ;  /* 0x8000004d665a7221 */ /* 0x000fe20000010000 */
[C---:B------:R-:W-:Y:S01]  /*2110*/  FMUL.FTZ R77, R145.reuse, R78 ;  /* 0x0000004e914d7220 */ /* 0x040fe20000410000 */
[C---:B------:R-:W-:Y:S01]  /*2120*/  FMUL.FTZ R79, R145.reuse, R84 ;  /* 0x00000054914f7220 */ /* 0x040fe20000410000 */
[C---:B------:R-:W-:Y:S01]  /*2130*/  FMUL.FTZ R83, R145.reuse, R86 ;  /* 0x0000005691537220 */ /* 0x040fe20000410000 */
[----:B------:R-:W-:Y:S01]  /*2140*/  FMUL.FTZ R87, R145, R90 ;  /* 0x0000005a91577220 */ /* 0x000fe20000410000 */
[-C--:B------:R-:W-:Y:S01]  /*2150*/  FMUL.FTZ R77, R77, R80.reuse ;  /* 0x000000504d4d7220 */ /* 0x080fe20000410000 */
[-C--:B------:R-:W-:Y:S01]  /*2160*/  FMUL.FTZ R78, R79, R80.reuse ;  /* 0x000000504f4e7220 */ /* 0x080fe20000410000 */
[-C--:B------:R-:W-:Y:S01]  /*2170*/  FMUL.FTZ R83, R83, R80.reuse ;  /* 0x0000005053537220 */ /* 0x080fe20000410000 */
[-C--:B------:R-:W-:Y:S01]  /*2180*/  FMUL.FTZ R84, R85, R80.reuse ;  /* 0x0000005055547220 */ /* 0x080fe20000410000 */
[-C--:B------:R-:W-:Y:S01]  /*2190*/  FMUL.FTZ R79, R87, R80.reuse ;  /* 0x00000050574f7220 */ /* 0x080fe20000410000 */
[----:B------:R-:W-:Y:S01]  /*21a0*/  FMUL.FTZ R86, R89, R80 ;  /* 0x0000005059567220 */ /* 0x000fe20000410000 */
[----:B------:R-:W-:-:S02]  /*21b0*/  F2FP.BF16.F32.PACK_AB R77, R78, R77 ;  /* 0x0000004d4e4d723e */ /* 0x000fc400000010ff */
[----:B------:R-:W-:Y:S02]  /*21c0*/  F2FP.BF16.F32.PACK_AB R78, R84, R83 ;  /* 0x00000053544e723e */ /* 0x000fe400000010ff */
[----:B------:R-:W-:Y:S01]  /*21d0*/  F2FP.BF16.F32.PACK_AB R79, R86, R79 ;  /* 0x0000004f564f723e */ /* 0x000fe200000010ff */
[----:B------:R-:W-:Y:S06]  /*21e0*/  BRA `(.L_x_14) ;  /* 0x0000000000a07947 */ /* 0x000fec0003800000 */
.L_x_13:
[-CC-:B------:R-:W-:Y:S01]  /*21f0*/  FFMA.FTZ R73, R99, R81.reuse, R82.reuse ;  /* 0x0000005163497223 */ /* 0x180fe20000010052 */
[-CC-:B------:R-:W-:Y:S01]  /*2200*/  FFMA.FTZ R74, R110, R81.reuse, R82.reuse ;  /* 0x000000516e4a7223 */ /* 0x180fe20000010052 */
[-CC-:B------:R-:W-:Y:S01]  /*2210*/  FFMA.FTZ R83, R97, R81.reuse, R82.reuse ;  /* 0x0000005161537223 */ /* 0x180fe20000010052 */
[-C--:B------:R-:W-:Y:S01]  /*2220*/  FFMA.FTZ R76, R108, R81.reuse, R82 ;  /* 0x000000516c4c7223 */ /* 0x080fe20000010052 */
[----:B------:R-:W-:Y:S01]  /*2230*/  FADD.FTZ R72, R102, -R73 ;  /* 0x8000004966487221 */ /* 0x000fe20000010000 */
[----:B------:R-:W-:Y:S01]  /*2240*/  FADD.FTZ R74, R107, -R74 ;  /* 0x8000004a6b4a7221 */ /* 0x000fe20000010000 */
[-CC-:B------:R-:W-:Y:S01]  /*2250*/  FFMA.FTZ R77, R95, R81.reuse, R82.reuse ;  /* 0x000000515f4d7223 */ /* 0x180fe20000010052 */
[----:B------:R-:W-:Y:S01]  /*2260*/  FADD.FTZ R84, R100, -R83 ;  /* 0x8000005364547221 */ /* 0x000fe20000010000 */
[C---:B------:R-:W-:Y:S01]  /*2270*/  FMUL.FTZ R75, R145.reuse, R72 ;  /* 0x00000048914b7220 */ /* 0x040fe20000410000 */
[----:B------:R-:W-:Y:S01]  /*2280*/  FMUL.FTZ R74, R145, R74 ;  /* 0x0000004a914a7220 */ /* 0x000fe20000410000 */
[----:B------:R-:W-:Y:S01]  /*2290*/  FFMA.FTZ R73, R3, R81, R82 ;  /* 0x0000005103497223 */ /* 0x000fe20000010052 */
[----:B------:R-:W-:Y:S01]  /*22a0*/  FADD.FTZ R86, R105, -R76 ;  /* 0x8000004c69567221 */ /* 0x000fe20000010000 */
[-C--:B------:R-:W-:Y:S01]  /*22b0*/  FMUL.FTZ R79, R75, R80.reuse ;  /* 0x000000504b4f7220 */ /* 0x080fe20000410000 */
[C---:B------:R-:W-:Y:S01]  /*22c0*/  FMUL.FTZ R72, R74.reuse, R80 ;  /* 0x000000504a487220 */ /* 0x040fe20000410000 */
[----:B------:R-:W-:Y:S01]  /*22d0*/  F2FP.BF16.F32.PACK_AB R75, R74, R75 ;  /* 0x0000004b4a4b723e */ /* 0x000fe200000010ff */
[--C-:B------:R-:W-:Y:S01]  /*22e0*/  FFMA.FTZ R74, R104, R81, R82.reuse ;  /* 0x00000051684a7223 */ /* 0x100fe20000010052 */
[----:B------:R-:W-:Y:S01]  /*22f0*/  FADD.FTZ R76, R98, -R77 ;  /* 0x8000004d624c7221 */ /* 0x000fe20000010000 */
[----:B------:R-:W-:Y:S01]  /*2300*/  FMUL.FTZ R83, R145, R84 ;  /* 0x0000005491537220 */ /* 0x000fe20000410000 */
[----:B------:R-:W-:Y:S01]  /*2310*/  F2FP.BF16.F32.PACK_AB R79, R72, R79 ;  /* 0x0000004f484f723e */ /* 0x000fe200000010ff */
[----:B------:R-:W-:Y:S01]  /*2320*/  FFMA.FTZ R72, R106, R81, R82 ;  /* 0x000000516a487223 */ /* 0x000fe20000010052 */
[----:B------:R-:W-:Y:S01]  /*2330*/  FADD.FTZ R74, R101, -R74 ;  /* 0x8000004a654a7221 */ /* 0x000fe20000010000 */
[----:B------:R-:W-:Y:S01]  /*2340*/  FMUL.FTZ R84, R145, R86 ;  /* 0x0000005691547220 */ /* 0x000fe20000410000 */
[----:B------:R-:W-:Y:S01]  /*2350*/  FMUL.FTZ R86, R83, R80 ;  /* 0x0000005053567220 */ /* 0x000fe20000410000 */
[----:B------:R-:W-:Y:S01]  /*2360*/  FADD.FTZ R78, R103, -R72 ;  /* 0x80000048674e7221 */ /* 0x000fe20000010000 */
[----:B------:R-:W-:Y:S01]  /*2370*/  FADD.FTZ R72, R96, -R73 ;  /* 0x8000004960487221 */ /* 0x000fe20000010000 */
[C---:B------:R-:W-:Y:S01]  /*2380*/  FMUL.FTZ R73, R145.reuse, R76 ;  /* 0x0000004c91497220 */ /* 0x040fe20000410000 */
[C---:B------:R-:W-:Y:S01]  /*2390*/  FMUL.FTZ R87, R84.reuse, R80 ;  /* 0x0000005054577220 */ /* 0x040fe20000410000 */
[C---:B------:R-:W-:Y:S01]  /*23a0*/  FMUL.FTZ R76, R145.reuse, R78 ;  /* 0x0000004e914c7220 */ /* 0x040fe20000410000 */
[C---:B------:R-:W-:Y:S01]  /*23b0*/  FMUL.FTZ R77, R145.reuse, R72 ;  /* 0x00000048914d7220 */ /* 0x040fe20000410000 */
[----:B------:R-:W-:Y:S01]  /*23c0*/  FMUL.FTZ R78, R145, R74 ;  /* 0x0000004a914e7220 */ /* 0x000fe20000410000 */
[----:B------:R-:W-:Y:S01]  /*23d0*/  F2FP.BF16.F32.PACK_AB R74, R84, R83 ;  /* 0x00000053544a723e */ /* 0x000fe200000010ff */
[-C--:B------:R-:W-:Y:S01]  /*23e0*/  FMUL.FTZ R84, R73, R80.reuse ;  /* 0x0000005049547220 */ /* 0x080fe20000410000 */
[C---:B------:R-:W-:Y:S01]  /*23f0*/  F2FP.BF16.F32.PACK_AB R73, R76.reuse, R73 ;  /* 0x000000494c49723e */ /* 0x040fe200000010ff */
[-C--:B------:R-:W-:Y:S01]  /*2400*/  FMUL.FTZ R85, R76, R80.reuse ;  /* 0x000000504c557220 */ /* 0x080fe20000410000 */
[-C--:B------:R-:W-:Y:S01]  /*2410*/  FMUL.FTZ R76, R77, R80.reuse ;  /* 0x000000504d4c7220 */ /* 0x080fe20000410000 */
[C---:B------:R-:W-:Y:S01]  /*2420*/  FMUL.FTZ R83, R78.reuse, R80 ;  /* 0x000000504e537220 */ /* 0x040fe20000410000 */
[----:B------:R-:W-:-:S02]  /*2430*/  F2FP.BF16.F32.PACK_AB R72, R78, R77 ;  /* 0x0000004d4e48723e */ /* 0x000fc400000010ff */
[----:B------:R-:W-:Y:S02]  /*2440*/  F2FP.BF16.F32.PACK_AB R78, R87, R86 ;  /* 0x00000056574e723e */ /* 0x000fe400000010ff */
[----:B------:R-:W-:Y:S02]  /*2450*/  F2FP.BF16.F32.PACK_AB R77, R85, R84 ;  /* 0x00000054554d723e */ /* 0x000fe400000010ff */
[----:B------:R-:W-:-:S07]  /*2460*/  F2FP.BF16.F32.PACK_AB R76, R83, R76 ;  /* 0x0000004c534c723e */ /* 0x000fce00000010ff */
.L_x_14:
[----:B------:R-:W0:Y:S08]  /*2470*/  @P1 LDC.64 R84, c[0x0][0x478] ;  /* 0x00011e00ff541b82 */ /* 0x000e300000000a00 */
[----:B------:R-:W1:Y:S01]  /*2480*/  LDC.64 R86, c[0x0][0x468] ;  /* 0x00011a00ff567b82 */ /* 0x000e620000000a00 */
[----:B0-----:R-:W-:-:S05]  /*2490*/  @P1 IMAD.WIDE.U32 R84, R94, 0x10, R84 ;  /* 0x000000105e541825 */ /* 0x001fca00078e0054 */
[----:B------:R0:W-:Y:S01]  /*24a0*/  @P1 STG.E.128 desc[UR8][R84.64], R72 ;  /* 0x0000004854001986 */ /* 0x0001e2000c101d08 */
[C---:B-1----:R-:W-:Y:S01]  /*24b0*/  IMAD.WIDE.U32 R86, R94.reuse, 0x10, R86 ;  /* 0x000000105e567825 */ /* 0x042fe200078e0056 */
[----:B------:R-:W-:-:S04]  /*24c0*/  IADD3 R94, PT, PT, R94, 0x100, RZ ;  /* 0x000001005e5e7810 */ /* 0x000fc80007ffe0ff */
[----:B------:R0:W-:Y:S03]  /*24d0*/  STG.E.128 desc[UR8][R86.64], R76 ;  /* 0x0000004c56007986 */ /* 0x0001e6000c101d08 */
.L_x_12:
[----:B------:R-:W-:Y:S05]  /*24e0*/  BSYNC.RECONVERGENT B1 ;  /* 0x0000000000017941 */ /* 0x000fea0003800200 */
.L_x_11:
[----:B------:R-:W-:Y:S04]  /*24f0*/  BSSY.RECONVERGENT B1, `(.L_x_15) ;  /* 0x0000059000017945 */ /* 0x000fe80003800200 */
[----:B------:R-:W-:Y:S05]  /*2500*/  @!P3 BRA `(.L_x_16) ;  /* 0x00000004005cb947 */ /* 0x000fea0003800000 */
[----:B------:R-:W-:-:S04]  /*2510*/  ISETP.NE.U32.AND P1, PT, RZ, UR14, PT ;  /* 0x0000000eff007c0c */ /* 0x000fc8000bf25070 */
[----:B------:R-:W-:-:S13]  /*2520*/  ISETP.NE.AND.EX P1, PT, RZ, UR15, PT, P1 ;  /* 0x0000000fff007c0c */ /* 0x000fda000bf25310 */
[----:B------:R-:W-:Y:S05]  /*2530*/  @!P1 BRA `(.L_x_17) ;  /* 0x0000000000a49947 */ /* 0x000fea0003800000 */
[-CC-:B0-----:R-:W-:Y:S01]  /*2540*/  FFMA.FTZ R73, R115, R81.reuse, R82.reuse ;  /* 0x0000005173497223 */ /* 0x181fe20000010052 */
        /* <DEDUP_REMOVED lines=38> */
[----:B------:R-:W-:Y:S01]  /*27b0*/  F2FP.BF16.F32.PACK_AB R76, R83, R76 ;  /* 0x0000004c534c723e */ /* 0x000fe200000010ff */
[----:B------:R-:W-:Y:S06]  /*27c0*/  BRA `(.L_x_18) ;  /* 0x0000000000907947 */ /* 0x000fec0003800000 */
.L_x_17:
[-CC-:B0-----:R-:W-:Y:S01]  /*27d0*/  FFMA.FTZ R77, R109, R81.reuse, R82.reuse ;  /* 0x000000516d4d7223 */ /* 0x181fe20000010052 */
        /* <DEDUP_REMOVED lines=34> */
[----:B------:R-:W-:-:S07]  /*2a00*/  F2FP.BF16.F32.PACK_AB R79, R86, R79 ;  /* 0x0000004f564f723e */ /* 0x000fce00000010ff */
.L_x_18:
[----:B------:R-:W0:Y:S08]  /*2a10*/  @P1 LDC.64 R84, c[0x0][0x478] ;  /* 0x00011e00ff541b82 */ /* 0x000e300000000a00 */
[----:B------:R-:W1:Y:S01]  /*2a20*/  LDC.64 R86, c[0x0][0x468] ;  /* 0x00011a00ff567b82 */ /* 0x000e620000000a00 */
[----:B0-----:R-:W-:-:S05]  /*2a30*/  @P1 IMAD.WIDE.U32 R84, R94, 0x10, R84 ;  /* 0x000000105e541825 */ /* 0x001fca00078e0054 */
[----:B------:R2:W-:Y:S01]  /*2a40*/  @P1 STG.E.128 desc[UR8][R84.64], R72 ;  /* 0x0000004854001986 */ /* 0x0005e2000c101d08 */
[C---:B-1----:R-:W-:Y:S01]  /*2a50*/  IMAD.WIDE.U32 R86, R94.reuse, 0x10, R86 ;  /* 0x000000105e567825 */ /* 0x042fe200078e0056 */
[----:B------:R-:W-:-:S04]  /*2a60*/  IADD3 R94, PT, PT, R94, 0x100, RZ ;  /* 0x000001005e5e7810 */ /* 0x000fc80007ffe0ff */
[----:B------:R2:W-:Y:S03]  /*2a70*/  STG.E.128 desc[UR8][R86.64], R76 ;  /* 0x0000004c56007986 */ /* 0x0005e6000c101d08 */
.L_x_16:
[----:B------:R-:W-:Y:S05]  /*2a80*/  BSYNC.RECONVERGENT B1 ;  /* 0x0000000000017941 */ /* 0x000fea0003800200 */
.L_x_15:
[----:B------:R-:W-:Y:S05]  /*2a90*/  @!P2 BRA `(.L_x_19) ;  /* 0x0000001800d4a947 */ /* 0x000fea0003800000 */
[----:B------:R-:W-:-:S04]  /*2aa0*/  ISETP.NE.U32.AND P1, PT, RZ, UR14, PT ;  /* 0x0000000eff007c0c */ /* 0x000fc8000bf25070 */
[----:B------:R-:W-:-:S13]  /*2ab0*/  ISETP.NE.AND.EX P1, PT, RZ, UR15, PT, P1 ;  /* 0x0000000fff007c0c */ /* 0x000fda000bf25310 */
[----:B------:R-:W-:Y:S05]  /*2ac0*/  @!P1 BRA `(.L_x_20) ;  /* 0x0000000000a49947 */ /* 0x000fea0003800000 */
[-CC-:B0-2---:R-:W-:Y:S01]  /*2ad0*/  FFMA.FTZ R76, R146, R81.reuse, R82.reuse ;  /* 0x00000051924c7223 */ /* 0x185fe20000010052 */
[-CC-:B------:R-:W-:Y:S01]  /*2ae0*/  FFMA.FTZ R74, R144, R81.reuse, R82.reuse ;  /* 0x00000051904a7223 */ /* 0x180fe20000010052 */
[-CC-:B------:R-:W-:Y:S01]  /*2af0*/  FFMA.FTZ R79, R135, R81.reuse, R82.reuse ;  /* 0x00000051874f7223 */ /* 0x180fe20000010052 */
[-CC-:B------:R-:W-:Y:S01]  /*2b00*/  FFMA.FTZ R75, R131, R81.reuse, R82.reuse ;  /* 0x00000051834b7223 */ /* 0x180fe20000010052 */
[-CC-:B------:R-:W-:Y:S01]  /*2b10*/  FFMA.FTZ R72, R142, R81.reuse, R82.reuse ;  /* 0x000000518e487223 */ /* 0x180fe20000010052 */
[-CC-:B------:R-:W-:Y:S01]  /*2b20*/  FFMA.FTZ R77, R133, R81.reuse, R82.reuse ;  /* 0x00000051854d7223 */ /* 0x180fe20000010052 */
[-CC-:B------:R-:W-:Y:S01]  /*2b30*/  FFMA.FTZ R73, R129, R81.reuse, R82.reuse ;  /* 0x0000005181497223 */ /* 0x180fe20000010052 */
[----:B------:R-:W-:Y:S01]  /*2b40*/  FFMA.FTZ R82, R140, R81, R82 ;  /* 0x000000518c527223 */ /* 0x000fe20000010052 */
[----:B------:R-:W-:Y:S01]  /*2b50*/  FADD.FTZ R88, R143, -R76 ;  /* 0x8000004c8f587221 */ /* 0x000fe20000010000 */
[----:B------:R-:W-:Y:S01]  /*2b60*/  FADD.FTZ R84, R141, -R74 ;  /* 0x8000004a8d547221 */ /* 0x000fe20000010000 */
[----:B------:R-:W-:Y:S01]  /*2b70*/  FADD.FTZ R86, R138, -R79 ;  /* 0x8000004f8a567221 */ /* 0x000fe20000010000 */
[----:B------:R-:W-:Y:S01]  /*2b80*/  FADD.FTZ R74, R134, -R75 ;  /* 0x8000004b864a7221 */ /* 0x000fe20000010000 */
[----:B------:R-:W-:Y:S01]  /*2b90*/  FADD.FTZ R76, R139, -R72 ;  /* 0x800000488b4c7221 */ /* 0x000fe20000010000 */
[----:B------:R-:W-:Y:S01]  /*2ba0*/  FADD.FTZ R72, R132, -R73 ;  /* 0x8000004984487221 */ /* 0x000fe20000010000 */
[----:B------:R-:W-:Y:S01]  /*2bb0*/  FADD.FTZ R78, R136, -R77 ;  /* 0x8000004d884e7221 */ /* 0x000fe20000010000 */
[----:B------:R-:W-:Y:S01]  /*2bc0*/  FADD.FTZ R82, R137, -R82 ;  /* 0x8000005289527221 */ /* 0x000fe20000010000 */
[C---:B------:R-:W-:Y:S01]  /*2bd0*/  FMUL.FTZ R75, R145.reuse, R88 ;  /* 0x00000058914b7220 */ /* 0x040fe20000410000 */
[C---:B------:R-:W-:Y:S01]  /*2be0*/  FMUL.FTZ R81, R145.reuse, R86 ;  /* 0x0000005691517220 */ /* 0x040fe20000410000 */
[C---:B------:R-:W-:Y:S01]  /*2bf0*/  FMUL.FTZ R73, R145.reuse, R74 ;  /* 0x0000004a91497220 */ /* 0x040fe20000410000 */
[C---:B------:R-:W-:Y:S01]  /*2c00*/  FMUL.FTZ R76, R145.reuse, R76 ;  /* 0x0000004c914c7220 */ /* 0x040fe20000410000 */
[C---:B------:R-:W-:Y:S01]  /*2c10*/  FMUL.FTZ R77, R145.reuse, R72 ;  /* 0x00000048914d7220 */ /* 0x040fe20000410000 */
[C---:B------:R-:W-:Y:S01]  /*2c20*/  FMUL.FTZ R79, R145.reuse, R78 ;  /* 0x0000004e914f7220 */ /* 0x040fe20000410000 */
[C---:B------:R-:W-:Y:S01]  /*2c30*/  FMUL.FTZ R84, R145.reuse, R84 ;  /* 0x0000005491547220 */ /* 0x040fe20000410000 */
[----:B------:R-:W-:Y:S01]  /*2c40*/  FMUL.FTZ R72, R145, R82 ;  /* 0x0000005291487220 */ /* 0x000fe20000410000 */
[-C--:B------:R-:W-:Y:S01]  /*2c50*/  FMUL.FTZ R87, R75, R80.reuse ;  /* 0x000000504b577220 */ /* 0x080fe20000410000 */
[-C--:B------:R-:W-:Y:S01]  /*2c60*/  FMUL.FTZ R82, R73, R80.reuse ;  /* 0x0000005049527220 */ /* 0x080fe20000410000 */
[----:B------:R-:W-:Y:S01]  /*2c70*/  F2FP.BF16.F32.PACK_AB R75, R75, R81 ;  /* 0x000000514b4b723e */ /* 0x000fe200000010ff */
[-C--:B------:R-:W-:Y:S01]  /*2c80*/  FMUL.FTZ R86, R81, R80.reuse ;  /* 0x0000005051567220 */ /* 0x080fe20000410000 */
[C---:B------:R-:W-:Y:S01]  /*2c90*/  F2FP.BF16.F32.PACK_AB R73, R76.reuse, R73 ;  /* 0x000000494c49723e */ /* 0x040fe200000010ff */
[-C--:B------:R-:W-:Y:S01]  /*2ca0*/  FMUL.FTZ R83, R76, R80.reuse ;  /* 0x000000504c537220 */ /* 0x080fe20000410000 */
[-C--:B------:R-:W-:Y:S01]  /*2cb0*/  FMUL.FTZ R78, R79, R80.reuse ;  /* 0x000000504f4e7220 */ /* 0x080fe20000410000 */
[-C--:B------:R-:W-:Y:S01]  /*2cc0*/  FMUL.FTZ R85, R84, R80.reuse ;  /* 0x0000005054557220 */ /* 0x080fe20000410000 */
[-C--:B------:R-:W-:Y:S01]  /*2cd0*/  FMUL.FTZ R76, R77, R80.reuse ;  /* 0x000000504d4c7220 */ /* 0x080fe20000410000 */
[----:B------:R-:W-:Y:S01]  /*2ce0*/  FMUL.FTZ R81, R72, R80 ;  /* 0x0000005048517220 */ /* 0x000fe20000410000 */
[----:B------:R-:W-:-:S02]  /*2cf0*/  F2FP.BF16.F32.PACK_AB R74, R84, R79 ;  /* 0x0000004f544a723e */ /* 0x000fc400000010ff */
[----:B------:R-:W-:Y:S02]  /*2d00*/  F2FP.BF16.F32.PACK_AB R72, R72, R77 ;  /* 0x0000004d4848723e */ /* 0x000fe400000010ff */
[----:B------:R-:W-:Y:S02]  /*2d10*/  F2FP.BF16.F32.PACK_AB R79, R87, R86 ;  /* 0x00000056574f723e */ /* 0x000fe400000010ff */
[----:B------:R-:W-:Y:S02]  /*2d20*/  F2FP.BF16.F32.PACK_AB R78, R85, R78 ;  /* 0x0000004e554e723e */ /* 0x000fe400000010ff */
[----:B------:R-:W-:Y:S02]  /*2d30*/  F2FP.BF16.F32.PACK_AB R77, R83, R82 ;  /* 0x00000052534d723e */ /* 0x000fe400000010ff */
[----:B------:R-:W-:Y:S01]  /*2d40*/  F2FP.BF16.F32.PACK_AB R76, R81, R76 ;  /* 0x0000004c514c723e */ /* 0x000fe200000010ff */
[----:B------:R-:W-:Y:S06]  /*2d50*/  BRA `(.L_x_21) ;  /* 0x0000000000907947 */ /* 0x000fec0003800000 */
.L_x_20:
        /* <DEDUP_REMOVED lines=35> */
[----:B------:R-:W-:-:S07]  /*2f90*/  F2FP.BF16.F32.PACK_AB R79, R84, R145 ;  /* 0x00000091544f723e */ /* 0x000fce00000010ff */
.L_x_21:
[----:B------:R-:W0:Y:S08]  /*2fa0*/  @P1 LDC.64 R80, c[0x0][0x478] ;  /* 0x00011e00ff501b82 */ /* 0x000e300000000a00 */
[----:B------:R-:W1:Y:S01]  /*2fb0*/  LDC.64 R82, c[0x0][0x468] ;  /* 0x00011a00ff527b82 */ /* 0x000e620000000a00 */
[----:B0-----:R-:W-:-:S05]  /*2fc0*/  @P1 IMAD.WIDE.U32 R80, R94, 0x10, R80 ;  /* 0x000000105e501825 */ /* 0x001fca00078e0050 */
[----:B------:R4:W-:Y:S01]  /*2fd0*/  @P1 STG.E.128 desc[UR8][R80.64], R72 ;  /* 0x0000004850001986 */ /* 0x0009e2000c101d08 */
[----:B-1----:R-:W-:-:S05]  /*2fe0*/  IMAD.WIDE.U32 R82, R94, 0x10, R82 ;  /* 0x000000105e527825 */ /* 0x002fca00078e0052 */
[----:B------:R4:W-:Y:S01]  /*2ff0*/  STG.E.128 desc[UR8][R82.64], R76 ;  /* 0x0000004c52007986 */ /* 0x0009e2000c101d08 */
[----:B------:R-:W-:Y:S05]  /*3000*/  BRA `(.L_x_19) ;  /* 0x0000001400787947 */ /* 0x000fea0003800000 */
.L_x_10:
[----:B------:R-:W-:-:S04]  /*3010*/  UISETP.NE.U32.AND UP0, UPT, UR14, URZ, UPT ;  /* 0x000000ff0e00728c */ /* 0x000fc8000bf05070 */
[----:B------:R-:W-:-:S09]  /*3020*/  UISETP.NE.AND.EX UP0, UPT, UR15, URZ, UPT, UP0 ;  /* 0x000000ff0f00728c */ /* 0x000fd2000bf05300 */
[----:B------:R-:W-:Y:S05]  /*3030*/  BRA.U UP0, `(.L_x_22) ;  /* 0x0000000900907547 */ /* 0x000fea000b800000 */
[----:B------:R-:W-:Y:S01]  /*3040*/  ISETP.GT.U32.AND P1, PT, R0, 0xff, PT ;  /* 0x000000ff0000780c */ /* 0x000fe20003f24070 */
[----:B------:R-:W-:-:S12]  /*3050*/  BSSY.RECONVERGENT B1, `(.L_x_23) ;  /* 0x0000036000017945 */ /* 0x000fd80003800200 */
[----:B------:R-:W-:Y:S05]  /*3060*/  @!P1 BRA `(.L_x_24) ;  /* 0x0000000000d09947 */ /* 0x000fea0003800000 */
[----:B------:R-:W-:Y:S01]  /*3070*/  PRMT R76, R10, 0x7632, R76 ;  /* 0x000076320a4c7816 */ /* 0x000fe2000000004c */
[-CC-:B------:R-:W-:Y:S01]  /*3080*/  FFMA.FTZ R84, R108, R81.reuse, R82.reuse ;  /* 0x000000516c547223 */ /* 0x180fe20000010052 */
[----:B------:R-:W-:Y:S01]  /*3090*/  PRMT R77, R11, 0x7632, R77 ;  /* 0x000076320b4d7816 */ /* 0x000fe2000000004d */
[-C--:B------:R-:W-:Y:S01]  /*30a0*/  FFMA.FTZ R86, R110, R81.reuse, R82 ;  /* 0x000000516e567223 */ /* 0x080fe20000010052 */
[----:B------:R-:W-:Y:S01]  /*30b0*/  SHF.L.U32 R76, R76, 0x10, RZ ;  /* 0x000000104c4c7819 */ /* 0x000fe200000006ff */
[----:B------:R-:W-:Y:S01]  /*30c0*/  FADD.FTZ R147, R105, -R84 ;  /* 0x8000005469937221 */ /* 0x000fe20000010000 */
[----:B------:R-:W-:Y:S01]  /*30d0*/  SHF.L.U32 R78, R77, 0x10, RZ ;  /* 0x000000104d4e7819 */ /* 0x000fe200000006ff */
[----:B------:R-:W-:Y:S01]  /*30e0*/  FFMA.FTZ R77, R99, R81, R82 ;  /* 0x00000051634d7223 */ /* 0x000fe20000010052 */
[----:B------:R-:W-:Y:S01]  /*30f0*/  FADD.FTZ R83, R107, -R86 ;  /* 0x800000566b537221 */ /* 0x000fe20000010000 */
[----:B------:R-:W-:Y:S01]  /*3100*/  FFMA.FTZ R147, R145, R147, R76 ;  /* 0x0000009391937223 */ /* 0x000fe2000001004c */
[----:B------:R-:W-:Y:S01]  /*3110*/  SHF.L.U32 R76, R11, 0x10, RZ ;  /* 0x000000100b4c7819 */ /* 0x000fe200000006ff */
[----:B------:R-:W-:Y:S01]  /*3120*/  FADD.FTZ R77, R102, -R77 ;  /* 0x8000004d664d7221 */ /* 0x000fe20000010000 */
[C---:B------:R-:W-:Y:S01]  /*3130*/  FFMA.FTZ R83, R145.reuse, R83, R78 ;  /* 0x0000005391537223 */ /* 0x040fe2000001004e */
[-CC-:B------:R-:W-:Y:S01]  /*3140*/  FFMA.FTZ R78, R106, R81.reuse, R82.reuse ;  /* 0x000000516a4e7223 */ /* 0x180fe20000010052 */
[----:B------:R-:W-:Y:S01]  /*3150*/  FFMA.FTZ R84, R104, R81, R82 ;  /* 0x0000005168547223 */ /* 0x000fe20000010052 */
[----:B------:R-:W-:Y:S01]  /*3160*/  FFMA.FTZ R79, R145, R77, R76 ;  /* 0x0000004d914f7223 */ /* 0x000fe2000001004c */
[----:B------:R-:W-:Y:S01]  /*3170*/  PRMT R77, R9, 0x7632, R77 ;  /* 0x00007632094d7816 */ /* 0x000fe2000000004d */
[----:B------:R-:W-:Y:S01]  /*3180*/  FADD.FTZ R89, R103, -R78 ;  /* 0x8000004e67597221 */ /* 0x000fe20000010000 */
[----:B------:R-:W-:Y:S01]  /*3190*/  PRMT R76, R8, 0x7632, R76 ;  /* 0x00007632084c7816 */ /* 0x000fe2000000004c */
[-C--:B------:R-:W-:Y:S01]  /*31a0*/  FMUL.FTZ R79, R79, R80.reuse ;  /* 0x000000504f4f7220 */ /* 0x080fe20000410000 */
[----:B------:R-:W-:Y:S01]  /*31b0*/  SHF.L.U32 R78, R77, 0x10, RZ ;  /* 0x000000104d4e7819 */ /* 0x000fe200000006ff */
[----:B------:R-:W-:Y:S01]  /*31c0*/  FADD.FTZ R77, R101, -R84 ;  /* 0x80000054654d7221 */ /* 0x000fe20000010000 */
[----:B------:R-:W-:Y:S01]  /*31d0*/  SHF.L.U32 R76, R76, 0x10, RZ ;  /* 0x000000104c4c7819 */ /* 0x000fe200000006ff */
[-C--:B------:R-:W-:Y:S01]  /*31e0*/  FMUL.FTZ R84, R83, R80.reuse ;  /* 0x0000005053547220 */ /* 0x080fe20000410000 */
[----:B------:R-:W-:Y:S01]  /*31f0*/  FFMA.FTZ R87, R95, R81, R82 ;  /* 0x000000515f577223 */ /* 0x000fe20000010052 */
[----:B------:R-:W-:Y:S01]  /*3200*/  FFMA.FTZ R89, R145, R89, R78 ;  /* 0x0000005991597223 */ /* 0x000fe2000001004e */
[----:B------:R-:W-:Y:S01]  /*3210*/  SHF.L.U32 R78, R9, 0x10, RZ ;  /* 0x00000010094e7819 */ /* 0x000fe200000006ff */
[----:B------:R-:W-:Y:S01]  /*3220*/  FFMA.FTZ R83, R145, R77, R76 ;  /* 0x0000004d91537223 */ /* 0x000fe2000001004c */
[----:B------:R-:W-:Y:S01]  /*3230*/  FFMA.FTZ R77, R97, R81, R82 ;  /* 0x00000051614d7223 */ /* 0x000fe20000010052 */
[----:B------:R-:W-:Y:S01]  /*3240*/  F2FP.BF16.F32.PACK_AB R79, R84, R79 ;  /* 0x0000004f544f723e */ /* 0x000fe200000010ff */
[----:B------:R-:W-:Y:S01]  /*3250*/  FADD.FTZ R87, R98, -R87 ;  /* 0x8000005762577221 */ /* 0x000fe20000010000 */
[----:B------:R-:W0:Y:S01]  /*3260*/  LDC.64 R84, c[0x0][0x468] ;  /* 0x00011a00ff547b82 */ /* 0x000e220000000a00 */
[----:B------:R-:W-:Y:S01]  /*3270*/  SHF.L.U32 R76, R10, 0x10, RZ ;  /* 0x000000100a4c7819 */ /* 0x000fe200000006ff */
[----:B------:R-:W-:Y:S01]  /*3280*/  FADD.FTZ R77, R100, -R77 ;  /* 0x8000004d644d7221 */ /* 0x000fe20000010000 */
[----:B------:R-:W-:Y:S01]  /*3290*/  FFMA.FTZ R87, R145, R87, R78 ;  /* 0x0000005791577223 */ /* 0x000fe2000001004e */
[-C--:B------:R-:W-:Y:S01]  /*32a0*/  FMUL.FTZ R147, R147, R80.reuse ;  /* 0x0000005093937220 */ /* 0x080fe20000410000 */
[-C--:B------:R-:W-:Y:S01]  /*32b0*/  FMUL.FTZ R86, R89, R80.reuse ;  /* 0x0000005059567220 */ /* 0x080fe20000410000 */
[----:B------:R-:W-:Y:S01]  /*32c0*/  FFMA.FTZ R91, R145, R77, R76 ;  /* 0x0000004d915b7223 */ /* 0x000fe2000001004c */
[----:B------:R-:W-:Y:S01]  /*32d0*/  FFMA.FTZ R77, R3, R81, R82 ;  /* 0x00000051034d7223 */ /* 0x000fe20000010052 */
[----:B------:R-:W-:Y:S01]  /*32e0*/  SHF.L.U32 R76, R8, 0x10, RZ ;  /* 0x00000010084c7819 */ /* 0x000fe200000006ff */
[-C--:B------:R-:W-:Y:S01]  /*32f0*/  FMUL.FTZ R87, R87, R80.reuse ;  /* 0x0000005057577220 */ /* 0x080fe20000410000 */
[-C--:B------:R-:W-:Y:S01]  /*3300*/  FMUL.FTZ R78, R91, R80.reuse ;  /* 0x000000505b4e7220 */ /* 0x080fe20000410000 */
[----:B------:R-:W-:Y:S01]  /*3310*/  FADD.FTZ R77, R96, -R77 ;  /* 0x8000004d604d7221 */ /* 0x000fe20000010000 */
[----:B------:R-:W-:-:S03]  /*3320*/  FMUL.FTZ R83, R83, R80 ;  /* 0x0000005053537220 */ /* 0x000fc60000410000 */
[----:B------:R-:W-:Y:S01]  /*3330*/  FFMA.FTZ R77, R145, R77, R76 ;  /* 0x0000004d914d7223 */ /* 0x000fe2000001004c */
[----:B------:R-:W-:-:S03]  /*3340*/  F2FP.BF16.F32.PACK_AB R78, R147, R78 ;  /* 0x0000004e934e723e */ /* 0x000fc600000010ff */
[----:B------:R-:W-:Y:S01]  /*3350*/  FMUL.FTZ R76, R77, R80 ;  /* 0x000000504d4c7220 */ /* 0x000fe20000410000 */
[----:B------:R-:W-:-:S04]  /*3360*/  F2FP.BF16.F32.PACK_AB R77, R86, R87 ;  /* 0x00000057564d723e */ /* 0x000fc800000010ff */
[----:B------:R-:W-:Y:S01]  /*3370*/  F2FP.BF16.F32.PACK_AB R76, R83, R76 ;  /* 0x0000004c534c723e */ /* 0x000fe200000010ff */
[C---:B0-----:R-:W-:Y:S01]  /*3380*/  IMAD.WIDE.U32 R84, R94.reuse, 0x10, R84 ;  /* 0x000000105e547825 */ /* 0x041fe200078e0054 */
[----:B------:R-:W-:-:S04]  /*3390*/  IADD3 R94, PT, PT, R94, 0x100, RZ ;  /* 0x000001005e5e7810 */ /* 0x000fc80007ffe0ff */
[----:B------:R0:W-:Y:S03]  /*33a0*/  STG.E.128 desc[UR8][R84.64], R76 ;  /* 0x0000004c54007986 */ /* 0x0001e6000c101d08 */
.L_x_24:
[----:B------:R-:W-:Y:S05]  /*33b0*/  BSYNC.RECONVERGENT B1 ;  /* 0x0000000000017941 */ /* 0x000fea0003800200 */
.L_x_23:
[----:B------:R-:W-:Y:S04]  /*33c0*/  BSSY.RECONVERGENT B1, `(.L_x_25) ;  /* 0x0000036000017945 */ /* 0x000fe80003800200 */
[----:B------:R-:W-:Y:S05]  /*33d0*/  @!P3 BRA `(.L_x_26) ;  /* 0x0000000000d0b947 */ /* 0x000fea0003800000 */
[----:B0-----:R-:W-:Y:S01]  /*33e0*/  PRMT R76, R6, 0x7632, R76 ;  /* 0x00007632064c7816 */ /* 0x001fe2000000004c */
        /* <DEDUP_REMOVED lines=51> */
.L_x_26:
[----:B------:R-:W-:Y:S05]  /*3720*/  BSYNC.RECONVERGENT B1 ;  /* 0x0000000000017941 */ /* 0x000fea0003800200 */
.L_x_25:
[----:B------:R-:W-:Y:S05]  /*3730*/  @!P2 BRA `(.L_x_19) ;  /* 0x0000000c00aca947 */ /* 0x000fea0003800000 */
[----:B01----:R-:W-:Y:S01]  /*3740*/  PRMT R76, R71, 0x7632, R76 ;  /* 0x00007632474c7816 */ /* 0x003fe2000000004c */
[-CC-:B------:R-:W-:Y:S01]  /*3750*/  FFMA.FTZ R78, R146, R81.reuse, R82.reuse ;  /* 0x00000051924e7223 */ /* 0x180fe20000010052 */
[-CC-:B------:R-:W-:Y:S01]  /*3760*/  FFMA.FTZ R84, R142, R81.reuse, R82.reuse ;  /* 0x000000518e547223 */ /* 0x180fe20000010052 */
[----:B------:R-:W-:Y:S01]  /*3770*/  PRMT R77, R70, 0x7632, R77 ;  /* 0x00007632464d7816 */ /* 0x000fe2000000004d */
[-C--:B------:R-:W-:Y:S01]  /*3780*/  FFMA.FTZ R83, R133, R81.reuse, R82 ;  /* 0x0000005185537223 */ /* 0x080fe20000010052 */
[----:B------:R-:W-:Y:S01]  /*3790*/  SHF.L.U32 R76, R76, 0x10, RZ ;  /* 0x000000104c4c7819 */ /* 0x000fe200000006ff */
[----:B------:R-:W-:Y:S01]  /*37a0*/  FADD.FTZ R91, R143, -R78 ;  /* 0x8000004e8f5b7221 */ /* 0x000fe20000010000 */
[----:B------:R-:W-:Y:S01]  /*37b0*/  FFMA.FTZ R78, R144, R81, R82 ;  /* 0x00000051904e7223 */ /* 0x000fe20000010052 */
[----:B------:R-:W-:Y:S01]  /*37c0*/  FADD.FTZ R85, R139, -R84 ;  /* 0x800000548b557221 */ /* 0x000fe20000010000 */
[----:B------:R-:W-:Y:S01]  /*37d0*/  FADD.FTZ R83, R136, -R83 ;  /* 0x8000005388537221 */ /* 0x000fe20000010000 */
[--C-:B------:R-:W-:Y:S01]  /*37e0*/  FFMA.FTZ R91, R145, R91, R76.reuse ;  /* 0x0000005b915b7223 */ /* 0x100fe2000001004c */
[----:B------:R-:W-:Y:S01]  /*37f0*/  PRMT R76, R69, 0x7632, R76 ;  /* 0x00007632454c7816 */ /* 0x000fe2000000004c */
[----:B------:R-:W-:Y:S01]  /*3800*/  FADD.FTZ R87, R141, -R78 ;  /* 0x8000004e8d577221 */ /* 0x000fe20000010000 */
[----:B------:R-:W-:Y:S01]  /*3810*/  SHF.L.U32 R78, R77, 0x10, RZ ;  /* 0x000000104d4e7819 */ /* 0x000fe200000006ff */
[-CC-:B------:R-:W-:Y:S01]  /*3820*/  FFMA.FTZ R89, R135, R81.reuse, R82.reuse ;  /* 0x0000005187597223 */ /* 0x180fe20000010052 */
[----:B------:R-:W-:Y:S01]  /*3830*/  SHF.L.U32 R76, R76, 0x10, RZ ;  /* 0x000000104c4c7819 */ /* 0x000fe200000006ff */
[-CC-:B------:R-:W-:Y:S01]  /*3840*/  FFMA.FTZ R147, R131, R81.reuse, R82.reuse ;  /* 0x0000005183937223 */ /* 0x180fe20000010052 */
[----:B------:R-:W-:Y:S01]  /*3850*/  FFMA.FTZ R79, R129, R81, R82 ;  /* 0x00000051814f7223 */ /* 0x000fe20000010052 */
[----:B------:R-:W-:Y:S01]  /*3860*/  FFMA.FTZ R87, R145, R87, R78 ;  /* 0x0000005791577223 */ /* 0x000fe2000001004e */
[----:B------:R-:W-:Y:S01]  /*3870*/  SHF.L.U32 R78, R71, 0x10, RZ ;  /* 0x00000010474e7819 */ /* 0x000fe200000006ff */
[----:B------:R-:W-:Y:S01]  /*3880*/  FFMA.FTZ R85, R145, R85, R76 ;  /* 0x0000005591557223 */ /* 0x000fe2000001004c */
[----:B------:R-:W-:Y:S01]  /*3890*/  SHF.L.U32 R76, R70, 0x10, RZ ;  /* 0x00000010464c7819 */ /* 0x000fe200000006ff */
[----:B------:R-:W-:Y:S01]  /*38a0*/  FADD.FTZ R89, R138, -R89 ;  /* 0x800000598a597221 */ /* 0x000fe20000010000 */
[----:B------:R-:W-:Y:S01]  /*38b0*/  FFMA.FTZ R86, R140, R81, R82 ;  /* 0x000000518c567223 */ /* 0x000fe20000010052 */
[----:B------:R-:W-:Y:S01]  /*38c0*/  SHF.L.U32 R84, R69, 0x10, RZ ;  /* 0x0000001045547819 */ /* 0x000fe200000006ff */
[----:B------:R-:W-:Y:S01]  /*38d0*/  FADD.FTZ R81, R134, -R147 ;  /* 0x8000009386517221 */ /* 0x000fe20000010000 */
[C---:B------:R-:W-:Y:S01]  /*38e0*/  FFMA.FTZ R83, R145.reuse, R83, R76 ;  /* 0x0000005391537223 */ /* 0x040fe2000001004c */
[--C-:B------:R-:W-:Y:S01]  /*38f0*/  FFMA.FTZ R89, R145, R89, R78.reuse ;  /* 0x0000005991597223 */ /* 0x100fe2000001004e */
[----:B------:R-:W0:Y:S01]  /*3900*/  LDC.64 R76, c[0x0][0x468] ;  /* 0x00011a00ff4c7b82 */ /* 0x000e220000000a00 */
[----:B------:R-:W-:Y:S01]  /*3910*/  PRMT R78, R68, 0x7632, R78 ;  /* 0x00007632444e7816 */ /* 0x000fe2000000004e */
[----:B------:R-:W-:Y:S01]  /*3920*/  FADD.FTZ R79, R132, -R79 ;  /* 0x8000004f844f7221 */ /* 0x000fe20000010000 */
[----:B------:R-:W-:Y:S01]  /*3930*/  FADD.FTZ R147, R137, -R86 ;  /* 0x8000005689937221 */ /* 0x000fe20000010000 */
[----:B------:R-:W-:Y:S01]  /*3940*/  FFMA.FTZ R81, R145, R81, R84 ;  /* 0x0000005191517223 */ /* 0x000fe20000010054 */
[----:B------:R-:W-:Y:S01]  /*3950*/  SHF.L.U32 R82, R78, 0x10, RZ ;  /* 0x000000104e527819 */ /* 0x000fe200000006ff */
[-C--:B------:R-:W-:Y:S01]  /*3960*/  FMUL.FTZ R86, R91, R80.reuse ;  /* 0x000000505b567220 */ /* 0x080fe20000410000 */
[----:B------:R-:W-:Y:S01]  /*3970*/  SHF.L.U32 R78, R68, 0x10, RZ ;  /* 0x00000010444e7819 */ /* 0x000fe200000006ff */
[-C--:B------:R-:W-:Y:S01]  /*3980*/  FMUL.FTZ R89, R89, R80.reuse ;  /* 0x0000005059597220 */ /* 0x080fe20000410000 */
[-C--:B------:R-:W-:Y:S01]  /*3990*/  FMUL.FTZ R87, R87, R80.reuse ;  /* 0x0000005057577220 */ /* 0x080fe20000410000 */
[----:B------:R-:W-:-:S02]  /*39a0*/  FMUL.FTZ R84, R85, R80 ;  /* 0x0000005055547220 */ /* 0x000fc40000410000 */
[C---:B------:R-:W-:Y:S01]  /*39b0*/  FFMA.FTZ R79, R145.reuse, R79, R78 ;  /* 0x0000004f914f7223 */ /* 0x040fe2000001004e */
[----:B------:R-:W-:Y:S01]  /*39c0*/  FFMA.FTZ R145, R145, R147, R82 ;  /* 0x0000009391917223 */ /* 0x000fe20000010052 */
[-C--:B------:R-:W-:Y:S01]  /*39d0*/  FMUL.FTZ R78, R83, R80.reuse ;  /* 0x00000050534e7220 */ /* 0x080fe20000410000 */
[-C--:B------:R-:W-:Y:S01]  /*39e0*/  FMUL.FTZ R83, R81, R80.reuse ;  /* 0x0000005051537220 */ /* 0x080fe20000410000 */
[-C--:B------:R-:W-:Y:S01]  /*39f0*/  FMUL.FTZ R82, R79, R80.reuse ;  /* 0x000000504f527220 */ /* 0x080fe20000410000 */
[----:B------:R-:W-:Y:S01]  /*3a00*/  FMUL.FTZ R145, R145, R80 ;  /* 0x0000005091917220 */ /* 0x000fe20000410000 */
[----:B------:R-:W-:Y:S02]  /*3a10*/  F2FP.BF16.F32.PACK_AB R79, R86, R89 ;  /* 0x00000059564f723e */ /* 0x000fe400000010ff */
[----:B------:R-:W-:Y:S01]  /*3a20*/  F2FP.BF16.F32.PACK_AB R78, R87, R78 ;  /* 0x0000004e574e723e */ /* 0x000fe200000010ff */
[----:B0-----:R-:W-:Y:S01]  /*3a30*/  IMAD.WIDE.U32 R80, R94, 0x10, R76 ;  /* 0x000000105e507825 */ /* 0x001fe200078e004c */
[----:B------:R-:W-:-:S02]  /*3a40*/  F2FP.BF16.F32.PACK_AB R77, R84, R83 ;  /* 0x00000053544d723e */ /* 0x000fc400000010ff */
[----:B------:R-:W-:-:S05]  /*3a50*/  F2FP.BF16.F32.PACK_AB R76, R145, R82 ;  /* 0x00000052914c723e */ /* 0x000fca00000010ff */
[----:B------:R3:W-:Y:S01]  /*3a60*/  STG.E.128 desc[UR8][R80.64], R76 ;  /* 0x0000004c50007986 */ /* 0x0007e2000c101d08 */
[----:B------:R-:W-:Y:S05]  /*3a70*/  BRA `(.L_x_19) ;  /* 0x0000000800dc7947 */ /* 0x000fea0003800000 */
.L_x_22:
[----:B------:R-:W-:Y:S04]  /*3a80*/  BSSY.RECONVERGENT B1, `(.L_x_27) ;  /* 0x000003d000017945 */ /* 0x000fe80003800200 */
[----:B------:R-:W-:Y:S05]  /*3a90*/  @!P4 BRA `(.L_x_28) ;  /* 0x0000000000ecc947 */ /* 0x000fea0003800000 */
[----:B------:R-:W-:Y:S01]  /*3aa0*/  PRMT R72, R8, 0x7632, R72 ;  /* 0x0000763208487816 */ /* 0x000fe20000000048 */
[-CC-:B------:R-:W-:Y:S01]  /*3ab0*/  FFMA.FTZ R74, R104, R81.reuse, R82.reuse ;  /* 0x00000051684a7223 */ /* 0x180fe20000010052 */
[----:B------:R-:W-:Y:S01]  /*3ac0*/  PRMT R73, R9, 0x7632, R73 ;  /* 0x0000763209497816 */ /* 0x000fe20000000049 */
[-CC-:B------:R-:W-:Y:S01]  /*3ad0*/  FFMA.FTZ R76, R106, R81.reuse, R82.reuse ;  /* 0x000000516a4c7223 */ /* 0x180fe20000010052 */
[----:B------:R-:W-:Y:S01]  /*3ae0*/  PRMT R77, R11, 0x7632, R77 ;  /* 0x000076320b4d7816 */ /* 0x000fe2000000004d */
[-C--:B------:R-:W-:Y:S01]  /*3af0*/  FFMA.FTZ R84, R110, R81.reuse, R82 ;  /* 0x000000516e547223 */ /* 0x080fe20000010052 */
[----:B------:R-:W-:Y:S01]  /*3b00*/  SHF.L.U32 R72, R72, 0x10, RZ ;  /* 0x0000001048487819 */ /* 0x000fe200000006ff */
[----:B------:R-:W-:Y:S01]  /*3b10*/  FADD.FTZ R74, R101, -R74 ;  /* 0x8000004a654a7221 */ /* 0x000fe20000010000 */
[----:B------:R-:W-:Y:S01]  /*3b20*/  SHF.L.U32 R73, R73, 0x10, RZ ;  /* 0x0000001049497819 */ /* 0x000fe200000006ff */
[----:B------:R-:W-:Y:S01]  /*3b30*/  FADD.FTZ R76, R103, -R76 ;  /* 0x8000004c674c7221 */ /* 0x000fe20000010000 */
[----:B------:R-:W-:Y:S01]  /*3b40*/  PRMT R75, R10, 0x7632, R75 ;  /* 0x000076320a4b7816 */ /* 0x000fe2000000004b */
[-C--:B------:R-:W-:Y:S01]  /*3b50*/  FFMA.FTZ R78, R108, R81.reuse, R82 ;  /* 0x000000516c4e7223 */ /* 0x080fe20000010052 */
[----:B------:R-:W-:Y:S01]  /*3b60*/  SHF.L.U32 R79, R77, 0x10, RZ ;  /* 0x000000104d4f7819 */ /* 0x000fe200000006ff */
[----:B------:R-:W-:Y:S01]  /*3b70*/  FADD.FTZ R84, R107, -R84 ;  /* 0x800000546b547221 */ /* 0x000fe20000010000 */
[C---:B------:R-:W-:Y:S01]  /*3b80*/  FFMA.FTZ R77, R145.reuse, R74, R72 ;  /* 0x0000004a914d7223 */ /* 0x040fe20000010048 */
[----:B------:R-:W-:Y:S01]  /*3b90*/  FFMA.FTZ R83, R145, R76, R73 ;  /* 0x0000004c91537223 */ /* 0x000fe20000010049 */
[----:B------:R-:W-:Y:S01]  /*3ba0*/  SHF.L.U32 R75, R75, 0x10, RZ ;  /* 0x000000104b4b7819 */ /* 0x000fe200000006ff */
[----:B------:R-:W0:Y:S01]  /*3bb0*/  LDC.64 R72, c[0x0][0x478] ;  /* 0x00011e00ff487b82 */ /* 0x000e220000000a00 */
[----:B------:R-:W-:Y:S01]  /*3bc0*/  FADD.FTZ R78, R105, -R78 ;  /* 0x8000004e694e7221 */ /* 0x000fe20000010000 */
[----:B------:R-:W-:Y:S01]  /*3bd0*/  FFMA.FTZ R90, R145, R84, R79 ;  /* 0x00000054915a7223 */ /* 0x000fe2000001004f */
[-CC-:B------:R-:W-:Y:S01]  /*3be0*/  FFMA.FTZ R79, R95, R81.reuse, R82.reuse ;  /* 0x000000515f4f7223 */ /* 0x180fe20000010052 */
[-CC-:B------:R-:W-:Y:S01]  /*3bf0*/  FFMA.FTZ R87, R99, R81.reuse, R82.reuse ;  /* 0x0000005163577223 */ /* 0x180fe20000010052 */
[----:B------:R-:W-:Y:S01]  /*3c00*/  FFMA.FTZ R88, R145, R78, R75 ;  /* 0x0000004e91587223 */ /* 0x000fe2000001004b */
[-CC-:B------:R-:W-:Y:S01]  /*3c10*/  FFMA.FTZ R75, R3, R81.reuse, R82.reuse ;  /* 0x00000051034b7223 */ /* 0x180fe20000010052 */
[----:B------:R-:W-:Y:S01]  /*3c20*/  FADD.FTZ R78, R98, -R79 ;  /* 0x8000004f624e7221 */ /* 0x000fe20000010000 */
[----:B------:R-:W-:Y:S01]  /*3c30*/  SHF.L.U32 R79, R9, 0x10, RZ ;  /* 0x00000010094f7819 */ /* 0x000fe200000006ff */
[----:B------:R-:W-:Y:S01]  /*3c40*/  FFMA.FTZ R85, R97, R81, R82 ;  /* 0x0000005161557223 */ /* 0x000fe20000010052 */
[----:B------:R-:W-:Y:S01]  /*3c50*/  SHF.L.U32 R76, R8, 0x10, RZ ;  /* 0x00000010084c7819 */ /* 0x000fe200000006ff */
[----:B------:R-:W-:-:S02]  /*3c60*/  FADD.FTZ R74, R96, -R75 ;  /* 0x8000004b604a7221 */ /* 0x000fc40000010000 */
[C---:B------:R-:W-:Y:S01]  /*3c70*/  FFMA.FTZ R79, R145.reuse, R78, R79 ;  /* 0x0000004e914f7223 */ /* 0x040fe2000001004f */
[----:B------:R-:W-:Y:S01]  /*3c80*/  FADD.FTZ R78, R102, -R87 ;  /* 0x80000057664e7221 */ /* 0x000fe20000010000 */
[----:B------:R-:W-:Y:S01]  /*3c90*/  FFMA.FTZ R75, R145, R74, R76 ;  /* 0x0000004a914b7223 */ /* 0x000fe2000001004c */
[----:B------:R-:W1:Y:S01]  /*3ca0*/  LDC.64 R86, c[0x0][0x468] ;  /* 0x00011a00ff567b82 */ /* 0x000e620000000a00 */
[----:B------:R-:W-:Y:S01]  /*3cb0*/  FADD.FTZ R74, R100, -R85 ;  /* 0x80000055644a7221 */ /* 0x000fe20000010000 */
[----:B------:R-:W-:Y:S02]  /*3cc0*/  SHF.L.U32 R85, R11, 0x10, RZ ;  /* 0x000000100b557819 */ /* 0x000fe400000006ff */
[----:B------:R-:W-:-:S03]  /*3cd0*/  SHF.L.U32 R76, R10, 0x10, RZ ;  /* 0x000000100a4c7819 */ /* 0x000fc600000006ff */
[----:B------:R-:W-:Y:S01]  /*3ce0*/  FFMA.FTZ R91, R145, R78, R85 ;  /* 0x0000004e915b7223 */ /* 0x000fe20000010055 */
[----:B0-----:R-:W-:-:S04]  /*3cf0*/  IMAD.WIDE.U32 R84, R94, 0x10, R72 ;  /* 0x000000105e547825 */ /* 0x001fc800078e0048 */
[----:B------:R-:W-:Y:S01]  /*3d00*/  FFMA.FTZ R89, R145, R74, R76 ;  /* 0x0000004a91597223 */ /* 0x000fe2000001004c */
[----:B------:R-:W-:Y:S01]  /*3d10*/  F2FP.BF16.F32.PACK_AB R72, R77, R75 ;  /* 0x0000004b4d48723e */ /* 0x000fe200000010ff */
[-C--:B------:R-:W-:Y:S01]  /*3d20*/  FMUL.FTZ R76, R75, R80.reuse ;  /* 0x000000504b4c7220 */ /* 0x080fe20000410000 */
[-C--:B------:R-:W-:Y:S01]  /*3d30*/  FMUL.FTZ R77, R77, R80.reuse ;  /* 0x000000504d4d7220 */ /* 0x080fe20000410000 */
[C---:B------:R-:W-:Y:S01]  /*3d40*/  F2FP.BF16.F32.PACK_AB R73, R83.reuse, R79 ;  /* 0x0000004f5349723e */ /* 0x040fe200000010ff */
[-C--:B------:R-:W-:Y:S01]  /*3d50*/  FMUL.FTZ R78, R83, R80.reuse ;  /* 0x00000050534e7220 */ /* 0x080fe20000410000 */
[----:B------:R-:W-:Y:S01]  /*3d60*/  F2FP.BF16.F32.PACK_AB R74, R88, R89 ;  /* 0x00000059584a723e */ /* 0x000fe200000010ff */
[----:B------:R-:W-:Y:S01]  /*3d70*/  FMUL.FTZ R89, R89, R80 ;  /* 0x0000005059597220 */ /* 0x000fe20000410000 */
[----:B------:R-:W-:Y:S01]  /*3d80*/  F2FP.BF16.F32.PACK_AB R76, R77, R76 ;  /* 0x0000004c4d4c723e */ /* 0x000fe200000010ff */
[-C--:B------:R-:W-:Y:S01]  /*3d90*/  FMUL.FTZ R77, R79, R80.reuse ;  /* 0x000000504f4d7220 */ /* 0x080fe20000410000 */
[----:B------:R-:W-:Y:S01]  /*3da0*/  F2FP.BF16.F32.PACK_AB R75, R90, R91 ;  /* 0x0000005b5a4b723e */ /* 0x000fe200000010ff */
[-C--:B------:R-:W-:Y:S01]  /*3db0*/  FMUL.FTZ R88, R88, R80.reuse ;  /* 0x0000005058587220 */ /* 0x080fe20000410000 */
[-C--:B------:R-:W-:Y:S01]  /*3dc0*/  FMUL.FTZ R79, R91, R80.reuse ;  /* 0x000000505b4f7220 */ /* 0x080fe20000410000 */
[----:B------:R-:W-:Y:S01]  /*3dd0*/  FMUL.FTZ R90, R90, R80 ;  /* 0x000000505a5a7220 */ /* 0x000fe20000410000 */
[----:B------:R-:W-:Y:S01]  /*3de0*/  F2FP.BF16.F32.PACK_AB R77, R78, R77 ;  /* 0x0000004d4e4d723e */ /* 0x000fe200000010ff */
[----:B-1----:R-:W-:Y:S01]  /*3df0*/  IMAD.WIDE.U32 R86, R94, 0x10, R86 ;  /* 0x000000105e567825 */ /* 0x002fe200078e0056 */
[----:B------:R-:W-:Y:S01]  /*3e00*/  F2FP.BF16.F32.PACK_AB R78, R88, R89 ;  /* 0x00000059584e723e */ /* 0x000fe200000010ff */
[----:B------:R0:W-:Y:S01]  /*3e10*/  STG.E.128 desc[UR8][R84.64], R72 ;  /* 0x0000004854007986 */ /* 0x0001e2000c101d08 */
[----:B------:R-:W-:-:S02]  /*3e20*/  F2FP.BF16.F32.PACK_AB R79, R90, R79 ;  /* 0x0000004f5a4f723e */ /* 0x000fc400000010ff */
[----:B------:R-:W-:-:S03]  /*3e30*/  IADD3 R94, PT, PT, R94, 0x100, RZ ;  /* 0x000001005e5e7810 */ /* 0x000fc60007ffe0ff */
[----:B------:R0:W-:Y:S04]  /*3e40*/  STG.E.128 desc[UR8][R86.64], R76 ;  /* 0x0000004c56007986 */ /* 0x0001e8000c101d08 */
.L_x_28:
[----:B------:R-:W-:Y:S05]  /*3e50*/  BSYNC.RECONVERGENT B1 ;  /* 0x0000000000017941 */ /* 0x000fea0003800200 */
.L_x_27:
[----:B------:R-:W-:Y:S04]  /*3e60*/  BSSY.RECONVERGENT B1, `(.L_x_29) ;  /* 0x000003d000017945 */ /* 0x000fe80003800200 */
[----:B------:R-:W-:Y:S05]  /*3e70*/  @!P3 BRA `(.L_x_30) ;  /* 0x0000000000ecb947 */ /* 0x000fea0003800000 */
[----:B0-----:R-:W-:Y:S01]  /*3e80*/  PRMT R72, R4, 0x7632, R72 ;  /* 0x0000763204487816 */ /* 0x001fe20000000048 */
        /* <DEDUP_REMOVED lines=58> */
.L_x_30:
[----:B------:R-:W-:Y:S05]  /*4230*/  BSYNC.RECONVERGENT B1 ;  /* 0x0000000000017941 */ /* 0x000fea0003800200 */
.L_x_29:
[----:B------:R-:W-:Y:S05]  /*4240*/  @!P2 BRA `(.L_x_19) ;  /* 0x0000000000e8a947 */ /* 0x000fea0003800000 */
[----:B01----:R-:W-:Y:S01]  /*4250*/  PRMT R76, R71, 0x7632, R76 ;  /* 0x00007632474c7816 */ /* 0x003fe2000000004c */
[-C--:B------:R-:W-:Y:S01]  /*4260*/  FFMA.FTZ R75, R135, R81.reuse, R82 ;  /* 0x00000051874b7223 */ /* 0x080fe20000010052 */
[----:B------:R-:W-:Y:S01]  /*4270*/  PRMT R72, R68, 0x7632, R72 ;  /* 0x0000763244487816 */ /* 0x000fe20000000048 */
[-C--:B------:R-:W-:Y:S01]  /*4280*/  FFMA.FTZ R74, R140, R81.reuse, R82 ;  /* 0x000000518c4a7223 */ /* 0x080fe20000010052 */
[----:B------:R-:W-:Y:S01]  /*4290*/  SHF.L.U32 R86, R76, 0x10, RZ ;  /* 0x000000104c567819 */ /* 0x000fe200000006ff */
[----:B------:R-:W-:Y:S01]  /*42a0*/  FADD.FTZ R76, R138, -R75 ;  /* 0x8000004b8a4c7221 */ /* 0x000fe20000010000 */
[----:B------:R-:W-:Y:S01]  /*42b0*/  SHF.L.U32 R77, R71, 0x10, RZ ;  /* 0x00000010474d7819 */ /* 0x000fe200000006ff */
[----:B------:R-:W-:Y:S01]  /*42c0*/  FADD.FTZ R74, R137, -R74 ;  /* 0x8000004a894a7221 */ /* 0x000fe20000010000 */
[----:B------:R-:W-:Y:S01]  /*42d0*/  SHF.L.U32 R75, R72, 0x10, RZ ;  /* 0x00000010484b7819 */ /* 0x000fe200000006ff */
[-CC-:B------:R-:W-:Y:S01]  /*42e0*/  FFMA.FTZ R84, R146, R81.reuse, R82.reuse ;  /* 0x0000005192547223 */ /* 0x180fe20000010052 */
[-CC-:B------:R-:W-:Y:S01]  /*42f0*/  FFMA.FTZ R73, R129, R81.reuse, R82.reuse ;  /* 0x0000005181497223 */ /* 0x180fe20000010052 */
[-CC-:B------:R-:W-:Y:S01]  /*4300*/  FFMA.FTZ R79, R131, R81.reuse, R82.reuse ;  /* 0x00000051834f7223 */ /* 0x180fe20000010052 */
[-CC-:B------:R-:W-:Y:S01]  /*4310*/  FFMA.FTZ R78, R142, R81.reuse, R82.reuse ;  /* 0x000000518e4e7223 */ /* 0x180fe20000010052 */
[-CC-:B------:R-:W-:Y:S01]  /*4320*/  FFMA.FTZ R83, R133, R81.reuse, R82.reuse ;  /* 0x0000005185537223 */ /* 0x180fe20000010052 */
[----:B------:R-:W-:Y:S01]  /*4330*/  FFMA.FTZ R82, R144, R81, R82 ;  /* 0x0000005190527223 */ /* 0x000fe20000010052 */
[C---:B------:R-:W-:Y:S01]  /*4340*/  FFMA.FTZ R81, R145.reuse, R76, R77 ;  /* 0x0000004c91517223 */ /* 0x040fe2000001004d */
[--C-:B------:R-:W-:Y:S01]  /*4350*/  FFMA.FTZ R77, R145, R74, R75.reuse ;  /* 0x0000004a914d7223 */ /* 0x100fe2000001004b */
[----:B------:R-:W-:Y:S01]  /*4360*/  PRMT R75, R69, 0x7632, R75 ;  /* 0x00007632454b7816 */ /* 0x000fe2000000004b */
[----:B------:R-:W-:Y:S01]  /*4370*/  FADD.FTZ R84, R143, -R84 ;  /* 0x800000548f547221 */ /* 0x000fe20000010000 */
[----:B------:R-:W-:Y:S01]  /*4380*/  SHF.L.U32 R74, R68, 0x10, RZ ;  /* 0x00000010444a7819 */ /* 0x000fe200000006ff */
[----:B------:R-:W-:Y:S01]  /*4390*/  FADD.FTZ R72, R132, -R73 ;  /* 0x8000004984487221 */ /* 0x000fe20000010000 */
[----:B------:R-:W-:Y:S01]  /*43a0*/  SHF.L.U32 R75, R75, 0x10, RZ ;  /* 0x000000104b4b7819 */ /* 0x000fe200000006ff */
[----:B------:R-:W-:Y:S01]  /*43b0*/  FADD.FTZ R78, R139, -R78 ;  /* 0x8000004e8b4e7221 */ /* 0x000fe20000010000 */
[C---:B------:R-:W-:Y:S01]  /*43c0*/  FFMA.FTZ R86, R145.reuse, R84, R86 ;  /* 0x0000005491567223 */ /* 0x040fe20000010056 */
[C---:B------:R-:W-:Y:S01]  /*43d0*/  FFMA.FTZ R73, R145.reuse, R72, R74 ;  /* 0x0000004891497223 */ /* 0x040fe2000001004a */
[----:B------:R-:W-:Y:S01]  /*43e0*/  FADD.FTZ R72, R136, -R83 ;  /* 0x8000005388487221 */ /* 0x000fe20000010000 */
[----:B------:R-:W-:Y:S01]  /*43f0*/  FFMA.FTZ R74, R145, R78, R75 ;  /* 0x0000004e914a7223 */ /* 0x000fe2000001004b */
[----:B------:R-:W-:Y:S01]  /*4400*/  FADD.FTZ R78, R141, -R82 ;  /* 0x800000528d4e7221 */ /* 0x000fe20000010000 */
[----:B------:R-:W0:Y:S01]  /*4410*/  LDC.64 R84, c[0x0][0x478] ;  /* 0x00011e00ff547b82 */ /* 0x000e220000000a00 */
[----:B------:R-:W-:Y:S01]  /*4420*/  FADD.FTZ R76, R134, -R79 ;  /* 0x8000004f864c7221 */ /* 0x000fe20000010000 */
[----:B------:R-:W-:Y:S01]  /*4430*/  SHF.L.U32 R79, R69, 0x10, RZ ;  /* 0x00000010454f7819 */ /* 0x000fe200000006ff */
[-C--:B------:R-:W-:Y:S01]  /*4440*/  FMUL.FTZ R88, R81, R80.reuse ;  /* 0x0000005051587220 */ /* 0x080fe20000410000 */
[----:B------:R-:W-:Y:S01]  /*4450*/  PRMT R75, R70, 0x7632, R75 ;  /* 0x00007632464b7816 */ /* 0x000fe2000000004b */
[----:B------:R-:W-:-:S02]  /*4460*/  FMUL.FTZ R91, R86, R80 ;  /* 0x00000050565b7220 */ /* 0x000fc40000410000 */
[----:B------:R-:W-:Y:S01]  /*4470*/  FFMA.FTZ R79, R145, R76, R79 ;  /* 0x0000004c914f7223 */ /* 0x000fe2000001004f */
[----:B------:R-:W1:Y:S01]  /*4480*/  LDC.64 R82, c[0x0][0x468] ;  /* 0x00011a00ff527b82 */ /* 0x000e620000000a00 */
[----:B------:R-:W-:Y:S02]  /*4490*/  SHF.L.U32 R76, R70, 0x10, RZ ;  /* 0x00000010464c7819 */ /* 0x000fe400000006ff */
[----:B------:R-:W-:-:S03]  /*44a0*/  SHF.L.U32 R75, R75, 0x10, RZ ;  /* 0x000000104b4b7819 */ /* 0x000fc600000006ff */
[----:B------:R-:W-:Y:S01]  /*44b0*/  FFMA.FTZ R87, R145, R72, R76 ;  /* 0x0000004891577223 */ /* 0x000fe2000001004c */
[----:B------:R-:W-:Y:S01]  /*44c0*/  F2FP.BF16.F32.PACK_AB R72, R77, R73 ;  /* 0x000000494d48723e */ /* 0x000fe200000010ff */
[----:B------:R-:W-:Y:S01]  /*44d0*/  FFMA.FTZ R145, R145, R78, R75 ;  /* 0x0000004e91917223 */ /* 0x000fe2000001004b */
[----:B------:R-:W-:Y:S01]  /*44e0*/  F2FP.BF16.F32.PACK_AB R75, R86, R81 ;  /* 0x00000051564b723e */ /* 0x000fe200000010ff */
[-C--:B------:R-:W-:Y:S01]  /*44f0*/  FMUL.FTZ R76, R73, R80.reuse ;  /* 0x00000050494c7220 */ /* 0x080fe20000410000 */
[-C--:B------:R-:W-:Y:S01]  /*4500*/  FMUL.FTZ R77, R77, R80.reuse ;  /* 0x000000504d4d7220 */ /* 0x080fe20000410000 */
[-C--:B------:R-:W-:Y:S01]  /*4510*/  FMUL.FTZ R78, R79, R80.reuse ;  /* 0x000000504f4e7220 */ /* 0x080fe20000410000 */
[CC--:B------:R-:W-:Y:S01]  /*4520*/  FMUL.FTZ R81, R74.reuse, R80.reuse ;  /* 0x000000504a517220 */ /* 0x0c0fe20000410000 */
[-C--:B------:R-:W-:Y:S01]  /*4530*/  FMUL.FTZ R86, R87, R80.reuse ;  /* 0x0000005057567220 */ /* 0x080fe20000410000 */
[----:B------:R-:W-:Y:S01]  /*4540*/  FMUL.FTZ R89, R145, R80 ;  /* 0x0000005091597220 */ /* 0x000fe20000410000 */
[----:B------:R-:W-:Y:S01]  /*4550*/  F2FP.BF16.F32.PACK_AB R73, R74, R79 ;  /* 0x0000004f4a49723e */ /* 0x000fe200000010ff */
[----:B0-----:R-:W-:Y:S01]  /*4560*/  IMAD.WIDE.U32 R84, R94, 0x10, R84 ;  /* 0x000000105e547825 */ /* 0x001fe200078e0054 */
[----:B------:R-:W-:-:S02]  /*4570*/  F2FP.BF16.F32.PACK_AB R76, R77, R76 ;  /* 0x0000004c4d4c723e */ /* 0x000fc400000010ff */
[----:B------:R-:W-:Y:S02]  /*4580*/  F2FP.BF16.F32.PACK_AB R74, R145, R87 ;  /* 0x00000057914a723e */ /* 0x000fe400000010ff */
[----:B------:R-:W-:Y:S02]  /*4590*/  F2FP.BF16.F32.PACK_AB R77, R81, R78 ;  /* 0x0000004e514d723e */ /* 0x000fe400000010ff */
[----:B------:R-:W-:Y:S01]  /*45a0*/  F2FP.BF16.F32.PACK_AB R79, R91, R88 ;  /* 0x000000585b4f723e */ /* 0x000fe200000010ff */
[----:B-1----:R-:W-:Y:S01]  /*45b0*/  IMAD.WIDE.U32 R82, R94, 0x10, R82 ;  /* 0x000000105e527825 */ /* 0x002fe200078e0052 */
[----:B------:R-:W-:Y:S01]  /*45c0*/  F2FP.BF16.F32.PACK_AB R78, R89, R86 ;  /* 0x00000056594e723e */ /* 0x000fe200000010ff */
[----:B------:R2:W-:Y:S04]  /*45d0*/  STG.E.128 desc[UR8][R84.64], R72 ;  /* 0x0000004854007986 */ /* 0x0005e8000c101d08 */
[----:B------:R2:W-:Y:S02]  /*45e0*/  STG.E.128 desc[UR8][R82.64], R76 ;  /* 0x0000004c52007986 */ /* 0x0005e4000c101d08 */
.L_x_19:
[----:B------:R-:W-:Y:S05]  /*45f0*/  BSYNC.RECONVERGENT B0 ;  /* 0x0000000000007941 */ /* 0x000fea0003800200 */
.L_x_9:
[----:B01234-:R-:W0:Y:S01]  /*4600*/  LDC.64 R76, c[0x0][0x380] ;  /* 0x0000e000ff4c7b82 */ /* 0x01fe220000000a00 */
[----:B------:R-:W-:Y:S01]  /*4610*/  UPLOP3.LUT UP1, UPT, UPT, UPT, UP1, 0x40, 0x4 ;  /* 0x000000000004789c */ /* 0x000fe20003f2e810 */
[----:B0-----:R-:W-:-:S04]  /*4620*/  IADD3 R93, PT, PT, R93, R76, RZ ;  /* 0x0000004c5d5d7210 */ /* 0x001fc80007ffe0ff */
[----:B------:R-:W-:-:S13]  /*4630*/  ISETP.GE.AND P1, PT, R93, R77, PT ;  /* 0x0000004d5d00720c */ /* 0x000fda0003f26270 */
[----:B------:R-:W-:Y:S05]  /*4640*/  @!P1 BRA `(.L_x_31) ;  /* 0xffffffbc00f09947 */ /* 0x000fea000383ffff */
.L_x_0:
[----:B------:R-:W0:Y:S08]  /*4650*/  S2UR UR4, SR_CTAID.X ;  /* 0x00000000000479c3 */ /* 0x000e300000002500 */
[----:B------:R-:W1:Y:S08]  /*4660*/  LDC.64 R4, c[0x0][0x440] ;  /* 0x00011000ff047b82 */ /* 0x000e700000000a00 */
[----:B------:R-:W2:Y:S08]  /*4670*/  LDC.64 R6, c[0x0][0x448] ;  /* 0x00011200ff067b82 */ /* 0x000eb00000000a00 */
[----:B------:R-:W3:Y:S01]  /*4680*/  LDC.64 R8, c[0x0][0x440] ;  /* 0x00011000ff087b82 */ /* 0x000ee20000000a00 */
[----:B0-----:R-:W-:-:S05]  /*4690*/  IMAD R3, R92, UR4, RZ ;  /* 0x000000045c037c24 */ /* 0x001fca000f8e02ff */
[----:B-----5:R-:W-:Y:S02]  /*46a0*/  LEA.HI R61, R3, R2, RZ, 0x1d ;  /* 0x00000002033d7211 */ /* 0x020fe400078fe8ff */
[----:B------:R-:W0:Y:S03]  /*46b0*/  LDC.64 R10, c[0x0][0x448] ;  /* 0x00011200ff0a7b82 */ /* 0x000e260000000a00 */
[----:B-1----:R-:W-:-:S04]  /*46c0*/  @P4 IMAD.WIDE.U32 R2, R61, 0x20, R4 ;  /* 0x000000203d024825 */ /* 0x002fc800078e0004 */
[C---:B--2---:R-:W-:Y:S01]  /*46d0*/  @P4 IMAD.WIDE.U32 R4, R61.reuse, 0x20, R6 ;  /* 0x000000203d044825 */ /* 0x044fe200078e0006 */
[----:B------:R-:W-:Y:S01]  /*46e0*/  @P4 IADD3 R61, PT, PT, R61, 0x100, RZ ;  /* 0x000001003d3d4810 */ /* 0x000fe20007ffe0ff */
[----:B------:R1:W-:Y:S04]  /*46f0*/  @P4 STG.E.128 desc[UR8][R2.64], R32 ;  /* 0x0000002002004986 */ /* 0x0003e8000c101d08 */
[----:B------:R1:W-:Y:S01]  /*4700*/  @P4 STG.E.128 desc[UR8][R2.64+0x10], R28 ;  /* 0x0000101c02004986 */ /* 0x0003e2000c101d08 */
[----:B---3--:R-:W-:-:S03]  /*4710*/  @P3 IMAD.WIDE.U32 R8, R61, 0x20, R8 ;  /* 0x000000203d083825 */ /* 0x008fc600078e0008 */
[----:B------:R1:W-:Y:S04]  /*4720*/  @P4 STG.E.128 desc[UR8][R4.64], R56 ;  /* 0x0000003804004986 */ /* 0x0003e8000c101d08 */
[----:B------:R1:W-:Y:S01]  /*4730*/  @P4 STG.E.128 desc[UR8][R4.64+0x10], R52 ;  /* 0x0000103404004986 */ /* 0x0003e2000c101d08 */
[----:B0-----:R-:W-:-:S03]  /*4740*/  @P3 IMAD.WIDE.U32 R10, R61, 0x20, R10 ;  /* 0x000000203d0a3825 */ /* 0x001fc600078e000a */
[----:B------:R1:W-:Y:S04]  /*4750*/  @P3 STG.E.128 desc[UR8][R8.64], R24 ;  /* 0x0000001808003986 */ /* 0x0003e8000c101d08 */
[----:B------:R1:W-:Y:S04]  /*4760*/  @P3 STG.E.128 desc[UR8][R8.64+0x10], R20 ;  /* 0x0000101408003986 */ /* 0x0003e8000c101d08 */
[----:B------:R1:W-:Y:S04]  /*4770*/  @P3 STG.E.128 desc[UR8][R10.64], R48 ;  /* 0x000000300a003986 */ /* 0x0003e8000c101d08 */
[----:B------:R1:W-:Y:S01]  /*4780*/  @P3 STG.E.128 desc[UR8][R10.64+0x10], R44 ;  /* 0x0000102c0a003986 */ /* 0x0003e2000c101d08 */
[----:B------:R-:W-:Y:S05]  /*4790*/  @!P2 EXIT ;  /* 0x000000000000a94d */ /* 0x000fea0003800000 */
[----:B-1----:R-:W0:Y:S01]  /*47a0*/  LDC.64 R2, c[0x0][0x440] ;  /* 0x00011000ff027b82 */ /* 0x002e220000000a00 */
[----:B------:R-:W-:-:S07]  /*47b0*/  @P3 IADD3 R61, PT, PT, R61, 0x100, RZ ;  /* 0x000001003d3d3810 */ /* 0x000fce0007ffe0ff */
[----:B------:R-:W1:Y:S01]  /*47c0*/  LDC.64 R4, c[0x0][0x448] ;  /* 0x00011200ff047b82 */ /* 0x000e620000000a00 */
[----:B0-----:R-:W-:-:S05]  /*47d0*/  IMAD.WIDE.U32 R2, R61, 0x20, R2 ;  /* 0x000000203d027825 */ /* 0x001fca00078e0002 */
[----:B------:R-:W-:Y:S01]  /*47e0*/  STG.E.128 desc[UR8][R2.64], R16 ;  /* 0x0000001002007986 */ /* 0x000fe2000c101d08 */
[----:B-1----:R-:W-:-:S03]  /*47f0*/  IMAD.WIDE.U32 R4, R61, 0x20, R4 ;  /* 0x000000203d047825 */ /* 0x002fc600078e0004 */
[----:B------:R-:W-:Y:S04]  /*4800*/  STG.E.128 desc[UR8][R2.64+0x10], R12 ;  /* 0x0000100c02007986 */ /* 0x000fe8000c101d08 */
[----:B------:R-:W-:Y:S04]  /*4810*/  STG.E.128 desc[UR8][R4.64], R40 ;  /* 0x0000002804007986 */ /* 0x000fe8000c101d08 */
[----:B------:R-:W-:Y:S01]  /*4820*/  STG.E.128 desc[UR8][R4.64+0x10], R36 ;  /* 0x0000102404007986 */ /* 0x000fe2000c101d08 */
[----:B------:R-:W-:Y:S05]  /*4830*/  EXIT ;  /* 0x000000000000794d */ /* 0x000fea0003800000 */
.L_x_32:
[----:B------:R-:W-:-:S00]  /*4840*/  BRA `(.L_x_32) ;  /* 0xfffffffc00fc7947 */ /* 0x000fc0000383ffff */
[----:B------:R-:W-:-:S00]  /*4850*/  NOP ;  /* 0x0000000000007918 */ /* 0x000fc00000000000 */
        /* <DEDUP_REMOVED lines=10> */
.L_x_10654:


//--------------------- .text._ZN10layer_norm13ln_bwd_kernelINS_13Kernel_traitsI13__nv_bfloat16S2_S2_S2_fjLj6144ELj1ELj1ELj8ELj16ENS_18Kernel_traits_baseILj6144ES2_S2_S2_S2_fjLj256EEEEELb0ELb0ELb0ELb1EEEvNS_9BwdParamsE --------------------------
	.section	.text._ZN10layer_norm13ln_bwd_kernelINS_13Kernel_traitsI13__nv_bfloat16S2_S2_S2_fjLj6144ELj1ELj1ELj8ELj16ENS_18Kernel_traits_baseILj6144ES2_S2_S2_S2_fjLj256EEEEELb0ELb0ELb0ELb1EEEvNS_9BwdParamsE,"ax",@progbits
	.align	128
        .global         _ZN10layer_norm13ln_bwd_kernelINS_13Kernel_traitsI13__nv_bfloat16S2_S2_S2_fjLj6144ELj1ELj1ELj8ELj16ENS_18Kernel_traits_baseILj6144ES2_S2_S2_S2_fjLj256EEEEELb0ELb0ELb0ELb1EEEvNS_9BwdParamsE
        .type           _ZN10layer_norm13ln_bwd_kernelINS_13Kernel_traitsI13__nv_bfloat16S2_S2_S2_fjLj6144ELj1ELj1ELj8ELj16ENS_18Kernel_traits_baseILj6144ES2_S2_S2_S2_fjLj256EEEEELb0ELb0ELb0ELb1EEEvNS_9BwdParamsE,@function
        .size           _ZN10layer_norm13ln_bwd_kernelINS_13Kernel_traitsI13__nv_bfloat16S2_S2_S2_fjLj6144ELj1ELj1ELj8ELj16ENS_18Kernel_traits_baseILj6144ES2_S2_S2_S2_fjLj256EEEEELb0ELb0ELb0ELb1EEEvNS_9BwdParamsE,(.L_x_10655 - _ZN10layer_norm13ln_bwd_kernelINS_13Kernel_traitsI13__nv_bfloat16S2_S2_S2_fjLj6144ELj1ELj1ELj8ELj16ENS_18Kernel_traits_baseILj6144ES2_S2_S2_S2_fjLj256EEEEELb0ELb0ELb0ELb1EEEvNS_9BwdParamsE)
        .other          _ZN10layer_norm13ln_bwd_kernelINS_13Kernel_traitsI13__nv_bfloat16S2_S2_S2_fjLj6144ELj1ELj1ELj8ELj16ENS_18Kernel_traits_baseILj6144ES2_S2_S2_S2_fjLj256EEEEELb0ELb0ELb0ELb1EEEvNS_9BwdParamsE,@"STO_CUDA_ENTRY STV_DEFAULT"
_ZN10layer_norm13ln_bwd_kernelINS_13Kernel_traitsI13__nv_bfloat16S2_S2_S2_fjLj6144ELj1ELj1ELj8ELj16ENS_18Kernel_traits_baseILj6144ES2_S2_S2_S2_fjLj256EEEEELb0ELb0ELb0ELb1EEEvNS_9BwdParamsE:
.text._ZN10layer_norm13ln_bwd_kernelINS_13Kernel_traitsI13__nv_bfloat16S2_S2_S2_fjLj6144ELj1ELj1ELj8ELj16ENS_18Kernel_traits_baseILj6144ES2_S2_S2_S2_fjLj256EEEEELb0ELb0ELb0ELb1EEEvNS_9BwdParamsE:
[----:B------:R-:W-:Y:S08]  /*0000*/  LDC R1, c[0x0][0x37c] ;  /* 0x0000df00ff017b82 */ /* 0x000ff00000000800 */
[----:B------:R-:W0:Y:S01]  /*0010*/  S2UR UR4, SR_CTAID.X ;  /* 0x00000000000479c3 */ /* 0x000e220000002500 */
[----:B------:R-:W0:Y:S01]  /*0020*/  LDCU UR5, c[0x0][0x384] ;  /* 0x00007080ff0577ac */ /* 0x000e220008000800 */
[----:B------:R-:W1:Y:S01]  /*0030*/  S2R R78, SR_TID.X ;  /* 0x00000000004e7919 */ /* 0x000e620000002100 */
        /* <DEDUP_REMOVED lines=21> */
[----:B0-----:R-:W-:Y:S01]  /*0190*/  UISETP.GE.AND UP0, UPT, UR4, UR5, UPT ;  /* 0x000000050400728c */ /* 0x001fe2000bf06270 */
[----:B------:R-:W-:Y:S02]  /*01a0*/  CS2R R80, SRZ ;  /* 0x0000000000507805 */ /* 0x000fe4000001ff00 */
[----:B------:R-:W-:Y:S02]  /*01b0*/  CS2R R6, SRZ ;  /* 0x0000000000067805 */ /* 0x000fe4000001ff00 */
[----:B------:R-:W-:Y:S01]  /*01c0*/  CS2R R4, SRZ ;  /* 0x0000000000047805 */ /* 0x000fe2000001ff00 */
[----:B------:R-:W0:Y:S03]  /*01d0*/  LDCU.64 UR8, c[0x0][0x358] ;  /* 0x00006b00ff0877ac */ /* 0x000e260008000a00 */
[----:B-1----:R-:W-:Y:S05]  /*01e0*/  BRA.U UP0, `(.L_x_33) ;  /* 0x00000041009c7547 */ /* 0x002fea000b800000 */
[----:B------:R-:W1:Y:S01]  /*01f0*/  LDC.64 R2, c[0x0][0x3d0] ;  /* 0x0000f400ff027b82 */ /* 0x000e620000000a00 */
[----:B------:R-:W-:Y:S02]  /*0200*/  MOV R98, UR4 ;  /* 0x0000000400627c02 */ /* 0x000fe40008000f00 */
        /* <DEDUP_REMOVED lines=21> */
[----:B------:R-:W-:Y:S01]  /*0360*/  CS2R R36, SRZ ;  /* 0x0000000000247805 */ /* 0x000fe2000001ff00 */
[----:B-1----:R-:W-:Y:S01]  /*0370*/  IMAD.WIDE.U32 R78, R78, 0x10, R2 ;  /* 0x000000104e4e7825 */ /* 0x002fe200078e0002 */
[----:B------:R-:W-:Y:S01]  /*0380*/  MOV R99, RZ ;  /* 0x000000ff00637202 */ /* 0x000fe20000000f00 */
[----:B------:R-:W1:Y:S01]  /*0390*/  LDC.64 R2, c[0x0][0x3e0] ;  /* 0x0000f800ff027b82 */ /* 0x000e620000000a00 */
[----:B------:R-:W-:-:S02]  /*03a0*/  UPLOP3.LUT UP1, UPT, UPT, UPT, UPT, 0x40, 0x4 ;  /* 0x000000000004789c */ /* 0x000fc40003f2e870 */
[----:B0-----:R-:W2:Y:S01]  /*03b0*/  LDG.E.128 R12, desc[UR8][R78.64] ;  /* 0x000000084e0c7981 */ /* 0x001ea2000c1e1d00 */
[----:B------:R-:W0:Y:S03]  /*03c0*/  LDCU UR11, c[0x0][0x388] ;  /* 0x00007100ff0b77ac */ /* 0x000e260008000800 */
[----:B------:R-:W3:Y:S01]  /*03d0*/  LDG.E.128 R8, desc[UR8][R78.64+0x1000] ;  /* 0x001000084e087981 */ /* 0x000ee2000c1e1d00 */
[----:B------:R-:W4:Y:S03]  /*03e0*/  LDCU.U8 UR10, c[0x0][0x410] ;  /* 0x00008200ff0a77ac */ /* 0x000f260008000000 */
[----:B------:R5:W4:Y:S01]  /*03f0*/  LDG.E.128 R4, desc[UR8][R78.64+0x2000] ;  /* 0x002000084e047981 */ /* 0x000b22000c1e1d00 */
[----:B------:R-:W0:Y:S01]  /*0400*/  LDCU UR14, c[0x0][0x400] ;  /* 0x00008000ff0e77ac */ /* 0x000e220008000800 */
[----:B------:R-:W0:Y:S01]  /*0410*/  LDCU.64 UR16, c[0x0][0x478] ;  /* 0x00008f00ff1077ac */ /* 0x000e220008000a00 */
[----:B------:R-:W0:Y:S01]  /*0420*/  LDCU.64 UR12, c[0x0][0x438] ;  /* 0x00008700ff0c77ac */ /* 0x000e220008000a00 */
[----:B-----5:R-:W-:Y:S01]  /*0430*/  HFMA2 R79, -RZ, RZ, 0, 0 ;  /* 0x00000000ff4f7431 */ /* 0x020fe200000001ff */
[----:B-1----:R-:W-:-:S04]  /*0440*/  ISETP.NE.U32.AND P0, PT, R2, RZ, PT ;  /* 0x000000ff0200720c */ /* 0x002fc80003f05070 */
[----:B------:R-:W-:Y:S02]  /*0450*/  ISETP.NE.AND.EX P0, PT, R3, RZ, PT, P0 ;  /* 0x000000ff0300720c */ /* 0x000fe40003f05300 */
[----:B------:R-:W-:Y:S02]  /*0460*/  CS2R R2, SRZ ;  /* 0x0000000000027805 */ /* 0x000fe4000001ff00 */
[----:B--2---:R-:W-:Y:S02]  /*0470*/  PRMT R97, R12, 0x7632, R97 ;  /* 0x000076320c617816 */ /* 0x004fe40000000061 */
[----:B------:R-:W-:Y:S02]  /*0480*/  PRMT R96, R13, 0x7632, R96 ;  /* 0x000076320d607816 */ /* 0x000fe40000000060 */
[----:B------:R-:W-:Y:S02]  /*0490*/  PRMT R95, R14, 0x7632, R95 ;  /* 0x000076320e5f7816 */ /* 0x000fe4000000005f */
[----:B------:R-:W-:-:S02]  /*04a0*/  PRMT R94, R15, 0x7632, R94 ;  /* 0x000076320f5e7816 */ /* 0x000fc4000000005e */
[----:B---3--:R-:W-:Y:S02]  /*04b0*/  PRMT R93, R8, 0x7632, R93 ;  /* 0x00007632085d7816 */ /* 0x008fe4000000005d */
[----:B------:R-:W-:Y:S02]  /*04c0*/  PRMT R92, R9, 0x7632, R92 ;  /* 0x00007632095c7816 */ /* 0x000fe4000000005c */
[----:B------:R-:W-:Y:S02]  /*04d0*/  PRMT R91, R10, 0x7632, R91 ;  /* 0x000076320a5b7816 */ /* 0x000fe4000000005b */
[----:B------:R-:W-:Y:S02]  /*04e0*/  PRMT R90, R11, 0x7632, R90 ;  /* 0x000076320b5a7816 */ /* 0x000fe4000000005a */
[----:B----4-:R-:W-:Y:S02]  /*04f0*/  PRMT R89, R4, 0x7632, R89 ;  /* 0x0000763204597816 */ /* 0x010fe40000000059 */
[----:B------:R-:W-:-:S02]  /*0500*/  PRMT R88, R5, 0x7632, R88 ;  /* 0x0000763205587816 */ /* 0x000fc40000000058 */
[----:B------:R-:W-:Y:S02]  /*0510*/  PRMT R87, R6, 0x7632, R87 ;  /* 0x0000763206577816 */ /* 0x000fe40000000057 */
[----:B------:R-:W-:Y:S02]  /*0520*/  PRMT R86, R7, 0x7632, R86 ;  /* 0x0000763207567816 */ /* 0x000fe40000000056 */
[----:B------:R-:W-:Y:S02]  /*0530*/  SHF.L.U32 R111, R12, 0x10, RZ ;  /* 0x000000100c6f7819 */ /* 0x000fe400000006ff */
[----:B------:R-:W-:Y:S02]  /*0540*/  SHF.L.U32 R110, R13, 0x10, RZ ;  /* 0x000000100d6e7819 */ /* 0x000fe400000006ff */
[----:B------:R-:W-:Y:S02]  /*0550*/  SHF.L.U32 R109, R14, 0x10, RZ ;  /* 0x000000100e6d7819 */ /* 0x000fe400000006ff */
[----:B------:R-:W-:-:S02]  /*0560*/  SHF.L.U32 R108, R15, 0x10, RZ ;  /* 0x000000100f6c7819 */ /* 0x000fc400000006ff */
[----:B------:R-:W-:Y:S02]  /*0570*/  SHF.L.U32 R107, R8, 0x10, RZ ;  /* 0x00000010086b7819 */ /* 0x000fe400000006ff */
[----:B------:R-:W-:Y:S02]  /*0580*/  SHF.L.U32 R106, R9, 0x10, RZ ;  /* 0x00000010096a7819 */ /* 0x000fe400000006ff */
        /* <DEDUP_REMOVED lines=17> */
[----:B0-----:R-:W-:-:S07]  /*06a0*/  SHF.L.U32 R86, R86, 0x10, RZ ;  /* 0x0000001056567819 */ /* 0x001fce00000006ff */
.L_x_40:
[----:B------:R-:W0:Y:S01]  /*06b0*/  S2R R78, SR_TID.X ;  /* 0x00000000004e7919 */ /* 0x000e220000002100 */
[----:B------:R-:W1:Y:S01]  /*06c0*/  @P0 LDC.64 R28, c[0x0][0x3e0] ;  /* 0x0000f800ff1c0b82 */ /* 0x000e620000000a00 */
[----:B------:R-:W-:-:S05]  /*06d0*/  IMAD R0, R98, UR11, RZ ;  /* 0x0000000b62007c24 */ /* 0x000fca000f8e02ff */
[----:B------:R-:W-:Y:S02]  /*06e0*/  SHF.R.S32.HI R13, RZ, 0x1f, R0 ;  /* 0x0000001fff0d7819 */ /* 0x000fe40000011400 */
[----:B------:R-:W2:Y:S02]  /*06f0*/  LDC.64 R30, c[0x0][0x3a8] ;  /* 0x0000ea00ff1e7b82 */ /* 0x000ea40000000a00 */
[----:B------:R-:W-:-:S06]  /*0700*/  LEA.HI R13, R13, R0, RZ, 0x3 ;  /* 0x000000000d0d7211 */ /* 0x000fcc00078f18ff */
[----:B------:R-:W3:Y:S08]  /*0710*/  LDC.64 R118, c[0x0][0x3c0] ;  /* 0x0000f000ff767b82 */ /* 0x000ef00000000a00 */
[----:B------:R-:W4:Y:S01]  /*0720*/  LDC.64 R32, c[0x0][0x428] ;  /* 0x00010a00ff207b82 */ /* 0x000f220000000a00 */
[----:B-1----:R-:W-:-:S05]  /*0730*/  @P0 IMAD.WIDE R28, R98, 0x2, R28 ;  /* 0x00000002621c0825 */ /* 0x002fca00078e021c */
[----:B------:R1:W4:Y:S01]  /*0740*/  @P0 LDG.E.U16 R0, desc[UR8][R28.64] ;  /* 0x000000081c000981 */ /* 0x000322000c1e1500 */
[----:B0-----:R-:W-:Y:S01]  /*0750*/  LEA.HI.SX32 R115, R13, R78, 0x1d ;  /* 0x0000004e0d737211 */ /* 0x001fe200078feaff */
[----:B------:R-:W0:Y:S04]  /*0760*/  LDC.64 R116, c[0x0][0x3c8] ;  /* 0x0000f200ff747b82 */ /* 0x000e280000000a00 */
[C---:B--2---:R-:W-:Y:S01]  /*0770*/  IMAD.WIDE.U32 R12, R115.reuse, 0x10, R30 ;  /* 0x00000010730c7825 */ /* 0x044fe200078e001e */
[----:B------:R-:W-:-:S05]  /*0780*/  IADD3 R114, PT, PT, R115, 0x100, RZ ;  /* 0x0000010073727810 */ /* 0x000fca0007ffe0ff */
[----:B------:R-:W2:Y:S01]  /*0790*/  LDG.E.128 R12, desc[UR8][R12.64] ;  /* 0x000000080c0c7981 */ /* 0x000ea2000c1e1d00 */
[----:B------:R-:W-:Y:S01]  /*07a0*/  IADD3 R113, PT, PT, R115, 0x200, RZ ;  /* 0x0000020073717810 */ /* 0x000fe20007ffe0ff */
[----:B---3--:R-:W-:-:S04]  /*07b0*/  IMAD.WIDE R118, R98, 0x4, R118 ;  /* 0x0000000462767825 */ /* 0x008fc800078e0276 */
[C---:B------:R-:W-:Y:S01]  /*07c0*/  IMAD.WIDE.U32 R20, R114.reuse, 0x10, R30 ;  /* 0x0000001072147825 */ /* 0x040fe200078e001e */
[----:B------:R3:W3:Y:S03]  /*07d0*/  LDG.E R121, desc[UR8][R118.64] ;  /* 0x0000000876797981 */ /* 0x0006e6000c1e1900 */
[--C-:B----4-:R-:W-:Y:S02]  /*07e0*/  IMAD.WIDE.U32 R16, R115, 0x10, R32.reuse ;  /* 0x0000001073107825 */ /* 0x110fe400078e0020 */
[----:B------:R-:W4:Y:S02]  /*07f0*/  LDG.E.128 R20, desc[UR8][R20.64] ;  /* 0x0000000814147981 */ /* 0x000f24000c1e1d00 */
[----:B------:R-:W-:Y:S02]  /*0800*/  IMAD.WIDE.U32 R24, R114, 0x10, R32 ;  /* 0x0000001072187825 */ /* 0x000fe400078e0020 */
[----:B------:R-:W4:Y:S02]  /*0810*/  LDG.E.128 R16, desc[UR8][R16.64] ;  /* 0x0000000810107981 */ /* 0x000f24000c1e1d00 */
[----:B-1----:R-:W-:-:S02]  /*0820*/  IMAD.WIDE.U32 R28, R113, 0x10, R30 ;  /* 0x00000010711c7825 */ /* 0x002fc400078e001e */
[----:B------:R-:W4:Y:S02]  /*0830*/  LDG.E.128 R24, desc[UR8][R24.64] ;  /* 0x0000000818187981 */ /* 0x000f24000c1e1d00 */
[----:B0-----:R-:W-:Y:S02]  /*0840*/  IMAD.WIDE R116, R98, 0x4, R116 ;  /* 0x0000000462747825 */ /* 0x001fe400078e0274 */
[----:B------:R-:W4:Y:S04]  /*0850*/  LDG.E.128 R28, desc[UR8][R28.64] ;  /* 0x000000081c1c7981 */ /* 0x000f28000c1e1d00 */
[----:B------:R4:W4:Y:S01]  /*0860*/  LDG.E R116, desc[UR8][R116.64] ;  /* 0x0000000874747981 */ /* 0x000922000c1e1900 */
[----:B------:R-:W-:-:S06]  /*0870*/  IMAD.WIDE.U32 R32, R113, 0x10, R32 ;  /* 0x0000001071207825 */ /* 0x000fcc00078e0020 */
[----:B------:R-:W4:Y:S01]  /*0880*/  LDG.E.128 R32, desc[UR8][R32.64] ;  /* 0x0000000820207981 */ /* 0x000f22000c1e1d00 */
[----:B------:R-:W-:-:S04]  /*0890*/  ISETP.NE.U32.AND P1, PT, RZ, UR12, PT ;  /* 0x0000000cff007c0c */ /* 0x000fc8000bf25070 */
[----:B------:R-:W-:Y:S02]  /*08a0*/  ISETP.NE.AND.EX P1, PT, RZ, UR13, PT, P1 ;  /* 0x0000000dff007c0c */ /* 0x000fe4000bf25310 */
[----:B------:R-:W-:Y:S02]  /*08b0*/  MOV R112, 0x3f800000 ;  /* 0x3f80000000707802 */ /* 0x000fe40000000f00 */
[----:B------:R-:W-:Y:S02]  /*08c0*/  ISETP.NE.AND P2, PT, RZ, UR10, PT ;  /* 0x0000000aff007c0c */ /* 0x000fe4000bf45270 */
[----:B------:R-:W-:Y:S02]  /*08d0*/  @P0 SHF.L.U32 R112, R0, 0x10, RZ ;  /* 0x0000001000700819 */ /* 0x000fe400000006ff */
[C---:B--2---:R-:W-:Y:S02]  /*08e0*/  PRMT R0, R12.reuse, 0x7632, R0 ;  /* 0x000076320c007816 */ /* 0x044fe40000000000 */
[----:B------:R-:W-:-:S02]  /*08f0*/  SHF.L.U32 R120, R12, 0x10, RZ ;  /* 0x000000100c787819 */ /* 0x000fc400000006ff */
[C---:B---3--:R-:W-:Y:S02]  /*0900*/  PRMT R119, R13.reuse, 0x7632, R119 ;  /* 0x000076320d777816 */ /* 0x048fe40000000077 */
[----:B------:R-:W-:Y:S02]  /*0910*/  SHF.L.U32 R123, R13, 0x10, RZ ;  /* 0x000000100d7b7819 */ /* 0x000fe400000006ff */
[----:B------:R-:W0:Y:S01]  /*0920*/  @P1 LDC.64 R12, c[0x0][0x438] ;  /* 0x00010e00ff0c1b82 */ /* 0x000e220000000a00 */
[C---:B------:R-:W-:Y:S02]  /*0930*/  PRMT R127, R14.reuse, 0x7632, R127 ;  /* 0x000076320e7f7816 */ /* 0x040fe4000000007f */
[----:B------:R-:W-:Y:S02]  /*0940*/  SHF.L.U32 R128, R14, 0x10, RZ ;  /* 0x000000100e807819 */ /* 0x000fe400000006ff */
[C---:B------:R-:W-:Y:S02]  /*0950*/  PRMT R129, R15.reuse, 0x7632, R129 ;  /* 0x000076320f817816 */ /* 0x040fe40000000081 */
[----:B------:R-:W-:-:S02]  /*0960*/  SHF.L.U32 R131, R15, 0x10, RZ ;  /* 0x000000100f837819 */ /* 0x000fc400000006ff */
[----:B------:R-:W1:Y:S01]  /*0970*/  @P1 LDC.64 R14, c[0x0][0x438] ;  /* 0x00010e00ff0e1b82 */ /* 0x000e620000000a00 */
[----:B------:R-:W-:Y:S02]  /*0980*/  FSEL R165, R121, RZ, !P2 ;  /* 0x000000ff79a57208 */ /* 0x000fe40005000000 */
[----:B------:R-:W-:Y:S02]  /*0990*/  SHF.L.U32 R0, R0, 0x10, RZ ;  /* 0x0000001000007819 */ /* 0x000fe400000006ff */
[C---:B----4-:R-:W-:Y:S02]  /*09a0*/  PRMT R117, R20.reuse, 0x7632, R117 ;  /* 0x0000763214757816 */ /* 0x050fe40000000075 */
[----:B------:R-:W-:Y:S02]  /*09b0*/  SHF.L.U32 R134, R20, 0x10, RZ ;  /* 0x0000001014867819 */ /* 0x000fe400000006ff */
[----:B------:R-:W-:Y:S01]  /*09c0*/  SHF.L.U32 R20, R127, 0x10, RZ ;  /* 0x000000107f147819 */ /* 0x000fe200000006ff */
[----:B------:R-:W-:Y:S01]  /*09d0*/  FADD.FTZ R127, -R165, R0 ;  /* 0x00000000a57f7221 */ /* 0x000fe20000010100 */
[----:B------:R-:W-:-:S02]  /*09e0*/  PRMT R118, R16, 0x7632, R118 ;  /* 0x0000763210767816 */ /* 0x000fc40000000076 */
[----:B------:R-:W-:Y:S02]  /*09f0*/  SHF.L.U32 R122, R16, 0x10, RZ ;  /* 0x00000010107a7819 */ /* 0x000fe400000006ff */
[C---:B------:R-:W-:Y:S02]  /*0a00*/  PRMT R124, R17.reuse, 0x7632, R124 ;  /* 0x00007632117c7816 */ /* 0x040fe4000000007c */
[----:B------:R-:W-:Y:S02]  /*0a10*/  SHF.L.U32 R126, R17, 0x10, RZ ;  /* 0x00000010117e7819 */ /* 0x000fe400000006ff */
[C---:B------:R-:W-:Y:S01]  /*0a20*/  PRMT R135, R21.reuse, 0x7632, R135 ;  /* 0x0000763215877816 */ /* 0x040fe20000000087 */
[----:B------:R-:W2:Y:S01]  /*0a30*/  @P1 LDC.64 R16, c[0x0][0x438] ;  /* 0x00010e00ff101b82 */ /* 0x000ea20000000a00 */
[----:B------:R-:W-:Y:S02]  /*0a40*/  SHF.L.U32 R136, R21, 0x10, RZ ;  /* 0x0000001015887819 */ /* 0x000fe400000006ff */
[----:B------:R-:W-:-:S02]  /*0a50*/  PRMT R144, R26, 0x7632, R144 ;  /* 0x000076321a907816 */ /* 0x000fc40000000090 */
[----:B------:R-:W-:Y:S02]  /*0a60*/  SHF.L.U32 R21, R26, 0x10, RZ ;  /* 0x000000101a157819 */ /* 0x000fe400000006ff */
[----:B------:R-:W-:Y:S02]  /*0a70*/  PRMT R149, R30, 0x7632, R149 ;  /* 0x000076321e957816 */ /* 0x000fe40000000095 */
[----:B------:R-:W-:Y:S01]  /*0a80*/  SHF.L.U32 R0, R117, 0x10, RZ ;  /* 0x0000001075007819 */ /* 0x000fe200000006ff */
[----:B------:R-:W-:Y:S01]  /*0a90*/  FADD.FTZ R121, -R165, R120 ;  /* 0x00000078a5797221 */ /* 0x000fe20000010100 */
[----:B------:R-:W-:Y:S01]  /*0aa0*/  PRMT R26, R29, 0x7632, R26 ;  /* 0x000076321d1a7816 */ /* 0x000fe2000000001a */
[----:B------:R-:W-:Y:S01]  /*0ab0*/  FADD.FTZ R139, -R165, R131 ;  /* 0x00000083a58b7221 */ /* 0x000fe20000010100 */
[C---:B------:R-:W-:Y:S02]  /*0ac0*/  PRMT R132, R19.reuse, 0x7632, R132 ;  /* 0x0000763213847816 */ /* 0x040fe40000000084 */
[----:B------:R-:W-:-:S02]  /*0ad0*/  SHF.L.U32 R143, R19, 0x10, RZ ;  /* 0x00000010138f7819 */ /* 0x000fc400000006ff */
[C---:B------:R-:W-:Y:S02]  /*0ae0*/  PRMT R140, R22.reuse, 0x7632, R140 ;  /* 0x00007632168c7816 */ /* 0x040fe4000000008c */
[----:B------:R-:W-:Y:S01]  /*0af0*/  SHF.L.U32 R142, R22, 0x10, RZ ;  /* 0x00000010168e7819 */ /* 0x000fe200000006ff */
[----:B0-----:R-:W-:Y:S01]  /*0b00*/  @P1 IMAD.WIDE.U32 R12, R113, 0x10, R12 ;  /* 0x00000010710c1825 */ /* 0x001fe200078e000c */
[C---:B------:R-:W-:Y:S02]  /*0b10*/  PRMT R22, R24.reuse, 0x7632, R22 ;  /* 0x0000763218167816 */ /* 0x040fe40000000016 */
[----:B------:R-:W-:Y:S02]  /*0b20*/  SHF.L.U32 R19, R24, 0x10, RZ ;  /* 0x0000001018137819 */ /* 0x000fe400000006ff */
[----:B------:R-:W-:Y:S01]  /*0b30*/  SHF.L.U32 R135, R135, 0x10, RZ ;  /* 0x0000001087877819 */ /* 0x000fe200000006ff */
[----:B-----5:R0:W5:Y:S01]  /*0b40*/  @P1 LDG.E.128 R8, desc[UR8][R12.64] ;  /* 0x000000080c081981 */ /* 0x020162000c1e1d00 */
[----:B------:R-:W-:Y:S01]  /*0b50*/  SHF.L.U32 R131, R149, 0x10, RZ ;  /* 0x0000001095837819 */ /* 0x000fe200000006ff */
[----:B------:R-:W-:Y:S01]  /*0b60*/  FADD.FTZ R149, -R165, R0 ;  /* 0x00000000a5957221 */ /* 0x000fe20000010100 */
[----:B------:R-:W-:Y:S01]  /*0b70*/  PRMT R24, R28, 0x7632, R24 ;  /* 0x000076321c187816 */ /* 0x000fe20000000018 */
[----:B------:R-:W-:Y:S01]  /*0b80*/  FMUL.FTZ R0, R116, R121 ;  /* 0x0000007974007220 */ /* 0x000fe20000410000 */
[----:B------:R-:W-:Y:S01]  /*0b90*/  SHF.L.U32 R26, R26, 0x10, RZ ;  /* 0x000000101a1a7819 */ /* 0x000fe200000006ff */
[----:B------:R-:W-:Y:S01]  /*0ba0*/  FMUL.FTZ R121, R111, R122 ;  /* 0x0000007a6f797220 */ /* 0x000fe20000410000 */
[----:B------:R-:W-:Y:S01]  /*0bb0*/  SHF.L.U32 R118, R118, 0x10, RZ ;  /* 0x0000001076767819 */ /* 0x000fe200000006ff */
[C---:B------:R-:W-:Y:S01]  /*0bc0*/  FADD.FTZ R153, -R165.reuse, R135 ;  /* 0x00000087a5997221 */ /* 0x040fe20000010100 */
[----:B------:R-:W-:Y:S01]  /*0bd0*/  SHF.L.U32 R24, R24, 0x10, RZ ;  /* 0x0000001018187819 */ /* 0x000fe200000006ff */
[----:B------:R-:W-:Y:S01]  /*0be0*/  FADD.FTZ R135, -R165, R26 ;  /* 0x0000001aa5877221 */ /* 0x000fe20000010100 */
[----:B0-----:R-:W-:Y:S01]  /*0bf0*/  FADD.FTZ R13, RZ, R121 ;  /* 0x00000079ff0d7221 */ /* 0x001fe20000010000 */
[----:B------:R-:W-:Y:S01]  /*0c00*/  FMUL.FTZ R26, R97, R118 ;  /* 0x00000076611a7220 */ /* 0x000fe20000410000 */
[----:B------:R-:W-:Y:S01]  /*0c10*/  SHF.L.U32 R129, R129, 0x10, RZ ;  /* 0x0000001081817819 */ /* 0x000fe200000006ff */
[----:B------:R-:W-:Y:S01]  /*0c20*/  FADD.FTZ R163, -R165, R24 ;  /* 0x00000018a5a37221 */ /* 0x000fe20000010100 */
[----:B------:R-:W-:Y:S01]  /*0c30*/  SHF.L.U32 R28, R28, 0x10, RZ ;  /* 0x000000101c1c7819 */ /* 0x000fe200000006ff */
[----:B------:R-:W-:Y:S01]  /*0c40*/  FMUL.FTZ R24, R110, R126 ;  /* 0x0000007e6e187220 */ /* 0x000fe20000410000 */
[----:B------:R-:W-:Y:S01]  /*0c50*/  SHF.L.U32 R124, R124, 0x10, RZ ;  /* 0x000000107c7c7819 */ /* 0x000fe200000006ff */
[----:B------:R-:W-:Y:S01]  /*0c60*/  FADD.FTZ R13, R26, R13 ;  /* 0x0000000d1a0d7221 */ /* 0x000fe20000010000 */
[----:B-1----:R-:W-:Y:S01]  /*0c70*/  @P1 IMAD.WIDE.U32 R14, R114, 0x10, R14 ;  /* 0x00000010720e1825 */ /* 0x002fe200078e000e */
[----:B------:R-:W-:-:S03]  /*0c80*/  PRMT R130, R18, 0x7632, R130 ;  /* 0x0000763212827816 */ /* 0x000fc60000000082 */
[C---:B------:R-:W-:Y:S01]  /*0c90*/  FADD.FTZ R145, -R165.reuse, R129 ;  /* 0x00000081a5917221 */ /* 0x040fe20000010100 */
[----:B------:R-:W-:Y:S01]  /*0ca0*/  SHF.L.U32 R30, R30, 0x10, RZ ;  /* 0x000000101e1e7819 */ /* 0x000fe200000006ff */
[----:B------:R-:W-:Y:S01]  /*0cb0*/  FADD.FTZ R129, -R165, R28 ;  /* 0x0000001ca5817221 */ /* 0x000fe20000010100 */
[----:B------:R-:W-:Y:S01]  /*0cc0*/  SHF.L.U32 R18, R18, 0x10, RZ ;  /* 0x0000001012127819 */ /* 0x000fe200000006ff */
[----:B------:R-:W-:Y:S01]  /*0cd0*/  FMUL.FTZ R28, R96, R124 ;  /* 0x0000007c601c7220 */ /* 0x000fe20000410000 */
[----:B------:R-:W-:Y:S01]  /*0ce0*/  FADD.FTZ R13, R24, R13 ;  /* 0x0000000d180d7221 */ /* 0x000fe20000010000 */
[----:B------:R-:W-:Y:S01]  /*0cf0*/  SHF.L.U32 R119, R119, 0x10, RZ ;  /* 0x0000001077777819 */ /* 0x000fe200000006ff */
[----:B------:R0:W5:Y:S01]  /*0d00*/  @P1 LDG.E.128 R4, desc[UR8][R14.64] ;  /* 0x000000080e041981 */ /* 0x000162000c1e1d00 */
[C---:B------:R-:W-:Y:S02]  /*0d10*/  PRMT R150, R31.reuse, 0x7632, R150 ;  /* 0x000076321f967816 */ /* 0x040fe40000000096 */
[----:B------:R-:W-:Y:S01]  /*0d20*/  SHF.L.U32 R152, R31, 0x10, RZ ;  /* 0x000000101f987819 */ /* 0x000fe200000006ff */
[----:B------:R-:W-:Y:S01]  /*0d30*/  FADD.FTZ R31, -R165, R30 ;  /* 0x0000001ea51f7221 */ /* 0x000fe20000010100 */
[----:B------:R-:W-:Y:S01]  /*0d40*/  FMUL.FTZ R30, R109, R18 ;  /* 0x000000126d1e7220 */ /* 0x000fe20000410000 */
[----:B------:R-:W-:Y:S01]  /*0d50*/  FADD.FTZ R13, R28, R13 ;  /* 0x0000000d1c0d7221 */ /* 0x000fe20000010000 */
[----:B------:R-:W-:Y:S01]  /*0d60*/  SHF.L.U32 R29, R29, 0x10, RZ ;  /* 0x000000101d1d7819 */ /* 0x000fe200000006ff */
[----:B--2---:R-:W-:Y:S01]  /*0d70*/  @P1 IMAD.WIDE.U32 R16, R115, 0x10, R16 ;  /* 0x0000001073101825 */ /* 0x004fe200078e0010 */
[----:B0-----:R-:W-:-:S03]  /*0d80*/  SHF.L.U32 R14, R130, 0x10, RZ ;  /* 0x00000010820e7819 */ /* 0x001fc600000006ff */
[C---:B------:R-:W-:Y:S01]  /*0d90*/  FADD.FTZ R133, -R165.reuse, R119 ;  /* 0x00000077a5857221 */ /* 0x040fe20000010100 */
[----:B------:R-:W-:Y:S01]  /*0da0*/  SHF.L.U32 R140, R140, 0x10, RZ ;  /* 0x000000108c8c7819 */ /* 0x000fe200000006ff */
[--C-:B------:R-:W-:Y:S01]  /*0db0*/  FADD.FTZ R147, -R165, R134.reuse ;  /* 0x00000086a5937221 */ /* 0x100fe20000010100 */
[----:B------:R-:W-:Y:S01]  /*0dc0*/  PRMT R134, R32, 0x7632, R134 ;  /* 0x0000763220867816 */ /* 0x000fe20000000086 */
[----:B------:R-:W-:Y:S01]  /*0dd0*/  FADD.FTZ R13, R30, R13 ;  /* 0x0000000d1e0d7221 */ /* 0x000fe20000010000 */
[----:B------:R-:W-:Y:S01]  /*0de0*/  SHF.L.U32 R119, R32, 0x10, RZ ;  /* 0x0000001020777819 */ /* 0x000fe200000006ff */
[----:B------:R-:W-:Y:S01]  /*0df0*/  FMUL.FTZ R32, R95, R14 ;  /* 0x0000000e5f207220 */ /* 0x000fe20000410000 */
[C---:B------:R-:W-:Y:S01]  /*0e00*/  FADD.FTZ R117, -R165.reuse, R29 ;  /* 0x0000001da5757221 */ /* 0x040fe20000010100 */
[--C-:B------:R-:W-:Y:S01]  /*0e10*/  FADD.FTZ R157, -R165, R140.reuse ;  /* 0x0000008ca59d7221 */ /* 0x100fe20000010100 */
[----:B------:R0:W5:Y:S01]  /*0e20*/  @P1 LDG.E.128 R64, desc[UR8][R16.64] ;  /* 0x0000000810401981 */ /* 0x000162000c1e1d00 */
[----:B------:R-:W-:Y:S01]  /*0e30*/  PRMT R140, R34, 0x7632, R140 ;  /* 0x00007632228c7816 */ /* 0x000fe2000000008c */
[----:B------:R-:W-:Y:S01]  /*0e40*/  FMUL.FTZ R127, R116, R127 ;  /* 0x0000007f747f7220 */ /* 0x000fe20000410000 */
[----:B------:R-:W-:Y:S01]  /*0e50*/  SHF.L.U32 R29, R34, 0x10, RZ ;  /* 0x00000010221d7819 */ /* 0x000fe200000006ff */
[----:B------:R-:W-:Y:S01]  /*0e60*/  FMUL.FTZ R34, R108, R143 ;  /* 0x0000008f6c227220 */ /* 0x000fe20000410000 */
[----:B------:R-:W-:Y:S01]  /*0e70*/  FADD.FTZ R13, R32, R13 ;  /* 0x0000000d200d7221 */ /* 0x000fe20000010000 */
[----:B------:R-:W-:Y:S01]  /*0e80*/  FADD.FTZ R83, R118, R83 ;  /* 0x0000005376537221 */ /* 0x000fe20000010000 */
[----:B0-----:R-:W-:Y:S01]  /*0e90*/  SHF.L.U32 R16, R132, 0x10, RZ ;  /* 0x0000001084107819 */ /* 0x001fe200000006ff */
[----:B------:R-:W-:Y:S01]  /*0ea0*/  FFMA.FTZ R84, R127, R118, R84 ;  /* 0x000000767f547223 */ /* 0x000fe20000010054 */
[----:B------:R-:W-:Y:S01]  /*0eb0*/  FADD.FTZ R13, R34, R13 ;  /* 0x0000000d220d7221 */ /* 0x000fe20000010000 */
[----:B------:R-:W-:Y:S01]  /*0ec0*/  FADD.FTZ R125, -R165, R123 ;  /* 0x0000007ba57d7221 */ /* 0x000fe20000010100 */
[----:B------:R-:W-:Y:S01]  /*0ed0*/  FFMA.FTZ R12, R0, R121, RZ ;  /* 0x00000079000c7223 */ /* 0x000fe200000100ff */
[----:B------:R-:W-:Y:S01]  /*0ee0*/  FMUL.FTZ R118, R94, R16 ;  /* 0x000000105e767220 */ /* 0x000fe20000410000 */
[----:B------:R-:W-:Y:S01]  /*0ef0*/  SHF.L.U32 R22, R22, 0x10, RZ ;  /* 0x0000001016167819 */ /* 0x000fe200000006ff */
[----:B------:R-:W-:Y:S01]  /*0f00*/  FMUL.FTZ R120, R107, R19 ;  /* 0x000000136b787220 */ /* 0x000fe20000410000 */
[----:B------:R-:W-:Y:S01]  /*0f10*/  FMUL.FTZ R125, R116, R125 ;  /* 0x0000007d747d7220 */ /* 0x000fe20000410000 */
[----:B------:R-:W-:Y:S01]  /*0f20*/  FADD.FTZ R13, R118, R13 ;  /* 0x0000000d760d7221 */ /* 0x000fe20000010000 */
[----:B------:R-:W-:Y:S01]  /*0f30*/  FFMA.FTZ R12, R127, R26, R12 ;  /* 0x0000001a7f0c7223 */ /* 0x000fe2000001000c */
[C---:B------:R-:W-:Y:S01]  /*0f40*/  PRMT R138, R25.reuse, 0x7632, R138 ;  /* 0x00007632198a7816 */ /* 0x040fe2000000008a */
[----:B------:R-:W-:Y:S01]  /*0f50*/  FADD.FTZ R85, R122, R85 ;  /* 0x000000557a557221 */ /* 0x000fe20000010000 */
[----:B------:R-:W-:Y:S01]  /*0f60*/  SHF.L.U32 R25, R25, 0x10, RZ ;  /* 0x0000001019197819 */ /* 0x000fe200000006ff */
[----:B------:R-:W-:Y:S01]  /*0f70*/  FFMA.FTZ R99, R0, R122, R99 ;  /* 0x0000007a00637223 */ /* 0x000fe20000010063 */
[----:B------:R-:W-:Y:S01]  /*0f80*/  FMUL.FTZ R133, R116, R133 ;  /* 0x0000008574857220 */ /* 0x000fe20000410000 */
[----:B------:R-:W-:Y:S01]  /*0f90*/  FMUL.FTZ R122, R93, R22 ;  /* 0x000000165d7a7220 */ /* 0x000fe20000410000 */
[----:B------:R-:W-:Y:S01]  /*0fa0*/  FADD.FTZ R13, R120, R13 ;  /* 0x0000000d780d7221 */ /* 0x000fe20000010000 */
[----:B------:R-:W-:Y:S01]  /*0fb0*/  FADD.FTZ R137, -R165, R128 ;  /* 0x00000080a5897221 */ /* 0x000fe20000010100 */
[----:B------:R-:W-:Y:S01]  /*0fc0*/  FFMA.FTZ R12, R125, R24, R12 ;  /* 0x000000187d0c7223 */ /* 0x000fe2000001000c */
[----:B------:R-:W-:Y:S01]  /*0fd0*/  FADD.FTZ R79, R124, R79 ;  /* 0x0000004f7c4f7221 */ /* 0x000fe20000010000 */
[----:B------:R-:W-:Y:S01]  /*0fe0*/  FFMA.FTZ R80, R133, R124, R80 ;  /* 0x0000007c85507223 */ /* 0x000fe20000010050 */
[----:B------:R-:W-:Y:S01]  /*0ff0*/  SHF.L.U32 R17, R138, 0x10, RZ ;  /* 0x000000108a117819 */ /* 0x000fe200000006ff */
[----:B------:R-:W-:Y:S01]  /*1000*/  FMUL.FTZ R124, R106, R25 ;  /* 0x000000196a7c7220 */ /* 0x000fe20000410000 */
[----:B------:R-:W-:Y:S01]  /*1010*/  FADD.FTZ R15, R122, R13 ;  /* 0x0000000d7a0f7221 */ /* 0x000fe20000010000 */
[----:B------:R-:W-:Y:S01]  /*1020*/  FADD.FTZ R141, -R165, R20 ;  /* 0x00000014a58d7221 */ /* 0x000fe20000010100 */
[----:B------:R-:W-:Y:S01]  /*1030*/  FMUL.FTZ R137, R116, R137 ;  /* 0x0000008974897220 */ /* 0x000fe20000410000 */
[----:B------:R-:W-:Y:S01]  /*1040*/  FFMA.FTZ R12, R133, R28, R12 ;  /* 0x0000001c850c7223 */ /* 0x000fe2000001000c */
[----:B------:R-:W-:Y:S01]  /*1050*/  FMUL.FTZ R128, R92, R17 ;  /* 0x000000115c807220 */ /* 0x000fe20000410000 */
[----:B------:R-:W-:Y:S01]  /*1060*/  FADD.FTZ R15, R124, R15 ;  /* 0x0000000f7c0f7221 */ /* 0x000fe20000010000 */
[----:B------:R-:W-:Y:S01]  /*1070*/  FMUL.FTZ R130, R116, R141 ;  /* 0x0000008d74827220 */ /* 0x000fe20000410000 */
[----:B------:R-:W-:Y:S01]  /*1080*/  FFMA.FTZ R13, R137, R30, R12 ;  /* 0x0000001e890d7223 */ /* 0x000fe2000001000c */
[----:B------:R-:W-:Y:S01]  /*1090*/  PRMT R146, R23, 0x7632, R146 ;  /* 0x0000763217927816 */ /* 0x000fe20000000092 */
[----:B------:R-:W-:Y:S01]  /*10a0*/  FADD.FTZ R151, -R165, R136 ;  /* 0x00000088a5977221 */ /* 0x000fe20000010100 */
[----:B------:R-:W-:Y:S01]  /*10b0*/  FADD.FTZ R54, R18, R54 ;  /* 0x0000003612367221 */ /* 0x000fe20000010000 */
[----:B------:R-:W-:Y:S01]  /*10c0*/  FFMA.FTZ R2, R137, R18, R2 ;  /* 0x0000001289027223 */ /* 0x000fe20000010002 */
[----:B------:R-:W-:Y:S01]  /*10d0*/  PRMT R136, R33, 0x7632, R136 ;  /* 0x0000763221887816 */ /* 0x000fe20000000088 */
[----:B------:R-:W-:Y:S01]  /*10e0*/  FADD.FTZ R81, R126, R81 ;  /* 0x000000517e517221 */ /* 0x000fe20000010000 */
[----:B------:R-:W-:Y:S01]  /*10f0*/  FFMA.FTZ R82, R125, R126, R82 ;  /* 0x0000007e7d527223 */ /* 0x000fe20000010052 */
[----:B------:R-:W-:Y:S01]  /*1100*/  SHF.L.U32 R18, R144, 0x10, RZ ;  /* 0x0000001090127819 */ /* 0x000fe200000006ff */
[----:B------:R-:W-:Y:S01]  /*1110*/  FMUL.FTZ R126, R105, R21 ;  /* 0x00000015697e7220 */ /* 0x000fe20000410000 */
[----:B------:R-:W-:Y:S01]  /*1120*/  FADD.FTZ R15, R128, R15 ;  /* 0x0000000f800f7221 */ /* 0x000fe20000010000 */
[----:B------:R-:W-:Y:S01]  /*1130*/  FMUL.FTZ R139, R116, R139 ;  /* 0x0000008b748b7220 */ /* 0x000fe20000410000 */
[----:B------:R-:W-:Y:S01]  /*1140*/  FFMA.FTZ R12, R130, R32, R13 ;  /* 0x00000020820c7223 */ /* 0x000fe2000001000d */
[----:B------:R-:W-:-:S02]  /*1150*/  PRMT R148, R27, 0x7632, R148 ;  /* 0x000076321b947816 */ /* 0x000fc40000000094 */
[----:B------:R-:W-:Y:S02]  /*1160*/  SHF.L.U32 R146, R146, 0x10, RZ ;  /* 0x0000001092927819 */ /* 0x000fe400000006ff */
[----:B------:R-:W-:Y:S01]  /*1170*/  SHF.L.U32 R132, R134, 0x10, RZ ;  /* 0x0000001086847819 */ /* 0x000fe200000006ff */
[----:B------:R-:W-:Y:S01]  /*1180*/  FADD.FTZ R15, R126, R15 ;  /* 0x0000000f7e0f7221 */ /* 0x000fe20000010000 */
[----:B------:R-:W-:Y:S02]  /*1190*/  SHF.L.U32 R27, R27, 0x10, RZ ;  /* 0x000000101b1b7819 */ /* 0x000fe400000006ff */
[----:B------:R-:W-:Y:S01]  /*11a0*/  SHF.L.U32 R134, R136, 0x10, RZ ;  /* 0x0000001088867819 */ /* 0x000fe200000006ff */
[----:B------:R-:W-:Y:S01]  /*11b0*/  FMUL.FTZ R136, R91, R18 ;  /* 0x000000125b887220 */ /* 0x000fe20000410000 */
[----:B------:R-:W-:Y:S01]  /*11c0*/  FMUL.FTZ R138, R116, R145 ;  /* 0x00000091748a7220 */ /* 0x000fe20000410000 */
[----:B------:R-:W-:Y:S01]  /*11d0*/  FFMA.FTZ R13, R139, R34, R12 ;  /* 0x000000228b0d7223 */ /* 0x000fe2000001000c */
[C---:B------:R-:W-:Y:S01]  /*11e0*/  FADD.FTZ R155, -R165.reuse, R142 ;  /* 0x0000008ea59b7221 */ /* 0x040fe20000010100 */
[--C-:B------:R-:W-:Y:S01]  /*11f0*/  FADD.FTZ R161, -R165, R146.reuse ;  /* 0x00000092a5a17221 */ /* 0x100fe20000010100 */
[----:B------:R-:W-:Y:S01]  /*1200*/  SHF.L.U32 R20, R148, 0x10, RZ ;  /* 0x0000001094147819 */ /* 0x000fe200000006ff */
[----:B------:R-:W-:Y:S01]  /*1210*/  FADD.FTZ R15, R136, R15 ;  /* 0x0000000f880f7221 */ /* 0x000fe20000010000 */
[----:B------:R-:W-:Y:S01]  /*1220*/  PRMT R146, R35, 0x7632, R146 ;  /* 0x0000763223927816 */ /* 0x000fe20000000092 */
[----:B------:R-:W-:Y:S01]  /*1230*/  FMUL.FTZ R142, R104, R27 ;  /* 0x0000001b688e7220 */ /* 0x000fe20000410000 */
[----:B------:R-:W-:Y:S01]  /*1240*/  FMUL.FTZ R141, R116, R147 ;  /* 0x00000093748d7220 */ /* 0x000fe20000410000 */
[----:B------:R-:W-:Y:S01]  /*1250*/  FFMA.FTZ R12, R138, R118, R13 ;  /* 0x000000768a0c7223 */ /* 0x000fe2000001000d */
[----:B------:R-:W-:Y:S01]  /*1260*/  FADD.FTZ R56, R143, R56 ;  /* 0x000000388f387221 */ /* 0x000fe20000010000 */
[----:B------:R-:W-:Y:S01]  /*1270*/  FFMA.FTZ R36, R139, R143, R36 ;  /* 0x0000008f8b247223 */ /* 0x000fe20000010024 */
[----:B------:R-:W-:Y:S01]  /*1280*/  SHF.L.U32 R144, R146, 0x10, RZ ;  /* 0x0000001092907819 */ /* 0x000fe200000006ff */
[----:B------:R-:W-:Y:S01]  /*1290*/  FADD.FTZ R148, R142, R15 ;  /* 0x0000000f8e947221 */ /* 0x000fe20000010000 */
[----:B------:R-:W-:Y:S01]  /*12a0*/  FMUL.FTZ R143, R90, R20 ;  /* 0x000000145a8f7220 */ /* 0x000fe20000410000 */
[C---:B------:R-:W-:Y:S01]  /*12b0*/  FMUL.FTZ R146, R116.reuse, R149 ;  /* 0x0000009574927220 */ /* 0x040fe20000410000 */
[----:B------:R-:W-:Y:S01]  /*12c0*/  FFMA.FTZ R13, R141, R120, R12 ;  /* 0x000000788d0d7223 */ /* 0x000fe2000001000c */
[----:B------:R-:W-:Y:S01]  /*12d0*/  FMUL.FTZ R145, R103, R119 ;  /* 0x0000007767917220 */ /* 0x000fe20000410000 */
[----:B------:R-:W-:Y:S01]  /*12e0*/  FADD.FTZ R148, R143, R148 ;  /* 0x000000948f947221 */ /* 0x000fe20000010000 */
[----:B------:R-:W-:Y:S01]  /*12f0*/  FMUL.FTZ R147, R116, R151 ;  /* 0x0000009774937220 */ /* 0x000fe20000410000 */
[----:B------:R-:W-:Y:S01]  /*1300*/  FFMA.FTZ R12, R146, R122, R13 ;  /* 0x0000007a920c7223 */ /* 0x000fe2000001000d */
[----:B------:R-:W-:Y:S01]  /*1310*/  SHF.L.U32 R23, R23, 0x10, RZ ;  /* 0x0000001017177819 */ /* 0x000fe200000006ff */
[----:B------:R-:W-:Y:S01]  /*1320*/  FADD.FTZ R15, R145, R148 ;  /* 0x00000094910f7221 */ /* 0x000fe20000010000 */
[----:B------:R-:W-:Y:S01]  /*1330*/  SHF.L.U32 R123, R150, 0x10, RZ ;  /* 0x00000010967b7819 */ /* 0x000fe200000006ff */
[C---:B------:R-:W-:Y:S01]  /*1340*/  FMUL.FTZ R150, R116.reuse, R153 ;  /* 0x0000009974967220 */ /* 0x040fe20000410000 */
[----:B------:R-:W-:Y:S01]  /*1350*/  SHF.L.U32 R33, R33, 0x10, RZ ;  /* 0x0000001021217819 */ /* 0x000fe200000006ff */
[----:B------:R-:W-:Y:S01]  /*1360*/  FFMA.FTZ R13, R147, R124, R12 ;  /* 0x0000007c930d7223 */ /* 0x000fe2000001000c */
[----:B------:R-:W-:Y:S01]  /*1370*/  FMUL.FTZ R148, R89, R132 ;  /* 0x0000008459947220 */ /* 0x000fe20000410000 */
[C---:B------:R-:W-:Y:S01]  /*1380*/  FADD.FTZ R159, -R165.reuse, R23 ;  /* 0x00000017a59f7221 */ /* 0x040fe20000010100 */
[----:B------:R-:W-:Y:S01]  /*1390*/  FADD.FTZ R23, -R165, R152 ;  /* 0x00000098a5177221 */ /* 0x000fe20000010100 */
[----:B------:R-:W-:Y:S01]  /*13a0*/  FMUL.FTZ R153, R116, R155 ;  /* 0x0000009b74997220 */ /* 0x000fe20000410000 */
[----:B------:R-:W-:Y:S01]  /*13b0*/  FFMA.FTZ R12, R150, R128, R13 ;  /* 0x00000080960c7223 */ /* 0x000fe2000001000d */
[----:B------:R-:W-:Y:S01]  /*13c0*/  FADD.FTZ R152, R15, R148 ;  /* 0x000000940f987221 */ /* 0x000fe20000010000 */
[----:B------:R-:W-:Y:S01]  /*13d0*/  FMUL.FTZ R149, R102, R33 ;  /* 0x0000002166957220 */ /* 0x000fe20000410000 */
[----:B------:R-:W-:Y:S01]  /*13e0*/  FMUL.FTZ R156, R116, R157 ;  /* 0x0000009d749c7220 */ /* 0x000fe20000410000 */
[----:B------:R-:W-:Y:S01]  /*13f0*/  FFMA.FTZ R13, R153, R126, R12 ;  /* 0x0000007e990d7223 */ /* 0x000fe2000001000c */
[----:B------:R-:W-:Y:S01]  /*1400*/  FMUL.FTZ R151, R88, R134 ;  /* 0x0000008658977220 */ /* 0x000fe20000410000 */
[----:B------:R-:W-:Y:S01]  /*1410*/  FADD.FTZ R152, R152, R149 ;  /* 0x0000009598987221 */ /* 0x000fe20000010000 */
[----:B------:R-:W-:Y:S01]  /*1420*/  SHF.L.U32 R140, R140, 0x10, RZ ;  /* 0x000000108c8c7819 */ /* 0x000fe200000006ff */
[----:B------:R-:W-:Y:S01]  /*1430*/  FMUL.FTZ R157, R116, R159 ;  /* 0x0000009f749d7220 */ /* 0x000fe20000410000 */
[----:B------:R-:W-:Y:S01]  /*1440*/  FFMA.FTZ R12, R156, R136, R13 ;  /* 0x000000889c0c7223 */ /* 0x000fe2000001000d */
[----:B------:R-:W-:Y:S01]  /*1450*/  FADD.FTZ R15, R152, R151 ;  /* 0x00000097980f7221 */ /* 0x000fe20000010000 */
[----:B------:R-:W-:Y:S01]  /*1460*/  FMUL.FTZ R152, R101, R29 ;  /* 0x0000001d65987220 */ /* 0x000fe20000410000 */
[----:B------:R-:W-:Y:S01]  /*1470*/  SHF.L.U32 R35, R35, 0x10, RZ ;  /* 0x0000001023237819 */ /* 0x000fe200000006ff */
[C---:B------:R-:W-:Y:S01]  /*1480*/  FMUL.FTZ R158, R116.reuse, R161 ;  /* 0x000000a1749e7220 */ /* 0x040fe20000410000 */
[----:B------:R-:W-:Y:S01]  /*1490*/  FFMA.FTZ R13, R157, R142, R12 ;  /* 0x0000008e9d0d7223 */ /* 0x000fe2000001000c */
[----:B------:R-:W-:Y:S01]  /*14a0*/  FADD.FTZ R15, R15, R152 ;  /* 0x000000980f0f7221 */ /* 0x000fe20000010000 */
[----:B------:R-:W-:Y:S01]  /*14b0*/  FMUL.FTZ R154, R87, R140 ;  /* 0x0000008c579a7220 */ /* 0x000fe20000410000 */
[----:B------:R-:W-:Y:S01]  /*14c0*/  FMUL.FTZ R159, R116, R129 ;  /* 0x00000081749f7220 */ /* 0x000fe20000410000 */
[----:B------:R-:W-:Y:S01]  /*14d0*/  FFMA.FTZ R162, R158, R143, R13 ;  /* 0x0000008f9ea27223 */ /* 0x000fe2000001000d */
[----:B------:R-:W-:Y:S01]  /*14e0*/  FMUL.FTZ R129, R100, R35 ;  /* 0x0000002364817220 */ /* 0x000fe20000410000 */
[----:B------:R-:W-:Y:S01]  /*14f0*/  FADD.FTZ R12, R15, R154 ;  /* 0x0000009a0f0c7221 */ /* 0x000fe20000010000 */
[----:B------:R-:W-:Y:S01]  /*1500*/  FMUL.FTZ R155, R86, R144 ;  /* 0x00000090569b7220 */ /* 0x000fe20000410000 */
[----:B------:R-:W-:Y:S01]  /*1510*/  FFMA.FTZ R13, R159, R145, R162 ;  /* 0x000000919f0d7223 */ /* 0x000fe200000100a2 */
[----:B------:R-:W-:Y:S01]  /*1520*/  FMUL.FTZ R160, R116, R163 ;  /* 0x000000a374a07220 */ /* 0x000fe20000410000 */
[----:B------:R-:W-:Y:S01]  /*1530*/  FADD.FTZ R162, R12, R129 ;  /* 0x000000810ca27221 */ /* 0x000fe20000010000 */
[----:B------:R-:W-:-:S02]  /*1540*/  FMUL.FTZ R117, R116, R117 ;  /* 0x0000007574757220 */ /* 0x000fc40000410000 */
[----:B------:R-:W-:Y:S01]  /*1550*/  FFMA.FTZ R12, R160, R148, R13 ;  /* 0x00000094a00c7223 */ /* 0x000fe2000001000d */
[----:B------:R-:W-:Y:S01]  /*1560*/  FADD.FTZ R15, R162, R155 ;  /* 0x0000009ba20f7221 */ /* 0x000fe20000010000 */
[C---:B------:R-:W-:Y:S02]  /*1570*/  FMUL.FTZ R162, R116.reuse, R135 ;  /* 0x0000008774a27220 */ /* 0x040fe40000410000 */
[----:B------:R-:W-:Y:S02]  /*1580*/  FFMA.FTZ R13, R117, R149, R12 ;  /* 0x00000095750d7223 */ /* 0x000fe4000001000c */
[----:B------:R-:W0:Y:S01]  /*1590*/  SHFL.DOWN PT, R168, R15, 0x10, 0x1f ;  /* 0x0a001f000fa87f89 */ /* 0x000e2200000e0000 */
[----:B------:R-:W-:Y:S01]  /*15a0*/  FADD.FTZ R131, -R165, R131 ;  /* 0x00000083a5837221 */ /* 0x000fe20000010100 */
[----:B------:R-:W-:Y:S01]  /*15b0*/  FMUL.FTZ R31, R116, R31 ;  /* 0x0000001f741f7220 */ /* 0x000fe20000410000 */
[----:B------:R-:W-:Y:S02]  /*15c0*/  FFMA.FTZ R12, R162, R151, R13 ;  /* 0x00000097a20c7223 */ /* 0x000fe4000001000d */
[----:B------:R-:W-:-:S02]  /*15d0*/  FMUL.FTZ R164, R116, R131 ;  /* 0x0000008374a47220 */ /* 0x000fc40000410000 */
[----:B------:R-:W-:Y:S01]  /*15e0*/  FFMA.FTZ R13, R31, R152, R12 ;  /* 0x000000981f0d7223 */ /* 0x000fe2000001000c */
[----:B------:R-:W-:Y:S01]  /*15f0*/  FADD.FTZ R123, -R165, R123 ;  /* 0x0000007ba57b7221 */ /* 0x000fe20000010100 */
[----:B------:R-:W-:Y:S02]  /*1600*/  FMUL.FTZ R131, R116, R23 ;  /* 0x0000001774837220 */ /* 0x000fe40000410000 */
[----:B------:R-:W-:Y:S01]  /*1610*/  FFMA.FTZ R12, R164, R154, R13 ;  /* 0x0000009aa40c7223 */ /* 0x000fe2000001000d */
[----:B------:R-:W-:-:S03]  /*1620*/  FMUL.FTZ R166, R116, R123 ;  /* 0x0000007b74a67220 */ /* 0x000fc60000410000 */
[----:B------:R-:W-:-:S04]  /*1630*/  FFMA.FTZ R13, R131, R129, R12 ;  /* 0x00000081830d7223 */ /* 0x000fc8000001000c */
[----:B------:R-:W-:Y:S01]  /*1640*/  FFMA.FTZ R13, R166, R155, R13 ;  /* 0x0000009ba60d7223 */ /* 0x000fe2000001000d */
[----:B0-----:R-:W-:-:S04]  /*1650*/  FADD.FTZ R168, R15, R168 ;  /* 0x000000a80fa87221 */ /* 0x001fc80000010000 */
        /* <DEDUP_REMOVED lines=10> */
[----:B0-----:R-:W-:-:S05]  /*1700*/  FADD.FTZ R170, R15, R170 ;  /* 0x000000aa0faa7221 */ /* 0x001fca0000010000 */
[----:B------:R-:W0:Y:S01]  /*1710*/  SHFL.DOWN PT, R13, R170, 0x2, 0x1f ;  /* 0x08401f00aa0d7f89 */ /* 0x000e2200000e0000 */
[----:B-1----:R-:W-:Y:S01]  /*1720*/  FADD.FTZ R172, R123, R172 ;  /* 0x000000ac7bac7221 */ /* 0x002fe20000010000 */
[----:B------:R-:W-:Y:S01]  /*1730*/  LOP3.LUT P1, RZ, R78, 0x1f, RZ, 0xc0, !PT ;  /* 0x0000001f4eff7812 */ /* 0x000fe2000782c0ff */
[----:B0-----:R-:W-:-:S03]  /*1740*/  FADD.FTZ R135, R170, R13 ;  /* 0x0000000daa877221 */ /* 0x001fc60000010000 */
[----:B------:R-:W0:Y:S04]  /*1750*/  SHFL.DOWN PT, R13, R172, 0x1, 0x1f ;  /* 0x08201f00ac0d7f89 */ /* 0x000e2800000e0000 */
[----:B------:R-:W1:Y:S01]  /*1760*/  SHFL.DOWN PT, R168, R135, 0x1, 0x1f ;  /* 0x08201f0087a87f89 */ /* 0x000e6200000e0000 */
[----:B------:R-:W-:Y:S01]  /*1770*/  BSSY.RECONVERGENT B0, `(.L_x_34) ;  /* 0x000000c000007945 */ /* 0x000fe20003800200 */
[----:B0-----:R-:W-:Y:S01]  /*1780*/  FADD.FTZ R12, R172, R13 ;  /* 0x0000000dac0c7221 */ /* 0x001fe20000010000 */
[----:B-1----:R-:W-:Y:S02]  /*1790*/  FADD.FTZ R13, R135, R168 ;  /* 0x000000a8870d7221 */ /* 0x002fe40000010000 */
[----:B------:R-:W-:Y:S05]  /*17a0*/  @P1 BRA `(.L_x_35) ;  /* 0x0000000000201947 */ /* 0x000fea0003800000 */
        /* <DEDUP_REMOVED lines=8> */
.L_x_35:
[----:B------:R-:W-:Y:S05]  /*1830*/  BSYNC.RECONVERGENT B0 ;  /* 0x0000000000007941 */ /* 0x000fea0003800200 */
.L_x_34:
[----:B------:R-:W1:Y:S08]  /*1840*/  S2UR UR5, SR_CgaCtaId ;  /* 0x00000000000579c3 */ /* 0x000e700000008800 */
[----:B------:R-:W-:Y:S01]  /*1850*/  BAR.SYNC.DEFER_BLOCKING 0x0 ;  /* 0x0000000000007b1d */ /* 0x000fe20000010000 */
[----:B------:R-:W-:Y:S01]  /*1860*/  FADD.FTZ R55, R14, R55 ;  /* 0x000000370e377221 */ /* 0x000fe20000010000 */
[----:B------:R-:W-:Y:S01]  /*1870*/  FFMA.FTZ R3, R130, R14, R3 ;  /* 0x0000000e82037223 */ /* 0x000fe20000010003 */
[----:B------:R-:W-:Y:S01]  /*1880*/  FADD.FTZ R61, R17, R61 ;  /* 0x0000003d113d7221 */ /* 0x000fe20000010000 */
[----:B------:R-:W-:Y:S01]  /*1890*/  FFMA.FTZ R41, R150, R17, R41 ;  /* 0x0000001196297223 */ /* 0x000fe20000010029 */
[----:B------:R-:W-:Y:S01]  /*18a0*/  FADD.FTZ R60, R25, R60 ;  /* 0x0000003c193c7221 */ /* 0x000fe20000010000 */
[----:B------:R-:W-:Y:S01]  /*18b0*/  UMOV UR4, 0x400 ;  /* 0x0000040000047882 */ /* 0x000fe20000000000 */
        /* <DEDUP_REMOVED lines=13> */
[----:B------:R-:W-:Y:S01]  /*1990*/  UISETP.NE.U32.AND UP0, UPT, UR12, URZ, UPT ;  /* 0x000000ff0c00728c */ /* 0x000fe2000bf05070 */
[----:B------:R-:W-:Y:S01]  /*19a0*/  FADD.FTZ R68, R27, R68 ;  /* 0x000000441b447221 */ /* 0x000fe20000010000 */
[----:B------:R-:W-:Y:S01]  /*19b0*/  FFMA.FTZ R44, R157, R27, R44 ;  /* 0x0000001b9d2c7223 */ /* 0x000fe2000001002c */
[----:B-1----:R-:W-:Y:S01]  /*19c0*/  ULEA UR4, UR5, UR4, 0x18 ;  /* 0x0000000405047291 */ /* 0x002fe2000f8ec0ff */
[----:B------:R-:W-:Y:S01]  /*19d0*/  FADD.FTZ R70, R119, R70 ;  /* 0x0000004677467221 */ /* 0x000fe20000010000 */
[----:B------:R-:W-:Y:S01]  /*19e0*/  UISETP.NE.AND.EX UP0, UPT, UR13, URZ, UPT, UP0 ;  /* 0x000000ff0d00728c */ /* 0x000fe2000bf05300 */
[----:B------:R-:W-:Y:S01]  /*19f0*/  FFMA.FTZ R46, R159, R119, R46 ;  /* 0x000000779f2e7223 */ /* 0x000fe2000001002e */
[----:B------:R-:W-:Y:S01]  /*1a00*/  UIADD3 UR5, UPT, UPT, UR4, 0x6040, URZ ;  /* 0x0000604004057890 */ /* 0x000fe2000fffe0ff */
[----:B------:R-:W-:Y:S01]  /*1a10*/  FADD.FTZ R72, R33, R72 ;  /* 0x0000004821487221 */ /* 0x000fe20000010000 */
[----:B------:R-:W-:Y:S01]  /*1a20*/  @!UP1 UIADD3 UR5, UPT, UPT, UR4, 0x6000, URZ ;  /* 0x0000600004059890 */ /* 0x000fe2000fffe0ff */
        /* <DEDUP_REMOVED lines=8> */
[----:B0-----:R-:W0:Y:S01]  /*1ab0*/  LDS.128 R12, [UR5] ;  /* 0x00000005ff0c7984 */ /* 0x001e220008000c00 */
[----:B------:R-:W-:Y:S01]  /*1ac0*/  UIADD3 UR5, UPT, UPT, UR4, 0x6050, URZ ;  /* 0x0000605004057890 */ /* 0x000fe2000fffe0ff */
[----:B------:R-:W-:Y:S01]  /*1ad0*/  FFMA.FTZ R52, R131, R35, R52 ;  /* 0x0000002383347223 */ /* 0x000fe20000010034 */
[----:B------:R-:W-:Y:S01]  /*1ae0*/  @!UP1 UIADD3 UR5, UPT, UPT, UR4, 0x6010, URZ ;  /* 0x0000601004059890 */ /* 0x000fe2000fffe0ff */
[----:B------:R-:W-:Y:S01]  /*1af0*/  FADD.FTZ R71, R132, R71 ;  /* 0x0000004784477221 */ /* 0x000fe20000010000 */
[----:B------:R-:W-:Y:S01]  /*1b00*/  FFMA.FTZ R47, R160, R132, R47 ;  /* 0x00000084a02f7223 */ /* 0x000fe2000001002f */
[----:B------:R-:W-:Y:S01]  /*1b10*/  FADD.FTZ R73, R134, R73 ;  /* 0x0000004986497221 */ /* 0x000fe20000010000 */
[----:B------:R-:W-:Y:S01]  /*1b20*/  FFMA.FTZ R49, R162, R134, R49 ;  /* 0x00000086a2317223 */ /* 0x000fe20000010031 */
[----:B------:R-:W-:Y:S01]  /*1b30*/  LDS.128 R20, [UR7] ;  /* 0x00000007ff147984 */ /* 0x000fe20008000c00 */
[----:B------:R-:W-:Y:S01]  /*1b40*/  FADD.FTZ R75, R140, R75 ;  /* 0x0000004b8c4b7221 */ /* 0x000fe20000010000 */
[----:B------:R-:W-:Y:S01]  /*1b50*/  FFMA.FTZ R51, R164, R140, R51 ;  /* 0x0000008ca4337223 */ /* 0x000fe20000010033 */
[----:B------:R-:W-:Y:S01]  /*1b60*/  FADD.FTZ R77, R144, R77 ;  /* 0x0000004d904d7221 */ /* 0x000fe20000010000 */
[----:B------:R-:W-:Y:S01]  /*1b70*/  FFMA.FTZ R53, R166, R144, R53 ;  /* 0x00000090a6357223 */ /* 0x000fe20000010035 */
[----:B0-----:R-:W-:Y:S01]  /*1b80*/  FADD.FTZ R17, RZ, R12 ;  /* 0x0000000cff117221 */ /* 0x001fe20000010000 */
[----:B------:R-:W-:-:S03]  /*1b90*/  FADD.FTZ R12, RZ, R13 ;  /* 0x0000000dff0c7221 */ /* 0x000fc60000010000 */
[----:B------:R-:W-:Y:S01]  /*1ba0*/  FADD.FTZ R25, R14, R17 ;  /* 0x000000110e197221 */ /* 0x000fe20000010000 */
[----:B------:R-:W-:Y:S01]  /*1bb0*/  FADD.FTZ R168, R15, R12 ;  /* 0x0000000c0fa87221 */ /* 0x000fe20000010000 */
[----:B------:R-:W-:Y:S04]  /*1bc0*/  LDS.128 R16, [UR6] ;  /* 0x00000006ff107984 */ /* 0x000fe80008000c00 */
[----:B------:R-:W0:Y:S02]  /*1bd0*/  LDS.128 R12, [UR5] ;  /* 0x00000005ff0c7984 */ /* 0x000e240008000c00 */
[----:B0-----:R-:W-:Y:S01]  /*1be0*/  FADD.FTZ R25, R25, R12 ;  /* 0x0000000c19197221 */ /* 0x001fe20000010000 */
[----:B------:R-:W-:-:S03]  /*1bf0*/  FADD.FTZ R168, R168, R13 ;  /* 0x0000000da8a87221 */ /* 0x000fc60000010000 */
[----:B------:R-:W-:Y:S01]  /*1c00*/  FADD.FTZ R25, R14, R25 ;  /* 0x000000190e197221 */ /* 0x000fe20000010000 */
        /* <DEDUP_REMOVED lines=9> */
[----:B------:R-:W-:Y:S01]  /*1ca0*/  FMUL.FTZ R22, R22, UR14 ;  /* 0x0000000e16167c20 */ /* 0x000fe20008410000 */
[----:B------:R-:W-:-:S04]  /*1cb0*/  FMUL.FTZ R18, R23, UR14 ;  /* 0x0000000e17127c20 */ /* 0x000fc80008410000 */
[----:B------:R-:W-:Y:S01]  /*1cc0*/  FSEL R17, R22, RZ, !P2 ;  /* 0x000000ff16117208 */ /* 0x000fe20005000000 */
[----:B------:R-:W-:Y:S06]  /*1cd0*/  BRA.U UP0, `(.L_x_36) ;  /* 0x0000000d00f87547 */ /* 0x000fec000b800000 */
[----:B------:R-:W-:-:S04]  /*1ce0*/  UISETP.NE.U32.AND UP0, UPT, UR16, URZ, UPT ;  /* 0x000000ff1000728c */ /* 0x000fc8000bf05070 */
[----:B------:R-:W-:-:S09]  /*1cf0*/  UISETP.NE.AND.EX UP0, UPT, UR17, URZ, UPT, UP0 ;  /* 0x000000ff1100728c */ /* 0x000fd2000bf05300 */
[----:B------:R-:W-:Y:S05]  /*1d00*/  BRA.U UP0, `(.L_x_37) ;  /* 0x0000000500d07547 */ /* 0x000fea000b800000 */
[-CC-:B------:R-:W-:Y:S01]  /*1d10*/  FFMA.FTZ R13, R130, R18.reuse, R17.reuse ;  /* 0x00000012820d7223 */ /* 0x180fe20000010011 */
[-CC-:B------:R-:W-:Y:S01]  /*1d20*/  FFMA.FTZ R15, R138, R18.reuse, R17.reuse ;  /* 0x000000128a0f7223 */ /* 0x180fe20000010011 */
[-CC-:B------:R-:W-:Y:S01]  /*1d30*/  FFMA.FTZ R12, R159, R18.reuse, R17.reuse ;  /* 0x000000129f0c7223 */ /* 0x180fe20000010011 */
[-C--:B------:R-:W-:Y:S01]  /*1d40*/  FFMA.FTZ R0, R0, R18.reuse, R17 ;  /* 0x0000001200007223 */ /* 0x080fe20000010011 */
[----:B------:R-:W-:Y:S01]  /*1d50*/  FADD.FTZ R13, R32, -R13 ;  /* 0x8000000d200d7221 */ /* 0x000fe20000010000 */
[-CC-:B------:R-:W-:Y:S01]  /*1d60*/  FFMA.FTZ R127, R127, R18.reuse, R17.reuse ;  /* 0x000000127f7f7223 */ /* 0x180fe20000010011 */
        /* <DEDUP_REMOVED lines=21> */
[----:B------:R-:W-:Y:S01]  /*1ec0*/  FMUL.FTZ R15, R116, R13 ;  /* 0x0000000d740f7220 */ /* 0x000fe20000410000 */
[----:B------:R-:W-:Y:S01]  /*1ed0*/  FADD.FTZ R121, R121, -R0 ;  /* 0x8000000079797221 */ /* 0x000fe20000010000 */
[----:B------:R-:W0:Y:S01]  /*1ee0*/  LDC.64 R12, c[0x0][0x468] ;  /* 0x00011a00ff0c7b82 */ /* 0x000e220000000a00 */
        /* <DEDUP_REMOVED lines=67> */
[----:B0-----:R-:W-:Y:S01]  /*2320*/  IMAD.WIDE.U32 R24, R115, 0x10, R12 ;  /* 0x0000001073187825 */ /* 0x001fe200078e000c */
[----:B------:R-:W-:-:S02]  /*2330*/  F2FP.BF16.F32.PACK_AB R15, R18, R15 ;  /* 0x0000000f120f723e */ /* 0x000fc400000010ff */
[----:B------:R-:W-:Y:S01]  /*2340*/  F2FP.BF16.F32.PACK_AB R14, R17, R14 ;  /* 0x0000000e110e723e */ /* 0x000fe200000010ff */
[--C-:B------:R-:W-:Y:S01]  /*2350*/  IMAD.WIDE.U32 R114, R114, 0x10, R12.reuse ;  /* 0x0000001072727825 */ /* 0x100fe200078e000c */
[----:B------:R-:W-:Y:S02]  /*2360*/  F2FP.BF16.F32.PACK_AB R19, R30, R19 ;  /* 0x000000131e13723e */ /* 0x000fe400000010ff */
[----:B------:R-:W-:Y:S01]  /*2370*/  F2FP.BF16.F32.PACK_AB R18, R28, R153 ;  /* 0x000000991c12723e */ /* 0x000fe200000010ff */
[----:B------:R-:W-:Y:S01]  /*2380*/  IMAD.WIDE.U32 R26, R113, 0x10, R12 ;  /* 0x00000010711a7825 */ /* 0x000fe200078e000c */
[----:B------:R-:W-:Y:S02]  /*2390*/  F2FP.BF16.F32.PACK_AB R13, R16, R125 ;  /* 0x0000007d100d723e */ /* 0x000fe400000010ff */
[----:B------:R-:W-:Y:S02]  /*23a0*/  F2FP.BF16.F32.PACK_AB R12, R0, R121 ;  /* 0x00000079000c723e */ /* 0x000fe400000010ff */
[----:B------:R-:W-:-:S02]  /*23b0*/  F2FP.BF16.F32.PACK_AB R17, R22, R147 ;  /* 0x000000931611723e */ /* 0x000fc400000010ff */
[----:B------:R-:W-:Y:S01]  /*23c0*/  F2FP.BF16.F32.PACK_AB R16, R20, R141 ;  /* 0x0000008d1410723e */ /* 0x000fe200000010ff */
[----:B------:R3:W-:Y:S01]  /*23d0*/  STG.E.128 desc[UR8][R24.64], R12 ;  /* 0x0000000c18007986 */ /* 0x0007e2000c101d08 */
[----:B------:R-:W-:Y:S02]  /*23e0*/  F2FP.BF16.F32.PACK_AB R23, R112, R23 ;  /* 0x000000177017723e */ /* 0x000fe400000010ff */
[----:B------:R-:W-:Y:S01]  /*23f0*/  F2FP.BF16.F32.PACK_AB R22, R116, R31 ;  /* 0x0000001f7416723e */ /* 0x000fe200000010ff */
[----:B------:R3:W-:Y:S01]  /*2400*/  STG.E.128 desc[UR8][R114.64], R16 ;  /* 0x0000001072007986 */ /* 0x0007e2000c101d08 */
[----:B------:R-:W-:Y:S02]  /*2410*/  F2FP.BF16.F32.PACK_AB R21, R34, R21 ;  /* 0x000000152215723e */ /* 0x000fe400000010ff */
[----:B------:R-:W-:-:S05]  /*2420*/  F2FP.BF16.F32.PACK_AB R20, R32, R145 ;  /* 0x000000912014723e */ /* 0x000fca00000010ff */
[----:B------:R3:W-:Y:S01]  /*2430*/  STG.E.128 desc[UR8][R26.64], R20 ;  /* 0x000000141a007986 */ /* 0x0007e2000c101d08 */
[----:B------:R-:W-:Y:S05]  /*2440*/  BRA `(.L_x_38) ;  /* 0x0000001c00307947 */ /* 0x000fea0003800000 */
.L_x_37:
        /* <DEDUP_REMOVED lines=33> */
[----:B------:R-:W1:Y:S01]  /*2660*/  LDC.64 R118, c[0x0][0x468] ;  /* 0x00011a00ff767b82 */ /* 0x000e620000000a00 */
        /* <DEDUP_REMOVED lines=24> */
[----:B0-----:R-:W-:Y:S01]  /*27f0*/  IMAD.WIDE.U32 R18, R115, 0x10, R16 ;  /* 0x0000001073127825 */ /* 0x001fe200078e0010 */
[----:B------:R-:W-:-:S03]  /*2800*/  F2FP.BF16.F32.PACK_AB R12, R127, R121 ;  /* 0x000000797f0c723e */ /* 0x000fc600000010ff */
[C---:B------:R-:W-:Y:S01]  /*2810*/  FMUL.FTZ R141, R116.reuse, R141 ;  /* 0x0000008d748d7220 */ /* 0x040fe20000410000 */
[----:B------:R-:W-:Y:S01]  /*2820*/  F2FP.BF16.F32.PACK_AB R13, R133, R125 ;  /* 0x0000007d850d723e */ /* 0x000fe200000010ff */
[C---:B------:R-:W-:Y:S01]  /*2830*/  FMUL.FTZ R26, R116.reuse, R21 ;  /* 0x00000015741a7220 */ /* 0x040fe20000410000 */
[----:B------:R-:W-:Y:S01]  /*2840*/  F2FP.BF16.F32.PACK_AB R14, R23, R137 ;  /* 0x00000089170e723e */ /* 0x000fe200000010ff */
[----:B------:R-:W-:Y:S01]  /*2850*/  FMUL.FTZ R147, R116, R147 ;  /* 0x0000009374937220 */ /* 0x000fe20000410000 */
[----:B------:R-:W-:Y:S01]  /*2860*/  F2FP.BF16.F32.PACK_AB R15, R24, R139 ;  /* 0x0000008b180f723e */ /* 0x000fe200000010ff */
        /* <DEDUP_REMOVED lines=13> */
[----:B------:R-:W-:-:S04]  /*2940*/  IMAD.WIDE.U32 R32, R114, 0x10, R16 ;  /* 0x0000001072207825 */ /* 0x000fc800078e0010 */
[-C--:B------:R-:W-:Y:S01]  /*2950*/  FMUL.FTZ R25, R23, R112.reuse ;  /* 0x0000007017197220 */ /* 0x080fe20000410000 */
[----:B------:R0:W-:Y:S01]  /*2960*/  STG.E.128 desc[UR8][R18.64], R12 ;  /* 0x0000000c12007986 */ /* 0x0001e2000c101d08 */
[----:B------:R-:W-:Y:S01]  /*2970*/  FMUL.FTZ R20, R121, R112 ;  /* 0x0000007079147220 */ /* 0x000fe20000410000 */
[----:B-1----:R-:W-:-:S04]  /*2980*/  IMAD.WIDE.U32 R116, R115, 0x10, R118 ;  /* 0x0000001073747825 */ /* 0x002fc800078e0076 */
[-C--:B------:R-:W-:Y:S01]  /*2990*/  FMUL.FTZ R127, R127, R112.reuse ;  /* 0x000000707f7f7220 */ /* 0x080fe20000410000 */
[-C--:B------:R-:W-:Y:S01]  /*29a0*/  FMUL.FTZ R21, R125, R112.reuse ;  /* 0x000000707d157220 */ /* 0x080fe20000410000 */
[----:B------:R-:W-:Y:S01]  /*29b0*/  FMUL.FTZ R0, R133, R112 ;  /* 0x0000007085007220 */ /* 0x000fe20000410000 */
[----:B------:R-:W-:-:S04]  /*29c0*/  IMAD.WIDE.U32 R114, R114, 0x10, R118 ;  /* 0x0000001072727825 */ /* 0x000fc800078e0076 */
        /* <DEDUP_REMOVED lines=10> */
[----:B------:R-:W-:Y:S01]  /*2a70*/  F2FP.BF16.F32.PACK_AB R16, R122, R145 ;  /* 0x000000917a10723e */ /* 0x000fe200000010ff */
[-C--:B------:R-:W-:Y:S01]  /*2a80*/  FMUL.FTZ R125, R129, R112.reuse ;  /* 0x00000070817d7220 */ /* 0x080fe20000410000 */
[----:B0-----:R-:W-:Y:S01]  /*2a90*/  F2FP.BF16.F32.PACK_AB R12, R26, R141 ;  /* 0x0000008d1a0c723e */ /* 0x001fe200000010ff */
[-C--:B------:R-:W-:Y:S01]  /*2aa0*/  FMUL.FTZ R26, R153, R112.reuse ;  /* 0x00000070991a7220 */ /* 0x080fe20000410000 */
[----:B------:R-:W-:Y:S01]  /*2ab0*/  F2FP.BF16.F32.PACK_AB R13, R27, R147 ;  /* 0x000000931b0d723e */ /* 0x000fe200000010ff */
[-C--:B------:R-:W-:Y:S01]  /*2ac0*/  FMUL.FTZ R27, R157, R112.reuse ;  /* 0x000000709d1b7220 */ /* 0x080fe20000410000 */
[----:B------:R-:W-:Y:S01]  /*2ad0*/  F2FP.BF16.F32.PACK_AB R14, R120, R153 ;  /* 0x00000099780e723e */ /* 0x000fe200000010ff */
[-C--:B------:R-:W-:Y:S01]  /*2ae0*/  FMUL.FTZ R120, R143, R112.reuse ;  /* 0x000000708f787220 */ /* 0x080fe20000410000 */
[----:B------:R-:W-:Y:S01]  /*2af0*/  F2FP.BF16.F32.PACK_AB R18, R126, R129 ;  /* 0x000000817e12723e */ /* 0x000fe200000010ff */
        /* <DEDUP_REMOVED lines=13> */
[----:B------:R2:W-:Y:S01]  /*2bd0*/  STG.E.128 desc[UR8][R116.64], R20 ;  /* 0x0000001474007986 */ /* 0x0005e2000c101d08 */
[----:B------:R-:W-:-:S02]  /*2be0*/  F2FP.BF16.F32.PACK_AB R26, R113, R26 ;  /* 0x0000001a711a723e */ /* 0x000fc400000010ff */
[----:B------:R-:W-:Y:S01]  /*2bf0*/  F2FP.BF16.F32.PACK_AB R25, R31, R30 ;  /* 0x0000001e1f19723e */ /* 0x000fe200000010ff */
[----:B------:R2:W-:Y:S01]  /*2c00*/  STG.E.128 desc[UR8][R32.64], R12 ;  /* 0x0000000c20007986 */ /* 0x0005e2000c101d08 */
[----:B------:R-:W-:Y:S02]  /*2c10*/  F2FP.BF16.F32.PACK_AB R24, R29, R28 ;  /* 0x0000001c1d18723e */ /* 0x000fe400000010ff */
[----:B------:R-:W-:Y:S02]  /*2c20*/  F2FP.BF16.F32.PACK_AB R17, R151, R149 ;  /* 0x000000959711723e */ /* 0x000fe400000010ff */
[----:B------:R-:W-:Y:S01]  /*2c30*/  F2FP.BF16.F32.PACK_AB R19, R155, R131 ;  /* 0x000000839b13723e */ /* 0x000fe200000010ff */
[----:B------:R2:W-:Y:S01]  /*2c40*/  STG.E.128 desc[UR8][R114.64], R24 ;  /* 0x0000001872007986 */ /* 0x0005e2000c101d08 */
[----:B------:R-:W-:Y:S02]  /*2c50*/  F2FP.BF16.F32.PACK_AB R31, R129, R112 ;  /* 0x00000070811f723e */ /* 0x000fe400000010ff */
[----:B------:R-:W-:Y:S01]  /*2c60*/  F2FP.BF16.F32.PACK_AB R30, R126, R125 ;  /* 0x0000007d7e1e723e */ /* 0x000fe200000010ff */
[----:B------:R2:W-:Y:S01]  /*2c70*/  STG.E.128 desc[UR8][R34.64], R16 ;  /* 0x0000001022007986 */ /* 0x0005e2000c101d08 */
[----:B------:R-:W-:-:S02]  /*2c80*/  F2FP.BF16.F32.PACK_AB R29, R124, R123 ;  /* 0x0000007b7c1d723e */ /* 0x000fc400000010ff */
[----:B------:R-:W-:-:S05]  /*2c90*/  F2FP.BF16.F32.PACK_AB R28, R122, R121 ;  /* 0x000000797a1c723e */ /* 0x000fca00000010ff */
[----:B------:R2:W-:Y:S01]  /*2ca0*/  STG.E.128 desc[UR8][R118.64], R28 ;  /* 0x0000001c76007986 */ /* 0x0005e2000c101d08 */
[----:B------:R-:W-:Y:S05]  /*2cb0*/  BRA `(.L_x_38) ;  /* 0x0000001400147947 */ /* 0x000fea0003800000 */
.L_x_36:
[----:B------:R-:W-:-:S04]  /*2cc0*/  UISETP.NE.U32.AND UP0, UPT, UR16, URZ, UPT ;  /* 0x000000ff1000728c */ /* 0x000fc8000bf05070 */
[----:B------:R-:W-:-:S09]  /*2cd0*/  UISETP.NE.AND.EX UP0, UPT, UR17, URZ, UPT, UP0 ;  /* 0x000000ff1100728c */ /* 0x000fd2000bf05300 */
[----:B------:R-:W-:Y:S05]  /*2ce0*/  BRA.U UP0, `(.L_x_39) ;  /* 0x0000000900607547 */ /* 0x000fea000b800000 */
[-CC-:B------:R-:W-:Y:S01]  /*2cf0*/  FFMA.FTZ R0, R0, R18.reuse, R17.reuse ;  /* 0x0000001200007223 */ /* 0x180fe20000010011 */
[-CC-:B------:R-:W-:Y:S01]  /*2d00*/  FFMA.FTZ R15, R138, R18.reuse, R17.reuse ;  /* 0x000000128a0f7223 */ /* 0x180fe20000010011 */
[-CC-:B------:R-:W-:Y:S01]  /*2d10*/  FFMA.FTZ R127, R127, R18.reuse, R17.reuse ;  /* 0x000000127f7f7223 */ /* 0x180fe20000010011 */
[-CC-:B------:R-:W-:Y:S01]  /*2d20*/  FFMA.FTZ R125, R125, R18.reuse, R17.reuse ;  /* 0x000000127d7d7223 */ /* 0x180fe20000010011 */
[--C-:B------:R-:W-:Y:S01]  /*2d30*/  FADD.FTZ R14, R121, -R0.reuse ;  /* 0x80000000790e7221 */ /* 0x100fe20000010000 */
[----:B-----5:R-:W-:Y:S01]  /*2d40*/  PRMT R0, R67, 0x7632, R0 ;  /* 0x0000763243007816 */ /* 0x020fe20000000000 */
        /* <DEDUP_REMOVED lines=20> */
[----:B------:R-:W-:Y:S01]  /*2e90*/  SHF.L.U32 R17, R0, 0x10, RZ ;  /* 0x0000001000117819 */ /* 0x000fe200000006ff */
[----:B------:R-:W-:Y:S01]  /*2ea0*/  FADD.FTZ R118, R118, -R15 ;  /* 0x8000000f76767221 */ /* 0x000fe20000010000 */
[----:B------:R-:W-:Y:S01]  /*2eb0*/  PRMT R0, R66, 0x7632, R0 ;  /* 0x0000763242007816 */ /* 0x000fe20000000000 */
[----:B------:R-:W-:Y:S01]  /*2ec0*/  FADD.FTZ R25, R32, -R13 ;  /* 0x8000000d20197221 */ /* 0x000fe20000010000 */
[----:B------:R-:W-:Y:S01]  /*2ed0*/  FADD.FTZ R148, R148, -R29 ;  /* 0x8000001d94947221 */ /* 0x000fe20000010000 */
[----:B------:R-:W-:Y:S01]  /*2ee0*/  SHF.L.U32 R15, R67, 0x10, RZ ;  /* 0x00000010430f7819 */ /* 0x000fe200000006ff */
[----:B------:R-:W-:Y:S01]  /*2ef0*/  FADD.FTZ R27, R34, -R139 ;  /* 0x8000008b221b7221 */ /* 0x000fe20000010000 */
[----:B------:R-:W-:Y:S01]  /*2f00*/  SHF.L.U32 R13, R66, 0x10, RZ ;  /* 0x00000010420d7819 */ /* 0x000fe200000006ff */
[----:B------:R-:W-:Y:S01]  /*2f10*/  FFMA.FTZ R29, R116, R118, R17 ;  /* 0x00000076741d7223 */ /* 0x000fe20000010011 */
[----:B------:R-:W-:Y:S01]  /*2f20*/  FADD.FTZ R30, R30, -R137 ;  /* 0x800000891e1e7221 */ /* 0x000fe20000010000 */
[--C-:B------:R-:W-:Y:S01]  /*2f30*/  FADD.FTZ R16, R145, -R12.reuse ;  /* 0x8000000c91107221 */ /* 0x100fe20000010000 */
[----:B------:R-:W-:Y:S01]  /*2f40*/  SHF.L.U32 R17, R0, 0x10, RZ ;  /* 0x0000001000117819 */ /* 0x000fe200000006ff */
[----:B------:R-:W-:Y:S01]  /*2f50*/  FADD.FTZ R136, R136, -R23 ;  /* 0x8000001788887221 */ /* 0x000fe20000010000 */
[C---:B------:R-:W-:Y:S01]  /*2f60*/  PRMT R12, R65.reuse, 0x7632, R12 ;  /* 0x00007632410c7816 */ /* 0x040fe2000000000c */
[----:B------:R-:W-:Y:S01]  /*2f70*/  FADD.FTZ R152, R152, -R31 ;  /* 0x8000001f98987221 */ /* 0x000fe20000010000 */
[----:B------:R-:W-:Y:S01]  /*2f80*/  PRMT R0, R64, 0x7632, R0 ;  /* 0x0000763240007816 */ /* 0x000fe20000000000 */
[----:B------:R-:W-:Y:S01]  /*2f90*/  FFMA.FTZ R27, R116, R27, R15 ;  /* 0x0000001b741b7223 */ /* 0x000fe2000001000f */
[----:B------:R-:W-:Y:S01]  /*2fa0*/  FADD.FTZ R117, R128, -R21 ;  /* 0x8000001580757221 */ /* 0x000fe20000010000 */
[----:B------:R-:W-:Y:S01]  /*2fb0*/  FFMA.FTZ R23, R116, R30, R13 ;  /* 0x0000001e74177223 */ /* 0x000fe2000001000d */
[----:B------:R-:W-:Y:S01]  /*2fc0*/  SHF.L.U32 R15, R65, 0x10, RZ ;  /* 0x00000010410f7819 */ /* 0x000fe200000006ff */
[----:B------:R-:W-:Y:S01]  /*2fd0*/  FADD.FTZ R24, R24, -R125 ;  /* 0x8000007d18187221 */ /* 0x000fe20000010000 */
[C---:B------:R-:W-:Y:S01]  /*2fe0*/  SHF.L.U32 R31, R7.reuse, 0x10, RZ ;  /* 0x00000010071f7819 */ /* 0x040fe200000006ff */
[----:B------:R-:W-:Y:S01]  /*2ff0*/  FADD.FTZ R142, R142, -R157 ;  /* 0x8000009d8e8e7221 */ /* 0x000fe20000010000 */
[----:B------:R-:W-:Y:S01]  /*3000*/  SHF.L.U32 R21, R12, 0x10, RZ ;  /* 0x000000100c157819 */ /* 0x000fe200000006ff */
[----:B------:R-:W-:Y:S01]  /*3010*/  FFMA.FTZ R25, R116, R25, R17 ;  /* 0x0000001974197223 */ /* 0x000fe20000010011 */
[----:B------:R-:W-:Y:S01]  /*3020*/  SHF.L.U32 R13, R64, 0x10, RZ ;  /* 0x00000010400d7819 */ /* 0x000fe200000006ff */
[----:B------:R-:W-:Y:S01]  /*3030*/  FADD.FTZ R122, R122, -R19 ;  /* 0x800000137a7a7221 */ /* 0x000fe20000010000 */
[----:B------:R-:W-:Y:S01]  /*3040*/  SHF.L.U32 R17, R0, 0x10, RZ ;  /* 0x0000001000117819 */ /* 0x000fe200000006ff */
[C---:B------:R-:W-:Y:S01]  /*3050*/  FFMA.FTZ R19, R116.reuse, R24, R15 ;  /* 0x0000001874137223 */ /* 0x040fe2000001000f */
[----:B------:R-:W-:Y:S01]  /*3060*/  PRMT R12, R7, 0x7632, R12 ;  /* 0x00007632070c7816 */ /* 0x000fe2000000000c */
[----:B------:R-:W-:Y:S01]  /*3070*/  FFMA.FTZ R123, R116, R142, R31 ;  /* 0x0000008e747b7223 */ /* 0x000fe2000001001f */
[----:B------:R-:W-:Y:S01]  /*3080*/  PRMT R0, R6, 0x7632, R0 ;  /* 0x0000763206007816 */ /* 0x000fe20000000000 */
[----:B------:R-:W-:Y:S01]  /*3090*/  FADD.FTZ R137, R154, -R33 ;  /* 0x800000219a897221 */ /* 0x000fe20000010000 */
[----:B------:R-:W-:Y:S01]  /*30a0*/  FFMA.FTZ R15, R116, R14, R13 ;  /* 0x0000000e740f7223 */ /* 0x000fe2000001000d */
[----:B------:R-:W-:Y:S01]  /*30b0*/  SHF.L.U32 R35, R12, 0x10, RZ ;  /* 0x000000100c237819 */ /* 0x000fe200000006ff */
[----:B------:R-:W-:Y:S01]  /*30c0*/  FADD.FTZ R126, R126, -R153 ;  /* 0x800000997e7e7221 */ /* 0x000fe20000010000 */
[----:B------:R-:W-:Y:S01]  /*30d0*/  SHF.L.U32 R31, R6, 0x10, RZ ;  /* 0x00000010061f7819 */ /* 0x000fe200000006ff */
[----:B------:R-:W-:Y:S01]  /*30e0*/  FADD.FTZ R125, R143, -R158 ;  /* 0x8000009e8f7d7221 */ /* 0x000fe20000010000 */
[----:B------:R-:W-:Y:S01]  /*30f0*/  SHF.L.U32 R33, R0, 0x10, RZ ;  /* 0x0000001000217819 */ /* 0x000fe200000006ff */
[----:B------:R-:W-:Y:S01]  /*3100*/  FADD.FTZ R124, R124, -R147 ;  /* 0x800000937c7c7221 */ /* 0x000fe20000010000 */
[C---:B------:R-:W-:Y:S01]  /*3110*/  SHF.L.U32 R13, R5.reuse, 0x10, RZ ;  /* 0x00000010050d7819 */ /* 0x040fe200000006ff */
[C---:B------:R-:W-:Y:S01]  /*3120*/  FFMA.FTZ R125, R116.reuse, R125, R35 ;  /* 0x0000007d747d7223 */ /* 0x040fe20000010023 */
[----:B------:R-:W-:Y:S01]  /*3130*/  PRMT R0, R5, 0x7632, R0 ;  /* 0x0000763205007816 */ /* 0x000fe20000000000 */
[C---:B------:R-:W-:Y:S01]  /*3140*/  FFMA.FTZ R119, R116.reuse, R126, R31 ;  /* 0x0000007e74777223 */ /* 0x040fe2000001001f */
[----:B------:R-:W-:Y:S01]  /*3150*/  PRMT R12, R11, 0x7632, R12 ;  /* 0x000076320b0c7816 */ /* 0x000fe2000000000c */
[----:B------:R-:W-:Y:S01]  /*3160*/  FFMA.FTZ R35, R116, R124, R13 ;  /* 0x0000007c74237223 */ /* 0x000fe2000001000d */
[----:B------:R-:W-:Y:S01]  /*3170*/  SHF.L.U32 R31, R0, 0x10, RZ ;  /* 0x00000010001f7819 */ /* 0x000fe200000006ff */
[----:B------:R-:W-:Y:S01]  /*3180*/  FADD.FTZ R141, R120, -R141 ;  /* 0x8000008d788d7221 */ /* 0x000fe20000010000 */
[----:B------:R-:W-:Y:S01]  /*3190*/  SHF.L.U32 R13, R4, 0x10, RZ ;  /* 0x00000010040d7819 */ /* 0x000fe200000006ff */
[----:B------:R-:W-:Y:S01]  /*31a0*/  FADD.FTZ R26, R26, -R127 ;  /* 0x8000007f1a1a7221 */ /* 0x000fe20000010000 */
[----:B------:R-:W-:Y:S01]  /*31b0*/  SHF.L.U32 R131, R12, 0x10, RZ ;  /* 0x000000100c837819 */ /* 0x000fe200000006ff */
[C---:B------:R-:W-:Y:S01]  /*31c0*/  FFMA.FTZ R117, R116.reuse, R117, R31 ;  /* 0x0000007574757223 */ /* 0x040fe2000001001f */
[----:B------:R-:W-:Y:S01]  /*31d0*/  FADD.FTZ R18, R155, -R18 ;  /* 0x800000129b127221 */ /* 0x000fe20000010000 */
[--C-:B------:R-:W-:Y:S01]  /*31e0*/  FFMA.FTZ R31, R116, R141, R13.reuse ;  /* 0x0000008d741f7223 */ /* 0x100fe2000001000d */
[C---:B------:R-:W-:Y:S01]  /*31f0*/  SHF.L.U32 R127, R10.reuse, 0x10, RZ ;  /* 0x000000100a7f7819 */ /* 0x040fe200000006ff */
[----:B------:R-:W-:Y:S01]  /*3200*/  FADD.FTZ R20, R149, -R20 ;  /* 0x8000001495147221 */ /* 0x000fe20000010000 */
        /* <DEDUP_REMOVED lines=9> */
[----:B------:R-:W-:Y:S01]  /*32a0*/  FFMA.FTZ R137, R116, R137, R131 ;  /* 0x0000008974897223 */ /* 0x000fe20000010083 */
[----:B------:R-:W-:Y:S01]  /*32b0*/  SHF.L.U32 R133, R12, 0x10, RZ ;  /* 0x000000100c857819 */ /* 0x000fe200000006ff */
[----:B------:R-:W-:Y:S01]  /*32c0*/  FFMA.FTZ R131, R116, R20, R127 ;  /* 0x0000001474837223 */ /* 0x000fe2000001007f */
[----:B------:R-:W-:Y:S01]  /*32d0*/  PRMT R0, R4, 0x7632, R0 ;  /* 0x0000763204007816 */ /* 0x000fe20000000000 */
[C---:B------:R-:W-:Y:S01]  /*32e0*/  FFMA.FTZ R127, R116.reuse, R16, R13 ;  /* 0x00000010747f7223 */ /* 0x040fe2000001000d */
[----:B------:R-:W-:Y:S01]  /*32f0*/  FFMA.FTZ R121, R116, R136, R33 ;  /* 0x0000008874797223 */ /* 0x000fe20000010021 */
[----:B------:R-:W0:Y:S01]  /*3300*/  LDC.64 R12, c[0x0][0x468] ;  /* 0x00011a00ff0c7b82 */ /* 0x000e220000000a00 */
[----:B------:R-:W-:Y:S01]  /*3310*/  SHF.L.U32 R129, R11, 0x10, RZ ;  /* 0x000000100b817819 */ /* 0x000fe200000006ff */
[----:B------:R-:W-:Y:S01]  /*3320*/  FADD.FTZ R162, R151, -R162 ;  /* 0x800000a297a27221 */ /* 0x000fe20000010000 */
[----:B------:R-:W-:Y:S01]  /*3330*/  SHF.L.U32 R33, R0, 0x10, RZ ;  /* 0x0000001000217819 */ /* 0x000fe200000006ff */
[----:B------:R-:W-:Y:S01]  /*3340*/  FFMA.FTZ R21, R116, R28, R21 ;  /* 0x0000001c74157223 */ /* 0x000fe20000010015 */
[----:B------:R-:W-:Y:S01]  /*3350*/  PRMT R0, R8, 0x7632, R0 ;  /* 0x0000763208007816 */ /* 0x000fe20000000000 */
[C---:B------:R-:W-:Y:S01]  /*3360*/  FFMA.FTZ R139, R116.reuse, R22, R129 ;  /* 0x00000016748b7223 */ /* 0x040fe20000010081 */
[C---:B------:R-:W-:Y:S01]  /*3370*/  FFMA.FTZ R17, R116.reuse, R26, R17 ;  /* 0x0000001a74117223 */ /* 0x040fe20000010011 */
[----:B------:R-:W-:Y:S01]  /*3380*/  FFMA.FTZ R33, R116, R122, R33 ;  /* 0x0000007a74217223 */ /* 0x000fe20000010021 */
[----:B------:R-:W-:Y:S01]  /*3390*/  SHF.L.U32 R129, R0, 0x10, RZ ;  /* 0x0000001000817819 */ /* 0x000fe200000006ff */
[C---:B------:R-:W-:Y:S01]  /*33a0*/  FFMA.FTZ R133, R116.reuse, R162, R133 ;  /* 0x000000a274857223 */ /* 0x040fe20000010085 */
[-C--:B------:R-:W-:Y:S01]  /*33b0*/  FMUL.FTZ R14, R23, R112.reuse ;  /* 0x00000070170e7220 */ /* 0x080fe20000410000 */
[-C--:B------:R-:W-:Y:S01]  /*33c0*/  FMUL.FTZ R18, R27, R112.reuse ;  /* 0x000000701b127220 */ /* 0x080fe20000410000 */
[----:B------:R-:W-:Y:S01]  /*33d0*/  FMUL.FTZ R29, R29, R112 ;  /* 0x000000701d1d7220 */ /* 0x000fe20000410000 */
[----:B------:R-:W-:Y:S01]  /*33e0*/  FFMA.FTZ R129, R116, R148, R129 ;  /* 0x0000009474817223 */ /* 0x000fe20000010081 */
        /* <DEDUP_REMOVED lines=34> */
[----:B------:R-:W-:Y:S02]  /*3610*/  F2FP.BF16.F32.PACK_AB R22, R34, R135 ;  /* 0x000000872216723e */ /* 0x000fe400000010ff */
[----:B------:R-:W-:Y:S01]  /*3620*/  F2FP.BF16.F32.PACK_AB R21, R32, R21 ;  /* 0x000000152015723e */ /* 0x000fe200000010ff */
[----:B------:R0:W-:Y:S01]  /*3630*/  STG.E.128 desc[UR8][R114.64], R16 ;  /* 0x0000001072007986 */ /* 0x0001e2000c101d08 */
[----:B------:R-:W-:-:S05]  /*3640*/  F2FP.BF16.F32.PACK_AB R20, R112, R127 ;  /* 0x0000007f7014723e */ /* 0x000fca00000010ff */
[----:B------:R0:W-:Y:S01]  /*3650*/  STG.E.128 desc[UR8][R26.64], R20 ;  /* 0x000000141a007986 */ /* 0x0001e2000c101d08 */
[----:B------:R-:W-:Y:S05]  /*3660*/  BRA `(.L_x_38) ;  /* 0x0000000800a87947 */ /* 0x000fea0003800000 */
.L_x_39:
        /* <DEDUP_REMOVED lines=26> */
[----:B-----5:R-:W-:Y:S01]  /*3810*/  SHF.L.U32 R13, R64, 0x10, RZ ;  /* 0x00000010400d7819 */ /* 0x020fe200000006ff */
[----:B------:R-:W-:Y:S01]  /*3820*/  FADD.FTZ R121, R121, -R0 ;  /* 0x8000000079797221 */ /* 0x000fe20000010000 */
[----:B------:R-:W-:Y:S01]  /*3830*/  PRMT R12, R65, 0x7632, R12 ;  /* 0x00007632410c7816 */ /* 0x000fe2000000000c */
[----:B------:R-:W-:Y:S01]  /*3840*/  FADD.FTZ R133, R28, -R133 ;  /* 0x800000851c857221 */ /* 0x000fe20000010000 */
[----:B------:R-:W-:Y:S01]  /*3850*/  FADD.FTZ R149, R149, -R14 ;  /* 0x8000000e95957221 */ /* 0x000fe20000010000 */
[----:B------:R-:W-:Y:S01]  /*3860*/  FFMA.FTZ R121, R116, R121, R13 ;  /* 0x0000007974797223 */ /* 0x000fe2000001000d */
[----:B------:R-:W-:Y:S01]  /*3870*/  SHF.L.U32 R12, R12, 0x10, RZ ;  /* 0x000000100c0c7819 */ /* 0x000fe200000006ff */
[----:B------:R-:W-:Y:S01]  /*3880*/  FADD.FTZ R125, R24, -R125 ;  /* 0x8000007d187d7221 */ /* 0x000fe20000010000 */
[----:B------:R-:W-:Y:S01]  /*3890*/  PRMT R13, R66, 0x7632, R13 ;  /* 0x00007632420d7816 */ /* 0x000fe2000000000d */
[----:B------:R-:W-:Y:S01]  /*38a0*/  FADD.FTZ R155, R155, -R18 ;  /* 0x800000129b9b7221 */ /* 0x000fe20000010000 */
[----:B------:R-:W-:Y:S01]  /*38b0*/  SHF.L.U32 R14, R65, 0x10, RZ ;  /* 0x00000010410e7819 */ /* 0x000fe200000006ff */
[----:B------:R-:W-:Y:S01]  /*38c0*/  FFMA.FTZ R133, R116, R133, R12 ;  /* 0x0000008574857223 */ /* 0x000fe2000001000c */
[----:B------:R-:W-:Y:S01]  /*38d0*/  SHF.L.U32 R12, R13, 0x10, RZ ;  /* 0x000000100d0c7819 */ /* 0x000fe200000006ff */
[----:B------:R-:W-:Y:S01]  /*38e0*/  FADD.FTZ R141, R120, -R141 ;  /* 0x8000008d788d7221 */ /* 0x000fe20000010000 */
[----:B------:R-:W-:Y:S01]  /*38f0*/  FADD.FTZ R129, R129, -R16 ;  /* 0x8000001081817221 */ /* 0x000fe20000010000 */
[C-C-:B------:R-:W-:Y:S01]  /*3900*/  FFMA.FTZ R125, R116.reuse, R125, R14.reuse ;  /* 0x0000007d747d7223 */ /* 0x140fe2000001000e */
[C---:B------:R-:W-:Y:S01]  /*3910*/  PRMT R14, R67.reuse, 0x7632, R14 ;  /* 0x00007632430e7816 */ /* 0x040fe2000000000e */
[----:B------:R-:W-:Y:S01]  /*3920*/  FFMA.FTZ R18, R116, R17, R12 ;  /* 0x0000001174127223 */ /* 0x000fe2000001000c */
[----:B------:R-:W-:Y:S01]  /*3930*/  SHF.L.U32 R12, R4, 0x10, RZ ;  /* 0x00000010040c7819 */ /* 0x000fe200000006ff */
[----:B------:R-:W-:Y:S01]  /*3940*/  FADD.FTZ R139, R34, -R139 ;  /* 0x8000008b228b7221 */ /* 0x000fe20000010000 */
[----:B------:R-:W-:Y:S01]  /*3950*/  SHF.L.U32 R16, R67, 0x10, RZ ;  /* 0x0000001043107819 */ /* 0x000fe200000006ff */
[----:B------:R-:W-:Y:S01]  /*3960*/  FADD.FTZ R19, R118, -R15 ;  /* 0x8000000f76137221 */ /* 0x000fe20000010000 */
[----:B------:R-:W-:Y:S01]  /*3970*/  PRMT R13, R4, 0x7632, R13 ;  /* 0x00007632040d7816 */ /* 0x000fe2000000000d */
[----:B------:R-:W-:Y:S01]  /*3980*/  FFMA.FTZ R141, R116, R141, R12 ;  /* 0x0000008d748d7223 */ /* 0x000fe2000001000c */
[----:B------:R-:W-:Y:S01]  /*3990*/  SHF.L.U32 R14, R14, 0x10, RZ ;  /* 0x000000100e0e7819 */ /* 0x000fe200000006ff */
[----:B------:R-:W-:Y:S01]  /*39a0*/  FFMA.FTZ R139, R116, R139, R16 ;  /* 0x0000008b748b7223 */ /* 0x000fe20000010010 */
[----:B------:R-:W-:Y:S01]  /*39b0*/  PRMT R12, R6, 0x7632, R12 ;  /* 0x00007632060c7816 */ /* 0x000fe2000000000c */
[----:B------:R-:W0:Y:S01]  /*39c0*/  LDC.64 R34, c[0x0][0x478] ;  /* 0x00011e00ff227b82 */ /* 0x000e220000000a00 */
[----:B------:R-:W-:Y:S01]  /*39d0*/  SHF.L.U32 R16, R13, 0x10, RZ ;  /* 0x000000100d107819 */ /* 0x000fe200000006ff */
[----:B------:R-:W-:Y:S01]  /*39e0*/  FADD.FTZ R25, R136, -R25 ;  /* 0x8000001988197221 */ /* 0x000fe20000010000 */
[C---:B------:R-:W-:Y:S01]  /*39f0*/  PRMT R13, R5.reuse, 0x7632, R13 ;  /* 0x00007632050d7816 */ /* 0x040fe2000000000d */
[----:B------:R-:W-:Y:S01]  /*3a00*/  FFMA.FTZ R19, R116, R19, R14 ;  /* 0x0000001374137223 */ /* 0x000fe2000001000e */
[----:B------:R-:W-:Y:S01]  /*3a10*/  SHF.L.U32 R12, R12, 0x10, RZ ;  /* 0x000000100c0c7819 */ /* 0x000fe200000006ff */
[----:B------:R-:W-:Y:S01]  /*3a20*/  FADD.FTZ R147, R124, -R147 ;  /* 0x800000937c937221 */ /* 0x000fe20000010000 */
[----:B------:R-:W-:Y:S01]  /*3a30*/  SHF.L.U32 R14, R5, 0x10, RZ ;  /* 0x00000010050e7819 */ /* 0x000fe200000006ff */
[----:B------:R-:W1:Y:S01]  /*3a40*/  LDC.64 R118, c[0x0][0x468] ;  /* 0x00011a00ff767b82 */ /* 0x000e620000000a00 */
[----:B------:R-:W-:Y:S01]  /*3a50*/  SHF.L.U32 R13, R13, 0x10, RZ ;  /* 0x000000100d0d7819 */ /* 0x000fe200000006ff */
[----:B------:R-:W-:Y:S01]  /*3a60*/  FADD.FTZ R23, R128, -R23 ;  /* 0x8000001780177221 */ /* 0x000fe20000010000 */
[----:B------:R-:W-:Y:S01]  /*3a70*/  SHF.L.U32 R15, R66, 0x10, RZ ;  /* 0x00000010420f7819 */ /* 0x000fe200000006ff */
[--C-:B------:R-:W-:Y:S01]  /*3a80*/  FFMA.FTZ R120, R116, R25, R12.reuse ;  /* 0x0000001974787223 */ /* 0x100fe2000001000c */
[----:B------:R-:W-:Y:S01]  /*3a90*/  FADD.FTZ R137, R30, -R137 ;  /* 0x800000891e897221 */ /* 0x000fe20000010000 */
[----:B------:R-:W-:Y:S01]  /*3aa0*/  PRMT R12, R7, 0x7632, R12 ;  /* 0x00007632070c7816 */ /* 0x000fe2000000000c */
[----:B------:R-:W-:Y:S01]  /*3ab0*/  FADD.FTZ R21, R122, -R21 ;  /* 0x800000157a157221 */ /* 0x000fe20000010000 */
[----:B------:R-:W-:Y:S01]  /*3ac0*/  FFMA.FTZ R147, R116, R147, R14 ;  /* 0x0000009374937223 */ /* 0x000fe2000001000e */
[----:B------:R-:W-:Y:S01]  /*3ad0*/  FADD.FTZ R29, R152, -R31 ;  /* 0x8000001f981d7221 */ /* 0x000fe20000010000 */
[----:B------:R-:W-:Y:S01]  /*3ae0*/  SHF.L.U32 R14, R6, 0x10, RZ ;  /* 0x00000010060e7819 */ /* 0x000fe200000006ff */
[----:B------:R-:W-:Y:S01]  /*3af0*/  FADD.FTZ R153, R126, -R153 ;  /* 0x800000997e997221 */ /* 0x000fe20000010000 */
[----:B------:R-:W-:Y:S01]  /*3b00*/  FFMA.FTZ R31, R116, R23, R13 ;  /* 0x00000017741f7223 */ /* 0x000fe2000001000d */
[----:B------:R-:W-:Y:S01]  /*3b10*/  FADD.FTZ R127, R26, -R127 ;  /* 0x8000007f1a7f7221 */ /* 0x000fe20000010000 */
[----:B------:R-:W-:Y:S01]  /*3b20*/  PRMT R0, R64, 0x7632, R0 ;  /* 0x0000763240007816 */ /* 0x000fe20000000000 */
[--C-:B------:R-:W-:Y:S01]  /*3b30*/  FFMA.FTZ R137, R116, R137, R15.reuse ;  /* 0x0000008974897223 */ /* 0x100fe2000001000f */
[----:B------:R-:W-:Y:S01]  /*3b40*/  SHF.L.U32 R13, R12, 0x10, RZ ;  /* 0x000000100c0d7819 */ /* 0x000fe200000006ff */
[----:B------:R-:W-:Y:S01]  /*3b50*/  FFMA.FTZ R26, R116, R21, R16 ;  /* 0x00000015741a7223 */ /* 0x000fe20000010010 */
[----:B------:R-:W-:Y:S01]  /*3b60*/  PRMT R15, R11, 0x7632, R15 ;  /* 0x000076320b0f7816 */ /* 0x000fe2000000000f */
[----:B------:R-:W-:Y:S01]  /*3b70*/  FADD.FTZ R143, R143, -R158 ;  /* 0x8000009e8f8f7221 */ /* 0x000fe20000010000 */
[----:B------:R-:W-:Y:S01]  /*3b80*/  SHF.L.U32 R12, R9, 0x10, RZ ;  /* 0x00000010090c7819 */ /* 0x000fe200000006ff */
[----:B------:R-:W-:Y:S01]  /*3b90*/  FADD.FTZ R157, R142, -R157 ;  /* 0x8000009d8e9d7221 */ /* 0x000fe20000010000 */
[----:B------:R-:W-:Y:S01]  /*3ba0*/  SHF.L.U32 R16, R7, 0x10, RZ ;  /* 0x0000001007107819 */ /* 0x000fe200000006ff */
[--C-:B------:R-:W-:Y:S01]  /*3bb0*/  FFMA.FTZ R153, R116, R153, R14.reuse ;  /* 0x0000009974997223 */ /* 0x100fe2000001000e */
[----:B------:R-:W-:Y:S01]  /*3bc0*/  SHF.L.U32 R0, R0, 0x10, RZ ;  /* 0x0000001000007819 */ /* 0x000fe200000006ff */
[----:B------:R-:W-:Y:S01]  /*3bd0*/  FFMA.FTZ R143, R116, R143, R13 ;  /* 0x0000008f748f7223 */ /* 0x000fe2000001000d */
[----:B------:R-:W-:Y:S01]  /*3be0*/  PRMT R14, R8, 0x7632, R14 ;  /* 0x00007632080e7816 */ /* 0x000fe2000000000e */
[C---:B------:R-:W-:Y:S01]  /*3bf0*/  FFMA.FTZ R149, R116.reuse, R149, R12 ;  /* 0x0000009574957223 */ /* 0x040fe2000001000c */
[----:B------:R-:W-:Y:S01]  /*3c00*/  SHF.L.U32 R20, R15, 0x10, RZ ;  /* 0x000000100f147819 */ /* 0x000fe200000006ff */
[----:B------:R-:W-:Y:S01]  /*3c10*/  FFMA.FTZ R157, R116, R157, R16 ;  /* 0x0000009d749d7223 */ /* 0x000fe20000010010 */
[----:B------:R-:W-:Y:S01]  /*3c20*/  PRMT R12, R9, 0x7632, R12 ;  /* 0x00007632090c7816 */ /* 0x000fe2000000000c */
[----:B------:R-:W-:Y:S01]  /*3c30*/  FADD.FTZ R27, R148, -R27 ;  /* 0x8000001b941b7221 */ /* 0x000fe20000010000 */
[----:B------:R-:W-:Y:S01]  /*3c40*/  PRMT R13, R10, 0x7632, R13 ;  /* 0x000076320a0d7816 */ /* 0x000fe2000000000d */
[----:B------:R-:W-:Y:S01]  /*3c50*/  FFMA.FTZ R0, R116, R127, R0 ;  /* 0x0000007f74007223 */ /* 0x000fe20000010000 */
[----:B------:R-:W-:Y:S01]  /*3c60*/  SHF.L.U32 R16, R8, 0x10, RZ ;  /* 0x0000001008107819 */ /* 0x000fe200000006ff */
        /* <DEDUP_REMOVED lines=9> */
[----:B------:R-:W-:Y:S01]  /*3d00*/  SHF.L.U32 R22, R13, 0x10, RZ ;  /* 0x000000100d167819 */ /* 0x000fe200000006ff */
[----:B0-----:R-:W-:Y:S01]  /*3d10*/  IMAD.WIDE.U32 R16, R115, 0x10, R34 ;  /* 0x0000001073107825 */ /* 0x001fe200078e0022 */
[----:B------:R-:W-:-:S03]  /*3d20*/  F2FP.BF16.F32.PACK_AB R12, R0, R121 ;  /* 0x00000079000c723e */ /* 0x000fc600000010ff */
[C---:B------:R-:W-:Y:S01]  /*3d30*/  FFMA.FTZ R151, R116.reuse, R151, R21 ;  /* 0x0000009774977223 */ /* 0x040fe20000010015 */
[----:B------:R-:W-:Y:S01]  /*3d40*/  F2FP.BF16.F32.PACK_AB R13, R133, R125 ;  /* 0x0000007d850d723e */ /* 0x000fe200000010ff */
[----:B------:R-:W-:Y:S01]  /*3d50*/  FFMA.FTZ R127, R116, R29, R20 ;  /* 0x0000001d747f7223 */ /* 0x000fe20000010014 */
[----:B------:R-:W-:Y:S01]  /*3d60*/  F2FP.BF16.F32.PACK_AB R14, R18, R137 ;  /* 0x00000089120e723e */ /* 0x000fe200000010ff */
[C---:B------:R-:W-:Y:S01]  /*3d70*/  FFMA.FTZ R126, R116.reuse, R33, R22 ;  /* 0x00000021747e7223 */ /* 0x040fe20000010016 */
[----:B------:R-:W-:Y:S01]  /*3d80*/  F2FP.BF16.F32.PACK_AB R15, R19, R139 ;  /* 0x0000008b130f723e */ /* 0x000fe200000010ff */
[----:B------:R-:W-:Y:S01]  /*3d90*/  FFMA.FTZ R129, R116, R129, R24 ;  /* 0x0000008174817223 */ /* 0x000fe20000010018 */
[----:B------:R-:W-:-:S04]  /*3da0*/  IMAD.WIDE.U32 R32, R114, 0x10, R34 ;  /* 0x0000001072207825 */ /* 0x000fc800078e0022 */
[-C--:B------:R-:W-:Y:S01]  /*3db0*/  FMUL.FTZ R25, R0, R112.reuse ;  /* 0x0000007000197220 */ /* 0x080fe20000410000 */
[----:B------:R-:W-:Y:S01]  /*3dc0*/  FMUL.FTZ R20, R121, R112 ;  /* 0x0000007079147220 */ /* 0x000fe20000410000 */
[----:B------:R0:W-:Y:S01]  /*3dd0*/  STG.E.128 desc[UR8][R16.64], R12 ;  /* 0x0000000c10007986 */ /* 0x0001e2000c101d08 */
        /* <DEDUP_REMOVED lines=19> */
[C---:B------:R-:W-:Y:S01]  /*3f10*/  F2FP.BF16.F32.PACK_AB R13, R31.reuse, R147 ;  /* 0x000000931f0d723e */ /* 0x040fe200000010ff */
[-C--:B------:R-:W-:Y:S01]  /*3f20*/  FMUL.FTZ R31, R31, R112.reuse ;  /* 0x000000701f1f7220 */ /* 0x080fe20000410000 */
[----:B------:R-:W-:Y:S01]  /*3f30*/  F2FP.BF16.F32.PACK_AB R14, R120, R153 ;  /* 0x00000099780e723e */ /* 0x000fe200000010ff */
[-C--:B------:R-:W-:Y:S01]  /*3f40*/  FMUL.FTZ R120, R157, R112.reuse ;  /* 0x000000709d787220 */ /* 0x080fe20000410000 */
[C---:B------:R-:W-:Y:S01]  /*3f50*/  F2FP.BF16.F32.PACK_AB R15, R143.reuse, R157 ;  /* 0x0000009d8f0f723e */ /* 0x040fe200000010ff */
[-C--:B------:R-:W-:Y:S01]  /*3f60*/  FMUL.FTZ R143, R143, R112.reuse ;  /* 0x000000708f8f7220 */ /* 0x080fe20000410000 */
[C---:B------:R-:W-:Y:S01]  /*3f70*/  F2FP.BF16.F32.PACK_AB R16, R122.reuse, R145 ;  /* 0x000000917a10723e */ /* 0x040fe200000010ff */
        /* <DEDUP_REMOVED lines=24> */
[----:B------:R1:W-:Y:S02]  /*4100*/  STG.E.128 desc[UR8][R118.64], R28 ;  /* 0x0000001c76007986 */ /* 0x0003e4000c101d08 */
.L_x_38:
[----:B0123--:R-:W0:Y:S01]  /*4110*/  LDC.64 R12, c[0x0][0x380] ;  /* 0x0000e000ff0c7b82 */ /* 0x00fe220000000a00 */
[----:B------:R-:W-:Y:S01]  /*4120*/  UPLOP3.LUT UP1, UPT, UPT, UPT, UP1, 0x40, 0x4 ;  /* 0x000000000004789c */ /* 0x000fe20003f2e810 */
[----:B0-----:R-:W-:-:S04]  /*4130*/  IADD3 R98, PT, PT, R98, R12, RZ ;  /* 0x0000000c62627210 */ /* 0x001fc80007ffe0ff */
[----:B------:R-:W-:-:S13]  /*4140*/  ISETP.GE.AND P1, PT, R98, R13, PT ;  /* 0x0000000d6200720c */ /* 0x000fda0003f26270 */
[----:B------:R-:W-:Y:S05]  /*4150*/  @!P1 BRA `(.L_x_40) ;  /* 0xffffffc400549947 */ /* 0x000fea000383ffff */
[----:B-----5:R-:W-:Y:S02]  /*4160*/  MOV R9, R83 ;  /* 0x0000005300097202 */ /* 0x020fe40000000f00 */
[----:B------:R-:W-:Y:S02]  /*4170*/  MOV R6, R82 ;  /* 0x0000005200067202 */ /* 0x000fe40000000f00 */
[----:B------:R-:W-:Y:S02]  /*4180*/  MOV R34, R56 ;  /* 0x0000003800227202 */ /* 0x000fe40000000f00 */
[----:B------:R-:W-:Y:S02]  /*4190*/  MOV R35, R57 ;  /* 0x0000003900237202 */ /* 0x000fe40000000f00 */
[----:B------:R-:W-:Y:S02]  /*41a0*/  MOV R10, R81 ;  /* 0x00000051000a7202 */ /* 0x000fe40000000f00 */
[----:B------:R-:W-:-:S02]  /*41b0*/  MOV R7, R80 ;  /* 0x0000005000077202 */ /* 0x000fc40000000f00 */
[----:B------:R-:W-:Y:S02]  /*41c0*/  MOV R82, R36 ;  /* 0x0000002400527202 */ /* 0x000fe40000000f00 */
        /* <DEDUP_REMOVED lines=40> */
[----:B------:R-:W-:-:S07]  /*4450*/  MOV R19, R77 ;  /* 0x0000004d00137202 */ /* 0x000fce0000000f00 */
.L_x_33:
[----:B------:R-:W1:Y:S08]  /*4460*/  S2UR UR4, SR_CTAID.X ;  /* 0x00000000000479c3 */ /* 0x000e700000002500 */
[----:B------:R-:W1:Y:S08]  /*4470*/  LDC R15, c[0x0][0x388] ;  /* 0x0000e200ff0f7b82 */ /* 0x000e700000000800 */
[----:B------:R-:W2:Y:S08]  /*4480*/  LDC.64 R2, c[0x0][0x440] ;  /* 0x00011000ff027b82 */ /* 0x000eb00000000a00 */
[----:B------:R-:W3:Y:S01]  /*4490*/  LDC.64 R12, c[0x0][0x448] ;  /* 0x00011200ff0c7b82 */ /* 0x000ee20000000a00 */
[----:B-1----:R-:W-:-:S05]  /*44a0*/  IMAD R15, R15, UR4, RZ ;  /* 0x000000040f0f7c24 */ /* 0x002fca000f8e02ff */
[----:B------:R-:W-:-:S05]  /*44b0*/  LEA.HI R15, R15, R78, RZ, 0x1d ;  /* 0x0000004e0f0f7211 */ /* 0x000fca00078fe8ff */
[----:B--2---:R-:W-:-:S05]  /*44c0*/  IMAD.WIDE.U32 R2, R15, 0x20, R2 ;  /* 0x000000200f027825 */ /* 0x004fca00078e0002 */
[----:B0-----:R-:W-:Y:S01]  /*44d0*/  STG.E.128 desc[UR8][R2.64], R8 ;  /* 0x0000000802007986 */ /* 0x001fe2000c101d08 */
[----:B---3--:R-:W-:-:S03]  /*44e0*/  IMAD.WIDE.U32 R12, R15, 0x20, R12 ;  /* 0x000000200f0c7825 */ /* 0x008fc600078e000c */
[----:B------:R-:W-:Y:S04]  /*44f0*/  STG.E.128 desc[UR8][R2.64+0x10], R32 ;  /* 0x0000102002007986 */ /* 0x000fe8000c101d08 */
        /* <DEDUP_REMOVED lines=9> */
[----:B------:R-:W-:Y:S01]  /*4590*/  STG.E.128 desc[UR8][R12.64+0x4010], R36 ;  /* 0x004010240c007986 */ /* 0x000fe2000c101d08 */
[----:B------:R-:W-:Y:S05]  /*45a0*/  EXIT ;  /* 0x000000000000794d */ /* 0x000fea0003800000 */
.L_x_41:
        /* <DEDUP_REMOVED lines=13> */
.L_x_10655:


//--------------------- .text._ZN10layer_norm13ln_bwd_kernelINS_13Kernel_traitsI13__nv_bfloat16S2_S2_S2_fjLj6144ELj1ELj1ELj8ELj16ENS_18Kernel_traits_baseILj6144ES2_S2_S2_S2_fjLj256EEEEELb0ELb0ELb1ELb0EEEvNS_9BwdParamsE --------------------------
	.section	.text._ZN10layer_norm13ln_bwd_kernelINS_13Kernel_traitsI13__nv_bfloat16S2_S2_S2_fjLj6144ELj1ELj1ELj8ELj16ENS_18Kernel_traits_baseILj6144ES2_S2_S2_S2_fjLj256EEEEELb0ELb0ELb1ELb0EEEvNS_9BwdParamsE,"ax",@progbits
	.align	128
        .global         _ZN10layer_norm13ln_bwd_kernelINS_13Kernel_traitsI13__nv_bfloat16S2_S2_S2_fjLj6144ELj1ELj1ELj8ELj16ENS_18Kernel_traits_baseILj6144ES2_S2_S2_S2_fjLj256EEEEELb0ELb0ELb1ELb0EEEvNS_9BwdParamsE
        .type           _ZN10layer_norm13ln_bwd_kernelINS_13Kernel_traitsI13__nv_bfloat16S2_S2_S2_fjLj6144ELj1ELj1ELj8ELj16ENS_18Kernel_traits_baseILj6144ES2_S2_S2_S2_fjLj256EEEEELb0ELb0ELb1ELb0EEEvNS_9BwdParamsE,@function
        .size           _ZN10layer_norm13ln_bwd_kernelINS_13Kernel_traitsI13__nv_bfloat16S2_S2_S2_fjLj6144ELj1ELj1ELj8ELj16ENS_18Kernel_traits_baseILj6144ES2_S2_S2_S2_fjLj256EEEEELb0ELb0ELb1ELb0EEEvNS_9BwdParamsE,(.L_x_10656 - _ZN10layer_norm13ln_bwd_kernelINS_13Kernel_traitsI13__nv_bfloat16S2_S2_S2_fjLj6144ELj1ELj1ELj8ELj16ENS_18Kernel_traits_baseILj6144ES2_S2_S2_S2_fjLj256EEEEELb0ELb0ELb1ELb0EEEvNS_9BwdParamsE)
        .other          _ZN10layer_norm13ln_bwd_kernelINS_13Kernel_traitsI13__nv_bfloat16S2_S2_S2_fjLj6144ELj1ELj1ELj8ELj16ENS_18Kernel_traits_baseILj6144ES2_S2_S2_S2_fjLj256EEEEELb0ELb0ELb1ELb0EEEvNS_9BwdParamsE,@"STO_CUDA_ENTRY STV_DEFAULT"
_ZN10layer_norm13ln_bwd_kernelINS_13Kernel_traitsI13__nv_bfloat16S2_S2_S2_fjLj6144ELj1ELj1ELj8ELj16ENS_18Kernel_traits_baseILj6144ES2_S2_S2_S2_fjLj256EEEEELb0ELb0ELb1ELb0EEEvNS_9BwdParamsE:
.text._ZN10layer_norm13ln_bwd_kernelINS_13Kernel_traitsI13__nv_bfloat16S2_S2_S2_fjLj6144ELj1ELj1ELj8ELj16ENS_18Kernel_traits_baseILj6144ES2_S2_S2_S2_fjLj256EEEEELb0ELb0ELb1ELb0EEEvNS_9BwdParamsE:
        /* <DEDUP_REMOVED lines=14> */
[----:B------:R-:W0:Y:S02]  /*00e0*/  @P3 LDC.64 R6, c[0x0][0x3d0] ;  /* 0x0000f400ff063b82 */ /* 0x000e240000000a00 */
[----:B------:R-:W-:-:S06]  /*00f0*/  @P1 LOP3.LUT R3, R149, 0x100, RZ, 0xfc, !PT ;  /* 0x0000010095031812 */ /* 0x000fcc00078efcff */
[----:B------:R-:W1:Y:S08]  /*0100*/  @P1 LDC.64 R4, c[0x0][0x3d0] ;  /* 0x0000f400ff041b82 */ /* 0x000e700000000a00 */
[----:B------:R-:W4:Y:S01]  /*0110*/  @P4 LDC.64 R8, c[0x0][0x3d0] ;  /* 0x0000f400ff084b82 */ /* 0x000f220000000a00 */
[C---:B0-----:R-:W-:Y:S01]  /*0120*/  @P3 IMAD.WIDE.U32 R6, R3.reuse, 0x10, R6 ;  /* 0x0000001003063825 */ /* 0x041fe200078e0006 */
[----:B------:R-:W-:-:S04]  /*0130*/  @P3 IADD3 R3, PT, PT, R3, 0x100, RZ ;  /* 0x0000010003033810 */ /* 0x000fc80007ffe0ff */
[----:B--2---:R0:W5:Y:S01]  /*0140*/  @P3 LDG.E.128 R124, desc[UR10][R6.64] ;  /* 0x0000000a067c3981 */ /* 0x004162000c1e1d00 */
[----:B-1----:R-:W-:-:S05]  /*0150*/  @P1 IMAD.WIDE.U32 R4, R149, 0x10, R4 ;  /* 0x0000001095041825 */ /* 0x002fca00078e0004 */
        /* <DEDUP_REMOVED lines=66> */
[----:B------:R-:W-:Y:S01]  /*0580*/  CS2R R18, SRZ ;  /* 0x0000000000127805 */ /* 0x000fe2000001ff00 */
[----:B------:R-:W-:Y:S01]  /*0590*/  UPLOP3.LUT UP1, UPT, UPT, UPT, UPT, 0x40, 0x4 ;  /* 0x000000000004789c */ /* 0x000fe20003f2e870 */
[----:B------:R-:W0:Y:S01]  /*05a0*/  LDCU UR15, c[0x0][0x40c] ;  /* 0x00008180ff0f77ac */ /* 0x000e220008000800 */
[----:B------:R-:W1:Y:S01]  /*05b0*/  LDCU.U8 UR9, c[0x0][0x410] ;  /* 0x00008200ff0977ac */ /* 0x000e620008000000 */
[----:B------:R-:W2:Y:S01]  /*05c0*/  LDCU UR14, c[0x0][0x400] ;  /* 0x00008000ff0e77ac */ /* 0x000ea20008000800 */
[----:B------:R-:W3:Y:S01]  /*05d0*/  LDCU.64 UR12, c[0x0][0x438] ;  /* 0x00008700ff0c77ac */ /* 0x000ee20008000a00 */
[----:B------:R-:W4:Y:S06]  /*05e0*/  LDCU.64 UR6, c[0x0][0x478] ;  /* 0x00008f00ff0677ac */ /* 0x000f2c0008000a00 */
.L_x_91:
[----:B0-----:R-:W0:Y:S08]  /*05f0*/  LDC.64 R82, c[0x0][0x3f8] ;  /* 0x0000fe00ff527b82 */ /* 0x001e300000000a00 */
[----:B------:R-:W1:Y:S08]  /*0600*/  LDC.64 R80, c[0x0][0x3c8] ;  /* 0x0000f200ff507b82 */ /* 0x000e700000000a00 */
[----:B--2---:R-:W2:Y:S01]  /*0610*/  LDC.64 R84, c[0x0][0x3f0] ;  /* 0x0000fc00ff547b82 */ /* 0x004ea20000000a00 */
[----:B0-----:R-:W-:-:S05]  /*0620*/  IMAD.WIDE R82, R93, 0x4, R82 ;  /* 0x000000045d527825 */ /* 0x001fca00078e0252 */
[----:B------:R-:W3:Y:S01]  /*0630*/  LDG.E R92, desc[UR10][R82.64] ;  /* 0x0000000a525c7981 */ /* 0x000ee2000c1e1900 */
[----:B-1----:R-:W-:-:S05]  /*0640*/  IMAD.WIDE R80, R93, 0x4, R80 ;  /* 0x000000045d507825 */ /* 0x002fca00078e0250 */
[----:B------:R0:W5:Y:S01]  /*0650*/  LDG.E R109, desc[UR10][R80.64] ;  /* 0x0000000a506d7981 */ /* 0x000162000c1e1900 */
[----:B--2---:R-:W-:-:S05]  /*0660*/  IMAD.WIDE R84, R93, 0x4, R84 ;  /* 0x000000045d547825 */ /* 0x004fca00078e0254 */
[----:B------:R0:W5:Y:S01]  /*0670*/  LDG.E R145, desc[UR10][R84.64] ;  /* 0x0000000a54917981 */ /* 0x000162000c1e1900 */
[----:B------:R-:W-:Y:S01]  /*0680*/  BSSY.RECONVERGENT B0, `(.L_x_43) ;  /* 0x0000168000007945 */ /* 0x000fe20003800200 */
[----:B------:R-:W-:Y:S01]  /*0690*/  HFMA2 R91, -RZ, RZ, 0, 0 ;  /* 0x00000000ff5b7431 */ /* 0x000fe200000001ff */
[----:B------:R-:W-:Y:S02]  /*06a0*/  MOV R148, RZ ;  /* 0x000000ff00947202 */ /* 0x000fe40000000f00 */
[----:B---3--:R-:W-:-:S13]  /*06b0*/  ISETP.GE.AND P3, PT, R92, 0x1, PT ;  /* 0x000000015c00780c */ /* 0x008fda0003f66270 */
[----:B0-----:R-:W-:Y:S05]  /*06c0*/  @!P3 BRA `(.L_x_44) ;  /* 0x000000140030b947 */ /* 0x001fea0003800000 */
[----:B------:R-:W0:Y:S01]  /*06d0*/  LDC.64 R80, c[0x0][0x3c0] ;  /* 0x0000f000ff507b82 */ /* 0x000e220000000a00 */
[----:B------:R-:W-:Y:S02]  /*06e0*/  SHF.R.S32.HI R2, RZ, 0x1f, R93 ;  /* 0x0000001fff027819 */ /* 0x000fe4000001145d */
[----:B0-----:R-:W-:-:S04]  /*06f0*/  LEA R80, P0, R93, R80, 0x2 ;  /* 0x000000505d507211 */ /* 0x001fc800078010ff */
[----:B------:R-:W-:Y:S02]  /*0700*/  LEA.HI.X R81, R93, R81, R2, 0x2, P0 ;  /* 0x000000515d517211 */ /* 0x000fe400000f1402 */
[----:B------:R-:W0:Y:S03]  /*0710*/  LDC R2, c[0x0][0x388] ;  /* 0x0000e200ff027b82 */ /* 0x000e260000000800 */
[----:B------:R-:W2:Y:S01]  /*0720*/  LDG.E R80, desc[UR10][R80.64] ;  /* 0x0000000a50507981 */ /* 0x000ea2000c1e1900 */
[----:B------:R-:W-:Y:S01]  /*0730*/  IADD3 R83, PT, PT, R92, -0x1, RZ ;  /* 0xffffffff5c537810 */ /* 0x000fe20007ffe0ff */
[----:B------:R-:W-:Y:S01]  /*0740*/  BSSY.RECONVERGENT B1, `(.L_x_45) ;  /* 0x0000077000017945 */ /* 0x000fe20003800200 */
[----:B------:R-:W-:Y:S02]  /*0750*/  ISETP.GE.U32.AND P4, PT, R0, 0x100, PT ;  /* 0x000001000000780c */ /* 0x000fe40003f86070 */
[----:B------:R-:W-:-:S02]  /*0760*/  ISETP.NE.AND P0, PT, RZ, UR9, PT ;  /* 0x00000009ff007c0c */ /* 0x000fc4000bf05270 */
[C---:B------:R-:W-:Y:S02]  /*0770*/  ISETP.GE.U32.AND P2, PT, R0.reuse, 0x200, PT ;  /* 0x000002000000780c */ /* 0x040fe40003f46070 */
[----:B------:R-:W-:Y:S02]  /*0780*/  ISETP.GE.U32.AND P1, PT, R0, 0x300, PT ;  /* 0x000003000000780c */ /* 0x000fe40003f26070 */
[----:B------:R-:W-:Y:S02]  /*0790*/  MOV R91, RZ ;  /* 0x000000ff005b7202 */ /* 0x000fe40000000f00 */
[----:B------:R-:W-:Y:S01]  /*07a0*/  MOV R148, RZ ;  /* 0x000000ff00947202 */ /* 0x000fe20000000f00 */
[-C--:B0-----:R-:W-:Y:S02]  /*07b0*/  IMAD R82, R93, R2.reuse, RZ ;  /* 0x000000025d527224 */ /* 0x081fe400078e02ff */
[----:B------:R-:W-:-:S03]  /*07c0*/  IMAD R84, R83, R2, RZ ;  /* 0x0000000253547224 */ /* 0x000fc600078e02ff */
[----:B------:R-:W-:-:S04]  /*07d0*/  SHF.R.S32.HI R83, RZ, 0x1f, R82 ;  /* 0x0000001fff537819 */ /* 0x000fc80000011452 */
[----:B------:R-:W-:Y:S02]  /*07e0*/  LEA.HI R82, R83, R82, RZ, 0x3 ;  /* 0x0000005253527211 */ /* 0x000fe400078f18ff */
[----:B------:R-:W-:Y:S02]  /*07f0*/  SHF.R.S32.HI R83, RZ, 0x1f, R84 ;  /* 0x0000001fff537819 */ /* 0x000fe40000011454 */
[----:B------:R-:W-:Y:S02]  /*0800*/  LEA.HI.SX32 R147, R82, R149, 0x1d ;  /* 0x0000009552937211 */ /* 0x000fe400078feaff */
[----:B------:R-:W-:Y:S02]  /*0810*/  LEA.HI R84, R83, R84, RZ, 0x3 ;  /* 0x0000005453547211 */ /* 0x000fe400078f18ff */
[----:B------:R-:W-:Y:S02]  /*0820*/  MOV R89, R147 ;  /* 0x0000009300597202 */ /* 0x000fe40000000f00 */
[----:B------:R-:W-:-:S02]  /*0830*/  LEA.HI.SX32 R90, R84, R149, 0x1d ;  /* 0x00000095545a7211 */ /* 0x000fc400078feaff */
[----:B--2---:R-:W-:Y:S01]  /*0840*/  FSEL R88, R80, RZ, !P0 ;  /* 0x000000ff50587208 */ /* 0x004fe20004000000 */
[----:B------:R-:W-:Y:S06]  /*0850*/  @!P4 BRA `(.L_x_46) ;  /* 0x000000040094c947 */ /* 0x000fec0003800000 */
        /* <DEDUP_REMOVED lines=15> */
[----:B------:R-:W-:Y:S02]  /*0950*/  IADD3 R90, PT, PT, R90, 0x100, RZ ;  /* 0x000001005a5a7810 */ /* 0x000fe40007ffe0ff */
[----:B------:R-:W-:Y:S02]  /*0960*/  IADD3 R89, PT, PT, R89, 0x100, RZ ;  /* 0x0000010059597810 */ /* 0x000fe40007ffe0ff */
[----:B--2---:R-:W-:Y:S02]  /*0970*/  SHF.L.U32 R3, R80, 0x10, RZ ;  /* 0x0000001050037819 */ /* 0x004fe400000006ff */
[----:B------:R-:W-:-:S02]  /*0980*/  SHF.L.U32 R99, R81, 0x10, RZ ;  /* 0x0000001051637819 */ /* 0x000fc400000006ff */
[----:B------:R-:W-:Y:S01]  /*0990*/  SHF.L.U32 R123, R82, 0x10, RZ ;  /* 0x00000010527b7819 */ /* 0x000fe200000006ff */
[----:B------:R-:W-:Y:S01]  /*09a0*/  FADD.FTZ R96, -R88, R3 ;  /* 0x0000000358607221 */ /* 0x000fe20000010100 */
[----:B------:R-:W-:Y:S02]  /*09b0*/  PRMT R81, R81, 0x7632, R81 ;  /* 0x0000763251517816 */ /* 0x000fe40000000051 */
[----:B---3--:R-:W-:Y:S01]  /*09c0*/  SHF.L.U32 R97, R84, 0x10, RZ ;  /* 0x0000001054617819 */ /* 0x008fe200000006ff */
[----:B-----5:R-:W-:Y:S01]  /*09d0*/  FMUL.FTZ R3, R109, R96 ;  /* 0x000000606d037220 */ /* 0x020fe20000410000 */
[C---:B------:R-:W-:Y:S01]  /*09e0*/  FADD.FTZ R96, -R88.reuse, R99 ;  /* 0x0000006358607221 */ /* 0x040fe20000010100 */
[----:B------:R-:W-:Y:S01]  /*09f0*/  FADD.FTZ R100, -R88, R123 ;  /* 0x0000007b58647221 */ /* 0x000fe20000010100 */
[----:B------:R-:W-:Y:S01]  /*0a00*/  SHF.L.U32 R99, R83, 0x10, RZ ;  /* 0x0000001053637819 */ /* 0x000fe200000006ff */
[-C--:B0-----:R-:W-:Y:S01]  /*0a10*/  FMUL.FTZ R94, R91, R97.reuse ;  /* 0x000000615b5e7220 */ /* 0x081fe20000410000 */
[----:B------:R-:W-:Y:S01]  /*0a20*/  SHF.L.U32 R111, R85, 0x10, RZ ;  /* 0x00000010556f7819 */ /* 0x000fe200000006ff */
[----:B------:R-:W-:Y:S01]  /*0a30*/  FADD.FTZ R36, R36, R97 ;  /* 0x0000006124247221 */ /* 0x000fe20000010000 */
[----:B------:R-:W-:Y:S01]  /*0a40*/  FFMA.FTZ R60, R3, R97, R60 ;  /* 0x00000061033c7223 */ /* 0x000fe2000001003c */
[C---:B------:R-:W-:Y:S01]  /*0a50*/  FMUL.FTZ R97, R109.reuse, R100 ;  /* 0x000000646d617220 */ /* 0x040fe20000410000 */
[----:B------:R-:W-:Y:S01]  /*0a60*/  FMUL.FTZ R95, R109, R96 ;  /* 0x000000606d5f7220 */ /* 0x000fe20000410000 */
[----:B------:R-:W-:Y:S01]  /*0a70*/  FADD.FTZ R100, -R88, R99 ;  /* 0x0000006358647221 */ /* 0x000fe20000010100 */
[-C--:B------:R-:W-:Y:S01]  /*0a80*/  FMUL.FTZ R96, R98, R111.reuse ;  /* 0x0000006f62607220 */ /* 0x080fe20000410000 */
[----:B------:R-:W-:Y:S01]  /*0a90*/  SHF.L.U32 R91, R86, 0x10, RZ ;  /* 0x00000010565b7819 */ /* 0x000fe200000006ff */
[----:B------:R-:W-:Y:S01]  /*0aa0*/  FADD.FTZ R38, R38, R111 ;  /* 0x0000006f26267221 */ /* 0x000fe20000010000 */
[----:B------:R-:W-:Y:S01]  /*0ab0*/  SHF.L.U32 R98, R70, 0x10, RZ ;  /* 0x0000001046627819 */ /* 0x000fe200000006ff */
[----:B------:R-:W-:Y:S01]  /*0ac0*/  FFMA.FTZ R62, R95, R111, R62 ;  /* 0x0000006f5f3e7223 */ /* 0x000fe2000001003e */
[----:B------:R-:W-:Y:S01]  /*0ad0*/  SHF.L.U32 R81, R81, 0x10, RZ ;  /* 0x0000001051517819 */ /* 0x000fe200000006ff */
[----:B------:R-:W-:Y:S01]  /*0ae0*/  FMUL.FTZ R99, R109, R100 ;  /* 0x000000646d637220 */ /* 0x000fe20000410000 */
[----:B------:R-:W-:Y:S01]  /*0af0*/  PRMT R80, R80, 0x7632, R80 ;  /* 0x0000763250507816 */ /* 0x000fe20000000050 */
[----:B------:R-:W-:Y:S01]  /*0b00*/  FADD.FTZ R32, R32, R91 ;  /* 0x0000005b20207221 */ /* 0x000fe20000010000 */
[----:B------:R-:W-:Y:S01]  /*0b10*/  SHF.L.U32 R111, R87, 0x10, RZ ;  /* 0x00000010576f7819 */ /* 0x000fe200000006ff */
[-C--:B------:R-:W-:Y:S01]  /*0b20*/  FFMA.FTZ R56, R97, R91.reuse, R56 ;  /* 0x0000005b61387223 */ /* 0x080fe20000010038 */
[----:B------:R-:W-:Y:S01]  /*0b30*/  SHF.L.U32 R100, R71, 0x10, RZ ;  /* 0x0000001047647819 */ /* 0x000fe200000006ff */
[----:B------:R-:W-:Y:S01]  /*0b40*/  FMUL.FTZ R98, R98, R91 ;  /* 0x0000005b62627220 */ /* 0x000fe20000410000 */
[----:B------:R-:W-:Y:S01]  /*0b50*/  PRMT R85, R85, 0x7632, R85 ;  /* 0x0000763255557816 */ /* 0x000fe20000000055 */
[----:B------:R-:W-:Y:S01]  /*0b60*/  FADD.FTZ R128, -R88, R81 ;  /* 0x0000005158807221 */ /* 0x000fe20000010100 */
[----:B------:R-:W-:Y:S01]  /*0b70*/  PRMT R84, R84, 0x7632, R84 ;  /* 0x0000763254547816 */ /* 0x000fe20000000054 */
[----:B------:R-:W-:Y:S01]  /*0b80*/  FADD.FTZ R34, R34, R111 ;  /* 0x0000006f22227221 */ /* 0x000fe20000010000 */
[----:B------:R-:W-:Y:S01]  /*0b90*/  PRMT R82, R82, 0x7632, R82 ;  /* 0x0000763252527816 */ /* 0x000fe20000000052 */
[-C--:B------:R-:W-:Y:S01]  /*0ba0*/  FFMA.FTZ R58, R99, R111.reuse, R58 ;  /* 0x0000006f633a7223 */ /* 0x080fe2000001003a */
[----:B------:R-:W-:Y:S01]  /*0bb0*/  SHF.L.U32 R91, R80, 0x10, RZ ;  /* 0x00000010505b7819 */ /* 0x000fe200000006ff */
[----:B------:R-:W-:Y:S01]  /*0bc0*/  FMUL.FTZ R100, R100, R111 ;  /* 0x0000006f64647220 */ /* 0x000fe20000410000 */
[----:B------:R-:W-:Y:S01]  /*0bd0*/  SHF.L.U32 R80, R85, 0x10, RZ ;  /* 0x0000001055507819 */ /* 0x000fe200000006ff */
[----:B------:R-:W-:Y:S01]  /*0be0*/  FMUL.FTZ R128, R109, R128 ;  /* 0x000000806d807220 */ /* 0x000fe20000410000 */
[----:B------:R-:W-:Y:S01]  /*0bf0*/  SHF.L.U32 R123, R152, 0x10, RZ ;  /* 0x00000010987b7819 */ /* 0x000fe200000006ff */
[----:B------:R-:W-:Y:S01]  /*0c00*/  FADD.FTZ R110, -R88, R91 ;  /* 0x0000005b586e7221 */ /* 0x000fe20000010100 */
[----:B------:R-:W-:Y:S01]  /*0c10*/  SHF.L.U32 R84, R84, 0x10, RZ ;  /* 0x0000001054547819 */ /* 0x000fe200000006ff */
[----:B------:R-:W-:Y:S01]  /*0c20*/  FADD.FTZ R39, R39, R80 ;  /* 0x0000005027277221 */ /* 0x000fe20000010000 */
[----:B------:R-:W-:Y:S01]  /*0c30*/  SHF.L.U32 R111, R153, 0x10, RZ ;  /* 0x00000010996f7819 */ /* 0x000fe200000006ff */
[-C--:B------:R-:W-:Y:S01]  /*0c40*/  FFMA.FTZ R63, R128, R80.reuse, R63 ;  /* 0x00000050803f7223 */ /* 0x080fe2000001003f */
[----:B------:R-:W-:Y:S01]  /*0c50*/  SHF.L.U32 R81, R82, 0x10, RZ ;  /* 0x0000001052517819 */ /* 0x000fe200000006ff */
[----:B------:R-:W-:Y:S01]  /*0c60*/  FMUL.FTZ R123, R123, R80 ;  /* 0x000000507b7b7220 */ /* 0x000fe20000410000 */
[----:B------:R-:W-:Y:S01]  /*0c70*/  FADD.FTZ R80, RZ, R94 ;  /* 0x0000005eff507221 */ /* 0x000fe20000010000 */
[----:B------:R-:W-:Y:S01]  /*0c80*/  FMUL.FTZ R111, R111, R84 ;  /* 0x000000546f6f7220 */ /* 0x000fe20000410000 */
[----:B------:R-:W-:Y:S01]  /*0c90*/  FMUL.FTZ R110, R109, R110 ;  /* 0x0000006e6d6e7220 */ /* 0x000fe20000410000 */
[----:B------:R-:W-:Y:S01]  /*0ca0*/  FADD.FTZ R130, -R88, R81 ;  /* 0x0000005158827221 */ /* 0x000fe20000010100 */
[----:B------:R-:W-:Y:S01]  /*0cb0*/  FFMA.FTZ R81, R3, R94, RZ ;  /* 0x0000005e03517223 */ /* 0x000fe200000100ff */
[----:B------:R-:W-:Y:S01]  /*0cc0*/  PRMT R82, R83, 0x7632, R82 ;  /* 0x0000763253527816 */ /* 0x000fe20000000052 */
[----:B------:R-:W-:Y:S01]  /*0cd0*/  FADD.FTZ R83, R80, R111 ;  /* 0x0000006f50537221 */ /* 0x000fe20000010000 */
[----:B------:R-:W-:Y:S01]  /*0ce0*/  PRMT R86, R86, 0x7632, R86 ;  /* 0x0000763256567816 */ /* 0x000fe20000000056 */
[----:B------:R-:W-:Y:S01]  /*0cf0*/  FFMA.FTZ R80, R110, R111, R81 ;  /* 0x0000006f6e507223 */ /* 0x000fe20000010051 */
[----:B------:R-:W-:Y:S01]  /*0d00*/  SHF.L.U32 R85, R82, 0x10, RZ ;  /* 0x0000001052557819 */ /* 0x000fe200000006ff */
[----:B------:R-:W-:Y:S01]  /*0d10*/  FADD.FTZ R82, R83, R96 ;  /* 0x0000006053527221 */ /* 0x000fe20000010000 */
[----:B------:R-:W-:Y:S01]  /*0d20*/  SHF.L.U32 R86, R86, 0x10, RZ ;  /* 0x0000001056567819 */ /* 0x000fe200000006ff */
[----:B------:R-:W-:Y:S01]  /*0d30*/  FFMA.FTZ R81, R95, R96, R80 ;  /* 0x000000605f517223 */ /* 0x000fe20000010050 */
[----:B------:R-:W-:Y:S01]  /*0d40*/  PRMT R87, R87, 0x7632, R87 ;  /* 0x0000763257577816 */ /* 0x000fe20000000057 */
[----:B------:R-:W-:Y:S01]  /*0d50*/  FADD.FTZ R83, R82, R123 ;  /* 0x0000007b52537221 */ /* 0x000fe20000010000 */
[----:B------:R-:W-:Y:S01]  /*0d60*/  FMUL.FTZ R130, R109, R130 ;  /* 0x000000826d827220 */ /* 0x000fe20000410000 */
[----:B------:R-:W-:Y:S01]  /*0d70*/  FFMA.FTZ R80, R128, R123, R81 ;  /* 0x0000007b80507223 */ /* 0x000fe20000010051 */
[----:B------:R-:W-:Y:S01]  /*0d80*/  FMUL.FTZ R129, R129, R86 ;  /* 0x0000005681817220 */ /* 0x000fe20000410000 */
[----:B------:R-:W-:Y:S01]  /*0d90*/  FADD.FTZ R82, R83, R98 ;  /* 0x0000006253527221 */ /* 0x000fe20000010000 */
[----:B------:R-:W-:Y:S01]  /*0da0*/  FADD.FTZ R37, R37, R84 ;  /* 0x0000005425257221 */ /* 0x000fe20000010000 */
[----:B------:R-:W-:Y:S01]  /*0db0*/  FFMA.FTZ R81, R97, R98, R80 ;  /* 0x0000006261517223 */ /* 0x000fe20000010050 */
[----:B------:R-:W-:Y:S01]  /*0dc0*/  FFMA.FTZ R61, R110, R84, R61 ;  /* 0x000000546e3d7223 */ /* 0x000fe2000001003d */
[----:B------:R-:W-:Y:S01]  /*0dd0*/  SHF.L.U32 R84, R87, 0x10, RZ ;  /* 0x0000001057547819 */ /* 0x000fe200000006ff */
[----:B------:R-:W-:Y:S01]  /*0de0*/  FADD.FTZ R138, -R88, R85 ;  /* 0x00000055588a7221 */ /* 0x000fe20000010100 */
[----:B------:R-:W-:Y:S01]  /*0df0*/  FADD.FTZ R83, R82, R129 ;  /* 0x0000008152537221 */ /* 0x000fe20000010000 */
[C---:B------:R-:W-:Y:S01]  /*0e00*/  FFMA.FTZ R80, R130.reuse, R129, R81 ;  /* 0x0000008182507223 */ /* 0x040fe20000010051 */
[----:B------:R-:W-:Y:S01]  /*0e10*/  FADD.FTZ R33, R33, R86 ;  /* 0x0000005621217221 */ /* 0x000fe20000010000 */
[----:B------:R-:W-:Y:S01]  /*0e20*/  FMUL.FTZ R138, R109, R138 ;  /* 0x0000008a6d8a7220 */ /* 0x000fe20000410000 */
[----:B------:R-:W-:Y:S01]  /*0e30*/  FMUL.FTZ R139, R139, R84 ;  /* 0x000000548b8b7220 */ /* 0x000fe20000410000 */
[----:B------:R-:W-:Y:S01]  /*0e40*/  FADD.FTZ R82, R83, R100 ;  /* 0x0000006453527221 */ /* 0x000fe20000010000 */
[----:B------:R-:W-:Y:S01]  /*0e50*/  FFMA.FTZ R81, R99, R100, R80 ;  /* 0x0000006463517223 */ /* 0x000fe20000010050 */
[----:B------:R-:W-:Y:S01]  /*0e60*/  FFMA.FTZ R57, R130, R86, R57 ;  /* 0x0000005682397223 */ /* 0x000fe20000010039 */
[----:B------:R-:W-:Y:S01]  /*0e70*/  FADD.FTZ R35, R35, R84 ;  /* 0x0000005423237221 */ /* 0x000fe20000010000 */
[----:B------:R-:W-:Y:S01]  /*0e80*/  FFMA.FTZ R59, R138, R84, R59 ;  /* 0x000000548a3b7223 */ /* 0x000fe2000001003b */
[----:B------:R-:W-:Y:S01]  /*0e90*/  FADD.FTZ R91, R82, R139 ;  /* 0x0000008b525b7221 */ /* 0x000fe20000010000 */
[----:B------:R-:W-:-:S07]  /*0ea0*/  FFMA.FTZ R148, R138, R139, R81 ;  /* 0x0000008b8a947223 */ /* 0x000fce0000010051 */
.L_x_46:
[----:B----4-:R-:W-:Y:S05]  /*0eb0*/  BSYNC.RECONVERGENT B1 ;  /* 0x0000000000017941 */ /* 0x010fea0003800200 */
.L_x_45:
        /* <DEDUP_REMOVED lines=10> */
[----:B------:R-:W0:Y:S02]  /*0f60*/  @P0 LDC.64 R102, c[0x0][0x438] ;  /* 0x00010e00ff660b82 */ /* 0x000e240000000a00 */
[----:B0-----:R-:W-:Y:S01]  /*0f70*/  @P0 IMAD.WIDE.U32 R104, R89, 0x10, R102 ;  /* 0x0000001059680825 */ /* 0x001fe200078e0066 */
[----:B------:R-:W-:-:S04]  /*0f80*/  SHF.L.U32 R102, R124, 0x10, RZ ;  /* 0x000000107c667819 */ /* 0x000fc800000006ff */
[----:B------:R0:W5:Y:S01]  /*0f90*/  @P0 LDG.E.128 R8, desc[UR10][R104.64] ;  /* 0x0000000a68080981 */ /* 0x000162000c1e1d00 */
[----:B------:R-:W-:Y:S02]  /*0fa0*/  SHF.L.U32 R133, R155, 0x10, RZ ;  /* 0x000000109b857819 */ /* 0x000fe400000006ff */
[----:B------:R-:W-:Y:S02]  /*0fb0*/  SHF.L.U32 R141, R154, 0x10, RZ ;  /* 0x000000109a8d7819 */ /* 0x000fe400000006ff */
[----:B------:R-:W-:Y:S02]  /*0fc0*/  IADD3 R90, PT, PT, R90, 0x100, RZ ;  /* 0x000001005a5a7810 */ /* 0x000fe40007ffe0ff */
[----:B------:R-:W-:Y:S02]  /*0fd0*/  IADD3 R89, PT, PT, R89, 0x100, RZ ;  /* 0x0000010059597810 */ /* 0x000fe40007ffe0ff */
[----:B0-----:R-:W-:Y:S02]  /*0fe0*/  SHF.L.U32 R104, R125, 0x10, RZ ;  /* 0x000000107d687819 */ /* 0x001fe400000006ff */
[----:B--2---:R-:W-:-:S02]  /*0ff0*/  SHF.L.U32 R101, R80, 0x10, RZ ;  /* 0x0000001050657819 */ /* 0x004fc400000006ff */
[----:B------:R-:W-:Y:S02]  /*1000*/  SHF.L.U32 R107, R81, 0x10, RZ ;  /* 0x00000010516b7819 */ /* 0x000fe400000006ff */
[----:B------:R-:W-:Y:S01]  /*1010*/  SHF.L.U32 R113, R83, 0x10, RZ ;  /* 0x0000001053717819 */ /* 0x000fe200000006ff */
[----:B------:R-:W-:Y:S01]  /*1020*/  FADD.FTZ R106, -R88, R101 ;  /* 0x00000065586a7221 */ /* 0x000fe20000010100 */
[----:B------:R-:W-:Y:S02]  /*1030*/  PRMT R81, R81, 0x7632, R81 ;  /* 0x0000763251517816 */ /* 0x000fe40000000051 */
[----:B---3--:R-:W-:Y:S01]  /*1040*/  SHF.L.U32 R103, R84, 0x10, RZ ;  /* 0x0000001054677819 */ /* 0x008fe200000006ff */
[----:B-----5:R-:W-:Y:S01]  /*1050*/  FMUL.FTZ R101, R109, R106 ;  /* 0x0000006a6d657220 */ /* 0x020fe20000410000 */
[----:B------:R-:W-:Y:S01]  /*1060*/  FADD.FTZ R106, -R88, R107 ;  /* 0x0000006b586a7221 */ /* 0x000fe20000010100 */
[----:B------:R-:W-:Y:S01]  /*1070*/  SHF.L.U32 R107, R82, 0x10, RZ ;  /* 0x00000010526b7819 */ /* 0x000fe200000006ff */
[----:B------:R-:W-:Y:S01]  /*1080*/  FADD.FTZ R108, -R88, R113 ;  /* 0x00000071586c7221 */ /* 0x000fe20000010100 */
[-C--:B------:R-:W-:Y:S01]  /*1090*/  FMUL.FTZ R102, R102, R103.reuse ;  /* 0x0000006766667220 */ /* 0x080fe20000410000 */
[----:B------:R-:W-:Y:S01]  /*10a0*/  FADD.FTZ R28, R28, R103 ;  /* 0x000000671c1c7221 */ /* 0x000fe20000010000 */
[----:B------:R-:W-:Y:S01]  /*10b0*/  FFMA.FTZ R52, R101, R103, R52 ;  /* 0x0000006765347223 */ /* 0x000fe20000010034 */
[----:B------:R-:W-:Y:S01]  /*10c0*/  SHF.L.U32 R105, R85, 0x10, RZ ;  /* 0x0000001055697819 */ /* 0x000fe200000006ff */
[----:B------:R-:W-:Y:S01]  /*10d0*/  FMUL.FTZ R103, R109, R106 ;  /* 0x0000006a6d677220 */ /* 0x000fe20000410000 */
[----:B------:R-:W-:Y:S01]  /*10e0*/  FADD.FTZ R106, -R88, R107 ;  /* 0x0000006b586a7221 */ /* 0x000fe20000010100 */
[----:B------:R-:W-:-:S02]  /*10f0*/  SHF.L.U32 R107, R86, 0x10, RZ ;  /* 0x00000010566b7819 */ /* 0x000fc400000006ff */
[----:B------:R-:W-:Y:S01]  /*1100*/  FADD.FTZ R30, R30, R105 ;  /* 0x000000691e1e7221 */ /* 0x000fe20000010000 */
[-C--:B------:R-:W-:Y:S01]  /*1110*/  FFMA.FTZ R54, R103, R105.reuse, R54 ;  /* 0x0000006967367223 */ /* 0x080fe20000010036 */
[----:B------:R-:W-:Y:S01]  /*1120*/  FMUL.FTZ R104, R104, R105 ;  /* 0x0000006968687220 */ /* 0x000fe20000410000 */
[----:B------:R-:W-:Y:S01]  /*1130*/  FMUL.FTZ R105, R109, R106 ;  /* 0x0000006a6d697220 */ /* 0x000fe20000410000 */
[----:B------:R-:W-:Y:S01]  /*1140*/  SHF.L.U32 R106, R126, 0x10, RZ ;  /* 0x000000107e6a7819 */ /* 0x000fe200000006ff */
[----:B------:R-:W-:Y:S01]  /*1150*/  FADD.FTZ R24, R24, R107 ;  /* 0x0000006b18187221 */ /* 0x000fe20000010000 */
[----:B------:R-:W-:Y:S01]  /*1160*/  PRMT R80, R80, 0x7632, R80 ;  /* 0x0000763250507816 */ /* 0x000fe20000000050 */
[-C--:B------:R-:W-:Y:S01]  /*1170*/  FFMA.FTZ R48, R105, R107.reuse, R48 ;  /* 0x0000006b69307223 */ /* 0x080fe20000010030 */
[----:B------:R-:W-:Y:S01]  /*1180*/  SHF.L.U32 R81, R81, 0x10, RZ ;  /* 0x0000001051517819 */ /* 0x000fe200000006ff */
[----:B------:R-:W-:Y:S01]  /*1190*/  FMUL.FTZ R106, R106, R107 ;  /* 0x0000006b6a6a7220 */ /* 0x000fe20000410000 */
[----:B------:R-:W-:Y:S01]  /*11a0*/  FMUL.FTZ R107, R109, R108 ;  /* 0x0000006c6d6b7220 */ /* 0x000fe20000410000 */
[----:B------:R-:W-:-:S02]  /*11b0*/  SHF.L.U32 R131, R80, 0x10, RZ ;  /* 0x0000001050837819 */ /* 0x000fc400000006ff */
[----:B------:R-:W-:Y:S01]  /*11c0*/  SHF.L.U32 R113, R87, 0x10, RZ ;  /* 0x0000001057717819 */ /* 0x000fe200000006ff */
[C---:B------:R-:W-:Y:S01]  /*11d0*/  FADD.FTZ R132, -R88.reuse, R81 ;  /* 0x0000005158847221 */ /* 0x040fe20000010100 */
[----:B------:R-:W-:Y:S01]  /*11e0*/  SHF.L.U32 R108, R127, 0x10, RZ ;  /* 0x000000107f6c7819 */ /* 0x000fe200000006ff */
[----:B------:R-:W-:Y:S01]  /*11f0*/  FADD.FTZ R112, -R88, R131 ;  /* 0x0000008358707221 */ /* 0x000fe20000010100 */
[----:B------:R-:W-:Y:S01]  /*1200*/  PRMT R85, R85, 0x7632, R85 ;  /* 0x0000763255557816 */ /* 0x000fe20000000055 */
[----:B------:R-:W-:Y:S01]  /*1210*/  FADD.FTZ R26, R26, R113 ;  /* 0x000000711a1a7221 */ /* 0x000fe20000010000 */
[----:B------:R-:W-:Y:S01]  /*1220*/  PRMT R84, R84, 0x7632, R84 ;  /* 0x0000763254547816 */ /* 0x000fe20000000054 */
[-C--:B------:R-:W-:Y:S01]  /*1230*/  FFMA.FTZ R50, R107, R113.reuse, R50 ;  /* 0x000000716b327223 */ /* 0x080fe20000010032 */
[----:B------:R-:W-:Y:S01]  /*1240*/  PRMT R82, R82, 0x7632, R82 ;  /* 0x0000763252527816 */ /* 0x000fe20000000052 */
[----:B------:R-:W-:Y:S01]  /*1250*/  FMUL.FTZ R108, R108, R113 ;  /* 0x000000716c6c7220 */ /* 0x000fe20000410000 */
[----:B------:R-:W-:Y:S01]  /*1260*/  SHF.L.U32 R80, R85, 0x10, RZ ;  /* 0x0000001055507819 */ /* 0x000fe200000006ff */
[C---:B------:R-:W-:Y:S01]  /*1270*/  FMUL.FTZ R132, R109.reuse, R132 ;  /* 0x000000846d847220 */ /* 0x040fe20000410000 */
[----:B------:R-:W-:Y:S01]  /*1280*/  SHF.L.U32 R131, R156, 0x10, RZ ;  /* 0x000000109c837819 */ /* 0x000fe200000006ff */
[----:B------:R-:W-:Y:S01]  /*1290*/  FMUL.FTZ R112, R109, R112 ;  /* 0x000000706d707220 */ /* 0x000fe20000410000 */
[----:B------:R-:W-:Y:S01]  /*12a0*/  SHF.L.U32 R84, R84, 0x10, RZ ;  /* 0x0000001054547819 */ /* 0x000fe200000006ff */
[----:B------:R-:W-:Y:S01]  /*12b0*/  FADD.FTZ R31, R31, R80 ;  /* 0x000000501f1f7221 */ /* 0x000fe20000010000 */
[----:B------:R-:W-:Y:S01]  /*12c0*/  SHF.L.U32 R113, R157, 0x10, RZ ;  /* 0x000000109d717819 */ /* 0x000fe200000006ff */
[-C--:B------:R-:W-:Y:S01]  /*12d0*/  FFMA.FTZ R55, R132, R80.reuse, R55 ;  /* 0x0000005084377223 */ /* 0x080fe20000010037 */
[----:B------:R-:W-:Y:S01]  /*12e0*/  SHF.L.U32 R81, R82, 0x10, RZ ;  /* 0x0000001052517819 */ /* 0x000fe200000006ff */
[----:B------:R-:W-:Y:S01]  /*12f0*/  FMUL.FTZ R131, R131, R80 ;  /* 0x0000005083837220 */ /* 0x000fe20000410000 */
[----:B------:R-:W-:Y:S01]  /*1300*/  FADD.FTZ R80, R91, R102 ;  /* 0x000000665b507221 */ /* 0x000fe20000010000 */
[----:B------:R-:W-:Y:S01]  /*1310*/  FMUL.FTZ R113, R113, R84 ;  /* 0x0000005471717220 */ /* 0x000fe20000410000 */
[----:B------:R-:W-:Y:S01]  /*1320*/  PRMT R82, R83, 0x7632, R82 ;  /* 0x0000763253527816 */ /* 0x000fe20000000052 */
[----:B------:R-:W-:Y:S01]  /*1330*/  FADD.FTZ R134, -R88, R81 ;  /* 0x0000005158867221 */ /* 0x000fe20000010100 */
[----:B------:R-:W-:Y:S01]  /*1340*/  FFMA.FTZ R81, R101, R102, R148 ;  /* 0x0000006665517223 */ /* 0x000fe20000010094 */
[----:B------:R-:W-:Y:S01]  /*1350*/  FADD.FTZ R83, R80, R113 ;  /* 0x0000007150537221 */ /* 0x000fe20000010000 */
[----:B------:R-:W-:Y:S01]  /*1360*/  PRMT R86, R86, 0x7632, R86 ;  /* 0x0000763256567816 */ /* 0x000fe20000000056 */
[----:B------:R-:W-:Y:S01]  /*1370*/  FMUL.FTZ R134, R109, R134 ;  /* 0x000000866d867220 */ /* 0x000fe20000410000 */
[----:B------:R-:W-:Y:S01]  /*1380*/  FFMA.FTZ R80, R112, R113, R81 ;  /* 0x0000007170507223 */ /* 0x000fe20000010051 */
[----:B------:R-:W-:Y:S01]  /*1390*/  SHF.L.U32 R85, R82, 0x10, RZ ;  /* 0x0000001052557819 */ /* 0x000fe200000006ff */
[----:B------:R-:W-:Y:S01]  /*13a0*/  FADD.FTZ R82, R83, R104 ;  /* 0x0000006853527221 */ /* 0x000fe20000010000 */
[----:B------:R-:W-:Y:S01]  /*13b0*/  SHF.L.U32 R86, R86, 0x10, RZ ;  /* 0x0000001056567819 */ /* 0x000fe200000006ff */
[----:B------:R-:W-:Y:S01]  /*13c0*/  FFMA.FTZ R81, R103, R104, R80 ;  /* 0x0000006867517223 */ /* 0x000fe20000010050 */
[----:B------:R-:W-:Y:S01]  /*13d0*/  PRMT R87, R87, 0x7632, R87 ;  /* 0x0000763257577816 */ /* 0x000fe20000000057 */
[----:B------:R-:W-:Y:S01]  /*13e0*/  FADD.FTZ R83, R82, R131 ;  /* 0x0000008352537221 */ /* 0x000fe20000010000 */
[----:B------:R-:W-:Y:S01]  /*13f0*/  FADD.FTZ R29, R29, R84 ;  /* 0x000000541d1d7221 */ /* 0x000fe20000010000 */
[----:B------:R-:W-:Y:S01]  /*1400*/  FFMA.FTZ R80, R132, R131, R81 ;  /* 0x0000008384507223 */ /* 0x000fe20000010051 */
[----:B------:R-:W-:Y:S01]  /*1410*/  FMUL.FTZ R133, R133, R86 ;  /* 0x0000005685857220 */ /* 0x000fe20000410000 */
        /* <DEDUP_REMOVED lines=17> */
.L_x_48:
[----:B------:R-:W-:Y:S05]  /*1530*/  BSYNC.RECONVERGENT B1 ;  /* 0x0000000000017941 */ /* 0x000fea0003800200 */
.L_x_47:
        /* <DEDUP_REMOVED lines=10> */
[----:B------:R-:W-:Y:S01]  /*15e0*/  SHF.L.U32 R137, R160, 0x10, RZ ;  /* 0x00000010a0897819 */ /* 0x000fe200000006ff */
[----:B0-----:R-:W-:-:S05]  /*15f0*/  @P0 IMAD.WIDE.U32 R114, R89, 0x10, R114 ;  /* 0x0000001059720825 */ /* 0x001fca00078e0072 */
[----:B------:R0:W5:Y:S01]  /*1600*/  @P0 LDG.E.128 R4, desc[UR10][R114.64] ;  /* 0x0000000a72040981 */ /* 0x000162000c1e1d00 */
[----:B------:R-:W-:Y:S02]  /*1610*/  SHF.L.U32 R143, R159, 0x10, RZ ;  /* 0x000000109f8f7819 */ /* 0x000fe400000006ff */
[C---:B--2---:R-:W-:Y:S02]  /*1620*/  PRMT R89, R84.reuse, 0x7632, R89 ;  /* 0x0000763254597816 */ /* 0x044fe40000000059 */
[----:B------:R-:W-:Y:S02]  /*1630*/  SHF.L.U32 R117, R84, 0x10, RZ ;  /* 0x0000001054757819 */ /* 0x000fe400000006ff */
[----:B------:R-:W-:Y:S02]  /*1640*/  SHF.L.U32 R89, R89, 0x10, RZ ;  /* 0x0000001059597819 */ /* 0x000fe400000006ff */
[C---:B------:R-:W-:Y:S01]  /*1650*/  PRMT R90, R85.reuse, 0x7632, R90 ;  /* 0x00007632555a7816 */ /* 0x040fe2000000005a */
[C---:B------:R-:W-:Y:S01]  /*1660*/  FADD.FTZ R84, -R88.reuse, R117 ;  /* 0x0000007558547221 */ /* 0x040fe20000010100 */
[----:B------:R-:W-:Y:S01]  /*1670*/  SHF.L.U32 R119, R85, 0x10, RZ ;  /* 0x0000001055777819 */ /* 0x000fe200000006ff */
[----:B------:R-:W-:Y:S01]  /*1680*/  FADD.FTZ R122, -R88, R89 ;  /* 0x00000059587a7221 */ /* 0x000fe20000010100 */
[C---:B------:R-:W-:Y:S01]  /*1690*/  PRMT R118, R86.reuse, 0x7632, R118 ;  /* 0x0000763256767816 */ /* 0x040fe20000000076 */
[----:B0----5:R-:W-:Y:S01]  /*16a0*/  FMUL.FTZ R115, R109, R84 ;  /* 0x000000546d737220 */ /* 0x021fe20000410000 */
[----:B------:R-:W-:Y:S01]  /*16b0*/  SHF.L.U32 R121, R86, 0x10, RZ ;  /* 0x0000001056797819 */ /* 0x000fe200000006ff */
[----:B------:R-:W-:Y:S01]  /*16c0*/  FADD.FTZ R116, -R88, R119 ;  /* 0x0000007758747221 */ /* 0x000fe20000010100 */
[----:B------:R-:W-:Y:S01]  /*16d0*/  SHF.L.U32 R135, R87, 0x10, RZ ;  /* 0x0000001057877819 */ /* 0x000fe200000006ff */
[----:B------:R-:W-:Y:S01]  /*16e0*/  FMUL.FTZ R122, R109, R122 ;  /* 0x0000007a6d7a7220 */ /* 0x000fe20000410000 */
[----:B------:R-:W-:-:S02]  /*16f0*/  SHF.L.U32 R85, R64, 0x10, RZ ;  /* 0x0000001040557819 */ /* 0x000fc400000006ff */
[----:B---3--:R-:W-:Y:S01]  /*1700*/  SHF.L.U32 R86, R80, 0x10, RZ ;  /* 0x0000001050567819 */ /* 0x008fe200000006ff */
[----:B------:R-:W-:Y:S01]  /*1710*/  FADD.FTZ R144, -R88, R135 ;  /* 0x0000008758907221 */ /* 0x000fe20000010100 */
[----:B------:R-:W-:Y:S02]  /*1720*/  PRMT R80, R80, 0x7632, R80 ;  /* 0x0000763250507816 */ /* 0x000fe40000000050 */
[----:B------:R-:W-:Y:S01]  /*1730*/  PRMT R120, R87, 0x7632, R120 ;  /* 0x0000763257787816 */ /* 0x000fe20000000078 */
[----:B------:R-:W-:Y:S01]  /*1740*/  FMUL.FTZ R114, R85, R86 ;  /* 0x0000005655727220 */ /* 0x000fe20000410000 */
[----:B------:R-:W-:Y:S01]  /*1750*/  SHF.L.U32 R87, R90, 0x10, RZ ;  /* 0x000000105a577819 */ /* 0x000fe200000006ff */
[----:B------:R-:W-:Y:S01]  /*1760*/  FADD.FTZ R90, -R88, R121 ;  /* 0x00000079585a7221 */ /* 0x000fe20000010100 */
[----:B------:R-:W-:Y:S01]  /*1770*/  SHF.L.U32 R117, R118, 0x10, RZ ;  /* 0x0000001076757819 */ /* 0x000fe200000006ff */
[----:B------:R-:W-:Y:S01]  /*1780*/  FMUL.FTZ R121, R109, R144 ;  /* 0x000000906d797220 */ /* 0x000fe20000410000 */
[----:B------:R-:W-:Y:S01]  /*1790*/  SHF.L.U32 R80, R80, 0x10, RZ ;  /* 0x0000001050507819 */ /* 0x000fe200000006ff */
[C---:B------:R-:W-:Y:S01]  /*17a0*/  FADD.FTZ R136, -R88.reuse, R87 ;  /* 0x0000005758887221 */ /* 0x040fe20000010100 */
[----:B------:R-:W-:Y:S01]  /*17b0*/  SHF.L.U32 R135, R161, 0x10, RZ ;  /* 0x00000010a1877819 */ /* 0x000fe200000006ff */
[----:B------:R-:W-:Y:S01]  /*17c0*/  FADD.FTZ R142, -R88, R117 ;  /* 0x00000075588e7221 */ /* 0x000fe20000010100 */
[----:B------:R-:W-:Y:S01]  /*17d0*/  SHF.L.U32 R85, R81, 0x10, RZ ;  /* 0x0000001051557819 */ /* 0x000fe200000006ff */
[----:B------:R-:W-:Y:S01]  /*17e0*/  FMUL.FTZ R117, R109, R116 ;  /* 0x000000746d757220 */ /* 0x000fe20000410000 */
[----:B------:R-:W-:Y:S01]  /*17f0*/  PRMT R81, R81, 0x7632, R81 ;  /* 0x0000763251517816 */ /* 0x000fe20000000051 */
[----:B------:R-:W-:Y:S01]  /*1800*/  FADD.FTZ R21, R21, R80 ;  /* 0x0000005015157221 */ /* 0x000fe20000010000 */
[----:B------:R-:W-:Y:S01]  /*1810*/  SHF.L.U32 R84, R65, 0x10, RZ ;  /* 0x0000001041547819 */ /* 0x000fe200000006ff */
[-C--:B------:R-:W-:Y:S01]  /*1820*/  FFMA.FTZ R45, R122, R80.reuse, R45 ;  /* 0x000000507a2d7223 */ /* 0x080fe2000001002d */
[----:B------:R-:W-:Y:S01]  /*1830*/  FMUL.FTZ R135, R135, R80 ;  /* 0x0000005087877220 */ /* 0x000fe20000410000 */
[----:B------:R-:W-:Y:S01]  /*1840*/  SHF.L.U32 R80, R81, 0x10, RZ ;  /* 0x0000001051507819 */ /* 0x000fe200000006ff */
[----:B------:R-:W-:Y:S01]  /*1850*/  FMUL.FTZ R136, R109, R136 ;  /* 0x000000886d887220 */ /* 0x000fe20000410000 */
[----:B------:R-:W-:Y:S01]  /*1860*/  SHF.L.U32 R119, R120, 0x10, RZ ;  /* 0x0000001078777819 */ /* 0x000fe200000006ff */
[----:B------:R-:W-:Y:S01]  /*1870*/  FADD.FTZ R22, R22, R85 ;  /* 0x0000005516167221 */ /* 0x000fe20000010000 */
[-C--:B------:R-:W-:Y:S01]  /*1880*/  FFMA.FTZ R46, R117, R85.reuse, R46 ;  /* 0x00000055752e7223 */ /* 0x080fe2000001002e */
[----:B------:R-:W-:Y:S01]  /*1890*/  FMUL.FTZ R116, R84, R85 ;  /* 0x0000005554747220 */ /* 0x000fe20000410000 */
[----:B------:R-:W-:Y:S01]  /*18a0*/  SHF.L.U32 R85, R83, 0x10, RZ ;  /* 0x0000001053557819 */ /* 0x000fe200000006ff */
[----:B------:R-:W-:Y:S01]  /*18b0*/  FADD.FTZ R23, R23, R80 ;  /* 0x0000005017177221 */ /* 0x000fe20000010000 */
[----:B------:R-:W-:Y:S01]  /*18c0*/  SHF.L.U32 R120, R67, 0x10, RZ ;  /* 0x0000001043787819 */ /* 0x000fe200000006ff */
[-C--:B------:R-:W-:Y:S01]  /*18d0*/  FFMA.FTZ R47, R136, R80.reuse, R47 ;  /* 0x00000050882f7223 */ /* 0x080fe2000001002f */
[----:B------:R-:W-:Y:S01]  /*18e0*/  FMUL.FTZ R137, R137, R80 ;  /* 0x0000005089897220 */ /* 0x000fe20000410000 */
[----:B------:R-:W-:Y:S01]  /*18f0*/  FADD.FTZ R80, R91, R114 ;  /* 0x000000725b507221 */ /* 0x000fe20000010000 */
[----:B------:R-:W-:Y:S01]  /*1900*/  FFMA.FTZ R81, R115, R114, R148 ;  /* 0x0000007273517223 */ /* 0x000fe20000010094 */
[----:B------:R-:W-:Y:S01]  /*1910*/  FADD.FTZ R18, R18, R85 ;  /* 0x0000005512127221 */ /* 0x000fe20000010000 */
[-C--:B------:R-:W-:Y:S01]  /*1920*/  FFMA.FTZ R42, R121, R85.reuse, R42 ;  /* 0x00000055792a7223 */ /* 0x080fe2000001002a */
[----:B------:R-:W-:Y:S01]  /*1930*/  FMUL.FTZ R120, R120, R85 ;  /* 0x0000005578787220 */ /* 0x000fe20000410000 */
[----:B------:R-:W-:Y:S01]  /*1940*/  SHF.L.U32 R87, R82, 0x10, RZ ;  /* 0x0000001052577819 */ /* 0x000fe200000006ff */
[----:B------:R-:W-:Y:S01]  /*1950*/  FADD.FTZ R146, -R88, R119 ;  /* 0x0000007758927221 */ /* 0x000fe20000010100 */
[----:B------:R-:W-:Y:S01]  /*1960*/  PRMT R85, R83, 0x7632, R85 ;  /* 0x0000763253557816 */ /* 0x000fe20000000055 */
[----:B------:R-:W-:Y:S01]  /*1970*/  FADD.FTZ R83, R80, R135 ;  /* 0x0000008750537221 */ /* 0x000fe20000010000 */
[----:B------:R-:W-:Y:S01]  /*1980*/  PRMT R82, R82, 0x7632, R82 ;  /* 0x0000763252527816 */ /* 0x000fe20000000052 */
[----:B------:R-:W-:Y:S01]  /*1990*/  FFMA.FTZ R80, R122, R135, R81 ;  /* 0x000000877a507223 */ /* 0x000fe20000010051 */
[----:B------:R-:W-:Y:S01]  /*19a0*/  SHF.L.U32 R118, R66, 0x10, RZ ;  /* 0x0000001042767819 */ /* 0x000fe200000006ff */
[----:B------:R-:W-:Y:S01]  /*19b0*/  FMUL.FTZ R119, R109, R90 ;  /* 0x0000005a6d777220 */ /* 0x000fe20000410000 */
[----:B------:R-:W-:Y:S01]  /*19c0*/  SHF.L.U32 R84, R82, 0x10, RZ ;  /* 0x0000001052547819 */ /* 0x000fe200000006ff */
[----:B------:R-:W-:Y:S01]  /*19d0*/  FADD.FTZ R82, R83, R116 ;  /* 0x0000007453527221 */ /* 0x000fe20000010000 */
[----:B------:R-:W-:Y:S01]  /*19e0*/  FFMA.FTZ R81, R117, R116, R80 ;  /* 0x0000007475517223 */ /* 0x000fe20000010050 */
[----:B------:R-:W-:Y:S01]  /*19f0*/  FMUL.FTZ R118, R118, R87 ;  /* 0x0000005776767220 */ /* 0x000fe20000410000 */
[----:B------:R-:W-:Y:S01]  /*1a00*/  FMUL.FTZ R142, R109, R142 ;  /* 0x0000008e6d8e7220 */ /* 0x000fe20000410000 */
[----:B------:R-:W-:Y:S01]  /*1a10*/  FADD.FTZ R83, R82, R137 ;  /* 0x0000008952537221 */ /* 0x000fe20000010000 */
[----:B------:R-:W-:Y:S01]  /*1a20*/  FFMA.FTZ R80, R136, R137, R81 ;  /* 0x0000008988507223 */ /* 0x000fe20000010051 */
[----:B------:R-:W-:Y:S01]  /*1a30*/  FMUL.FTZ R143, R143, R84 ;  /* 0x000000548f8f7220 */ /* 0x000fe20000410000 */
[----:B------:R-:W-:Y:S01]  /*1a40*/  SHF.L.U32 R85, R85, 0x10, RZ ;  /* 0x0000001055557819 */ /* 0x000fe200000006ff */
[----:B------:R-:W-:Y:S01]  /*1a50*/  FADD.FTZ R82, R83, R118 ;  /* 0x0000007653527221 */ /* 0x000fe20000010000 */
[----:B------:R-:W-:Y:S01]  /*1a60*/  FFMA.FTZ R81, R119, R118, R80 ;  /* 0x0000007677517223 */ /* 0x000fe20000010050 */
[----:B------:R-:W-:Y:S01]  /*1a70*/  SHF.L.U32 R144, R158, 0x10, RZ ;  /* 0x000000109e907819 */ /* 0x000fe200000006ff */
[----:B------:R-:W-:Y:S01]  /*1a80*/  FMUL.FTZ R146, R109, R146 ;  /* 0x000000926d927220 */ /* 0x000fe20000410000 */
[----:B------:R-:W-:Y:S01]  /*1a90*/  FADD.FTZ R83, R82, R143 ;  /* 0x0000008f52537221 */ /* 0x000fe20000010000 */
[----:B------:R-:W-:Y:S01]  /*1aa0*/  FFMA.FTZ R80, R142, R143, R81 ;  /* 0x0000008f8e507223 */ /* 0x000fe20000010051 */
        /* <DEDUP_REMOVED lines=10> */
[C---:B------:R-:W-:Y:S01]  /*1b50*/  FFMA.FTZ R43, R146.reuse, R85, R43 ;  /* 0x00000055922b7223 */ /* 0x040fe2000001002b */
[----:B------:R-:W-:Y:S01]  /*1b60*/  FADD.FTZ R91, R83, R144 ;  /* 0x00000090535b7221 */ /* 0x000fe20000010000 */
[----:B------:R-:W-:Y:S01]  /*1b70*/  FFMA.FTZ R148, R146, R144, R81 ;  /* 0x0000009092947223 */ /* 0x000fe20000010051 */
[----:B------:R-:W-:Y:S06]  /*1b80*/  BRA `(.L_x_49) ;  /* 0x00000000005c7947 */ /* 0x000fec0003800000 */
.L_x_44:
[----:B------:R-:W0:Y:S01]  /*1b90*/  LDC R2, c[0x0][0x388] ;  /* 0x0000e200ff027b82 */ /* 0x000e220000000800 */
[----:B------:R-:W-:-:S04]  /*1ba0*/  UISETP.NE.U32.AND UP0, UPT, UR12, URZ, UPT ;  /* 0x000000ff0c00728c */ /* 0x000fc8000bf05070 */
[----:B------:R-:W-:Y:S01]  /*1bb0*/  UISETP.NE.AND.EX UP0, UPT, UR13, URZ, UPT, UP0 ;  /* 0x000000ff0d00728c */ /* 0x000fe2000bf05300 */
[----:B0-----:R-:W-:-:S05]  /*1bc0*/  IMAD R80, R93, R2, RZ ;  /* 0x000000025d507224 */ /* 0x001fca00078e02ff */
[----:B------:R-:W-:-:S04]  /*1bd0*/  SHF.R.S32.HI R81, RZ, 0x1f, R80 ;  /* 0x0000001fff517819 */ /* 0x000fc80000011450 */
[----:B------:R-:W-:-:S04]  /*1be0*/  LEA.HI R80, R81, R80, RZ, 0x3 ;  /* 0x0000005051507211 */ /* 0x000fc800078f18ff */
[----:B------:R-:W-:Y:S01]  /*1bf0*/  LEA.HI.SX32 R147, R80, R149, 0x1d ;  /* 0x0000009550937211 */ /* 0x000fe200078feaff */
[----:B------:R-:W-:Y:S06]  /*1c00*/  BRA.U !UP0, `(.L_x_49) ;  /* 0x00000001083c7547 */ /* 0x000fec000b800000 */
[C---:B------:R-:W-:Y:S02]  /*1c10*/  ISETP.GE.U32.AND P0, PT, R0.reuse, 0x100, PT ;  /* 0x000001000000780c */ /* 0x040fe40003f06070 */
[C---:B------:R-:W-:Y:S02]  /*1c20*/  ISETP.GE.U32.AND P1, PT, R0.reuse, 0x200, PT ;  /* 0x000002000000780c */ /* 0x040fe40003f26070 */
[----:B------:R-:W-:Y:S02]  /*1c30*/  ISETP.GE.U32.AND P2, PT, R0, 0x300, PT ;  /* 0x000003000000780c */ /* 0x000fe40003f46070 */
[----:B------:R-:W-:-:S07]  /*1c40*/  MOV R89, R147 ;  /* 0x0000009300597202 */ /* 0x000fce0000000f00 */
[----:B------:R-:W0:Y:S08]  /*1c50*/  @P0 LDC.64 R80, c[0x0][0x438] ;  /* 0x00010e00ff500b82 */ /* 0x000e300000000a00 */
[----:B------:R-:W1:Y:S08]  /*1c60*/  @P1 LDC.64 R82, c[0x0][0x438] ;  /* 0x00010e00ff521b82 */ /* 0x000e700000000a00 */
[----:B------:R-:W2:Y:S01]  /*1c70*/  @P2 LDC.64 R86, c[0x0][0x438] ;  /* 0x00010e00ff562b82 */ /* 0x000ea20000000a00 */
[C---:B0-----:R-:W-:Y:S01]  /*1c80*/  @P0 IMAD.WIDE.U32 R80, R89.reuse, 0x10, R80 ;  /* 0x0000001059500825 */ /* 0x041fe200078e0050 */
[----:B------:R-:W-:-:S04]  /*1c90*/  @P0 IADD3 R89, PT, PT, R89, 0x100, RZ ;  /* 0x0000010059590810 */ /* 0x000fc80007ffe0ff */
[----:B------:R0:W5:Y:S01]  /*1ca0*/  @P0 LDG.E.128 R12, desc[UR10][R80.64] ;  /* 0x0000000a500c0981 */ /* 0x000162000c1e1d00 */
[C---:B-1----:R-:W-:Y:S01]  /*1cb0*/  @P1 IMAD.WIDE.U32 R84, R89.reuse, 0x10, R82 ;  /* 0x0000001059541825 */ /* 0x042fe200078e0052 */
[----:B------:R-:W-:-:S04]  /*1cc0*/  @P1 IADD3 R89, PT, PT, R89, 0x100, RZ ;  /* 0x0000010059591810 */ /* 0x000fc80007ffe0ff */
[----:B------:R0:W5:Y:S01]  /*1cd0*/  @P1 LDG.E.128 R8, desc[UR10][R84.64] ;  /* 0x0000000a54081981 */ /* 0x000162000c1e1d00 */
[----:B--2---:R-:W-:-:S05]  /*1ce0*/  @P2 IMAD.WIDE.U32 R82, R89, 0x10, R86 ;  /* 0x0000001059522825 */ /* 0x004fca00078e0056 */
[----:B------:R0:W5:Y:S02]  /*1cf0*/  @P2 LDG.E.128 R4, desc[UR10][R82.64] ;  /* 0x0000000a52042981 */ /* 0x000164000c1e1d00 */
.L_x_49:
[----:B----4-:R-:W-:Y:S05]  /*1d00*/  BSYNC.RECONVERGENT B0 ;  /* 0x0000000000007941 */ /* 0x010fea0003800200 */
.L_x_43:
[----:B0-----:R-:W0:Y:S01]  /*1d10*/  SHFL.DOWN PT, R80, R91, 0x10, 0x1f ;  /* 0x0a001f005b507f89 */ /* 0x001e2200000e0000 */
[----:B------:R-:W-:Y:S03]  /*1d20*/  BSSY.RECONVERGENT B0, `(.L_x_50) ;  /* 0x000001f000007945 */ /* 0x000fe60003800200 */
[----:B------:R-:W1:Y:S01]  /*1d30*/  SHFL.DOWN PT, R81, R148, 0x10, 0x1f ;  /* 0x0a001f0094517f89 */ /* 0x000e6200000e0000 */
[----:B------:R-:W2:Y:S01]  /*1d40*/  S2R R149, SR_TID.X ;  /* 0x0000000000957919 */ /* 0x000ea20000002100 */
[----:B0-----:R-:W-:Y:S01]  /*1d50*/  FADD.FTZ R80, R80, R91 ;  /* 0x0000005b50507221 */ /* 0x001fe20000010000 */
[----:B-1----:R-:W-:-:S04]  /*1d60*/  FADD.FTZ R81, R81, R148 ;  /* 0x0000009451517221 */ /* 0x002fc80000010000 */
[----:B------:R-:W0:Y:S04]  /*1d70*/  SHFL.DOWN PT, R83, R80, 0x8, 0x1f ;  /* 0x09001f0050537f89 */ /* 0x000e2800000e0000 */
[----:B------:R-:W1:Y:S01]  /*1d80*/  SHFL.DOWN PT, R82, R81, 0x8, 0x1f ;  /* 0x09001f0051527f89 */ /* 0x000e6200000e0000 */
[----:B--2---:R-:W-:Y:S01]  /*1d90*/  LOP3.LUT P0, RZ, R149, 0x1f, RZ, 0xc0, !PT ;  /* 0x0000001f95ff7812 */ /* 0x004fe2000780c0ff */
        /* <DEDUP_REMOVED lines=23> */
.L_x_51:
[----:B------:R-:W-:Y:S05]  /*1f10*/  BSYNC.RECONVERGENT B0 ;  /* 0x0000000000007941 */ /* 0x000fea0003800200 */
.L_x_50:
[----:B------:R-:W1:Y:S08]  /*1f20*/  S2UR UR5, SR_CgaCtaId ;  /* 0x00000000000579c3 */ /* 0x000e700000008800 */
[----:B------:R-:W-:Y:S01]  /*1f30*/  BAR.SYNC.DEFER_BLOCKING 0x0 ;  /* 0x0000000000007b1d */ /* 0x000fe20000010000 */
[----:B-----5:R-:W-:Y:S02]  /*1f40*/  ISETP.GE.AND P2, PT, R145, 0x1, PT ;  /* 0x000000019100780c */ /* 0x020fe40003f46270 */
[----:B------:R-:W-:-:S02]  /*1f50*/  ISETP.GE.U32.AND P1, PT, R0, 0x100, PT ;  /* 0x000001000000780c */ /* 0x000fc40003f26070 */
[----:B------:R-:W-:Y:S01]  /*1f60*/  ISETP.NE.AND P0, PT, RZ, UR9, PT ;  /* 0x00000009ff007c0c */ /* 0x000fe2000bf05270 */
[----:B------:R-:W-:Y:S01]  /*1f70*/  UMOV UR4, 0x400 ;  /* 0x0000040000047882 */ /* 0x000fe20000000000 */
[----:B------:R-:W-:Y:S07]  /*1f80*/  BSSY.RECONVERGENT B0, `(.L_x_52) ;  /* 0x000015c000007945 */ /* 0x000fee0003800200 */
[----:B------:R-:W-:-:S05]  /*1f90*/  @P2 IADD3 R145, PT, PT, R145, -0x1, RZ ;  /* 0xffffffff91912810 */ /* 0x000fca0007ffe0ff */
[----:B------:R-:W-:Y:S01]  /*1fa0*/  @P2 IMAD R145, R145, R2, RZ ;  /* 0x0000000291912224 */ /* 0x000fe200078e02ff */
[----:B-1----:R-:W-:-:S04]  /*1fb0*/  ULEA UR4, UR5, UR4, 0x18 ;  /* 0x0000000405047291 */ /* 0x002fc8000f8ec0ff */
[----:B------:R-:W-:Y:S02]  /*1fc0*/  UIADD3 UR5, UPT, UPT, UR4, 0x6040, URZ ;  /* 0x0000604004057890 */ /* 0x000fe4000fffe0ff */
[----:B------:R-:W-:Y:S02]  /*1fd0*/  @!UP1 UIADD3 UR5, UPT, UPT, UR4, 0x6000, URZ ;  /* 0x0000600004059890 */ /* 0x000fe4000fffe0ff */
[----:B------:R-:W-:Y:S02]  /*1fe0*/  UIADD3 UR8, UPT, UPT, UR4, 0x6050, URZ ;  /* 0x0000605004087890 */ /* 0x000fe4000fffe0ff */
[----:B------:R-:W-:-:S05]  /*1ff0*/  @!UP1 UIADD3 UR8, UPT, UPT, UR4, 0x6010, URZ ;  /* 0x0000601004089890 */ /* 0x000fca000fffe0ff */
[----:B------:R-:W1:Y:S01]  /*2000*/  LDS.128 R84, [UR5] ;  /* 0x00000005ff547984 */ /* 0x000e620008000c00 */
[----:B------:R-:W-:Y:S02]  /*2010*/  UIADD3 UR5, UPT, UPT, UR4, 0x6060, URZ ;  /* 0x0000606004057890 */ /* 0x000fe4000fffe0ff */
[----:B------:R-:W-:Y:S01]  /*2020*/  @!UP1 UIADD3 UR5, UPT, UPT, UR4, 0x6020, URZ ;  /* 0x0000602004059890 */ /* 0x000fe2000fffe0ff */
[----:B0-----:R-:W0:Y:S01]  /*2030*/  LDS.128 R80, [UR8] ;  /* 0x00000008ff507984 */ /* 0x001e220008000c00 */
[----:B------:R-:W-:Y:S02]  /*2040*/  UIADD3 UR8, UPT, UPT, UR4, 0x6070, URZ ;  /* 0x0000607004087890 */ /* 0x000fe4000fffe0ff */
[----:B------:R-:W-:Y:S01]  /*2050*/  @!UP1 UIADD3 UR8, UPT, UPT, UR4, 0x6030, URZ ;  /* 0x0000603004089890 */ /* 0x000fe2000fffe0ff */
[----:B-1----:R-:W-:Y:S01]  /*2060*/  FADD.FTZ R89, RZ, R84 ;  /* 0x00000054ff597221 */ /* 0x002fe20000010000 */
[----:B------:R-:W-:-:S03]  /*2070*/  FADD.FTZ R84, RZ, R85 ;  /* 0x00000055ff547221 */ /* 0x000fc60000010000 */
[----:B------:R-:W-:Y:S01]  /*2080*/  FADD.FTZ R89, R86, R89 ;  /* 0x0000005956597221 */ /* 0x000fe20000010000 */
[----:B------:R-:W-:-:S03]  /*2090*/  FADD.FTZ R84, R87, R84 ;  /* 0x0000005457547221 */ /* 0x000fc60000010000 */
[----:B0-----:R-:W-:Y:S01]  /*20a0*/  FADD.FTZ R163, R89, R80 ;  /* 0x0000005059a37221 */ /* 0x001fe20000010000 */
[----:B------:R-:W-:Y:S01]  /*20b0*/  FADD.FTZ R80, R84, R81 ;  /* 0x0000005154507221 */ /* 0x000fe20000010000 */
[----:B------:R-:W-:Y:S02]  /*20c0*/  LDS.128 R88, [UR8] ;  /* 0x00000008ff587984 */ /* 0x000fe40008000c00 */
[----:B------:R-:W-:Y:S01]  /*20d0*/  FADD.FTZ R163, R82, R163 ;  /* 0x000000a352a37221 */ /* 0x000fe20000010000 */
[----:B------:R-:W-:Y:S01]  /*20e0*/  FADD.FTZ R80, R83, R80 ;  /* 0x0000005053507221 */ /* 0x000fe20000010000 */
[----:B------:R-:W0:Y:S01]  /*20f0*/  LDS.128 R84, [UR5] ;  /* 0x00000005ff547984 */ /* 0x000e220008000c00 */
[----:B------:R-:W-:Y:S01]  /*2100*/  PRMT R83, R6, 0x7632, R83 ;  /* 0x0000763206537816 */ /* 0x000fe20000000053 */
[----:B0-----:R-:W-:Y:S01]  /*2110*/  FADD.FTZ R163, R163, R84 ;  /* 0x00000054a3a37221 */ /* 0x001fe20000010000 */
[--C-:B------:R-:W-:Y:S01]  /*2120*/  FADD.FTZ R80, R80, R85.reuse ;  /* 0x0000005550507221 */ /* 0x100fe20000010000 */
[----:B------:R-:W-:-:S02]  /*2130*/  PRMT R85, R4, 0x7632, R85 ;  /* 0x0000763204557816 */ /* 0x000fc40000000055 */
[----:B------:R-:W-:Y:S01]  /*2140*/  FADD.FTZ R163, R86, R163 ;  /* 0x000000a356a37221 */ /* 0x000fe20000010000 */
[----:B------:R-:W-:Y:S01]  /*2150*/  FADD.FTZ R80, R87, R80 ;  /* 0x0000005057507221 */ /* 0x000fe20000010000 */
[----:B------:R-:W-:Y:S02]  /*2160*/  PRMT R86, R15, 0x7632, R86 ;  /* 0x000076320f567816 */ /* 0x000fe40000000056 */
[----:B------:R-:W-:Y:S01]  /*2170*/  FADD.FTZ R163, R163, R88 ;  /* 0x00000058a3a37221 */ /* 0x000fe20000010000 */
[----:B------:R-:W-:Y:S01]  /*2180*/  FADD.FTZ R82, R80, R89 ;  /* 0x0000005950527221 */ /* 0x000fe20000010000 */
[----:B------:R-:W-:Y:S02]  /*2190*/  @P2 SHF.R.S32.HI R80, RZ, 0x1f, R145 ;  /* 0x0000001fff502819 */ /* 0x000fe40000011491 */
[----:B------:R-:W-:Y:S01]  /*21a0*/  FADD.FTZ R90, R90, R163 ;  /* 0x000000a35a5a7221 */ /* 0x000fe20000010000 */
[----:B------:R-:W-:Y:S01]  /*21b0*/  FADD.FTZ R81, R91, R82 ;  /* 0x000000525b517221 */ /* 0x000fe20000010000 */
[----:B------:R-:W-:Y:S01]  /*21c0*/  @P2 LEA.HI R84, R80, R145, RZ, 0x3 ;  /* 0x0000009150542211 */ /* 0x000fe200078f18ff */
[----:B------:R-:W-:-:S02]  /*21d0*/  HFMA2 R80, -RZ, RZ, 0, 0 ;  /* 0x00000000ff507431 */ /* 0x000fc400000001ff */
[----:B------:R-:W-:Y:S01]  /*21e0*/  FMUL.FTZ R82, R90, UR14 ;  /* 0x0000000e5a527c20 */ /* 0x000fe20008410000 */
[----:B------:R-:W-:Y:S01]  /*21f0*/  FMUL.FTZ R81, R81, UR14 ;  /* 0x0000000e51517c20 */ /* 0x000fe20008410000 */
[----:B------:R-:W-:Y:S02]  /*2200*/  @P2 LEA.HI.SX32 R80, R84, R149, 0x1d ;  /* 0x0000009554502211 */ /* 0x000fe400078feaff */
[----:B------:R-:W-:Y:S02]  /*2210*/  PRMT R84, R5, 0x7632, R84 ;  /* 0x0000763205547816 */ /* 0x000fe40000000054 */
[----:B------:R-:W-:Y:S02]  /*2220*/  FSEL R82, R82, RZ, !P0 ;  /* 0x000000ff52527208 */ /* 0x000fe40004000000 */
[----:B------:R-:W-:Y:S02]  /*2230*/  PRMT R87, R14, 0x7632, R87 ;  /* 0x000076320e577816 */ /* 0x000fe40000000057 */
[----:B------:R-:W-:-:S02]  /*2240*/  PRMT R88, R13, 0x7632, R88 ;  /* 0x000076320d587816 */ /* 0x000fc40000000058 */
[----:B------:R-:W-:Y:S01]  /*2250*/  PRMT R89, R12, 0x7632, R89 ;  /* 0x000076320c597816 */ /* 0x000fe20000000059 */
[----:B------:R-:W-:Y:S06]  /*2260*/  @!P1 BRA `(.L_x_53) ;  /* 0x0000001000b49947 */ /* 0x000fec0003800000 */
[----:B------:R-:W-:-:S04]  /*2270*/  UISETP.NE.U32.AND UP0, UPT, UR12, URZ, UPT ;  /* 0x000000ff0c00728c */ /* 0x000fc8000bf05070 */
[----:B------:R-:W-:-:S09]  /*2280*/  UISETP.NE.AND.EX UP0, UPT, UR13, URZ, UPT, UP0 ;  /* 0x000000ff0d00728c */ /* 0x000fd2000bf05300 */
[----:B------:R-:W-:Y:S05]  /*2290*/  BRA.U UP0, `(.L_x_54) ;  /* 0x0000000900507547 */ /* 0x000fea000b800000 */
[----:B------:R-:W-:Y:S01]  /*22a0*/  UMOV UR4, UR6 ;  /* 0x0000000600047c82 */ /* 0x000fe20008000000 */
[----:B------:R-:W-:Y:S01]  /*22b0*/  UMOV UR5, UR7 ;  /* 0x0000000700057c82 */ /* 0x000fe20008000000 */
[----:B------:R-:W-:-:S04]  /*22c0*/  UISETP.NE.U32.AND UP0, UPT, UR4, URZ, UPT ;  /* 0x000000ff0400728c */ /* 0x000fc8000bf05070 */
[----:B------:R-:W-:-:S09]  /*22d0*/  UISETP.NE.AND.EX UP0, UPT, UR5, URZ, UPT, UP0 ;  /* 0x000000ff0500728c */ /* 0x000fd2000bf05300 */
[----:B------:R-:W-:Y:S05]  /*22e0*/  BRA.U UP0, `(.L_x_55) ;  /* 0x0000000500247547 */ /* 0x000fea000b800000 */
[----:B------:R-:W-:Y:S05]  /*22f0*/  @!P2 BRA `(.L_x_56) ;  /* 0x000000000020a947 */ /* 0x000fea0003800000 */
[----:B------:R-:W-:Y:S01]  /*2300*/  FFMA.FTZ R87, R3, R81, R82 ;  /* 0x0000005103577223 */ /* 0x000fe20000010052 */
[----:B------:R-:W-:-:S03]  /*2310*/  ISETP.GT.AND P0, PT, R92, RZ, PT ;  /* 0x000000ff5c00720c */ /* 0x000fc60003f04270 */
[----:B------:R-:W-:-:S04]  /*2320*/  FADD.FTZ R86, R94, -R87 ;  /* 0x800000575e567221 */ /* 0x000fc80000010000 */
[----:B------:R-:W-:-:S05]  /*2330*/  FMUL.FTZ R86, R109, R86 ;  /* 0x000000566d567220 */ /* 0x000fca0000410000 */
[----:B------:R-:W-:-:S05]  /*2340*/  FSEL R86, R86, RZ, P0 ;  /* 0x000000ff56567208 */ /* 0x000fca0000000000 */
[----:B------:R-:W-:-:S05]  /*2350*/  FMUL.FTZ R86, R86, UR15 ;  /* 0x0000000f56567c20 */ /* 0x000fca0008410000 */
[----:B------:R-:W-:-:S04]  /*2360*/  F2FP.BF16.F32.PACK_AB R86, RZ, R86 ;  /* 0x00000056ff56723e */ /* 0x000fc800000010ff */
[----:B------:R-:W-:-:S07]  /*2370*/  PRMT R72, R86, 0x7610, R72 ;  /* 0x0000761056487816 */ /* 0x000fce0000000048 */
.L_x_56:
        /* <DEDUP_REMOVED lines=9> */
.L_x_57:
        /* <DEDUP_REMOVED lines=9> */
.L_x_58:
        /* <DEDUP_REMOVED lines=9> */
.L_x_59:
        /* <DEDUP_REMOVED lines=9> */
.L_x_60:
        /* <DEDUP_REMOVED lines=9> */
.L_x_61:
        /* <DEDUP_REMOVED lines=9> */
.L_x_62:
        /* <DEDUP_REMOVED lines=8> */
[----:B------:R-:W-:Y:S01]  /*2760*/  PRMT R75, R75, 0x5410, R86 ;  /* 0x000054104b4b7816 */ /* 0x000fe20000000056 */
[----:B------:R-:W-:Y:S06]  /*2770*/  BRA `(.L_x_63) ;  /* 0x0000000c00487947 */ /* 0x000fec0003800000 */
.L_x_55:
[----:B------:R-:W0:Y:S01]  /*2780*/  @P2 LDC R79, c[0x0][0x40c] ;  /* 0x00010300ff4f2b82 */ /* 0x000e220000000800 */
[-CC-:B------:R-:W-:Y:S01]  /*2790*/  FFMA.FTZ R77, R3, R81.reuse, R82.reuse ;  /* 0x00000051034d7223 */ /* 0x180fe20000010052 */
[-CC-:B------:R-:W-:Y:S01]  /*27a0*/  FFMA.FTZ R78, R110, R81.reuse, R82.reuse ;  /* 0x000000516e4e7223 */ /* 0x180fe20000010052 */
[----:B------:R-:W-:Y:S01]  /*27b0*/  ISETP.GT.AND P0, PT, R92, RZ, PT ;  /* 0x000000ff5c00720c */ /* 0x000fe20003f04270 */
[----:B------:R-:W-:Y:S01]  /*27c0*/  FFMA.FTZ R88, R128, R81, R82 ;  /* 0x0000005180587223 */ /* 0x000fe20000010052 */
[----:B------:R-:W-:Y:S01]  /*27d0*/  FADD.FTZ R76, R94, -R77 ;  /* 0x8000004d5e4c7221 */ /* 0x000fe20000010000 */
[----:B------:R-:W-:Y:S02]  /*27e0*/  FADD.FTZ R78, R111, -R78 ;  /* 0x8000004e6f4e7221 */ /* 0x000fe40000010000 */
[----:B------:R-:W1:Y:S01]  /*27f0*/  @P2 LDC R86, c[0x0][0x40c] ;  /* 0x00010300ff562b82 */ /* 0x000e620000000800 */
[C---:B------:R-:W-:Y:S01]  /*2800*/  FMUL.FTZ R76, R109.reuse, R76 ;  /* 0x0000004c6d4c7220 */ /* 0x040fe20000410000 */
[----:B------:R-:W-:Y:S01]  /*2810*/  FMUL.FTZ R78, R109, R78 ;  /* 0x0000004e6d4e7220 */ /* 0x000fe20000410000 */
[----:B------:R-:W-:-:S03]  /*2820*/  FADD.FTZ R88, R123, -R88 ;  /* 0x800000587b587221 */ /* 0x000fc60000010000 */
[----:B------:R-:W-:Y:S01]  /*2830*/  FSEL R76, R76, RZ, P0 ;  /* 0x000000ff4c4c7208 */ /* 0x000fe20000000000 */
[----:B------:R-:W-:Y:S01]  /*2840*/  FMUL.FTZ R88, R109, R88 ;  /* 0x000000586d587220 */ /* 0x000fe20000410000 */
[----:B------:R-:W-:Y:S01]  /*2850*/  FSEL R87, R78, RZ, P0 ;  /* 0x000000ff4e577208 */ /* 0x000fe20000000000 */
[----:B------:R-:W2:Y:S03]  /*2860*/  @P2 LDC R90, c[0x0][0x40c] ;  /* 0x00010300ff5a2b82 */ /* 0x000ea60000000800 */
[----:B------:R-:W-:Y:S01]  /*2870*/  FSEL R88, R88, RZ, P0 ;  /* 0x000000ff58587208 */ /* 0x000fe20000000000 */
[----:B0-----:R-:W-:Y:S01]  /*2880*/  @P2 FMUL.FTZ R77, R76, R79 ;  /* 0x0000004f4c4d2220 */ /* 0x001fe20000410000 */
[----:B------:R-:W-:-:S03]  /*2890*/  F2FP.BF16.F32.PACK_AB R76, R87, R76 ;  /* 0x0000004c574c723e */ /* 0x000fc600000010ff */
[----:B------:R-:W0:Y:S01]  /*28a0*/  @P2 LDC R91, c[0x0][0x40c] ;  /* 0x00010300ff5b2b82 */ /* 0x000e220000000800 */
[----:B------:R-:W-:Y:S01]  /*28b0*/  @P2 F2FP.BF16.F32.PACK_AB R78, RZ, R77 ;  /* 0x0000004dff4e223e */ /* 0x000fe200000010ff */
[----:B------:R-:W-:Y:S01]  /*28c0*/  FFMA.FTZ R77, R95, R81, R82 ;  /* 0x000000515f4d7223 */ /* 0x000fe20000010052 */
[----:B-1----:R-:W-:Y:S02]  /*28d0*/  @P2 FMUL.FTZ R79, R87, R86 ;  /* 0x00000056574f2220 */ /* 0x002fe40000410000 */
[----:B------:R-:W-:-:S03]  /*28e0*/  @P2 PRMT R72, R78, 0x7610, R72 ;  /* 0x000076104e482816 */ /* 0x000fc60000000048 */
[----:B------:R-:W1:Y:S01]  /*28f0*/  @P2 LDC R87, c[0x0][0x40c] ;  /* 0x00010300ff572b82 */ /* 0x000e620000000800 */
[----:B------:R-:W-:Y:S01]  /*2900*/  FADD.FTZ R86, R96, -R77 ;  /* 0x8000004d60567221 */ /* 0x000fe20000010000 */
[----:B------:R-:W-:-:S03]  /*2910*/  @P2 F2FP.BF16.F32.PACK_AB R79, RZ, R79 ;  /* 0x0000004fff4f223e */ /* 0x000fc600000010ff */
[----:B------:R-:W-:Y:S01]  /*2920*/  FMUL.FTZ R86, R109, R86 ;  /* 0x000000566d567220 */ /* 0x000fe20000410000 */
[----:B------:R-:W-:Y:S01]  /*2930*/  @P2 PRMT R72, R72, 0x5410, R79 ;  /* 0x0000541048482816 */ /* 0x000fe2000000004f */
[----:B------:R-:W-:Y:S01]  /*2940*/  FFMA.FTZ R79, R97, R81, R82 ;  /* 0x00000051614f7223 */ /* 0x000fe20000010052 */
[----:B------:R-:W3:Y:S02]  /*2950*/  @P2 LDC R148, c[0x0][0x40c] ;  /* 0x00010300ff942b82 */ /* 0x000ee40000000800 */
[----:B------:R-:W-:Y:S01]  /*2960*/  FSEL R77, R86, RZ, P0 ;  /* 0x000000ff564d7208 */ /* 0x000fe20000000000 */
[----:B------:R-:W-:-:S04]  /*2970*/  FADD.FTZ R78, R98, -R79 ;  /* 0x8000004f624e7221 */ /* 0x000fc80000010000 */
[----:B--2---:R-:W-:Y:S01]  /*2980*/  @P2 FMUL.FTZ R86, R77, R90 ;  /* 0x0000005a4d562220 */ /* 0x004fe20000410000 */
[----:B------:R-:W-:Y:S01]  /*2990*/  F2FP.BF16.F32.PACK_AB R77, R88, R77 ;  /* 0x0000004d584d723e */ /* 0x000fe200000010ff */
[----:B------:R-:W2:Y:S01]  /*29a0*/  @P2 LDC R90, c[0x0][0x40c] ;  /* 0x00010300ff5a2b82 */ /* 0x000ea20000000800 */
[----:B------:R-:W-:Y:S02]  /*29b0*/  FMUL.FTZ R78, R109, R78 ;  /* 0x0000004e6d4e7220 */ /* 0x000fe40000410000 */
[----:B------:R-:W-:-:S03]  /*29c0*/  @P2 F2FP.BF16.F32.PACK_AB R86, RZ, R86 ;  /* 0x00000056ff56223e */ /* 0x000fc600000010ff */
[----:B------:R-:W-:Y:S01]  /*29d0*/  FSEL R78, R78, RZ, P0 ;  /* 0x000000ff4e4e7208 */ /* 0x000fe20000000000 */
[----:B-1----:R-:W-:Y:S01]  /*29e0*/  @P2 FMUL.FTZ R87, R88, R87 ;  /* 0x0000005758572220 */ /* 0x002fe20000410000 */
[----:B------:R-:W-:Y:S01]  /*29f0*/  FFMA.FTZ R88, R130, R81, R82 ;  /* 0x0000005182587223 */ /* 0x000fe20000010052 */
[----:B------:R-:W-:Y:S02]  /*2a00*/  @P2 PRMT R73, R86, 0x7610, R73 ;  /* 0x0000761056492816 */ /* 0x000fe40000000049 */
[----:B0-----:R-:W-:Y:S01]  /*2a10*/  @P2 FMUL.FTZ R79, R78, R91 ;  /* 0x0000005b4e4f2220 */ /* 0x001fe20000410000 */
[----:B------:R-:W-:Y:S01]  /*2a20*/  FADD.FTZ R88, R129, -R88 ;  /* 0x8000005881587221 */ /* 0x000fe20000010000 */
[----:B------:R-:W-:-:S03]  /*2a30*/  @P2 F2FP.BF16.F32.PACK_AB R87, RZ, R87 ;  /* 0x00000057ff57223e */ /* 0x000fc600000010ff */
[----:B------:R-:W-:Y:S01]  /*2a40*/  FMUL.FTZ R88, R109, R88 ;  /* 0x000000586d587220 */ /* 0x000fe20000410000 */
[----:B------:R-:W-:Y:S02]  /*2a50*/  @P2 PRMT R73, R73, 0x5410, R87 ;  /* 0x0000541049492816 */ /* 0x000fe40000000057 */
[----:B------:R-:W-:Y:S02]  /*2a60*/  @P2 F2FP.BF16.F32.PACK_AB R79, RZ, R79 ;  /* 0x0000004fff4f223e */ /* 0x000fe400000010ff */
[----:B------:R-:W-:Y:S02]  /*2a70*/  FSEL R89, R88, RZ, P0 ;  /* 0x000000ff58597208 */ /* 0x000fe40000000000 */
[----:B------:R-:W-:Y:S02]  /*2a80*/  @P2 PRMT R74, R79, 0x7610, R74 ;  /* 0x000076104f4a2816 */ /* 0x000fe4000000004a */
[C---:B------:R-:W-:Y:S01]  /*2a90*/  F2FP.BF16.F32.PACK_AB R78, R89.reuse, R78 ;  /* 0x0000004e594e723e */ /* 0x040fe200000010ff */
[----:B--2---:R-:W-:Y:S01]  /*2aa0*/  @P2 FMUL.FTZ R88, R89, R90 ;  /* 0x0000005a59582220 */ /* 0x004fe20000410000 */
[----:B------:R-:W-:-:S04]  /*2ab0*/  FFMA.FTZ R89, R99, R81, R82 ;  /* 0x0000005163597223 */ /* 0x000fc80000010052 */
[----:B------:R-:W-:Y:S01]  /*2ac0*/  FADD.FTZ R90, R100, -R89 ;  /* 0x80000059645a7221 */ /* 0x000fe20000010000 */
[----:B------:R-:W-:-:S03]  /*2ad0*/  @P2 F2FP.BF16.F32.PACK_AB R88, RZ, R88 ;  /* 0x00000058ff58223e */ /* 0x000fc600000010ff */
[----:B------:R-:W-:Y:S01]  /*2ae0*/  FMUL.FTZ R90, R109, R90 ;  /* 0x0000005a6d5a7220 */ /* 0x000fe20000410000 */
[----:B------:R-:W-:-:S04]  /*2af0*/  @P2 PRMT R74, R74, 0x5410, R88 ;  /* 0x000054104a4a2816 */ /* 0x000fc80000000058 */
[----:B------:R-:W-:Y:S01]  /*2b00*/  FSEL R87, R90, RZ, P0 ;  /* 0x000000ff5a577208 */ /* 0x000fe20000000000 */
[----:B------:R-:W-:-:S04]  /*2b10*/  FFMA.FTZ R90, R138, R81, R82 ;  /* 0x000000518a5a7223 */ /* 0x000fc80000010052 */
[----:B------:R-:W-:Y:S01]  /*2b20*/  FADD.FTZ R90, R139, -R90 ;  /* 0x8000005a8b5a7221 */ /* 0x000fe20000010000 */
[----:B---3--:R-:W-:-:S03]  /*2b30*/  @P2 FMUL.FTZ R86, R87, R148 ;  /* 0x0000009457562220 */ /* 0x008fc60000410000 */
[----:B------:R-:W-:Y:S02]  /*2b40*/  FMUL.FTZ R90, R109, R90 ;  /* 0x0000005a6d5a7220 */ /* 0x000fe40000410000 */
[----:B------:R-:W-:-:S03]  /*2b50*/  @P2 F2FP.BF16.F32.PACK_AB R86, RZ, R86 ;  /* 0x00000056ff56223e */ /* 0x000fc600000010ff */
[----:B------:R-:W-:Y:S02]  /*2b60*/  FSEL R90, R90, RZ, P0 ;  /* 0x000000ff5a5a7208 */ /* 0x000fe40000000000 */
[----:B------:R-:W-:Y:S02]  /*2b70*/  @P2 PRMT R75, R86, 0x7610, R75 ;  /* 0x00007610564b2816 */ /* 0x000fe4000000004b */
[----:B------:R-:W-:Y:S01]  /*2b80*/  F2FP.BF16.F32.PACK_AB R79, R90, R87 ;  /* 0x000000575a4f723e */ /* 0x000fe200000010ff */
[----:B------:R-:W-:Y:S06]  /*2b90*/  @!P2 BRA `(.L_x_63) ;  /* 0x000000080040a947 */ /* 0x000fec0003800000 */
[----:B------:R-:W-:-:S05]  /*2ba0*/  FMUL.FTZ R86, R90, UR15 ;  /* 0x0000000f5a567c20 */ /* 0x000fca0008410000 */
[----:B------:R-:W-:-:S04]  /*2bb0*/  F2FP.BF16.F32.PACK_AB R86, RZ, R86 ;  /* 0x00000056ff56723e */ /* 0x000fc800000010ff */
[----:B------:R-:W-:Y:S01]  /*2bc0*/  PRMT R75, R75, 0x5410, R86 ;  /* 0x000054104b4b7816 */ /* 0x000fe20000000056 */
[----:B------:R-:W-:Y:S06]  /*2bd0*/  BRA `(.L_x_63) ;  /* 0x0000000800307947 */ /* 0x000fec0003800000 */
.L_x_54:
[----:B------:R-:W-:Y:S01]  /*2be0*/  UMOV UR4, UR6 ;  /* 0x0000000600047c82 */ /* 0x000fe20008000000 */
[----:B------:R-:W-:Y:S01]  /*2bf0*/  UMOV UR5, UR7 ;  /* 0x0000000700057c82 */ /* 0x000fe20008000000 */
[----:B------:R-:W-:-:S04]  /*2c00*/  UISETP.NE.U32.AND UP0, UPT, UR4, URZ, UPT ;  /* 0x000000ff0400728c */ /* 0x000fc8000bf05070 */
[----:B------:R-:W-:-:S09]  /*2c10*/  UISETP.NE.AND.EX UP0, UPT, UR5, URZ, UPT, UP0 ;  /* 0x000000ff0500728c */ /* 0x000fd2000bf05300 */
[----:B------:R-:W-:Y:S05]  /*2c20*/  BRA.U UP0, `(.L_x_64) ;  /* 0x0000000500087547 */ /* 0x000fea000b800000 */
[----:B------:R-:W-:Y:S02]  /*2c30*/  ISETP.GT.AND P0, PT, R92, RZ, PT ;  /* 0x000000ff5c00720c */ /* 0x000fe40003f04270 */
[----:B------:R-:W-:Y:S02]  /*2c40*/  SHF.L.U32 R148, R89, 0x10, RZ ;  /* 0x0000001059947819 */ /* 0x000fe400000006ff */
[----:B------:R-:W-:Y:S02]  /*2c50*/  SHF.L.U32 R90, R12, 0x10, RZ ;  /* 0x000000100c5a7819 */ /* 0x000fe400000006ff */
[----:B------:R-:W-:-:S07]  /*2c60*/  SHF.L.U32 R88, R88, 0x10, RZ ;  /* 0x0000001058587819 */ /* 0x000fce00000006ff */
[-CC-:B------:R-:W-:Y:S01]  /*2c70*/  @P0 FFMA.FTZ R162, R110, R81.reuse, R82.reuse ;  /* 0x000000516ea20223 */ /* 0x180fe20000010052 */
[-CC-:B------:R-:W-:Y:S01]  /*2c80*/  @P0 FFMA.FTZ R91, R3, R81.reuse, R82.reuse ;  /* 0x00000051035b0223 */ /* 0x180fe20000010052 */
[----:B------:R-:W-:Y:S02]  /*2c90*/  @P0 FFMA.FTZ R164, R128, R81, R82 ;  /* 0x0000005180a40223 */ /* 0x000fe40000010052 */
[----:B------:R-:W-:Y:S01]  /*2ca0*/  @P0 FADD.FTZ R89, R111, -R162 ;  /* 0x800000a26f590221 */ /* 0x000fe20000010000 */
[----:B------:R-:W-:Y:S01]  /*2cb0*/  @P0 FADD.FTZ R91, R94, -R91 ;  /* 0x8000005b5e5b0221 */ /* 0x000fe20000010000 */
[----:B------:R-:W-:Y:S01]  /*2cc0*/  SHF.L.U32 R162, R13, 0x10, RZ ;  /* 0x000000100da27819 */ /* 0x000fe200000006ff */
[----:B------:R-:W-:Y:S01]  /*2cd0*/  @P0 FADD.FTZ R164, R123, -R164 ;  /* 0x800000a47ba40221 */ /* 0x000fe20000010000 */
[C---:B------:R-:W-:Y:S01]  /*2ce0*/  @P0 FFMA.FTZ R148, R109.reuse, R89, R148 ;  /* 0x000000596d940223 */ /* 0x040fe20000010094 */
[C---:B------:R-:W-:Y:S01]  /*2cf0*/  @P0 FFMA.FTZ R90, R109.reuse, R91, R90 ;  /* 0x0000005b6d5a0223 */ /* 0x040fe2000001005a */
[----:B------:R-:W0:Y:S01]  /*2d00*/  @P2 LDC R89, c[0x0][0x40c] ;  /* 0x00010300ff592b82 */ /* 0x000e220000000800 */
[----:B------:R-:W-:Y:S01]  /*2d10*/  @P0 FFMA.FTZ R88, R109, R164, R88 ;  /* 0x000000a46d580223 */ /* 0x000fe20000010058 */
[----:B------:R-:W-:-:S04]  /*2d20*/  @P0 FFMA.FTZ R164, R130, R81, R82 ;  /* 0x0000005182a40223 */ /* 0x000fc80000010052 */
[----:B------:R-:W-:Y:S02]  /*2d30*/  @P0 FADD.FTZ R164, R129, -R164 ;  /* 0x800000a481a40221 */ /* 0x000fe40000010000 */
[----:B------:R-:W1:Y:S01]  /*2d40*/  @P2 LDC R91, c[0x0][0x40c] ;  /* 0x00010300ff5b2b82 */ /* 0x000e620000000800 */
[----:B0-----:R-:W-:Y:S01]  /*2d50*/  @P2 FMUL.FTZ R90, R90, R89 ;  /* 0x000000595a5a2220 */ /* 0x001fe20000410000 */
[----:B------:R-:W-:-:S04]  /*2d60*/  @P0 FFMA.FTZ R89, R95, R81, R82 ;  /* 0x000000515f590223 */ /* 0x000fc80000010052 */
[----:B------:R-:W-:Y:S01]  /*2d70*/  @P0 FADD.FTZ R89, R96, -R89 ;  /* 0x8000005960590221 */ /* 0x000fe20000010000 */
[----:B------:R-:W-:Y:S01]  /*2d80*/  @P2 F2FP.BF16.F32.PACK_AB R90, RZ, R90 ;  /* 0x0000005aff5a223e */ /* 0x000fe200000010ff */
[----:B-1----:R-:W-:Y:S02]  /*2d90*/  @P2 FMUL.FTZ R148, R148, R91 ;  /* 0x0000005b94942220 */ /* 0x002fe40000410000 */
[----:B------:R-:W-:Y:S01]  /*2da0*/  @P0 FFMA.FTZ R162, R109, R89, R162 ;  /* 0x000000596da20223 */ /* 0x000fe200000100a2 */
[----:B------:R-:W-:Y:S01]  /*2db0*/  @P2 PRMT R72, R90, 0x7610, R72 ;  /* 0x000076105a482816 */ /* 0x000fe20000000048 */
[----:B------:R-:W0:Y:S01]  /*2dc0*/  @P2 LDC R89, c[0x0][0x40c] ;  /* 0x00010300ff592b82 */ /* 0x000e220000000800 */
[----:B------:R-:W-:Y:S01]  /*2dd0*/  @P0 FFMA.FTZ R91, R97, R81, R82 ;  /* 0x00000051615b0223 */ /* 0x000fe20000010052 */
[----:B------:R-:W-:Y:S02]  /*2de0*/  @P2 F2FP.BF16.F32.PACK_AB R148, RZ, R148 ;  /* 0x00000094ff94223e */ /* 0x000fe400000010ff */
[----:B------:R-:W-:Y:S01]  /*2df0*/  SHF.L.U32 R90, R14, 0x10, RZ ;  /* 0x000000100e5a7819 */ /* 0x000fe200000006ff */
[----:B------:R-:W-:Y:S01]  /*2e00*/  @P0 FADD.FTZ R91, R98, -R91 ;  /* 0x8000005b625b0221 */ /* 0x000fe20000010000 */
[----:B------:R-:W-:-:S02]  /*2e10*/  @P2 PRMT R72, R72, 0x5410, R148 ;  /* 0x0000541048482816 */ /* 0x000fc40000000094 */
[----:B------:R-:W-:Y:S01]  /*2e20*/  SHF.L.U32 R148, R87, 0x10, RZ ;  /* 0x0000001057947819 */ /* 0x000fe200000006ff */
[C---:B------:R-:W-:Y:S01]  /*2e30*/  @P0 FFMA.FTZ R90, R109.reuse, R91, R90 ;  /* 0x0000005b6d5a0223 */ /* 0x040fe2000001005a */
[----:B------:R-:W1:Y:S03]  /*2e40*/  @P2 LDC R87, c[0x0][0x40c] ;  /* 0x00010300ff572b82 */ /* 0x000e660000000800 */
[----:B------:R-:W-:Y:S01]  /*2e50*/  @P0 FFMA.FTZ R148, R109, R164, R148 ;  /* 0x000000a46d940223 */ /* 0x000fe20000010094 */
[----:B------:R-:W-:Y:S01]  /*2e60*/  SHF.L.U32 R164, R15, 0x10, RZ ;  /* 0x000000100fa47819 */ /* 0x000fe200000006ff */
[----:B0-----:R-:W-:-:S03]  /*2e70*/  @P2 FMUL.FTZ R162, R162, R89 ;  /* 0x00000059a2a22220 */ /* 0x001fc60000410000 */
[----:B------:R-:W0:Y:S02]  /*2e80*/  @P2 LDC R89, c[0x0][0x40c] ;  /* 0x00010300ff592b82 */ /* 0x000e240000000800 */
[----:B------:R-:W-:-:S04]  /*2e90*/  @P2 F2FP.BF16.F32.PACK_AB R162, RZ, R162 ;  /* 0x000000a2ffa2223e */ /* 0x000fc800000010ff */
[----:B------:R-:W-:Y:S01]  /*2ea0*/  @P2 PRMT R73, R162, 0x7610, R73 ;  /* 0x00007610a2492816 */ /* 0x000fe20000000049 */
[----:B-1----:R-:W-:Y:S01]  /*2eb0*/  @P2 FMUL.FTZ R90, R90, R87 ;  /* 0x000000575a5a2220 */ /* 0x002fe20000410000 */
[----:B------:R-:W-:-:S04]  /*2ec0*/  @P0 FFMA.FTZ R87, R99, R81, R82 ;  /* 0x0000005163570223 */ /* 0x000fc80000010052 */
[----:B------:R-:W-:Y:S01]  /*2ed0*/  @P0 FADD.FTZ R87, R100, -R87 ;  /* 0x8000005764570221 */ /* 0x000fe20000010000 */
[----:B------:R-:W-:-:S03]  /*2ee0*/  @P2 F2FP.BF16.F32.PACK_AB R90, RZ, R90 ;  /* 0x0000005aff5a223e */ /* 0x000fc600000010ff */
[----:B------:R-:W-:Y:S01]  /*2ef0*/  @P0 FFMA.FTZ R164, R109, R87, R164 ;  /* 0x000000576da40223 */ /* 0x000fe200000100a4 */
[----:B------:R-:W-:Y:S01]  /*2f00*/  @P2 PRMT R74, R90, 0x7610, R74 ;  /* 0x000076105a4a2816 */ /* 0x000fe2000000004a */
[----:B------:R-:W1:Y:S01]  /*2f10*/  @P2 LDC R87, c[0x0][0x40c] ;  /* 0x00010300ff572b82 */ /* 0x000e620000000800 */
[----:B0-----:R-:W-:-:S07]  /*2f20*/  @P2 FMUL.FTZ R88, R88, R89 ;  /* 0x0000005958582220 */ /* 0x001fce0000410000 */
[----:B------:R-:W0:Y:S01]  /*2f30*/  @P2 LDC R89, c[0x0][0x40c] ;  /* 0x00010300ff592b82 */ /* 0x000e220000000800 */
[----:B------:R-:W-:-:S04]  /*2f40*/  @P2 F2FP.BF16.F32.PACK_AB R88, RZ, R88 ;  /* 0x00000058ff58223e */ /* 0x000fc800000010ff */
[----:B------:R-:W-:Y:S01]  /*2f50*/  @P2 PRMT R73, R73, 0x5410, R88 ;  /* 0x0000541049492816 */ /* 0x000fe20000000058 */
[----:B-1----:R-:W-:-:S05]  /*2f60*/  @P2 FMUL.FTZ R164, R164, R87 ;  /* 0x00000057a4a42220 */ /* 0x002fca0000410000 */
[----:B------:R-:W-:Y:S01]  /*2f70*/  @P2 F2FP.BF16.F32.PACK_AB R164, RZ, R164 ;  /* 0x000000a4ffa4223e */ /* 0x000fe200000010ff */
[----:B0-----:R-:W-:-:S03]  /*2f80*/  @P2 FMUL.FTZ R148, R148, R89 ;  /* 0x0000005994942220 */ /* 0x001fc60000410000 */
[----:B------:R-:W-:Y:S02]  /*2f90*/  @P2 PRMT R75, R164, 0x7610, R75 ;  /* 0x00007610a44b2816 */ /* 0x000fe4000000004b */
[----:B------:R-:W-:-:S04]  /*2fa0*/  @P2 F2FP.BF16.F32.PACK_AB R148, RZ, R148 ;  /* 0x00000094ff94223e */ /* 0x000fc800000010ff */
[----:B------:R-:W-:Y:S01]  /*2fb0*/  @P2 PRMT R74, R74, 0x5410, R148 ;  /* 0x000054104a4a2816 */ /* 0x000fe20000000094 */
[----:B------:R-:W-:Y:S06]  /*2fc0*/  @!P2 BRA `(.L_x_63) ;  /* 0x000000040034a947 */ /* 0x000fec0003800000 */
[----:B------:R-:W-:Y:S01]  /*2fd0*/  @P0 FFMA.FTZ R88, R138, R81, R82 ;  /* 0x000000518a580223 */ /* 0x000fe20000010052 */
[----:B------:R-:W-:-:S03]  /*2fe0*/  SHF.L.U32 R86, R86, 0x10, RZ ;  /* 0x0000001056567819 */ /* 0x000fc600000006ff */
[----:B------:R-:W-:-:S04]  /*2ff0*/  @P0 FADD.FTZ R88, R139, -R88 ;  /* 0x800000588b580221 */ /* 0x000fc80000010000 */
[----:B------:R-:W-:-:S04]  /*3000*/  @P0 FFMA.FTZ R86, R109, R88, R86 ;  /* 0x000000586d560223 */ /* 0x000fc80000010056 */
[----:B------:R-:W-:-:S05]  /*3010*/  FMUL.FTZ R86, R86, UR15 ;  /* 0x0000000f56567c20 */ /* 0x000fca0008410000 */
[----:B------:R-:W-:-:S04]  /*3020*/  F2FP.BF16.F32.PACK_AB R86, RZ, R86 ;  /* 0x00000056ff56723e */ /* 0x000fc800000010ff */
[----:B------:R-:W-:Y:S01]  /*3030*/  PRMT R75, R75, 0x5410, R86 ;  /* 0x000054104b4b7816 */ /* 0x000fe20000000056 */
[----:B------:R-:W-:Y:S06]  /*3040*/  BRA `(.L_x_63) ;  /* 0x0000000400147947 */ /* 0x000fec0003800000 */
.L_x_64:
[----:B------:R-:W-:Y:S01]  /*3050*/  ISETP.GT.AND P0, PT, R92, RZ, PT ;  /* 0x000000ff5c00720c */ /* 0x000fe20003f04270 */
[----:B------:R-:W-:Y:S01]  /*3060*/  @P3 FFMA.FTZ R77, R3, R81, R82 ;  /* 0x00000051034d3223 */ /* 0x000fe20000010052 */
[----:B------:R-:W-:Y:S01]  /*3070*/  SHF.L.U32 R76, R12, 0x10, RZ ;  /* 0x000000100c4c7819 */ /* 0x000fe200000006ff */
[----:B------:R-:W0:Y:S01]  /*3080*/  @P2 LDC R79, c[0x0][0x40c] ;  /* 0x00010300ff4f2b82 */ /* 0x000e220000000800 */
[----:B------:R-:W-:Y:S01]  /*3090*/  SHF.L.U32 R90, R13, 0x10, RZ ;  /* 0x000000100d5a7819 */ /* 0x000fe200000006ff */
[----:B------:R-:W-:Y:S01]  /*30a0*/  @P3 FADD.FTZ R77, R94, -R77 ;  /* 0x8000004d5e4d3221 */ /* 0x000fe20000010000 */
[----:B------:R-:W-:Y:S02]  /*30b0*/  SHF.L.U32 R89, R89, 0x10, RZ ;  /* 0x0000001059597819 */ /* 0x000fe400000006ff */
[----:B------:R-:W-:Y:S01]  /*30c0*/  SHF.L.U32 R145, R88, 0x10, RZ ;  /* 0x0000001058917819 */ /* 0x000fe200000006ff */
[----:B------:R-:W-:Y:S01]  /*30d0*/  @P3 FFMA.FTZ R76, R109, R77, R76 ;  /* 0x0000004d6d4c3223 */ /* 0x000fe2000001004c */
[----:B------:R-:W-:Y:S01]  /*30e0*/  SHF.L.U32 R162, R14, 0x10, RZ ;  /* 0x000000100ea27819 */ /* 0x000fe200000006ff */
[----:B------:R-:W1:Y:S01]  /*30f0*/  @P2 LDC R148, c[0x0][0x40c] ;  /* 0x00010300ff942b82 */ /* 0x000e620000000800 */
[----:B------:R-:W-:Y:S01]  /*3100*/  SHF.L.U32 R164, R87, 0x10, RZ ;  /* 0x0000001057a47819 */ /* 0x000fe200000006ff */
[-CC-:B------:R-:W-:Y:S01]  /*3110*/  @P0 FFMA.FTZ R77, R95, R81.reuse, R82.reuse ;  /* 0x000000515f4d0223 */ /* 0x180fe20000010052 */
[-CC-:B------:R-:W-:Y:S01]  /*3120*/  @P0 FFMA.FTZ R78, R110, R81.reuse, R82.reuse ;  /* 0x000000516e4e0223 */ /* 0x180fe20000010052 */
[-CC-:B------:R-:W-:Y:S01]  /*3130*/  @P0 FFMA.FTZ R91, R97, R81.reuse, R82.reuse ;  /* 0x00000051615b0223 */ /* 0x180fe20000010052 */
[----:B------:R-:W-:Y:S01]  /*3140*/  @P0 FFMA.FTZ R88, R130, R81, R82 ;  /* 0x0000005182580223 */ /* 0x000fe20000010052 */
[----:B------:R-:W-:Y:S01]  /*3150*/  @P0 FADD.FTZ R77, R96, -R77 ;  /* 0x8000004d604d0221 */ /* 0x000fe20000010000 */
[----:B------:R-:W-:Y:S01]  /*3160*/  @P0 FADD.FTZ R78, R111, -R78 ;  /* 0x8000004e6f4e0221 */ /* 0x000fe20000010000 */
[----:B------:R-:W-:Y:S01]  /*3170*/  @P0 FADD.FTZ R91, R98, -R91 ;  /* 0x8000005b625b0221 */ /* 0x000fe20000010000 */
[----:B------:R-:W-:Y:S01]  /*3180*/  @P0 FADD.FTZ R88, R129, -R88 ;  /* 0x8000005881580221 */ /* 0x000fe20000010000 */
[C---:B------:R-:W-:Y:S01]  /*3190*/  @P0 FFMA.FTZ R90, R109.reuse, R77, R90 ;  /* 0x0000004d6d5a0223 */ /* 0x040fe2000001005a */
[C---:B------:R-:W-:Y:S01]  /*31a0*/  @P0 FFMA.FTZ R89, R109.reuse, R78, R89 ;  /* 0x0000004e6d590223 */ /* 0x040fe20000010059 */
[----:B------:R-:W2:Y:S01]  /*31b0*/  @P2 LDC R77, c[0x0][0x40c] ;  /* 0x00010300ff4d2b82 */ /* 0x000ea20000000800 */
[----:B------:R-:W-:Y:S01]  /*31c0*/  @P0 FFMA.FTZ R78, R128, R81, R82 ;  /* 0x00000051804e0223 */ /* 0x000fe20000010052 */
[C---:B------:R-:W-:Y:S01]  /*31d0*/  @P0 FFMA.FTZ R162, R109.reuse, R91, R162 ;  /* 0x0000005b6da20223 */ /* 0x040fe200000100a2 */
[----:B------:R-:W-:Y:S01]  /*31e0*/  @P0 FFMA.FTZ R164, R109, R88, R164 ;  /* 0x000000586da40223 */ /* 0x000fe200000100a4 */
[----:B0-----:R-:W-:Y:S01]  /*31f0*/  @P2 FMUL.FTZ R79, R90, R79 ;  /* 0x0000004f5a4f2220 */ /* 0x001fe20000410000 */
[----:B------:R-:W-:Y:S01]  /*3200*/  @P0 FADD.FTZ R78, R123, -R78 ;  /* 0x8000004e7b4e0221 */ /* 0x000fe20000010000 */
[----:B------:R-:W-:-:S02]  /*3210*/  SHF.L.U32 R166, R15, 0x10, RZ ;  /* 0x000000100fa67819 */ /* 0x000fc400000006ff */
[----:B------:R-:W-:Y:S01]  /*3220*/  SHF.L.U32 R168, R86, 0x10, RZ ;  /* 0x0000001056a87819 */ /* 0x000fe200000006ff */
[----:B------:R-:W-:Y:S01]  /*3230*/  @P0 FFMA.FTZ R145, R109, R78, R145 ;  /* 0x0000004e6d910223 */ /* 0x000fe20000010091 */
[----:B------:R-:W-:Y:S01]  /*3240*/  @P2 F2FP.BF16.F32.PACK_AB R91, RZ, R79 ;  /* 0x0000004fff5b223e */ /* 0x000fe200000010ff */
[----:B------:R-:W0:Y:S02]  /*3250*/  @P2 LDC R78, c[0x0][0x40c] ;  /* 0x00010300ff4e2b82 */ /* 0x000e240000000800 */
[----:B-1----:R-:W-:Y:S01]  /*3260*/  @P2 FMUL.FTZ R148, R145, R148 ;  /* 0x0000009491942220 */ /* 0x002fe20000410000 */
[----:B------:R-:W-:-:S04]  /*3270*/  @P2 PRMT R73, R91, 0x7610, R73 ;  /* 0x000076105b492816 */ /* 0x000fc80000000049 */
[----:B------:R-:W-:Y:S01]  /*3280*/  @P2 F2FP.BF16.F32.PACK_AB R148, RZ, R148 ;  /* 0x00000094ff94223e */ /* 0x000fe200000010ff */
[----:B------:R-:W1:Y:S03]  /*3290*/  @P2 LDC R79, c[0x0][0x40c] ;  /* 0x00010300ff4f2b82 */ /* 0x000e660000000800 */
[----:B------:R-:W-:Y:S01]  /*32a0*/  @P2 PRMT R73, R73, 0x5410, R148 ;  /* 0x0000541049492816 */ /* 0x000fe20000000094 */
[----:B--2---:R-:W-:Y:S01]  /*32b0*/  @P2 FMUL.FTZ R77, R76, R77 ;  /* 0x0000004d4c4d2220 */ /* 0x004fe20000410000 */
[----:B------:R-:W-:-:S04]  /*32c0*/  F2FP.BF16.F32.PACK_AB R76, R89, R76 ;  /* 0x0000004c594c723e */ /* 0x000fc800000010ff */
[----:B------:R-:W-:Y:S02]  /*32d0*/  @P2 F2FP.BF16.F32.PACK_AB R87, RZ, R77 ;  /* 0x0000004dff57223e */ /* 0x000fe400000010ff */
[----:B------:R-:W2:Y:S02]  /*32e0*/  @P2 LDC R77, c[0x0][0x40c] ;  /* 0x00010300ff4d2b82 */ /* 0x000ea40000000800 */
[----:B------:R-:W-:Y:S01]  /*32f0*/  @P2 PRMT R72, R87, 0x7610, R72 ;  /* 0x0000761057482816 */ /* 0x000fe20000000048 */
[----:B0-----:R-:W-:-:S05]  /*3300*/  @P2 FMUL.FTZ R78, R89, R78 ;  /* 0x0000004e594e2220 */ /* 0x001fca0000410000 */
[----:B------:R-:W0:Y:S01]  /*3310*/  @P2 LDC R89, c[0x0][0x40c] ;  /* 0x00010300ff592b82 */ /* 0x000e220000000800 */
[----:B------:R-:W-:Y:S01]  /*3320*/  @P2 F2FP.BF16.F32.PACK_AB R88, RZ, R78 ;  /* 0x0000004eff58223e */ /* 0x000fe200000010ff */
[----:B-1----:R-:W-:-:S03]  /*3330*/  @P2 FMUL.FTZ R78, R164, R79 ;  /* 0x0000004fa44e2220 */ /* 0x002fc60000410000 */
[----:B------:R-:W-:-:S03]  /*3340*/  @P2 PRMT R72, R72, 0x5410, R88 ;  /* 0x0000541048482816 */ /* 0x000fc60000000058 */
[----:B------:R-:W1:Y:S01]  /*3350*/  @P2 LDC R79, c[0x0][0x40c] ;  /* 0x00010300ff4f2b82 */ /* 0x000e620000000800 */
[----:B------:R-:W-:Y:S01]  /*3360*/  @P2 F2FP.BF16.F32.PACK_AB R165, RZ, R78 ;  /* 0x0000004effa5223e */ /* 0x000fe200000010ff */
[----:B------:R-:W-:-:S04]  /*3370*/  @P0 FFMA.FTZ R78, R138, R81, R82 ;  /* 0x000000518a4e0223 */ /* 0x000fc80000010052 */
[----:B------:R-:W-:Y:S01]  /*3380*/  @P0 FADD.FTZ R78, R139, -R78 ;  /* 0x8000004e8b4e0221 */ /* 0x000fe20000010000 */
[----:B--2---:R-:W-:-:S03]  /*3390*/  @P2 FMUL.FTZ R77, R162, R77 ;  /* 0x0000004da24d2220 */ /* 0x004fc60000410000 */
[----:B------:R-:W-:Y:S01]  /*33a0*/  @P0 FFMA.FTZ R168, R109, R78, R168 ;  /* 0x0000004e6da80223 */ /* 0x000fe200000100a8 */
[----:B------:R-:W-:Y:S02]  /*33b0*/  F2FP.BF16.F32.PACK_AB R78, R164, R162 ;  /* 0x000000a2a44e723e */ /* 0x000fe400000010ff */
[----:B------:R-:W-:Y:S01]  /*33c0*/  @P2 F2FP.BF16.F32.PACK_AB R163, RZ, R77 ;  /* 0x0000004dffa3223e */ /* 0x000fe200000010ff */
[----:B------:R-:W-:Y:S01]  /*33d0*/  @P0 FFMA.FTZ R77, R99, R81, R82 ;  /* 0x00000051634d0223 */ /* 0x000fe20000010052 */
[----:B0-----:R-:W-:Y:S02]  /*33e0*/  @P2 FMUL.FTZ R89, R168, R89 ;  /* 0x00000059a8592220 */ /* 0x001fe40000410000 */
[----:B------:R-:W-:Y:S01]  /*33f0*/  @P2 PRMT R74, R163, 0x7610, R74 ;  /* 0x00007610a34a2816 */ /* 0x000fe2000000004a */
[----:B------:R-:W-:Y:S02]  /*3400*/  @P0 FADD.FTZ R77, R100, -R77 ;  /* 0x8000004d644d0221 */ /* 0x000fe40000010000 */
[----:B------:R-:W-:-:S02]  /*3410*/  @P2 F2FP.BF16.F32.PACK_AB R89, RZ, R89 ;  /* 0x00000059ff59223e */ /* 0x000fc400000010ff */
[----:B------:R-:W-:Y:S01]  /*3420*/  @P0 FFMA.FTZ R166, R109, R77, R166 ;  /* 0x0000004d6da60223 */ /* 0x000fe200000100a6 */
[----:B------:R-:W-:Y:S02]  /*3430*/  F2FP.BF16.F32.PACK_AB R77, R145, R90 ;  /* 0x0000005a914d723e */ /* 0x000fe400000010ff */
[----:B------:R-:W-:Y:S01]  /*3440*/  @P2 PRMT R74, R74, 0x5410, R165 ;  /* 0x000054104a4a2816 */ /* 0x000fe200000000a5 */
[----:B-1----:R-:W-:Y:S01]  /*3450*/  @P2 FMUL.FTZ R86, R166, R79 ;  /* 0x0000004fa6562220 */ /* 0x002fe20000410000 */
[----:B------:R-:W-:-:S04]  /*3460*/  F2FP.BF16.F32.PACK_AB R79, R168, R166 ;  /* 0x000000a6a84f723e */ /* 0x000fc800000010ff */
[----:B------:R-:W-:-:S04]  /*3470*/  @P2 F2FP.BF16.F32.PACK_AB R86, RZ, R86 ;  /* 0x00000056ff56223e */ /* 0x000fc800000010ff */
[----:B------:R-:W-:-:S04]  /*3480*/  @P2 PRMT R75, R86, 0x7610, R75 ;  /* 0x00007610564b2816 */ /* 0x000fc8000000004b */
[----:B------:R-:W-:-:S07]  /*3490*/  @P2 PRMT R75, R75, 0x5410, R89 ;  /* 0x000054104b4b2816 */ /* 0x000fce0000000059 */
.L_x_63:
[----:B------:R-:W-:Y:S01]  /*34a0*/  ISETP.NE.U32.AND P0, PT, RZ, UR4, PT ;  /* 0x00000004ff007c0c */ /* 0x000fe2000bf05070 */
[----:B------:R-:W0:Y:S03]  /*34b0*/  @P2 LDC.64 R88, c[0x0][0x468] ;  /* 0x00011a00ff582b82 */ /* 0x000e260000000a00 */
[----:B------:R-:W-:-:S13]  /*34c0*/  ISETP.NE.AND.EX P0, PT, RZ, UR5, PT, P0 ;  /* 0x00000005ff007c0c */ /* 0x000fda000bf05300 */
[----:B------:R-:W1:Y:S01]  /*34d0*/  @P0 LDC.64 R86, c[0x0][0x478] ;  /* 0x00011e00ff560b82 */ /* 0x000e620000000a00 */
[C---:B0-----:R-:W-:Y:S01]  /*34e0*/  @P2 IMAD.WIDE.U32 R88, R80.reuse, 0x10, R88 ;  /* 0x0000001050582825 */ /* 0x041fe200078e0058 */
[----:B------:R-:W-:-:S03]  /*34f0*/  IADD3 R80, PT, PT, R80, 0x100, RZ ;  /* 0x0000010050507810 */ /* 0x000fc60007ffe0ff */
[C---:B-1----:R-:W-:Y:S01]  /*3500*/  @P0 IMAD.WIDE.U32 R86, R147.reuse, 0x10, R86 ;  /* 0x0000001093560825 */ /* 0x042fe200078e0056 */
[----:B------:R-:W-:-:S04]  /*3510*/  IADD3 R147, PT, PT, R147, 0x100, RZ ;  /* 0x0000010093937810 */ /* 0x000fc80007ffe0ff */
[----:B------:R0:W-:Y:S04]  /*3520*/  @P0 STG.E.128 desc[UR10][R86.64], R76 ;  /* 0x0000004c56000986 */ /* 0x0001e8000c101d0a */
[----:B------:R0:W-:Y:S02]  /*3530*/  @P2 STG.E.128 desc[UR10][R88.64], R72 ;  /* 0x0000004858002986 */ /* 0x0001e4000c101d0a */
.L_x_53:
[----:B------:R-:W-:Y:S05]  /*3540*/  BSYNC.RECONVERGENT B0 ;  /* 0x0000000000007941 */ /* 0x000fea0003800200 */
.L_x_52:
[----:B------:R-:W-:Y:S01]  /*3550*/  ISETP.GE.U32.AND P3, PT, R0, 0x200, PT ;  /* 0x000002000000780c */ /* 0x000fe20003f66070 */
[----:B------:R-:W-:-:S12]  /*3560*/  BSSY.RECONVERGENT B0, `(.L_x_65) ;  /* 0x0000133000007945 */ /* 0x000fd80003800200 */
[----:B------:R-:W-:Y:S05]  /*3570*/  @!P3 BRA `(.L_x_66) ;  /* 0x0000001000c4b947 */ /* 0x000fea0003800000 */
[----:B------:R-:W-:-:S04]  /*3580*/  UISETP.NE.U32.AND UP0, UPT, UR12, URZ, UPT ;  /* 0x000000ff0c00728c */ /* 0x000fc8000bf05070 */
[----:B------:R-:W-:-:S09]  /*3590*/  UISETP.NE.AND.EX UP0, UPT, UR13, URZ, UPT, UP0 ;  /* 0x000000ff0d00728c */ /* 0x000fd2000bf05300 */
[----:B------:R-:W-:Y:S05]  /*35a0*/  BRA.U !UP0, `(.L_x_67) ;  /* 0x0000000908507547 */ /* 0x000fea000b800000 */
[----:B------:R-:W-:-:S04]  /*35b0*/  UISETP.NE.U32.AND UP0, UPT, UR6, URZ, UPT ;  /* 0x000000ff0600728c */ /* 0x000fc8000bf05070 */
[----:B------:R-:W-:-:S06]  /*35c0*/  UISETP.NE.AND.EX UP0, UPT, UR7, URZ, UPT, UP0 ;  /* 0x000000ff0700728c */ /* 0x000fcc000bf05300 */
[----:B------:R-:W-:-:S13]  /*35d0*/  PLOP3.LUT P0, PT, PT, PT, UP0, 0x80, 0x8 ;  /* 0x000000000008781c */ /* 0x000fda0003f0f008 */
[----:B------:R-:W-:Y:S05]  /*35e0*/  @!P0 BRA `(.L_x_68) ;  /* 0x0000000400288947 */ /* 0x000fea0003800000 */
[----:B------:R-:W-:Y:S01]  /*35f0*/  ISETP.GT.AND P4, PT, R92, RZ, PT ;  /* 0x000000ff5c00720c */ /* 0x000fe20003f84270 */
[----:B0-----:R-:W0:Y:S01]  /*3600*/  @P2 LDC R87, c[0x0][0x40c] ;  /* 0x00010300ff572b82 */ /* 0x001e220000000800 */
[----:B------:R-:W-:Y:S02]  /*3610*/  PRMT R76, R8, 0x7632, R76 ;  /* 0x00007632084c7816 */ /* 0x000fe4000000004c */
[----:B------:R-:W-:Y:S02]  /*3620*/  SHF.L.U32 R88, R9, 0x10, RZ ;  /* 0x0000001009587819 */ /* 0x000fe400000006ff */
[----:B------:R-:W-:Y:S02]  /*3630*/  SHF.L.U32 R78, R76, 0x10, RZ ;  /* 0x000000104c4e7819 */ /* 0x000fe400000006ff */
[----:B------:R-:W-:Y:S01]  /*3640*/  SHF.L.U32 R76, R8, 0x10, RZ ;  /* 0x00000010084c7819 */ /* 0x000fe200000006ff */
[----:B------:R-:W1:Y:S01]  /*3650*/  @P2 LDC R91, c[0x0][0x40c] ;  /* 0x00010300ff5b2b82 */ /* 0x000e620000000800 */
[----:B------:R-:W-:-:S02]  /*3660*/  SHF.L.U32 R148, R10, 0x10, RZ ;  /* 0x000000100a947819 */ /* 0x000fc400000006ff */
[----:B------:R-:W-:Y:S01]  /*3670*/  SHF.L.U32 R164, R11, 0x10, RZ ;  /* 0x000000100ba47819 */ /* 0x000fe200000006ff */
[-CC-:B------:R-:W-:Y:S01]  /*3680*/  @P4 FFMA.FTZ R77, R101, R81.reuse, R82.reuse ;  /* 0x00000051654d4223 */ /* 0x180fe20000010052 */
[----:B------:R-:W-:-:S03]  /*3690*/  @P4 FFMA.FTZ R86, R112, R81, R82 ;  /* 0x0000005170564223 */ /* 0x000fc60000010052 */
[----:B------:R-:W-:Y:S01]  /*36a0*/  @P4 FADD.FTZ R77, R102, -R77 ;  /* 0x8000004d664d4221 */ /* 0x000fe20000010000 */
[----:B------:R-:W-:Y:S01]  /*36b0*/  @P4 FADD.FTZ R79, R113, -R86 ;  /* 0x80000056714f4221 */ /* 0x000fe20000010000 */
[----:B------:R-:W-:Y:S01]  /*36c0*/  @P4 FFMA.FTZ R86, R132, R81, R82 ;  /* 0x0000005184564223 */ /* 0x000fe20000010052 */
[----:B------:R-:W2:Y:S01]  /*36d0*/  @P2 LDC R90, c[0x0][0x40c] ;  /* 0x00010300ff5a2b82 */ /* 0x000ea20000000800 */
[----:B------:R-:W-:Y:S01]  /*36e0*/  @P4 FFMA.FTZ R76, R109, R77, R76 ;  /* 0x0000004d6d4c4223 */ /* 0x000fe2000001004c */
[----:B------:R-:W-:Y:S01]  /*36f0*/  @P4 FFMA.FTZ R77, R103, R81, R82 ;  /* 0x00000051674d4223 */ /* 0x000fe20000010052 */
[----:B------:R-:W-:Y:S01]  /*3700*/  @P4 FFMA.FTZ R78, R109, R79, R78 ;  /* 0x0000004f6d4e4223 */ /* 0x000fe2000001004e */
[----:B------:R-:W-:Y:S01]  /*3710*/  PRMT R79, R9, 0x7632, R79 ;  /* 0x00007632094f7816 */ /* 0x000fe2000000004f */
[----:B------:R-:W-:Y:S01]  /*3720*/  @P4 FADD.FTZ R86, R131, -R86 ;  /* 0x8000005683564221 */ /* 0x000fe20000010000 */
[----:B------:R-:W-:Y:S02]  /*3730*/  @P4 FADD.FTZ R77, R104, -R77 ;  /* 0x8000004d684d4221 */ /* 0x000fe40000010000 */
[----:B------:R-:W-:Y:S01]  /*3740*/  SHF.L.U32 R89, R79, 0x10, RZ ;  /* 0x000000104f597819 */ /* 0x000fe200000006ff */
[----:B------:R-:W3:Y:S01]  /*3750*/  @P2 LDC R163, c[0x0][0x40c] ;  /* 0x00010300ffa32b82 */ /* 0x000ee20000000800 */
[----:B------:R-:W-:Y:S01]  /*3760*/  @P4 FFMA.FTZ R88, R109, R77, R88 ;  /* 0x0000004d6d584223 */ /* 0x000fe20000010058 */
[----:B------:R-:W-:-:S02]  /*3770*/  @P4 FFMA.FTZ R77, R105, R81, R82 ;  /* 0x00000051694d4223 */ /* 0x000fc40000010052 */
[----:B------:R-:W-:Y:S01]  /*3780*/  @P4 FFMA.FTZ R89, R109, R86, R89 ;  /* 0x000000566d594223 */ /* 0x000fe20000010059 */
[----:B------:R-:W-:Y:S01]  /*3790*/  @P4 FFMA.FTZ R86, R134, R81, R82 ;  /* 0x0000005186564223 */ /* 0x000fe20000010052 */
[----:B------:R-:W-:Y:S02]  /*37a0*/  @P4 FADD.FTZ R77, R106, -R77 ;  /* 0x8000004d6a4d4221 */ /* 0x000fe40000010000 */
[----:B------:R-:W4:Y:S01]  /*37b0*/  @P2 LDC R79, c[0x0][0x40c] ;  /* 0x00010300ff4f2b82 */ /* 0x000f220000000800 */
[----:B------:R-:W-:Y:S01]  /*37c0*/  @P4 FADD.FTZ R86, R133, -R86 ;  /* 0x8000005685564221 */ /* 0x000fe20000010000 */
[----:B------:R-:W-:Y:S01]  /*37d0*/  @P4 FFMA.FTZ R148, R109, R77, R148 ;  /* 0x0000004d6d944223 */ /* 0x000fe20000010094 */
[----:B------:R-:W-:-:S04]  /*37e0*/  PRMT R77, R10, 0x7632, R77 ;  /* 0x000076320a4d7816 */ /* 0x000fc8000000004d */
[----:B------:R-:W-:Y:S01]  /*37f0*/  SHF.L.U32 R162, R77, 0x10, RZ ;  /* 0x000000104da27819 */ /* 0x000fe200000006ff */
[----:B------:R-:W-:Y:S01]  /*3800*/  @P4 FFMA.FTZ R77, R107, R81, R82 ;  /* 0x000000516b4d4223 */ /* 0x000fe20000010052 */
[----:B------:R-:W5:Y:S01]  /*3810*/  @P2 LDC R145, c[0x0][0x40c] ;  /* 0x00010300ff912b82 */ /* 0x000f620000000800 */
[----:B--2---:R-:W-:Y:S02]  /*3820*/  @P2 FMUL.FTZ R90, R89, R90 ;  /* 0x0000005a595a2220 */ /* 0x004fe40000410000 */
[C---:B------:R-:W-:Y:S01]  /*3830*/  @P4 FFMA.FTZ R162, R109.reuse, R86, R162 ;  /* 0x000000566da24223 */ /* 0x040fe200000100a2 */
[----:B0-----:R-:W-:Y:S01]  /*3840*/  @P2 FMUL.FTZ R86, R78, R87 ;  /* 0x000000574e562220 */ /* 0x001fe20000410000 */
[----:B-1----:R-:W-:Y:S01]  /*3850*/  @P2 FMUL.FTZ R87, R88, R91 ;  /* 0x0000005b58572220 */ /* 0x002fe20000410000 */
[----:B------:R-:W-:Y:S01]  /*3860*/  @P4 FADD.FTZ R77, R108, -R77 ;  /* 0x8000004d6c4d4221 */ /* 0x000fe20000010000 */
[----:B------:R-:W-:Y:S01]  /*3870*/  @P2 F2FP.BF16.F32.PACK_AB R90, RZ, R90 ;  /* 0x0000005aff5a223e */ /* 0x000fe200000010ff */
[----:B------:R-:W0:Y:S01]  /*3880*/  @P2 LDC R91, c[0x0][0x40c] ;  /* 0x00010300ff5b2b82 */ /* 0x000e220000000800 */
[----:B------:R-:W-:Y:S01]  /*3890*/  @P2 F2FP.BF16.F32.PACK_AB R86, RZ, R86 ;  /* 0x00000056ff56223e */ /* 0x000fe200000010ff */
[----:B------:R-:W-:Y:S01]  /*38a0*/  @P4 FFMA.FTZ R164, R109, R77, R164 ;  /* 0x0000004d6da44223 */ /* 0x000fe200000100a4 */
[----:B------:R-:W-:Y:S01]  /*38b0*/  @P2 F2FP.BF16.F32.PACK_AB R87, RZ, R87 ;  /* 0x00000057ff57223e */ /* 0x000fe200000010ff */
[----:B----4-:R-:W-:Y:S01]  /*38c0*/  @P2 FMUL.FTZ R77, R76, R79 ;  /* 0x0000004f4c4d2220 */ /* 0x010fe20000410000 */
[----:B------:R-:W-:-:S02]  /*38d0*/  F2FP.BF16.F32.PACK_AB R76, R78, R76 ;  /* 0x0000004c4e4c723e */ /* 0x000fc400000010ff */
[----:B------:R-:W-:Y:S02]  /*38e0*/  PRMT R78, R11, 0x7632, R78 ;  /* 0x000076320b4e7816 */ /* 0x000fe4000000004e */
[----:B------:R-:W-:Y:S02]  /*38f0*/  @P2 F2FP.BF16.F32.PACK_AB R79, RZ, R77 ;  /* 0x0000004dff4f223e */ /* 0x000fe400000010ff */
[----:B------:R-:W-:Y:S01]  /*3900*/  F2FP.BF16.F32.PACK_AB R77, R89, R88 ;  /* 0x00000058594d723e */ /* 0x000fe200000010ff */
[----:B------:R-:W-:Y:S01]  /*3910*/  @P4 FFMA.FTZ R88, R140, R81, R82 ;  /* 0x000000518c584223 */ /* 0x000fe20000010052 */
[----:B------:R-:W-:Y:S01]  /*3920*/  SHF.L.U32 R166, R78, 0x10, RZ ;  /* 0x000000104ea67819 */ /* 0x000fe200000006ff */
[----:B-----5:R-:W-:Y:S01]  /*3930*/  @P2 FMUL.FTZ R89, R162, R145 ;  /* 0x00000091a2592220 */ /* 0x020fe20000410000 */
[----:B------:R-:W-:Y:S01]  /*3940*/  @P2 PRMT R72, R79, 0x7610, R72 ;  /* 0x000076104f482816 */ /* 0x000fe20000000048 */
[----:B------:R-:W-:Y:S01]  /*3950*/  @P4 FADD.FTZ R88, R141, -R88 ;  /* 0x800000588d584221 */ /* 0x000fe20000010000 */
[----:B---3--:R-:W-:Y:S01]  /*3960*/  @P2 FMUL.FTZ R79, R164, R163 ;  /* 0x000000a3a44f2220 */ /* 0x008fe20000410000 */
[----:B------:R-:W-:-:S02]  /*3970*/  @P2 PRMT R73, R87, 0x7610, R73 ;  /* 0x0000761057492816 */ /* 0x000fc40000000049 */
[----:B------:R-:W-:Y:S01]  /*3980*/  @P4 FFMA.FTZ R166, R109, R88, R166 ;  /* 0x000000586da64223 */ /* 0x000fe200000100a6 */
[----:B0-----:R-:W-:Y:S01]  /*3990*/  @P2 FMUL.FTZ R88, R148, R91 ;  /* 0x0000005b94582220 */ /* 0x001fe20000410000 */
[----:B------:R-:W-:Y:S02]  /*39a0*/  @P2 F2FP.BF16.F32.PACK_AB R79, RZ, R79 ;  /* 0x0000004fff4f223e */ /* 0x000fe400000010ff */
[----:B------:R-:W-:Y:S02]  /*39b0*/  @P2 F2FP.BF16.F32.PACK_AB R89, RZ, R89 ;  /* 0x00000059ff59223e */ /* 0x000fe400000010ff */
[----:B------:R-:W-:Y:S02]  /*39c0*/  @P2 F2FP.BF16.F32.PACK_AB R88, RZ, R88 ;  /* 0x00000058ff58223e */ /* 0x000fe400000010ff */
[----:B------:R-:W-:Y:S02]  /*39d0*/  @P2 PRMT R75, R79, 0x7610, R75 ;  /* 0x000076104f4b2816 */ /* 0x000fe4000000004b */
[----:B------:R-:W-:-:S02]  /*39e0*/  @P2 PRMT R74, R88, 0x7610, R74 ;  /* 0x00007610584a2816 */ /* 0x000fc4000000004a */
[----:B------:R-:W-:Y:S02]  /*39f0*/  F2FP.BF16.F32.PACK_AB R78, R162, R148 ;  /* 0x00000094a24e723e */ /* 0x000fe400000010ff */
[----:B------:R-:W-:Y:S02]  /*3a00*/  @P2 PRMT R72, R72, 0x5410, R86 ;  /* 0x0000541048482816 */ /* 0x000fe40000000056 */
[----:B------:R-:W-:Y:S02]  /*3a10*/  @P2 PRMT R73, R73, 0x5410, R90 ;  /* 0x0000541049492816 */ /* 0x000fe4000000005a */
[----:B------:R-:W-:Y:S02]  /*3a20*/  @P2 PRMT R74, R74, 0x5410, R89 ;  /* 0x000054104a4a2816 */ /* 0x000fe40000000059 */
[----:B------:R-:W-:Y:S01]  /*3a30*/  F2FP.BF16.F32.PACK_AB R79, R166, R164 ;  /* 0x000000a4a64f723e */ /* 0x000fe200000010ff */
[----:B------:R-:W-:Y:S06]  /*3a40*/  @!P2 BRA `(.L_x_69) ;  /* 0x0000000c0070a947 */ /* 0x000fec0003800000 */
[----:B------:R-:W-:-:S05]  /*3a50*/  FMUL.FTZ R166, R166, UR15 ;  /* 0x0000000fa6a67c20 */ /* 0x000fca0008410000 */
[----:B------:R-:W-:-:S04]  /*3a60*/  F2FP.BF16.F32.PACK_AB R166, RZ, R166 ;  /* 0x000000a6ffa6723e */ /* 0x000fc800000010ff */
[----:B------:R-:W-:Y:S01]  /*3a70*/  PRMT R75, R75, 0x5410, R166 ;  /* 0x000054104b4b7816 */ /* 0x000fe200000000a6 */
[----:B------:R-:W-:Y:S06]  /*3a80*/  BRA `(.L_x_69) ;  /* 0x0000000c00607947 */ /* 0x000fec0003800000 */
.L_x_68:
[----:B------:R-:W-:Y:S01]  /*3a90*/  ISETP.GT.AND P4, PT, R92, RZ, PT ;  /* 0x000000ff5c00720c */ /* 0x000fe20003f84270 */
[----:B0-----:R-:W0:Y:S01]  /*3aa0*/  @P2 LDC R89, c[0x0][0x40c] ;  /* 0x00010300ff592b82 */ /* 0x001e220000000800 */
[----:B------:R-:W-:-:S04]  /*3ab0*/  PRMT R86, R8, 0x7632, R86 ;  /* 0x0000763208567816 */ /* 0x000fc80000000056 */
[----:B------:R-:W-:Y:S02]  /*3ac0*/  SHF.L.U32 R88, R86, 0x10, RZ ;  /* 0x0000001056587819 */ /* 0x000fe400000006ff */
[----:B------:R-:W-:Y:S01]  /*3ad0*/  SHF.L.U32 R86, R8, 0x10, RZ ;  /* 0x0000001008567819 */ /* 0x000fe200000006ff */
[----:B------:R-:W1:Y:S04]  /*3ae0*/  @P2 LDC R145, c[0x0][0x40c] ;  /* 0x00010300ff912b82 */ /* 0x000e680000000800 */
[-CC-:B------:R-:W-:Y:S01]  /*3af0*/  @P4 FFMA.FTZ R87, R101, R81.reuse, R82.reuse ;  /* 0x0000005165574223 */ /* 0x180fe20000010052 */
[-CC-:B------:R-:W-:Y:S01]  /*3b00*/  @P4 FFMA.FTZ R90, R112, R81.reuse, R82.reuse ;  /* 0x00000051705a4223 */ /* 0x180fe20000010052 */
[----:B------:R-:W-:Y:S02]  /*3b10*/  @P4 FFMA.FTZ R162, R132, R81, R82 ;  /* 0x0000005184a24223 */ /* 0x000fe40000010052 */
[----:B------:R-:W-:Y:S01]  /*3b20*/  @P4 FADD.FTZ R87, R102, -R87 ;  /* 0x8000005766574221 */ /* 0x000fe20000010000 */
[----:B------:R-:W-:Y:S01]  /*3b30*/  @P4 FADD.FTZ R91, R113, -R90 ;  /* 0x8000005a715b4221 */ /* 0x000fe20000010000 */
[----:B------:R-:W-:-:S02]  /*3b40*/  SHF.L.U32 R90, R9, 0x10, RZ ;  /* 0x00000010095a7819 */ /* 0x000fc400000006ff */
[----:B------:R-:W-:Y:S01]  /*3b50*/  @P4 FFMA.FTZ R86, R109, R87, R86 ;  /* 0x000000576d564223 */ /* 0x000fe20000010056 */
[----:B------:R-:W-:Y:S01]  /*3b60*/  PRMT R87, R9, 0x7632, R87 ;  /* 0x0000763209577816 */ /* 0x000fe20000000057 */
[----:B------:R-:W-:Y:S01]  /*3b70*/  @P4 FFMA.FTZ R88, R109, R91, R88 ;  /* 0x0000005b6d584223 */ /* 0x000fe20000010058 */
[----:B------:R-:W-:Y:S01]  /*3b80*/  @P4 FADD.FTZ R91, R131, -R162 ;  /* 0x800000a2835b4221 */ /* 0x000fe20000010000 */
[----:B0-----:R-:W-:Y:S01]  /*3b90*/  @P2 FMUL.FTZ R86, R86, R89 ;  /* 0x0000005956562220 */ /* 0x001fe20000410000 */
[----:B------:R-:W-:Y:S01]  /*3ba0*/  SHF.L.U32 R148, R87, 0x10, RZ ;  /* 0x0000001057947819 */ /* 0x000fe200000006ff */
[----:B------:R-:W-:Y:S01]  /*3bb0*/  @P4 FFMA.FTZ R89, R103, R81, R82 ;  /* 0x0000005167594223 */ /* 0x000fe20000010052 */
[----:B------:R-:W0:Y:S01]  /*3bc0*/  @P2 LDC R87, c[0x0][0x40c] ;  /* 0x00010300ff572b82 */ /* 0x000e220000000800 */
[----:B------:R-:W-:Y:S02]  /*3bd0*/  SHF.L.U32 R162, R10, 0x10, RZ ;  /* 0x000000100aa27819 */ /* 0x000fe400000006ff */
[----:B------:R-:W-:Y:S01]  /*3be0*/  @P4 FADD.FTZ R89, R104, -R89 ;  /* 0x8000005968594221 */ /* 0x000fe20000010000 */
[----:B------:R-:W-:Y:S01]  /*3bf0*/  @P2 F2FP.BF16.F32.PACK_AB R86, RZ, R86 ;  /* 0x00000056ff56223e */ /* 0x000fe200000010ff */
[----:B-1----:R-:W-:Y:S01]  /*3c00*/  @P2 FMUL.FTZ R88, R88, R145 ;  /* 0x0000009158582220 */ /* 0x002fe20000410000 */
[C---:B------:R-:W-:Y:S01]  /*3c10*/  @P4 FFMA.FTZ R148, R109.reuse, R91, R148 ;  /* 0x0000005b6d944223 */ /* 0x040fe20000010094 */
[----:B------:R-:W-:Y:S01]  /*3c20*/  @P4 FFMA.FTZ R90, R109, R89, R90 ;  /* 0x000000596d5a4223 */ /* 0x000fe2000001005a */
[----:B------:R-:W-:Y:S01]  /*3c30*/  @P2 PRMT R72, R86, 0x7610, R72 ;  /* 0x0000761056482816 */ /* 0x000fe20000000048 */
[----:B------:R-:W1:Y:S01]  /*3c40*/  @P2 LDC R89, c[0x0][0x40c] ;  /* 0x00010300ff592b82 */ /* 0x000e620000000800 */
[----:B------:R-:W-:Y:S01]  /*3c50*/  @P2 F2FP.BF16.F32.PACK_AB R88, RZ, R88 ;  /* 0x00000058ff58223e */ /* 0x000fe200000010ff */
[----:B------:R-:W-:Y:S01]  /*3c60*/  @P4 FFMA.FTZ R91, R105, R81, R82 ;  /* 0x00000051695b4223 */ /* 0x000fe20000010052 */
[----:B------:R-:W-:-:S02]  /*3c70*/  PRMT R86, R10, 0x7632, R86 ;  /* 0x000076320a567816 */ /* 0x000fc40000000056 */
[----:B------:R-:W-:Y:S01]  /*3c80*/  @P2 PRMT R72, R72, 0x5410, R88 ;  /* 0x0000541048482816 */ /* 0x000fe20000000058 */
[----:B------:R-:W-:Y:S01]  /*3c90*/  @P4 FFMA.FTZ R88, R134, R81, R82 ;  /* 0x0000005186584223 */ /* 0x000fe20000010052 */
[----:B------:R-:W-:Y:S01]  /*3ca0*/  SHF.L.U32 R86, R86, 0x10, RZ ;  /* 0x0000001056567819 */ /* 0x000fe200000006ff */
[----:B------:R-:W-:Y:S02]  /*3cb0*/  @P4 FADD.FTZ R91, R106, -R91 ;  /* 0x8000005b6a5b4221 */ /* 0x000fe40000010000 */
[----:B------:R-:W-:Y:S02]  /*3cc0*/  @P4 FADD.FTZ R88, R133, -R88 ;  /* 0x8000005885584221 */ /* 0x000fe40000010000 */
[C---:B------:R-:W-:Y:S02]  /*3cd0*/  @P4 FFMA.FTZ R162, R109.reuse, R91, R162 ;  /* 0x0000005b6da24223 */ /* 0x040fe400000100a2 */
[----:B------:R-:W-:Y:S01]  /*3ce0*/  @P4 FFMA.FTZ R86, R109, R88, R86 ;  /* 0x000000586d564223 */ /* 0x000fe20000010056 */
[----:B0-----:R-:W-:Y:S01]  /*3cf0*/  @P2 FMUL.FTZ R90, R90, R87 ;  /* 0x000000575a5a2220 */ /* 0x001fe20000410000 */
[----:B------:R-:W-:Y:S01]  /*3d00*/  SHF.L.U32 R88, R11, 0x10, RZ ;  /* 0x000000100b587819 */ /* 0x000fe200000006ff */
[----:B------:R-:W0:Y:S03]  /*3d10*/  @P2 LDC R87, c[0x0][0x40c] ;  /* 0x00010300ff572b82 */ /* 0x000e260000000800 */
[----:B------:R-:W-:Y:S01]  /*3d20*/  @P2 F2FP.BF16.F32.PACK_AB R90, RZ, R90 ;  /* 0x0000005aff5a223e */ /* 0x000fe200000010ff */
[----:B-1----:R-:W-:Y:S01]  /*3d30*/  @P2 FMUL.FTZ R148, R148, R89 ;  /* 0x0000005994942220 */ /* 0x002fe20000410000 */
[----:B------:R-:W-:-:S02]  /*3d40*/  @P4 FFMA.FTZ R89, R107, R81, R82 ;  /* 0x000000516b594223 */ /* 0x000fc40000010052 */
[----:B------:R-:W-:Y:S02]  /*3d50*/  @P2 PRMT R73, R90, 0x7610, R73 ;  /* 0x000076105a492816 */ /* 0x000fe40000000049 */
        /* <DEDUP_REMOVED lines=16> */
[----:B------:R-:W-:Y:S01]  /*3e60*/  PRMT R86, R11, 0x7632, R86 ;  /* 0x000076320b567816 */ /* 0x000fe20000000056 */
[----:B------:R-:W-:-:S03]  /*3e70*/  @P4 FFMA.FTZ R88, R140, R81, R82 ;  /* 0x000000518c584223 */ /* 0x000fc60000010052 */
[----:B------:R-:W-:Y:S01]  /*3e80*/  SHF.L.U32 R86, R86, 0x10, RZ ;  /* 0x0000001056567819 */ /* 0x000fe200000006ff */
[----:B------:R-:W-:-:S04]  /*3e90*/  @P4 FADD.FTZ R88, R141, -R88 ;  /* 0x800000588d584221 */ /* 0x000fc80000010000 */
[----:B------:R-:W-:-:S04]  /*3ea0*/  @P4 FFMA.FTZ R86, R109, R88, R86 ;  /* 0x000000586d564223 */ /* 0x000fc80000010056 */
[----:B------:R-:W-:-:S05]  /*3eb0*/  FMUL.FTZ R86, R86, UR15 ;  /* 0x0000000f56567c20 */ /* 0x000fca0008410000 */
[----:B------:R-:W-:-:S04]  /*3ec0*/  F2FP.BF16.F32.PACK_AB R86, RZ, R86 ;  /* 0x00000056ff56723e */ /* 0x000fc800000010ff */
[----:B------:R-:W-:Y:S01]  /*3ed0*/  PRMT R75, R75, 0x5410, R86 ;  /* 0x000054104b4b7816 */ /* 0x000fe20000000056 */
[----:B------:R-:W-:Y:S06]  /*3ee0*/  BRA `(.L_x_69) ;  /* 0x0000000800487947 */ /* 0x000fec0003800000 */
.L_x_67:
[----:B0-----:R-:W0:Y:S02]  /*3ef0*/  LDC.64 R86, c[0x0][0x478] ;  /* 0x00011e00ff567b82 */ /* 0x001e240000000a00 */
[----:B0-----:R-:W-:-:S04]  /*3f00*/  ISETP.NE.U32.AND P0, PT, R86, RZ, PT ;  /* 0x000000ff5600720c */ /* 0x001fc80003f05070 */
[----:B------:R-:W-:-:S13]  /*3f10*/  ISETP.NE.AND.EX P0, PT, R87, RZ, PT, P0 ;  /* 0x000000ff5700720c */ /* 0x000fda0003f05300 */
[----:B------:R-:W-:Y:S05]  /*3f20*/  @!P0 BRA `(.L_x_70) ;  /* 0x0000000400188947 */ /* 0x000fea0003800000 */
        /* <DEDUP_REMOVED lines=11> */
[----:B------:R-:W-:Y:S02]  /*3fe0*/  FSEL R76, R76, RZ, P4 ;  /* 0x000000ff4c4c7208 */ /* 0x000fe40002000000 */
[----:B------:R-:W-:Y:S01]  /*3ff0*/  FSEL R87, R77, RZ, P4 ;  /* 0x000000ff4d577208 */ /* 0x000fe20002000000 */
[----:B------:R-:W2:Y:S02]  /*4000*/  @P2 LDC R90, c[0x0][0x40c] ;  /* 0x00010300ff5a2b82 */ /* 0x000ea40000000800 */
[----:B0-----:R-:W-:Y:S01]  /*4010*/  @P2 FMUL.FTZ R77, R76, R79 ;  /* 0x0000004f4c4d2220 */ /* 0x001fe20000410000 */
[----:B------:R-:W-:-:S05]  /*4020*/  F2FP.BF16.F32.PACK_AB R76, R87, R76 ;  /* 0x0000004c574c723e */ /* 0x000fca00000010ff */
        /* <DEDUP_REMOVED lines=8> */
[C---:B------:R-:W-:Y:S01]  /*40b0*/  FMUL.FTZ R77, R109.reuse, R86 ;  /* 0x000000566d4d7220 */ /* 0x040fe20000410000 */
[----:B------:R-:W-:Y:S01]  /*40c0*/  FMUL.FTZ R86, R109, R88 ;  /* 0x000000586d567220 */ /* 0x000fe20000410000 */
[----:B------:R-:W-:Y:S01]  /*40d0*/  @P2 PRMT R72, R72, 0x5410, R79 ;  /* 0x0000541048482816 */ /* 0x000fe2000000004f */
[----:B------:R-:W-:Y:S01]  /*40e0*/  FFMA.FTZ R79, R105, R81, R82 ;  /* 0x00000051694f7223 */ /* 0x000fe20000010052 */
[----:B------:R-:W3:Y:S01]  /*40f0*/  @P2 LDC R148, c[0x0][0x40c] ;  /* 0x00010300ff942b82 */ /* 0x000ee20000000800 */
[----:B------:R-:W-:Y:S02]  /*4100*/  FSEL R77, R77, RZ, P4 ;  /* 0x000000ff4d4d7208 */ /* 0x000fe40002000000 */
[----:B------:R-:W-:Y:S01]  /*4110*/  FSEL R88, R86, RZ, P4 ;  /* 0x000000ff56587208 */ /* 0x000fe20002000000 */
[----:B------:R-:W-:Y:S02]  /*4120*/  FADD.FTZ R78, R106, -R79 ;  /* 0x8000004f6a4e7221 */ /* 0x000fe40000010000 */
[----:B--2---:R-:W-:Y:S01]  /*4130*/  @P2 FMUL.FTZ R86, R77, R90 ;  /* 0x0000005a4d562220 */ /* 0x004fe20000410000 */
[----:B------:R-:W-:Y:S01]  /*4140*/  F2FP.BF16.F32.PACK_AB R77, R88, R77 ;  /* 0x0000004d584d723e */ /* 0x000fe200000010ff */
[----:B------:R-:W2:Y:S01]  /*4150*/  @P2 LDC R90, c[0x0][0x40c] ;  /* 0x00010300ff5a2b82 */ /* 0x000ea20000000800 */
[----:B------:R-:W-:-:S02]  /*4160*/  FMUL.FTZ R78, R109, R78 ;  /* 0x0000004e6d4e7220 */ /* 0x000fc40000410000 */
[----:B------:R-:W-:-:S03]  /*4170*/  @P2 F2FP.BF16.F32.PACK_AB R86, RZ, R86 ;  /* 0x00000056ff56223e */ /* 0x000fc600000010ff */
[----:B------:R-:W-:Y:S01]  /*4180*/  FSEL R78, R78, RZ, P4 ;  /* 0x000000ff4e4e7208 */ /* 0x000fe20002000000 */
[----:B-1----:R-:W-:Y:S01]  /*4190*/  @P2 FMUL.FTZ R87, R88, R87 ;  /* 0x0000005758572220 */ /* 0x002fe20000410000 */
[----:B------:R-:W-:Y:S01]  /*41a0*/  FFMA.FTZ R88, R134, R81, R82 ;  /* 0x0000005186587223 */ /* 0x000fe20000010052 */
[----:B------:R-:W-:-:S03]  /*41b0*/  @P2 PRMT R73, R86, 0x7610, R73 ;  /* 0x0000761056492816 */ /* 0x000fc60000000049 */
[----:B------:R-:W-:Y:S01]  /*41c0*/  FADD.FTZ R88, R133, -R88 ;  /* 0x8000005885587221 */ /* 0x000fe20000010000 */
[----:B------:R-:W-:-:S03]  /*41d0*/  @P2 F2FP.BF16.F32.PACK_AB R87, RZ, R87 ;  /* 0x00000057ff57223e */ /* 0x000fc600000010ff */
[----:B------:R-:W-:Y:S01]  /*41e0*/  FMUL.FTZ R79, R109, R88 ;  /* 0x000000586d4f7220 */ /* 0x000fe20000410000 */
[----:B------:R-:W-:-:S04]  /*41f0*/  @P2 PRMT R73, R73, 0x5410, R87 ;  /* 0x0000541049492816 */ /* 0x000fc80000000057 */
[----:B------:R-:W-:Y:S01]  /*4200*/  FSEL R89, R79, RZ, P4 ;  /* 0x000000ff4f597208 */ /* 0x000fe20002000000 */
[----:B0-----:R-:W-:-:S03]  /*4210*/  @P2 FMUL.FTZ R79, R78, R91 ;  /* 0x0000005b4e4f2220 */ /* 0x001fc60000410000 */
[C---:B------:R-:W-:Y:S01]  /*4220*/  F2FP.BF16.F32.PACK_AB R78, R89.reuse, R78 ;  /* 0x0000004e594e723e */ /* 0x040fe200000010ff */
[----:B--2---:R-:W-:Y:S01]  /*4230*/  @P2 FMUL.FTZ R88, R89, R90 ;  /* 0x0000005a59582220 */ /* 0x004fe20000410000 */
[----:B------:R-:W-:Y:S01]  /*4240*/  FFMA.FTZ R89, R107, R81, R82 ;  /* 0x000000516b597223 */ /* 0x000fe20000010052 */
[----:B------:R-:W-:-:S03]  /*4250*/  @P2 F2FP.BF16.F32.PACK_AB R79, RZ, R79 ;  /* 0x0000004fff4f223e */ /* 0x000fc600000010ff */
[----:B------:R-:W-:Y:S01]  /*4260*/  FADD.FTZ R90, R108, -R89 ;  /* 0x800000596c5a7221 */ /* 0x000fe20000010000 */
[----:B------:R-:W-:Y:S02]  /*4270*/  @P2 F2FP.BF16.F32.PACK_AB R88, RZ, R88 ;  /* 0x00000058ff58223e */ /* 0x000fe400000010ff */
[----:B------:R-:W-:Y:S01]  /*4280*/  @P2 PRMT R74, R79, 0x7610, R74 ;  /* 0x000076104f4a2816 */ /* 0x000fe2000000004a */
[----:B------:R-:W-:-:S03]  /*4290*/  FMUL.FTZ R86, R109, R90 ;  /* 0x0000005a6d567220 */ /* 0x000fc60000410000 */
[----:B------:R-:W-:Y:S02]  /*42a0*/  @P2 PRMT R74, R74, 0x5410, R88 ;  /* 0x000054104a4a2816 */ /* 0x000fe40000000058 */
        /* <DEDUP_REMOVED lines=14> */
.L_x_70:
        /* <DEDUP_REMOVED lines=9> */
.L_x_71:
        /* <DEDUP_REMOVED lines=9> */
.L_x_72:
        /* <DEDUP_REMOVED lines=9> */
.L_x_73:
        /* <DEDUP_REMOVED lines=9> */
.L_x_74:
        /* <DEDUP_REMOVED lines=9> */
.L_x_75:
        /* <DEDUP_REMOVED lines=9> */
.L_x_76:
        /* <DEDUP_REMOVED lines=9> */
.L_x_77:
        /* <DEDUP_REMOVED lines=9> */
.L_x_69:
[----:B------:R-:W0:Y:S08]  /*4810*/  @P0 LDC.64 R86, c[0x0][0x478] ;  /* 0x00011e00ff560b82 */ /* 0x000e300000000a00 */
[----:B------:R-:W1:Y:S01]  /*4820*/  @P2 LDC.64 R88, c[0x0][0x468] ;  /* 0x00011a00ff582b82 */ /* 0x000e620000000a00 */
[C---:B0-----:R-:W-:Y:S01]  /*4830*/  @P0 IMAD.WIDE.U32 R86, R147.reuse, 0x10, R86 ;  /* 0x0000001093560825 */ /* 0x041fe200078e0056 */
[----:B------:R-:W-:-:S04]  /*4840*/  IADD3 R147, PT, PT, R147, 0x100, RZ ;  /* 0x0000010093937810 */ /* 0x000fc80007ffe0ff */
[----:B------:R2:W-:Y:S01]  /*4850*/  @P0 STG.E.128 desc[UR10][R86.64], R76 ;  /* 0x0000004c56000986 */ /* 0x0005e2000c101d0a */
[C---:B-1----:R-:W-:Y:S01]  /*4860*/  @P2 IMAD.WIDE.U32 R88, R80.reuse, 0x10, R88 ;  /* 0x0000001050582825 */ /* 0x042fe200078e0058 */
[----:B------:R-:W-:-:S04]  /*4870*/  IADD3 R80, PT, PT, R80, 0x100, RZ ;  /* 0x0000010050507810 */ /* 0x000fc80007ffe0ff */
[----:B------:R2:W-:Y:S03]  /*4880*/  @P2 STG.E.128 desc[UR10][R88.64], R72 ;  /* 0x0000004858002986 */ /* 0x0005e6000c101d0a */
.L_x_66:
[----:B------:R-:W-:Y:S05]  /*4890*/  BSYNC.RECONVERGENT B0 ;  /* 0x0000000000007941 */ /* 0x000fea0003800200 */
.L_x_65:
        /* <DEDUP_REMOVED lines=10> */
[----:B------:R-:W-:Y:S02]  /*4940*/  ISETP.GT.AND P5, PT, R92, RZ, PT ;  /* 0x000000ff5c00720c */ /* 0x000fe40003fa4270 */
[----:B0-2---:R-:W-:-:S04]  /*4950*/  PRMT R76, R4, 0x7632, R76 ;  /* 0x00007632044c7816 */ /* 0x005fc8000000004c */
[----:B------:R-:W-:Y:S02]  /*4960*/  SHF.L.U32 R78, R76, 0x10, RZ ;  /* 0x000000104c4e7819 */ /* 0x000fe400000006ff */
[----:B------:R-:W-:-:S05]  /*4970*/  SHF.L.U32 R76, R4, 0x10, RZ ;  /* 0x00000010044c7819 */ /* 0x000fca00000006ff */
[-CC-:B------:R-:W-:Y:S01]  /*4980*/  @P5 FFMA.FTZ R77, R115, R81.reuse, R82.reuse ;  /* 0x00000051734d5223 */ /* 0x180fe20000010052 */
[-CC-:B------:R-:W-:Y:S01]  /*4990*/  @P5 FFMA.FTZ R84, R122, R81.reuse, R82.reuse ;  /* 0x000000517a545223 */ /* 0x180fe20000010052 */
[-CC-:B------:R-:W-:Y:S01]  /*49a0*/  @P5 FFMA.FTZ R86, R136, R81.reuse, R82.reuse ;  /* 0x0000005188565223 */ /* 0x180fe20000010052 */
[-C--:B------:R-:W-:Y:S01]  /*49b0*/  @P5 FFMA.FTZ R83, R117, R81.reuse, R82 ;  /* 0x0000005175535223 */ /* 0x080fe20000010052 */
[----:B------:R-:W-:Y:S01]  /*49c0*/  @P5 FADD.FTZ R77, R114, -R77 ;  /* 0x8000004d724d5221 */ /* 0x000fe20000010000 */
[----:B------:R-:W-:Y:S01]  /*49d0*/  @P5 FADD.FTZ R79, R135, -R84 ;  /* 0x80000054874f5221 */ /* 0x000fe20000010000 */
[-CC-:B------:R-:W-:Y:S01]  /*49e0*/  @P5 FFMA.FTZ R88, R142, R81.reuse, R82.reuse ;  /* 0x000000518e585223 */ /* 0x180fe20000010052 */
[----:B------:R-:W-:Y:S01]  /*49f0*/  @P5 FFMA.FTZ R85, R119, R81, R82 ;  /* 0x0000005177555223 */ /* 0x000fe20000010052 */
[----:B------:R-:W-:Y:S01]  /*4a00*/  @P5 FFMA.FTZ R76, R109, R77, R76 ;  /* 0x0000004d6d4c5223 */ /* 0x000fe2000001004c */
[----:B------:R-:W-:Y:S01]  /*4a10*/  PRMT R77, R5, 0x7632, R77 ;  /* 0x00007632054d7816 */ /* 0x000fe2000000004d */
[-CC-:B------:R-:W-:Y:S01]  /*4a20*/  @P5 FFMA.FTZ R91, R146, R81.reuse, R82.reuse ;  /* 0x00000051925b5223 */ /* 0x180fe20000010052 */
[----:B------:R-:W-:Y:S01]  /*4a30*/  @P5 FFMA.FTZ R81, R121, R81, R82 ;  /* 0x0000005179515223 */ /* 0x000fe20000010052 */
[----:B------:R-:W-:Y:S01]  /*4a40*/  @P5 FADD.FTZ R83, R116, -R83 ;  /* 0x8000005374535221 */ /* 0x000fe20000010000 */
[----:B------:R-:W-:Y:S01]  /*4a50*/  SHF.L.U32 R84, R77, 0x10, RZ ;  /* 0x000000104d547819 */ /* 0x000fe200000006ff */
[----:B------:R-:W-:Y:S01]  /*4a60*/  @P5 FADD.FTZ R77, R137, -R86 ;  /* 0x80000056894d5221 */ /* 0x000fe20000010000 */
[----:B------:R-:W-:Y:S01]  /*4a70*/  SHF.L.U32 R82, R5, 0x10, RZ ;  /* 0x0000001005527819 */ /* 0x000fe200000006ff */
[----:B------:R-:W-:Y:S01]  /*4a80*/  @P5 FADD.FTZ R88, R143, -R88 ;  /* 0x800000588f585221 */ /* 0x000fe20000010000 */
[C---:B------:R-:W-:Y:S01]  /*4a90*/  @P5 FFMA.FTZ R78, R109.reuse, R79, R78 ;  /* 0x0000004f6d4e5223 */ /* 0x040fe2000001004e */
[C---:B------:R-:W-:Y:S01]  /*4aa0*/  @P5 FFMA.FTZ R84, R109.reuse, R77, R84 ;  /* 0x0000004d6d545223 */ /* 0x040fe20000010054 */
[----:B------:R-:W-:Y:S01]  /*4ab0*/  PRMT R77, R6, 0x7632, R77 ;  /* 0x00007632064d7816 */ /* 0x000fe2000000004d */
[----:B------:R-:W0:Y:S01]  /*4ac0*/  @P2 LDC R79, c[0x0][0x40c] ;  /* 0x00010300ff4f2b82 */ /* 0x000e220000000800 */
[----:B------:R-:W-:Y:S01]  /*4ad0*/  @P5 FFMA.FTZ R82, R109, R83, R82 ;  /* 0x000000536d525223 */ /* 0x000fe20000010052 */
[----:B------:R-:W-:Y:S01]  /*4ae0*/  @P5 FADD.FTZ R85, R118, -R85 ;  /* 0x8000005576555221 */ /* 0x000fe20000010000 */
[----:B------:R-:W-:Y:S01]  /*4af0*/  SHF.L.U32 R87, R77, 0x10, RZ ;  /* 0x000000104d577819 */ /* 0x000fe200000006ff */
[----:B------:R-:W-:Y:S01]  /*4b00*/  @P5 FADD.FTZ R90, R144, -R91 ;  /* 0x8000005b905a5221 */ /* 0x000fe20000010000 */
[----:B------:R-:W-:Y:S01]  /*4b10*/  PRMT R77, R7, 0x7632, R77 ;  /* 0x00007632074d7816 */ /* 0x000fe2000000004d */
[----:B------:R-:W-:Y:S01]  /*4b20*/  @P5 FADD.FTZ R81, R120, -R81 ;  /* 0x8000005178515221 */ /* 0x000fe20000010000 */
[----:B------:R-:W-:Y:S01]  /*4b30*/  SHF.L.U32 R86, R6, 0x10, RZ ;  /* 0x0000001006567819 */ /* 0x000fe200000006ff */
[----:B------:R-:W-:Y:S01]  /*4b40*/  @P5 FFMA.FTZ R87, R109, R88, R87 ;  /* 0x000000586d575223 */ /* 0x000fe20000010057 */
[----:B------:R-:W-:Y:S01]  /*4b50*/  SHF.L.U32 R89, R77, 0x10, RZ ;  /* 0x000000104d597819 */ /* 0x000fe200000006ff */
[----:B------:R-:W1:Y:S01]  /*4b60*/  @P2 LDC R83, c[0x0][0x40c] ;  /* 0x00010300ff532b82 */ /* 0x000e620000000800 */
[----:B------:R-:W-:Y:S01]  /*4b70*/  SHF.L.U32 R88, R7, 0x10, RZ ;  /* 0x0000001007587819 */ /* 0x000fe200000006ff */
[----:B------:R-:W-:-:S02]  /*4b80*/  @P5 FFMA.FTZ R86, R109, R85, R86 ;  /* 0x000000556d565223 */ /* 0x000fc40000010056 */
[C---:B------:R-:W-:Y:S02]  /*4b90*/  @P5 FFMA.FTZ R89, R109.reuse, R90, R89 ;  /* 0x0000005a6d595223 */ /* 0x040fe40000010059 */
[----:B------:R-:W-:Y:S02]  /*4ba0*/  @P5 FFMA.FTZ R88, R109, R81, R88 ;  /* 0x000000516d585223 */ /* 0x000fe40000010058 */
[----:B------:R-:W2:Y:S01]  /*4bb0*/  @P2 LDC R77, c[0x0][0x40c] ;  /* 0x00010300ff4d2b82 */ /* 0x000ea20000000800 */
[----:B0-----:R-:W-:-:S07]  /*4bc0*/  @P2 FMUL.FTZ R81, R78, R79 ;  /* 0x0000004f4e512220 */ /* 0x001fce0000410000 */
[----:B------:R-:W0:Y:S01]  /*4bd0*/  @P2 LDC R91, c[0x0][0x40c] ;  /* 0x00010300ff5b2b82 */ /* 0x000e220000000800 */
[----:B------:R-:W-:-:S07]  /*4be0*/  @P2 F2FP.BF16.F32.PACK_AB R81, RZ, R81 ;  /* 0x00000051ff51223e */ /* 0x000fce00000010ff */
[----:B------:R-:W3:Y:S01]  /*4bf0*/  @P2 LDC R85, c[0x0][0x40c] ;  /* 0x00010300ff552b82 */ /* 0x000ee20000000800 */
[----:B-1----:R-:W-:-:S05]  /*4c00*/  @P2 FMUL.FTZ R83, R82, R83 ;  /* 0x0000005352532220 */ /* 0x002fca0000410000 */
[----:B------:R-:W-:Y:S02]  /*4c10*/  @P2 F2FP.BF16.F32.PACK_AB R83, RZ, R83 ;  /* 0x00000053ff53223e */ /* 0x000fe400000010ff */
[----:B------:R-:W1:Y:S01]  /*4c20*/  @P2 LDC R90, c[0x0][0x40c] ;  /* 0x00010300ff5a2b82 */ /* 0x000e620000000800 */
[----:B--2---:R-:W-:Y:S01]  /*4c30*/  @P2 FMUL.FTZ R77, R76, R77 ;  /* 0x0000004d4c4d2220 */ /* 0x004fe20000410000 */
[----:B------:R-:W-:Y:S02]  /*4c40*/  F2FP.BF16.F32.PACK_AB R76, R78, R76 ;  /* 0x0000004c4e4c723e */ /* 0x000fe400000010ff */
[----:B------:R-:W-:Y:S02]  /*4c50*/  F2FP.BF16.F32.PACK_AB R78, R87, R86 ;  /* 0x00000056574e723e */ /* 0x000fe400000010ff */
[----:B------:R-:W-:Y:S02]  /*4c60*/  @P2 F2FP.BF16.F32.PACK_AB R79, RZ, R77 ;  /* 0x0000004dff4f223e */ /* 0x000fe400000010ff */
[----:B------:R-:W2:Y:S01]  /*4c70*/  @P2 LDC R109, c[0x0][0x40c] ;  /* 0x00010300ff6d2b82 */ /* 0x000ea20000000800 */
[----:B------:R-:W-:Y:S01]  /*4c80*/  F2FP.BF16.F32.PACK_AB R77, R84, R82 ;  /* 0x00000052544d723e */ /* 0x000fe200000010ff */
[----:B0-----:R-:W-:Y:S01]  /*4c90*/  @P2 FMUL.FTZ R82, R86, R91 ;  /* 0x0000005b56522220 */ /* 0x001fe20000410000 */
[----:B------:R-:W-:-:S02]  /*4ca0*/  @P2 PRMT R72, R79, 0x7610, R72 ;  /* 0x000076104f482816 */ /* 0x000fc40000000048 */
[----:B------:R-:W-:Y:S02]  /*4cb0*/  @P2 PRMT R73, R83, 0x7610, R73 ;  /* 0x0000761053492816 */ /* 0x000fe40000000049 */
[----:B------:R-:W-:Y:S01]  /*4cc0*/  @P2 F2FP.BF16.F32.PACK_AB R82, RZ, R82 ;  /* 0x00000052ff52223e */ /* 0x000fe200000010ff */
[----:B---3--:R-:W-:Y:S01]  /*4cd0*/  @P2 FMUL.FTZ R85, R84, R85 ;  /* 0x0000005554552220 */ /* 0x008fe20000410000 */
[----:B------:R-:W-:Y:S02]  /*4ce0*/  @P2 PRMT R72, R72, 0x5410, R81 ;  /* 0x0000541048482816 */ /* 0x000fe40000000051 */
[----:B------:R-:W-:Y:S02]  /*4cf0*/  @P2 PRMT R74, R82, 0x7610, R74 ;  /* 0x00007610524a2816 */ /* 0x000fe4000000004a */
[----:B------:R-:W-:Y:S01]  /*4d00*/  @P2 F2FP.BF16.F32.PACK_AB R85, RZ, R85 ;  /* 0x00000055ff55223e */ /* 0x000fe200000010ff */
[----:B-1----:R-:W-:-:S03]  /*4d10*/  @P2 FMUL.FTZ R87, R87, R90 ;  /* 0x0000005a57572220 */ /* 0x002fc60000410000 */
[----:B------:R-:W-:Y:S02]  /*4d20*/  @P2 PRMT R73, R73, 0x5410, R85 ;  /* 0x0000541049492816 */ /* 0x000fe40000000055 */
[----:B------:R-:W-:Y:S01]  /*4d30*/  @P2 F2FP.BF16.F32.PACK_AB R87, RZ, R87 ;  /* 0x00000057ff57223e */ /* 0x000fe200000010ff */
[----:B--2---:R-:W-:-:S03]  /*4d40*/  @P2 FMUL.FTZ R79, R88, R109 ;  /* 0x0000006d584f2220 */ /* 0x004fc60000410000 */
[----:B------:R-:W-:Y:S02]  /*4d50*/  @P2 PRMT R74, R74, 0x5410, R87 ;  /* 0x000054104a4a2816 */ /* 0x000fe40000000057 */
[----:B------:R-:W-:Y:S02]  /*4d60*/  @P2 F2FP.BF16.F32.PACK_AB R81, RZ, R79 ;  /* 0x0000004fff51223e */ /* 0x000fe400000010ff */
[----:B------:R-:W-:Y:S02]  /*4d70*/  F2FP.BF16.F32.PACK_AB R79, R89, R88 ;  /* 0x00000058594f723e */ /* 0x000fe400000010ff */
[----:B------:R-:W-:Y:S01]  /*4d80*/  @P2 PRMT R75, R81, 0x7610, R75 ;  /* 0x00007610514b2816 */ /* 0x000fe2000000004b */
[----:B------:R-:W-:Y:S06]  /*4d90*/  @!P2 BRA `(.L_x_82) ;  /* 0x0000000c0074a947 */ /* 0x000fec0003800000 */
[----:B------:R-:W-:-:S05]  /*4da0*/  FMUL.FTZ R89, R89, UR15 ;  /* 0x0000000f59597c20 */ /* 0x000fca0008410000 */
[----:B------:R-:W-:-:S04]  /*4db0*/  F2FP.BF16.F32.PACK_AB R89, RZ, R89 ;  /* 0x00000059ff59723e */ /* 0x000fc800000010ff */
[----:B------:R-:W-:Y:S01]  /*4dc0*/  PRMT R75, R75, 0x5410, R89 ;  /* 0x000054104b4b7816 */ /* 0x000fe20000000059 */
[----:B------:R-:W-:Y:S06]  /*4dd0*/  BRA `(.L_x_82) ;  /* 0x0000000c00647947 */ /* 0x000fec0003800000 */
.L_x_81:
[----:B------:R-:W-:Y:S01]  /*4de0*/  ISETP.GT.AND P5, PT, R92, RZ, PT ;  /* 0x000000ff5c00720c */ /* 0x000fe20003fa4270 */
[----:B------:R-:W1:Y:S01]  /*4df0*/  @P2 LDC R148, c[0x0][0x40c] ;  /* 0x00010300ff942b82 */ /* 0x000e620000000800 */
[----:B------:R-:W-:Y:S02]  /*4e00*/  SHF.L.U32 R92, R7, 0x10, RZ ;  /* 0x00000010075c7819 */ /* 0x000fe400000006ff */
[----:B------:R-:W-:-:S05]  /*4e10*/  SHF.L.U32 R90, R6, 0x10, RZ ;  /* 0x00000010065a7819 */ /* 0x000fca00000006ff */
[----:B------:R-:W3:Y:S04]  /*4e20*/  @P2 LDC R162, c[0x0][0x40c] ;  /* 0x00010300ffa22b82 */ /* 0x000ee80000000800 */
[-C--:B0-2---:R-:W-:Y:S01]  /*4e30*/  @P5 FFMA.FTZ R88, R136, R81.reuse, R82 ;  /* 0x0000005188585223 */ /* 0x085fe20000010052 */
[----:B------:R-:W-:Y:S01]  /*4e40*/  @!P5 PRMT R86, R5, 0x7632, R86 ;  /* 0x000076320556d816 */ /* 0x000fe20000000056 */
[-C--:B------:R-:W-:Y:S01]  /*4e50*/  @P5 FFMA.FTZ R89, R115, R81.reuse, R82 ;  /* 0x0000005173595223 */ /* 0x080fe20000010052 */
[----:B------:R-:W-:Y:S01]  /*4e60*/  @P5 SHF.L.U32 R84, R84, 0x10, RZ ;  /* 0x0000001054545819 */ /* 0x000fe200000006ff */
[----:B------:R-:W-:Y:S01]  /*4e70*/  @P5 FADD.FTZ R88, R137, -R88 ;  /* 0x8000005889585221 */ /* 0x000fe20000010000 */
[----:B------:R-:W-:Y:S01]  /*4e80*/  @!P5 SHF.L.U32 R87, R86, 0x10, RZ ;  /* 0x000000105657d819 */ /* 0x000fe200000006ff */
[----:B------:R-:W-:Y:S01]  /*4e90*/  @P5 FADD.FTZ R89, R114, -R89 ;  /* 0x8000005972595221 */ /* 0x000fe20000010000 */
[----:B------:R-:W-:Y:S01]  /*4ea0*/  @P5 SHF.L.U32 R86, R83, 0x10, RZ ;  /* 0x0000001053565819 */ /* 0x000fe200000006ff */
[----:B------:R-:W-:Y:S01]  /*4eb0*/  @P5 FFMA.FTZ R87, R109, R88, R84 ;  /* 0x000000586d575223 */ /* 0x000fe20000010054 */
[-C--:B------:R-:W-:Y:S01]  /*4ec0*/  @P5 FFMA.FTZ R88, R142, R81.reuse, R82 ;  /* 0x000000518e585223 */ /* 0x080fe20000010052 */
[----:B------:R-:W-:Y:S01]  /*4ed0*/  @!P5 PRMT R84, R6, 0x7632, R84 ;  /* 0x000076320654d816 */ /* 0x000fe20000000054 */
[-C--:B------:R-:W-:Y:S01]  /*4ee0*/  @P5 FFMA.FTZ R91, R117, R81.reuse, R82 ;  /* 0x00000051755b5223 */ /* 0x080fe20000010052 */
[----:B-1----:R-:W-:Y:S01]  /*4ef0*/  @P2 FMUL.FTZ R87, R87, R148 ;  /* 0x0000009457572220 */ /* 0x002fe20000410000 */
[----:B------:R-:W-:Y:S01]  /*4f00*/  @P5 FADD.FTZ R88, R143, -R88 ;  /* 0x800000588f585221 */ /* 0x000fe20000010000 */
[----:B------:R-:W-:Y:S01]  /*4f10*/  @!P5 SHF.L.U32 R83, R84, 0x10, RZ ;  /* 0x000000105453d819 */ /* 0x000fe200000006ff */
[----:B------:R-:W-:Y:S01]  /*4f20*/  @P5 FADD.FTZ R91, R116, -R91 ;  /* 0x8000005b745b5221 */ /* 0x000fe20000010000 */
[----:B------:R-:W-:Y:S01]  /*4f30*/  SHF.L.U32 R84, R4, 0x10, RZ ;  /* 0x0000001004547819 */ /* 0x000fe200000006ff */
[----:B------:R-:W-:Y:S01]  /*4f40*/  @P5 FFMA.FTZ R83, R109, R88, R86 ;  /* 0x000000586d535223 */ /* 0x000fe20000010056 */
[----:B------:R-:W-:Y:S01]  /*4f50*/  @P5 FFMA.FTZ R88, R122, R81, R82 ;  /* 0x000000517a585223 */ /* 0x000fe20000010052 */
[----:B------:R-:W-:-:S02]  /*4f60*/  SHF.L.U32 R86, R85, 0x10, RZ ;  /* 0x0000001055567819 */ /* 0x000fc400000006ff */
[----:B------:R-:W-:Y:S01]  /*4f70*/  @P5 FFMA.FTZ R84, R109, R89, R84 ;  /* 0x000000596d545223 */ /* 0x000fe20000010054 */
[----:B------:R-:W-:Y:S01]  /*4f80*/  @P5 FADD.FTZ R85, R135, -R88 ;  /* 0x8000005887555221 */ /* 0x000fe20000010000 */
[----:B------:R-:W0:Y:S01]  /*4f90*/  @P2 LDC R89, c[0x0][0x40c] ;  /* 0x00010300ff592b82 */ /* 0x000e220000000800 */
[----:B------:R-:W-:Y:S01]  /*4fa0*/  SHF.L.U32 R88, R5, 0x10, RZ ;  /* 0x0000001005587819 */ /* 0x000fe200000006ff */
[----:B---3--:R-:W-:Y:S01]  /*4fb0*/  @P2 FMUL.FTZ R83, R83, R162 ;  /* 0x000000a253532220 */ /* 0x008fe20000410000 */
[C---:B------:R-:W-:Y:S01]  /*4fc0*/  @P5 FFMA.FTZ R86, R109.reuse, R85, R86 ;  /* 0x000000556d565223 */ /* 0x040fe20000010056 */
[----:B------:R-:W-:Y:S02]  /*4fd0*/  @P2 F2FP.BF16.F32.PACK_AB R87, RZ, R87 ;  /* 0x00000057ff57223e */ /* 0x000fe400000010ff */
[----:B------:R-:W-:Y:S01]  /*4fe0*/  @P5 FFMA.FTZ R88, R109, R91, R88 ;  /* 0x0000005b6d585223 */ /* 0x000fe20000010058 */
[----:B------:R-:W-:Y:S01]  /*4ff0*/  @P5 FFMA.FTZ R91, R119, R81, R82 ;  /* 0x00000051775b5223 */ /* 0x000fe20000010052 */
[----:B------:R-:W1:Y:S01]  /*5000*/  @P2 LDC R85, c[0x0][0x40c] ;  /* 0x00010300ff552b82 */ /* 0x000e620000000800 */
[----:B------:R-:W-:-:S02]  /*5010*/  @P2 F2FP.BF16.F32.PACK_AB R83, RZ, R83 ;  /* 0x00000053ff53223e */ /* 0x000fc400000010ff */
[----:B------:R-:W-:-:S04]  /*5020*/  @P5 FADD.FTZ R91, R118, -R91 ;  /* 0x8000005b765b5221 */ /* 0x000fc80000010000 */
[----:B------:R-:W-:Y:S02]  /*5030*/  @P5 FFMA.FTZ R90, R109, R91, R90 ;  /* 0x0000005b6d5a5223 */ /* 0x000fe4000001005a */
[----:B------:R-:W2:Y:S01]  /*5040*/  @P2 LDC R91, c[0x0][0x40c] ;  /* 0x00010300ff5b2b82 */ /* 0x000ea20000000800 */
[----:B0-----:R-:W-:-:S07]  /*5050*/  @P2 FMUL.FTZ R86, R86, R89 ;  /* 0x0000005956562220 */ /* 0x001fce0000410000 */
[----:B------:R-:W0:Y:S01]  /*5060*/  @P2 LDC R89, c[0x0][0x40c] ;  /* 0x00010300ff592b82 */ /* 0x000e220000000800 */
[----:B------:R-:W-:Y:S01]  /*5070*/  @P2 F2FP.BF16.F32.PACK_AB R86, RZ, R86 ;  /* 0x00000056ff56223e */ /* 0x000fe200000010ff */
[----:B-1----:R-:W-:Y:S01]  /*5080*/  @P2 FMUL.FTZ R84, R84, R85 ;  /* 0x0000005554542220 */ /* 0x002fe20000410000 */
[----:B------:R-:W-:-:S04]  /*5090*/  @P5 FFMA.FTZ R85, R121, R81, R82 ;  /* 0x0000005179555223 */ /* 0x000fc80000010052 */
[----:B------:R-:W-:Y:S01]  /*50a0*/  @P5 FADD.FTZ R85, R120, -R85 ;  /* 0x8000005578555221 */ /* 0x000fe20000010000 */
[----:B------:R-:W-:-:S03]  /*50b0*/  @P2 F2FP.BF16.F32.PACK_AB R84, RZ, R84 ;  /* 0x00000054ff54223e */ /* 0x000fc600000010ff */
[----:B------:R-:W-:Y:S01]  /*50c0*/  @P5 FFMA.FTZ R92, R109, R85, R92 ;  /* 0x000000556d5c5223 */ /* 0x000fe2000001005c */
[----:B------:R-:W-:Y:S01]  /*50d0*/  @P2 PRMT R72, R84, 0x7610, R72 ;  /* 0x0000761054482816 */ /* 0x000fe20000000048 */
[----:B------:R-:W1:Y:S02]  /*50e0*/  @P2 LDC R85, c[0x0][0x40c] ;  /* 0x00010300ff552b82 */ /* 0x000e640000000800 */
[----:B--2---:R-:W-:Y:S01]  /*50f0*/  @P2 FMUL.FTZ R92, R92, R91 ;  /* 0x0000005b5c5c2220 */ /* 0x004fe20000410000 */
[----:B------:R-:W-:Y:S01]  /*5100*/  @P2 PRMT R72, R72, 0x5410, R86 ;  /* 0x0000541048482816 */ /* 0x000fe20000000056 */
[----:B0-----:R-:W-:-:S03]  /*5110*/  @P2 FMUL.FTZ R90, R90, R89 ;  /* 0x000000595a5a2220 */ /* 0x001fc60000410000 */
[----:B------:R-:W-:Y:S02]  /*5120*/  @P2 F2FP.BF16.F32.PACK_AB R92, RZ, R92 ;  /* 0x0000005cff5c223e */ /* 0x000fe400000010ff */
[----:B------:R-:W-:Y:S02]  /*5130*/  @P2 F2FP.BF16.F32.PACK_AB R90, RZ, R90 ;  /* 0x0000005aff5a223e */ /* 0x000fe400000010ff */
[----:B------:R-:W-:Y:S02]  /*5140*/  @P2 PRMT R75, R92, 0x7610, R75 ;  /* 0x000076105c4b2816 */ /* 0x000fe4000000004b */
[----:B------:R-:W-:-:S04]  /*5150*/  @P2 PRMT R74, R90, 0x7610, R74 ;  /* 0x000076105a4a2816 */ /* 0x000fc8000000004a */
[----:B------:R-:W-:Y:S01]  /*5160*/  @P2 PRMT R74, R74, 0x5410, R83 ;  /* 0x000054104a4a2816 */ /* 0x000fe20000000053 */
[----:B-1----:R-:W-:-:S05]  /*5170*/  @P2 FMUL.FTZ R88, R88, R85 ;  /* 0x0000005558582220 */ /* 0x002fca0000410000 */
[----:B------:R-:W-:-:S04]  /*5180*/  @P2 F2FP.BF16.F32.PACK_AB R88, RZ, R88 ;  /* 0x00000058ff58223e */ /* 0x000fc800000010ff */
[----:B------:R-:W-:-:S04]  /*5190*/  @P2 PRMT R73, R88, 0x7610, R73 ;  /* 0x0000761058492816 */ /* 0x000fc80000000049 */
[----:B------:R-:W-:Y:S01]  /*51a0*/  @P2 PRMT R73, R73, 0x5410, R87 ;  /* 0x0000541049492816 */ /* 0x000fe20000000057 */
[----:B------:R-:W-:Y:S06]  /*51b0*/  @!P2 BRA `(.L_x_82) ;  /* 0x00000008006ca947 */ /* 0x000fec0003800000 */
[----:B------:R-:W-:Y:S01]  /*51c0*/  @P5 FFMA.FTZ R83, R146, R81, R82 ;  /* 0x0000005192535223 */ /* 0x000fe20000010052 */
[----:B------:R-:W-:-:S03]  /*51d0*/  PRMT R81, R7, 0x7632, R81 ;  /* 0x0000763207517816 */ /* 0x000fc60000000051 */
[----:B------:R-:W-:Y:S01]  /*51e0*/  @P5 FADD.FTZ R83, R144, -R83 ;  /* 0x8000005390535221 */ /* 0x000fe20000010000 */
[----:B------:R-:W-:-:S05]  /*51f0*/  SHF.L.U32 R82, R81, 0x10, RZ ;  /* 0x0000001051527819 */ /* 0x000fca00000006ff */
[----:B------:R-:W-:-:S04]  /*5200*/  @P5 FFMA.FTZ R82, R109, R83, R82 ;  /* 0x000000536d525223 */ /* 0x000fc80000010052 */
[----:B------:R-:W-:-:S05]  /*5210*/  FMUL.FTZ R82, R82, UR15 ;  /* 0x0000000f52527c20 */ /* 0x000fca0008410000 */
[----:B------:R-:W-:-:S04]  /*5220*/  F2FP.BF16.F32.PACK_AB R82, RZ, R82 ;  /* 0x00000052ff52723e */ /* 0x000fc800000010ff */
[----:B------:R-:W-:Y:S01]  /*5230*/  PRMT R75, R75, 0x5410, R82 ;  /* 0x000054104b4b7816 */ /* 0x000fe20000000052 */
[----:B------:R-:W-:Y:S06]  /*5240*/  BRA `(.L_x_82) ;  /* 0x0000000800487947 */ /* 0x000fec0003800000 */
.L_x_80:
[----:B------:R-:W1:Y:S02]  /*5250*/  LDC.64 R84, c[0x0][0x478] ;  /* 0x00011e00ff547b82 */ /* 0x000e640000000a00 */
[----:B-1----:R-:W-:-:S04]  /*5260*/  ISETP.NE.U32.AND P0, PT, R84, RZ, PT ;  /* 0x000000ff5400720c */ /* 0x002fc80003f05070 */
[----:B------:R-:W-:-:S13]  /*5270*/  ISETP.NE.AND.EX P0, PT, R85, RZ, PT, P0 ;  /* 0x000000ff5500720c */ /* 0x000fda0003f05300 */
[----:B------:R-:W-:Y:S05]  /*5280*/  @!P0 BRA `(.L_x_83) ;  /* 0x0000000400188947 */ /* 0x000fea0003800000 */
[----:B------:R-:W-:Y:S01]  /*5290*/  ISETP.GT.AND P5, PT, R92, RZ, PT ;  /* 0x000000ff5c00720c */ /* 0x000fe20003fa4270 */
[-CC-:B0-2---:R-:W-:Y:S01]  /*52a0*/  FFMA.FTZ R77, R115, R81.reuse, R82.reuse ;  /* 0x00000051734d7223 */ /* 0x185fe20000010052 */
[----:B------:R-:W0:Y:S01]  /*52b0*/  @P2 LDC R92, c[0x0][0x40c] ;  /* 0x00010300ff5c2b82 */ /* 0x000e220000000800 */
        /* <DEDUP_REMOVED lines=8> */
[----:B------:R-:W1:Y:S01]  /*5340*/  @P2 LDC R82, c[0x0][0x40c] ;  /* 0x00010300ff522b82 */ /* 0x000e620000000800 */
[----:B------:R-:W-:Y:S01]  /*5350*/  FADD.FTZ R84, R116, -R79 ;  /* 0x8000004f74547221 */ /* 0x000fe20000010000 */
[----:B------:R-:W-:Y:S01]  /*5360*/  FADD.FTZ R86, R137, -R86 ;  /* 0x8000005689567221 */ /* 0x000fe20000010000 */
[----:B------:R-:W-:Y:S01]  /*5370*/  FADD.FTZ R76, R114, -R77 ;  /* 0x8000004d724c7221 */ /* 0x000fe20000010000 */
[----:B------:R-:W-:Y:S01]  /*5380*/  FADD.FTZ R88, R118, -R83 ;  /* 0x8000005376587221 */ /* 0x000fe20000010000 */
[----:B------:R-:W-:Y:S01]  /*5390*/  FADD.FTZ R90, R143, -R90 ;  /* 0x8000005a8f5a7221 */ /* 0x000fe20000010000 */
[----:B------:R-:W-:Y:S01]  /*53a0*/  FADD.FTZ R162, R144, -R87 ;  /* 0x8000005790a27221 */ /* 0x000fe20000010000 */
[----:B------:R-:W-:Y:S01]  /*53b0*/  FADD.FTZ R148, R120, -R85 ;  /* 0x8000005578947221 */ /* 0x000fe20000010000 */
[----:B------:R-:W2:Y:S01]  /*53c0*/  @P2 LDC R81, c[0x0][0x40c] ;  /* 0x00010300ff512b82 */ /* 0x000ea20000000800 */
[C---:B------:R-:W-:Y:S01]  /*53d0*/  FMUL.FTZ R77, R109.reuse, R78 ;  /* 0x0000004e6d4d7220 */ /* 0x040fe20000410000 */
[C---:B------:R-:W-:Y:S01]  /*53e0*/  FMUL.FTZ R78, R109.reuse, R84 ;  /* 0x000000546d4e7220 */ /* 0x040fe20000410000 */
[C---:B------:R-:W-:Y:S01]  /*53f0*/  FMUL.FTZ R79, R109.reuse, R86 ;  /* 0x000000566d4f7220 */ /* 0x040fe20000410000 */
[C---:B------:R-:W-:Y:S01]  /*5400*/  FMUL.FTZ R76, R109.reuse, R76 ;  /* 0x0000004c6d4c7220 */ /* 0x040fe20000410000 */
[C---:B------:R-:W-:Y:S01]  /*5410*/  FMUL.FTZ R84, R109.reuse, R88 ;  /* 0x000000586d547220 */ /* 0x040fe20000410000 */
[C---:B------:R-:W-:Y:S01]  /*5420*/  FMUL.FTZ R85, R109.reuse, R90 ;  /* 0x0000005a6d557220 */ /* 0x040fe20000410000 */
[C---:B------:R-:W-:Y:S01]  /*5430*/  FMUL.FTZ R86, R109.reuse, R162 ;  /* 0x000000a26d567220 */ /* 0x040fe20000410000 */
[----:B------:R-:W3:Y:S01]  /*5440*/  @P2 LDC R91, c[0x0][0x40c] ;  /* 0x00010300ff5b2b82 */ /* 0x000ee20000000800 */
[----:B------:R-:W-:Y:S01]  /*5450*/  FMUL.FTZ R109, R109, R148 ;  /* 0x000000946d6d7220 */ /* 0x000fe20000410000 */
[----:B------:R-:W-:-:S02]  /*5460*/  FSEL R89, R78, RZ, P5 ;  /* 0x000000ff4e597208 */ /* 0x000fc40002800000 */
[----:B------:R-:W-:Y:S02]  /*5470*/  FSEL R87, R76, RZ, P5 ;  /* 0x000000ff4c577208 */ /* 0x000fe40002800000 */
[----:B------:R-:W-:Y:S01]  /*5480*/  FSEL R88, R77, RZ, P5 ;  /* 0x000000ff4d587208 */ /* 0x000fe20002800000 */
[----:B0-----:R-:W-:Y:S01]  /*5490*/  @P2 FMUL.FTZ R78, R89, R92 ;  /* 0x0000005c594e2220 */ /* 0x001fe20000410000 */
[----:B------:R-:W0:Y:S01]  /*54a0*/  @P2 LDC R83, c[0x0][0x40c] ;  /* 0x00010300ff532b82 */ /* 0x000e220000000800 */
[----:B-1----:R-:W-:Y:S01]  /*54b0*/  @P2 FMUL.FTZ R76, R87, R82 ;  /* 0x00000052574c2220 */ /* 0x002fe20000410000 */
[----:B------:R-:W-:Y:S02]  /*54c0*/  FSEL R90, R79, RZ, P5 ;  /* 0x000000ff4f5a7208 */ /* 0x000fe40002800000 */
[----:B------:R-:W-:Y:S02]  /*54d0*/  @P2 F2FP.BF16.F32.PACK_AB R82, RZ, R78 ;  /* 0x0000004eff52223e */ /* 0x000fe400000010ff */
[----:B------:R-:W-:-:S02]  /*54e0*/  FSEL R78, R84, RZ, P5 ;  /* 0x000000ff544e7208 */ /* 0x000fc40002800000 */
[----:B------:R-:W1:Y:S01]  /*54f0*/  @P2 LDC R148, c[0x0][0x40c] ;  /* 0x00010300ff942b82 */ /* 0x000e620000000800 */
[----:B--2---:R-:W-:Y:S01]  /*5500*/  @P2 FMUL.FTZ R77, R88, R81 ;  /* 0x00000051584d2220 */ /* 0x004fe20000410000 */
[----:B------:R-:W-:Y:S02]  /*5510*/  @P2 F2FP.BF16.F32.PACK_AB R79, RZ, R76 ;  /* 0x0000004cff4f223e */ /* 0x000fe400000010ff */
[----:B------:R-:W-:Y:S02]  /*5520*/  FSEL R85, R85, RZ, P5 ;  /* 0x000000ff55557208 */ /* 0x000fe40002800000 */
[----:B------:R-:W-:Y:S02]  /*5530*/  FSEL R109, R109, RZ, P5 ;  /* 0x000000ff6d6d7208 */ /* 0x000fe40002800000 */
[----:B------:R-:W2:Y:S01]  /*5540*/  @P2 LDC R162, c[0x0][0x40c] ;  /* 0x00010300ffa22b82 */ /* 0x000ea20000000800 */
[----:B---3--:R-:W-:Y:S01]  /*5550*/  @P2 FMUL.FTZ R84, R78, R91 ;  /* 0x0000005b4e542220 */ /* 0x008fe20000410000 */
[----:B------:R-:W-:-:S02]  /*5560*/  F2FP.BF16.F32.PACK_AB R78, R85, R78 ;  /* 0x0000004e554e723e */ /* 0x000fc400000010ff */
[----:B------:R-:W-:Y:S02]  /*5570*/  @P2 PRMT R72, R79, 0x7610, R72 ;  /* 0x000076104f482816 */ /* 0x000fe40000000048 */
[----:B------:R-:W-:Y:S01]  /*5580*/  @P2 F2FP.BF16.F32.PACK_AB R81, RZ, R77 ;  /* 0x0000004dff51223e */ /* 0x000fe200000010ff */
[----:B0-----:R-:W-:Y:S01]  /*5590*/  @P2 FMUL.FTZ R83, R90, R83 ;  /* 0x000000535a532220 */ /* 0x001fe20000410000 */
[----:B------:R-:W-:Y:S02]  /*55a0*/  @P2 F2FP.BF16.F32.PACK_AB R84, RZ, R84 ;  /* 0x00000054ff54223e */ /* 0x000fe400000010ff */
[----:B------:R-:W-:Y:S02]  /*55b0*/  @P2 PRMT R72, R72, 0x5410, R81 ;  /* 0x0000541048482816 */ /* 0x000fe40000000051 */
[----:B------:R-:W-:Y:S02]  /*55c0*/  @P2 F2FP.BF16.F32.PACK_AB R83, RZ, R83 ;  /* 0x00000053ff53223e */ /* 0x000fe400000010ff */
[----:B------:R-:W-:Y:S01]  /*55d0*/  @P2 PRMT R73, R82, 0x7610, R73 ;  /* 0x0000761052492816 */ /* 0x000fe20000000049 */
[----:B-1----:R-:W-:Y:S01]  /*55e0*/  @P2 FMUL.FTZ R85, R85, R148 ;  /* 0x0000009455552220 */ /* 0x002fe20000410000 */
[----:B------:R-:W-:-:S02]  /*55f0*/  FSEL R86, R86, RZ, P5 ;  /* 0x000000ff56567208 */ /* 0x000fc40002800000 */
[----:B------:R-:W-:Y:S02]  /*5600*/  @P2 PRMT R74, R84, 0x7610, R74 ;  /* 0x00007610544a2816 */ /* 0x000fe4000000004a */
[----:B------:R-:W-:Y:S02]  /*5610*/  @P2 F2FP.BF16.F32.PACK_AB R85, RZ, R85 ;  /* 0x00000055ff55223e */ /* 0x000fe400000010ff */
[----:B------:R-:W-:Y:S01]  /*5620*/  F2FP.BF16.F32.PACK_AB R76, R88, R87 ;  /* 0x00000057584c723e */ /* 0x000fe200000010ff */
[----:B--2---:R-:W-:Y:S01]  /*5630*/  @P2 FMUL.FTZ R79, R109, R162 ;  /* 0x000000a26d4f2220 */ /* 0x004fe20000410000 */
[----:B------:R-:W-:Y:S02]  /*5640*/  F2FP.BF16.F32.PACK_AB R77, R90, R89 ;  /* 0x000000595a4d723e */ /* 0x000fe400000010ff */
[----:B------:R-:W-:Y:S02]  /*5650*/  @P2 PRMT R73, R73, 0x5410, R83 ;  /* 0x0000541049492816 */ /* 0x000fe40000000053 */
[----:B------:R-:W-:-:S02]  /*5660*/  @P2 F2FP.BF16.F32.PACK_AB R81, RZ, R79 ;  /* 0x0000004fff51223e */ /* 0x000fc400000010ff */
[----:B------:R-:W-:Y:S02]  /*5670*/  F2FP.BF16.F32.PACK_AB R79, R86, R109 ;  /* 0x0000006d564f723e */ /* 0x000fe400000010ff */
[----:B------:R-:W-:Y:S02]  /*5680*/  @P2 PRMT R74, R74, 0x5410, R85 ;  /* 0x000054104a4a2816 */ /* 0x000fe40000000055 */
[----:B------:R-:W-:Y:S01]  /*5690*/  @P2 PRMT R75, R81, 0x7610, R75 ;  /* 0x00007610514b2816 */ /* 0x000fe2000000004b */
[----:B------:R-:W-:Y:S06]  /*56a0*/  @!P2 BRA `(.L_x_82) ;  /* 0x000000040030a947 */ /* 0x000fec0003800000 */
[----:B------:R-:W-:-:S05]  /*56b0*/  FMUL.FTZ R81, R86, UR15 ;  /* 0x0000000f56517c20 */ /* 0x000fca0008410000 */
[----:B------:R-:W-:-:S04]  /*56c0*/  F2FP.BF16.F32.PACK_AB R81, RZ, R81 ;  /* 0x00000051ff51723e */ /* 0x000fc800000010ff */
[----:B------:R-:W-:Y:S01]  /*56d0*/  PRMT R75, R75, 0x5410, R81 ;  /* 0x000054104b4b7816 */ /* 0x000fe20000000051 */
[----:B------:R-:W-:Y:S06]  /*56e0*/  BRA `(.L_x_82) ;  /* 0x0000000400207947 */ /* 0x000fec0003800000 */
.L_x_83:
[----:B0-2---:R-:W0:Y:S01]  /*56f0*/  @P2 LDC R86, c[0x0][0x40c] ;  /* 0x00010300ff562b82 */ /* 0x005e220000000800 */
        /* <DEDUP_REMOVED lines=9> */
.L_x_84:
        /* <DEDUP_REMOVED lines=9> */
.L_x_85:
        /* <DEDUP_REMOVED lines=9> */
.L_x_86:
        /* <DEDUP_REMOVED lines=9> */
.L_x_87:
        /* <DEDUP_REMOVED lines=9> */
.L_x_88:
        /* <DEDUP_REMOVED lines=9> */
.L_x_89:
[----:B------:R-:W-:Y:S01]  /*5a60*/  FFMA.FTZ R83, R146, R81, R82 ;  /* 0x0000005192537223 */ /* 0x000fe20000010052 */
[----:B------:R-:W-:Y:S06]  /*5a70*/  @!P2 BRA `(.L_x_90) ;  /* 0x000000000020a947 */ /* 0x000fec0003800000 */
        /* <DEDUP_REMOVED lines=8> */
.L_x_90:
[----:B------:R-:W-:Y:S01]  /*5b00*/  FADD.FTZ R82, R144, -R83 ;  /* 0x8000005390527221 */ /* 0x000fe20000010000 */
[----:B------:R-:W-:-:S03]  /*5b10*/  ISETP.GT.AND P5, PT, R92, RZ, PT ;  /* 0x000000ff5c00720c */ /* 0x000fc60003fa4270 */
[----:B------:R-:W-:-:S05]  /*5b20*/  FMUL.FTZ R81, R109, R82 ;  /* 0x000000526d517220 */ /* 0x000fca0000410000 */
[----:B------:R-:W-:-:S05]  /*5b30*/  FSEL R81, R81, RZ, P5 ;  /* 0x000000ff51517208 */ /* 0x000fca0002800000 */
[----:B0-----:R-:W-:-:S05]  /*5b40*/  @P2 FMUL.FTZ R81, R81, R86 ;  /* 0x0000005651512220 */ /* 0x001fca0000410000 */
[----:B------:R-:W-:-:S04]  /*5b50*/  @P2 F2FP.BF16.F32.PACK_AB R81, RZ, R81 ;  /* 0x00000051ff51223e */ /* 0x000fc800000010ff */
[----:B------:R-:W-:-:S07]  /*5b60*/  @P2 PRMT R75, R75, 0x5410, R81 ;  /* 0x000054104b4b2816 */ /* 0x000fce0000000051 */
.L_x_82:
[----:B------:R-:W0:Y:S08]  /*5b70*/  @P0 LDC.64 R82, c[0x0][0x478] ;  /* 0x00011e00ff520b82 */ /* 0x000e300000000a00 */
[----:B------:R-:W1:Y:S01]  /*5b80*/  @P2 LDC.64 R84, c[0x0][0x468] ;  /* 0x00011a00ff542b82 */ /* 0x000e620000000a00 */
[----:B0-----:R-:W-:-:S05]  /*5b90*/  @P0 IMAD.WIDE.U32 R82, R147, 0x10, R82 ;  /* 0x0000001093520825 */ /* 0x001fca00078e0052 */
[----:B------:R3:W-:Y:S01]  /*5ba0*/  @P0 STG.E.128 desc[UR10][R82.64], R76 ;  /* 0x0000004c52000986 */ /* 0x0007e2000c101d0a */
[----:B-1----:R-:W-:-:S05]  /*5bb0*/  @P2 IMAD.WIDE.U32 R80, R80, 0x10, R84 ;  /* 0x0000001050502825 */ /* 0x002fca00078e0054 */
[----:B------:R3:W-:Y:S02]  /*5bc0*/  @P2 STG.E.128 desc[UR10][R80.64], R72 ;  /* 0x0000004850002986 */ /* 0x0007e4000c101d0a */
.L_x_79:
[----:B------:R-:W-:Y:S05]  /*5bd0*/  BSYNC.RECONVERGENT B0 ;  /* 0x0000000000007941 */ /* 0x000fea0003800200 */
.L_x_78:
[----:B---3--:R-:W1:Y:S01]  /*5be0*/  LDC.64 R80, c[0x0][0x380] ;  /* 0x0000e000ff507b82 */ /* 0x008e620000000a00 */
[----:B------:R-:W-:Y:S01]  /*5bf0*/  UPLOP3.LUT UP1, UPT, UPT, UPT, UP1, 0x40, 0x4 ;  /* 0x000000000004789c */ /* 0x000fe20003f2e810 */
[----:B-1----:R-:W-:-:S04]  /*5c00*/  IADD3 R93, PT, PT, R93, R80, RZ ;  /* 0x000000505d5d7210 */ /* 0x002fc80007ffe0ff */
[----:B------:R-:W-:-:S13]  /*5c10*/  ISETP.GE.AND P0, PT, R93, R81, PT ;  /* 0x000000515d00720c */ /* 0x000fda0003f06270 */
[----:B------:R-:W-:Y:S05]  /*5c20*/  @!P0 BRA `(.L_x_91) ;  /* 0xffffffa800708947 */ /* 0x000fea000383ffff */
.L_x_42:
[----:B------:R-:W1:Y:S08]  /*5c30*/  S2UR UR4, SR_CTAID.X ;  /* 0x00000000000479c3 */ /* 0x000e700000002500 */
[----:B------:R-:W3:Y:S08]  /*5c40*/  LDC.64 R4, c[0x0][0x440] ;  /* 0x00011000ff047b82 */ /* 0x000ef00000000a00 */
[----:B------:R-:W4:Y:S08]  /*5c50*/  LDC.64 R6, c[0x0][0x448] ;  /* 0x00011200ff067b82 */ /* 0x000f300000000a00 */
[----:B------:R-:W0:Y:S01]  /*5c60*/  LDC.64 R8, c[0x0][0x440] ;  /* 0x00011000ff087b82 */ /* 0x000e220000000a00 */
[----:B-1----:R-:W-:-:S05]  /*5c70*/  IMAD R2, R2, UR4, RZ ;  /* 0x0000000402027c24 */ /* 0x002fca000f8e02ff */
[----:B------:R-:W-:Y:S02]  /*5c80*/  LEA.HI R149, R2, R149, RZ, 0x1d ;  /* 0x0000009502957211 */ /* 0x000fe400078fe8ff */
[----:B------:R-:W1:Y:S03]  /*5c90*/  LDC.64 R10, c[0x0][0x448] ;  /* 0x00011200ff0a7b82 */ /* 0x000e660000000a00 */
[----:B---3--:R-:W-:-:S04]  /*5ca0*/  @P1 IMAD.WIDE.U32 R2, R149, 0x20, R4 ;  /* 0x0000002095021825 */ /* 0x008fc800078e0004 */
[C---:B----4-:R-:W-:Y:S01]  /*5cb0*/  @P1 IMAD.WIDE.U32 R4, R149.reuse, 0x20, R6 ;  /* 0x0000002095041825 */ /* 0x050fe200078e0006 */
[----:B------:R-:W-:Y:S01]  /*5cc0*/  @P1 IADD3 R149, PT, PT, R149, 0x100, RZ ;  /* 0x0000010095951810 */ /* 0x000fe20007ffe0ff */
[----:B------:R3:W-:Y:S04]  /*5cd0*/  @P1 STG.E.128 desc[UR10][R2.64], R36 ;  /* 0x0000002402001986 */ /* 0x0007e8000c101d0a */
[----:B------:R3:W-:Y:S01]  /*5ce0*/  @P1 STG.E.128 desc[UR10][R2.64+0x10], R32 ;  /* 0x0000102002001986 */ /* 0x0007e2000c101d0a */
[----:B0-----:R-:W-:-:S03]  /*5cf0*/  @P3 IMAD.WIDE.U32 R8, R149, 0x20, R8 ;  /* 0x0000002095083825 */ /* 0x001fc600078e0008 */
[----:B------:R3:W-:Y:S04]  /*5d00*/  @P1 STG.E.128 desc[UR10][R4.64], R60 ;  /* 0x0000003c04001986 */ /* 0x0007e8000c101d0a */
[----:B------:R3:W-:Y:S01]  /*5d10*/  @P1 STG.E.128 desc[UR10][R4.64+0x10], R56 ;  /* 0x0000103804001986 */ /* 0x0007e2000c101d0a */
[----:B-1----:R-:W-:-:S03]  /*5d20*/  @P3 IMAD.WIDE.U32 R10, R149, 0x20, R10 ;  /* 0x00000020950a3825 */ /* 0x002fc600078e000a */
[----:B------:R3:W-:Y:S04]  /*5d30*/  @P3 STG.E.128 desc[UR10][R8.64], R28 ;  /* 0x0000001c08003986 */ /* 0x0007e8000c101d0a */
[----:B------:R3:W-:Y:S04]  /*5d40*/  @P3 STG.E.128 desc[UR10][R8.64+0x10], R24 ;  /* 0x0000101808003986 */ /* 0x0007e8000c101d0a */
[----:B------:R3:W-:Y:S04]  /*5d50*/  @P3 STG.E.128 desc[UR10][R10.64], R52 ;  /* 0x000000340a003986 */ /* 0x0007e8000c101d0a */
[----:B------:R3:W-:Y:S01]  /*5d60*/  @P3 STG.E.128 desc[UR10][R10.64+0x10], R48 ;  /* 0x000010300a003986 */ /* 0x0007e2000c101d0a */
[----:B------:R-:W-:Y:S05]  /*5d70*/  @!P4 EXIT ;  /* 0x000000000000c94d */ /* 0x000fea0003800000 */
[----:B---3--:R-:W0:Y:S01]  /*5d80*/  LDC.64 R2, c[0x0][0x440] ;  /* 0x00011000ff027b82 */ /* 0x008e220000000a00 */
        /* <DEDUP_REMOVED lines=9> */
.L_x_92:
        /* <DEDUP_REMOVED lines=14> */
.L_x_10656:


//--------------------- .text._ZN10layer_norm13ln_bwd_kernelINS_13Kernel_traitsI13__nv_bfloat16S2_S2_S2_fjLj6144ELj1ELj1ELj8ELj16ENS_18Kernel_traits_baseILj6144ES2_S2_S2_S2_fjLj256EEEEELb0ELb0ELb1ELb1EEEvNS_9BwdParamsE --------------------------
	.section	.text._ZN10layer_norm13ln_bwd_kernelINS_13Kernel_traitsI13__nv_bfloat16S2_S2_S2_fjLj6144ELj1ELj1ELj8ELj16ENS_18Kernel_traits_baseILj6144ES2_S2_S2_S2_fjLj256EEEEELb0ELb0ELb1ELb1EEEvNS_9BwdParamsE,"ax",@progbits
	.align	128
        .global         _ZN10layer_norm13ln_bwd_kernelINS_13Kernel_traitsI13__nv_bfloat16S2_S2_S2_fjLj6144ELj1ELj1ELj8ELj16ENS_18Kernel_traits_baseILj6144ES2_S2_S2_S2_fjLj256EEEEELb0ELb0ELb1ELb1EEEvNS_9BwdParamsE
        .type           _ZN10layer_norm13ln_bwd_kernelINS_13Kernel_traitsI13__nv_bfloat16S2_S2_S2_fjLj6144ELj1ELj1ELj8ELj16ENS_18Kernel_traits_baseILj6144ES2_S2_S2_S2_fjLj256EEEEELb0ELb0ELb1ELb1EEEvNS_9BwdParamsE,@function
        .size           _ZN10layer_norm13ln_bwd_kernelINS_13Kernel_traitsI13__nv_bfloat16S2_S2_S2_fjLj6144ELj1ELj1ELj8ELj16ENS_18Kernel_traits_baseILj6144ES2_S2_S2_S2_fjLj256EEEEELb0ELb0ELb1ELb1EEEvNS_9BwdParamsE,(.L_x_10657 - _ZN10layer_norm13ln_bwd_kernelINS_13Kernel_traitsI13__nv_bfloat16S2_S2_S2_fjLj6144ELj1ELj1ELj8ELj16ENS_18Kernel_traits_baseILj6144ES2_S2_S2_S2_fjLj256EEEEELb0ELb0ELb1ELb1EEEvNS_9BwdParamsE)
        .other          _ZN10layer_norm13ln_bwd_kernelINS_13Kernel_traitsI13__nv_bfloat16S2_S2_S2_fjLj6144ELj1ELj1ELj8ELj16ENS_18Kernel_traits_baseILj6144ES2_S2_S2_S2_fjLj256EEEEELb0ELb0ELb1ELb1EEEvNS_9BwdParamsE,@"STO_CUDA_ENTRY STV_DEFAULT"
_ZN10layer_norm13ln_bwd_kernelINS_13Kernel_traitsI13__nv_bfloat16S2_S2_S2_fjLj6144ELj1ELj1ELj8ELj16ENS_18Kernel_traits_baseILj6144ES2_S2_S2_S2_fjLj256EEEEELb0ELb0ELb1ELb1EEEvNS_9BwdParamsE:
.text._ZN10layer_norm13ln_bwd_kernelINS_13Kernel_traitsI13__nv_bfloat16S2_S2_S2_fjLj6144ELj1ELj1ELj8ELj16ENS_18Kernel_traits_baseILj6144ES2_S2_S2_S2_fjLj256EEEEELb0ELb0ELb1ELb1EEEvNS_9BwdParamsE:
        /* <DEDUP_REMOVED lines=32> */
[----:B------:R-:W-:Y:S01]  /*0200*/  MOV R0, UR14 ;  /* 0x0000000e00007c02 */ /* 0x000fe20008000f00 */
[----:B------:R-:W-:Y:S01]  /*0210*/  UPLOP3.LUT UP1, UPT, UPT, UPT, UPT, 0x40, 0x4 ;  /* 0x000000000004789c */ /* 0x000fe20003f2e870 */
[----:B------:R-:W2:Y:S01]  /*0220*/  LDCU UR18, c[0x0][0x40c] ;  /* 0x00008180ff1277ac */ /* 0x000ea20008000800 */
[----:B------:R-:W3:Y:S01]  /*0230*/  LDCU UR16, c[0x0][0x388] ;  /* 0x00007100ff1077ac */ /* 0x000ee20008000800 */
[----:B------:R-:W4:Y:S01]  /*0240*/  LDCU.U8 UR15, c[0x0][0x410] ;  /* 0x00008200ff0f77ac */ /* 0x000f220008000000 */
[----:B------:R-:W0:Y:S01]  /*0250*/  LDCU UR17, c[0x0][0x400] ;  /* 0x00008000ff1177ac */ /* 0x000e220008000800 */
[----:B------:R-:W0:Y:S01]  /*0260*/  LDCU.64 UR6, c[0x0][0x438] ;  /* 0x00008700ff0677ac */ /* 0x000e220008000a00 */
[----:B-1----:R-:W-:Y:S01]  /*0270*/  IMAD.WIDE.U32 R4, R149, 0x10, R4 ;  /* 0x0000001095047825 */ /* 0x002fe200078e0004 */
[----:B------:R-:W1:Y:S04]  /*0280*/  LDCU.64 UR8, c[0x0][0x478] ;  /* 0x00008f00ff0877ac */ /* 0x000e680008000a00 */
[----:B0-----:R-:W5:Y:S04]  /*0290*/  LDG.E.128 R128, desc[UR12][R4.64+0x2000] ;  /* 0x0020000c04807981 */ /* 0x001f68000c1e1d00 */
[----:B------:R-:W2:Y:S04]  /*02a0*/  LDG.E.128 R20, desc[UR12][R4.64+0x1000] ;  /* 0x0010000c04147981 */ /* 0x000ea8000c1e1d00 */
[----:B------:R-:W3:Y:S01]  /*02b0*/  LDG.E.128 R16, desc[UR12][R4.64] ;  /* 0x0000000c04107981 */ /* 0x000ee2000c1e1d00 */
[----:B------:R-:W-:Y:S01]  /*02c0*/  HFMA2 R68, -RZ, RZ, 0, 0 ;  /* 0x00000000ff447431 */ /* 0x000fe200000001ff */
[----:B-----5:R-:W-:-:S02]  /*02d0*/  PRMT R2, R128, 0x7632, R2 ;  /* 0x0000763280027816 */ /* 0x020fc40000000002 */
[----:B------:R-:W-:Y:S02]  /*02e0*/  PRMT R151, R129, 0x7632, R151 ;  /* 0x0000763281977816 */ /* 0x000fe40000000097 */
[----:B------:R-:W-:Y:S02]  /*02f0*/  PRMT R152, R130, 0x7632, R152 ;  /* 0x0000763282987816 */ /* 0x000fe40000000098 */
[----:B------:R-:W-:Y:S02]  /*0300*/  PRMT R153, R131, 0x7632, R153 ;  /* 0x0000763283997816 */ /* 0x000fe40000000099 */
[----:B--2---:R-:W-:Y:S02]  /*0310*/  PRMT R154, R20, 0x7632, R154 ;  /* 0x00007632149a7816 */ /* 0x004fe4000000009a */
[----:B------:R-:W-:Y:S02]  /*0320*/  PRMT R155, R21, 0x7632, R155 ;  /* 0x00007632159b7816 */ /* 0x000fe4000000009b */
[----:B------:R-:W-:-:S02]  /*0330*/  PRMT R156, R22, 0x7632, R156 ;  /* 0x00007632169c7816 */ /* 0x000fc4000000009c */
[----:B------:R-:W-:Y:S02]  /*0340*/  PRMT R157, R23, 0x7632, R157 ;  /* 0x00007632179d7816 */ /* 0x000fe4000000009d */
[----:B---3--:R-:W-:Y:S02]  /*0350*/  PRMT R158, R16, 0x7632, R158 ;  /* 0x00007632109e7816 */ /* 0x008fe4000000009e */
[----:B------:R-:W-:Y:S02]  /*0360*/  PRMT R159, R17, 0x7632, R159 ;  /* 0x00007632119f7816 */ /* 0x000fe4000000009f */
[----:B------:R-:W-:Y:S02]  /*0370*/  PRMT R160, R18, 0x7632, R160 ;  /* 0x0000763212a07816 */ /* 0x000fe400000000a0 */
[----:B-1--4-:R-:W-:-:S07]  /*0380*/  PRMT R161, R19, 0x7632, R161 ;  /* 0x0000763213a17816 */ /* 0x012fce00000000a1 */
.L_x_131:
[----:B------:R-:W0:Y:S08]  /*0390*/  LDC.64 R82, c[0x0][0x3f8] ;  /* 0x0000fe00ff527b82 */ /* 0x000e300000000a00 */
[----:B------:R-:W1:Y:S08]  /*03a0*/  LDC.64 R80, c[0x0][0x3c8] ;  /* 0x0000f200ff507b82 */ /* 0x000e700000000a00 */
[----:B------:R-:W2:Y:S01]  /*03b0*/  LDC.64 R84, c[0x0][0x3f0] ;  /* 0x0000fc00ff547b82 */ /* 0x000ea20000000a00 */
[----:B0-----:R-:W-:-:S05]  /*03c0*/  IMAD.WIDE R82, R0, 0x4, R82 ;  /* 0x0000000400527825 */ /* 0x001fca00078e0252 */
[----:B------:R-:W3:Y:S01]  /*03d0*/  LDG.E R96, desc[UR12][R82.64] ;  /* 0x0000000c52607981 */ /* 0x000ee2000c1e1900 */
[----:B-1----:R-:W-:-:S05]  /*03e0*/  IMAD.WIDE R80, R0, 0x4, R80 ;  /* 0x0000000400507825 */ /* 0x002fca00078e0250 */
[----:B------:R0:W5:Y:S01]  /*03f0*/  LDG.E R97, desc[UR12][R80.64] ;  /* 0x0000000c50617981 */ /* 0x000162000c1e1900 */
[----:B--2---:R-:W-:-:S05]  /*0400*/  IMAD.WIDE R84, R0, 0x4, R84 ;  /* 0x0000000400547825 */ /* 0x004fca00078e0254 */
[----:B------:R0:W5:Y:S01]  /*0410*/  LDG.E R98, desc[UR12][R84.64] ;  /* 0x0000000c54627981 */ /* 0x000162000c1e1900 */
[----:B------:R-:W-:Y:S02]  /*0420*/  CS2R R86, SRZ ;  /* 0x0000000000567805 */ /* 0x000fe4000001ff00 */
[----:B---3--:R-:W-:-:S13]  /*0430*/  ISETP.GE.AND P1, PT, R96, 0x1, PT ;  /* 0x000000016000780c */ /* 0x008fda0003f26270 */
[----:B0-----:R-:W-:Y:S05]  /*0440*/  @!P1 BRA `(.L_x_94) ;  /* 0x0000001000dc9947 */ /* 0x001fea0003800000 */
[----:B------:R-:W0:Y:S01]  /*0450*/  LDC.64 R104, c[0x0][0x3a8] ;  /* 0x0000ea00ff687b82 */ /* 0x000e220000000a00 */
[----:B------:R-:W-:Y:S01]  /*0460*/  IADD3 R83, PT, PT, R96, -0x1, RZ ;  /* 0xffffffff60537810 */ /* 0x000fe20007ffe0ff */
[----:B------:R-:W-:-:S04]  /*0470*/  IMAD R3, R0, UR16, RZ ;  /* 0x0000001000037c24 */ /* 0x000fc8000f8e02ff */
[----:B------:R-:W-:Y:S01]  /*0480*/  IMAD R83, R83, UR16, RZ ;  /* 0x0000001053537c24 */ /* 0x000fe2000f8e02ff */
[----:B------:R-:W-:Y:S01]  /*0490*/  SHF.R.S32.HI R82, RZ, 0x1f, R3 ;  /* 0x0000001fff527819 */ /* 0x000fe20000011403 */
[----:B------:R-:W1:Y:S03]  /*04a0*/  LDC.64 R108, c[0x0][0x3c0] ;  /* 0x0000f000ff6c7b82 */ /* 0x000e660000000a00 */
[----:B------:R-:W-:Y:S02]  /*04b0*/  SHF.R.S32.HI R84, RZ, 0x1f, R83 ;  /* 0x0000001fff547819 */ /* 0x000fe40000011453 */
[----:B------:R-:W-:Y:S02]  /*04c0*/  LEA.HI R82, R82, R3, RZ, 0x3 ;  /* 0x0000000352527211 */ /* 0x000fe400078f18ff */
[----:B------:R-:W-:Y:S01]  /*04d0*/  LEA.HI R84, R84, R83, RZ, 0x3 ;  /* 0x0000005354547211 */ /* 0x000fe200078f18ff */
[----:B------:R-:W2:Y:S01]  /*04e0*/  LDC.64 R80, c[0x0][0x428] ;  /* 0x00010a00ff507b82 */ /* 0x000ea20000000a00 */
[----:B------:R-:W-:-:S02]  /*04f0*/  LEA.HI.SX32 R99, R82, R149, 0x1d ;  /* 0x0000009552637211 */ /* 0x000fc400078feaff */
[----:B------:R-:W-:Y:S02]  /*0500*/  LEA.HI.SX32 R83, R84, R149, 0x1d ;  /* 0x0000009554537211 */ /* 0x000fe400078feaff */
[C---:B------:R-:W-:Y:S02]  /*0510*/  IADD3 R117, PT, PT, R99.reuse, 0x100, RZ ;  /* 0x0000010063757810 */ /* 0x040fe40007ffe0ff */
[C---:B------:R-:W-:Y:S01]  /*0520*/  IADD3 R119, PT, PT, R99.reuse, 0x200, RZ ;  /* 0x0000020063777810 */ /* 0x040fe20007ffe0ff */
[----:B0-----:R-:W-:Y:S01]  /*0530*/  IMAD.WIDE.U32 R100, R99, 0x10, R104 ;  /* 0x0000001063647825 */ /* 0x001fe200078e0068 */
[----:B------:R-:W-:Y:S02]  /*0540*/  SHF.R.S32.HI R3, RZ, 0x1f, R0 ;  /* 0x0000001fff037819 */ /* 0x000fe40000011400 */
[----:B------:R-:W-:Y:S01]  /*0550*/  IADD3 R93, PT, PT, R83, 0x100, RZ ;  /* 0x00000100535d7810 */ /* 0x000fe20007ffe0ff */
[--C-:B------:R-:W-:Y:S02]  /*0560*/  IMAD.WIDE.U32 R88, R117, 0x10, R104.reuse ;  /* 0x0000001075587825 */ /* 0x100fe400078e0068 */
[----:B------:R-:W3:Y:S01]  /*0570*/  LDG.E.128 R100, desc[UR12][R100.64] ;  /* 0x0000000c64647981 */ /* 0x000ee2000c1e1d00 */
[----:B-1----:R-:W-:Y:S01]  /*0580*/  LEA R108, P0, R0, R108, 0x2 ;  /* 0x0000006c006c7211 */ /* 0x002fe200078010ff */
[----:B------:R-:W-:-:S02]  /*0590*/  IMAD.WIDE.U32 R104, R119, 0x10, R104 ;  /* 0x0000001077687825 */ /* 0x000fc400078e0068 */
[----:B------:R-:W4:Y:S01]  /*05a0*/  LDG.E.128 R88, desc[UR12][R88.64] ;  /* 0x0000000c58587981 */ /* 0x000f22000c1e1d00 */
[----:B------:R-:W-:-:S03]  /*05b0*/  LEA.HI.X R109, R0, R109, R3, 0x2, P0 ;  /* 0x0000006d006d7211 */ /* 0x000fc600000f1403 */
[----:B------:R-:W4:Y:S01]  /*05c0*/  LDG.E.128 R104, desc[UR12][R104.64] ;  /* 0x0000000c68687981 */ /* 0x000f22000c1e1d00 */
[C-C-:B--2---:R-:W-:Y:S01]  /*05d0*/  IMAD.WIDE.U32 R84, R83.reuse, 0x10, R80.reuse ;  /* 0x0000001053547825 */ /* 0x144fe200078e0050 */
[----:B------:R-:W-:Y:S02]  /*05e0*/  IADD3 R83, PT, PT, R83, 0x200, RZ ;  /* 0x0000020053537810 */ /* 0x000fe40007ffe0ff */
[----:B------:R0:W2:Y:S01]  /*05f0*/  LDG.E R3, desc[UR12][R108.64] ;  /* 0x0000000c6c037981 */ /* 0x0000a2000c1e1900 */
[----:B------:R-:W-:-:S03]  /*0600*/  IMAD.WIDE.U32 R92, R93, 0x10, R80 ;  /* 0x000000105d5c7825 */ /* 0x000fc600078e0050 */
[----:B------:R-:W2:Y:S01]  /*0610*/  LDG.E.128 R84, desc[UR12][R84.64] ;  /* 0x0000000c54547981 */ /* 0x000ea2000c1e1d00 */
[----:B------:R-:W-:-:S03]  /*0620*/  IMAD.WIDE.U32 R80, R83, 0x10, R80 ;  /* 0x0000001053507825 */ /* 0x000fc600078e0050 */
[----:B------:R-:W2:Y:S04]  /*0630*/  LDG.E.128 R92, desc[UR12][R92.64] ;  /* 0x0000000c5c5c7981 */ /* 0x000ea8000c1e1d00 */
[----:B------:R-:W2:Y:S01]  /*0640*/  LDG.E.128 R80, desc[UR12][R80.64] ;  /* 0x0000000c50507981 */ /* 0x000ea2000c1e1d00 */
[----:B------:R-:W-:-:S04]  /*0650*/  UISETP.NE.U32.AND UP0, UPT, UR6, URZ, UPT ;  /* 0x000000ff0600728c */ /* 0x000fc8000bf05070 */
[----:B------:R-:W-:-:S06]  /*0660*/  UISETP.NE.AND.EX UP0, UPT, UR7, URZ, UPT, UP0 ;  /* 0x000000ff0700728c */ /* 0x000fcc000bf05300 */
[----:B------:R-:W-:-:S13]  /*0670*/  PLOP3.LUT P0, PT, PT, PT, UP0, 0x80, 0x8 ;  /* 0x000000000008781c */ /* 0x000fda0003f0f008 */
[----:B------:R-:W0:Y:S08]  /*0680*/  @P0 LDC.64 R110, c[0x0][0x438] ;  /* 0x00010e00ff6e0b82 */ /* 0x000e300000000a00 */
[----:B------:R-:W1:Y:S08]  /*0690*/  @P0 LDC.64 R112, c[0x0][0x438] ;  /* 0x00010e00ff700b82 */ /* 0x000e700000000a00 */
[----:B------:R-:W1:Y:S01]  /*06a0*/  @P0 LDC.64 R114, c[0x0][0x438] ;  /* 0x00010e00ff720b82 */ /* 0x000e620000000a00 */
[----:B------:R-:W-:Y:S01]  /*06b0*/  ISETP.NE.AND P2, PT, RZ, UR15, PT ;  /* 0x0000000fff007c0c */ /* 0x000fe2000bf45270 */
[----:B0-----:R-:W-:-:S05]  /*06c0*/  @P0 IMAD.WIDE.U32 R108, R99, 0x10, R110 ;  /* 0x00000010636c0825 */ /* 0x001fca00078e006e */
[----:B------:R0:W5:Y:S01]  /*06d0*/  @P0 LDG.E.128 R12, desc[UR12][R108.64] ;  /* 0x0000000c6c0c0981 */ /* 0x000162000c1e1d00 */
[----:B-1----:R-:W-:-:S05]  /*06e0*/  @P0 IMAD.WIDE.U32 R110, R117, 0x10, R112 ;  /* 0x00000010756e0825 */ /* 0x002fca00078e0070 */
[----:B------:R1:W5:Y:S01]  /*06f0*/  @P0 LDG.E.128 R8, desc[UR12][R110.64] ;  /* 0x0000000c6e080981 */ /* 0x000362000c1e1d00 */
[----:B------:R-:W-:-:S05]  /*0700*/  @P0 IMAD.WIDE.U32 R112, R119, 0x10, R114 ;  /* 0x0000001077700825 */ /* 0x000fca00078e0072 */
[----:B------:R1:W5:Y:S01]  /*0710*/  @P0 LDG.E.128 R4, desc[UR12][R112.64] ;  /* 0x0000000c70040981 */ /* 0x000362000c1e1d00 */
[----:B------:R-:W-:Y:S02]  /*0720*/  SHF.L.U32 R147, R153, 0x10, RZ ;  /* 0x0000001099937819 */ /* 0x000fe400000006ff */
[----:B---3--:R-:W-:Y:S02]  /*0730*/  PRMT R99, R100, 0x7632, R99 ;  /* 0x0000763264637816 */ /* 0x008fe40000000063 */
[C---:B------:R-:W-:Y:S02]  /*0740*/  PRMT R117, R103.reuse, 0x7632, R117 ;  /* 0x0000763267757816 */ /* 0x040fe40000000075 */
[----:B------:R-:W-:Y:S02]  /*0750*/  SHF.L.U32 R118, R103, 0x10, RZ ;  /* 0x0000001067767819 */ /* 0x000fe400000006ff */
[C---:B------:R-:W-:Y:S02]  /*0760*/  PRMT R114, R101.reuse, 0x7632, R114 ;  /* 0x0000763265727816 */ /* 0x040fe40000000072 */
[----:B------:R-:W-:-:S02]  /*0770*/  SHF.L.U32 R115, R101, 0x10, RZ ;  /* 0x0000001065737819 */ /* 0x000fc400000006ff */
[----:B------:R-:W-:Y:S02]  /*0780*/  SHF.L.U32 R99, R99, 0x10, RZ ;  /* 0x0000001063637819 */ /* 0x000fe400000006ff */
[----:B----4-:R-:W-:Y:S02]  /*0790*/  PRMT R135, R105, 0x7632, R135 ;  /* 0x0000763269877816 */ /* 0x010fe40000000087 */
[----:B--2---:R-:W-:Y:S02]  /*07a0*/  FSEL R139, R3, RZ, !P2 ;  /* 0x000000ff038b7208 */ /* 0x004fe40005000000 */
[C---:B0-----:R-:W-:Y:S02]  /*07b0*/  PRMT R109, R85.reuse, 0x7632, R109 ;  /* 0x00007632556d7816 */ /* 0x041fe4000000006d */
[----:B------:R-:W-:Y:S02]  /*07c0*/  SHF.L.U32 R103, R85, 0x10, RZ ;  /* 0x0000001055677819 */ /* 0x000fe400000006ff */
[----:B------:R-:W-:-:S02]  /*07d0*/  PRMT R108, R84, 0x7632, R108 ;  /* 0x00007632546c7816 */ /* 0x000fc4000000006c */
[----:B------:R-:W-:Y:S02]  /*07e0*/  SHF.L.U32 R101, R84, 0x10, RZ ;  /* 0x0000001054657819 */ /* 0x000fe400000006ff */
[C---:B-1----:R-:W-:Y:S02]  /*07f0*/  PRMT R111, R86.reuse, 0x7632, R111 ;  /* 0x00007632566f7816 */ /* 0x042fe4000000006f */
[----:B------:R-:W-:Y:S02]  /*0800*/  SHF.L.U32 R113, R86, 0x10, RZ ;  /* 0x0000001056717819 */ /* 0x000fe400000006ff */
[C---:B------:R-:W-:Y:S02]  /*0810*/  SHF.L.U32 R85, R88.reuse, 0x10, RZ ;  /* 0x0000001058557819 */ /* 0x040fe400000006ff */
[----:B------:R-:W-:Y:S02]  /*0820*/  PRMT R84, R88, 0x7632, R84 ;  /* 0x0000763258547816 */ /* 0x000fe40000000054 */
[----:B------:R-:W-:-:S02]  /*0830*/  PRMT R86, R89, 0x7632, R86 ;  /* 0x0000763259567816 */ /* 0x000fc40000000056 */
[----:B------:R-:W-:Y:S02]  /*0840*/  PRMT R116, R102, 0x7632, R116 ;  /* 0x0000763266747816 */ /* 0x000fe40000000074 */
[----:B------:R-:W-:Y:S02]  /*0850*/  PRMT R121, R90, 0x7632, R121 ;  /* 0x000076325a797816 */ /* 0x000fe40000000079 */
[----:B------:R-:W-:Y:S02]  /*0860*/  PRMT R124, R91, 0x7632, R124 ;  /* 0x000076325b7c7816 */ /* 0x000fe4000000007c */
[----:B------:R-:W-:Y:S02]  /*0870*/  PRMT R132, R104, 0x7632, R132 ;  /* 0x0000763268847816 */ /* 0x000fe40000000084 */
[----:B------:R-:W-:Y:S02]  /*0880*/  PRMT R136, R106, 0x7632, R136 ;  /* 0x000076326a887816 */ /* 0x000fe40000000088 */
[----:B------:R-:W-:Y:S01]  /*0890*/  PRMT R137, R107, 0x7632, R137 ;  /* 0x000076326b897816 */ /* 0x000fe20000000089 */
[----:B------:R-:W-:Y:S01]  /*08a0*/  FADD.FTZ R88, -R139, R99 ;  /* 0x000000638b587221 */ /* 0x000fe20000010100 */
[----:B------:R-:W-:-:S02]  /*08b0*/  SHF.L.U32 R126, R91, 0x10, RZ ;  /* 0x000000105b7e7819 */ /* 0x000fc400000006ff */
[C---:B------:R-:W-:Y:S02]  /*08c0*/  PRMT R125, R94.reuse, 0x7632, R125 ;  /* 0x000076325e7d7816 */ /* 0x040fe4000000007d */
[----:B------:R-:W-:Y:S01]  /*08d0*/  SHF.L.U32 R127, R94, 0x10, RZ ;  /* 0x000000105e7f7819 */ /* 0x000fe200000006ff */
[----:B------:R-:W-:Y:S01]  /*08e0*/  FADD.FTZ R94, -R139, R85 ;  /* 0x000000558b5e7221 */ /* 0x000fe20000010100 */
        /* <DEDUP_REMOVED lines=18> */
[----:B------:R-:W-:Y:S01]  /*0a10*/  SHF.L.U32 R137, R137, 0x10, RZ ;  /* 0x0000001089897819 */ /* 0x000fe200000006ff */
[C---:B------:R-:W-:Y:S01]  /*0a20*/  FADD.FTZ R134, -R139.reuse, R126 ;  /* 0x0000007e8b867221 */ /* 0x040fe20000010100 */
[C---:B------:R-:W-:Y:S01]  /*0a30*/  PRMT R89, R92.reuse, 0x7632, R89 ;  /* 0x000076325c597816 */ /* 0x040fe20000000059 */
[C---:B------:R-:W-:Y:S01]  /*0a40*/  FADD.FTZ R110, -R139.reuse, R114 ;  /* 0x000000728b6e7221 */ /* 0x040fe20000010100 */
[----:B------:R-:W-:Y:S01]  /*0a50*/  SHF.L.U32 R91, R92, 0x10, RZ ;  /* 0x000000105c5b7819 */ /* 0x000fe200000006ff */
[C---:B------:R-:W-:Y:S01]  /*0a60*/  FADD.FTZ R124, -R139.reuse, R84 ;  /* 0x000000548b7c7221 */ /* 0x040fe20000010100 */
        /* <DEDUP_REMOVED lines=18> */
[----:B------:R-:W-:Y:S01]  /*0b90*/  FADD.FTZ R84, -R139, R137 ;  /* 0x000000898b547221 */ /* 0x000fe20000010100 */
[----:B------:R-:W-:-:S02]  /*0ba0*/  PRMT R141, R80, 0x7632, R141 ;  /* 0x00007632508d7816 */ /* 0x000fc4000000008d */
[----:B------:R-:W-:Y:S02]  /*0bb0*/  SHF.L.U32 R135, R80, 0x10, RZ ;  /* 0x0000001050877819 */ /* 0x000fe400000006ff */
[C---:B------:R-:W-:Y:S02]  /*0bc0*/  PRMT R80, R82.reuse, 0x7632, R80 ;  /* 0x0000763252507816 */ /* 0x040fe40000000050 */
[----:B------:R-:W-:Y:S02]  /*0bd0*/  SHF.L.U32 R139, R82, 0x10, RZ ;  /* 0x00000010528b7819 */ /* 0x000fe400000006ff */
[----:B------:R-:W-:Y:S02]  /*0be0*/  SHF.L.U32 R105, R158, 0x10, RZ ;  /* 0x000000109e697819 */ /* 0x000fe400000006ff */
[----:B------:R-:W-:Y:S01]  /*0bf0*/  SHF.L.U32 R82, R108, 0x10, RZ ;  /* 0x000000106c527819 */ /* 0x000fe200000006ff */
[----:B-----5:R-:W-:Y:S01]  /*0c00*/  FMUL.FTZ R108, R97, R88 ;  /* 0x00000058616c7220 */ /* 0x020fe20000410000 */
[----:B------:R-:W-:Y:S01]  /*0c10*/  SHF.L.U32 R88, R109, 0x10, RZ ;  /* 0x000000106d587819 */ /* 0x000fe200000006ff */
[----:B------:R-:W-:Y:S01]  /*0c20*/  FMUL.FTZ R112, R97, R112 ;  /* 0x0000007061707220 */ /* 0x000fe20000410000 */
[----:B------:R-:W-:Y:S01]  /*0c30*/  SHF.L.U32 R109, R160, 0x10, RZ ;  /* 0x00000010a06d7819 */ /* 0x000fe200000006ff */
[-C--:B------:R-:W-:Y:S01]  /*0c40*/  FMUL.FTZ R105, R105, R82.reuse ;  /* 0x0000005269697220 */ /* 0x080fe20000410000 */
[----:B------:R-:W-:Y:S01]  /*0c50*/  FADD.FTZ R57, R57, R82 ;  /* 0x0000005239397221 */ /* 0x000fe20000010000 */
[----:B------:R-:W-:Y:S01]  /*0c60*/  FFMA.FTZ R25, R108, R82, R25 ;  /* 0x000000526c197223 */ /* 0x000fe20000010019 */
[----:B------:R-:W-:Y:S01]  /*0c70*/  SHF.L.U32 R82, R111, 0x10, RZ ;  /* 0x000000106f527819 */ /* 0x000fe200000006ff */
[----:B------:R-:W-:Y:S01]  /*0c80*/  FMUL.FTZ R110, R97, R110 ;  /* 0x0000006e616e7220 */ /* 0x000fe20000410000 */
[----:B------:R-:W-:-:S02]  /*0c90*/  SHF.L.U32 R107, R159, 0x10, RZ ;  /* 0x000000109f6b7819 */ /* 0x000fc400000006ff */
[----:B------:R-:W-:Y:S01]  /*0ca0*/  PRMT R119, R87, 0x7632, R119 ;  /* 0x0000763257777816 */ /* 0x000fe20000000077 */
[-C--:B------:R-:W-:Y:S01]  /*0cb0*/  FMUL.FTZ R109, R109, R82.reuse ;  /* 0x000000526d6d7220 */ /* 0x080fe20000410000 */
[----:B------:R-:W-:Y:S01]  /*0cc0*/  FADD.FTZ R53, R53, R82 ;  /* 0x0000005235357221 */ /* 0x000fe20000010000 */
[----:B------:R-:W-:Y:S01]  /*0cd0*/  FFMA.FTZ R29, R112, R82, R29 ;  /* 0x00000052701d7223 */ /* 0x000fe2000001001d */
[----:B------:R-:W-:Y:S01]  /*0ce0*/  SHF.L.U32 R85, R16, 0x10, RZ ;  /* 0x0000001010557819 */ /* 0x000fe200000006ff */
[-C--:B------:R-:W-:Y:S01]  /*0cf0*/  FMUL.FTZ R107, R107, R88.reuse ;  /* 0x000000586b6b7220 */ /* 0x080fe20000410000 */
[----:B------:R-:W-:Y:S01]  /*0d00*/  FADD.FTZ R59, R59, R88 ;  /* 0x000000583b3b7221 */ /* 0x000fe20000010000 */
[----:B------:R-:W-:Y:S01]  /*0d10*/  FFMA.FTZ R27, R110, R88, R27 ;  /* 0x000000586e1b7223 */ /* 0x000fe2000001001b */
[----:B------:R-:W-:Y:S01]  /*0d20*/  SHF.L.U32 R121, R154, 0x10, RZ ;  /* 0x000000109a797819 */ /* 0x000fe200000006ff */
[----:B------:R-:W-:Y:S01]  /*0d30*/  FMUL.FTZ R124, R97, R124 ;  /* 0x0000007c617c7220 */ /* 0x000fe20000410000 */
[----:B------:R-:W-:Y:S01]  /*0d40*/  SHF.L.U32 R82, R89, 0x10, RZ ;  /* 0x0000001059527819 */ /* 0x000fe200000006ff */
[----:B------:R-:W-:Y:S01]  /*0d50*/  FMUL.FTZ R114, R97, R114 ;  /* 0x0000007261727220 */ /* 0x000fe20000410000 */
[----:B------:R-:W-:-:S02]  /*0d60*/  SHF.L.U32 R111, R161, 0x10, RZ ;  /* 0x00000010a16f7819 */ /* 0x000fc400000006ff */
[----:B------:R-:W-:Y:S01]  /*0d70*/  SHF.L.U32 R88, R119, 0x10, RZ ;  /* 0x0000001077587819 */ /* 0x000fe200000006ff */
[----:B------:R-:W-:Y:S01]  /*0d80*/  FMUL.FTZ R3, R97, R100 ;  /* 0x0000006461037220 */ /* 0x000fe20000410000 */
[----:B------:R-:W-:Y:S01]  /*0d90*/  PRMT R123, R93, 0x7632, R123 ;  /* 0x000076325d7b7816 */ /* 0x000fe2000000007b */
[----:B------:R-:W-:Y:S01]  /*0da0*/  FMUL.FTZ R100, R85, R101 ;  /* 0x0000006555647220 */ /* 0x000fe20000410000 */
[----:B------:R-:W-:Y:S01]  /*0db0*/  PRMT R143, R81, 0x7632, R143 ;  /* 0x00007632518f7816 */ /* 0x000fe2000000008f */
[-C--:B------:R-:W-:Y:S01]  /*0dc0*/  FMUL.FTZ R121, R121, R82.reuse ;  /* 0x0000005279797220 */ /* 0x080fe20000410000 */
[----:B------:R-:W-:Y:S01]  /*0dd0*/  SHF.L.U32 R137, R81, 0x10, RZ ;  /* 0x0000001051897819 */ /* 0x000fe200000006ff */
[----:B------:R-:W-:Y:S01]  /*0de0*/  FADD.FTZ R49, R49, R82 ;  /* 0x0000005231317221 */ /* 0x000fe20000010000 */
[----:B------:R-:W-:Y:S01]  /*0df0*/  FFMA.FTZ R33, R124, R82, R33 ;  /* 0x000000527c217223 */ /* 0x000fe20000010021 */
[----:B------:R-:W-:Y:S01]  /*0e00*/  PRMT R81, R83, 0x7632, R81 ;  /* 0x0000763253517816 */ /* 0x000fe20000000051 */
[-C--:B------:R-:W-:Y:S01]  /*0e10*/  FMUL.FTZ R111, R111, R88.reuse ;  /* 0x000000586f6f7220 */ /* 0x080fe20000410000 */
[----:B------:R-:W-:Y:S01]  /*0e20*/  SHF.L.U32 R145, R83, 0x10, RZ ;  /* 0x0000001053917819 */ /* 0x000fe200000006ff */
[----:B------:R-:W-:Y:S01]  /*0e30*/  FADD.FTZ R55, R55, R88 ;  /* 0x0000005837377221 */ /* 0x000fe20000010000 */
[----:B------:R-:W-:Y:S01]  /*0e40*/  FFMA.FTZ R31, R114, R88, R31 ;  /* 0x00000058721f7223 */ /* 0x000fe2000001001f */
[----:B------:R-:W-:Y:S01]  /*0e50*/  SHF.L.U32 R82, R156, 0x10, RZ ;  /* 0x000000109c527819 */ /* 0x000fe200000006ff */
[----:B------:R-:W-:Y:S01]  /*0e60*/  FMUL.FTZ R115, R97, R120 ;  /* 0x0000007861737220 */ /* 0x000fe20000410000 */
[----:B------:R-:W-:-:S02]  /*0e70*/  SHF.L.U32 R85, R125, 0x10, RZ ;  /* 0x000000107d557819 */ /* 0x000fc400000006ff */
[----:B------:R-:W-:Y:S02]  /*0e80*/  SHF.L.U32 R83, R155, 0x10, RZ ;  /* 0x000000109b537819 */ /* 0x000fe400000006ff */
[----:B------:R-:W-:Y:S01]  /*0e90*/  SHF.L.U32 R88, R123, 0x10, RZ ;  /* 0x000000107b587819 */ /* 0x000fe200000006ff */
[C---:B------:R-:W-:Y:S01]  /*0ea0*/  FMUL.FTZ R117, R97.reuse, R122 ;  /* 0x0000007a61757220 */ /* 0x040fe20000410000 */
[----:B------:R-:W-:Y:S01]  /*0eb0*/  SHF.L.U32 R120, R22, 0x10, RZ ;  /* 0x0000001016787819 */ /* 0x000fe200000006ff */
[----:B------:R-:W-:Y:S01]  /*0ec0*/  FMUL.FTZ R126, R97, R126 ;  /* 0x0000007e617e7220 */ /* 0x000fe20000410000 */
[----:B------:R-:W-:Y:S01]  /*0ed0*/  PRMT R133, R95, 0x7632, R133 ;  /* 0x000076325f857816 */ /* 0x000fe20000000085 */
[----:B------:R-:W-:Y:S01]  /*0ee0*/  FMUL.FTZ R132, R97, R132 ;  /* 0x0000008461847220 */ /* 0x000fe20000410000 */
[----:B------:R-:W-:Y:S01]  /*0ef0*/  SHF.L.U32 R102, R17, 0x10, RZ ;  /* 0x0000001011667819 */ /* 0x000fe200000006ff */
[----:B------:R-:W-:Y:S01]  /*0f00*/  FMUL.FTZ R125, R82, R85 ;  /* 0x00000055527d7220 */ /* 0x000fe20000410000 */
[-C--:B------:R-:W-:Y:S01]  /*0f10*/  FMUL.FTZ R123, R83, R88.reuse ;  /* 0x00000058537b7220 */ /* 0x080fe20000410000 */
[----:B------:R-:W-:Y:S01]  /*0f20*/  FADD.FTZ R82, RZ, R100 ;  /* 0x00000064ff527221 */ /* 0x000fe20000010000 */
[-C--:B------:R-:W-:Y:S01]  /*0f30*/  FMUL.FTZ R120, R120, R127.reuse ;  /* 0x0000007f78787220 */ /* 0x080fe20000410000 */
[----:B------:R-:W-:Y:S01]  /*0f40*/  FADD.FTZ R44, R44, R127 ;  /* 0x0000007f2c2c7221 */ /* 0x000fe20000010000 */
[----:B------:R-:W-:Y:S01]  /*0f50*/  FFMA.FTZ R68, R117, R127, R68 ;  /* 0x0000007f75447223 */ /* 0x000fe20000010044 */
[----:B------:R-:W-:Y:S01]  /*0f60*/  FADD.FTZ R51, R51, R88 ;  /* 0x0000005833337221 */ /* 0x000fe20000010000 */
[----:B------:R-:W-:Y:S01]  /*0f70*/  FFMA.FTZ R35, R126, R88, R35 ;  /* 0x000000587e237223 */ /* 0x000fe20000010023 */
[----:B------:R-:W-:Y:S01]  /*0f80*/  FFMA.FTZ R83, R3, R100, RZ ;  /* 0x0000006403537223 */ /* 0x000fe200000100ff */
[----:B------:R-:W-:Y:S01]  /*0f90*/  FMUL.FTZ R119, R97, R134 ;  /* 0x0000008661777220 */ /* 0x000fe20000410000 */
[----:B------:R-:W-:Y:S01]  /*0fa0*/  SHF.L.U32 R127, R157, 0x10, RZ ;  /* 0x000000109d7f7819 */ /* 0x000fe200000006ff */
[----:B------:R-:W-:Y:S01]  /*0fb0*/  FADD.FTZ R45, R45, R85 ;  /* 0x000000552d2d7221 */ /* 0x000fe20000010000 */
[----:B------:R-:W-:Y:S01]  /*0fc0*/  SHF.L.U32 R88, R133, 0x10, RZ ;  /* 0x0000001085587819 */ /* 0x000fe200000006ff */
[----:B------:R-:W-:Y:S01]  /*0fd0*/  FFMA.FTZ R69, R132, R85, R69 ;  /* 0x0000005584457223 */ /* 0x000fe20000010045 */
[C---:B------:R-:W-:Y:S01]  /*0fe0*/  FMUL.FTZ R134, R97.reuse, R136 ;  /* 0x0000008861867220 */ /* 0x040fe20000410000 */
[----:B------:R-:W-:Y:S01]  /*0ff0*/  FMUL.FTZ R102, R102, R103 ;  /* 0x0000006766667220 */ /* 0x000fe20000410000 */
[----:B------:R-:W-:Y:S01]  /*1000*/  FADD.FTZ R85, R82, R105 ;  /* 0x0000006952557221 */ /* 0x000fe20000010000 */
[----:B------:R-:W-:Y:S01]  /*1010*/  FMUL.FTZ R99, R97, R90 ;  /* 0x0000005a61637220 */ /* 0x000fe20000410000 */
[----:B------:R-:W-:Y:S01]  /*1020*/  FFMA.FTZ R82, R108, R105, R83 ;  /* 0x000000696c527223 */ /* 0x000fe20000010053 */
[----:B------:R-:W-:Y:S01]  /*1030*/  SHF.L.U32 R104, R18, 0x10, RZ ;  /* 0x0000001012687819 */ /* 0x000fe200000006ff */
[-C--:B------:R-:W-:Y:S01]  /*1040*/  FMUL.FTZ R127, R127, R88.reuse ;  /* 0x000000587f7f7220 */ /* 0x080fe20000410000 */
[----:B------:R-:W-:Y:S01]  /*1050*/  FADD.FTZ R47, R47, R88 ;  /* 0x000000582f2f7221 */ /* 0x000fe20000010000 */
[----:B------:R-:W-:Y:S01]  /*1060*/  FFMA.FTZ R71, R134, R88, R71 ;  /* 0x0000005886477223 */ /* 0x000fe20000010047 */
[----:B------:R-:W-:Y:S01]  /*1070*/  FADD.FTZ R88, R85, R102 ;  /* 0x0000006655587221 */ /* 0x000fe20000010000 */
[----:B------:R-:W-:Y:S01]  /*1080*/  FFMA.FTZ R83, R99, R102, R82 ;  /* 0x0000006663537223 */ /* 0x000fe20000010052 */
[----:B------:R-:W-:Y:S01]  /*1090*/  FADD.FTZ R56, R56, R101 ;  /* 0x0000006538387221 */ /* 0x000fe20000010000 */
        /* <DEDUP_REMOVED lines=8> */
[----:B------:R-:W-:Y:S01]  /*1120*/  FFMA.FTZ R83, R101, R104, R82 ;  /* 0x0000006865537223 */ /* 0x000fe20000010052 */
[----:B------:R-:W-:Y:S01]  /*1130*/  FADD.FTZ R58, R58, R103 ;  /* 0x000000673a3a7221 */ /* 0x000fe20000010000 */
[----:B------:R-:W-:Y:S01]  /*1140*/  FFMA.FTZ R26, R99, R103, R26 ;  /* 0x00000067631a7223 */ /* 0x000fe2000001001a */
[----:B------:R-:W-:Y:S01]  /*1150*/  FADD.FTZ R85, R88, R109 ;  /* 0x0000006d58557221 */ /* 0x000fe20000010000 */
[----:B------:R-:W-:Y:S01]  /*1160*/  FMUL.FTZ R106, R106, R87 ;  /* 0x000000576a6a7220 */ /* 0x000fe20000410000 */
[----:B------:R-:W-:Y:S01]  /*1170*/  FMUL.FTZ R103, R97, R118 ;  /* 0x0000007661677220 */ /* 0x000fe20000410000 */
[----:B------:R-:W-:Y:S01]  /*1180*/  FFMA.FTZ R82, R112, R109, R83 ;  /* 0x0000006d70527223 */ /* 0x000fe20000010053 */
[----:B------:R-:W-:Y:S01]  /*1190*/  SHF.L.U32 R116, R20, 0x10, RZ ;  /* 0x0000001014747819 */ /* 0x000fe200000006ff */
[----:B------:R-:W-:-:S02]  /*11a0*/  FADD.FTZ R88, R85, R106 ;  /* 0x0000006a55587221 */ /* 0x000fc40000010000 */
        /* <DEDUP_REMOVED lines=10> */
[----:B------:R-:W-:-:S02]  /*1250*/  FFMA.FTZ R83, R113, R116, R88 ;  /* 0x0000007471537223 */ /* 0x000fc40000010058 */
[----:B------:R-:W-:Y:S02]  /*1260*/  FADD.FTZ R85, R82, R121 ;  /* 0x0000007952557221 */ /* 0x000fe40000010000 */
[----:B------:R-:W-:Y:S01]  /*1270*/  FMUL.FTZ R118, R118, R93 ;  /* 0x0000005d76767220 */ /* 0x000fe20000410000 */
[----:B------:R-:W-:-:S03]  /*1280*/  FFMA.FTZ R82, R124, R121, R83 ;  /* 0x000000797c527223 */ /* 0x000fc60000010053 */
[----:B------:R-:W-:Y:S01]  /*1290*/  FADD.FTZ R88, R85, R118 ;  /* 0x0000007655587221 */ /* 0x000fe20000010000 */
[----:B------:R-:W-:Y:S01]  /*12a0*/  FFMA.FTZ R83, R115, R118, R82 ;  /* 0x0000007673537223 */ /* 0x000fe20000010052 */
[----:B------:R-:W-:Y:S02]  /*12b0*/  FADD.FTZ R54, R54, R87 ;  /* 0x0000005736367221 */ /* 0x000fe40000010000 */
[----:B------:R-:W-:Y:S01]  /*12c0*/  FADD.FTZ R85, R88, R123 ;  /* 0x0000007b58557221 */ /* 0x000fe20000010000 */
[----:B------:R-:W-:Y:S01]  /*12d0*/  FFMA.FTZ R82, R126, R123, R83 ;  /* 0x0000007b7e527223 */ /* 0x000fe20000010053 */
[----:B------:R-:W-:Y:S01]  /*12e0*/  FFMA.FTZ R30, R103, R87, R30 ;  /* 0x00000057671e7223 */ /* 0x000fe2000001001e */
[----:B------:R-:W-:Y:S01]  /*12f0*/  SHF.L.U32 R136, R128, 0x10, RZ ;  /* 0x0000001080887819 */ /* 0x000fe200000006ff */
[----:B------:R-:W-:Y:S01]  /*1300*/  FMUL.FTZ R133, R97, R138 ;  /* 0x0000008a61857220 */ /* 0x000fe20000410000 */
[----:B------:R-:W-:Y:S01]  /*1310*/  SHF.L.U32 R95, R95, 0x10, RZ ;  /* 0x000000105f5f7819 */ /* 0x000fe200000006ff */
[----:B------:R-:W-:Y:S01]  /*1320*/  FADD.FTZ R88, R85, R120 ;  /* 0x0000007855587221 */ /* 0x000fe20000010000 */
[----:B------:R-:W-:-:S02]  /*1330*/  SHF.L.U32 R122, R23, 0x10, RZ ;  /* 0x00000010177a7819 */ /* 0x000fc400000006ff */
[----:B------:R-:W-:Y:S01]  /*1340*/  SHF.L.U32 R87, R129, 0x10, RZ ;  /* 0x0000001081577819 */ /* 0x000fe200000006ff */
[----:B------:R-:W-:Y:S01]  /*1350*/  FFMA.FTZ R83, R117, R120, R82 ;  /* 0x0000007875537223 */ /* 0x000fe20000010052 */
[-C--:B------:R-:W-:Y:S01]  /*1360*/  FMUL.FTZ R136, R136, R135.reuse ;  /* 0x0000008788887220 */ /* 0x080fe20000410000 */
[----:B------:R-:W-:Y:S01]  /*1370*/  FADD.FTZ R40, R40, R135 ;  /* 0x0000008728287221 */ /* 0x000fe20000010000 */
[----:B------:R-:W-:Y:S01]  /*1380*/  FFMA.FTZ R64, R133, R135, R64 ;  /* 0x0000008785407223 */ /* 0x000fe20000010040 */
[----:B------:R-:W-:Y:S01]  /*1390*/  FMUL.FTZ R122, R122, R95 ;  /* 0x0000005f7a7a7220 */ /* 0x000fe20000410000 */
[----:B------:R-:W-:Y:S01]  /*13a0*/  FMUL.FTZ R135, R97, R140 ;  /* 0x0000008c61877220 */ /* 0x000fe20000410000 */
[----:B------:R-:W-:Y:S01]  /*13b0*/  FMUL.FTZ R138, R87, R137 ;  /* 0x00000089578a7220 */ /* 0x000fe20000410000 */
[----:B------:R-:W-:Y:S01]  /*13c0*/  FADD.FTZ R85, R88, R125 ;  /* 0x0000007d58557221 */ /* 0x000fe20000010000 */
[----:B------:R-:W-:Y:S01]  /*13d0*/  SHF.L.U32 R87, R131, 0x10, RZ ;  /* 0x0000001083577819 */ /* 0x000fe200000006ff */
[----:B------:R-:W-:Y:S01]  /*13e0*/  FFMA.FTZ R82, R132, R125, R83 ;  /* 0x0000007d84527223 */ /* 0x000fe20000010053 */
[----:B------:R-:W-:Y:S01]  /*13f0*/  FADD.FTZ R42, R42, R137 ;  /* 0x000000892a2a7221 */ /* 0x000fe20000010000 */
[----:B------:R-:W-:Y:S01]  /*1400*/  FFMA.FTZ R66, R135, R137, R66 ;  /* 0x0000008987427223 */ /* 0x000fe20000010042 */
[----:B------:R-:W-:Y:S01]  /*1410*/  FADD.FTZ R88, R85, R122 ;  /* 0x0000007a55587221 */ /* 0x000fe20000010000 */
[----:B------:R-:W-:Y:S01]  /*1420*/  FMUL.FTZ R137, R97, R142 ;  /* 0x0000008e61897220 */ /* 0x000fe20000410000 */
[----:B------:R-:W-:Y:S01]  /*1430*/  FFMA.FTZ R83, R119, R122, R82 ;  /* 0x0000007a77537223 */ /* 0x000fe20000010052 */
[----:B------:R-:W-:Y:S01]  /*1440*/  FMUL.FTZ R142, R87, R145 ;  /* 0x00000091578e7220 */ /* 0x000fe20000410000 */
[----:B------:R-:W-:Y:S01]  /*1450*/  SHF.L.U32 R87, R2, 0x10, RZ ;  /* 0x0000001002577819 */ /* 0x000fe200000006ff */
[----:B------:R-:W-:Y:S01]  /*1460*/  FADD.FTZ R85, R88, R127 ;  /* 0x0000007f58557221 */ /* 0x000fe20000010000 */
[----:B------:R-:W-:Y:S01]  /*1470*/  SHF.L.U32 R90, R141, 0x10, RZ ;  /* 0x000000108d5a7819 */ /* 0x000fe200000006ff */
[----:B------:R-:W-:Y:S01]  /*1480*/  FFMA.FTZ R88, R134, R127, R83 ;  /* 0x0000007f86587223 */ /* 0x000fe20000010053 */
[----:B------:R-:W-:Y:S01]  /*1490*/  SHF.L.U32 R140, R130, 0x10, RZ ;  /* 0x00000010828c7819 */ /* 0x000fe200000006ff */
[----:B------:R-:W-:Y:S01]  /*14a0*/  FADD.FTZ R82, R85, R136 ;  /* 0x0000008855527221 */ /* 0x000fe20000010000 */
[----:B------:R-:W-:Y:S01]  /*14b0*/  FMUL.FTZ R144, R97, R144 ;  /* 0x0000009061907220 */ /* 0x000fe20000410000 */
[----:B------:R-:W-:Y:S01]  /*14c0*/  FMUL.FTZ R141, R87, R90 ;  /* 0x0000005a578d7220 */ /* 0x000fe20000410000 */
[----:B------:R-:W-:Y:S01]  /*14d0*/  FFMA.FTZ R83, R133, R136, R88 ;  /* 0x0000008885537223 */ /* 0x000fe20000010058 */
[----:B------:R-:W-:-:S02]  /*14e0*/  SHF.L.U32 R89, R151, 0x10, RZ ;  /* 0x0000001097597819 */ /* 0x000fc400000006ff */
[----:B------:R-:W-:Y:S01]  /*14f0*/  SHF.L.U32 R92, R143, 0x10, RZ ;  /* 0x000000108f5c7819 */ /* 0x000fe200000006ff */
[----:B------:R-:W-:Y:S01]  /*1500*/  FADD.FTZ R85, R82, R141 ;  /* 0x0000008d52557221 */ /* 0x000fe20000010000 */
[----:B------:R-:W-:Y:S01]  /*1510*/  FFMA.FTZ R82, R144, R141, R83 ;  /* 0x0000008d90527223 */ /* 0x000fe20000010053 */
[-C--:B------:R-:W-:Y:S01]  /*1520*/  FMUL.FTZ R140, R140, R139.reuse ;  /* 0x0000008b8c8c7220 */ /* 0x080fe20000410000 */
[----:B------:R-:W-:Y:S01]  /*1530*/  FADD.FTZ R36, R36, R139 ;  /* 0x0000008b24247221 */ /* 0x000fe20000010000 */
[----:B------:R-:W-:Y:S01]  /*1540*/  FFMA.FTZ R60, R137, R139, R60 ;  /* 0x0000008b893c7223 */ /* 0x000fe2000001003c */
[C---:B------:R-:W-:Y:S01]  /*1550*/  FMUL.FTZ R139, R97.reuse, R148 ;  /* 0x00000094618b7220 */ /* 0x040fe20000410000 */
        /* <DEDUP_REMOVED lines=10> */
[----:B------:R-:W-:-:S02]  /*1600*/  SHF.L.U32 R145, R152, 0x10, RZ ;  /* 0x0000001098917819 */ /* 0x000fc400000006ff */
[----:B------:R-:W-:Y:S01]  /*1610*/  SHF.L.U32 R90, R80, 0x10, RZ ;  /* 0x00000010505a7819 */ /* 0x000fe200000006ff */
[----:B------:R-:W-:Y:S01]  /*1620*/  FFMA.FTZ R80, R146, R143, R83 ;  /* 0x0000008f92507223 */ /* 0x000fe20000010053 */
[----:B------:R-:W-:Y:S01]  /*1630*/  SHF.L.U32 R92, R81, 0x10, RZ ;  /* 0x00000010515c7819 */ /* 0x000fe200000006ff */
[----:B------:R-:W-:Y:S01]  /*1640*/  FADD.FTZ R81, R88, R143 ;  /* 0x0000008f58517221 */ /* 0x000fe20000010000 */
[----:B------:R-:W-:Y:S01]  /*1650*/  FMUL.FTZ R148, R97, R86 ;  /* 0x0000005661947220 */ /* 0x000fe20000410000 */
[----:B------:R-:W-:Y:S01]  /*1660*/  FMUL.FTZ R145, R145, R90 ;  /* 0x0000005a91917220 */ /* 0x000fe20000410000 */
[----:B------:R-:W-:Y:S01]  /*1670*/  FFMA.FTZ R80, R137, R140, R80 ;  /* 0x0000008c89507223 */ /* 0x000fe20000010050 */
[----:B------:R-:W-:-:S03]  /*1680*/  FADD.FTZ R82, R81, R140 ;  /* 0x0000008c51527221 */ /* 0x000fc60000010000 */
[----:B------:R-:W-:Y:S01]  /*1690*/  FFMA.FTZ R80, R148, R145, R80 ;  /* 0x0000009194507223 */ /* 0x000fe20000010050 */
[----:B------:R-:W-:Y:S01]  /*16a0*/  FADD.FTZ R81, R82, R145 ;  /* 0x0000009152517221 */ /* 0x000fe20000010000 */
[----:B------:R-:W-:Y:S01]  /*16b0*/  FMUL.FTZ R150, R97, R84 ;  /* 0x0000005461967220 */ /* 0x000fe20000410000 */
[----:B------:R-:W-:Y:S01]  /*16c0*/  FMUL.FTZ R147, R147, R92 ;  /* 0x0000005c93937220 */ /* 0x000fe20000410000 */
[----:B------:R-:W-:Y:S01]  /*16d0*/  FFMA.FTZ R80, R139, R142, R80 ;  /* 0x0000008e8b507223 */ /* 0x000fe20000010050 */
[----:B------:R-:W-:Y:S01]  /*16e0*/  FADD.FTZ R86, R81, R142 ;  /* 0x0000008e51567221 */ /* 0x000fe20000010000 */
        /* <DEDUP_REMOVED lines=12> */
[----:B------:R-:W-:Y:S06]  /*17b0*/  BRA `(.L_x_95) ;  /* 0x0000000000407947 */ /* 0x000fec0003800000 */
.L_x_94:
[----:B------:R-:W-:-:S04]  /*17c0*/  ISETP.NE.U32.AND P0, PT, RZ, UR6, PT ;  /* 0x00000006ff007c0c */ /* 0x000fc8000bf05070 */
[----:B------:R-:W-:-:S13]  /*17d0*/  ISETP.NE.AND.EX P0, PT, RZ, UR7, PT, P0 ;  /* 0x00000007ff007c0c */ /* 0x000fda000bf05300 */
[----:B------:R-:W-:Y:S05]  /*17e0*/  @!P0 BRA `(.L_x_95) ;  /* 0x0000000000348947 */ /* 0x000fea0003800000 */
[----:B------:R-:W0:Y:S01]  /*17f0*/  LDC.64 R4, c[0x0][0x438] ;  /* 0x00010e00ff047b82 */ /* 0x000e220000000a00 */
[----:B------:R-:W-:-:S05]  /*1800*/  IMAD R6, R0, UR16, RZ ;  /* 0x0000001000067c24 */ /* 0x000fca000f8e02ff */
[----:B------:R-:W-:-:S04]  /*1810*/  SHF.R.S32.HI R7, RZ, 0x1f, R6 ;  /* 0x0000001fff077819 */ /* 0x000fc80000011406 */
[----:B------:R-:W-:-:S04]  /*1820*/  LEA.HI R6, R7, R6, RZ, 0x3 ;  /* 0x0000000607067211 */ /* 0x000fc800078f18ff */
[----:B------:R-:W-:-:S04]  /*1830*/  LEA.HI.SX32 R13, R6, R149, 0x1d ;  /* 0x00000095060d7211 */ /* 0x000fc800078feaff */
[C---:B------:R-:W-:Y:S02]  /*1840*/  IADD3 R9, PT, PT, R13.reuse, 0x100, RZ ;  /* 0x000001000d097810 */ /* 0x040fe40007ffe0ff */
[C---:B------:R-:W-:Y:S01]  /*1850*/  IADD3 R7, PT, PT, R13.reuse, 0x200, RZ ;  /* 0x000002000d077810 */ /* 0x040fe20007ffe0ff */
[----:B0-----:R-:W-:-:S04]  /*1860*/  IMAD.WIDE.U32 R12, R13, 0x10, R4 ;  /* 0x000000100d0c7825 */ /* 0x001fc800078e0004 */
[--C-:B------:R-:W-:Y:S02]  /*1870*/  IMAD.WIDE.U32 R8, R9, 0x10, R4.reuse ;  /* 0x0000001009087825 */ /* 0x100fe400078e0004 */
[----:B------:R-:W5:Y:S02]  /*1880*/  LDG.E.128 R12, desc[UR12][R12.64] ;  /* 0x0000000c0c0c7981 */ /* 0x000f64000c1e1d00 */
[----:B------:R-:W-:Y:S02]  /*1890*/  IMAD.WIDE.U32 R4, R7, 0x10, R4 ;  /* 0x0000001007047825 */ /* 0x000fe400078e0004 */
[----:B------:R-:W5:Y:S04]  /*18a0*/  LDG.E.128 R8, desc[UR12][R8.64] ;  /* 0x0000000c08087981 */ /* 0x000f68000c1e1d00 */
[----:B------:R-:W5:Y:S02]  /*18b0*/  LDG.E.128 R4, desc[UR12][R4.64] ;  /* 0x0000000c04047981 */ /* 0x000f64000c1e1d00 */
.L_x_95:
[----:B------:R-:W0:Y:S01]  /*18c0*/  SHFL.DOWN PT, R81, R86, 0x10, 0x1f ;  /* 0x0a001f0056517f89 */ /* 0x000e2200000e0000 */
        /* <DEDUP_REMOVED lines=31> */
.L_x_97:
[----:B------:R-:W-:Y:S05]  /*1ac0*/  BSYNC.RECONVERGENT B0 ;  /* 0x0000000000007941 */ /* 0x000fea0003800200 */
.L_x_96:
[----:B------:R-:W1:Y:S08]  /*1ad0*/  S2UR UR5, SR_CgaCtaId ;  /* 0x00000000000579c3 */ /* 0x000e700000008800 */
[----:B------:R-:W-:Y:S01]  /*1ae0*/  BAR.SYNC.DEFER_BLOCKING 0x0 ;  /* 0x0000000000007b1d */ /* 0x000fe20000010000 */
[----:B-----5:R-:W-:Y:S01]  /*1af0*/  ISETP.GE.AND P2, PT, R98, 0x1, PT ;  /* 0x000000016200780c */ /* 0x020fe20003f46270 */
[----:B------:R-:W-:Y:S01]  /*1b00*/  UISETP.NE.U32.AND UP0, UPT, UR6, URZ, UPT ;  /* 0x000000ff0600728c */ /* 0x000fe2000bf05070 */
[----:B------:R-:W-:-:S03]  /*1b10*/  ISETP.NE.AND P3, PT, RZ, UR15, PT ;  /* 0x0000000fff007c0c */ /* 0x000fc6000bf65270 */
[----:B------:R-:W-:Y:S01]  /*1b20*/  UMOV UR4, 0x400 ;  /* 0x0000040000047882 */ /* 0x000fe20000000000 */
[----:B------:R-:W-:-:S07]  /*1b30*/  UISETP.NE.AND.EX UP0, UPT, UR7, URZ, UPT, UP0 ;  /* 0x000000ff0700728c */ /* 0x000fce000bf05300 */
[----:B------:R-:W-:Y:S01]  /*1b40*/  @P2 IADD3 R98, PT, PT, R98, -0x1, RZ ;  /* 0xffffffff62622810 */ /* 0x000fe20007ffe0ff */
[----:B-1----:R-:W-:-:S04]  /*1b50*/  ULEA UR4, UR5, UR4, 0x18 ;  /* 0x0000000405047291 */ /* 0x002fc8000f8ec0ff */
[----:B------:R-:W-:Y:S02]  /*1b60*/  UIADD3 UR5, UPT, UPT, UR4, 0x6040, URZ ;  /* 0x0000604004057890 */ /* 0x000fe4000fffe0ff */
[----:B------:R-:W-:Y:S02]  /*1b70*/  @!UP1 UIADD3 UR5, UPT, UPT, UR4, 0x6000, URZ ;  /* 0x0000600004059890 */ /* 0x000fe4000fffe0ff */
[----:B------:R-:W-:Y:S02]  /*1b80*/  UIADD3 UR10, UPT, UPT, UR4, 0x6060, URZ ;  /* 0x00006060040a7890 */ /* 0x000fe4000fffe0ff */
[----:B------:R-:W-:Y:S02]  /*1b90*/  @!UP1 UIADD3 UR10, UPT, UPT, UR4, 0x6020, URZ ;  /* 0x00006020040a9890 */ /* 0x000fe4000fffe0ff */
[----:B------:R-:W-:Y:S02]  /*1ba0*/  UIADD3 UR11, UPT, UPT, UR4, 0x6070, URZ ;  /* 0x00006070040b7890 */ /* 0x000fe4000fffe0ff */
[----:B------:R-:W-:Y:S01]  /*1bb0*/  @!UP1 UIADD3 UR11, UPT, UPT, UR4, 0x6030, URZ ;  /* 0x00006030040b9890 */ /* 0x000fe2000fffe0ff */
[----:B0-----:R-:W0:Y:S01]  /*1bc0*/  LDS.128 R80, [UR5] ;  /* 0x00000005ff507984 */ /* 0x001e220008000c00 */
[----:B------:R-:W-:-:S02]  /*1bd0*/  UIADD3 UR5, UPT, UPT, UR4, 0x6050, URZ ;  /* 0x0000605004057890 */ /* 0x000fc4000fffe0ff */
[----:B------:R-:W-:Y:S01]  /*1be0*/  @!UP1 UIADD3 UR5, UPT, UPT, UR4, 0x6010, URZ ;  /* 0x0000601004059890 */ /* 0x000fe2000fffe0ff */
[----:B------:R-:W-:Y:S04]  /*1bf0*/  LDS.128 R88, [UR10] ;  /* 0x0000000aff587984 */ /* 0x000fe80008000c00 */
[----:B------:R-:W-:Y:S01]  /*1c00*/  LDS.128 R92, [UR11] ;  /* 0x0000000bff5c7984 */ /* 0x000fe20008000c00 */
[----:B0-----:R-:W-:Y:S01]  /*1c10*/  FADD.FTZ R85, RZ, R80 ;  /* 0x00000050ff557221 */ /* 0x001fe20000010000 */
[----:B------:R-:W-:Y:S02]  /*1c20*/  FADD.FTZ R80, RZ, R81 ;  /* 0x00000051ff507221 */ /* 0x000fe40000010000 */
[----:B------:R-:W0:Y:S01]  /*1c30*/  LDC R81, c[0x0][0x388] ;  /* 0x0000e200ff517b82 */ /* 0x000e220000000800 */
[----:B------:R-:W-:Y:S01]  /*1c40*/  FADD.FTZ R163, R82, R85 ;  /* 0x0000005552a37221 */ /* 0x000fe20000010000 */
[----:B------:R-:W-:Y:S01]  /*1c50*/  FADD.FTZ R80, R83, R80 ;  /* 0x0000005053507221 */ /* 0x000fe20000010000 */
[----:B------:R-:W1:Y:S01]  /*1c60*/  LDS.128 R84, [UR5] ;  /* 0x00000005ff547984 */ /* 0x000e620008000c00 */
[----:B0-----:R-:W-:-:S02]  /*1c70*/  @P2 IMAD R98, R98, R81, RZ ;  /* 0x0000005162622224 */ /* 0x001fc400078e02ff */
[----:B------:R-:W-:-:S03]  /*1c80*/  IMAD R82, R0, R81, RZ ;  /* 0x0000005100527224 */ /* 0x000fc600078e02ff */
[----:B------:R-:W-:-:S04]  /*1c90*/  @P2 SHF.R.S32.HI R81, RZ, 0x1f, R98 ;  /* 0x0000001fff512819 */ /* 0x000fc80000011462 */
[----:B------:R-:W-:Y:S02]  /*1ca0*/  @P2 LEA.HI R98, R81, R98, RZ, 0x3 ;  /* 0x0000006251622211 */ /* 0x000fe400078f18ff */
[----:B------:R-:W-:Y:S01]  /*1cb0*/  SHF.R.S32.HI R81, RZ, 0x1f, R82 ;  /* 0x0000001fff517819 */ /* 0x000fe20000011452 */
[----:B-1----:R-:W-:Y:S01]  /*1cc0*/  FADD.FTZ R163, R163, R84 ;  /* 0x00000054a3a37221 */ /* 0x002fe20000010000 */
[--C-:B------:R-:W-:Y:S01]  /*1cd0*/  FADD.FTZ R80, R80, R85.reuse ;  /* 0x0000005550507221 */ /* 0x100fe20000010000 */
[----:B------:R-:W-:Y:S02]  /*1ce0*/  PRMT R85, R6, 0x7632, R85 ;  /* 0x0000763206557816 */ /* 0x000fe40000000055 */
[----:B------:R-:W-:Y:S01]  /*1cf0*/  FADD.FTZ R163, R86, R163 ;  /* 0x000000a356a37221 */ /* 0x000fe20000010000 */
[----:B------:R-:W-:Y:S01]  /*1d00*/  FADD.FTZ R80, R87, R80 ;  /* 0x0000005057507221 */ /* 0x000fe20000010000 */
[----:B------:R-:W-:Y:S02]  /*1d10*/  LEA.HI R86, R81, R82, RZ, 0x3 ;  /* 0x0000005251567211 */ /* 0x000fe400078f18ff */
[----:B------:R-:W-:Y:S01]  /*1d20*/  FADD.FTZ R163, R163, R88 ;  /* 0x00000058a3a37221 */ /* 0x000fe20000010000 */
[----:B------:R-:W-:Y:S01]  /*1d30*/  FADD.FTZ R80, R80, R89 ;  /* 0x0000005950507221 */ /* 0x000fe20000010000 */
[----:B------:R-:W-:-:S02]  /*1d40*/  LEA.HI.SX32 R81, R86, R149, 0x1d ;  /* 0x0000009556517211 */ /* 0x000fc400078feaff */
[----:B------:R-:W-:Y:S01]  /*1d50*/  FADD.FTZ R163, R90, R163 ;  /* 0x000000a35aa37221 */ /* 0x000fe20000010000 */
[----:B------:R-:W-:Y:S01]  /*1d60*/  FADD.FTZ R80, R91, R80 ;  /* 0x000000505b507221 */ /* 0x000fe20000010000 */
[----:B------:R-:W-:Y:S02]  /*1d70*/  PRMT R82, R7, 0x7632, R82 ;  /* 0x0000763207527816 */ /* 0x000fe40000000052 */
[----:B------:R-:W-:Y:S01]  /*1d80*/  FADD.FTZ R163, R163, R92 ;  /* 0x0000005ca3a37221 */ /* 0x000fe20000010000 */
[----:B------:R-:W-:Y:S01]  /*1d90*/  FADD.FTZ R80, R80, R93 ;  /* 0x0000005d50507221 */ /* 0x000fe20000010000 */
[----:B------:R-:W-:Y:S02]  /*1da0*/  PRMT R86, R5, 0x7632, R86 ;  /* 0x0000763205567816 */ /* 0x000fe40000000056 */
[----:B------:R-:W-:Y:S01]  /*1db0*/  FADD.FTZ R84, R94, R163 ;  /* 0x000000a35e547221 */ /* 0x000fe20000010000 */
[----:B------:R-:W-:Y:S01]  /*1dc0*/  FADD.FTZ R83, R95, R80 ;  /* 0x000000505f537221 */ /* 0x000fe20000010000 */
[----:B------:R-:W-:-:S02]  /*1dd0*/  MOV R80, RZ ;  /* 0x000000ff00507202 */ /* 0x000fc40000000f00 */
[----:B------:R-:W-:Y:S01]  /*1de0*/  FMUL.FTZ R84, R84, UR17 ;  /* 0x0000001154547c20 */ /* 0x000fe20008410000 */
[----:B------:R-:W-:Y:S01]  /*1df0*/  @P2 LEA.HI.SX32 R80, R98, R149, 0x1d ;  /* 0x0000009562502211 */ /* 0x000fe200078feaff */
[----:B------:R-:W-:Y:S01]  /*1e00*/  FMUL.FTZ R83, R83, UR17 ;  /* 0x0000001153537c20 */ /* 0x000fe20008410000 */
[----:B------:R-:W-:Y:S02]  /*1e10*/  PRMT R87, R4, 0x7632, R87 ;  /* 0x0000763204577816 */ /* 0x000fe40000000057 */
[----:B------:R-:W-:Y:S02]  /*1e20*/  FSEL R84, R84, RZ, !P3 ;  /* 0x000000ff54547208 */ /* 0x000fe40005800000 */
[----:B------:R-:W-:Y:S02]  /*1e30*/  PRMT R88, R15, 0x7632, R88 ;  /* 0x000076320f587816 */ /* 0x000fe40000000058 */
[----:B------:R-:W-:Y:S02]  /*1e40*/  PRMT R89, R14, 0x7632, R89 ;  /* 0x000076320e597816 */ /* 0x000fe40000000059 */
[----:B------:R-:W-:-:S02]  /*1e50*/  PRMT R90, R13, 0x7632, R90 ;  /* 0x000076320d5a7816 */ /* 0x000fc4000000005a */
[----:B------:R-:W-:Y:S01]  /*1e60*/  PRMT R91, R12, 0x7632, R91 ;  /* 0x000076320c5b7816 */ /* 0x000fe2000000005b */
[----:B------:R-:W-:Y:S06]  /*1e70*/  BRA.U UP0, `(.L_x_98) ;  /* 0x0000000900507547 */ /* 0x000fec000b800000 */
        /* <DEDUP_REMOVED lines=14> */
.L_x_100:
        /* <DEDUP_REMOVED lines=9> */
.L_x_101:
        /* <DEDUP_REMOVED lines=9> */
.L_x_102:
        /* <DEDUP_REMOVED lines=9> */
.L_x_103:
        /* <DEDUP_REMOVED lines=9> */
.L_x_104:
        /* <DEDUP_REMOVED lines=9> */
.L_x_105:
        /* <DEDUP_REMOVED lines=9> */
.L_x_106:
        /* <DEDUP_REMOVED lines=10> */
.L_x_99:
        /* <DEDUP_REMOVED lines=70> */
.L_x_98:
[----:B------:R-:W-:Y:S01]  /*27c0*/  UMOV UR4, UR8 ;  /* 0x0000000800047c82 */ /* 0x000fe20008000000 */
[----:B------:R-:W-:Y:S01]  /*27d0*/  UMOV UR5, UR9 ;  /* 0x0000000900057c82 */ /* 0x000fe20008000000 */
[----:B------:R-:W-:-:S04]  /*27e0*/  UISETP.NE.U32.AND UP0, UPT, UR4, URZ, UPT ;  /* 0x000000ff0400728c */ /* 0x000fc8000bf05070 */
[----:B------:R-:W-:-:S09]  /*27f0*/  UISETP.NE.AND.EX UP0, UPT, UR5, URZ, UPT, UP0 ;  /* 0x000000ff0500728c */ /* 0x000fd2000bf05300 */
[----:B------:R-:W-:Y:S05]  /*2800*/  BRA.U UP0, `(.L_x_108) ;  /* 0x0000000500087547 */ /* 0x000fea000b800000 */
[----:B------:R-:W-:Y:S01]  /*2810*/  ISETP.GT.AND P1, PT, R96, RZ, PT ;  /* 0x000000ff6000720c */ /* 0x000fe20003f24270 */
[----:B------:R-:W0:Y:S01]  /*2820*/  @P2 LDC R95, c[0x0][0x40c] ;  /* 0x00010300ff5f2b82 */ /* 0x000e220000000800 */
[----:B------:R-:W-:Y:S02]  /*2830*/  SHF.L.U32 R94, R91, 0x10, RZ ;  /* 0x000000105b5e7819 */ /* 0x000fe400000006ff */
[----:B------:R-:W-:-:S05]  /*2840*/  SHF.L.U32 R92, R12, 0x10, RZ ;  /* 0x000000100c5c7819 */ /* 0x000fca00000006ff */
[----:B------:R-:W1:Y:S04]  /*2850*/  @P2 LDC R163, c[0x0][0x40c] ;  /* 0x00010300ffa32b82 */ /* 0x000e680000000800 */
[-CC-:B------:R-:W-:Y:S01]  /*2860*/  @P1 FFMA.FTZ R98, R108, R83.reuse, R84.reuse ;  /* 0x000000536c621223 */ /* 0x180fe20000010054 */
[-CC-:B------:R-:W-:Y:S01]  /*2870*/  @P1 FFMA.FTZ R93, R3, R83.reuse, R84.reuse ;  /* 0x00000053035d1223 */ /* 0x180fe20000010054 */
[-CC-:B------:R-:W-:Y:S01]  /*2880*/  @P1 FFMA.FTZ R91, R99, R83.reuse, R84.reuse ;  /* 0x00000053635b1223 */ /* 0x180fe20000010054 */
[----:B------:R-:W-:Y:S01]  /*2890*/  @P1 FFMA.FTZ R162, R110, R83, R84 ;  /* 0x000000536ea21223 */ /* 0x000fe20000010054 */
[----:B------:R-:W-:Y:S01]  /*28a0*/  @P1 FADD.FTZ R98, R105, -R98 ;  /* 0x8000006269621221 */ /* 0x000fe20000010000 */
[----:B------:R-:W-:Y:S01]  /*28b0*/  @P1 FADD.FTZ R93, R100, -R93 ;  /* 0x8000005d645d1221 */ /* 0x000fe20000010000 */
[----:B------:R-:W-:-:S02]  /*28c0*/  @P1 FADD.FTZ R91, R102, -R91 ;  /* 0x8000005b665b1221 */ /* 0x000fc40000010000 */
[C---:B------:R-:W-:Y:S01]  /*28d0*/  @P1 FFMA.FTZ R94, R97.reuse, R98, R94 ;  /* 0x00000062615e1223 */ /* 0x040fe2000001005e */
[----:B------:R-:W-:Y:S01]  /*28e0*/  SHF.L.U32 R98, R90, 0x10, RZ ;  /* 0x000000105a627819 */ /* 0x000fe200000006ff */
[----:B------:R-:W-:Y:S01]  /*28f0*/  @P1 FFMA.FTZ R92, R97, R93, R92 ;  /* 0x0000005d615c1223 */ /* 0x000fe2000001005c */
[----:B------:R-:W-:Y:S01]  /*2900*/  SHF.L.U32 R90, R13, 0x10, RZ ;  /* 0x000000100d5a7819 */ /* 0x000fe200000006ff */
[----:B------:R-:W2:Y:S02]  /*2910*/  @P2 LDC R93, c[0x0][0x40c] ;  /* 0x00010300ff5d2b82 */ /* 0x000ea40000000800 */
[----:B0-----:R-:W-:Y:S01]  /*2920*/  @P2 FMUL.FTZ R92, R92, R95 ;  /* 0x0000005f5c5c2220 */ /* 0x001fe20000410000 */
[----:B------:R-:W-:Y:S01]  /*2930*/  @P1 FADD.FTZ R95, R107, -R162 ;  /* 0x800000a26b5f1221 */ /* 0x000fe20000010000 */
[----:B------:R-:W-:Y:S01]  /*2940*/  @P1 FFMA.FTZ R90, R97, R91, R90 ;  /* 0x0000005b615a1223 */ /* 0x000fe2000001005a */
[----:B------:R-:W-:Y:S02]  /*2950*/  @P1 FFMA.FTZ R162, R112, R83, R84 ;  /* 0x0000005370a21223 */ /* 0x000fe40000010054 */
[----:B------:R-:W-:Y:S01]  /*2960*/  @P2 F2FP.BF16.F32.PACK_AB R92, RZ, R92 ;  /* 0x0000005cff5c223e */ /* 0x000fe200000010ff */
[----:B------:R-:W0:Y:S01]  /*2970*/  @P2 LDC R91, c[0x0][0x40c] ;  /* 0x00010300ff5b2b82 */ /* 0x000e220000000800 */
[----:B-1----:R-:W-:Y:S01]  /*2980*/  @P2 FMUL.FTZ R94, R94, R163 ;  /* 0x000000a35e5e2220 */ /* 0x002fe20000410000 */
[----:B------:R-:W-:Y:S01]  /*2990*/  @P1 FADD.FTZ R162, R109, -R162 ;  /* 0x800000a26da21221 */ /* 0x000fe20000010000 */
[----:B------:R-:W-:Y:S01]  /*29a0*/  @P2 PRMT R72, R92, 0x7610, R72 ;  /* 0x000076105c482816 */ /* 0x000fe20000000048 */
[----:B------:R-:W-:Y:S01]  /*29b0*/  @P1 FFMA.FTZ R98, R97, R95, R98 ;  /* 0x0000005f61621223 */ /* 0x000fe20000010062 */
[----:B------:R-:W-:Y:S01]  /*29c0*/  @P1 FFMA.FTZ R95, R101, R83, R84 ;  /* 0x00000053655f1223 */ /* 0x000fe20000010054 */
[----:B------:R-:W-:-:S02]  /*29d0*/  @P2 F2FP.BF16.F32.PACK_AB R94, RZ, R94 ;  /* 0x0000005eff5e223e */ /* 0x000fc400000010ff */
[----:B------:R-:W-:Y:S01]  /*29e0*/  SHF.L.U32 R92, R14, 0x10, RZ ;  /* 0x000000100e5c7819 */ /* 0x000fe200000006ff */
[----:B------:R-:W-:Y:S01]  /*29f0*/  @P1 FADD.FTZ R95, R104, -R95 ;  /* 0x8000005f685f1221 */ /* 0x000fe20000010000 */
[----:B------:R-:W-:Y:S02]  /*2a00*/  @P2 PRMT R72, R72, 0x5410, R94 ;  /* 0x0000541048482816 */ /* 0x000fe4000000005e */
[----:B------:R-:W-:Y:S01]  /*2a10*/  SHF.L.U32 R94, R89, 0x10, RZ ;  /* 0x00000010595e7819 */ /* 0x000fe200000006ff */
[----:B------:R-:W-:Y:S01]  /*2a20*/  @P1 FFMA.FTZ R89, R103, R83, R84 ;  /* 0x0000005367591223 */ /* 0x000fe20000010054 */
[C---:B------:R-:W-:Y:S01]  /*2a30*/  @P1 FFMA.FTZ R92, R97.reuse, R95, R92 ;  /* 0x0000005f615c1223 */ /* 0x040fe2000001005c */
[----:B--2---:R-:W-:Y:S02]  /*2a40*/  @P2 FMUL.FTZ R90, R90, R93 ;  /* 0x0000005d5a5a2220 */ /* 0x004fe40000410000 */
[----:B------:R-:W-:Y:S01]  /*2a50*/  @P1 FFMA.FTZ R94, R97, R162, R94 ;  /* 0x000000a2615e1223 */ /* 0x000fe2000001005e */
[----:B------:R-:W-:Y:S01]  /*2a60*/  @P1 FADD.FTZ R89, R106, -R89 ;  /* 0x800000596a591221 */ /* 0x000fe20000010000 */
[----:B------:R-:W-:Y:S01]  /*2a70*/  SHF.L.U32 R162, R15, 0x10, RZ ;  /* 0x000000100fa27819 */ /* 0x000fe200000006ff */
[----:B------:R-:W1:Y:S01]  /*2a80*/  @P2 LDC R93, c[0x0][0x40c] ;  /* 0x00010300ff5d2b82 */ /* 0x000e620000000800 */
[----:B------:R-:W-:Y:S01]  /*2a90*/  @P2 F2FP.BF16.F32.PACK_AB R90, RZ, R90 ;  /* 0x0000005aff5a223e */ /* 0x000fe200000010ff */
[----:B0-----:R-:W-:-:S02]  /*2aa0*/  @P2 FMUL.FTZ R98, R98, R91 ;  /* 0x0000005b62622220 */ /* 0x001fc40000410000 */
[----:B------:R-:W-:Y:S01]  /*2ab0*/  @P1 FFMA.FTZ R162, R97, R89, R162 ;  /* 0x0000005961a21223 */ /* 0x000fe200000100a2 */
[----:B------:R-:W-:-:S03]  /*2ac0*/  @P2 PRMT R73, R90, 0x7610, R73 ;  /* 0x000076105a492816 */ /* 0x000fc60000000049 */
[----:B------:R-:W0:Y:S01]  /*2ad0*/  @P2 LDC R89, c[0x0][0x40c] ;  /* 0x00010300ff592b82 */ /* 0x000e220000000800 */
[----:B------:R-:W-:-:S04]  /*2ae0*/  @P2 F2FP.BF16.F32.PACK_AB R98, RZ, R98 ;  /* 0x00000062ff62223e */ /* 0x000fc800000010ff */
[----:B------:R-:W-:-:S03]  /*2af0*/  @P2 PRMT R73, R73, 0x5410, R98 ;  /* 0x0000541049492816 */ /* 0x000fc60000000062 */
[----:B------:R-:W2:Y:S01]  /*2b00*/  @P2 LDC R91, c[0x0][0x40c] ;  /* 0x00010300ff5b2b82 */ /* 0x000ea20000000800 */
[----:B-1----:R-:W-:-:S05]  /*2b10*/  @P2 FMUL.FTZ R92, R92, R93 ;  /* 0x0000005d5c5c2220 */ /* 0x002fca0000410000 */
[----:B------:R-:W-:Y:S01]  /*2b20*/  @P2 F2FP.BF16.F32.PACK_AB R92, RZ, R92 ;  /* 0x0000005cff5c223e */ /* 0x000fe200000010ff */
[----:B0-----:R-:W-:-:S03]  /*2b30*/  @P2 FMUL.FTZ R94, R94, R89 ;  /* 0x000000595e5e2220 */ /* 0x001fc60000410000 */
[----:B------:R-:W-:Y:S02]  /*2b40*/  @P2 PRMT R74, R92, 0x7610, R74 ;  /* 0x000076105c4a2816 */ /* 0x000fe4000000004a */
[----:B------:R-:W-:Y:S01]  /*2b50*/  @P2 F2FP.BF16.F32.PACK_AB R94, RZ, R94 ;  /* 0x0000005eff5e223e */ /* 0x000fe200000010ff */
[----:B--2---:R-:W-:-:S03]  /*2b60*/  @P2 FMUL.FTZ R162, R162, R91 ;  /* 0x0000005ba2a22220 */ /* 0x004fc60000410000 */
        /* <DEDUP_REMOVED lines=12> */
.L_x_108:
[----:B------:R-:W-:Y:S01]  /*2c30*/  ISETP.GT.AND P3, PT, R96, RZ, PT ;  /* 0x000000ff6000720c */ /* 0x000fe20003f64270 */
[----:B------:R-:W-:Y:S01]  /*2c40*/  @P1 FFMA.FTZ R77, R3, R83, R84 ;  /* 0x00000053034d1223 */ /* 0x000fe20000010054 */
[----:B------:R-:W-:Y:S01]  /*2c50*/  SHF.L.U32 R91, R91, 0x10, RZ ;  /* 0x000000105b5b7819 */ /* 0x000fe200000006ff */
[----:B------:R-:W0:Y:S01]  /*2c60*/  @P2 LDC R94, c[0x0][0x40c] ;  /* 0x00010300ff5e2b82 */ /* 0x000e220000000800 */
[----:B------:R-:W-:Y:S01]  /*2c70*/  SHF.L.U32 R79, R90, 0x10, RZ ;  /* 0x000000105a4f7819 */ /* 0x000fe200000006ff */
[----:B------:R-:W-:Y:S01]  /*2c80*/  @P1 FADD.FTZ R77, R100, -R77 ;  /* 0x8000004d644d1221 */ /* 0x000fe20000010000 */
[----:B------:R-:W-:Y:S02]  /*2c90*/  SHF.L.U32 R76, R12, 0x10, RZ ;  /* 0x000000100c4c7819 */ /* 0x000fe400000006ff */
[----:B------:R-:W-:Y:S02]  /*2ca0*/  SHF.L.U32 R92, R13, 0x10, RZ ;  /* 0x000000100d5c7819 */ /* 0x000fe400000006ff */
[----:B------:R-:W-:Y:S01]  /*2cb0*/  SHF.L.U32 R162, R89, 0x10, RZ ;  /* 0x0000001059a27819 */ /* 0x000fe200000006ff */
[----:B------:R-:W-:Y:S01]  /*2cc0*/  @P1 FFMA.FTZ R76, R97, R77, R76 ;  /* 0x0000004d614c1223 */ /* 0x000fe2000001004c */
[----:B------:R-:W1:Y:S01]  /*2cd0*/  @P2 LDC R163, c[0x0][0x40c] ;  /* 0x00010300ffa32b82 */ /* 0x000e620000000800 */
[-CC-:B------:R-:W-:Y:S01]  /*2ce0*/  @P3 FFMA.FTZ R78, R108, R83.reuse, R84.reuse ;  /* 0x000000536c4e3223 */ /* 0x180fe20000010054 */
[-CC-:B------:R-:W-:Y:S01]  /*2cf0*/  @P3 FFMA.FTZ R77, R99, R83.reuse, R84.reuse ;  /* 0x00000053634d3223 */ /* 0x180fe20000010054 */
[-CC-:B------:R-:W-:Y:S01]  /*2d00*/  @P3 FFMA.FTZ R90, R112, R83.reuse, R84.reuse ;  /* 0x00000053705a3223 */ /* 0x180fe20000010054 */
[-C--:B------:R-:W-:Y:S01]  /*2d10*/  @P3 FFMA.FTZ R95, R101, R83.reuse, R84 ;  /* 0x00000053655f3223 */ /* 0x080fe20000010054 */
[----:B------:R-:W-:Y:S01]  /*2d20*/  @P3 FADD.FTZ R78, R105, -R78 ;  /* 0x8000004e694e3221 */ /* 0x000fe20000010000 */
[----:B------:R-:W-:Y:S01]  /*2d30*/  @P3 FADD.FTZ R77, R102, -R77 ;  /* 0x8000004d664d3221 */ /* 0x000fe20000010000 */
[----:B------:R-:W-:Y:S01]  /*2d40*/  @P3 FADD.FTZ R90, R109, -R90 ;  /* 0x8000005a6d5a3221 */ /* 0x000fe20000010000 */
[----:B------:R-:W2:Y:S01]  /*2d50*/  @P2 LDC R93, c[0x0][0x40c] ;  /* 0x00010300ff5d2b82 */ /* 0x000ea20000000800 */
[C---:B------:R-:W-:Y:S01]  /*2d60*/  @P3 FFMA.FTZ R91, R97.reuse, R78, R91 ;  /* 0x0000004e615b3223 */ /* 0x040fe2000001005b */
[----:B------:R-:W-:Y:S01]  /*2d70*/  @P3 FFMA.FTZ R78, R110, R83, R84 ;  /* 0x000000536e4e3223 */ /* 0x000fe20000010054 */
[C---:B------:R-:W-:Y:S01]  /*2d80*/  @P3 FFMA.FTZ R92, R97.reuse, R77, R92 ;  /* 0x0000004d615c3223 */ /* 0x040fe2000001005c */
[----:B------:R-:W-:Y:S01]  /*2d90*/  @P3 FFMA.FTZ R162, R97, R90, R162 ;  /* 0x0000005a61a23223 */ /* 0x000fe200000100a2 */
[----:B------:R-:W-:Y:S01]  /*2da0*/  @P3 FADD.FTZ R95, R104, -R95 ;  /* 0x8000005f685f3221 */ /* 0x000fe20000010000 */
[----:B------:R-:W-:Y:S01]  /*2db0*/  @P3 FADD.FTZ R78, R107, -R78 ;  /* 0x8000004e6b4e3221 */ /* 0x000fe20000010000 */
[----:B------:R-:W-:Y:S01]  /*2dc0*/  SHF.L.U32 R98, R14, 0x10, RZ ;  /* 0x000000100e627819 */ /* 0x000fe200000006ff */
[----:B------:R-:W3:Y:S01]  /*2dd0*/  @P2 LDC R77, c[0x0][0x40c] ;  /* 0x00010300ff4d2b82 */ /* 0x000ee20000000800 */
[----:B------:R-:W-:Y:S01]  /*2de0*/  SHF.L.U32 R166, R88, 0x10, RZ ;  /* 0x0000001058a67819 */ /* 0x000fe200000006ff */
[----:B------:R-:W-:Y:S01]  /*2df0*/  @P3 FFMA.FTZ R79, R97, R78, R79 ;  /* 0x0000004e614f3223 */ /* 0x000fe2000001004f */
[----:B------:R-:W-:Y:S01]  /*2e00*/  SHF.L.U32 R164, R15, 0x10, RZ ;  /* 0x000000100fa47819 */ /* 0x000fe200000006ff */
[----:B------:R-:W-:-:S04]  /*2e10*/  @P3 FFMA.FTZ R98, R97, R95, R98 ;  /* 0x0000005f61623223 */ /* 0x000fc80000010062 */
[----:B------:R-:W4:Y:S08]  /*2e20*/  @P2 LDC R78, c[0x0][0x40c] ;  /* 0x00010300ff4e2b82 */ /* 0x000f300000000800 */
[----:B------:R-:W5:Y:S01]  /*2e30*/  @P2 LDC R95, c[0x0][0x40c] ;  /* 0x00010300ff5f2b82 */ /* 0x000f620000000800 */
[----:B---3--:R-:W-:Y:S01]  /*2e40*/  @P2 FMUL.FTZ R77, R76, R77 ;  /* 0x0000004d4c4d2220 */ /* 0x008fe20000410000 */
[----:B------:R-:W-:-:S04]  /*2e50*/  F2FP.BF16.F32.PACK_AB R76, R91, R76 ;  /* 0x0000004c5b4c723e */ /* 0x000fc800000010ff */
[----:B------:R-:W-:Y:S01]  /*2e60*/  @P2 F2FP.BF16.F32.PACK_AB R89, RZ, R77 ;  /* 0x0000004dff59223e */ /* 0x000fe200000010ff */
[----:B--2---:R-:W-:Y:S01]  /*2e70*/  @P2 FMUL.FTZ R77, R92, R93 ;  /* 0x0000005d5c4d2220 */ /* 0x004fe20000410000 */
[----:B----4-:R-:W-:Y:S02]  /*2e80*/  @P2 FMUL.FTZ R78, R91, R78 ;  /* 0x0000004e5b4e2220 */ /* 0x010fe40000410000 */
[----:B------:R-:W-:Y:S01]  /*2e90*/  @P2 PRMT R72, R89, 0x7610, R72 ;  /* 0x0000761059482816 */ /* 0x000fe20000000048 */
[----:B------:R-:W2:Y:S01]  /*2ea0*/  @P2 LDC R91, c[0x0][0x40c] ;  /* 0x00010300ff5b2b82 */ /* 0x000ea20000000800 */
[----:B------:R-:W-:Y:S01]  /*2eb0*/  @P2 F2FP.BF16.F32.PACK_AB R93, RZ, R77 ;  /* 0x0000004dff5d223e */ /* 0x000fe200000010ff */
[----:B------:R-:W-:Y:S01]  /*2ec0*/  @P3 FFMA.FTZ R77, R103, R83, R84 ;  /* 0x00000053674d3223 */ /* 0x000fe20000010054 */
[----:B------:R-:W-:Y:S01]  /*2ed0*/  @P2 F2FP.BF16.F32.PACK_AB R90, RZ, R78 ;  /* 0x0000004eff5a223e */ /* 0x000fe200000010ff */
[----:B0-----:R-:W-:Y:S01]  /*2ee0*/  @P2 FMUL.FTZ R78, R79, R94 ;  /* 0x0000005e4f4e2220 */ /* 0x001fe20000410000 */
[----:B------:R-:W-:Y:S01]  /*2ef0*/  @P2 PRMT R73, R93, 0x7610, R73 ;  /* 0x000076105d492816 */ /* 0x000fe20000000049 */
[----:B------:R-:W-:Y:S01]  /*2f00*/  @P3 FADD.FTZ R77, R106, -R77 ;  /* 0x8000004d6a4d3221 */ /* 0x000fe20000010000 */
[----:B------:R-:W-:-:S02]  /*2f10*/  @P2 PRMT R72, R72, 0x5410, R90 ;  /* 0x0000541048482816 */ /* 0x000fc4000000005a */
[----:B------:R-:W-:Y:S01]  /*2f20*/  @P2 F2FP.BF16.F32.PACK_AB R94, RZ, R78 ;  /* 0x0000004eff5e223e */ /* 0x000fe200000010ff */
[----:B------:R-:W-:Y:S01]  /*2f30*/  @P3 FFMA.FTZ R78, R114, R83, R84 ;  /* 0x00000053724e3223 */ /* 0x000fe20000010054 */
[----:B------:R-:W-:Y:S01]  /*2f40*/  @P3 FFMA.FTZ R164, R97, R77, R164 ;  /* 0x0000004d61a43223 */ /* 0x000fe200000100a4 */
[----:B-----5:R-:W-:Y:S01]  /*2f50*/  @P2 FMUL.FTZ R77, R98, R95 ;  /* 0x0000005f624d2220 */ /* 0x020fe20000410000 */
[----:B------:R-:W-:Y:S01]  /*2f60*/  @P2 PRMT R73, R73, 0x5410, R94 ;  /* 0x0000541049492816 */ /* 0x000fe2000000005e */
[----:B------:R-:W-:Y:S01]  /*2f70*/  @P3 FADD.FTZ R88, R111, -R78 ;  /* 0x8000004e6f583221 */ /* 0x000fe20000010000 */
[----:B-1----:R-:W-:Y:S02]  /*2f80*/  @P2 FMUL.FTZ R78, R162, R163 ;  /* 0x000000a3a24e2220 */ /* 0x002fe40000410000 */
[----:B------:R-:W0:Y:S01]  /*2f90*/  @P2 LDC R163, c[0x0][0x40c] ;  /* 0x00010300ffa32b82 */ /* 0x000e220000000800 */
[----:B------:R-:W-:Y:S01]  /*2fa0*/  @P3 FFMA.FTZ R166, R97, R88, R166 ;  /* 0x0000005861a63223 */ /* 0x000fe200000100a6 */
[----:B------:R-:W-:-:S02]  /*2fb0*/  @P2 F2FP.BF16.F32.PACK_AB R88, RZ, R77 ;  /* 0x0000004dff58223e */ /* 0x000fc400000010ff */
[----:B------:R-:W-:Y:S02]  /*2fc0*/  F2FP.BF16.F32.PACK_AB R77, R79, R92 ;  /* 0x0000005c4f4d723e */ /* 0x000fe400000010ff */
[----:B------:R-:W-:Y:S01]  /*2fd0*/  @P2 F2FP.BF16.F32.PACK_AB R95, RZ, R78 ;  /* 0x0000004eff5f223e */ /* 0x000fe200000010ff */
[----:B--2---:R-:W-:Y:S01]  /*2fe0*/  @P2 FMUL.FTZ R91, R164, R91 ;  /* 0x0000005ba45b2220 */ /* 0x004fe20000410000 */
[----:B------:R-:W-:Y:S02]  /*2ff0*/  @P2 PRMT R74, R88, 0x7610, R74 ;  /* 0x00007610584a2816 */ /* 0x000fe4000000004a */
[----:B------:R-:W-:Y:S02]  /*3000*/  F2FP.BF16.F32.PACK_AB R78, R162, R98 ;  /* 0x00000062a24e723e */ /* 0x000fe400000010ff */
[----:B------:R-:W-:Y:S02]  /*3010*/  @P2 F2FP.BF16.F32.PACK_AB R91, RZ, R91 ;  /* 0x0000005bff5b223e */ /* 0x000fe400000010ff */
[----:B------:R-:W-:-:S02]  /*3020*/  F2FP.BF16.F32.PACK_AB R79, R166, R164 ;  /* 0x000000a4a64f723e */ /* 0x000fc400000010ff */
[----:B------:R-:W-:Y:S02]  /*3030*/  @P2 PRMT R75, R91, 0x7610, R75 ;  /* 0x000076105b4b2816 */ /* 0x000fe4000000004b */
[----:B------:R-:W-:Y:S01]  /*3040*/  @P2 PRMT R74, R74, 0x5410, R95 ;  /* 0x000054104a4a2816 */ /* 0x000fe2000000005f */
[----:B0-----:R-:W-:-:S05]  /*3050*/  @P2 FMUL.FTZ R92, R166, R163 ;  /* 0x000000a3a65c2220 */ /* 0x001fca0000410000 */
[----:B------:R-:W-:-:S04]  /*3060*/  @P2 F2FP.BF16.F32.PACK_AB R92, RZ, R92 ;  /* 0x0000005cff5c223e */ /* 0x000fc800000010ff */
[----:B------:R-:W-:-:S07]  /*3070*/  @P2 PRMT R75, R75, 0x5410, R92 ;  /* 0x000054104b4b2816 */ /* 0x000fce000000005c */
.L_x_107:
[----:B------:R-:W-:Y:S01]  /*3080*/  ISETP.NE.U32.AND P1, PT, RZ, UR4, PT ;  /* 0x00000004ff007c0c */ /* 0x000fe2000bf25070 */
[----:B------:R-:W0:Y:S03]  /*3090*/  @P2 LDC.64 R90, c[0x0][0x468] ;  /* 0x00011a00ff5a2b82 */ /* 0x000e260000000a00 */
[----:B------:R-:W-:-:S13]  /*30a0*/  ISETP.NE.AND.EX P1, PT, RZ, UR5, PT, P1 ;  /* 0x00000005ff007c0c */ /* 0x000fda000bf25310 */
[----:B------:R-:W1:Y:S01]  /*30b0*/  @P1 LDC.64 R88, c[0x0][0x478] ;  /* 0x00011e00ff581b82 */ /* 0x000e620000000a00 */
[----:B0-----:R-:W-:-:S04]  /*30c0*/  @P2 IMAD.WIDE.U32 R90, R80, 0x10, R90 ;  /* 0x00000010505a2825 */ /* 0x001fc800078e005a */
[----:B-1----:R-:W-:-:S05]  /*30d0*/  @P1 IMAD.WIDE.U32 R88, R81, 0x10, R88 ;  /* 0x0000001051581825 */ /* 0x002fca00078e0058 */
[----:B------:R0:W-:Y:S04]  /*30e0*/  @P1 STG.E.128 desc[UR12][R88.64], R76 ;  /* 0x0000004c58001986 */ /* 0x0001e8000c101d0c */
[----:B------:R0:W-:Y:S01]  /*30f0*/  @P2 STG.E.128 desc[UR12][R90.64], R72 ;  /* 0x000000485a002986 */ /* 0x0001e2000c101d0c */
[----:B------:R-:W-:Y:S05]  /*3100*/  @!P0 BRA `(.L_x_109) ;  /* 0x0000000800448947 */ /* 0x000fea0003800000 */
        /* <DEDUP_REMOVED lines=17> */
[----:B------:R-:W-:Y:S01]  /*3220*/  PRMT R79, R9, 0x7632, R79 ;  /* 0x00007632094f7816 */ /* 0x000fe2000000004f */
[----:B------:R-:W-:Y:S01]  /*3230*/  @P3 FFMA.FTZ R76, R97, R77, R76 ;  /* 0x0000004d614c3223 */ /* 0x000fe2000001004c */
[-C--:B------:R-:W-:Y:S01]  /*3240*/  @P3 FFMA.FTZ R77, R115, R83.reuse, R84 ;  /* 0x00000053734d3223 */ /* 0x080fe20000010054 */
[----:B------:R-:W-:Y:S01]  /*3250*/  @P3 FADD.FTZ R88, R123, -R88 ;  /* 0x800000587b583221 */ /* 0x000fe20000010000 */
[----:B------:R-:W-:Y:S02]  /*3260*/  SHF.L.U32 R91, R79, 0x10, RZ ;  /* 0x000000104f5b7819 */ /* 0x000fe400000006ff */
[----:B------:R-:W-:Y:S01]  /*3270*/  PRMT R79, R10, 0x7632, R79 ;  /* 0x000076320a4f7816 */ /* 0x000fe2000000004f */
[----:B------:R-:W-:Y:S01]  /*3280*/  @P3 FADD.FTZ R77, R118, -R77 ;  /* 0x8000004d764d3221 */ /* 0x000fe20000010000 */
[----:B------:R-:W3:Y:S01]  /*3290*/  @P2 LDC R92, c[0x0][0x40c] ;  /* 0x00010300ff5c2b82 */ /* 0x000ee20000000800 */
[----:B------:R-:W-:Y:S01]  /*32a0*/  @P3 FFMA.FTZ R91, R97, R88, R91 ;  /* 0x00000058615b3223 */ /* 0x000fe2000001005b */
[----:B------:R-:W-:Y:S01]  /*32b0*/  SHF.L.U32 R93, R79, 0x10, RZ ;  /* 0x000000104f5d7819 */ /* 0x000fe200000006ff */
[----:B------:R-:W-:Y:S01]  /*32c0*/  @P3 FFMA.FTZ R88, R132, R83, R84 ;  /* 0x0000005384583223 */ /* 0x000fe20000010054 */
[----:B------:R-:W-:Y:S01]  /*32d0*/  @P3 FFMA.FTZ R90, R97, R77, R90 ;  /* 0x0000004d615a3223 */ /* 0x000fe2000001005a */
[----:B------:R-:W-:-:S02]  /*32e0*/  @P3 FFMA.FTZ R77, R117, R83, R84 ;  /* 0x00000053754d3223 */ /* 0x000fc40000010054 */
[----:B------:R-:W-:Y:S01]  /*32f0*/  @P3 FADD.FTZ R88, R125, -R88 ;  /* 0x800000587d583221 */ /* 0x000fe20000010000 */
[----:B------:R-:W4:Y:S01]  /*3300*/  @P2 LDC R79, c[0x0][0x40c] ;  /* 0x00010300ff4f2b82 */ /* 0x000f220000000800 */
[----:B------:R-:W-:Y:S02]  /*3310*/  @P3 FADD.FTZ R77, R120, -R77 ;  /* 0x8000004d784d3221 */ /* 0x000fe40000010000 */
[C---:B------:R-:W-:Y:S01]  /*3320*/  @P3 FFMA.FTZ R93, R97.reuse, R88, R93 ;  /* 0x00000058615d3223 */ /* 0x040fe2000001005d */
[----:B0-----:R-:W-:Y:S01]  /*3330*/  @P2 FMUL.FTZ R88, R78, R89 ;  /* 0x000000594e582220 */ /* 0x001fe20000410000 */
[----:B-1----:R-:W-:Y:S01]  /*3340*/  @P2 FMUL.FTZ R89, R90, R95 ;  /* 0x0000005f5a592220 */ /* 0x002fe20000410000 */
[----:B------:R-:W-:Y:S01]  /*3350*/  @P3 FFMA.FTZ R94, R97, R77, R94 ;  /* 0x0000004d615e3223 */ /* 0x000fe2000001005e */
[----:B------:R-:W-:Y:S01]  /*3360*/  @P3 FFMA.FTZ R77, R119, R83, R84 ;  /* 0x00000053774d3223 */ /* 0x000fe20000010054 */
[----:B------:R-:W0:Y:S01]  /*3370*/  @P2 LDC R95, c[0x0][0x40c] ;  /* 0x00010300ff5f2b82 */ /* 0x000e220000000800 */
[----:B------:R-:W-:-:S02]  /*3380*/  @P2 F2FP.BF16.F32.PACK_AB R88, RZ, R88 ;  /* 0x00000058ff58223e */ /* 0x000fc400000010ff */
[----:B------:R-:W-:Y:S01]  /*3390*/  @P3 FADD.FTZ R77, R122, -R77 ;  /* 0x8000004d7a4d3221 */ /* 0x000fe20000010000 */
[----:B------:R-:W-:-:S03]  /*33a0*/  @P2 F2FP.BF16.F32.PACK_AB R89, RZ, R89 ;  /* 0x00000059ff59223e */ /* 0x000fc600000010ff */
[----:B------:R-:W-:Y:S01]  /*33b0*/  @P3 FFMA.FTZ R98, R97, R77, R98 ;  /* 0x0000004d61623223 */ /* 0x000fe20000010062 */
[----:B------:R-:W1:Y:S01]  /*33c0*/  @P2 LDC R164, c[0x0][0x40c] ;  /* 0x00010300ffa42b82 */ /* 0x000e620000000800 */
[----:B---3--:R-:W-:Y:S01]  /*33d0*/  @P2 FMUL.FTZ R92, R91, R92 ;  /* 0x0000005c5b5c2220 */ /* 0x008fe20000410000 */
[----:B------:R-:W-:-:S04]  /*33e0*/  @P2 PRMT R73, R89, 0x7610, R73 ;  /* 0x0000761059492816 */ /* 0x000fc80000000049 */
[----:B------:R-:W-:Y:S01]  /*33f0*/  @P2 F2FP.BF16.F32.PACK_AB R92, RZ, R92 ;  /* 0x0000005cff5c223e */ /* 0x000fe200000010ff */
[----:B----4-:R-:W-:Y:S01]  /*3400*/  @P2 FMUL.FTZ R77, R76, R79 ;  /* 0x0000004f4c4d2220 */ /* 0x010fe20000410000 */
[----:B------:R-:W-:Y:S01]  /*3410*/  F2FP.BF16.F32.PACK_AB R76, R78, R76 ;  /* 0x0000004c4e4c723e */ /* 0x000fe200000010ff */
[----:B------:R-:W-:Y:S01]  /*3420*/  @P3 FFMA.FTZ R78, R134, R83, R84 ;  /* 0x00000053864e3223 */ /* 0x000fe20000010054 */
[----:B------:R-:W-:Y:S02]  /*3430*/  @P2 PRMT R73, R73, 0x5410, R92 ;  /* 0x0000541049492816 */ /* 0x000fe4000000005c */
[----:B------:R-:W-:Y:S01]  /*3440*/  @P2 F2FP.BF16.F32.PACK_AB R79, RZ, R77 ;  /* 0x0000004dff4f223e */ /* 0x000fe200000010ff */
[----:B------:R-:W-:Y:S01]  /*3450*/  @P3 FADD.FTZ R78, R127, -R78 ;  /* 0x8000004e7f4e3221 */ /* 0x000fe20000010000 */
[----:B------:R-:W-:Y:S02]  /*3460*/  PRMT R77, R11, 0x7632, R77 ;  /* 0x000076320b4d7816 */ /* 0x000fe4000000004d */
[----:B------:R-:W-:Y:S01]  /*3470*/  @P2 PRMT R72, R79, 0x7610, R72 ;  /* 0x000076104f482816 */ /* 0x000fe20000000048 */
[----:B--2---:R-:W-:Y:S01]  /*3480*/  @P2 FMUL.FTZ R79, R98, R163 ;  /* 0x000000a3624f2220 */ /* 0x004fe20000410000 */
[----:B------:R-:W-:-:S02]  /*3490*/  SHF.L.U32 R162, R77, 0x10, RZ ;  /* 0x000000104da27819 */ /* 0x000fc400000006ff */
[----:B------:R-:W-:Y:S01]  /*34a0*/  F2FP.BF16.F32.PACK_AB R77, R91, R90 ;  /* 0x0000005a5b4d723e */ /* 0x000fe200000010ff */
[----:B0-----:R-:W-:Y:S01]  /*34b0*/  @P2 FMUL.FTZ R90, R94, R95 ;  /* 0x0000005f5e5a2220 */ /* 0x001fe20000410000 */
[----:B------:R-:W-:Y:S01]  /*34c0*/  @P2 F2FP.BF16.F32.PACK_AB R79, RZ, R79 ;  /* 0x0000004fff4f223e */ /* 0x000fe200000010ff */
[----:B------:R-:W-:Y:S01]  /*34d0*/  @P3 FFMA.FTZ R162, R97, R78, R162 ;  /* 0x0000004e61a23223 */ /* 0x000fe200000100a2 */
[C---:B------:R-:W-:Y:S01]  /*34e0*/  F2FP.BF16.F32.PACK_AB R78, R93.reuse, R94 ;  /* 0x0000005e5d4e723e */ /* 0x040fe200000010ff */
[----:B-1----:R-:W-:Y:S01]  /*34f0*/  @P2 FMUL.FTZ R93, R93, R164 ;  /* 0x000000a45d5d2220 */ /* 0x002fe20000410000 */
[----:B------:R-:W-:Y:S02]  /*3500*/  @P2 F2FP.BF16.F32.PACK_AB R90, RZ, R90 ;  /* 0x0000005aff5a223e */ /* 0x000fe400000010ff */
[----:B------:R-:W-:Y:S02]  /*3510*/  @P2 PRMT R75, R79, 0x7610, R75 ;  /* 0x000076104f4b2816 */ /* 0x000fe4000000004b */
[----:B------:R-:W-:-:S02]  /*3520*/  @P2 F2FP.BF16.F32.PACK_AB R93, RZ, R93 ;  /* 0x0000005dff5d223e */ /* 0x000fc400000010ff */
        /* <DEDUP_REMOVED lines=9> */
.L_x_110:
        /* <DEDUP_REMOVED lines=8> */
[-CC-:B------:R-:W-:Y:S01]  /*3640*/  @P3 FFMA.FTZ R98, R126, R83.reuse, R84.reuse ;  /* 0x000000537e623223 */ /* 0x180fe20000010054 */
[----:B------:R-:W-:Y:S01]  /*3650*/  @P3 FFMA.FTZ R164, R132, R83, R84 ;  /* 0x0000005384a43223 */ /* 0x000fe20000010054 */
[----:B------:R-:W-:Y:S01]  /*3660*/  @P3 FADD.FTZ R89, R116, -R89 ;  /* 0x8000005974593221 */ /* 0x000fe20000010000 */
[----:B------:R-:W-:Y:S01]  /*3670*/  @P3 FADD.FTZ R93, R121, -R92 ;  /* 0x8000005c795d3221 */ /* 0x000fe20000010000 */
[----:B------:R-:W-:Y:S01]  /*3680*/  SHF.L.U32 R92, R9, 0x10, RZ ;  /* 0x00000010095c7819 */ /* 0x000fe200000006ff */
[----:B------:R-:W-:Y:S01]  /*3690*/  @P3 FADD.FTZ R164, R125, -R164 ;  /* 0x800000a47da43221 */ /* 0x000fe20000010000 */
[----:B------:R-:W-:Y:S01]  /*36a0*/  @P3 FFMA.FTZ R88, R97, R89, R88 ;  /* 0x0000005961583223 */ /* 0x000fe20000010058 */
[----:B------:R-:W-:Y:S01]  /*36b0*/  PRMT R89, R9, 0x7632, R89 ;  /* 0x0000763209597816 */ /* 0x000fe20000000059 */
[----:B------:R-:W-:Y:S01]  /*36c0*/  @P3 FFMA.FTZ R90, R97, R93, R90 ;  /* 0x0000005d615a3223 */ /* 0x000fe2000001005a */
[----:B------:R-:W-:Y:S01]  /*36d0*/  @P3 FFMA.FTZ R93, R115, R83, R84 ;  /* 0x00000053735d3223 */ /* 0x000fe20000010054 */
[----:B0-----:R-:W-:Y:S01]  /*36e0*/  @P2 FMUL.FTZ R88, R88, R91 ;  /* 0x0000005b58582220 */ /* 0x001fe20000410000 */
[----:B------:R-:W-:Y:S01]  /*36f0*/  SHF.L.U32 R94, R89, 0x10, RZ ;  /* 0x00000010595e7819 */ /* 0x000fe200000006ff */
[----:B------:R-:W-:Y:S01]  /*3700*/  @P3 FADD.FTZ R89, R123, -R98 ;  /* 0x800000627b593221 */ /* 0x000fe20000010000 */
[----:B------:R-:W-:Y:S01]  /*3710*/  @P3 FADD.FTZ R93, R118, -R93 ;  /* 0x8000005d765d3221 */ /* 0x000fe20000010000 */
[----:B------:R-:W-:Y:S01]  /*3720*/  SHF.L.U32 R98, R10, 0x10, RZ ;  /* 0x000000100a627819 */ /* 0x000fe200000006ff */
[----:B------:R-:W0:Y:S01]  /*3730*/  @P2 LDC R91, c[0x0][0x40c] ;  /* 0x00010300ff5b2b82 */ /* 0x000e220000000800 */
[----:B------:R-:W-:Y:S01]  /*3740*/  @P3 FFMA.FTZ R94, R97, R89, R94 ;  /* 0x00000059615e3223 */ /* 0x000fe2000001005e */
[----:B------:R-:W-:Y:S01]  /*3750*/  @P3 FFMA.FTZ R89, R117, R83, R84 ;  /* 0x0000005375593223 */ /* 0x000fe20000010054 */
[----:B------:R-:W-:Y:S01]  /*3760*/  @P3 FFMA.FTZ R92, R97, R93, R92 ;  /* 0x0000005d615c3223 */ /* 0x000fe2000001005c */
[----:B------:R-:W-:Y:S01]  /*3770*/  @P2 F2FP.BF16.F32.PACK_AB R88, RZ, R88 ;  /* 0x00000058ff58223e */ /* 0x000fe200000010ff */
[----:B-1----:R-:W-:Y:S01]  /*3780*/  @P2 FMUL.FTZ R90, R90, R95 ;  /* 0x0000005f5a5a2220 */ /* 0x002fe20000410000 */
[----:B------:R-:W-:-:S02]  /*3790*/  @P3 FADD.FTZ R89, R120, -R89 ;  /* 0x8000005978593221 */ /* 0x000fc40000010000 */
[----:B------:R-:W1:Y:S01]  /*37a0*/  @P2 LDC R93, c[0x0][0x40c] ;  /* 0x00010300ff5d2b82 */ /* 0x000e620000000800 */
[----:B------:R-:W-:Y:S01]  /*37b0*/  @P2 PRMT R72, R88, 0x7610, R72 ;  /* 0x0000761058482816 */ /* 0x000fe20000000048 */
[----:B------:R-:W-:Y:S01]  /*37c0*/  @P3 FFMA.FTZ R98, R97, R89, R98 ;  /* 0x0000005961623223 */ /* 0x000fe20000010062 */
[----:B------:R-:W-:Y:S02]  /*37d0*/  PRMT R89, R10, 0x7632, R89 ;  /* 0x000076320a597816 */ /* 0x000fe40000000059 */
[----:B------:R-:W-:Y:S02]  /*37e0*/  SHF.L.U32 R88, R11, 0x10, RZ ;  /* 0x000000100b587819 */ /* 0x000fe400000006ff */
[----:B------:R-:W-:Y:S01]  /*37f0*/  SHF.L.U32 R162, R89, 0x10, RZ ;  /* 0x0000001059a27819 */ /* 0x000fe200000006ff */
[----:B------:R-:W-:Y:S01]  /*3800*/  @P3 FFMA.FTZ R89, R119, R83, R84 ;  /* 0x0000005377593223 */ /* 0x000fe20000010054 */
[----:B------:R-:W-:-:S03]  /*3810*/  @P2 F2FP.BF16.F32.PACK_AB R90, RZ, R90 ;  /* 0x0000005aff5a223e */ /* 0x000fc600000010ff */
[----:B------:R-:W-:Y:S01]  /*3820*/  @P3 FADD.FTZ R89, R122, -R89 ;  /* 0x800000597a593221 */ /* 0x000fe20000010000 */
[C---:B------:R-:W-:Y:S01]  /*3830*/  @P3 FFMA.FTZ R162, R97.reuse, R164, R162 ;  /* 0x000000a461a23223 */ /* 0x040fe200000100a2 */
[----:B------:R-:W-:Y:S02]  /*3840*/  @P2 PRMT R72, R72, 0x5410, R90 ;  /* 0x0000541048482816 */ /* 0x000fe4000000005a */
[----:B------:R-:W-:Y:S01]  /*3850*/  @P3 FFMA.FTZ R88, R97, R89, R88 ;  /* 0x0000005961583223 */ /* 0x000fe20000010058 */
[----:B0-----:R-:W-:Y:S01]  /*3860*/  @P2 FMUL.FTZ R92, R92, R91 ;  /* 0x0000005b5c5c2220 */ /* 0x001fe20000410000 */
[----:B------:R-:W0:Y:S04]  /*3870*/  @P2 LDC R89, c[0x0][0x40c] ;  /* 0x00010300ff592b82 */ /* 0x000e280000000800 */
[----:B------:R-:W-:Y:S01]  /*3880*/  @P2 F2FP.BF16.F32.PACK_AB R92, RZ, R92 ;  /* 0x0000005cff5c223e */ /* 0x000fe200000010ff */
[----:B-1----:R-:W-:-:S03]  /*3890*/  @P2 FMUL.FTZ R94, R94, R93 ;  /* 0x0000005d5e5e2220 */ /* 0x002fc60000410000 */
[----:B------:R-:W1:Y:S01]  /*38a0*/  @P2 LDC R91, c[0x0][0x40c] ;  /* 0x00010300ff5b2b82 */ /* 0x000e620000000800 */
[----:B------:R-:W-:Y:S02]  /*38b0*/  @P2 PRMT R73, R92, 0x7610, R73 ;  /* 0x000076105c492816 */ /* 0x000fe40000000049 */
[----:B------:R-:W-:-:S04]  /*38c0*/  @P2 F2FP.BF16.F32.PACK_AB R94, RZ, R94 ;  /* 0x0000005eff5e223e */ /* 0x000fc800000010ff */
[----:B------:R-:W-:Y:S01]  /*38d0*/  @P2 PRMT R73, R73, 0x5410, R94 ;  /* 0x0000541049492816 */ /* 0x000fe2000000005e */
[----:B------:R-:W2:Y:S01]  /*38e0*/  @P2 LDC R93, c[0x0][0x40c] ;  /* 0x00010300ff5d2b82 */ /* 0x000ea20000000800 */
[----:B0-----:R-:W-:-:S05]  /*38f0*/  @P2 FMUL.FTZ R98, R98, R89 ;  /* 0x0000005962622220 */ /* 0x001fca0000410000 */
[----:B------:R-:W-:Y:S01]  /*3900*/  @P2 F2FP.BF16.F32.PACK_AB R98, RZ, R98 ;  /* 0x00000062ff62223e */ /* 0x000fe200000010ff */
[----:B-1----:R-:W-:-:S03]  /*3910*/  @P2 FMUL.FTZ R162, R162, R91 ;  /* 0x0000005ba2a22220 */ /* 0x002fc60000410000 */
[----:B------:R-:W-:Y:S02]  /*3920*/  @P2 PRMT R74, R98, 0x7610, R74 ;  /* 0x00007610624a2816 */ /* 0x000fe4000000004a */
[----:B------:R-:W-:Y:S01]  /*3930*/  @P2 F2FP.BF16.F32.PACK_AB R162, RZ, R162 ;  /* 0x000000a2ffa2223e */ /* 0x000fe200000010ff */
[----:B--2---:R-:W-:-:S03]  /*3940*/  @P2 FMUL.FTZ R88, R88, R93 ;  /* 0x0000005d58582220 */ /* 0x004fc60000410000 */
        /* <DEDUP_REMOVED lines=13> */
.L_x_109:
[----:B------:R-:W-:Y:S05]  /*3a20*/  @!P1 BRA `(.L_x_112) ;  /* 0x0000000400189947 */ /* 0x000fea0003800000 */
[----:B0-----:R-:W0:Y:S01]  /*3a30*/  @P2 LDC R79, c[0x0][0x40c] ;  /* 0x00010300ff4f2b82 */ /* 0x001e220000000800 */
        /* <DEDUP_REMOVED lines=69> */
.L_x_112:
[----:B------:R-:W-:Y:S05]  /*3e90*/  @!P2 BRA `(.L_x_113) ;  /* 0x000000000020a947 */ /* 0x000fea0003800000 */
[----:B0-----:R-:W-:Y:S01]  /*3ea0*/  FFMA.FTZ R89, R113, R83, R84 ;  /* 0x0000005371597223 */ /* 0x001fe20000010054 */
[----:B------:R-:W-:-:S03]  /*3eb0*/  ISETP.GT.AND P3, PT, R96, RZ, PT ;  /* 0x000000ff6000720c */ /* 0x000fc60003f64270 */
[----:B------:R-:W-:-:S04]  /*3ec0*/  FADD.FTZ R88, R116, -R89 ;  /* 0x8000005974587221 */ /* 0x000fc80000010000 */
[----:B------:R-:W-:-:S05]  /*3ed0*/  FMUL.FTZ R88, R97, R88 ;  /* 0x0000005861587220 */ /* 0x000fca0000410000 */
[----:B------:R-:W-:-:S05]  /*3ee0*/  FSEL R88, R88, RZ, P3 ;  /* 0x000000ff58587208 */ /* 0x000fca0001800000 */
[----:B------:R-:W-:-:S05]  /*3ef0*/  FMUL.FTZ R88, R88, UR18 ;  /* 0x0000001258587c20 */ /* 0x000fca0008410000 */
[----:B------:R-:W-:-:S04]  /*3f00*/  F2FP.BF16.F32.PACK_AB R88, RZ, R88 ;  /* 0x00000058ff58723e */ /* 0x000fc800000010ff */
[----:B------:R-:W-:-:S07]  /*3f10*/  PRMT R72, R88, 0x7610, R72 ;  /* 0x0000761058487816 */ /* 0x000fce0000000048 */
.L_x_113:
        /* <DEDUP_REMOVED lines=9> */
.L_x_114:
        /* <DEDUP_REMOVED lines=9> */
.L_x_115:
        /* <DEDUP_REMOVED lines=9> */
.L_x_116:
        /* <DEDUP_REMOVED lines=9> */
.L_x_117:
        /* <DEDUP_REMOVED lines=9> */
.L_x_118:
        /* <DEDUP_REMOVED lines=9> */
.L_x_119:
        /* <DEDUP_REMOVED lines=9> */
.L_x_111:
[----:B0-----:R-:W0:Y:S01]  /*4310*/  @P1 LDC.64 R88, c[0x0][0x478] ;  /* 0x00011e00ff581b82 */ /* 0x001e220000000a00 */
[----:B------:R-:W-:Y:S02]  /*4320*/  @P1 IADD3 R93, PT, PT, R81, 0x100, RZ ;  /* 0x00000100515d1810 */ /* 0x000fe40007ffe0ff */
[----:B------:R-:W-:-:S05]  /*4330*/  @P2 IADD3 R95, PT, PT, R80, 0x100, RZ ;  /* 0x00000100505f2810 */ /* 0x000fca0007ffe0ff */
[----:B------:R-:W1:Y:S01]  /*4340*/  @P2 LDC.64 R90, c[0x0][0x468] ;  /* 0x00011a00ff5a2b82 */ /* 0x000e620000000a00 */
[----:B0-----:R-:W-:-:S05]  /*4350*/  @P1 IMAD.WIDE.U32 R88, R93, 0x10, R88 ;  /* 0x000000105d581825 */ /* 0x001fca00078e0058 */
[----:B------:R0:W-:Y:S01]  /*4360*/  @P1 STG.E.128 desc[UR12][R88.64], R76 ;  /* 0x0000004c58001986 */ /* 0x0001e2000c101d0c */
[----:B-1----:R-:W-:-:S05]  /*4370*/  @P2 IMAD.WIDE.U32 R90, R95, 0x10, R90 ;  /* 0x000000105f5a2825 */ /* 0x002fca00078e005a */
        /* <DEDUP_REMOVED lines=8> */
[----:B------:R-:W-:-:S05]  /*4400*/  SHF.L.U32 R76, R4, 0x10, RZ ;  /* 0x00000010044c7819 */ /* 0x000fca00000006ff */
[-CC-:B------:R-:W-:Y:S01]  /*4410*/  @P0 FFMA.FTZ R77, R133, R83.reuse, R84.reuse ;  /* 0x00000053854d0223 */ /* 0x180fe20000010054 */
[-CC-:B------:R-:W-:Y:S01]  /*4420*/  @P0 FFMA.FTZ R88, R146, R83.reuse, R84.reuse ;  /* 0x0000005392580223 */ /* 0x180fe20000010054 */
[-CC-:B------:R-:W-:Y:S01]  /*4430*/  @P0 FFMA.FTZ R82, R144, R83.reuse, R84.reuse ;  /* 0x0000005390520223 */ /* 0x180fe20000010054 */
[-CC-:B------:R-:W-:Y:S01]  /*4440*/  @P0 FFMA.FTZ R85, R135, R83.reuse, R84.reuse ;  /* 0x0000005387550223 */ /* 0x180fe20000010054 */
[----:B------:R-:W-:Y:S01]  /*4450*/  @P0 FADD.FTZ R77, R136, -R77 ;  /* 0x8000004d884d0221 */ /* 0x000fe20000010000 */
[-CC-:B------:R-:W-:Y:S01]  /*4460*/  @P0 FFMA.FTZ R87, R137, R83.reuse, R84.reuse ;  /* 0x0000005389570223 */ /* 0x180fe20000010054 */
[-CC-:B------:R-:W-:Y:S01]  /*4470*/  @P0 FFMA.FTZ R90, R148, R83.reuse, R84.reuse ;  /* 0x00000053945a0223 */ /* 0x180fe20000010054 */
[----:B------:R-:W-:Y:S01]  /*4480*/  @P0 FFMA.FTZ R94, R150, R83, R84 ;  /* 0x00000053965e0223 */ /* 0x000fe20000010054 */
[----:B------:R-:W-:Y:S01]  /*4490*/  @P0 FFMA.FTZ R76, R97, R77, R76 ;  /* 0x0000004d614c0223 */ /* 0x000fe2000001004c */
[----:B------:R-:W-:Y:S01]  /*44a0*/  PRMT R77, R5, 0x7632, R77 ;  /* 0x00007632054d7816 */ /* 0x000fe2000000004d */
[----:B------:R-:W-:Y:S01]  /*44b0*/  @P0 FFMA.FTZ R83, R139, R83, R84 ;  /* 0x000000538b530223 */ /* 0x000fe20000010054 */
[----:B------:R-:W-:Y:S01]  /*44c0*/  @P0 FADD.FTZ R79, R141, -R82 ;  /* 0x800000528d4f0221 */ /* 0x000fe20000010000 */
[----:B------:R-:W-:Y:S01]  /*44d0*/  @P0 FADD.FTZ R87, R140, -R87 ;  /* 0x800000578c570221 */ /* 0x000fe20000010000 */
[----:B------:R-:W-:Y:S01]  /*44e0*/  SHF.L.U32 R86, R77, 0x10, RZ ;  /* 0x000000104d567819 */ /* 0x000fe200000006ff */
[----:B------:R-:W-:Y:S01]  /*44f0*/  @P0 FADD.FTZ R77, R143, -R88 ;  /* 0x800000588f4d0221 */ /* 0x000fe20000010000 */
[----:B------:R-:W-:Y:S01]  /*4500*/  SHF.L.U32 R88, R6, 0x10, RZ ;  /* 0x0000001006587819 */ /* 0x000fe200000006ff */
[----:B------:R-:W-:Y:S01]  /*4510*/  @P0 FADD.FTZ R83, R142, -R83 ;  /* 0x800000538e530221 */ /* 0x000fe20000010000 */
[C---:B------:R-:W-:Y:S01]  /*4520*/  @P0 FFMA.FTZ R78, R97.reuse, R79, R78 ;  /* 0x0000004f614e0223 */ /* 0x040fe2000001004e */
[----:B------:R-:W-:Y:S01]  /*4530*/  @P0 FFMA.FTZ R86, R97, R77, R86 ;  /* 0x0000004d61560223 */ /* 0x000fe20000010056 */
[----:B------:R-:W-:Y:S01]  /*4540*/  PRMT R77, R6, 0x7632, R77 ;  /* 0x00007632064d7816 */ /* 0x000fe2000000004d */
[----:B------:R-:W-:Y:S01]  /*4550*/  @P0 FADD.FTZ R85, R138, -R85 ;  /* 0x800000558a550221 */ /* 0x000fe20000010000 */
[----:B------:R-:W-:Y:S01]  /*4560*/  SHF.L.U32 R84, R5, 0x10, RZ ;  /* 0x0000001005547819 */ /* 0x000fe200000006ff */
[----:B------:R-:W-:Y:S01]  /*4570*/  @P0 FADD.FTZ R90, R145, -R90 ;  /* 0x8000005a915a0221 */ /* 0x000fe20000010000 */
[----:B------:R-:W-:Y:S01]  /*4580*/  SHF.L.U32 R89, R77, 0x10, RZ ;  /* 0x000000104d597819 */ /* 0x000fe200000006ff */
[----:B------:R-:W1:Y:S01]  /*4590*/  @P2 LDC R79, c[0x0][0x40c] ;  /* 0x00010300ff4f2b82 */ /* 0x000e620000000800 */
[----:B------:R-:W-:Y:S01]  /*45a0*/  PRMT R77, R7, 0x7632, R77 ;  /* 0x00007632074d7816 */ /* 0x000fe2000000004d */
[C---:B------:R-:W-:Y:S01]  /*45b0*/  @P0 FFMA.FTZ R88, R97.reuse, R87, R88 ;  /* 0x0000005761580223 */ /* 0x040fe20000010058 */
[C---:B------:R-:W-:Y:S01]  /*45c0*/  @P0 FFMA.FTZ R92, R97.reuse, R83, R92 ;  /* 0x00000053615c0223 */ /* 0x040fe2000001005c */
[----:B------:R-:W-:Y:S01]  /*45d0*/  @P0 FFMA.FTZ R84, R97, R85, R84 ;  /* 0x0000005561540223 */ /* 0x000fe20000010054 */
[----:B------:R-:W-:Y:S01]  /*45e0*/  SHF.L.U32 R93, R77, 0x10, RZ ;  /* 0x000000104d5d7819 */ /* 0x000fe200000006ff */
[----:B------:R-:W-:Y:S01]  /*45f0*/  @P0 FFMA.FTZ R89, R97, R90, R89 ;  /* 0x0000005a61590223 */ /* 0x000fe20000010059 */
[----:B------:R-:W-:Y:S01]  /*4600*/  @P0 FADD.FTZ R94, R147, -R94 ;  /* 0x8000005e935e0221 */ /* 0x000fe20000010000 */
[----:B------:R-:W2:Y:S01]  /*4610*/  @P2 LDC R77, c[0x0][0x40c] ;  /* 0x00010300ff4d2b82 */ /* 0x000ea20000000800 */
[----:B0-----:R-:W-:-:S02]  /*4620*/  @P2 FMUL.FTZ R91, R92, R91 ;  /* 0x0000005b5c5b2220 */ /* 0x001fc40000410000 */
[----:B------:R-:W-:-:S03]  /*4630*/  @P0 FFMA.FTZ R93, R97, R94, R93 ;  /* 0x0000005e615d0223 */ /* 0x000fc6000001005d */
[----:B------:R-:W-:Y:S02]  /*4640*/  @P2 F2FP.BF16.F32.PACK_AB R91, RZ, R91 ;  /* 0x0000005bff5b223e */ /* 0x000fe400000010ff */
[----:B------:R-:W0:Y:S02]  /*4650*/  @P2 LDC R83, c[0x0][0x40c] ;  /* 0x00010300ff532b82 */ /* 0x000e240000000800 */
[----:B------:R-:W-:-:S06]  /*4660*/  @P2 PRMT R75, R91, 0x7610, R75 ;  /* 0x000076105b4b2816 */ /* 0x000fcc000000004b */
        /* <DEDUP_REMOVED lines=9> */
[----:B0-----:R-:W-:Y:S01]  /*4700*/  @P2 FMUL.FTZ R77, R84, R83 ;  /* 0x00000053544d2220 */ /* 0x001fe20000410000 */
[----:B------:R-:W-:-:S02]  /*4710*/  @P2 PRMT R72, R79, 0x7610, R72 ;  /* 0x000076104f482816 */ /* 0x000fc40000000048 */
[----:B------:R-:W-:Y:S02]  /*4720*/  F2FP.BF16.F32.PACK_AB R79, R93, R92 ;  /* 0x0000005c5d4f723e */ /* 0x000fe400000010ff */
[----:B------:R-:W-:Y:S01]  /*4730*/  @P2 F2FP.BF16.F32.PACK_AB R83, RZ, R77 ;  /* 0x0000004dff53223e */ /* 0x000fe200000010ff */
[----:B---3--:R-:W-:Y:S01]  /*4740*/  @P2 FMUL.FTZ R87, R88, R87 ;  /* 0x0000005758572220 */ /* 0x008fe20000410000 */
[----:B------:R-:W-:Y:S02]  /*4750*/  F2FP.BF16.F32.PACK_AB R77, R86, R84 ;  /* 0x00000054564d723e */ /* 0x000fe400000010ff */
[----:B------:R-:W-:Y:S02]  /*4760*/  @P2 PRMT R73, R83, 0x7610, R73 ;  /* 0x0000761053492816 */ /* 0x000fe40000000049 */
[----:B------:R-:W-:Y:S02]  /*4770*/  @P2 F2FP.BF16.F32.PACK_AB R87, RZ, R87 ;  /* 0x00000057ff57223e */ /* 0x000fe400000010ff */
[----:B------:R-:W-:Y:S01]  /*4780*/  @P2 PRMT R72, R72, 0x5410, R82 ;  /* 0x0000541048482816 */ /* 0x000fe20000000052 */
[----:B-1----:R-:W-:Y:S01]  /*4790*/  @P2 FMUL.FTZ R85, R86, R85 ;  /* 0x0000005556552220 */ /* 0x002fe20000410000 */
[----:B------:R-:W-:-:S04]  /*47a0*/  @P2 PRMT R74, R87, 0x7610, R74 ;  /* 0x00007610574a2816 */ /* 0x000fc8000000004a */
[----:B------:R-:W-:Y:S01]  /*47b0*/  @P2 F2FP.BF16.F32.PACK_AB R85, RZ, R85 ;  /* 0x00000055ff55223e */ /* 0x000fe200000010ff */
[----:B--2---:R-:W-:-:S03]  /*47c0*/  @P2 FMUL.FTZ R90, R89, R90 ;  /* 0x0000005a595a2220 */ /* 0x004fc60000410000 */
[----:B------:R-:W-:Y:S02]  /*47d0*/  @P2 PRMT R73, R73, 0x5410, R85 ;  /* 0x0000541049492816 */ /* 0x000fe40000000055 */
[----:B------:R-:W-:-:S04]  /*47e0*/  @P2 F2FP.BF16.F32.PACK_AB R90, RZ, R90 ;  /* 0x0000005aff5a223e */ /* 0x000fc800000010ff */
[----:B------:R-:W-:Y:S01]  /*47f0*/  @P2 PRMT R74, R74, 0x5410, R90 ;  /* 0x000054104a4a2816 */ /* 0x000fe2000000005a */
[----:B------:R-:W-:Y:S06]  /*4800*/  @!P2 BRA `(.L_x_122) ;  /* 0x0000000c006ca947 */ /* 0x000fec0003800000 */
[----:B------:R-:W-:-:S05]  /*4810*/  FMUL.FTZ R93, R93, UR18 ;  /* 0x000000125d5d7c20 */ /* 0x000fca0008410000 */
[----:B------:R-:W-:-:S04]  /*4820*/  F2FP.BF16.F32.PACK_AB R93, RZ, R93 ;  /* 0x0000005dff5d723e */ /* 0x000fc800000010ff */
[----:B------:R-:W-:Y:S01]  /*4830*/  PRMT R75, R75, 0x5410, R93 ;  /* 0x000054104b4b7816 */ /* 0x000fe2000000005d */
[----:B------:R-:W-:Y:S06]  /*4840*/  BRA `(.L_x_122) ;  /* 0x0000000c005c7947 */ /* 0x000fec0003800000 */
.L_x_121:
[----:B------:R-:W-:Y:S01]  /*4850*/  ISETP.GT.AND P0, PT, R96, RZ, PT ;  /* 0x000000ff6000720c */ /* 0x000fe20003f04270 */
[----:B------:R-:W1:Y:S01]  /*4860*/  @P2 LDC R98, c[0x0][0x40c] ;  /* 0x00010300ff622b82 */ /* 0x000e620000000800 */
[----:B------:R-:W-:Y:S02]  /*4870*/  SHF.L.U32 R92, R6, 0x10, RZ ;  /* 0x00000010065c7819 */ /* 0x000fe400000006ff */
[----:B------:R-:W-:-:S05]  /*4880*/  SHF.L.U32 R94, R7, 0x10, RZ ;  /* 0x00000010075e7819 */ /* 0x000fca00000006ff */
[----:B------:R-:W2:Y:S04]  /*4890*/  @P2 LDC R96, c[0x0][0x40c] ;  /* 0x00010300ff602b82 */ /* 0x000ea80000000800 */
[----:B0-----:R-:W-:Y:S01]  /*48a0*/  @P0 PRMT R88, R5, 0x7632, R88 ;  /* 0x0000763205580816 */ /* 0x001fe20000000058 */
[-CC-:B------:R-:W-:Y:S01]  /*48b0*/  @P0 FFMA.FTZ R90, R146, R83.reuse, R84.reuse ;  /* 0x00000053925a0223 */ /* 0x180fe20000010054 */
[----:B------:R-:W-:Y:S01]  /*48c0*/  @!P0 SHF.L.U32 R89, R86, 0x10, RZ ;  /* 0x0000001056598819 */ /* 0x000fe200000006ff */
[-C--:B------:R-:W-:Y:S01]  /*48d0*/  @P0 FFMA.FTZ R91, R133, R83.reuse, R84 ;  /* 0x00000053855b0223 */ /* 0x080fe20000010054 */
[----:B------:R-:W-:Y:S01]  /*48e0*/  @P0 SHF.L.U32 R88, R88, 0x10, RZ ;  /* 0x0000001058580819 */ /* 0x000fe200000006ff */
[----:B------:R-:W-:Y:S01]  /*48f0*/  @P0 FADD.FTZ R90, R143, -R90 ;  /* 0x8000005a8f5a0221 */ /* 0x000fe20000010000 */
[----:B------:R-:W-:Y:S01]  /*4900*/  @P0 PRMT R86, R6, 0x7632, R86 ;  /* 0x0000763206560816 */ /* 0x000fe20000000056 */
[----:B------:R-:W-:Y:S01]  /*4910*/  @P0 FADD.FTZ R91, R136, -R91 ;  /* 0x8000005b885b0221 */ /* 0x000fe20000010000 */
[----:B------:R-:W-:Y:S01]  /*4920*/  @!P0 SHF.L.U32 R85, R85, 0x10, RZ ;  /* 0x0000001055558819 */ /* 0x000fe200000006ff */
[----:B------:R-:W-:Y:S01]  /*4930*/  @P0 FFMA.FTZ R89, R97, R90, R88 ;  /* 0x0000005a61590223 */ /* 0x000fe20000010058 */
[-CC-:B------:R-:W-:Y:S01]  /*4940*/  @P0 FFMA.FTZ R88, R148, R83.reuse, R84.reuse ;  /* 0x0000005394580223 */ /* 0x180fe20000010054 */
[----:B------:R-:W-:Y:S01]  /*4950*/  @P0 SHF.L.U32 R86, R86, 0x10, RZ ;  /* 0x0000001056560819 */ /* 0x000fe200000006ff */
[-CC-:B------:R-:W-:Y:S01]  /*4960*/  @P0 FFMA.FTZ R90, R144, R83.reuse, R84.reuse ;  /* 0x00000053905a0223 */ /* 0x180fe20000010054 */
[----:B------:R-:W-:Y:S01]  /*4970*/  @P0 FFMA.FTZ R93, R135, R83, R84 ;  /* 0x00000053875d0223 */ /* 0x000fe20000010054 */
[----:B------:R-:W-:Y:S01]  /*4980*/  @P0 FADD.FTZ R88, R145, -R88 ;  /* 0x8000005891580221 */ /* 0x000fe20000010000 */
[----:B------:R-:W0:Y:S02]  /*4990*/  @P2 LDC R95, c[0x0][0x40c] ;  /* 0x00010300ff5f2b82 */ /* 0x000e240000000800 */
[----:B------:R-:W-:Y:S01]  /*49a0*/  @P0 FADD.FTZ R93, R138, -R93 ;  /* 0x8000005d8a5d0221 */ /* 0x000fe20000010000 */
[----:B------:R-:W-:Y:S01]  /*49b0*/  @P0 FFMA.FTZ R85, R97, R88, R86 ;  /* 0x0000005861550223 */ /* 0x000fe20000010056 */
[----:B------:R-:W-:Y:S01]  /*49c0*/  SHF.L.U32 R88, R87, 0x10, RZ ;  /* 0x0000001057587819 */ /* 0x000fe200000006ff */
[----:B------:R-:W-:Y:S01]  /*49d0*/  @P0 FADD.FTZ R87, R141, -R90 ;  /* 0x8000005a8d570221 */ /* 0x000fe20000010000 */
[----:B------:R-:W-:Y:S01]  /*49e0*/  SHF.L.U32 R86, R4, 0x10, RZ ;  /* 0x0000001004567819 */ /* 0x000fe200000006ff */
[----:B--2---:R-:W-:Y:S01]  /*49f0*/  @P2 FMUL.FTZ R89, R89, R96 ;  /* 0x0000006059592220 */ /* 0x004fe20000410000 */
[----:B------:R-:W-:Y:S01]  /*4a00*/  SHF.L.U32 R90, R5, 0x10, RZ ;  /* 0x00000010055a7819 */ /* 0x000fe200000006ff */
[----:B------:R-:W-:Y:S01]  /*4a10*/  @P0 FFMA.FTZ R88, R97, R87, R88 ;  /* 0x0000005761580223 */ /* 0x000fe20000010058 */
[----:B-1----:R-:W-:Y:S01]  /*4a20*/  @P2 FMUL.FTZ R85, R85, R98 ;  /* 0x0000006255552220 */ /* 0x002fe20000410000 */
[C---:B------:R-:W-:Y:S01]  /*4a30*/  @P0 FFMA.FTZ R86, R97.reuse, R91, R86 ;  /* 0x0000005b61560223 */ /* 0x040fe20000010056 */
[----:B------:R-:W1:Y:S01]  /*4a40*/  @P2 LDC R87, c[0x0][0x40c] ;  /* 0x00010300ff572b82 */ /* 0x000e620000000800 */
[----:B------:R-:W-:Y:S01]  /*4a50*/  @P0 FFMA.FTZ R90, R97, R93, R90 ;  /* 0x0000005d615a0223 */ /* 0x000fe2000001005a */
[----:B------:R-:W-:Y:S01]  /*4a60*/  @P0 FFMA.FTZ R93, R137, R83, R84 ;  /* 0x00000053895d0223 */ /* 0x000fe20000010054 */
[----:B------:R-:W-:-:S02]  /*4a70*/  @P2 F2FP.BF16.F32.PACK_AB R89, RZ, R89 ;  /* 0x00000059ff59223e */ /* 0x000fc400000010ff */
[----:B------:R-:W-:Y:S01]  /*4a80*/  @P2 F2FP.BF16.F32.PACK_AB R85, RZ, R85 ;  /* 0x00000055ff55223e */ /* 0x000fe200000010ff */
[----:B------:R-:W-:Y:S02]  /*4a90*/  @P0 FADD.FTZ R93, R140, -R93 ;  /* 0x8000005d8c5d0221 */ /* 0x000fe40000010000 */
[----:B------:R-:W2:Y:S02]  /*4aa0*/  @P2 LDC R91, c[0x0][0x40c] ;  /* 0x00010300ff5b2b82 */ /* 0x000ea40000000800 */
[----:B------:R-:W-:Y:S01]  /*4ab0*/  @P0 FFMA.FTZ R92, R97, R93, R92 ;  /* 0x0000005d615c0223 */ /* 0x000fe2000001005c */
[----:B------:R-:W-:-:S04]  /*4ac0*/  @P0 FFMA.FTZ R93, R139, R83, R84 ;  /* 0x000000538b5d0223 */ /* 0x000fc80000010054 */
[----:B------:R-:W-:-:S04]  /*4ad0*/  @P0 FADD.FTZ R93, R142, -R93 ;  /* 0x8000005d8e5d0221 */ /* 0x000fc80000010000 */
[----:B------:R-:W-:-:S04]  /*4ae0*/  @P0 FFMA.FTZ R94, R97, R93, R94 ;  /* 0x0000005d615e0223 */ /* 0x000fc8000001005e */
[----:B0-----:R-:W-:Y:S01]  /*4af0*/  @P2 FMUL.FTZ R94, R94, R95 ;  /* 0x0000005f5e5e2220 */ /* 0x001fe20000410000 */
[----:B-1----:R-:W-:Y:S02]  /*4b00*/  @P2 FMUL.FTZ R86, R86, R87 ;  /* 0x0000005756562220 */ /* 0x002fe40000410000 */
[----:B------:R-:W0:Y:S02]  /*4b10*/  @P2 LDC R87, c[0x0][0x40c] ;  /* 0x00010300ff572b82 */ /* 0x000e240000000800 */
[----:B------:R-:W-:Y:S02]  /*4b20*/  @P2 F2FP.BF16.F32.PACK_AB R94, RZ, R94 ;  /* 0x0000005eff5e223e */ /* 0x000fe400000010ff */
[----:B------:R-:W-:Y:S01]  /*4b30*/  @P2 F2FP.BF16.F32.PACK_AB R86, RZ, R86 ;  /* 0x00000056ff56223e */ /* 0x000fe200000010ff */
[----:B--2---:R-:W-:Y:S01]  /*4b40*/  @P2 FMUL.FTZ R88, R88, R91 ;  /* 0x0000005b58582220 */ /* 0x004fe20000410000 */
[----:B------:R-:W-:Y:S02]  /*4b50*/  @P2 PRMT R75, R94, 0x7610, R75 ;  /* 0x000076105e4b2816 */ /* 0x000fe4000000004b */
[----:B------:R-:W1:Y:S01]  /*4b60*/  @P2 LDC R91, c[0x0][0x40c] ;  /* 0x00010300ff5b2b82 */ /* 0x000e620000000800 */
[----:B------:R-:W-:-:S02]  /*4b70*/  @P2 PRMT R72, R86, 0x7610, R72 ;  /* 0x0000761056482816 */ /* 0x000fc40000000048 */
[----:B------:R-:W-:-:S04]  /*4b80*/  @P2 F2FP.BF16.F32.PACK_AB R88, RZ, R88 ;  /* 0x00000058ff58223e */ /* 0x000fc800000010ff */
[----:B------:R-:W-:Y:S01]  /*4b90*/  @P2 PRMT R72, R72, 0x5410, R88 ;  /* 0x0000541048482816 */ /* 0x000fe20000000058 */
[----:B0-----:R-:W-:-:S05]  /*4ba0*/  @P2 FMUL.FTZ R90, R90, R87 ;  /* 0x000000575a5a2220 */ /* 0x001fca0000410000 */
[----:B------:R-:W-:Y:S01]  /*4bb0*/  @P2 F2FP.BF16.F32.PACK_AB R90, RZ, R90 ;  /* 0x0000005aff5a223e */ /* 0x000fe200000010ff */
[----:B-1----:R-:W-:-:S03]  /*4bc0*/  @P2 FMUL.FTZ R92, R92, R91 ;  /* 0x0000005b5c5c2220 */ /* 0x002fc60000410000 */
[----:B------:R-:W-:Y:S02]  /*4bd0*/  @P2 PRMT R73, R90, 0x7610, R73 ;  /* 0x000076105a492816 */ /* 0x000fe40000000049 */
[----:B------:R-:W-:Y:S02]  /*4be0*/  @P2 F2FP.BF16.F32.PACK_AB R92, RZ, R92 ;  /* 0x0000005cff5c223e */ /* 0x000fe400000010ff */
[----:B------:R-:W-:Y:S02]  /*4bf0*/  @P2 PRMT R73, R73, 0x5410, R89 ;  /* 0x0000541049492816 */ /* 0x000fe40000000059 */
[----:B------:R-:W-:-:S04]  /*4c00*/  @P2 PRMT R74, R92, 0x7610, R74 ;  /* 0x000076105c4a2816 */ /* 0x000fc8000000004a */
[----:B------:R-:W-:Y:S01]  /*4c10*/  @P2 PRMT R74, R74, 0x5410, R85 ;  /* 0x000054104a4a2816 */ /* 0x000fe20000000055 */
[----:B------:R-:W-:Y:S06]  /*4c20*/  @!P2 BRA `(.L_x_122) ;  /* 0x000000080064a947 */ /* 0x000fec0003800000 */
[----:B------:R-:W-:Y:S01]  /*4c30*/  @P0 PRMT R85, R7, 0x7632, R85 ;  /* 0x0000763207550816 */ /* 0x000fe20000000055 */
[----:B------:R-:W-:Y:S01]  /*4c40*/  @P0 FFMA.FTZ R86, R150, R83, R84 ;  /* 0x0000005396560223 */ /* 0x000fe20000010054 */
[----:B------:R-:W-:Y:S02]  /*4c50*/  @!P0 SHF.L.U32 R82, R82, 0x10, RZ ;  /* 0x0000001052528819 */ /* 0x000fe400000006ff */
[----:B------:R-:W-:Y:S01]  /*4c60*/  @P0 SHF.L.U32 R84, R85, 0x10, RZ ;  /* 0x0000001055540819 */ /* 0x000fe200000006ff */
[----:B------:R-:W-:-:S04]  /*4c70*/  @P0 FADD.FTZ R86, R147, -R86 ;  /* 0x8000005693560221 */ /* 0x000fc80000010000 */
[----:B------:R-:W-:-:S04]  /*4c80*/  @P0 FFMA.FTZ R82, R97, R86, R84 ;  /* 0x0000005661520223 */ /* 0x000fc80000010054 */
[----:B------:R-:W-:-:S05]  /*4c90*/  FMUL.FTZ R82, R82, UR18 ;  /* 0x0000001252527c20 */ /* 0x000fca0008410000 */
[----:B------:R-:W-:-:S04]  /*4ca0*/  F2FP.BF16.F32.PACK_AB R82, RZ, R82 ;  /* 0x00000052ff52723e */ /* 0x000fc800000010ff */
[----:B------:R-:W-:Y:S01]  /*4cb0*/  PRMT R75, R75, 0x5410, R82 ;  /* 0x000054104b4b7816 */ /* 0x000fe20000000052 */
[----:B------:R-:W-:Y:S06]  /*4cc0*/  BRA `(.L_x_122) ;  /* 0x00000008003c7947 */ /* 0x000fec0003800000 */
.L_x_120:
[----:B------:R-:W-:Y:S05]  /*4cd0*/  @!P1 BRA `(.L_x_123) ;  /* 0x0000000400189947 */ /* 0x000fea0003800000 */
[-CC-:B------:R-:W-:Y:S01]  /*4ce0*/  FFMA.FTZ R82, R146, R83.reuse, R84.reuse ;  /* 0x0000005392527223 */ /* 0x180fe20000010054 */
[-CC-:B------:R-:W-:Y:S01]  /*4cf0*/  FFMA.FTZ R85, R137, R83.reuse, R84.reuse ;  /* 0x0000005389557223 */ /* 0x180fe20000010054 */
[-CC-:B------:R-:W-:Y:S01]  /*4d00*/  FFMA.FTZ R92, R150, R83.reuse, R84.reuse ;  /* 0x00000053965c7223 */ /* 0x180fe20000010054 */
[-C--:B0-----:R-:W-:Y:S01]  /*4d10*/  FFMA.FTZ R77, R133, R83.reuse, R84 ;  /* 0x00000053854d7223 */ /* 0x081fe20000010054 */
[----:B------:R-:W-:Y:S01]  /*4d20*/  FADD.FTZ R86, R143, -R82 ;  /* 0x800000528f567221 */ /* 0x000fe20000010000 */
[-CC-:B------:R-:W-:Y:S01]  /*4d30*/  FFMA.FTZ R78, R144, R83.reuse, R84.reuse ;  /* 0x00000053904e7223 */ /* 0x180fe20000010054 */
[----:B------:R-:W0:Y:S01]  /*4d40*/  @P2 LDC R82, c[0x0][0x40c] ;  /* 0x00010300ff522b82 */ /* 0x000e220000000800 */
[-CC-:B------:R-:W-:Y:S01]  /*4d50*/  FFMA.FTZ R79, R135, R83.reuse, R84.reuse ;  /* 0x00000053874f7223 */ /* 0x180fe20000010054 */
[-CC-:B------:R-:W-:Y:S01]  /*4d60*/  FFMA.FTZ R90, R148, R83.reuse, R84.reuse ;  /* 0x00000053945a7223 */ /* 0x180fe20000010054 */
[----:B------:R-:W-:Y:S01]  /*4d70*/  FFMA.FTZ R83, R139, R83, R84 ;  /* 0x000000538b537223 */ /* 0x000fe20000010054 */
[----:B------:R-:W-:Y:S01]  /*4d80*/  FADD.FTZ R88, R140, -R85 ;  /* 0x800000558c587221 */ /* 0x000fe20000010000 */
[----:B------:R-:W-:Y:S01]  /*4d90*/  FADD.FTZ R94, R147, -R92 ;  /* 0x8000005c935e7221 */ /* 0x000fe20000010000 */
[----:B------:R-:W-:Y:S01]  /*4da0*/  FADD.FTZ R76, R136, -R77 ;  /* 0x8000004d884c7221 */ /* 0x000fe20000010000 */
[----:B------:R-:W-:Y:S01]  /*4db0*/  FADD.FTZ R92, R142, -R83 ;  /* 0x800000538e5c7221 */ /* 0x000fe20000010000 */
[----:B------:R-:W1:Y:S01]  /*4dc0*/  @P2 LDC R91, c[0x0][0x40c] ;  /* 0x00010300ff5b2b82 */ /* 0x000e620000000800 */
[C---:B------:R-:W-:Y:S01]  /*4dd0*/  FMUL.FTZ R83, R97.reuse, R88 ;  /* 0x0000005861537220 */ /* 0x040fe20000410000 */
[----:B------:R-:W-:Y:S01]  /*4de0*/  FADD.FTZ R84, R138, -R79 ;  /* 0x8000004f8a547221 */ /* 0x000fe20000010000 */
[C---:B------:R-:W-:Y:S01]  /*4df0*/  FMUL.FTZ R88, R97.reuse, R94 ;  /* 0x0000005e61587220 */ /* 0x040fe20000410000 */
[C---:B------:R-:W-:Y:S01]  /*4e00*/  FMUL.FTZ R79, R97.reuse, R86 ;  /* 0x00000056614f7220 */ /* 0x040fe20000410000 */
[----:B------:R-:W-:Y:S01]  /*4e10*/  FMUL.FTZ R76, R97, R76 ;  /* 0x0000004c614c7220 */ /* 0x000fe20000410000 */
[----:B------:R-:W-:Y:S01]  /*4e20*/  ISETP.GT.AND P0, PT, R96, RZ, PT ;  /* 0x000000ff6000720c */ /* 0x000fe20003f04270 */
[----:B------:R-:W-:Y:S01]  /*4e30*/  FADD.FTZ R78, R141, -R78 ;  /* 0x8000004e8d4e7221 */ /* 0x000fe20000010000 */
[----:B------:R-:W2:Y:S01]  /*4e40*/  @P2 LDC R85, c[0x0][0x40c] ;  /* 0x00010300ff552b82 */ /* 0x000ea20000000800 */
[----:B------:R-:W-:Y:S01]  /*4e50*/  FADD.FTZ R90, R145, -R90 ;  /* 0x8000005a915a7221 */ /* 0x000fe20000010000 */
[----:B------:R-:W-:Y:S01]  /*4e60*/  FSEL R87, R76, RZ, P0 ;  /* 0x000000ff4c577208 */ /* 0x000fe20000000000 */
[C---:B------:R-:W-:Y:S01]  /*4e70*/  FMUL.FTZ R77, R97.reuse, R78 ;  /* 0x0000004e614d7220 */ /* 0x040fe20000410000 */
[C---:B------:R-:W-:Y:S01]  /*4e80*/  FMUL.FTZ R78, R97.reuse, R84 ;  /* 0x00000054614e7220 */ /* 0x040fe20000410000 */
[----:B------:R-:W-:Y:S01]  /*4e90*/  FMUL.FTZ R84, R97, R90 ;  /* 0x0000005a61547220 */ /* 0x000fe20000410000 */
[----:B------:R-:W-:Y:S01]  /*4ea0*/  FSEL R89, R79, RZ, P0 ;  /* 0x000000ff4f597208 */ /* 0x000fe20000000000 */
[----:B------:R-:W-:Y:S01]  /*4eb0*/  FMUL.FTZ R97, R97, R92 ;  /* 0x0000005c61617220 */ /* 0x000fe20000410000 */
[----:B------:R-:W3:Y:S01]  /*4ec0*/  @P2 LDC R94, c[0x0][0x40c] ;  /* 0x00010300ff5e2b82 */ /* 0x000ee20000000800 */
[----:B0-----:R-:W-:Y:S01]  /*4ed0*/  @P2 FMUL.FTZ R76, R87, R82 ;  /* 0x00000052574c2220 */ /* 0x001fe20000410000 */
[----:B------:R-:W-:-:S02]  /*4ee0*/  FSEL R78, R78, RZ, P0 ;  /* 0x000000ff4e4e7208 */ /* 0x000fc40000000000 */
[----:B------:R-:W-:Y:S02]  /*4ef0*/  FSEL R90, R77, RZ, P0 ;  /* 0x000000ff4d5a7208 */ /* 0x000fe40000000000 */
[----:B------:R-:W-:Y:S02]  /*4f00*/  @P2 F2FP.BF16.F32.PACK_AB R79, RZ, R76 ;  /* 0x0000004cff4f223e */ /* 0x000fe400000010ff */
[----:B------:R-:W0:Y:S01]  /*4f10*/  @P2 LDC R86, c[0x0][0x40c] ;  /* 0x00010300ff562b82 */ /* 0x000e220000000800 */
[----:B-1----:R-:W-:Y:S01]  /*4f20*/  @P2 FMUL.FTZ R76, R78, R91 ;  /* 0x0000005b4e4c2220 */ /* 0x002fe20000410000 */
[----:B------:R-:W-:Y:S02]  /*4f30*/  FSEL R91, R83, RZ, P0 ;  /* 0x000000ff535b7208 */ /* 0x000fe40000000000 */
[----:B------:R-:W-:Y:S02]  /*4f40*/  FSEL R92, R84, RZ, P0 ;  /* 0x000000ff545c7208 */ /* 0x000fe40000000000 */
[----:B------:R-:W-:-:S02]  /*4f50*/  @P2 F2FP.BF16.F32.PACK_AB R83, RZ, R76 ;  /* 0x0000004cff53223e */ /* 0x000fc400000010ff */
[----:B------:R-:W1:Y:S01]  /*4f60*/  @P2 LDC R93, c[0x0][0x40c] ;  /* 0x00010300ff5d2b82 */ /* 0x000e620000000800 */
[----:B--2---:R-:W-:Y:S01]  /*4f70*/  @P2 FMUL.FTZ R77, R90, R85 ;  /* 0x000000555a4d2220 */ /* 0x004fe20000410000 */
[----:B------:R-:W-:Y:S02]  /*4f80*/  FSEL R97, R97, RZ, P0 ;  /* 0x000000ff61617208 */ /* 0x000fe40000000000 */
[----:B------:R-:W-:Y:S02]  /*4f90*/  @P2 PRMT R72, R79, 0x7610, R72 ;  /* 0x000076104f482816 */ /* 0x000fe40000000048 */
[----:B------:R-:W-:Y:S02]  /*4fa0*/  @P2 F2FP.BF16.F32.PACK_AB R82, RZ, R77 ;  /* 0x0000004dff52223e */ /* 0x000fe400000010ff */
[----:B------:R-:W2:Y:S01]  /*4fb0*/  @P2 LDC R96, c[0x0][0x40c] ;  /* 0x00010300ff602b82 */ /* 0x000ea20000000800 */
[----:B---3--:R-:W-:Y:S01]  /*4fc0*/  @P2 FMUL.FTZ R76, R91, R94 ;  /* 0x0000005e5b4c2220 */ /* 0x008fe20000410000 */
[----:B------:R-:W-:-:S02]  /*4fd0*/  FSEL R88, R88, RZ, P0 ;  /* 0x000000ff58587208 */ /* 0x000fc40000000000 */
[----:B------:R-:W-:Y:S02]  /*4fe0*/  @P2 PRMT R73, R83, 0x7610, R73 ;  /* 0x0000761053492816 */ /* 0x000fe40000000049 */
[----:B------:R-:W-:Y:S01]  /*4ff0*/  @P2 F2FP.BF16.F32.PACK_AB R85, RZ, R76 ;  /* 0x0000004cff55223e */ /* 0x000fe200000010ff */
[----:B0-----:R-:W-:Y:S01]  /*5000*/  @P2 FMUL.FTZ R77, R89, R86 ;  /* 0x00000056594d2220 */ /* 0x001fe20000410000 */
[----:B------:R-:W-:Y:S02]  /*5010*/  F2FP.BF16.F32.PACK_AB R76, R90, R87 ;  /* 0x000000575a4c723e */ /* 0x000fe400000010ff */
[----:B------:R-:W-:Y:S02]  /*5020*/  @P2 PRMT R74, R85, 0x7610, R74 ;  /* 0x00007610554a2816 */ /* 0x000fe4000000004a */
[----:B------:R-:W-:Y:S02]  /*5030*/  @P2 F2FP.BF16.F32.PACK_AB R84, RZ, R77 ;  /* 0x0000004dff54223e */ /* 0x000fe400000010ff */
[----:B------:R-:W-:Y:S01]  /*5040*/  @P2 PRMT R72, R72, 0x5410, R82 ;  /* 0x0000541048482816 */ /* 0x000fe20000000052 */
[----:B-1----:R-:W-:Y:S01]  /*5050*/  @P2 FMUL.FTZ R77, R92, R93 ;  /* 0x0000005d5c4d2220 */ /* 0x002fe20000410000 */
[----:B------:R-:W-:-:S02]  /*5060*/  @P2 PRMT R73, R73, 0x5410, R84 ;  /* 0x0000541049492816 */ /* 0x000fc40000000054 */
[----:B------:R-:W-:Y:S02]  /*5070*/  F2FP.BF16.F32.PACK_AB R79, R88, R97 ;  /* 0x00000061584f723e */ /* 0x000fe400000010ff */
[----:B------:R-:W-:Y:S02]  /*5080*/  @P2 F2FP.BF16.F32.PACK_AB R86, RZ, R77 ;  /* 0x0000004dff56223e */ /* 0x000fe400000010ff */
[----:B------:R-:W-:Y:S01]  /*5090*/  F2FP.BF16.F32.PACK_AB R77, R89, R78 ;  /* 0x0000004e594d723e */ /* 0x000fe200000010ff */
[----:B--2---:R-:W-:Y:S01]  /*50a0*/  @P2 FMUL.FTZ R87, R97, R96 ;  /* 0x0000006061572220 */ /* 0x004fe20000410000 */
[----:B------:R-:W-:Y:S02]  /*50b0*/  F2FP.BF16.F32.PACK_AB R78, R92, R91 ;  /* 0x0000005b5c4e723e */ /* 0x000fe400000010ff */
        /* <DEDUP_REMOVED lines=8> */
.L_x_123:
[----:B------:R-:W1:Y:S01]  /*5140*/  @P2 LDC R86, c[0x0][0x40c] ;  /* 0x00010300ff562b82 */ /* 0x000e620000000800 */
[----:B------:R-:W-:Y:S01]  /*5150*/  FFMA.FTZ R82, R150, R83, R84 ;  /* 0x0000005396527223 */ /* 0x000fe20000010054 */
[----:B------:R-:W-:-:S03]  /*5160*/  ISETP.GT.AND P0, PT, R96, RZ, PT ;  /* 0x000000ff6000720c */ /* 0x000fc60003f04270 */
[----:B------:R-:W-:-:S04]  /*5170*/  FADD.FTZ R82, R147, -R82 ;  /* 0x8000005293527221 */ /* 0x000fc80000010000 */
[----:B------:R-:W-:-:S05]  /*5180*/  FMUL.FTZ R82, R97, R82 ;  /* 0x0000005261527220 */ /* 0x000fca0000410000 */
[----:B------:R-:W-:-:S05]  /*5190*/  FSEL R85, R82, RZ, P0 ;  /* 0x000000ff52557208 */ /* 0x000fca0000000000 */
[----:B-1----:R-:W-:Y:S01]  /*51a0*/  @P2 FMUL.FTZ R85, R85, R86 ;  /* 0x0000005655552220 */ /* 0x002fe20000410000 */
        /* <DEDUP_REMOVED lines=8> */
[----:B0-----:R-:W-:-:S07]  /*5230*/  PRMT R72, R82, 0x7610, R72 ;  /* 0x0000761052487816 */ /* 0x001fce0000000048 */
.L_x_124:
        /* <DEDUP_REMOVED lines=9> */
.L_x_125:
        /* <DEDUP_REMOVED lines=9> */
.L_x_126:
        /* <DEDUP_REMOVED lines=9> */
.L_x_127:
        /* <DEDUP_REMOVED lines=9> */
.L_x_128:
        /* <DEDUP_REMOVED lines=9> */
.L_x_129:
        /* <DEDUP_REMOVED lines=9> */
.L_x_130:
[----:B------:R-:W-:-:S04]  /*55a0*/  @P2 F2FP.BF16.F32.PACK_AB R85, RZ, R85 ;  /* 0x00000055ff55223e */ /* 0x000fc800000010ff */
[----:B0-----:R-:W-:-:S07]  /*55b0*/  @P2 PRMT R75, R75, 0x5410, R85 ;  /* 0x000054104b4b2816 */ /* 0x001fce0000000055 */
.L_x_122:
[----:B------:R-:W0:Y:S01]  /*55c0*/  @P1 LDC.64 R82, c[0x0][0x478] ;  /* 0x00011e00ff521b82 */ /* 0x000e220000000a00 */
[----:B------:R-:W-:Y:S01]  /*55d0*/  @P1 IADD3 R81, PT, PT, R81, 0x200, RZ ;  /* 0x0000020051511810 */ /* 0x000fe20007ffe0ff */
[----:B------:R-:W-:Y:S01]  /*55e0*/  UPLOP3.LUT UP1, UPT, UPT, UPT, UP1, 0x40, 0x4 ;  /* 0x000000000004789c */ /* 0x000fe20003f2e810 */
[----:B------:R-:W-:-:S05]  /*55f0*/  @P2 IADD3 R87, PT, PT, R80, 0x200, RZ ;  /* 0x0000020050572810 */ /* 0x000fca0007ffe0ff */
[----:B------:R-:W1:Y:S08]  /*5600*/  @P2 LDC.64 R84, c[0x0][0x468] ;  /* 0x00011a00ff542b82 */ /* 0x000e700000000a00 */
[----:B------:R-:W2:Y:S01]  /*5610*/  LDC.64 R88, c[0x0][0x380] ;  /* 0x0000e000ff587b82 */ /* 0x000ea20000000a00 */
[----:B0-----:R-:W-:-:S05]  /*5620*/  @P1 IMAD.WIDE.U32 R80, R81, 0x10, R82 ;  /* 0x0000001051501825 */ /* 0x001fca00078e0052 */
[----:B------:R3:W-:Y:S01]  /*5630*/  @P1 STG.E.128 desc[UR12][R80.64], R76 ;  /* 0x0000004c50001986 */ /* 0x0007e2000c101d0c */
[----:B-1----:R-:W-:-:S05]  /*5640*/  @P2 IMAD.WIDE.U32 R82, R87, 0x10, R84 ;  /* 0x0000001057522825 */ /* 0x002fca00078e0054 */
[----:B------:R3:W-:Y:S01]  /*5650*/  @P2 STG.E.128 desc[UR12][R82.64], R72 ;  /* 0x0000004852002986 */ /* 0x0007e2000c101d0c */
[----:B--2---:R-:W-:-:S04]  /*5660*/  IADD3 R0, PT, PT, R0, R88, RZ ;  /* 0x0000005800007210 */ /* 0x004fc80007ffe0ff */
[----:B------:R-:W-:-:S13]  /*5670*/  ISETP.GE.AND P0, PT, R0, R89, PT ;  /* 0x000000590000720c */ /* 0x000fda0003f06270 */
[----:B---3--:R-:W-:Y:S05]  /*5680*/  @!P0 BRA `(.L_x_131) ;  /* 0xffffffac00408947 */ /* 0x008fea000383ffff */
.L_x_93:
        /* <DEDUP_REMOVED lines=20> */
.L_x_132:
        /* <DEDUP_REMOVED lines=11> */
.L_x_10657:


//--------------------- .text._ZN10layer_norm13ln_bwd_kernelINS_13Kernel_traitsI13__nv_bfloat16S2_S2_S2_fjLj6144ELj1ELj1ELj8ELj16ENS_18Kernel_traits_baseILj6144ES2_S2_S2_S2_fjLj256EEEEELb0ELb1ELb0ELb0EEEvNS_9BwdParamsE --------------------------
	.section	.text._ZN10layer_norm13ln_bwd_kernelINS_13Kernel_traitsI13__nv_bfloat16S2_S2_S2_fjLj6144ELj1ELj1ELj8ELj16ENS_18Kernel_traits_baseILj6144ES2_S2_S2_S2_fjLj256EEEEELb0ELb1ELb0ELb0EEEvNS_9BwdParamsE,"ax",@progbits
	.align	128
        .global         _ZN10layer_norm13ln_bwd_kernelINS_13Kernel_traitsI13__nv_bfloat16S2_S2_S2_fjLj6144ELj1ELj1ELj8ELj16ENS_18Kernel_traits_baseILj6144ES2_S2_S2_S2_fjLj256EEEEELb0ELb1ELb0ELb0EEEvNS_9BwdParamsE
        .type           _ZN10layer_norm13ln_bwd_kernelINS_13Kernel_traitsI13__nv_bfloat16S2_S2_S2_fjLj6144ELj1ELj1ELj8ELj16ENS_18Kernel_traits_baseILj6144ES2_S2_S2_S2_fjLj256EEEEELb0ELb1ELb0ELb0EEEvNS_9BwdParamsE,@function
        .size           _ZN10layer_norm13ln_bwd_kernelINS_13Kernel_traitsI13__nv_bfloat16S2_S2_S2_fjLj6144ELj1ELj1ELj8ELj16ENS_18Kernel_traits_baseILj6144ES2_S2_S2_S2_fjLj256EEEEELb0ELb1ELb0ELb0EEEvNS_9BwdParamsE,(.L_x_10658 - _ZN10layer_norm13ln_bwd_kernelINS_13Kernel_traitsI13__nv_bfloat16S2_S2_S2_fjLj6144ELj1ELj1ELj8ELj16ENS_18Kernel_traits_baseILj6144ES2_S2_S2_S2_fjLj256EEEEELb0ELb1ELb0ELb0EEEvNS_9BwdParamsE)
        .other          _ZN10layer_norm13ln_bwd_kernelINS_13Kernel_traitsI13__nv_bfloat16S2_S2_S2_fjLj6144ELj1ELj1ELj8ELj16ENS_18Kernel_traits_baseILj6144ES2_S2_S2_S2_fjLj256EEEEELb0ELb1ELb0ELb0EEEvNS_9BwdParamsE,@"STO_CUDA_ENTRY STV_DEFAULT"
_ZN10layer_norm13ln_bwd_kernelINS_13Kernel_traitsI13__nv_bfloat16S2_S2_S2_fjLj6144ELj1ELj1ELj8ELj16ENS_18Kernel_traits_baseILj6144ES2_S2_S2_S2_fjLj256EEEEELb0ELb1ELb0ELb0EEEvNS_9BwdParamsE:
.text._ZN10layer_norm13ln_bwd_kernelINS_13Kernel_traitsI13__nv_bfloat16S2_S2_S2_fjLj6144ELj1ELj1ELj8ELj16ENS_18Kernel_traits_baseILj6144ES2_S2_S2_S2_fjLj256EEEEELb0ELb1ELb0ELb0EEEvNS_9BwdParamsE:
[----:B------:R-:W-:Y:S01]  /*0000*/  LDC R1, c[0x0][0x37c] ;  /* 0x0000df00ff017b82 */ /* 0x000fe20000000800 */
[----:B------:R-:W0:Y:S01]  /*0010*/  S2R R30, SR_TID.X ;  /* 0x00000000001e7919 */ /* 0x000e220000002100 */
[----:B------:R-:W1:Y:S06]  /*0020*/  LDCU UR4, c[0x0][0x388] ;  /* 0x00007100ff0477ac */ /* 0x000e6c0008000800 */
[----:B------:R-:W2:Y:S01]  /*0030*/  S2UR UR6, SR_CTAID.X ;  /* 0x00000000000679c3 */ /* 0x000ea20000002500 */
[----:B------:R-:W2:Y:S01]  /*0040*/  LDCU UR7, c[0x0][0x384] ;  /* 0x00007080ff0777ac */ /* 0x000ea20008000800 */
[----:B-1----:R-:W-:Y:S01]  /*0050*/  MOV R29, UR4 ;  /* 0x00000004001d7c02 */ /* 0x002fe20008000f00 */
[----:B------:R-:W1:Y:S03]  /*0060*/  LDCU.64 UR4, c[0x0][0x358] ;  /* 0x00006b00ff0477ac */ /* 0x000e660008000a00 */
        /* <DEDUP_REMOVED lines=8> */
[----:B------:R-:W0:Y:S04]  /*00f0*/  @P5 LDC.64 R6, c[0x0][0x3d0] ;  /* 0x0000f400ff065b82 */ /* 0x000e280000000a00 */
[----:B------:R-:W-:-:S04]  /*0100*/  @P3 LOP3.LUT R15, R30, 0x100, RZ, 0xfc, !PT ;  /* 0x000001001e0f3812 */ /* 0x000fc800078efcff */
[----:B------:R-:W3:Y:S08]  /*0110*/  @P5 LDC.64 R8, c[0x0][0x3e8] ;  /* 0x0000fa00ff085b82 */ /* 0x000ef00000000a00 */
[----:B------:R-:W4:Y:S08]  /*0120*/  @P4 LDC.64 R10, c[0x0][0x3d0] ;  /* 0x0000f400ff0a4b82 */ /* 0x000f300000000a00 */
[----:B------:R-:W2:Y:S01]  /*0130*/  @P4 LDC.64 R12, c[0x0][0x3e8] ;  /* 0x0000fa00ff0c4b82 */ /* 0x000ea20000000a00 */
[----:B0-----:R-:W-:-:S05]  /*0140*/  @P5 IMAD.WIDE.U32 R6, R15, 0x10, R6 ;  /* 0x000000100f065825 */ /* 0x001fca00078e0006 */
[----:B-1----:R0:W5:Y:S02]  /*0150*/  @P5 LDG.E.128 R132, desc[UR4][R6.64] ;  /* 0x0000000406845981 */ /* 0x002164000c1e1d00 */
[----:B------:R-:W1:Y:S01]  /*0160*/  @P3 LDC.64 R2, c[0x0][0x3d0] ;  /* 0x0000f400ff023b82 */ /* 0x000e620000000a00 */
[C---:B---3--:R-:W-:Y:S01]  /*0170*/  @P5 IMAD.WIDE.U32 R8, R15.reuse, 0x10, R8 ;  /* 0x000000100f085825 */ /* 0x048fe200078e0008 */
[----:B------:R-:W-:-:S04]  /*0180*/  @P5 IADD3 R15, PT, PT, R15, 0x100, RZ ;  /* 0x000001000f0f5810 */ /* 0x000fc80007ffe0ff */
[----:B------:R0:W5:Y:S02]  /*0190*/  @P5 LDG.E.128 R128, desc[UR4][R8.64] ;  /* 0x0000000408805981 */ /* 0x000164000c1e1d00 */
[----:B------:R-:W3:Y:S01]  /*01a0*/  @P3 LDC.64 R4, c[0x0][0x3e8] ;  /* 0x0000fa00ff043b82 */ /* 0x000ee20000000a00 */
[----:B----4-:R-:W-:-:S05]  /*01b0*/  @P4 IMAD.WIDE.U32 R10, R15, 0x10, R10 ;  /* 0x000000100f0a4825 */ /* 0x010fca00078e000a */
[----:B------:R0:W5:Y:S01]  /*01c0*/  @P4 LDG.E.128 R124, desc[UR4][R10.64] ;  /* 0x000000040a7c4981 */ /* 0x000162000c1e1d00 */
[----:B--2---:R-:W-:-:S05]  /*01d0*/  @P4 IMAD.WIDE.U32 R12, R15, 0x10, R12 ;  /* 0x000000100f0c4825 */ /* 0x004fca00078e000c */
[----:B------:R0:W5:Y:S01]  /*01e0*/  @P4 LDG.E.128 R120, desc[UR4][R12.64] ;  /* 0x000000040c784981 */ /* 0x000162000c1e1d00 */
[----:B-1----:R-:W-:-:S05]  /*01f0*/  @P3 IMAD.WIDE.U32 R2, R30, 0x10, R2 ;  /* 0x000000101e023825 */ /* 0x002fca00078e0002 */
[----:B------:R0:W5:Y:S01]  /*0200*/  @P3 LDG.E.128 R116, desc[UR4][R2.64] ;  /* 0x0000000402743981 */ /* 0x000162000c1e1d00 */
[----:B---3--:R-:W-:-:S05]  /*0210*/  @P3 IMAD.WIDE.U32 R4, R30, 0x10, R4 ;  /* 0x000000101e043825 */ /* 0x008fca00078e0004 */
[----:B------:R0:W5:Y:S01]  /*0220*/  @P3 LDG.E.128 R112, desc[UR4][R4.64] ;  /* 0x0000000404703981 */ /* 0x000162000c1e1d00 */
[----:B------:R-:W-:Y:S01]  /*0230*/  UISETP.GE.AND UP0, UPT, UR6, UR7, UPT ;  /* 0x000000070600728c */ /* 0x000fe2000bf06270 */
        /* <DEDUP_REMOVED lines=35> */
[----:B------:R-:W-:Y:S01]  /*0470*/  CS2R R42, SRZ ;  /* 0x00000000002a7805 */ /* 0x000fe2000001ff00 */
[----:B0-----:R-:W-:Y:S06]  /*0480*/  BRA.U UP0, `(.L_x_133) ;  /* 0x0000006100287547 */ /* 0x001fec000b800000 */
[----:B------:R-:W0:Y:S01]  /*0490*/  LDC.64 R2, c[0x0][0x3e0] ;  /* 0x0000f800ff027b82 */ /* 0x000e220000000a00 */
[----:B------:R-:W-:Y:S02]  /*04a0*/  PLOP3.LUT P2, PT, PT, PT, PT, 0x8, 0x80 ;  /* 0x000000000080781c */ /* 0x000fe40003f4e170 */
[----:B------:R-:W-:Y:S02]  /*04b0*/  CS2R R108, SRZ ;  /* 0x00000000006c7805 */ /* 0x000fe4000001ff00 */
[----:B------:R-:W-:Y:S02]  /*04c0*/  SHF.R.U32.HI R27, RZ, 0x5, R30 ;  /* 0x00000005ff1b7819 */ /* 0x000fe4000001161e */
[----:B------:R-:W-:Y:S02]  /*04d0*/  CS2R R110, SRZ ;  /* 0x00000000006e7805 */ /* 0x000fe4000001ff00 */
[----:B------:R-:W-:Y:S02]  /*04e0*/  MOV R26, UR6 ;  /* 0x00000006001a7c02 */ /* 0x000fe40008000f00 */
[----:B------:R-:W-:-:S02]  /*04f0*/  CS2R R104, SRZ ;  /* 0x0000000000687805 */ /* 0x000fc4000001ff00 */
        /* <DEDUP_REMOVED lines=20> */
[----:B------:R-:W-:Y:S02]  /*0640*/  PRMT R16, R130, 0x7632, R16 ;  /* 0x0000763282107816 */ /* 0x000fe40000000010 */
[----:B------:R-:W-:Y:S02]  /*0650*/  CS2R R86, SRZ ;  /* 0x0000000000567805 */ /* 0x000fe4000001ff00 */
[----:B------:R-:W-:Y:S02]  /*0660*/  ISETP.NE.AND.EX P1, PT, R3, RZ, PT, P1 ;  /* 0x000000ff0300720c */ /* 0x000fe40003f25310 */
        /* <DEDUP_REMOVED lines=36> */
[----:B------:R-:W0:Y:S01]  /*08b0*/  LDCU.U8 UR7, c[0x0][0x410] ;  /* 0x00008200ff0777ac */ /* 0x000e220008000000 */
[----:B------:R-:W1:Y:S01]  /*08c0*/  LDCU UR10, c[0x0][0x400] ;  /* 0x00008000ff0a77ac */ /* 0x000e620008000800 */
[----:B------:R-:W2:Y:S01]  /*08d0*/  LDCU.64 UR12, c[0x0][0x478] ;  /* 0x00008f00ff0c77ac */ /* 0x000ea20008000a00 */
[----:B------:R-:W3:Y:S03]  /*08e0*/  LDCU.64 UR8, c[0x0][0x438] ;  /* 0x00008700ff0877ac */ /* 0x000ee60008000a00 */
.L_x_163:
[----:B------:R-:W4:Y:S08]  /*08f0*/  LDC.64 R144, c[0x0][0x3c0] ;  /* 0x0000f000ff907b82 */ /* 0x000f300000000a00 */
[----:B------:R-:W0:Y:S01]  /*0900*/  LDC R29, c[0x0][0x388] ;  /* 0x0000e200ff1d7b82 */ /* 0x000e220000000800 */
[----:B----4-:R-:W-:-:S07]  /*0910*/  IMAD.WIDE R146, R26, 0x4, R144 ;  /* 0x000000041a927825 */ /* 0x010fce00078e0290 */
[----:B------:R-:W4:Y:S01]  /*0920*/  LDC.64 R144, c[0x0][0x3c8] ;  /* 0x0000f200ff907b82 */ /* 0x000f220000000a00 */
[----:B------:R-:W2:Y:S01]  /*0930*/  LDG.E R146, desc[UR4][R146.64] ;  /* 0x0000000492927981 */ /* 0x000ea2000c1e1900 */
[----:B------:R-:W-:Y:S01]  /*0940*/  ISETP.GE.U32.AND P3, PT, R28, 0x100, PT ;  /* 0x000001001c00780c */ /* 0x000fe20003f66070 */
[----:B0-----:R-:W-:Y:S01]  /*0950*/  IMAD R0, R26, R29, RZ ;  /* 0x0000001d1a007224 */ /* 0x001fe200078e02ff */
[C---:B------:R-:W-:Y:S01]  /*0960*/  ISETP.GE.U32.AND P5, PT, R28.reuse, 0x200, PT ;  /* 0x000002001c00780c */ /* 0x040fe20003fa6070 */
[----:B------:R-:W0:Y:S01]  /*0970*/  S2R R154, SR_CgaCtaId ;  /* 0x00000000009a7919 */ /* 0x000e220000008800 */
[----:B------:R-:W-:Y:S02]  /*0980*/  ISETP.GE.U32.AND P4, PT, R28, 0x300, PT ;  /* 0x000003001c00780c */ /* 0x000fe40003f86070 */
[----:B------:R-:W-:-:S04]  /*0990*/  SHF.R.S32.HI R149, RZ, 0x1f, R0 ;  /* 0x0000001fff957819 */ /* 0x000fc80000011400 */
[----:B------:R-:W-:Y:S01]  /*09a0*/  LEA.HI R149, R149, R0, RZ, 0x3 ;  /* 0x0000000095957211 */ /* 0x000fe200078f18ff */
[----:B------:R-:W-:Y:S01]  /*09b0*/  BSSY.RECONVERGENT B0, `(.L_x_134) ;  /* 0x000006f000007945 */ /* 0x000fe20003800200 */
[----:B------:R-:W-:Y:S02]  /*09c0*/  ISETP.NE.AND P0, PT, RZ, UR7, PT ;  /* 0x00000007ff007c0c */ /* 0x000fe4000bf05270 */
[----:B------:R-:W-:Y:S01]  /*09d0*/  LEA.HI.SX32 R0, R149, R30, 0x1d ;  /* 0x0000001e95007211 */ /* 0x000fe200078feaff */
[----:B------:R-:W-:Y:S02]  /*09e0*/  HFMA2 R156, -RZ, RZ, 0, 0 ;  /* 0x00000000ff9c7431 */ /* 0x000fe400000001ff */
[----:B----4-:R-:W-:Y:S01]  /*09f0*/  IMAD.WIDE R144, R26, 0x4, R144 ;  /* 0x000000041a907825 */ /* 0x010fe200078e0290 */
[----:B------:R-:W-:Y:S02]  /*0a00*/  MOV R158, RZ ;  /* 0x000000ff009e7202 */ /* 0x000fe40000000f00 */
[----:B------:R-:W-:-:S02]  /*0a10*/  MOV R157, R0 ;  /* 0x00000000009d7202 */ /* 0x000fc40000000f00 */
[----:B-----5:R4:W5:Y:S02]  /*0a20*/  LDG.E R206, desc[UR4][R144.64] ;  /* 0x0000000490ce7981 */ /* 0x020964000c1e1900 */
[----:B----4-:R-:W-:Y:S02]  /*0a30*/  P2R R144, PR, RZ, 0x1 ;  /* 0x00000001ff907803 */ /* 0x010fe40000000000 */
[----:B--2---:R-:W-:Y:S01]  /*0a40*/  FSEL R155, R146, RZ, !P0 ;  /* 0x000000ff929b7208 */ /* 0x004fe20004000000 */
[----:B0-----:R-:W-:Y:S06]  /*0a50*/  @!P3 BRA `(.L_x_135) ;  /* 0x000000040090b947 */ /* 0x001fec0003800000 */
[----:B------:R-:W0:Y:S08]  /*0a60*/  LDC.64 R144, c[0x0][0x3a8] ;  /* 0x0000ea00ff907b82 */ /* 0x000e300000000a00 */
[----:B------:R-:W2:Y:S01]  /*0a70*/  LDC.64 R148, c[0x0][0x428] ;  /* 0x00010a00ff947b82 */ /* 0x000ea20000000a00 */
[----:B0-----:R-:W-:-:S06]  /*0a80*/  IMAD.WIDE.U32 R144, R0, 0x10, R144 ;  /* 0x0000001000907825 */ /* 0x001fcc00078e0090 */
[----:B------:R-:W4:Y:S01]  /*0a90*/  LDG.E.128 R144, desc[UR4][R144.64] ;  /* 0x0000000490907981 */ /* 0x000f22000c1e1d00 */
[----:B--2---:R-:W-:-:S06]  /*0aa0*/  IMAD.WIDE.U32 R148, R0, 0x10, R148 ;  /* 0x0000001000947825 */ /* 0x004fcc00078e0094 */
[----:B------:R-:W2:Y:S01]  /*0ab0*/  LDG.E.128 R148, desc[UR4][R148.64] ;  /* 0x0000000494947981 */ /* 0x000ea2000c1e1d00 */
[----:B---3--:R-:W-:-:S04]  /*0ac0*/  ISETP.NE.U32.AND P0, PT, RZ, UR8, PT ;  /* 0x00000008ff007c0c */ /* 0x008fc8000bf05070 */
[----:B------:R-:W-:Y:S02]  /*0ad0*/  ISETP.NE.AND.EX P0, PT, RZ, UR9, PT, P0 ;  /* 0x00000009ff007c0c */ /* 0x000fe4000bf05300 */
[----:B------:R-:W-:-:S11]  /*0ae0*/  SHF.L.U32 R205, R116, 0x10, RZ ;  /* 0x0000001074cd7819 */ /* 0x000fd600000006ff */
[----:B------:R-:W0:Y:S01]  /*0af0*/  @P0 LDC.64 R152, c[0x0][0x438] ;  /* 0x00010e00ff980b82 */ /* 0x000e220000000a00 */
[----:B------:R-:W-:Y:S02]  /*0b00*/  SHF.L.U32 R202, R18, 0x10, RZ ;  /* 0x0000001012ca7819 */ /* 0x000fe400000006ff */
[----:B------:R-:W-:Y:S02]  /*0b10*/  SHF.L.U32 R198, R19, 0x10, RZ ;  /* 0x0000001013c67819 */ /* 0x000fe400000006ff */
[----:B------:R-:W-:Y:S02]  /*0b20*/  SHF.L.U32 R201, R117, 0x10, RZ ;  /* 0x0000001075c97819 */ /* 0x000fe400000006ff */
[----:B------:R-:W-:Y:S02]  /*0b30*/  SHF.L.U32 R197, R118, 0x10, RZ ;  /* 0x0000001076c57819 */ /* 0x000fe400000006ff */
[----:B------:R-:W-:Y:S01]  /*0b40*/  SHF.L.U32 R193, R119, 0x10, RZ ;  /* 0x0000001077c17819 */ /* 0x000fe200000006ff */
[----:B0-----:R-:W-:-:S05]  /*0b50*/  @P0 IMAD.WIDE.U32 R152, R0, 0x10, R152 ;  /* 0x0000001000980825 */ /* 0x001fca00078e0098 */
[----:B------:R0:W5:Y:S01]  /*0b60*/  @P0 LDG.E.128 R36, desc[UR4][R152.64] ;  /* 0x0000000498240981 */ /* 0x000162000c1e1d00 */
[C---:B----4-:R-:W-:Y:S02]  /*0b70*/  SHF.L.U32 R158, R144.reuse, 0x10, RZ ;  /* 0x00000010909e7819 */ /* 0x050fe400000006ff */
[----:B------:R-:W-:Y:S02]  /*0b80*/  PRMT R156, R144, 0x7632, R156 ;  /* 0x00007632909c7816 */ /* 0x000fe4000000009c */
[----:B------:R-:W-:Y:S01]  /*0b90*/  PRMT R157, R145, 0x7632, R157 ;  /* 0x00007632919d7816 */ /* 0x000fe2000000009d */
[----:B------:R-:W-:Y:S01]  /*0ba0*/  FADD.FTZ R207, -R155, R158 ;  /* 0x0000009e9bcf7221 */ /* 0x000fe20000010100 */
[----:B------:R-:W-:Y:S02]  /*0bb0*/  SHF.L.U32 R156, R156, 0x10, RZ ;  /* 0x000000109c9c7819 */ /* 0x000fe400000006ff */
[----:B--2---:R-:W-:Y:S01]  /*0bc0*/  PRMT R144, R148, 0x7632, R144 ;  /* 0x0000763294907816 */ /* 0x004fe20000000090 */
[----:B-----5:R-:W-:Y:S01]  /*0bd0*/  FMUL.FTZ R207, R206, R207 ;  /* 0x000000cfcecf7220 */ /* 0x020fe20000410000 */
[----:B------:R-:W-:-:S02]  /*0be0*/  SHF.L.U32 R148, R148, 0x10, RZ ;  /* 0x0000001094947819 */ /* 0x000fc400000006ff */
[C---:B------:R-:W-:Y:S02]  /*0bf0*/  PRMT R159, R146.reuse, 0x7632, R159 ;  /* 0x00007632929f7816 */ /* 0x040fe4000000009f */
[----:B------:R-:W-:Y:S01]  /*0c00*/  SHF.L.U32 R192, R146, 0x10, RZ ;  /* 0x0000001092c07819 */ /* 0x000fe200000006ff */
[-C--:B------:R-:W-:Y:S01]  /*0c10*/  FMUL.FTZ R205, R205, R148.reuse ;  /* 0x00000094cdcd7220 */ /* 0x080fe20000410000 */
[----:B------:R-:W-:Y:S01]  /*0c20*/  FADD.FTZ R84, R84, R148 ;  /* 0x0000009454547221 */ /* 0x000fe20000010000 */
[----:B------:R-:W-:Y:S01]  /*0c30*/  FFMA.FTZ R108, R207, R148, R108 ;  /* 0x00000094cf6c7223 */ /* 0x000fe2000001006c */
[----:B------:R-:W-:Y:S01]  /*0c40*/  SHF.L.U32 R148, R157, 0x10, RZ ;  /* 0x000000109d947819 */ /* 0x000fe200000006ff */
[----:B------:R-:W-:Y:S01]  /*0c50*/  FADD.FTZ R199, -R155, R192 ;  /* 0x000000c09bc77221 */ /* 0x000fe20000010100 */
[----:B------:R-:W-:Y:S01]  /*0c60*/  SHF.L.U32 R190, R145, 0x10, RZ ;  /* 0x0000001091be7819 */ /* 0x000fe200000006ff */
[----:B------:R-:W-:Y:S01]  /*0c70*/  FADD.FTZ R145, -R155, R156 ;  /* 0x0000009c9b917221 */ /* 0x000fe20000010100 */
[C---:B------:R-:W-:Y:S01]  /*0c80*/  PRMT R196, R147.reuse, 0x7632, R196 ;  /* 0x0000763293c47816 */ /* 0x040fe200000000c4 */
[C---:B------:R-:W-:Y:S01]  /*0c90*/  FMUL.FTZ R199, R206.reuse, R199 ;  /* 0x000000c7cec77220 */ /* 0x040fe20000410000 */
[----:B------:R-:W-:Y:S01]  /*0ca0*/  SHF.L.U32 R194, R147, 0x10, RZ ;  /* 0x0000001093c27819 */ /* 0x000fe200000006ff */
[----:B------:R-:W-:Y:S01]  /*0cb0*/  FADD.FTZ R147, -R155, R148 ;  /* 0x000000949b937221 */ /* 0x000fe20000010100 */
[----:B------:R-:W-:Y:S01]  /*0cc0*/  PRMT R146, R149, 0x7632, R146 ;  /* 0x0000763295927816 */ /* 0x000fe20000000092 */
[----:B------:R-:W-:Y:S01]  /*0cd0*/  FMUL.FTZ R204, R206, R145 ;  /* 0x00000091cecc7220 */ /* 0x000fe20000410000 */
[----:B------:R-:W-:Y:S01]  /*0ce0*/  SHF.L.U32 R144, R144, 0x10, RZ ;  /* 0x0000001090907819 */ /* 0x000fe200000006ff */
[----:B------:R-:W-:Y:S01]  /*0cf0*/  FMUL.FTZ R200, R206, R147 ;  /* 0x00000093cec87220 */ /* 0x000fe20000410000 */
[----:B------:R-:W-:Y:S01]  /*0d00*/  SHF.L.U32 R146, R146, 0x10, RZ ;  /* 0x0000001092927819 */ /* 0x000fe200000006ff */
[----:B------:R-:W-:Y:S01]  /*0d10*/  FADD.FTZ R203, -R155, R190 ;  /* 0x000000be9bcb7221 */ /* 0x000fe20000010100 */
[----:B------:R-:W-:Y:S01]  /*0d20*/  SHF.L.U32 R149, R149, 0x10, RZ ;  /* 0x0000001095957819 */ /* 0x000fe200000006ff */
[-C--:B------:R-:W-:Y:S01]  /*0d30*/  FMUL.FTZ R202, R202, R144.reuse ;  /* 0x00000090caca7220 */ /* 0x080fe20000410000 */
[----:B------:R-:W-:Y:S01]  /*0d40*/  FADD.FTZ R145, RZ, R205 ;  /* 0x000000cdff917221 */ /* 0x000fe20000010000 */
[----:B------:R-:W-:Y:S01]  /*0d50*/  FFMA.FTZ R147, R207, R205, RZ ;  /* 0x000000cdcf937223 */ /* 0x000fe200000100ff */
[----:B------:R-:W-:Y:S01]  /*0d60*/  FADD.FTZ R85, R85, R144 ;  /* 0x0000009055557221 */ /* 0x000fe20000010000 */
[----:B------:R-:W-:Y:S01]  /*0d70*/  FFMA.FTZ R109, R204, R144, R109 ;  /* 0x00000090cc6d7223 */ /* 0x000fe2000001006d */
[-C--:B------:R-:W-:Y:S01]  /*0d80*/  FMUL.FTZ R198, R198, R146.reuse ;  /* 0x00000092c6c67220 */ /* 0x080fe20000410000 */
[----:B------:R-:W-:Y:S01]  /*0d90*/  FADD.FTZ R87, R87, R146 ;  /* 0x0000009257577221 */ /* 0x000fe20000010000 */
[----:B------:R-:W-:Y:S01]  /*0da0*/  FFMA.FTZ R111, R200, R146, R111 ;  /* 0x00000092c86f7223 */ /* 0x000fe2000001006f */
[----:B------:R-:W-:Y:S01]  /*0db0*/  FMUL.FTZ R203, R206, R203 ;  /* 0x000000cbcecb7220 */ /* 0x000fe20000410000 */
[----:B------:R-:W-:Y:S01]  /*0dc0*/  FMUL.FTZ R201, R201, R149 ;  /* 0x00000095c9c97220 */ /* 0x000fe20000410000 */
[----:B------:R-:W-:Y:S01]  /*0dd0*/  FADD.FTZ R144, R145, R202 ;  /* 0x000000ca91907221 */ /* 0x000fe20000010000 */
[----:B------:R-:W-:Y:S01]  /*0de0*/  FFMA.FTZ R146, R204, R202, R147 ;  /* 0x000000cacc927223 */ /* 0x000fe20000010093 */
[C---:B0-----:R-:W-:Y:S01]  /*0df0*/  PRMT R152, R150.reuse, 0x7632, R152 ;  /* 0x0000763296987816 */ /* 0x041fe20000000098 */
[----:B------:R-:W-:Y:S01]  /*0e00*/  FADD.FTZ R195, -R155, R194 ;  /* 0x000000c29bc37221 */ /* 0x000fe20000010100 */
[----:B------:R-:W-:Y:S01]  /*0e10*/  SHF.L.U32 R150, R150, 0x10, RZ ;  /* 0x0000001096967819 */ /* 0x000fe200000006ff */
[----:B------:R-:W-:Y:S01]  /*0e20*/  FADD.FTZ R145, R144, R201 ;  /* 0x000000c990917221 */ /* 0x000fe20000010000 */
[----:B------:R-:W-:Y:S01]  /*0e30*/  SHF.L.U32 R148, R159, 0x10, RZ ;  /* 0x000000109f947819 */ /* 0x000fe200000006ff */
[C---:B------:R-:W-:Y:S01]  /*0e40*/  FFMA.FTZ R147, R203.reuse, R201, R146 ;  /* 0x000000c9cb937223 */ /* 0x040fe20000010092 */
[----:B------:R-:W-:Y:S01]  /*0e50*/  FADD.FTZ R86, R86, R149 ;  /* 0x0000009556567221 */ /* 0x000fe20000010000 */
[----:B------:R-:W-:Y:S01]  /*0e60*/  FFMA.FTZ R110, R203, R149, R110 ;  /* 0x00000095cb6e7223 */ /* 0x000fe2000001006e */
[----:B------:R-:W-:Y:S01]  /*0e70*/  SHF.L.U32 R194, R20, 0x10, RZ ;  /* 0x0000001014c27819 */ /* 0x000fe200000006ff */
[----:B------:R-:W-:Y:S01]  /*0e80*/  FMUL.FTZ R197, R197, R150 ;  /* 0x00000096c5c57220 */ /* 0x000fe20000410000 */
[----:B------:R-:W-:Y:S01]  /*0e90*/  SHF.L.U32 R152, R152, 0x10, RZ ;  /* 0x0000001098987819 */ /* 0x000fe200000006ff */
        /* <DEDUP_REMOVED lines=12> */
[----:B------:R-:W-:Y:S01]  /*0f60*/  SHF.L.U32 R190, R21, 0x10, RZ ;  /* 0x0000001015be7819 */ /* 0x000fe200000006ff */
[----:B------:R-:W-:Y:S01]  /*0f70*/  FMUL.FTZ R195, R206, R195 ;  /* 0x000000c3cec37220 */ /* 0x000fe20000410000 */
[----:B------:R-:W-:Y:S01]  /*0f80*/  SHF.L.U32 R153, R153, 0x10, RZ ;  /* 0x0000001099997819 */ /* 0x000fe200000006ff */
[----:B------:R-:W-:Y:S01]  /*0f90*/  FMUL.FTZ R193, R193, R151 ;  /* 0x00000097c1c17220 */ /* 0x000fe20000410000 */
[----:B------:R-:W-:Y:S01]  /*0fa0*/  FADD.FTZ R149, -R155, R150 ;  /* 0x000000969b957221 */ /* 0x000fe20000010100 */
[----:B------:R-:W-:Y:S01]  /*0fb0*/  FADD.FTZ R144, R145, R194 ;  /* 0x000000c291907221 */ /* 0x000fe20000010000 */
[----:B------:R-:W-:Y:S01]  /*0fc0*/  FFMA.FTZ R146, R196, R194, R147 ;  /* 0x000000c2c4927223 */ /* 0x000fe20000010093 */
[----:B------:R-:W-:Y:S01]  /*0fd0*/  FMUL.FTZ R190, R190, R153 ;  /* 0x00000099bebe7220 */ /* 0x000fe20000410000 */
[----:B------:R-:W-:Y:S01]  /*0fe0*/  FMUL.FTZ R192, R206, R149 ;  /* 0x00000095cec07220 */ /* 0x000fe20000410000 */
[----:B------:R-:W-:Y:S01]  /*0ff0*/  FADD.FTZ R145, R144, R193 ;  /* 0x000000c190917221 */ /* 0x000fe20000010000 */
[C---:B------:R-:W-:Y:S01]  /*1000*/  FFMA.FTZ R147, R195.reuse, R193, R146 ;  /* 0x000000c1c3937223 */ /* 0x040fe20000010092 */
[----:B------:R-:W-:Y:S01]  /*1010*/  FADD.FTZ R82, R82, R151 ;  /* 0x0000009752527221 */ /* 0x000fe20000010000 */
        /* <DEDUP_REMOVED lines=8> */
.L_x_135:
[----:B-1-3--:R-:W-:Y:S05]  /*10a0*/  BSYNC.RECONVERGENT B0 ;  /* 0x0000000000007941 */ /* 0x00afea0003800200 */
.L_x_134:
        /* <DEDUP_REMOVED lines=12> */
[----:B------:R-:W-:Y:S02]  /*1170*/  SHF.L.U32 R165, R10, 0x10, RZ ;  /* 0x000000100aa57819 */ /* 0x000fe400000006ff */
[----:B------:R-:W-:Y:S01]  /*1180*/  SHF.L.U32 R167, R11, 0x10, RZ ;  /* 0x000000100ba77819 */ /* 0x000fe200000006ff */
[----:B0-----:R-:W-:-:S05]  /*1190*/  @P0 IMAD.WIDE.U32 R152, R157, 0x10, R152 ;  /* 0x000000109d980825 */ /* 0x001fca00078e0098 */
[----:B------:R0:W5:Y:S01]  /*11a0*/  @P0 LDG.E.128 R32, desc[UR4][R152.64] ;  /* 0x0000000498200981 */ /* 0x000162000c1e1d00 */
[----:B------:R-:W-:Y:S02]  /*11b0*/  SHF.L.U32 R171, R13, 0x10, RZ ;  /* 0x000000100dab7819 */ /* 0x000fe400000006ff */
[----:B------:R-:W-:Y:S02]  /*11c0*/  IADD3 R157, PT, PT, R157, 0x100, RZ ;  /* 0x000001009d9d7810 */ /* 0x000fe40007ffe0ff */
[C---:B--2---:R-:W-:Y:S02]  /*11d0*/  PRMT R169, R146.reuse, 0x7632, R169 ;  /* 0x0000763292a97816 */ /* 0x044fe400000000a9 */
[----:B------:R-:W-:Y:S02]  /*11e0*/  SHF.L.U32 R146, R146, 0x10, RZ ;  /* 0x0000001092927819 */ /* 0x000fe400000006ff */
[----:B------:R-:W-:Y:S02]  /*11f0*/  SHF.L.U32 R162, R145, 0x10, RZ ;  /* 0x0000001091a27819 */ /* 0x000fe400000006ff */
[----:B------:R-:W-:Y:S01]  /*1200*/  PRMT R159, R144, 0x7632, R159 ;  /* 0x00007632909f7816 */ /* 0x000fe2000000009f */
[----:B------:R-:W-:Y:S01]  /*1210*/  FADD.FTZ R161, -R155, R146 ;  /* 0x000000929ba17221 */ /* 0x000fe20000010100 */
[----:B------:R-:W-:Y:S01]  /*1220*/  PRMT R166, R145, 0x7632, R166 ;  /* 0x0000763291a67816 */ /* 0x000fe200000000a6 */
[----:B------:R-:W-:Y:S01]  /*1230*/  FADD.FTZ R31, -R155, R162 ;  /* 0x000000a29b1f7221 */ /* 0x000fe20000010100 */
[----:B---3--:R-:W-:Y:S01]  /*1240*/  SHF.L.U32 R145, R150, 0x10, RZ ;  /* 0x0000001096917819 */ /* 0x008fe200000006ff */
[----:B-----5:R-:W-:Y:S01]  /*1250*/  FMUL.FTZ R161, R206, R161 ;  /* 0x000000a1cea17220 */ /* 0x020fe20000410000 */
[----:B------:R-:W-:Y:S01]  /*1260*/  SHF.L.U32 R162, R134, 0x10, RZ ;  /* 0x0000001086a27819 */ /* 0x000fe200000006ff */
[----:B------:R-:W-:Y:S01]  /*1270*/  FMUL.FTZ R31, R206, R31 ;  /* 0x0000001fce1f7220 */ /* 0x000fe20000410000 */
[----:B------:R-:W-:Y:S01]  /*1280*/  SHF.L.U32 R146, R159, 0x10, RZ ;  /* 0x000000109f927819 */ /* 0x000fe200000006ff */
[----:B------:R-:W-:Y:S01]  /*1290*/  FADD.FTZ R72, R72, R145 ;  /* 0x0000009148487221 */ /* 0x000fe20000010000 */
[----:B------:R-:W-:Y:S01]  /*12a0*/  SHF.L.U32 R160, R144, 0x10, RZ ;  /* 0x0000001090a07819 */ /* 0x000fe200000006ff */
[-C--:B------:R-:W-:Y:S01]  /*12b0*/  FMUL.FTZ R162, R162, R145.reuse ;  /* 0x00000091a2a27220 */ /* 0x080fe20000410000 */
[----:B------:R-:W-:Y:S01]  /*12c0*/  PRMT R170, R147, 0x7632, R170 ;  /* 0x0000763293aa7816 */ /* 0x000fe200000000aa */
[----:B------:R-:W-:Y:S01]  /*12d0*/  FFMA.FTZ R96, R161, R145, R96 ;  /* 0x00000091a1607223 */ /* 0x000fe20000010060 */
[----:B------:R-:W-:Y:S01]  /*12e0*/  SHF.L.U32 R164, R147, 0x10, RZ ;  /* 0x0000001093a47819 */ /* 0x000fe200000006ff */
[----:B------:R-:W-:Y:S01]  /*12f0*/  FADD.FTZ R145, -R155, R146 ;  /* 0x000000929b917221 */ /* 0x000fe20000010100 */
[----:B------:R-:W-:Y:S01]  /*1300*/  PRMT R147, R149, 0x7632, R147 ;  /* 0x0000763295937816 */ /* 0x000fe20000000093 */
[C---:B------:R-:W-:Y:S01]  /*1310*/  FADD.FTZ R191, -R155.reuse, R160 ;  /* 0x000000a09bbf7221 */ /* 0x040fe20000010100 */
        /* <DEDUP_REMOVED lines=9> */
[----:B------:R-:W-:Y:S01]  /*13b0*/  FMUL.FTZ R189, R189, R148 ;  /* 0x00000094bdbd7220 */ /* 0x000fe20000410000 */
[----:B------:R-:W-:Y:S01]  /*13c0*/  SHF.L.U32 R149, R149, 0x10, RZ ;  /* 0x0000001095957819 */ /* 0x000fe200000006ff */
[C---:B------:R-:W-:Y:S01]  /*13d0*/  FMUL.FTZ R168, R206.reuse, R147 ;  /* 0x00000093cea87220 */ /* 0x040fe20000410000 */
[----:B------:R-:W-:Y:S01]  /*13e0*/  SHF.L.U32 R160, R133, 0x10, RZ ;  /* 0x0000001085a07819 */ /* 0x000fe200000006ff */
[----:B------:R-:W-:Y:S01]  /*13f0*/  FMUL.FTZ R166, R206, R145 ;  /* 0x00000091cea67220 */ /* 0x000fe20000410000 */
[----:B------:R-:W-:Y:S01]  /*1400*/  FMUL.FTZ R165, R165, R144 ;  /* 0x00000090a5a57220 */ /* 0x000fe20000410000 */
[----:B------:R-:W-:Y:S01]  /*1410*/  FADD.FTZ R156, R156, R189 ;  /* 0x000000bd9c9c7221 */ /* 0x000fe20000010000 */
[----:B------:R-:W-:Y:S01]  /*1420*/  FFMA.FTZ R145, R191, R189, R158 ;  /* 0x000000bdbf917223 */ /* 0x000fe2000001009e */
[-C--:B------:R-:W-:Y:S01]  /*1430*/  FMUL.FTZ R167, R167, R146.reuse ;  /* 0x00000092a7a77220 */ /* 0x080fe20000410000 */
[----:B------:R-:W-:Y:S01]  /*1440*/  FADD.FTZ R79, R79, R146 ;  /* 0x000000924f4f7221 */ /* 0x000fe20000010000 */
[----:B------:R-:W-:Y:S01]  /*1450*/  FFMA.FTZ R103, R168, R146, R103 ;  /* 0x00000092a8677223 */ /* 0x000fe20000010067 */
[----:B------:R-:W-:Y:S01]  /*1460*/  SHF.L.U32 R146, R169, 0x10, RZ ;  /* 0x00000010a9927819 */ /* 0x000fe200000006ff */
[----:B------:R-:W-:Y:S01]  /*1470*/  FADD.FTZ R77, R77, R144 ;  /* 0x000000904d4d7221 */ /* 0x000fe20000010000 */
[----:B0-----:R-:W-:Y:S01]  /*1480*/  PRMT R152, R150, 0x7632, R152 ;  /* 0x0000763296987816 */ /* 0x001fe20000000098 */
[----:B------:R-:W-:Y:S01]  /*1490*/  FFMA.FTZ R101, R166, R144, R101 ;  /* 0x00000090a6657223 */ /* 0x000fe20000010065 */
[----:B------:R-:W-:Y:S01]  /*14a0*/  PRMT R150, R151, 0x7632, R150 ;  /* 0x0000763297967816 */ /* 0x000fe20000000096 */
[----:B------:R-:W-:Y:S01]  /*14b0*/  FADD.FTZ R76, R76, R148 ;  /* 0x000000944c4c7221 */ /* 0x000fe20000010000 */
[----:B------:R-:W-:Y:S01]  /*14c0*/  FFMA.FTZ R100, R191, R148, R100 ;  /* 0x00000094bf647223 */ /* 0x000fe20000010064 */
[----:B------:R-:W-:Y:S01]  /*14d0*/  FMUL.FTZ R160, R160, R149 ;  /* 0x00000095a0a07220 */ /* 0x000fe20000410000 */
[----:B------:R-:W-:Y:S01]  /*14e0*/  FADD.FTZ R147, R156, R165 ;  /* 0x000000a59c937221 */ /* 0x000fe20000010000 */
[----:B------:R-:W-:Y:S01]  /*14f0*/  FFMA.FTZ R144, R166, R165, R145 ;  /* 0x000000a5a6907223 */ /* 0x000fe20000010091 */
[----:B------:R-:W-:Y:S01]  /*1500*/  SHF.L.U32 R151, R151, 0x10, RZ ;  /* 0x0000001097977819 */ /* 0x000fe200000006ff */
[----:B------:R-:W-:Y:S01]  /*1510*/  FADD.FTZ R78, R78, R149 ;  /* 0x000000954e4e7221 */ /* 0x000fe20000010000 */
[----:B------:R-:W-:Y:S01]  /*1520*/  SHF.L.U32 R148, R135, 0x10, RZ ;  /* 0x0000001087947819 */ /* 0x000fe200000006ff */
[----:B------:R-:W-:Y:S01]  /*1530*/  FFMA.FTZ R102, R31, R149, R102 ;  /* 0x000000951f667223 */ /* 0x000fe20000010066 */
[----:B------:R-:W-:Y:S01]  /*1540*/  FADD.FTZ R149, -R155, R146 ;  /* 0x000000929b957221 */ /* 0x000fe20000010100 */
[----:B------:R-:W-:Y:S01]  /*1550*/  FADD.FTZ R146, R147, R160 ;  /* 0x000000a093927221 */ /* 0x000fe20000010000 */
[----:B------:R-:W-:Y:S01]  /*1560*/  FFMA.FTZ R145, R31, R160, R144 ;  /* 0x000000a01f917223 */ /* 0x000fe20000010090 */
[----:B------:R-:W-:Y:S01]  /*1570*/  FMUL.FTZ R164, R148, R151 ;  /* 0x0000009794a47220 */ /* 0x000fe20000410000 */
[----:B------:R-:W-:Y:S01]  /*1580*/  SHF.L.U32 R148, R12, 0x10, RZ ;  /* 0x000000100c947819 */ /* 0x000fe200000006ff */
[----:B------:R-:W-:Y:S01]  /*1590*/  FADD.FTZ R147, R146, R167 ;  /* 0x000000a792937221 */ /* 0x000fe20000010000 */
[----:B------:R-:W-:Y:S01]  /*15a0*/  SHF.L.U32 R152, R152, 0x10, RZ ;  /* 0x0000001098987819 */ /* 0x000fe200000006ff */
[----:B------:R-:W-:Y:S01]  /*15b0*/  FFMA.FTZ R144, R168, R167, R145 ;  /* 0x000000a7a8907223 */ /* 0x000fe20000010091 */
[----:B------:R-:W-:Y:S01]  /*15c0*/  SHF.L.U32 R158, R170, 0x10, RZ ;  /* 0x00000010aa9e7819 */ /* 0x000fe200000006ff */
[----:B------:R-:W-:Y:S01]  /*15d0*/  FMUL.FTZ R170, R206, R149 ;  /* 0x00000095ceaa7220 */ /* 0x000fe20000410000 */
[----:B------:R-:W-:Y:S01]  /*15e0*/  FADD.FTZ R146, R147, R162 ;  /* 0x000000a293927221 */ /* 0x000fe20000010000 */
[----:B------:R-:W-:Y:S01]  /*15f0*/  FMUL.FTZ R169, R148, R152 ;  /* 0x0000009894a97220 */ /* 0x000fe20000410000 */
[----:B------:R-:W-:Y:S01]  /*1600*/  FFMA.FTZ R145, R161, R162, R144 ;  /* 0x000000a2a1917223 */ /* 0x000fe20000010090 */
[----:B------:R-:W-:Y:S01]  /*1610*/  SHF.L.U32 R150, R150, 0x10, RZ ;  /* 0x0000001096967819 */ /* 0x000fe200000006ff */
[----:B------:R-:W-:Y:S01]  /*1620*/  FADD.FTZ R149, -R155, R158 ;  /* 0x0000009e9b957221 */ /* 0x000fe20000010100 */
[----:B------:R-:W-:Y:S01]  /*1630*/  FADD.FTZ R147, R146, R169 ;  /* 0x000000a992937221 */ /* 0x000fe20000010000 */
[----:B------:R-:W-:Y:S01]  /*1640*/  FFMA.FTZ R144, R170, R169, R145 ;  /* 0x000000a9aa907223 */ /* 0x000fe20000010091 */
[----:B------:R-:W-:Y:S01]  /*1650*/  FADD.FTZ R74, R74, R151 ;  /* 0x000000974a4a7221 */ /* 0x000fe20000010000 */
[----:B------:R-:W-:Y:S01]  /*1660*/  FMUL.FTZ R171, R171, R150 ;  /* 0x00000096abab7220 */ /* 0x000fe20000410000 */
[----:B------:R-:W-:Y:S01]  /*1670*/  FMUL.FTZ R172, R206, R149 ;  /* 0x00000095ceac7220 */ /* 0x000fe20000410000 */
[----:B------:R-:W-:Y:S01]  /*1680*/  FADD.FTZ R156, R147, R164 ;  /* 0x000000a4939c7221 */ /* 0x000fe20000010000 */
[C---:B------:R-:W-:Y:S01]  /*1690*/  FFMA.FTZ R144, R163.reuse, R164, R144 ;  /* 0x000000a4a3907223 */ /* 0x040fe20000010090 */
[----:B------:R-:W-:Y:S01]  /*16a0*/  FFMA.FTZ R98, R163, R151, R98 ;  /* 0x00000097a3627223 */ /* 0x000fe20000010062 */
[----:B------:R-:W-:Y:S01]  /*16b0*/  FADD.FTZ R73, R73, R152 ;  /* 0x0000009849497221 */ /* 0x000fe20000010000 */
[----:B------:R-:W-:Y:S01]  /*16c0*/  FFMA.FTZ R97, R170, R152, R97 ;  /* 0x00000098aa617223 */ /* 0x000fe20000010061 */
[----:B------:R-:W-:Y:S01]  /*16d0*/  FADD.FTZ R75, R75, R150 ;  /* 0x000000964b4b7221 */ /* 0x000fe20000010000 */
[----:B------:R-:W-:Y:S01]  /*16e0*/  FFMA.FTZ R99, R172, R150, R99 ;  /* 0x00000096ac637223 */ /* 0x000fe20000010063 */
[----:B------:R-:W-:Y:S01]  /*16f0*/  FADD.FTZ R156, R156, R171 ;  /* 0x000000ab9c9c7221 */ /* 0x000fe20000010000 */
[----:B------:R-:W-:-:S07]  /*1700*/  FFMA.FTZ R158, R172, R171, R144 ;  /* 0x000000abac9e7223 */ /* 0x000fce0000010090 */
.L_x_137:
[----:B------:R-:W-:Y:S05]  /*1710*/  BSYNC.RECONVERGENT B0 ;  /* 0x0000000000007941 */ /* 0x000fea0003800200 */
.L_x_136:
        /* <DEDUP_REMOVED lines=15> */
[----:B------:R-:W-:Y:S02]  /*1810*/  SHF.L.U32 R185, R4, 0x10, RZ ;  /* 0x0000001004b97819 */ /* 0x000fe400000006ff */
[----:B------:R-:W-:Y:S02]  /*1820*/  SHF.L.U32 R187, R5, 0x10, RZ ;  /* 0x0000001005bb7819 */ /* 0x000fe400000006ff */
[C---:B--2---:R-:W-:Y:S02]  /*1830*/  SHF.L.U32 R174, R144.reuse, 0x10, RZ ;  /* 0x0000001090ae7819 */ /* 0x044fe400000006ff */
[----:B------:R-:W-:Y:S02]  /*1840*/  PRMT R157, R144, 0x7632, R157 ;  /* 0x00007632909d7816 */ /* 0x000fe4000000009d */
[----:B------:R-:W-:Y:S01]  /*1850*/  PRMT R179, R147, 0x7632, R179 ;  /* 0x0000763293b37816 */ /* 0x000fe200000000b3 */
[----:B------:R-:W-:Y:S01]  /*1860*/  FADD.FTZ R173, -R155, R174 ;  /* 0x000000ae9bad7221 */ /* 0x000fe20000010100 */
[----:B------:R-:W-:-:S02]  /*1870*/  PRMT R159, R145, 0x7632, R159 ;  /* 0x00007632919f7816 */ /* 0x000fc4000000009f */
[----:B------:R-:W-:Y:S01]  /*1880*/  SHF.L.U32 R176, R145, 0x10, RZ ;  /* 0x0000001091b07819 */ /* 0x000fe200000006ff */
[----:B-----5:R-:W-:Y:S01]  /*1890*/  FMUL.FTZ R173, R206, R173 ;  /* 0x000000adcead7220 */ /* 0x020fe20000410000 */
[----:B------:R-:W-:Y:S02]  /*18a0*/  SHF.L.U32 R144, R157, 0x10, RZ ;  /* 0x000000109d907819 */ /* 0x000fe400000006ff */
[----:B------:R-:W-:Y:S01]  /*18b0*/  SHF.L.U32 R174, R179, 0x10, RZ ;  /* 0x00000010b3ae7819 */ /* 0x000fe200000006ff */
[----:B------:R-:W-:Y:S01]  /*18c0*/  FADD.FTZ R175, -R155, R176 ;  /* 0x000000b09baf7221 */ /* 0x000fe20000010100 */
[C---:B------:R-:W-:Y:S02]  /*18d0*/  PRMT R145, R146.reuse, 0x7632, R145 ;  /* 0x0000763292917816 */ /* 0x040fe40000000091 */
[----:B------:R-:W-:Y:S01]  /*18e0*/  SHF.L.U32 R178, R146, 0x10, RZ ;  /* 0x0000001092b27819 */ /* 0x000fe200000006ff */
[C---:B------:R-:W-:Y:S01]  /*18f0*/  FMUL.FTZ R175, R206.reuse, R175 ;  /* 0x000000afceaf7220 */ /* 0x040fe20000410000 */
[----:B------:R-:W-:Y:S01]  /*1900*/  SHF.L.U32 R180, R147, 0x10, RZ ;  /* 0x0000001093b47819 */ /* 0x000fe200000006ff */
[----:B------:R-:W-:Y:S01]  /*1910*/  FADD.FTZ R147, -R155, R144 ;  /* 0x000000909b937221 */ /* 0x000fe20000010100 */
[----:B------:R-:W-:Y:S01]  /*1920*/  SHF.L.U32 R146, R159, 0x10, RZ ;  /* 0x000000109f927819 */ /* 0x000fe200000006ff */
[----:B------:R-:W-:Y:S01]  /*1930*/  FADD.FTZ R159, -R155, R174 ;  /* 0x000000ae9b9f7221 */ /* 0x000fe20000010100 */
[----:B0-----:R-:W-:Y:S01]  /*1940*/  SHF.L.U32 R152, R145, 0x10, RZ ;  /* 0x0000001091987819 */ /* 0x001fe200000006ff */
[----:B------:R-:W-:Y:S01]  /*1950*/  FMUL.FTZ R182, R206, R147 ;  /* 0x00000093ceb67220 */ /* 0x000fe20000410000 */
[----:B------:R-:W-:Y:S01]  /*1960*/  SHF.L.U32 R174, R124, 0x10, RZ ;  /* 0x000000107cae7819 */ /* 0x000fe200000006ff */
[C---:B------:R-:W-:Y:S01]  /*1970*/  FADD.FTZ R153, -R155.reuse, R146 ;  /* 0x000000929b997221 */ /* 0x040fe20000010100 */
[C---:B---3--:R-:W-:Y:S01]  /*1980*/  PRMT R144, R148.reuse, 0x7632, R144 ;  /* 0x0000763294907816 */ /* 0x048fe20000000090 */
[C---:B------:R-:W-:Y:S01]  /*1990*/  FADD.FTZ R177, -R155.reuse, R178 ;  /* 0x000000b29bb17221 */ /* 0x040fe20000010100 */
[----:B------:R-:W-:Y:S01]  /*19a0*/  SHF.L.U32 R145, R148, 0x10, RZ ;  /* 0x0000001094917819 */ /* 0x000fe200000006ff */
[----:B------:R-:W-:Y:S01]  /*19b0*/  FMUL.FTZ R184, R206, R153 ;  /* 0x00000099ceb87220 */ /* 0x000fe20000410000 */
[----:B------:R-:W-:Y:S01]  /*19c0*/  SHF.L.U32 R144, R144, 0x10, RZ ;  /* 0x0000001090907819 */ /* 0x000fe200000006ff */
[----:B------:R-:W-:Y:S01]  /*19d0*/  FADD.FTZ R179, -R155, R180 ;  /* 0x000000b49bb37221 */ /* 0x000fe20000010100 */
[C---:B------:R-:W-:Y:S01]  /*19e0*/  PRMT R146, R149.reuse, 0x7632, R146 ;  /* 0x0000763295927816 */ /* 0x040fe20000000092 */
[-C--:B------:R-:W-:Y:S01]  /*19f0*/  FMUL.FTZ R174, R174, R145.reuse ;  /* 0x00000091aeae7220 */ /* 0x080fe20000410000 */
[----:B------:R-:W-:Y:S01]  /*1a00*/  SHF.L.U32 R149, R149, 0x10, RZ ;  /* 0x0000001095957819 */ /* 0x000fe200000006ff */
[----:B------:R-:W-:Y:S01]  /*1a10*/  FADD.FTZ R68, R68, R145 ;  /* 0x0000009144447221 */ /* 0x000fe20000010000 */
[----:B------:R-:W-:Y:S01]  /*1a20*/  SHF.L.U32 R176, R125, 0x10, RZ ;  /* 0x000000107db07819 */ /* 0x000fe200000006ff */
[----:B------:R-:W-:Y:S01]  /*1a30*/  FFMA.FTZ R92, R173, R145, R92 ;  /* 0x00000091ad5c7223 */ /* 0x000fe2000001005c */
[----:B------:R-:W-:Y:S01]  /*1a40*/  FMUL.FTZ R181, R181, R144 ;  /* 0x00000090b5b57220 */ /* 0x000fe20000410000 */
[----:B------:R-:W-:Y:S01]  /*1a50*/  FADD.FTZ R156, R156, R174 ;  /* 0x000000ae9c9c7221 */ /* 0x000fe20000010000 */
[----:B------:R-:W-:Y:S01]  /*1a60*/  FFMA.FTZ R145, R173, R174, R158 ;  /* 0x000000aead917223 */ /* 0x000fe2000001009e */
[----:B------:R-:W-:Y:S01]  /*1a70*/  SHF.L.U32 R146, R146, 0x10, RZ ;  /* 0x0000001092927819 */ /* 0x000fe200000006ff */
[----:B------:R-:W-:Y:S01]  /*1a80*/  FADD.FTZ R69, R69, R144 ;  /* 0x0000009045457221 */ /* 0x000fe20000010000 */
[----:B------:R-:W-:Y:S01]  /*1a90*/  FFMA.FTZ R93, R182, R144, R93 ;  /* 0x00000090b65d7223 */ /* 0x000fe2000001005d */
[----:B------:R-:W-:Y:S01]  /*1aa0*/  FMUL.FTZ R176, R176, R149 ;  /* 0x00000095b0b07220 */ /* 0x000fe20000410000 */
[----:B------:R-:W-:Y:S01]  /*1ab0*/  FADD.FTZ R147, R156, R181 ;  /* 0x000000b59c937221 */ /* 0x000fe20000010000 */
[----:B------:R-:W-:Y:S01]  /*1ac0*/  FFMA.FTZ R144, R182, R181, R145 ;  /* 0x000000b5b6907223 */ /* 0x000fe20000010091 */
[----:B------:R-:W-:Y:S01]  /*1ad0*/  FADD.FTZ R157, -R155, R152 ;  /* 0x000000989b9d7221 */ /* 0x000fe20000010100 */
[C---:B------:R-:W-:Y:S01]  /*1ae0*/  PRMT R148, R150.reuse, 0x7632, R148 ;  /* 0x0000763296947816 */ /* 0x040fe20000000094 */
[-C--:B------:R-:W-:Y:S01]  /*1af0*/  FMUL.FTZ R183, R183, R146.reuse ;  /* 0x00000092b7b77220 */ /* 0x080fe20000410000 */
[----:B------:R-:W-:Y:S01]  /*1b00*/  SHF.L.U32 R155, R150, 0x10, RZ ;  /* 0x00000010969b7819 */ /* 0x000fe200000006ff */
[----:B------:R-:W-:Y:S01]  /*1b10*/  FADD.FTZ R71, R71, R146 ;  /* 0x0000009247477221 */ /* 0x000fe20000010000 */
[----:B------:R-:W-:Y:S01]  /*1b20*/  SHF.L.U32 R178, R126, 0x10, RZ ;  /* 0x000000107eb27819 */ /* 0x000fe200000006ff */
[----:B------:R-:W-:Y:S01]  /*1b30*/  FFMA.FTZ R95, R184, R146, R95 ;  /* 0x00000092b85f7223 */ /* 0x000fe2000001005f */
        /* <DEDUP_REMOVED lines=11> */
[----:B------:R-:W-:Y:S01]  /*1bf0*/  SHF.L.U32 R180, R127, 0x10, RZ ;  /* 0x000000107fb47819 */ /* 0x000fe200000006ff */
        /* <DEDUP_REMOVED lines=23> */
.L_x_139:
[----:B------:R-:W-:Y:S05]  /*1d70*/  BSYNC.RECONVERGENT B0 ;  /* 0x0000000000007941 */ /* 0x000fea0003800200 */
.L_x_138:
[----:B------:R-:W-:Y:S02]  /*1d80*/  MOV R145, 0x400 ;  /* 0x0000040000917802 */ /* 0x000fe40000000f00 */
[----:B------:R-:W-:Y:S02]  /*1d90*/  LOP3.LUT P6, RZ, R30, 0x1f, RZ, 0xc0, !PT ;  /* 0x0000001f1eff7812 */ /* 0x000fe400078cc0ff */
[----:B------:R-:W-:Y:S02]  /*1da0*/  LEA R159, R154, R145, 0x18 ;  /* 0x000000919a9f7211 */ /* 0x000fe400078ec0ff */
[----:B------:R-:W0:Y:S01]  /*1db0*/  @P1 LDC.64 R144, c[0x0][0x3e0] ;  /* 0x0000f800ff901b82 */ /* 0x000e220000000a00 */
[----:B------:R-:W1:Y:S01]  /*1dc0*/  SHFL.DOWN PT, R147, R156, 0x10, 0x1f ;  /* 0x0a001f009c937f89 */ /* 0x000e6200000e0000 */
[----:B------:R-:W-:Y:S02]  /*1dd0*/  PLOP3.LUT P0, PT, PT, PT, PT, 0x80, 0x8 ;  /* 0x000000000008781c */ /* 0x000fe40003f0f070 */
[----:B------:R-:W-:Y:S01]  /*1de0*/  IADD3 R209, PT, PT, R159, 0x6040, RZ ;  /* 0x000060409fd17810 */ /* 0x000fe20007ffe0ff */
[----:B------:R-:W2:Y:S04]  /*1df0*/  SHFL.DOWN PT, R149, R158, 0x10, 0x1f ;  /* 0x0a001f009e957f89 */ /* 0x000ea800000e0000 */
[----:B------:R-:W-:-:S02]  /*1e00*/  @!P6 PLOP3.LUT P0, PT, P2, PT, PT, 0x80, 0x8 ;  /* 0x000000000008e81c */ /* 0x000fc4000170f070 */
[----:B------:R-:W-:-:S11]  /*1e10*/  @!P6 MOV R154, R209 ;  /* 0x000000d1009ae202 */ /* 0x000fd60000000f00 */
[----:B------:R-:W-:Y:S01]  /*1e20*/  @!P0 IADD3 R154, PT, PT, R159, 0x6000, RZ ;  /* 0x000060009f9a8810 */ /* 0x000fe20007ffe0ff */
[----:B0-----:R-:W-:-:S05]  /*1e30*/  @P1 IMAD.WIDE R144, R26, 0x2, R144 ;  /* 0x000000021a901825 */ /* 0x001fca00078e0290 */
[----:B------:R0:W3:Y:S01]  /*1e40*/  @P1 LDG.E.U16 R208, desc[UR4][R144.64] ;  /* 0x0000000490d01981 */ /* 0x0000e2000c1e1500 */
[----:B-1----:R-:W-:Y:S01]  /*1e50*/  FADD.FTZ R147, R147, R156 ;  /* 0x0000009c93937221 */ /* 0x002fe20000010000 */
[----:B--2---:R-:W-:Y:S01]  /*1e60*/  FADD.FTZ R149, R149, R158 ;  /* 0x0000009e95957221 */ /* 0x004fe20000010000 */
[----:B------:R-:W-:Y:S01]  /*1e70*/  @!P6 LEA R158, R27, R154, 0x3 ;  /* 0x0000009a1b9ee211 */ /* 0x000fe200078e18ff */
[----:B------:R-:W-:Y:S01]  /*1e80*/  UISETP.NE.U32.AND UP0, UPT, UR8, URZ, UPT ;  /* 0x000000ff0800728c */ /* 0x000fe2000bf05070 */
[C---:B------:R-:W-:Y:S01]  /*1e90*/  @!P2 IADD3 R209, PT, PT, R159.reuse, 0x6000, RZ ;  /* 0x000060009fd1a810 */ /* 0x040fe20007ffe0ff */
[----:B------:R-:W1:Y:S01]  /*1ea0*/  SHFL.DOWN PT, R146, R147, 0x8, 0x1f ;  /* 0x09001f0093927f89 */ /* 0x000e6200000e0000 */
[C---:B------:R-:W-:Y:S01]  /*1eb0*/  IADD3 R210, PT, PT, R159.reuse, 0x6070, RZ ;  /* 0x000060709fd27810 */ /* 0x040fe20007ffe0ff */
[----:B------:R-:W-:Y:S01]  /*1ec0*/  UISETP.NE.AND.EX UP0, UPT, UR9, URZ, UPT, UP0 ;  /* 0x000000ff0900728c */ /* 0x000fe2000bf05300 */
[----:B------:R-:W-:Y:S01]  /*1ed0*/  @!P2 IADD3 R210, PT, PT, R159, 0x6030, RZ ;  /* 0x000060309fd2a810 */ /* 0x000fe20007ffe0ff */
[----:B------:R-:W2:Y:S01]  /*1ee0*/  SHFL.DOWN PT, R148, R149, 0x8, 0x1f ;  /* 0x09001f0095947f89 */ /* 0x000ea200000e0000 */
[----:B------:R-:W-:Y:S01]  /*1ef0*/  ISETP.NE.AND P0, PT, RZ, UR7, PT ;  /* 0x00000007ff007c0c */ /* 0x000fe2000bf05270 */
[----:B------:R-:W-:Y:S01]  /*1f00*/  BSSY.RECONVERGENT B0, `(.L_x_140) ;  /* 0x000045d000007945 */ /* 0x000fe20003800200 */
[----:B-1----:R-:W-:Y:S01]  /*1f10*/  FADD.FTZ R146, R147, R146 ;  /* 0x0000009293927221 */ /* 0x002fe20000010000 */
[----:B--2---:R-:W-:-:S04]  /*1f20*/  FADD.FTZ R148, R149, R148 ;  /* 0x0000009495947221 */ /* 0x004fc80000010000 */
[----:B------:R-:W1:Y:S04]  /*1f30*/  SHFL.DOWN PT, R151, R146, 0x4, 0x1f ;  /* 0x08801f0092977f89 */ /* 0x000e6800000e0000 */
[----:B------:R-:W2:Y:S01]  /*1f40*/  SHFL.DOWN PT, R153, R148, 0x4, 0x1f ;  /* 0x08801f0094997f89 */ /* 0x000ea200000e0000 */
[----:B-1----:R-:W-:Y:S01]  /*1f50*/  FADD.FTZ R151, R146, R151 ;  /* 0x0000009792977221 */ /* 0x002fe20000010000 */
[----:B--2---:R-:W-:-:S04]  /*1f60*/  FADD.FTZ R153, R148, R153 ;  /* 0x0000009994997221 */ /* 0x004fc80000010000 */
[----:B0-----:R-:W0:Y:S01]  /*1f70*/  SHFL.DOWN PT, R144, R151, 0x2, 0x1f ;  /* 0x08401f0097907f89 */ /* 0x001e2200000e0000 */
[C---:B------:R-:W-:Y:S02]  /*1f80*/  IADD3 R148, PT, PT, R159.reuse, 0x6050, RZ ;  /* 0x000060509f947810 */ /* 0x040fe40007ffe0ff */
[----:B------:R-:W-:Y:S01]  /*1f90*/  @!P2 IADD3 R148, PT, PT, R159, 0x6010, RZ ;  /* 0x000060109f94a810 */ /* 0x000fe20007ffe0ff */
[----:B------:R-:W1:Y:S01]  /*1fa0*/  SHFL.DOWN PT, R150, R153, 0x2, 0x1f ;  /* 0x08401f0099967f89 */ /* 0x000e6200000e0000 */
[----:B0-----:R-:W-:Y:S01]  /*1fb0*/  FADD.FTZ R152, R151, R144 ;  /* 0x0000009097987221 */ /* 0x001fe20000010000 */
[----:B-1----:R-:W-:-:S04]  /*1fc0*/  FADD.FTZ R150, R153, R150 ;  /* 0x0000009699967221 */ /* 0x002fc80000010000 */
[----:B------:R-:W0:Y:S04]  /*1fd0*/  SHFL.DOWN PT, R145, R152, 0x1, 0x1f ;  /* 0x08201f0098917f89 */ /* 0x000e2800000e0000 */
[----:B------:R-:W1:Y:S01]  /*1fe0*/  SHFL.DOWN PT, R157, R150, 0x1, 0x1f ;  /* 0x08201f00969d7f89 */ /* 0x000e6200000e0000 */
[----:B0-----:R-:W-:Y:S01]  /*1ff0*/  FADD.FTZ R156, R152, R145 ;  /* 0x00000091989c7221 */ /* 0x001fe20000010000 */
[C---:B------:R-:W-:Y:S02]  /*2000*/  IADD3 R152, PT, PT, R159.reuse, 0x6060, RZ ;  /* 0x000060609f987810 */ /* 0x040fe40007ffe0ff */
[----:B------:R-:W-:Y:S01]  /*2010*/  @!P2 IADD3 R152, PT, PT, R159, 0x6020, RZ ;  /* 0x000060209f98a810 */ /* 0x000fe20007ffe0ff */
[----:B-1----:R-:W-:-:S05]  /*2020*/  FADD.FTZ R157, R150, R157 ;  /* 0x0000009d969d7221 */ /* 0x002fca0000010000 */
[----:B------:R-:W-:Y:S01]  /*2030*/  @!P6 STS.64 [R158], R156 ;  /* 0x0000009c9e00e388 */ /* 0x000fe20000000a00 */
[----:B------:R-:W-:Y:S06]  /*2040*/  BAR.SYNC.DEFER_BLOCKING 0x0 ;  /* 0x0000000000007b1d */ /* 0x000fec0000010000 */
[----:B------:R-:W0:Y:S04]  /*2050*/  LDS.128 R144, [R209] ;  /* 0x00000000d1907984 */ /* 0x000e280000000c00 */
[----:B------:R-:W1:Y:S04]  /*2060*/  LDS.128 R148, [R148] ;  /* 0x0000000094947984 */ /* 0x000e680000000c00 */
[----:B------:R-:W2:Y:S04]  /*2070*/  LDS.128 R152, [R152] ;  /* 0x0000000098987984 */ /* 0x000ea80000000c00 */
[----:B------:R-:W4:Y:S01]  /*2080*/  LDS.128 R156, [R210] ;  /* 0x00000000d29c7984 */ /* 0x000f220000000c00 */
[----:B0-----:R-:W-:Y:S01]  /*2090*/  FADD.FTZ R211, RZ, R144 ;  /* 0x00000090ffd37221 */ /* 0x001fe20000010000 */
[----:B------:R-:W-:-:S03]  /*20a0*/  FADD.FTZ R144, RZ, R145 ;  /* 0x00000091ff907221 */ /* 0x000fc60000010000 */
[----:B------:R-:W-:Y:S01]  /*20b0*/  FADD.FTZ R211, R146, R211 ;  /* 0x000000d392d37221 */ /* 0x000fe20000010000 */
[----:B------:R-:W-:-:S03]  /*20c0*/  FADD.FTZ R144, R147, R144 ;  /* 0x0000009093907221 */ /* 0x000fc60000010000 */
[----:B-1----:R-:W-:Y:S01]  /*20d0*/  FADD.FTZ R211, R211, R148 ;  /* 0x00000094d3d37221 */ /* 0x002fe20000010000 */
[----:B------:R-:W-:Y:S01]  /*20e0*/  FADD.FTZ R144, R144, R149 ;  /* 0x0000009590907221 */ /* 0x000fe20000010000 */
[----:B------:R-:W-:Y:S02]  /*20f0*/  HFMA2 R148, -RZ, RZ, 1.875, 0 ;  /* 0x3f800000ff947431 */ /* 0x000fe400000001ff */
[----:B------:R-:W-:Y:S01]  /*2100*/  FADD.FTZ R211, R150, R211 ;  /* 0x000000d396d37221 */ /* 0x000fe20000010000 */
[----:B------:R-:W-:Y:S01]  /*2110*/  FADD.FTZ R144, R151, R144 ;  /* 0x0000009097907221 */ /* 0x000fe20000010000 */
[----:B------:R-:W-:Y:S02]  /*2120*/  PRMT R151, R39, 0x7632, R151 ;  /* 0x0000763227977816 */ /* 0x000fe40000000097 */
[--C-:B--2---:R-:W-:Y:S01]  /*2130*/  FADD.FTZ R211, R211, R152.reuse ;  /* 0x00000098d3d37221 */ /* 0x104fe20000010000 */
[----:B------:R-:W-:Y:S01]  /*2140*/  FADD.FTZ R144, R144, R153 ;  /* 0x0000009990907221 */ /* 0x000fe20000010000 */
[----:B------:R-:W-:-:S02]  /*2150*/  PRMT R152, R38, 0x7632, R152 ;  /* 0x0000763226987816 */ /* 0x000fc40000000098 */
[----:B------:R-:W-:Y:S01]  /*2160*/  FADD.FTZ R211, R154, R211 ;  /* 0x000000d39ad37221 */ /* 0x000fe20000010000 */
[----:B------:R-:W-:Y:S01]  /*2170*/  FADD.FTZ R144, R155, R144 ;  /* 0x000000909b907221 */ /* 0x000fe20000010000 */
[----:B------:R-:W-:Y:S02]  /*2180*/  PRMT R154, R38, 0x7632, R154 ;  /* 0x00007632269a7816 */ /* 0x000fe4000000009a */
[----:B----4-:R-:W-:Y:S01]  /*2190*/  FADD.FTZ R211, R211, R156 ;  /* 0x0000009cd3d37221 */ /* 0x010fe20000010000 */
[----:B------:R-:W-:Y:S01]  /*21a0*/  FADD.FTZ R144, R144, R157 ;  /* 0x0000009d90907221 */ /* 0x000fe20000010000 */
[----:B------:R-:W-:Y:S02]  /*21b0*/  PRMT R153, R37, 0x7632, R153 ;  /* 0x0000763225997816 */ /* 0x000fe40000000099 */
[----:B------:R-:W-:Y:S01]  /*21c0*/  FADD.FTZ R158, R158, R211 ;  /* 0x000000d39e9e7221 */ /* 0x000fe20000010000 */
[----:B------:R-:W-:-:S03]  /*21d0*/  FADD.FTZ R144, R159, R144 ;  /* 0x000000909f907221 */ /* 0x000fc60000010000 */
[----:B------:R-:W-:Y:S01]  /*21e0*/  FMUL.FTZ R150, R158, UR10 ;  /* 0x0000000a9e967c20 */ /* 0x000fe20008410000 */
[----:B------:R-:W-:-:S04]  /*21f0*/  FMUL.FTZ R149, R144, UR10 ;  /* 0x0000000a90957c20 */ /* 0x000fc80008410000 */
[----:B------:R-:W-:Y:S02]  /*2200*/  FSEL R150, R150, RZ, !P0 ;  /* 0x000000ff96967208 */ /* 0x000fe40004000000 */
[----:B---3--:R-:W-:Y:S01]  /*2210*/  @P1 SHF.L.U32 R148, R208, 0x10, RZ ;  /* 0x00000010d0941819 */ /* 0x008fe200000006ff */
[----:B------:R-:W-:Y:S06]  /*2220*/  BRA.U UP0, `(.L_x_141) ;  /* 0x0000001d00d87547 */ /* 0x000fec000b800000 */
[----:B------:R-:W-:Y:S04]  /*2230*/  BSSY.RECONVERGENT B1, `(.L_x_142) ;  /* 0x00000a8000017945 */ /* 0x000fe80003800200 */
[----:B------:R-:W-:Y:S05]  /*2240*/  @!P3 BRA `(.L_x_143) ;  /* 0x000000080098b947 */ /* 0x000fea0003800000 */
[----:B------:R-:W0:Y:S02]  /*2250*/  LDC.64 R144, c[0x0][0x390] ;  /* 0x0000e400ff907b82 */ /* 0x000e240000000a00 */
[----:B0-----:R-:W-:-:S06]  /*2260*/  IMAD.WIDE.U32 R144, R0, 0x10, R144 ;  /* 0x0000001000907825 */ /* 0x001fcc00078e0090 */
[----:B------:R-:W5:Y:S01]  /*2270*/  LDG.E.128 R144, desc[UR4][R144.64] ;  /* 0x0000000490907981 */ /* 0x000f62000c1e1d00 */
[----:B------:R-:W-:-:S04]  /*2280*/  ISETP.NE.U32.AND P0, PT, RZ, UR12, PT ;  /* 0x0000000cff007c0c */ /* 0x000fc8000bf05070 */
[----:B------:R-:W-:-:S13]  /*2290*/  ISETP.NE.AND.EX P0, PT, RZ, UR13, PT, P0 ;  /* 0x0000000dff007c0c */ /* 0x000fda000bf05300 */
[----:B------:R-:W-:Y:S05]  /*22a0*/  @P0 BRA `(.L_x_144) ;  /* 0x0000000400240947 */ /* 0x000fea0003800000 */
[-CC-:B------:R-:W-:Y:S01]  /*22b0*/  FFMA.FTZ R157, R192, R149.reuse, R150.reuse ;  /* 0x00000095c09d7223 */ /* 0x180fe20000010096 */
[-CC-:B------:R-:W-:Y:S01]  /*22c0*/  FFMA.FTZ R152, R199, R149.reuse, R150.reuse ;  /* 0x00000095c7987223 */ /* 0x180fe20000010096 */
[----:B------:R-:W-:Y:S01]  /*22d0*/  FFMA.FTZ R154, R195, R149, R150 ;  /* 0x00000095c39a7223 */ /* 0x000fe20000010096 */
[C---:B-----5:R-:W-:Y:S01]  /*22e0*/  PRMT R153, R147.reuse, 0x7632, R153 ;  /* 0x0000763293997816 */ /* 0x060fe20000000099 */
[----:B------:R-:W-:Y:S01]  /*22f0*/  FADD.FTZ R159, R190, -R157 ;  /* 0x8000009dbe9f7221 */ /* 0x000fe20000010000 */
[----:B------:R-:W-:Y:S01]  /*2300*/  SHF.L.U32 R155, R147, 0x10, RZ ;  /* 0x00000010939b7819 */ /* 0x000fe200000006ff */
[----:B------:R-:W-:Y:S01]  /*2310*/  FADD.FTZ R147, R197, -R152 ;  /* 0x80000098c5937221 */ /* 0x000fe20000010000 */
[----:B------:R-:W-:Y:S01]  /*2320*/  FADD.FTZ R151, R193, -R154 ;  /* 0x8000009ac1977221 */ /* 0x000fe20000010000 */
[C---:B------:R-:W-:Y:S01]  /*2330*/  FMUL.FTZ R209, R206.reuse, R159 ;  /* 0x0000009fced17220 */ /* 0x040fe20000410000 */
[----:B------:R-:W-:Y:S01]  /*2340*/  SHF.L.U32 R156, R153, 0x10, RZ ;  /* 0x00000010999c7819 */ /* 0x000fe200000006ff */
[C---:B------:R-:W-:Y:S01]  /*2350*/  FMUL.FTZ R147, R206.reuse, R147 ;  /* 0x00000093ce937220 */ /* 0x040fe20000410000 */
[----:B------:R-:W-:Y:S01]  /*2360*/  FMUL.FTZ R151, R206, R151 ;  /* 0x00000097ce977220 */ /* 0x000fe20000410000 */
[-C--:B------:R-:W-:Y:S01]  /*2370*/  FMUL.FTZ R210, R209, R148.reuse ;  /* 0x00000094d1d27220 */ /* 0x080fe20000410000 */
[----:B------:R-:W-:Y:S01]  /*2380*/  SHF.L.U32 R157, R146, 0x10, RZ ;  /* 0x00000010929d7819 */ /* 0x000fe200000006ff */
[-C--:B------:R-:W-:Y:S01]  /*2390*/  FMUL.FTZ R153, R147, R148.reuse ;  /* 0x0000009493997220 */ /* 0x080fe20000410000 */
[----:B------:R-:W-:Y:S01]  /*23a0*/  FMUL.FTZ R159, R151, R148 ;  /* 0x00000094979f7220 */ /* 0x000fe20000410000 */
[----:B------:R-:W-:Y:S01]  /*23b0*/  FFMA.FTZ R156, R210, R156, R59 ;  /* 0x0000009cd29c7223 */ /* 0x000fe2000001003b */
[----:B------:R-:W-:Y:S01]  /*23c0*/  FFMA.FTZ R59, R196, R149, R150 ;  /* 0x00000095c43b7223 */ /* 0x000fe20000010096 */
[----:B------:R-:W-:Y:S01]  /*23d0*/  FFMA.FTZ R157, R153, R157, R56 ;  /* 0x0000009d999d7223 */ /* 0x000fe20000010038 */
[----:B------:R-:W-:Y:S01]  /*23e0*/  FFMA.FTZ R56, R203, R149, R150 ;  /* 0x00000095cb387223 */ /* 0x000fe20000010096 */
[----:B------:R-:W-:Y:S01]  /*23f0*/  FFMA.FTZ R151, R159, R155, R58 ;  /* 0x0000009b9f977223 */ /* 0x000fe2000001003a */
[----:B------:R-:W-:Y:S01]  /*2400*/  FADD.FTZ R155, R194, -R59 ;  /* 0x8000003bc29b7221 */ /* 0x000fe20000010000 */
[----:B------:R-:W-:Y:S01]  /*2410*/  PRMT R146, R146, 0x7632, R146 ;  /* 0x0000763292927816 */ /* 0x000fe20000000092 */
[----:B------:R-:W-:Y:S01]  /*2420*/  FADD.FTZ R59, R201, -R56 ;  /* 0x80000038c93b7221 */ /* 0x000fe20000010000 */
[C---:B------:R-:W-:Y:S01]  /*2430*/  PRMT R58, R145.reuse, 0x7632, R58 ;  /* 0x00007632913a7816 */ /* 0x040fe2000000003a */
[----:B------:R-:W-:Y:S01]  /*2440*/  FMUL.FTZ R155, R206, R155 ;  /* 0x0000009bce9b7220 */ /* 0x000fe20000410000 */
[----:B------:R-:W-:Y:S01]  /*2450*/  SHF.L.U32 R146, R146, 0x10, RZ ;  /* 0x0000001092927819 */ /* 0x000fe200000006ff */
[----:B------:R-:W-:Y:S01]  /*2460*/  FMUL.FTZ R59, R206, R59 ;  /* 0x0000003bce3b7220 */ /* 0x000fe20000410000 */
[----:B------:R-:W-:Y:S01]  /*2470*/  SHF.L.U32 R56, R145, 0x10, RZ ;  /* 0x0000001091387819 */ /* 0x000fe200000006ff */
[-C--:B------:R-:W-:Y:S01]  /*2480*/  FMUL.FTZ R208, R155, R148.reuse ;  /* 0x000000949bd07220 */ /* 0x080fe20000410000 */
[-CC-:B------:R-:W-:Y:S01]  /*2490*/  FFMA.FTZ R147, R200, R149.reuse, R150.reuse ;  /* 0x00000095c8937223 */ /* 0x180fe20000010096 */
[----:B------:R-:W-:Y:S01]  /*24a0*/  FMUL.FTZ R145, R59, R148 ;  /* 0x000000943b917220 */ /* 0x000fe20000410000 */
[----:B------:R-:W-:Y:S01]  /*24b0*/  FFMA.FTZ R59, R204, R149, R150 ;  /* 0x00000095cc3b7223 */ /* 0x000fe20000010096 */
[----:B------:R-:W-:Y:S01]  /*24c0*/  FFMA.FTZ R158, R208, R146, R57 ;  /* 0x00000092d09e7223 */ /* 0x000fe20000010039 */
[----:B------:R-:W-:Y:S01]  /*24d0*/  SHF.L.U32 R57, R25, 0x10, RZ ;  /* 0x0000001019397819 */ /* 0x000fe200000006ff */
[----:B------:R-:W-:Y:S01]  /*24e0*/  FFMA.FTZ R62, R145, R56, R62 ;  /* 0x00000038913e7223 */ /* 0x000fe2000001003e */
[----:B------:R-:W-:Y:S01]  /*24f0*/  SHF.L.U32 R56, R115, 0x10, RZ ;  /* 0x0000001073387819 */ /* 0x000fe200000006ff */
[----:B------:R-:W-:Y:S01]  /*2500*/  FADD.FTZ R147, R198, -R147 ;  /* 0x80000093c6937221 */ /* 0x000fe20000010000 */
[----:B------:R-:W-:Y:S01]  /*2510*/  SHF.L.U32 R58, R58, 0x10, RZ ;  /* 0x000000103a3a7819 */ /* 0x000fe200000006ff */
[----:B------:R-:W-:Y:S01]  /*2520*/  FMUL.FTZ R210, R210, R57 ;  /* 0x00000039d2d27220 */ /* 0x000fe20000410000 */
[----:B------:R-:W-:Y:S01]  /*2530*/  SHF.L.U32 R57, R24, 0x10, RZ ;  /* 0x0000001018397819 */ /* 0x000fe200000006ff */
[----:B------:R-:W-:Y:S01]  /*2540*/  FMUL.FTZ R147, R206, R147 ;  /* 0x00000093ce937220 */ /* 0x000fe20000410000 */
[----:B------:R-:W-:Y:S01]  /*2550*/  FMUL.FTZ R159, R159, R56 ;  /* 0x000000389f9f7220 */ /* 0x000fe20000410000 */
[----:B------:R-:W-:Y:S01]  /*2560*/  FFMA.FTZ R56, R207, R149, R150 ;  /* 0x00000095cf387223 */ /* 0x000fe20000010096 */
[----:B------:R-:W-:Y:S01]  /*2570*/  SHF.L.U32 R152, R114, 0x10, RZ ;  /* 0x0000001072987819 */ /* 0x000fe200000006ff */
[----:B------:R-:W-:Y:S01]  /*2580*/  FMUL.FTZ R154, R147, R148 ;  /* 0x00000094939a7220 */ /* 0x000fe20000410000 */
[----:B------:R-:W-:Y:S01]  /*2590*/  FMUL.FTZ R208, R208, R57 ;  /* 0x00000039d0d07220 */ /* 0x000fe20000410000 */
[----:B------:R-:W-:Y:S01]  /*25a0*/  FADD.FTZ R57, R205, -R56 ;  /* 0x80000038cd397221 */ /* 0x000fe20000010000 */
[----:B------:R-:W-:Y:S01]  /*25b0*/  FADD.FTZ R59, R202, -R59 ;  /* 0x8000003bca3b7221 */ /* 0x000fe20000010000 */
[----:B------:R-:W-:Y:S01]  /*25c0*/  SHF.L.U32 R146, R113, 0x10, RZ ;  /* 0x0000001071927819 */ /* 0x000fe200000006ff */
[----:B------:R-:W-:Y:S01]  /*25d0*/  FFMA.FTZ R63, R154, R58, R63 ;  /* 0x0000003a9a3f7223 */ /* 0x000fe2000001003f */
[----:B------:R-:W-:Y:S01]  /*25e0*/  PRMT R58, R144, 0x7632, R58 ;  /* 0x00007632903a7816 */ /* 0x000fe2000000003a */
[C---:B------:R-:W-:Y:S01]  /*25f0*/  FMUL.FTZ R57, R206.reuse, R57 ;  /* 0x00000039ce397220 */ /* 0x040fe20000410000 */
[----:B------:R-:W-:Y:S01]  /*2600*/  FMUL.FTZ R59, R206, R59 ;  /* 0x0000003bce3b7220 */ /* 0x000fe20000410000 */
[----:B------:R-:W-:Y:S01]  /*2610*/  FMUL.FTZ R155, R153, R152 ;  /* 0x00000098999b7220 */ /* 0x000fe20000410000 */
[----:B------:R-:W-:Y:S01]  /*2620*/  SHF.L.U32 R144, R144, 0x10, RZ ;  /* 0x0000001090907819 */ /* 0x000fe200000006ff */
[----:B------:R-:W-:Y:S01]  /*2630*/  FMUL.FTZ R152, R145, R146 ;  /* 0x0000009291987220 */ /* 0x000fe20000410000 */
[----:B------:R-:W-:Y:S01]  /*2640*/  SHF.L.U32 R56, R112, 0x10, RZ ;  /* 0x0000001070387819 */ /* 0x000fe200000006ff */
[----:B------:R-:W-:Y:S01]  /*2650*/  FMUL.FTZ R57, R57, R148 ;  /* 0x0000009439397220 */ /* 0x000fe20000410000 */
[----:B------:R-:W-:-:S02]  /*2660*/  SHF.L.U32 R153, R23, 0x10, RZ ;  /* 0x0000001017997819 */ /* 0x000fc400000006ff */
[----:B------:R-:W-:Y:S01]  /*2670*/  SHF.L.U32 R147, R22, 0x10, RZ ;  /* 0x0000001016937819 */ /* 0x000fe200000006ff */
[----:B------:R-:W-:Y:S01]  /*2680*/  FFMA.FTZ R60, R57, R144, R60 ;  /* 0x00000090393c7223 */ /* 0x000fe2000001003c */
[----:B------:R-:W-:Y:S01]  /*2690*/  SHF.L.U32 R145, R58, 0x10, RZ ;  /* 0x000000103a917819 */ /* 0x000fe200000006ff */
[----:B------:R-:W-:Y:S01]  /*26a0*/  FMUL.FTZ R58, R59, R148 ;  /* 0x000000943b3a7220 */ /* 0x000fe20000410000 */
[----:B------:R-:W-:Y:S01]  /*26b0*/  FMUL.FTZ R56, R57, R56 ;  /* 0x0000003839387220 */ /* 0x000fe20000410000 */
[----:B------:R-:W-:Y:S01]  /*26c0*/  FMUL.FTZ R153, R154, R153 ;  /* 0x000000999a997220 */ /* 0x000fe20000410000 */
[----:B------:R-:W-:Y:S01]  /*26d0*/  F2FP.BF16.F32.PACK_AB R146, R208, R155 ;  /* 0x0000009bd092723e */ /* 0x000fe200000010ff */
[C---:B------:R-:W-:Y:S01]  /*26e0*/  FMUL.FTZ R57, R58.reuse, R147 ;  /* 0x000000933a397220 */ /* 0x040fe20000410000 */
[----:B------:R-:W-:Y:S01]  /*26f0*/  FFMA.FTZ R61, R58, R145, R61 ;  /* 0x000000913a3d7223 */ /* 0x000fe2000001003d */
[----:B------:R-:W-:Y:S02]  /*2700*/  F2FP.BF16.F32.PACK_AB R147, R210, R159 ;  /* 0x0000009fd293723e */ /* 0x000fe400000010ff */
[----:B------:R-:W-:-:S02]  /*2710*/  F2FP.BF16.F32.PACK_AB R145, R153, R152 ;  /* 0x000000989991723e */ /* 0x000fc400000010ff */
[----:B------:R-:W-:Y:S01]  /*2720*/  F2FP.BF16.F32.PACK_AB R144, R57, R56 ;  /* 0x000000383990723e */ /* 0x000fe200000010ff */
[----:B------:R-:W-:Y:S06]  /*2730*/  BRA `(.L_x_145) ;  /* 0x0000000400307947 */ /* 0x000fec0003800000 */
.L_x_144:
[-CC-:B------:R-:W-:Y:S01]  /*2740*/  FFMA.FTZ R141, R192, R149.reuse, R150.reuse ;  /* 0x00000095c08d7223 */ /* 0x180fe20000010096 */
[-CC-:B------:R-:W-:Y:S01]  /*2750*/  FFMA.FTZ R140, R199, R149.reuse, R150.reuse ;  /* 0x00000095c78c7223 */ /* 0x180fe20000010096 */
[----:B------:R-:W-:Y:S01]  /*2760*/  FFMA.FTZ R142, R195, R149, R150 ;  /* 0x00000095c38e7223 */ /* 0x000fe20000010096 */
[----:B-----5:R-:W-:Y:S01]  /*2770*/  PRMT R151, R147, 0x7632, R151 ;  /* 0x0000763293977816 */ /* 0x020fe20000000097 */
[----:B------:R-:W-:Y:S01]  /*2780*/  FADD.FTZ R153, R190, -R141 ;  /* 0x8000008dbe997221 */ /* 0x000fe20000010000 */
[----:B------:R-:W-:Y:S01]  /*2790*/  FADD.FTZ R141, R197, -R140 ;  /* 0x8000008cc58d7221 */ /* 0x000fe20000010000 */
[----:B------:R-:W-:Y:S01]  /*27a0*/  FADD.FTZ R143, R193, -R142 ;  /* 0x8000008ec18f7221 */ /* 0x000fe20000010000 */
[----:B------:R-:W-:Y:S01]  /*27b0*/  SHF.L.U32 R156, R151, 0x10, RZ ;  /* 0x00000010979c7819 */ /* 0x000fe200000006ff */
[C---:B------:R-:W-:Y:S01]  /*27c0*/  FMUL.FTZ R140, R206.reuse, R153 ;  /* 0x00000099ce8c7220 */ /* 0x040fe20000410000 */
[----:B------:R-:W-:Y:S01]  /*27d0*/  FMUL.FTZ R141, R206, R141 ;  /* 0x0000008dce8d7220 */ /* 0x000fe20000410000 */
[----:B------:R-:W-:Y:S01]  /*27e0*/  SHF.L.U32 R157, R146, 0x10, RZ ;  /* 0x00000010929d7819 */ /* 0x000fe200000006ff */
[----:B------:R-:W-:Y:S01]  /*27f0*/  FMUL.FTZ R143, R206, R143 ;  /* 0x0000008fce8f7220 */ /* 0x000fe20000410000 */
[-C--:B------:R-:W-:Y:S01]  /*2800*/  FMUL.FTZ R142, R140, R148.reuse ;  /* 0x000000948c8e7220 */ /* 0x080fe20000410000 */
[-C--:B------:R-:W-:Y:S01]  /*2810*/  FMUL.FTZ R155, R141, R148.reuse ;  /* 0x000000948d9b7220 */ /* 0x080fe20000410000 */
[----:B------:R-:W-:Y:S01]  /*2820*/  SHF.L.U32 R147, R147, 0x10, RZ ;  /* 0x0000001093937819 */ /* 0x000fe200000006ff */
[----:B------:R-:W-:Y:S01]  /*2830*/  FMUL.FTZ R159, R143, R148 ;  /* 0x000000948f9f7220 */ /* 0x000fe20000410000 */
[----:B------:R-:W-:Y:S01]  /*2840*/  FFMA.FTZ R156, R142, R156, R59 ;  /* 0x0000009c8e9c7223 */ /* 0x000fe2000001003b */
[----:B------:R-:W-:Y:S01]  /*2850*/  FFMA.FTZ R59, R196, R149, R150 ;  /* 0x00000095c43b7223 */ /* 0x000fe20000010096 */
[----:B------:R-:W-:Y:S01]  /*2860*/  FFMA.FTZ R157, R155, R157, R56 ;  /* 0x0000009d9b9d7223 */ /* 0x000fe20000010038 */
[----:B------:R-:W-:Y:S01]  /*2870*/  FFMA.FTZ R56, R203, R149, R150 ;  /* 0x00000095cb387223 */ /* 0x000fe20000010096 */
[----:B------:R-:W-:Y:S01]  /*2880*/  PRMT R146, R146, 0x7632, R146 ;  /* 0x0000763292927816 */ /* 0x000fe20000000092 */
[----:B------:R-:W-:Y:S01]  /*2890*/  FADD.FTZ R153, R194, -R59 ;  /* 0x8000003bc2997221 */ /* 0x000fe20000010000 */
[----:B------:R-:W-:Y:S01]  /*28a0*/  FFMA.FTZ R151, R159, R147, R58 ;  /* 0x000000939f977223 */ /* 0x000fe2000001003a */
[----:B------:R-:W-:Y:S01]  /*28b0*/  FADD.FTZ R59, R201, -R56 ;  /* 0x80000038c93b7221 */ /* 0x000fe20000010000 */
[----:B------:R-:W-:Y:S01]  /*28c0*/  SHF.L.U32 R158, R146, 0x10, RZ ;  /* 0x00000010929e7819 */ /* 0x000fe200000006ff */
[C---:B------:R-:W-:Y:S01]  /*28d0*/  FMUL.FTZ R208, R206.reuse, R153 ;  /* 0x00000099ced07220 */ /* 0x040fe20000410000 */
[C---:B------:R-:W-:Y:S01]  /*28e0*/  PRMT R58, R145.reuse, 0x7632, R58 ;  /* 0x00007632913a7816 */ /* 0x040fe2000000003a */
        /* <DEDUP_REMOVED lines=19> */
[----:B------:R-:W-:Y:S01]  /*2a20*/  SHF.L.U32 R142, R113, 0x10, RZ ;  /* 0x00000010718e7819 */ /* 0x000fe200000006ff */
[----:B------:R-:W-:Y:S01]  /*2a30*/  FMUL.FTZ R210, R210, R57 ;  /* 0x00000039d2d27220 */ /* 0x000fe20000410000 */
[----:B------:R-:W-:Y:S01]  /*2a40*/  FADD.FTZ R57, R205, -R56 ;  /* 0x80000038cd397221 */ /* 0x000fe20000010000 */
[----:B------:R-:W-:Y:S01]  /*2a50*/  FADD.FTZ R59, R202, -R59 ;  /* 0x8000003bca3b7221 */ /* 0x000fe20000010000 */
[----:B------:R-:W-:Y:S01]  /*2a60*/  FFMA.FTZ R63, R154, R58, R63 ;  /* 0x0000003a9a3f7223 */ /* 0x000fe2000001003f */
[----:B------:R-:W-:Y:S01]  /*2a70*/  FMUL.FTZ R159, R155, R152 ;  /* 0x000000989b9f7220 */ /* 0x000fe20000410000 */
[----:B------:R-:W-:Y:S01]  /*2a80*/  PRMT R58, R144, 0x7632, R58 ;  /* 0x00007632903a7816 */ /* 0x000fe2000000003a */
[----:B------:R-:W-:Y:S01]  /*2a90*/  FMUL.FTZ R152, R145, R142 ;  /* 0x0000008e91987220 */ /* 0x000fe20000410000 */
[C---:B------:R-:W-:Y:S01]  /*2aa0*/  FMUL.FTZ R57, R206.reuse, R57 ;  /* 0x00000039ce397220 */ /* 0x040fe20000410000 */
[----:B------:R-:W-:Y:S01]  /*2ab0*/  FMUL.FTZ R145, R206, R59 ;  /* 0x0000003bce917220 */ /* 0x000fe20000410000 */
[----:B------:R-:W-:-:S02]  /*2ac0*/  SHF.L.U32 R144, R144, 0x10, RZ ;  /* 0x0000001090907819 */ /* 0x000fc400000006ff */
[----:B------:R-:W-:Y:S01]  /*2ad0*/  SHF.L.U32 R56, R112, 0x10, RZ ;  /* 0x0000001070387819 */ /* 0x000fe200000006ff */
[----:B------:R-:W-:Y:S01]  /*2ae0*/  FMUL.FTZ R59, R57, R148 ;  /* 0x00000094393b7220 */ /* 0x000fe20000410000 */
[----:B------:R-:W-:Y:S02]  /*2af0*/  SHF.L.U32 R155, R23, 0x10, RZ ;  /* 0x00000010179b7819 */ /* 0x000fe400000006ff */
        /* <DEDUP_REMOVED lines=9> */
[----:B------:R-:W-:-:S02]  /*2b90*/  F2FP.BF16.F32.PACK_AB R142, R208, R141 ;  /* 0x0000008dd08e723e */ /* 0x000fc400000010ff */
[----:B------:R-:W-:Y:S02]  /*2ba0*/  F2FP.BF16.F32.PACK_AB R141, R146, R153 ;  /* 0x00000099928d723e */ /* 0x000fe400000010ff */
[----:B------:R-:W-:Y:S02]  /*2bb0*/  F2FP.BF16.F32.PACK_AB R140, R145, R57 ;  /* 0x00000039918c723e */ /* 0x000fe400000010ff */
[----:B------:R-:W-:Y:S02]  /*2bc0*/  F2FP.BF16.F32.PACK_AB R147, R212, R209 ;  /* 0x000000d1d493723e */ /* 0x000fe400000010ff */
[----:B------:R-:W-:Y:S02]  /*2bd0*/  F2FP.BF16.F32.PACK_AB R146, R210, R159 ;  /* 0x0000009fd292723e */ /* 0x000fe400000010ff */
[----:B------:R-:W-:Y:S02]  /*2be0*/  F2FP.BF16.F32.PACK_AB R145, R155, R152 ;  /* 0x000000989b91723e */ /* 0x000fe400000010ff */
[----:B------:R-:W-:-:S07]  /*2bf0*/  F2FP.BF16.F32.PACK_AB R144, R59, R56 ;  /* 0x000000383b90723e */ /* 0x000fce00000010ff */
.L_x_145:
[----:B------:R-:W0:Y:S08]  /*2c00*/  @P0 LDC.64 R58, c[0x0][0x478] ;  /* 0x00011e00ff3a0b82 */ /* 0x000e300000000a00 */
[----:B------:R-:W1:Y:S01]  /*2c10*/  LDC.64 R56, c[0x0][0x468] ;  /* 0x00011a00ff387b82 */ /* 0x000e620000000a00 */
[----:B0-----:R-:W-:Y:S01]  /*2c20*/  @P0 IMAD.WIDE.U32 R152, R0, 0x10, R58 ;  /* 0x0000001000980825 */ /* 0x001fe200078e003a */
[----:B------:R-:W-:-:S02]  /*2c30*/  MOV R58, R151 ;  /* 0x00000097003a7202 */ /* 0x000fc40000000f00 */
[----:B------:R-:W-:Y:S02]  /*2c40*/  MOV R59, R156 ;  /* 0x0000009c003b7202 */ /* 0x000fe40000000f00 */
[----:B------:R0:W-:Y:S01]  /*2c50*/  @P0 STG.E.128 desc[UR4][R152.64], R140 ;  /* 0x0000008c98000986 */ /* 0x0001e2000c101d04 */
[C---:B-1----:R-:W-:Y:S01]  /*2c60*/  IMAD.WIDE.U32 R154, R0.reuse, 0x10, R56 ;  /* 0x00000010009a7825 */ /* 0x042fe200078e0038 */
[----:B------:R-:W-:Y:S02]  /*2c70*/  MOV R56, R157 ;  /* 0x0000009d00387202 */ /* 0x000fe40000000f00 */
[----:B------:R-:W-:Y:S02]  /*2c80*/  MOV R57, R158 ;  /* 0x0000009e00397202 */ /* 0x000fe40000000f00 */
[----:B------:R0:W-:Y:S01]  /*2c90*/  STG.E.128 desc[UR4][R154.64], R144 ;  /* 0x000000909a007986 */ /* 0x0001e2000c101d04 */
[----:B------:R-:W-:-:S07]  /*2ca0*/  IADD3 R0, PT, PT, R0, 0x100, RZ ;  /* 0x0000010000007810 */ /* 0x000fce0007ffe0ff */
.L_x_143:
[----:B------:R-:W-:Y:S05]  /*2cb0*/  BSYNC.RECONVERGENT B1 ;  /* 0x0000000000017941 */ /* 0x000fea0003800200 */
.L_x_142:
[----:B------:R-:W-:Y:S04]  /*2cc0*/  BSSY.RECONVERGENT B1, `(.L_x_146) ;  /* 0x00000a4000017945 */ /* 0x000fe80003800200 */
[----:B------:R-:W-:Y:S05]  /*2cd0*/  @!P5 BRA `(.L_x_147) ;  /* 0x000000080088d947 */ /* 0x000fea0003800000 */
[----:B0-----:R-:W0:Y:S02]  /*2ce0*/  LDC.64 R144, c[0x0][0x390] ;  /* 0x0000e400ff907b82 */ /* 0x001e240000000a00 */
[----:B0-----:R-:W-:-:S06]  /*2cf0*/  IMAD.WIDE.U32 R144, R0, 0x10, R144 ;  /* 0x0000001000907825 */ /* 0x001fcc00078e0090 */
[----:B------:R-:W5:Y:S01]  /*2d00*/  LDG.E.128 R144, desc[UR4][R144.64] ;  /* 0x0000000490907981 */ /* 0x000f62000c1e1d00 */
[----:B------:R-:W-:-:S04]  /*2d10*/  ISETP.NE.U32.AND P0, PT, RZ, UR12, PT ;  /* 0x0000000cff007c0c */ /* 0x000fc8000bf05070 */
[----:B------:R-:W-:-:S13]  /*2d20*/  ISETP.NE.AND.EX P0, PT, RZ, UR13, PT, P0 ;  /* 0x0000000dff007c0c */ /* 0x000fda000bf05300 */
[----:B------:R-:W-:Y:S05]  /*2d30*/  @!P0 BRA `(.L_x_148) ;  /* 0x0000000400348947 */ /* 0x000fea0003800000 */
[-CC-:B------:R-:W-:Y:S01]  /*2d40*/  FFMA.FTZ R143, R163, R149.reuse, R150.reuse ;  /* 0x00000095a38f7223 */ /* 0x180fe20000010096 */
[----:B-----5:R-:W-:Y:S01]  /*2d50*/  PRMT R151, R147, 0x7632, R151 ;  /* 0x0000763293977816 */ /* 0x020fe20000000097 */
[-CC-:B------:R-:W-:Y:S01]  /*2d60*/  FFMA.FTZ R141, R161, R149.reuse, R150.reuse ;  /* 0x00000095a18d7223 */ /* 0x180fe20000010096 */
[----:B------:R-:W-:Y:S01]  /*2d70*/  SHF.L.U32 R147, R147, 0x10, RZ ;  /* 0x0000001093937819 */ /* 0x000fe200000006ff */
[----:B------:R-:W-:Y:S01]  /*2d80*/  FADD.FTZ R143, R164, -R143 ;  /* 0x8000008fa48f7221 */ /* 0x000fe20000010000 */
[-CC-:B------:R-:W-:Y:S01]  /*2d90*/  FFMA.FTZ R140, R172, R149.reuse, R150.reuse ;  /* 0x00000095ac8c7223 */ /* 0x180fe20000010096 */
[----:B------:R-:W-:Y:S01]  /*2da0*/  FADD.FTZ R141, R162, -R141 ;  /* 0x8000008da28d7221 */ /* 0x000fe20000010000 */
[----:B------:R-:W-:Y:S01]  /*2db0*/  FFMA.FTZ R154, R170, R149, R150 ;  /* 0x00000095aa9a7223 */ /* 0x000fe20000010096 */
[C---:B------:R-:W-:Y:S01]  /*2dc0*/  FMUL.FTZ R143, R206.reuse, R143 ;  /* 0x0000008fce8f7220 */ /* 0x040fe20000410000 */
[----:B------:R-:W-:Y:S01]  /*2dd0*/  FADD.FTZ R153, R171, -R140 ;  /* 0x8000008cab997221 */ /* 0x000fe20000010000 */
[C---:B------:R-:W-:Y:S01]  /*2de0*/  FMUL.FTZ R141, R206.reuse, R141 ;  /* 0x0000008dce8d7220 */ /* 0x040fe20000410000 */
[----:B------:R-:W-:Y:S01]  /*2df0*/  FADD.FTZ R155, R169, -R154 ;  /* 0x8000009aa99b7221 */ /* 0x000fe20000010000 */
[-C--:B------:R-:W-:Y:S01]  /*2e00*/  FMUL.FTZ R157, R143, R148.reuse ;  /* 0x000000948f9d7220 */ /* 0x080fe20000410000 */
[----:B------:R-:W-:Y:S01]  /*2e10*/  FMUL.FTZ R140, R206, R153 ;  /* 0x00000099ce8c7220 */ /* 0x000fe20000410000 */
[C---:B------:R-:W-:Y:S01]  /*2e20*/  SHF.L.U32 R142, R146.reuse, 0x10, RZ ;  /* 0x00000010928e7819 */ /* 0x040fe200000006ff */
[-C--:B------:R-:W-:Y:S01]  /*2e30*/  FMUL.FTZ R153, R141, R148.reuse ;  /* 0x000000948d997220 */ /* 0x080fe20000410000 */
[----:B------:R-:W-:Y:S01]  /*2e40*/  FFMA.FTZ R50, R157, R147, R50 ;  /* 0x000000939d327223 */ /* 0x000fe20000010032 */
[----:B------:R-:W-:Y:S01]  /*2e50*/  FFMA.FTZ R147, R31, R149, R150 ;  /* 0x000000951f937223 */ /* 0x000fe20000010096 */
[----:B------:R-:W-:Y:S01]  /*2e60*/  PRMT R152, R146, 0x7632, R152 ;  /* 0x0000763292987816 */ /* 0x000fe20000000098 */
[----:B------:R-:W-:Y:S01]  /*2e70*/  FMUL.FTZ R208, R206, R155 ;  /* 0x0000009bced07220 */ /* 0x000fe20000410000 */
[----:B------:R-:W-:Y:S01]  /*2e80*/  SHF.L.U32 R151, R151, 0x10, RZ ;  /* 0x0000001097977819 */ /* 0x000fe200000006ff */
[----:B------:R-:W-:Y:S01]  /*2e90*/  FADD.FTZ R147, R160, -R147 ;  /* 0x80000093a0937221 */ /* 0x000fe20000010000 */
[----:B------:R-:W-:Y:S01]  /*2ea0*/  FMUL.FTZ R212, R140, R148 ;  /* 0x000000948cd47220 */ /* 0x000fe20000410000 */
[----:B------:R-:W-:Y:S01]  /*2eb0*/  FFMA.FTZ R146, R168, R149, R150 ;  /* 0x00000095a8927223 */ /* 0x000fe20000010096 */
[----:B------:R-:W-:Y:S01]  /*2ec0*/  SHF.L.U32 R152, R152, 0x10, RZ ;  /* 0x0000001098987819 */ /* 0x000fe200000006ff */
[----:B------:R-:W-:Y:S01]  /*2ed0*/  FMUL.FTZ R155, R206, R147 ;  /* 0x00000093ce9b7220 */ /* 0x000fe20000410000 */
[----:B------:R-:W-:Y:S01]  /*2ee0*/  FFMA.FTZ R48, R153, R142, R48 ;  /* 0x0000008e99307223 */ /* 0x000fe20000010030 */
[-C--:B------:R-:W-:Y:S01]  /*2ef0*/  FMUL.FTZ R210, R208, R148.reuse ;  /* 0x00000094d0d27220 */ /* 0x080fe20000410000 */
[C---:B------:R-:W-:Y:S01]  /*2f00*/  PRMT R142, R145.reuse, 0x7632, R142 ;  /* 0x00007632918e7816 */ /* 0x040fe2000000008e */
[----:B------:R-:W-:Y:S01]  /*2f10*/  FFMA.FTZ R51, R212, R151, R51 ;  /* 0x00000097d4337223 */ /* 0x000fe20000010033 */
[----:B------:R-:W-:Y:S01]  /*2f20*/  SHF.L.U32 R145, R145, 0x10, RZ ;  /* 0x0000001091917819 */ /* 0x000fe200000006ff */
[----:B------:R-:W-:Y:S01]  /*2f30*/  FADD.FTZ R151, R167, -R146 ;  /* 0x80000092a7977221 */ /* 0x000fe20000010000 */
[----:B------:R-:W-:Y:S01]  /*2f40*/  FMUL.FTZ R147, R155, R148 ;  /* 0x000000949b937220 */ /* 0x000fe20000410000 */
[----:B------:R-:W-:Y:S01]  /*2f50*/  FFMA.FTZ R49, R210, R152, R49 ;  /* 0x00000098d2317223 */ /* 0x000fe20000010031 */
[----:B------:R-:W-:Y:S01]  /*2f60*/  SHF.L.U32 R152, R131, 0x10, RZ ;  /* 0x0000001083987819 */ /* 0x000fe200000006ff */
[----:B------:R-:W-:Y:S01]  /*2f70*/  FMUL.FTZ R156, R206, R151 ;  /* 0x00000097ce9c7220 */ /* 0x000fe20000410000 */
[----:B------:R-:W-:Y:S01]  /*2f80*/  FFMA.FTZ R54, R147, R145, R54 ;  /* 0x0000009193367223 */ /* 0x000fe20000010036 */
[----:B------:R-:W-:-:S02]  /*2f90*/  SHF.L.U32 R145, R17, 0x10, RZ ;  /* 0x0000001011917819 */ /* 0x000fc400000006ff */
[----:B------:R-:W-:Y:S01]  /*2fa0*/  SHF.L.U32 R142, R142, 0x10, RZ ;  /* 0x000000108e8e7819 */ /* 0x000fe200000006ff */
[----:B------:R-:W-:Y:S01]  /*2fb0*/  FMUL.FTZ R209, R157, R152 ;  /* 0x000000989dd17220 */ /* 0x000fe20000410000 */
[----:B------:R-:W-:Y:S01]  /*2fc0*/  FMUL.FTZ R158, R156, R148 ;  /* 0x000000949c9e7220 */ /* 0x000fe20000410000 */
[----:B------:R-:W-:Y:S01]  /*2fd0*/  SHF.L.U32 R152, R130, 0x10, RZ ;  /* 0x0000001082987819 */ /* 0x000fe200000006ff */
[----:B------:R-:W-:Y:S01]  /*2fe0*/  FMUL.FTZ R212, R212, R145 ;  /* 0x00000091d4d47220 */ /* 0x000fe20000410000 */
[----:B------:R-:W-:Y:S01]  /*2ff0*/  SHF.L.U32 R145, R16, 0x10, RZ ;  /* 0x0000001010917819 */ /* 0x000fe200000006ff */
[----:B------:R-:W-:Y:S01]  /*3000*/  FFMA.FTZ R55, R158, R142, R55 ;  /* 0x0000008e9e377223 */ /* 0x000fe20000010037 */
[----:B------:R-:W-:Y:S01]  /*3010*/  SHF.L.U32 R154, R129, 0x10, RZ ;  /* 0x00000010819a7819 */ /* 0x000fe200000006ff */
[-CC-:B------:R-:W-:Y:S01]  /*3020*/  FFMA.FTZ R142, R191, R149.reuse, R150.reuse ;  /* 0x00000095bf8e7223 */ /* 0x180fe20000010096 */
[----:B------:R-:W-:Y:S01]  /*3030*/  FMUL.FTZ R159, R153, R152 ;  /* 0x00000098999f7220 */ /* 0x000fe20000410000 */
[----:B------:R-:W-:Y:S01]  /*3040*/  FFMA.FTZ R152, R166, R149, R150 ;  /* 0x00000095a6987223 */ /* 0x000fe20000010096 */
[----:B------:R-:W-:Y:S01]  /*3050*/  FMUL.FTZ R210, R210, R145 ;  /* 0x00000091d2d27220 */ /* 0x000fe20000410000 */
[----:B------:R-:W-:Y:S01]  /*3060*/  FADD.FTZ R145, R189, -R142 ;  /* 0x8000008ebd917221 */ /* 0x000fe20000010000 */
[----:B------:R-:W-:Y:S01]  /*3070*/  FMUL.FTZ R154, R147, R154 ;  /* 0x0000009a939a7220 */ /* 0x000fe20000410000 */
[----:B------:R-:W-:Y:S01]  /*3080*/  FADD.FTZ R147, R165, -R152 ;  /* 0x80000098a5937221 */ /* 0x000fe20000010000 */
[----:B------:R-:W-:Y:S01]  /*3090*/  PRMT R146, R144, 0x7632, R146 ;  /* 0x0000763290927816 */ /* 0x000fe20000000092 */
        /* <DEDUP_REMOVED lines=17> */
[----:B------:R-:W-:Y:S02]  /*31b0*/  F2FP.BF16.F32.PACK_AB R141, R156, R155 ;  /* 0x0000009b9c8d723e */ /* 0x000fe400000010ff */
[----:B------:R-:W-:Y:S02]  /*31c0*/  F2FP.BF16.F32.PACK_AB R147, R212, R209 ;  /* 0x000000d1d493723e */ /* 0x000fe400000010ff */
[----:B------:R-:W-:Y:S02]  /*31d0*/  F2FP.BF16.F32.PACK_AB R146, R210, R159 ;  /* 0x0000009fd292723e */ /* 0x000fe400000010ff */
[----:B------:R-:W-:Y:S02]  /*31e0*/  F2FP.BF16.F32.PACK_AB R145, R157, R154 ;  /* 0x0000009a9d91723e */ /* 0x000fe400000010ff */
[----:B------:R-:W-:Y:S01]  /*31f0*/  F2FP.BF16.F32.PACK_AB R144, R153, R144 ;  /* 0x000000909990723e */ /* 0x000fe200000010ff */
[----:B------:R-:W-:Y:S06]  /*3200*/  BRA `(.L_x_149) ;  /* 0x0000000400207947 */ /* 0x000fec0003800000 */
.L_x_148:
[-CC-:B------:R-:W-:Y:S01]  /*3210*/  FFMA.FTZ R153, R163, R149.reuse, R150.reuse ;  /* 0x00000095a3997223 */ /* 0x180fe20000010096 */
[-CC-:B------:R-:W-:Y:S01]  /*3220*/  FFMA.FTZ R156, R172, R149.reuse, R150.reuse ;  /* 0x00000095ac9c7223 */ /* 0x180fe20000010096 */
[----:B------:R-:W-:Y:S01]  /*3230*/  FFMA.FTZ R151, R161, R149, R150 ;  /* 0x00000095a1977223 */ /* 0x000fe20000010096 */
[----:B-----5:R-:W-:Y:S01]  /*3240*/  SHF.L.U32 R154, R147, 0x10, RZ ;  /* 0x00000010939a7819 */ /* 0x020fe200000006ff */
[----:B------:R-:W-:Y:S01]  /*3250*/  FADD.FTZ R153, R164, -R153 ;  /* 0x80000099a4997221 */ /* 0x000fe20000010000 */
[----:B------:R-:W-:Y:S01]  /*3260*/  FADD.FTZ R155, R171, -R156 ;  /* 0x8000009cab9b7221 */ /* 0x000fe20000010000 */
[----:B------:R-:W-:Y:S01]  /*3270*/  FADD.FTZ R151, R162, -R151 ;  /* 0x80000097a2977221 */ /* 0x000fe20000010000 */
[----:B------:R-:W-:Y:S01]  /*3280*/  PRMT R152, R147, 0x7632, R152 ;  /* 0x0000763293987816 */ /* 0x000fe20000000098 */
[C---:B------:R-:W-:Y:S01]  /*3290*/  FMUL.FTZ R153, R206.reuse, R153 ;  /* 0x00000099ce997220 */ /* 0x040fe20000410000 */
[C---:B------:R-:W-:Y:S01]  /*32a0*/  FMUL.FTZ R155, R206.reuse, R155 ;  /* 0x0000009bce9b7220 */ /* 0x040fe20000410000 */
[----:B------:R-:W-:Y:S01]  /*32b0*/  FMUL.FTZ R151, R206, R151 ;  /* 0x00000097ce977220 */ /* 0x000fe20000410000 */
[----:B------:R-:W-:Y:S01]  /*32c0*/  SHF.L.U32 R147, R146, 0x10, RZ ;  /* 0x0000001092937819 */ /* 0x000fe200000006ff */
[-C--:B------:R-:W-:Y:S01]  /*32d0*/  FMUL.FTZ R159, R153, R148.reuse ;  /* 0x00000094999f7220 */ /* 0x080fe20000410000 */
[-C--:B------:R-:W-:Y:S01]  /*32e0*/  FMUL.FTZ R208, R155, R148.reuse ;  /* 0x000000949bd07220 */ /* 0x080fe20000410000 */
[----:B------:R-:W-:Y:S01]  /*32f0*/  FMUL.FTZ R155, R151, R148 ;  /* 0x00000094979b7220 */ /* 0x000fe20000410000 */
[----:B------:R-:W-:Y:S01]  /*3300*/  SHF.L.U32 R152, R152, 0x10, RZ ;  /* 0x0000001098987819 */ /* 0x000fe200000006ff */
[----:B------:R-:W-:Y:S01]  /*3310*/  FFMA.FTZ R50, R159, R154, R50 ;  /* 0x0000009a9f327223 */ /* 0x000fe20000010032 */
[----:B------:R-:W-:Y:S01]  /*3320*/  FFMA.FTZ R154, R170, R149, R150 ;  /* 0x00000095aa9a7223 */ /* 0x000fe20000010096 */
[----:B------:R-:W-:Y:S01]  /*3330*/  FFMA.FTZ R48, R155, R147, R48 ;  /* 0x000000939b307223 */ /* 0x000fe20000010030 */
[-C--:B------:R-:W-:Y:S01]  /*3340*/  FFMA.FTZ R147, R31, R149.reuse, R150 ;  /* 0x000000951f937223 */ /* 0x080fe20000010096 */
[----:B------:R-:W-:Y:S01]  /*3350*/  FFMA.FTZ R51, R208, R152, R51 ;  /* 0x00000098d0337223 */ /* 0x000fe20000010033 */
[----:B------:R-:W-:Y:S01]  /*3360*/  FADD.FTZ R157, R169, -R154 ;  /* 0x8000009aa99d7221 */ /* 0x000fe20000010000 */
[----:B------:R-:W-:Y:S01]  /*3370*/  FFMA.FTZ R152, R168, R149, R150 ;  /* 0x00000095a8987223 */ /* 0x000fe20000010096 */
[----:B------:R-:W-:Y:S01]  /*3380*/  PRMT R153, R146, 0x7632, R153 ;  /* 0x0000763292997816 */ /* 0x000fe20000000099 */
[----:B------:R-:W-:Y:S01]  /*3390*/  FADD.FTZ R147, R160, -R147 ;  /* 0x80000093a0937221 */ /* 0x000fe20000010000 */
[C---:B------:R-:W-:Y:S01]  /*33a0*/  FMUL.FTZ R157, R206.reuse, R157 ;  /* 0x0000009dce9d7220 */ /* 0x040fe20000410000 */
[----:B------:R-:W-:Y:S01]  /*33b0*/  FADD.FTZ R151, R167, -R152 ;  /* 0x80000098a7977221 */ /* 0x000fe20000010000 */
[----:B------:R-:W-:Y:S01]  /*33c0*/  SHF.L.U32 R152, R153, 0x10, RZ ;  /* 0x0000001099987819 */ /* 0x000fe200000006ff */
[C---:B------:R-:W-:Y:S01]  /*33d0*/  FMUL.FTZ R147, R206.reuse, R147 ;  /* 0x00000093ce937220 */ /* 0x040fe20000410000 */
[-C--:B------:R-:W-:Y:S01]  /*33e0*/  FMUL.FTZ R158, R157, R148.reuse ;  /* 0x000000949d9e7220 */ /* 0x080fe20000410000 */
[C---:B------:R-:W-:Y:S01]  /*33f0*/  PRMT R146, R145.reuse, 0x7632, R146 ;  /* 0x0000763291927816 */ /* 0x040fe20000000092 */
[----:B------:R-:W-:Y:S01]  /*3400*/  FMUL.FTZ R153, R206, R151 ;  /* 0x00000097ce997220 */ /* 0x000fe20000410000 */
[----:B------:R-:W-:Y:S01]  /*3410*/  SHF.L.U32 R145, R145, 0x10, RZ ;  /* 0x0000001091917819 */ /* 0x000fe200000006ff */
        /* <DEDUP_REMOVED lines=8> */
[----:B------:R-:W-:Y:S01]  /*34a0*/  SHF.L.U32 R152, R130, 0x10, RZ ;  /* 0x0000001082987819 */ /* 0x000fe200000006ff */
[----:B------:R-:W-:Y:S01]  /*34b0*/  FMUL.FTZ R208, R208, R145 ;  /* 0x00000091d0d07220 */ /* 0x000fe20000410000 */
[----:B------:R-:W-:Y:S01]  /*34c0*/  SHF.L.U32 R145, R16, 0x10, RZ ;  /* 0x0000001010917819 */ /* 0x000fe200000006ff */
[----:B------:R-:W-:Y:S01]  /*34d0*/  FFMA.FTZ R55, R156, R146, R55 ;  /* 0x000000929c377223 */ /* 0x000fe20000010037 */
[----:B------:R-:W-:Y:S01]  /*34e0*/  SHF.L.U32 R154, R129, 0x10, RZ ;  /* 0x00000010819a7819 */ /* 0x000fe200000006ff */
[----:B------:R-:W-:Y:S01]  /*34f0*/  FMUL.FTZ R157, R155, R152 ;  /* 0x000000989b9d7220 */ /* 0x000fe20000410000 */
[----:B------:R-:W-:Y:S01]  /*3500*/  PRMT R146, R144, 0x7632, R146 ;  /* 0x0000763290927816 */ /* 0x000fe20000000092 */
[-CC-:B------:R-:W-:Y:S01]  /*3510*/  FFMA.FTZ R152, R166, R149.reuse, R150.reuse ;  /* 0x00000095a6987223 */ /* 0x180fe20000010096 */
[----:B------:R-:W-:Y:S01]  /*3520*/  SHF.L.U32 R147, R144, 0x10, RZ ;  /* 0x0000001090937819 */ /* 0x000fe200000006ff */
[----:B------:R-:W-:Y:S01]  /*3530*/  FFMA.FTZ R144, R191, R149, R150 ;  /* 0x00000095bf907223 */ /* 0x000fe20000010096 */
[----:B------:R-:W-:Y:S01]  /*3540*/  FMUL.FTZ R158, R158, R145 ;  /* 0x000000919e9e7220 */ /* 0x000fe20000410000 */
[----:B------:R-:W-:Y:S01]  /*3550*/  FMUL.FTZ R154, R151, R154 ;  /* 0x0000009a979a7220 */ /* 0x000fe20000410000 */
[----:B------:R-:W-:Y:S01]  /*3560*/  FADD.FTZ R151, R165, -R152 ;  /* 0x80000098a5977221 */ /* 0x000fe20000010000 */
[----:B------:R-:W-:Y:S01]  /*3570*/  FADD.FTZ R145, R189, -R144 ;  /* 0x80000090bd917221 */ /* 0x000fe20000010000 */
[----:B------:R-:W-:-:S02]  /*3580*/  SHF.L.U32 R155, R15, 0x10, RZ ;  /* 0x000000100f9b7819 */ /* 0x000fc400000006ff */
[C---:B------:R-:W-:Y:S01]  /*3590*/  FMUL.FTZ R151, R206.reuse, R151 ;  /* 0x00000097ce977220 */ /* 0x040fe20000410000 */
[----:B------:R-:W-:Y:S01]  /*35a0*/  FMUL.FTZ R145, R206, R145 ;  /* 0x00000091ce917220 */ /* 0x000fe20000410000 */
[----:B------:R-:W-:Y:S01]  /*35b0*/  SHF.L.U32 R144, R128, 0x10, RZ ;  /* 0x0000001080907819 */ /* 0x000fe200000006ff */
[----:B------:R-:W-:Y:S01]  /*35c0*/  FMUL.FTZ R155, R156, R155 ;  /* 0x0000009b9c9b7220 */ /* 0x000fe20000410000 */
[----:B------:R-:W-:Y:S01]  /*35d0*/  SHF.L.U32 R153, R14, 0x10, RZ ;  /* 0x000000100e997819 */ /* 0x000fe200000006ff */
[-C--:B------:R-:W-:Y:S01]  /*35e0*/  FMUL.FTZ R145, R145, R148.reuse ;  /* 0x0000009491917220 */ /* 0x080fe20000410000 */
[----:B------:R-:W-:Y:S01]  /*35f0*/  SHF.L.U32 R152, R146, 0x10, RZ ;  /* 0x0000001092987819 */ /* 0x000fe200000006ff */
[----:B------:R-:W-:Y:S02]  /*3600*/  FMUL.FTZ R146, R151, R148 ;  /* 0x0000009497927220 */ /* 0x000fe40000410000 */
[C---:B------:R-:W-:Y:S01]  /*3610*/  FMUL.FTZ R144, R145.reuse, R144 ;  /* 0x0000009091907220 */ /* 0x040fe20000410000 */
[----:B------:R-:W-:Y:S01]  /*3620*/  FFMA.FTZ R52, R145, R147, R52 ;  /* 0x0000009391347223 */ /* 0x000fe20000010034 */
[C---:B------:R-:W-:Y:S01]  /*3630*/  FMUL.FTZ R153, R146.reuse, R153 ;  /* 0x0000009992997220 */ /* 0x040fe20000410000 */
[----:B------:R-:W-:Y:S01]  /*3640*/  FFMA.FTZ R53, R146, R152, R53 ;  /* 0x0000009892357223 */ /* 0x000fe20000010035 */
[----:B------:R-:W-:-:S02]  /*3650*/  F2FP.BF16.F32.PACK_AB R147, R208, R159 ;  /* 0x0000009fd093723e */ /* 0x000fc400000010ff */
[----:B------:R-:W-:Y:S02]  /*3660*/  F2FP.BF16.F32.PACK_AB R146, R158, R157 ;  /* 0x0000009d9e92723e */ /* 0x000fe400000010ff */
[----:B------:R-:W-:Y:S02]  /*3670*/  F2FP.BF16.F32.PACK_AB R145, R155, R154 ;  /* 0x0000009a9b91723e */ /* 0x000fe400000010ff */
[----:B------:R-:W-:-:S07]  /*3680*/  F2FP.BF16.F32.PACK_AB R144, R153, R144 ;  /* 0x000000909990723e */ /* 0x000fce00000010ff */
.L_x_149:
[----:B------:R-:W0:Y:S08]  /*3690*/  @P0 LDC.64 R154, c[0x0][0x478] ;  /* 0x00011e00ff9a0b82 */ /* 0x000e300000000a00 */
[----:B------:R-:W1:Y:S01]  /*36a0*/  LDC.64 R152, c[0x0][0x468] ;  /* 0x00011a00ff987b82 */ /* 0x000e620000000a00 */
[----:B0-----:R-:W-:-:S05]  /*36b0*/  @P0 IMAD.WIDE.U32 R154, R0, 0x10, R154 ;  /* 0x00000010009a0825 */ /* 0x001fca00078e009a */
[----:B------:R2:W-:Y:S01]  /*36c0*/  @P0 STG.E.128 desc[UR4][R154.64], R140 ;  /* 0x0000008c9a000986 */ /* 0x0005e2000c101d04 */
[C---:B-1----:R-:W-:Y:S01]  /*36d0*/  IMAD.WIDE.U32 R152, R0.reuse, 0x10, R152 ;  /* 0x0000001000987825 */ /* 0x042fe200078e0098 */
[----:B------:R-:W-:-:S04]  /*36e0*/  IADD3 R0, PT, PT, R0, 0x100, RZ ;  /* 0x0000010000007810 */ /* 0x000fc80007ffe0ff */
[----:B------:R2:W-:Y:S03]  /*36f0*/  STG.E.128 desc[UR4][R152.64], R144 ;  /* 0x0000009098007986 */ /* 0x0005e6000c101d04 */
.L_x_147:
[----:B------:R-:W-:Y:S05]  /*3700*/  BSYNC.RECONVERGENT B1 ;  /* 0x0000000000017941 */ /* 0x000fea0003800200 */
.L_x_146:
[----:B------:R-:W-:Y:S05]  /*3710*/  @!P4 BRA `(.L_x_150) ;  /* 0x0000002c006cc947 */ /* 0x000fea0003800000 */
[----:B0-2---:R-:W0:Y:S02]  /*3720*/  LDC.64 R144, c[0x0][0x390] ;  /* 0x0000e400ff907b82 */ /* 0x005e240000000a00 */
[----:B0-----:R-:W-:-:S06]  /*3730*/  IMAD.WIDE.U32 R144, R0, 0x10, R144 ;  /* 0x0000001000907825 */ /* 0x001fcc00078e0090 */
[----:B------:R-:W5:Y:S01]  /*3740*/  LDG.E.128 R144, desc[UR4][R144.64] ;  /* 0x0000000490907981 */ /* 0x000f62000c1e1d00 */
[----:B------:R-:W-:-:S04]  /*3750*/  ISETP.NE.U32.AND P0, PT, RZ, UR12, PT ;  /* 0x0000000cff007c0c */ /* 0x000fc8000bf05070 */
[----:B------:R-:W-:-:S13]  /*3760*/  ISETP.NE.AND.EX P0, PT, RZ, UR13, PT, P0 ;  /* 0x0000000dff007c0c */ /* 0x000fda000bf05300 */
[----:B------:R-:W-:Y:S05]  /*3770*/  @!P0 BRA `(.L_x_151) ;  /* 0x0000000400348947 */ /* 0x000fea0003800000 */
[-CC-:B------:R-:W-:Y:S01]  /*3780*/  FFMA.FTZ R210, R188, R149.reuse, R150.reuse ;  /* 0x00000095bcd27223 */ /* 0x180fe20000010096 */
[-CC-:B------:R-:W-:Y:S01]  /*3790*/  FFMA.FTZ R153, R179, R149.reuse, R150.reuse ;  /* 0x00000095b3997223 */ /* 0x180fe20000010096 */
[-CC-:B------:R-:W-:Y:S01]  /*37a0*/  FFMA.FTZ R151, R177, R149.reuse, R150.reuse ;  /* 0x00000095b1977223 */ /* 0x180fe20000010096 */
[-CC-:B------:R-:W-:Y:S01]  /*37b0*/  FFMA.FTZ R156, R186, R149.reuse, R150.reuse ;  /* 0x00000095ba9c7223 */ /* 0x180fe20000010096 */
[-CC-:B------:R-:W-:Y:S01]  /*37c0*/  FFMA.FTZ R143, R175, R149.reuse, R150.reuse ;  /* 0x00000095af8f7223 */ /* 0x180fe20000010096 */
[-CC-:B------:R-:W-:Y:S01]  /*37d0*/  FFMA.FTZ R152, R184, R149.reuse, R150.reuse ;  /* 0x00000095b8987223 */ /* 0x180fe20000010096 */
[-C--:B------:R-:W-:Y:S01]  /*37e0*/  FFMA.FTZ R141, R173, R149.reuse, R150 ;  /* 0x00000095ad8d7223 */ /* 0x080fe20000010096 */
[----:B------:R-:W-:Y:S01]  /*37f0*/  FADD.FTZ R157, R187, -R210 ;  /* 0x800000d2bb9d7221 */ /* 0x000fe20000010000 */
[----:B------:R-:W-:Y:S01]  /*3800*/  FFMA.FTZ R150, R182, R149, R150 ;  /* 0x00000095b6967223 */ /* 0x000fe20000010096 */
[----:B------:R-:W-:Y:S01]  /*3810*/  FADD.FTZ R153, R180, -R153 ;  /* 0x80000099b4997221 */ /* 0x000fe20000010000 */
[C---:B-----5:R-:W-:Y:S01]  /*3820*/  PRMT R149, R147.reuse, 0x7632, R149 ;  /* 0x0000763293957816 */ /* 0x060fe20000000095 */
[----:B------:R-:W-:Y:S01]  /*3830*/  FMUL.FTZ R209, R206, R157 ;  /* 0x0000009dced17220 */ /* 0x000fe20000410000 */
[----:B------:R-:W-:Y:S01]  /*3840*/  SHF.L.U32 R158, R147, 0x10, RZ ;  /* 0x00000010939e7819 */ /* 0x000fe200000006ff */
[----:B------:R-:W-:Y:S01]  /*3850*/  FADD.FTZ R151, R178, -R151 ;  /* 0x80000097b2977221 */ /* 0x000fe20000010000 */
[C---:B------:R-:W-:Y:S01]  /*3860*/  PRMT R154, R146.reuse, 0x7632, R154 ;  /* 0x00007632929a7816 */ /* 0x040fe2000000009a */
[----:B------:R-:W-:Y:S01]  /*3870*/  FADD.FTZ R147, R185, -R156 ;  /* 0x8000009cb9937221 */ /* 0x000fe20000010000 */
[----:B------:R-:W-:Y:S01]  /*3880*/  SHF.L.U32 R155, R146, 0x10, RZ ;  /* 0x00000010929b7819 */ /* 0x000fe200000006ff */
[----:B------:R-:W-:Y:S01]  /*3890*/  FMUL.FTZ R159, R206, R153 ;  /* 0x00000099ce9f7220 */ /* 0x000fe20000410000 */
[C---:B------:R-:W-:Y:S01]  /*38a0*/  PRMT R142, R145.reuse, 0x7632, R142 ;  /* 0x00007632918e7816 */ /* 0x040fe2000000008e */
[----:B------:R-:W-:Y:S01]  /*38b0*/  FADD.FTZ R141, R174, -R141 ;  /* 0x8000008dae8d7221 */ /* 0x000fe20000010000 */
[----:B------:R-:W-:Y:S01]  /*38c0*/  SHF.L.U32 R146, R145, 0x10, RZ ;  /* 0x0000001091927819 */ /* 0x000fe200000006ff */
[----:B------:R-:W-:Y:S01]  /*38d0*/  FADD.FTZ R145, R176, -R143 ;  /* 0x8000008fb0917221 */ /* 0x000fe20000010000 */
[----:B------:R-:W-:Y:S01]  /*38e0*/  SHF.L.U32 R210, R149, 0x10, RZ ;  /* 0x0000001095d27819 */ /* 0x000fe200000006ff */
[----:B------:R-:W-:Y:S01]  /*38f0*/  FADD.FTZ R149, R183, -R152 ;  /* 0x80000098b7957221 */ /* 0x000fe20000010000 */
[----:B------:R-:W-:Y:S01]  /*3900*/  FADD.FTZ R143, R181, -R150 ;  /* 0x80000096b58f7221 */ /* 0x000fe20000010000 */
[-C--:B------:R-:W-:Y:S01]  /*3910*/  FMUL.FTZ R150, R209, R148.reuse ;  /* 0x00000094d1967220 */ /* 0x080fe20000410000 */
[C---:B------:R-:W-:Y:S01]  /*3920*/  FMUL.FTZ R151, R206.reuse, R151 ;  /* 0x00000097ce977220 */ /* 0x040fe20000410000 */
[C---:B------:R-:W-:Y:S01]  /*3930*/  FMUL.FTZ R156, R206.reuse, R147 ;  /* 0x00000093ce9c7220 */ /* 0x040fe20000410000 */
[----:B------:R-:W-:Y:S01]  /*3940*/  FMUL.FTZ R157, R159, R148 ;  /* 0x000000949f9d7220 */ /* 0x000fe20000410000 */
[C---:B------:R-:W-:Y:S01]  /*3950*/  FMUL.FTZ R147, R206.reuse, R145 ;  /* 0x00000091ce937220 */ /* 0x040fe20000410000 */
[C---:B------:R-:W-:Y:S01]  /*3960*/  FMUL.FTZ R149, R206.reuse, R149 ;  /* 0x00000095ce957220 */ /* 0x040fe20000410000 */
[C---:B------:R-:W-:Y:S01]  /*3970*/  FMUL.FTZ R145, R206.reuse, R141 ;  /* 0x0000008dce917220 */ /* 0x040fe20000410000 */
[----:B------:R-:W-:Y:S01]  /*3980*/  FMUL.FTZ R206, R206, R143 ;  /* 0x0000008fcece7220 */ /* 0x000fe20000410000 */
[----:B------:R-:W-:Y:S01]  /*3990*/  FFMA.FTZ R152, R150, R210, R43 ;  /* 0x000000d296987223 */ /* 0x000fe2000001002b */
[----:B------:R-:W-:Y:S01]  /*39a0*/  FFMA.FTZ R153, R157, R158, R42 ;  /* 0x0000009e9d997223 */ /* 0x000fe2000001002a */
[----:B------:R-:W-:Y:S01]  /*39b0*/  SHF.L.U32 R143, R9, 0x10, RZ ;  /* 0x00000010098f7819 */ /* 0x000fe200000006ff */
[-C--:B------:R-:W-:Y:S01]  /*39c0*/  FMUL.FTZ R43, R151, R148.reuse ;  /* 0x00000094972b7220 */ /* 0x080fe20000410000 */
[----:B------:R-:W-:Y:S01]  /*39d0*/  SHF.L.U32 R141, R154, 0x10, RZ ;  /* 0x000000109a8d7819 */ /* 0x000fe200000006ff */
[----:B------:R-:W-:Y:S01]  /*39e0*/  FMUL.FTZ R158, R156, R148 ;  /* 0x000000949c9e7220 */ /* 0x000fe20000410000 */
[----:B------:R-:W-:Y:S01]  /*39f0*/  SHF.L.U32 R42, R122, 0x10, RZ ;  /* 0x000000107a2a7819 */ /* 0x000fe200000006ff */
[----:B------:R-:W-:Y:S01]  /*3a00*/  FFMA.FTZ R154, R43, R155, R40 ;  /* 0x0000009b2b9a7223 */ /* 0x000fe20000010028 */
[----:B------:R-:W-:Y:S01]  /*3a10*/  SHF.L.U32 R208, R123, 0x10, RZ ;  /* 0x000000107bd07819 */ /* 0x000fe200000006ff */
[----:B------:R-:W-:Y:S01]  /*3a20*/  FMUL.FTZ R211, R150, R143 ;  /* 0x0000008f96d37220 */ /* 0x000fe20000410000 */
[----:B------:R-:W-:Y:S01]  /*3a30*/  FFMA.FTZ R155, R158, R141, R41 ;  /* 0x0000008d9e9b7223 */ /* 0x000fe20000010029 */
[----:B------:R-:W-:Y:S01]  /*3a40*/  FMUL.FTZ R150, R43, R42 ;  /* 0x0000002a2b967220 */ /* 0x000fe20000410000 */
[----:B------:R-:W-:Y:S01]  /*3a50*/  SHF.L.U32 R141, R8, 0x10, RZ ;  /* 0x00000010088d7819 */ /* 0x000fe200000006ff */
[----:B------:R-:W-:Y:S01]  /*3a60*/  FMUL.FTZ R41, R147, R148 ;  /* 0x0000009493297220 */ /* 0x000fe20000410000 */
[----:B------:R-:W-:Y:S01]  /*3a70*/  SHF.L.U32 R40, R121, 0x10, RZ ;  /* 0x0000001079287819 */ /* 0x000fe200000006ff */
[----:B------:R-:W-:Y:S01]  /*3a80*/  FMUL.FTZ R208, R157, R208 ;  /* 0x000000d09dd07220 */ /* 0x000fe20000410000 */
[----:B------:R-:W-:Y:S01]  /*3a90*/  SHF.L.U32 R43, R142, 0x10, RZ ;  /* 0x000000108e2b7819 */ /* 0x000fe200000006ff */
[----:B------:R-:W-:Y:S01]  /*3aa0*/  FMUL.FTZ R142, R149, R148 ;  /* 0x00000094958e7220 */ /* 0x000fe20000410000 */
[----:B------:R-:W-:Y:S01]  /*3ab0*/  FMUL.FTZ R157, R158, R141 ;  /* 0x0000008d9e9d7220 */ /* 0x000fe20000410000 */
[----:B------:R-:W-:Y:S01]  /*3ac0*/  PRMT R140, R144, 0x7632, R140 ;  /* 0x00007632908c7816 */ /* 0x000fe2000000008c */
[C---:B------:R-:W-:Y:S01]  /*3ad0*/  FFMA.FTZ R46, R41.reuse, R146, R46 ;  /* 0x00000092292e7223 */ /* 0x040fe2000001002e */
[----:B------:R-:W-:Y:S01]  /*3ae0*/  FMUL.FTZ R42, R41, R40 ;  /* 0x00000028292a7220 */ /* 0x000fe20000410000 */
[----:B------:R-:W-:Y:S01]  /*3af0*/  FFMA.FTZ R158, R142, R43, R47 ;  /* 0x0000002b8e9e7223 */ /* 0x000fe2000001002f */
[----:B------:R-:W-:Y:S01]  /*3b00*/  SHF.L.U32 R47, R7, 0x10, RZ ;  /* 0x00000010072f7819 */ /* 0x000fe200000006ff */
[-C--:B------:R-:W-:Y:S01]  /*3b10*/  FMUL.FTZ R41, R145, R148.reuse ;  /* 0x0000009491297220 */ /* 0x080fe20000410000 */
[----:B------:R-:W-:Y:S01]  /*3b20*/  SHF.L.U32 R40, R120, 0x10, RZ ;  /* 0x0000001078287819 */ /* 0x000fe200000006ff */
[----:B------:R-:W-:Y:S01]  /*3b30*/  FMUL.FTZ R148, R206, R148 ;  /* 0x00000094ce947220 */ /* 0x000fe20000410000 */
[----:B------:R-:W-:Y:S01]  /*3b40*/  SHF.L.U32 R43, R6, 0x10, RZ ;  /* 0x00000010062b7819 */ /* 0x000fe200000006ff */
[----:B------:R-:W-:Y:S01]  /*3b50*/  FMUL.FTZ R47, R142, R47 ;  /* 0x0000002f8e2f7220 */ /* 0x000fe20000410000 */
[----:B------:R-:W-:Y:S01]  /*3b60*/  SHF.L.U32 R140, R140, 0x10, RZ ;  /* 0x000000108c8c7819 */ /* 0x000fe200000006ff */
[----:B------:R-:W-:Y:S01]  /*3b70*/  FMUL.FTZ R40, R41, R40 ;  /* 0x0000002829287220 */ /* 0x000fe20000410000 */
[----:B------:R-:W-:Y:S01]  /*3b80*/  SHF.L.U32 R144, R144, 0x10, RZ ;  /* 0x0000001090907819 */ /* 0x000fe200000006ff */
[C---:B------:R-:W-:Y:S01]  /*3b90*/  FMUL.FTZ R43, R148.reuse, R43 ;  /* 0x0000002b942b7220 */ /* 0x040fe20000410000 */
[----:B------:R-:W-:Y:S01]  /*3ba0*/  F2FP.BF16.F32.PACK_AB R141, R149, R147 ;  /* 0x00000093958d723e */ /* 0x000fe200000010ff */
[----:B------:R-:W-:Y:S01]  /*3bb0*/  FFMA.FTZ R45, R148, R140, R45 ;  /* 0x0000008c942d7223 */ /* 0x000fe2000001002d */
[----:B------:R-:W-:Y:S01]  /*3bc0*/  F2FP.BF16.F32.PACK_AB R140, R206, R145 ;  /* 0x00000091ce8c723e */ /* 0x000fe200000010ff */
[----:B------:R-:W-:Y:S01]  /*3bd0*/  FFMA.FTZ R44, R41, R144, R44 ;  /* 0x00000090292c7223 */ /* 0x000fe2000001002c */
[----:B------:R-:W-:-:S02]  /*3be0*/  F2FP.BF16.F32.PACK_AB R143, R209, R159 ;  /* 0x0000009fd18f723e */ /* 0x000fc400000010ff */
[----:B------:R-:W-:Y:S02]  /*3bf0*/  F2FP.BF16.F32.PACK_AB R142, R156, R151 ;  /* 0x000000979c8e723e */ /* 0x000fe400000010ff */
[----:B------:R-:W-:Y:S02]  /*3c00*/  F2FP.BF16.F32.PACK_AB R147, R211, R208 ;  /* 0x000000d0d393723e */ /* 0x000fe400000010ff */
[----:B------:R-:W-:Y:S02]  /*3c10*/  F2FP.BF16.F32.PACK_AB R146, R157, R150 ;  /* 0x000000969d92723e */ /* 0x000fe400000010ff */
[----:B------:R-:W-:Y:S02]  /*3c20*/  F2FP.BF16.F32.PACK_AB R145, R47, R42 ;  /* 0x0000002a2f91723e */ /* 0x000fe400000010ff */
[----:B------:R-:W-:Y:S01]  /*3c30*/  F2FP.BF16.F32.PACK_AB R144, R43, R40 ;  /* 0x000000282b90723e */ /* 0x000fe200000010ff */
[----:B------:R-:W-:Y:S06]  /*3c40*/  BRA `(.L_x_152) ;  /* 0x0000000400207947 */ /* 0x000fec0003800000 */
.L_x_151:
        /* <DEDUP_REMOVED lines=8> */
[----:B------:R-:W-:Y:S01]  /*3cd0*/  FADD.FTZ R159, R180, -R159 ;  /* 0x8000009fb49f7221 */ /* 0x000fe20000010000 */
[----:B------:R-:W-:Y:S01]  /*3ce0*/  FFMA.FTZ R150, R182, R149, R150 ;  /* 0x00000095b6967223 */ /* 0x000fe20000010096 */
[----:B------:R-:W-:Y:S01]  /*3cf0*/  FADD.FTZ R155, R178, -R155 ;  /* 0x8000009bb29b7221 */ /* 0x000fe20000010000 */
[----:B------:R-:W-:Y:S01]  /*3d00*/  FADD.FTZ R149, R183, -R152 ;  /* 0x80000098b7957221 */ /* 0x000fe20000010000 */
[C---:B-----5:R-:W-:Y:S01]  /*3d10*/  FMUL.FTZ R213, R206.reuse, R211 ;  /* 0x000000d3ced57220 */ /* 0x060fe20000410000 */
[C---:B------:R-:W-:Y:S01]  /*3d20*/  FMUL.FTZ R211, R206.reuse, R159 ;  /* 0x0000009fced37220 */ /* 0x040fe20000410000 */
[C---:B------:R-:W-:Y:S01]  /*3d30*/  FMUL.FTZ R159, R206.reuse, R155 ;  /* 0x0000009bce9f7220 */ /* 0x040fe20000410000 */
[----:B------:R-:W-:Y:S01]  /*3d40*/  PRMT R210, R147, 0x7632, R210 ;  /* 0x0000763293d27816 */ /* 0x000fe200000000d2 */
[----:B------:R-:W-:Y:S01]  /*3d50*/  FMUL.FTZ R155, R206, R149 ;  /* 0x00000095ce9b7220 */ /* 0x000fe20000410000 */
[----:B------:R-:W-:Y:S01]  /*3d60*/  FADD.FTZ R153, R176, -R153 ;  /* 0x80000099b0997221 */ /* 0x000fe20000010000 */
[C---:B------:R-:W-:Y:S01]  /*3d70*/  PRMT R154, R146.reuse, 0x7632, R154 ;  /* 0x00007632929a7816 */ /* 0x040fe2000000009a */
[----:B------:R-:W-:Y:S01]  /*3d80*/  FADD.FTZ R209, R185, -R208 ;  /* 0x800000d0b9d17221 */ /* 0x000fe20000010000 */
[----:B------:R-:W-:Y:S01]  /*3d90*/  SHF.L.U32 R158, R146, 0x10, RZ ;  /* 0x00000010929e7819 */ /* 0x000fe200000006ff */
[----:B------:R-:W-:Y:S01]  /*3da0*/  FMUL.FTZ R153, R206, R153 ;  /* 0x00000099ce997220 */ /* 0x000fe20000410000 */
[----:B------:R-:W-:Y:S01]  /*3db0*/  PRMT R156, R145, 0x7632, R156 ;  /* 0x00007632919c7816 */ /* 0x000fe2000000009c */
[-C--:B------:R-:W-:Y:S01]  /*3dc0*/  FMUL.FTZ R208, R213, R148.reuse ;  /* 0x00000094d5d07220 */ /* 0x080fe20000410000 */
[----:B------:R-:W-:Y:S01]  /*3dd0*/  SHF.L.U32 R157, R145, 0x10, RZ ;  /* 0x00000010919d7819 */ /* 0x000fe200000006ff */
[-C--:B------:R-:W-:Y:S01]  /*3de0*/  FMUL.FTZ R211, R211, R148.reuse ;  /* 0x00000094d3d37220 */ /* 0x080fe20000410000 */
[C---:B------:R-:W-:Y:S01]  /*3df0*/  PRMT R146, R144.reuse, 0x7632, R146 ;  /* 0x0000763290927816 */ /* 0x040fe20000000092 */
[-C--:B------:R-:W-:Y:S01]  /*3e00*/  FMUL.FTZ R159, R159, R148.reuse ;  /* 0x000000949f9f7220 */ /* 0x080fe20000410000 */
[----:B------:R-:W-:Y:S01]  /*3e10*/  SHF.L.U32 R145, R144, 0x10, RZ ;  /* 0x0000001090917819 */ /* 0x000fe200000006ff */
[-C--:B------:R-:W-:Y:S01]  /*3e20*/  FMUL.FTZ R144, R155, R148.reuse ;  /* 0x000000949b907220 */ /* 0x080fe20000410000 */
[----:B------:R-:W-:Y:S01]  /*3e30*/  SHF.L.U32 R210, R210, 0x10, RZ ;  /* 0x00000010d2d27819 */ /* 0x000fe200000006ff */
[----:B------:R-:W-:Y:S01]  /*3e40*/  FMUL.FTZ R209, R206, R209 ;  /* 0x000000d1ced17220 */ /* 0x000fe20000410000 */
[----:B------:R-:W-:Y:S01]  /*3e50*/  SHF.L.U32 R212, R147, 0x10, RZ ;  /* 0x0000001093d47819 */ /* 0x000fe200000006ff */
[----:B------:R-:W-:Y:S01]  /*3e60*/  FMUL.FTZ R149, R153, R148 ;  /* 0x0000009499957220 */ /* 0x000fe20000410000 */
[----:B------:R-:W-:Y:S01]  /*3e70*/  SHF.L.U32 R155, R9, 0x10, RZ ;  /* 0x00000010099b7819 */ /* 0x000fe200000006ff */
[----:B------:R-:W-:Y:S01]  /*3e80*/  FFMA.FTZ R152, R208, R210, R43 ;  /* 0x000000d2d0987223 */ /* 0x000fe2000001002b */
[----:B------:R-:W-:Y:S01]  /*3e90*/  FADD.FTZ R151, R174, -R151 ;  /* 0x80000097ae977221 */ /* 0x000fe20000010000 */
[----:B------:R-:W-:Y:S01]  /*3ea0*/  FFMA.FTZ R153, R211, R212, R42 ;  /* 0x000000d4d3997223 */ /* 0x000fe2000001002a */
[----:B------:R-:W-:Y:S01]  /*3eb0*/  SHF.L.U32 R42, R122, 0x10, RZ ;  /* 0x000000107a2a7819 */ /* 0x000fe200000006ff */
[----:B------:R-:W-:Y:S01]  /*3ec0*/  FMUL.FTZ R208, R208, R155 ;  /* 0x0000009bd0d07220 */ /* 0x000fe20000410000 */
[----:B------:R-:W-:Y:S01]  /*3ed0*/  SHF.L.U32 R155, R154, 0x10, RZ ;  /* 0x000000109a9b7819 */ /* 0x000fe200000006ff */
[----:B------:R-:W-:Y:S01]  /*3ee0*/  FADD.FTZ R147, R181, -R150 ;  /* 0x80000096b5937221 */ /* 0x000fe20000010000 */
[----:B------:R-:W-:Y:S01]  /*3ef0*/  FFMA.FTZ R154, R159, R158, R40 ;  /* 0x0000009e9f9a7223 */ /* 0x000fe20000010028 */
[----:B------:R-:W-:Y:S01]  /*3f00*/  SHF.L.U32 R43, R8, 0x10, RZ ;  /* 0x00000010082b7819 */ /* 0x000fe200000006ff */
[----:B------:R-:W-:Y:S01]  /*3f10*/  FMUL.FTZ R150, R209, R148 ;  /* 0x00000094d1967220 */ /* 0x000fe20000410000 */
[----:B------:R-:W-:Y:S01]  /*3f20*/  SHF.L.U32 R40, R121, 0x10, RZ ;  /* 0x0000001079287819 */ /* 0x000fe200000006ff */
[C---:B------:R-:W-:Y:S01]  /*3f30*/  FMUL.FTZ R151, R206.reuse, R151 ;  /* 0x00000097ce977220 */ /* 0x040fe20000410000 */
[----:B------:R-:W-:Y:S01]  /*3f40*/  FMUL.FTZ R147, R206, R147 ;  /* 0x00000093ce937220 */ /* 0x000fe20000410000 */
[----:B------:R-:W-:Y:S01]  /*3f50*/  FMUL.FTZ R42, R159, R42 ;  /* 0x0000002a9f2a7220 */ /* 0x000fe20000410000 */
[----:B------:R-:W-:Y:S01]  /*3f60*/  SHF.L.U32 R156, R156, 0x10, RZ ;  /* 0x000000109c9c7819 */ /* 0x000fe200000006ff */
[C---:B------:R-:W-:Y:S01]  /*3f70*/  FMUL.FTZ R159, R150.reuse, R43 ;  /* 0x0000002b969f7220 */ /* 0x040fe20000410000 */
[C---:B------:R-:W-:Y:S01]  /*3f80*/  FFMA.FTZ R46, R149.reuse, R157, R46 ;  /* 0x0000009d952e7223 */ /* 0x040fe2000001002e */
[----:B------:R-:W-:Y:S01]  /*3f90*/  FFMA.FTZ R155, R150, R155, R41 ;  /* 0x0000009b969b7223 */ /* 0x000fe20000010029 */
[----:B------:R-:W-:Y:S01]  /*3fa0*/  FMUL.FTZ R149, R149, R40 ;  /* 0x0000002895957220 */ /* 0x000fe20000410000 */
        /* <DEDUP_REMOVED lines=8> */
[----:B------:R-:W-:Y:S01]  /*4030*/  SHF.L.U32 R146, R146, 0x10, RZ ;  /* 0x0000001092927819 */ /* 0x000fe200000006ff */
[----:B------:R-:W-:Y:S01]  /*4040*/  FMUL.FTZ R147, R211, R206 ;  /* 0x000000ced3937220 */ /* 0x000fe20000410000 */
[C---:B------:R-:W-:Y:S01]  /*4050*/  FMUL.FTZ R40, R151.reuse, R40 ;  /* 0x0000002897287220 */ /* 0x040fe20000410000 */
[C---:B------:R-:W-:Y:S01]  /*4060*/  FMUL.FTZ R41, R148.reuse, R41 ;  /* 0x0000002994297220 */ /* 0x040fe20000410000 */
[----:B------:R-:W-:Y:S01]  /*4070*/  FFMA.FTZ R44, R151, R145, R44 ;  /* 0x00000091972c7223 */ /* 0x000fe2000001002c */
[----:B------:R-:W-:Y:S01]  /*4080*/  FFMA.FTZ R45, R148, R146, R45 ;  /* 0x00000092942d7223 */ /* 0x000fe2000001002d */
[----:B------:R-:W-:-:S02]  /*4090*/  F2FP.BF16.F32.PACK_AB R145, R144, R149 ;  /* 0x000000959091723e */ /* 0x000fc400000010ff */
[----:B------:R-:W-:Y:S02]  /*40a0*/  F2FP.BF16.F32.PACK_AB R147, R208, R147 ;  /* 0x00000093d093723e */ /* 0x000fe400000010ff */
[----:B------:R-:W-:Y:S02]  /*40b0*/  F2FP.BF16.F32.PACK_AB R146, R159, R42 ;  /* 0x0000002a9f92723e */ /* 0x000fe400000010ff */
[----:B------:R-:W-:-:S07]  /*40c0*/  F2FP.BF16.F32.PACK_AB R144, R41, R40 ;  /* 0x000000282990723e */ /* 0x000fce00000010ff */
.L_x_152:
[----:B------:R-:W0:Y:S01]  /*40d0*/  @P0 LDC.64 R42, c[0x0][0x478] ;  /* 0x00011e00ff2a0b82 */ /* 0x000e220000000a00 */
[----:B------:R-:W-:-:S07]  /*40e0*/  MOV R47, R158 ;  /* 0x0000009e002f7202 */ /* 0x000fce0000000f00 */
[----:B------:R-:W1:Y:S01]  /*40f0*/  LDC.64 R40, c[0x0][0x468] ;  /* 0x00011a00ff287b82 */ /* 0x000e620000000a00 */
[C---:B0-----:R-:W-:Y:S01]  /*4100*/  @P0 IMAD.WIDE.U32 R148, R0.reuse, 0x10, R42 ;  /* 0x0000001000940825 */ /* 0x041fe200078e002a */
[----:B------:R-:W-:Y:S02]  /*4110*/  MOV R42, R153 ;  /* 0x00000099002a7202 */ /* 0x000fe40000000f00 */
[----:B------:R-:W-:Y:S02]  /*4120*/  MOV R43, R152 ;  /* 0x00000098002b7202 */ /* 0x000fe40000000f00 */
[----:B------:R3:W-:Y:S01]  /*4130*/  @P0 STG.E.128 desc[UR4][R148.64], R140 ;  /* 0x0000008c94000986 */ /* 0x0007e2000c101d04 */
[----:B-1----:R-:W-:Y:S01]  /*4140*/  IMAD.WIDE.U32 R150, R0, 0x10, R40 ;  /* 0x0000001000967825 */ /* 0x002fe200078e0028 */
[----:B------:R-:W-:Y:S02]  /*4150*/  MOV R40, R154 ;  /* 0x0000009a00287202 */ /* 0x000fe40000000f00 */
[----:B------:R-:W-:-:S02]  /*4160*/  MOV R41, R155 ;  /* 0x0000009b00297202 */ /* 0x000fc40000000f00 */
[----:B------:R3:W-:Y:S01]  /*4170*/  STG.E.128 desc[UR4][R150.64], R144 ;  /* 0x0000009096007986 */ /* 0x0007e2000c101d04 */
[----:B------:R-:W-:Y:S05]  /*4180*/  BRA `(.L_x_150) ;  /* 0x0000002000d07947 */ /* 0x000fea0003800000 */
.L_x_141:
[----:B------:R-:W-:Y:S04]  /*4190*/  BSSY.RECONVERGENT B1, `(.L_x_153) ;  /* 0x00000b8000017945 */ /* 0x000fe80003800200 */
[----:B------:R-:W-:Y:S05]  /*41a0*/  @!P3 BRA `(.L_x_154) ;  /* 0x0000000800d8b947 */ /* 0x000fea0003800000 */
[----:B------:R-:W0:Y:S02]  /*41b0*/  LDC.64 R144, c[0x0][0x390] ;  /* 0x0000e400ff907b82 */ /* 0x000e240000000a00 */
[----:B0-----:R-:W-:-:S06]  /*41c0*/  IMAD.WIDE.U32 R144, R0, 0x10, R144 ;  /* 0x0000001000907825 */ /* 0x001fcc00078e0090 */
[----:B------:R-:W5:Y:S01]  /*41d0*/  LDG.E.128 R144, desc[UR4][R144.64] ;  /* 0x0000000490907981 */ /* 0x000f62000c1e1d00 */
[----:B------:R-:W-:-:S04]  /*41e0*/  UISETP.NE.U32.AND UP0, UPT, UR12, URZ, UPT ;  /* 0x000000ff0c00728c */ /* 0x000fc8000bf05070 */
[----:B------:R-:W-:-:S09]  /*41f0*/  UISETP.NE.AND.EX UP0, UPT, UR13, URZ, UPT, UP0 ;  /* 0x000000ff0d00728c */ /* 0x000fd2000bf05300 */
[----:B------:R-:W-:Y:S05]  /*4200*/  BRA.U UP0, `(.L_x_155) ;  /* 0x0000000500487547 */ /* 0x000fea000b800000 */
[----:B------:R-:W-:Y:S01]  /*4210*/  PRMT R154, R36, 0x7632, R154 ;  /* 0x00007632249a7816 */ /* 0x000fe2000000009a */
[-CC-:B------:R-:W-:Y:S01]  /*4220*/  FFMA.FTZ R156, R207, R149.reuse, R150.reuse ;  /* 0x00000095cf9c7223 */ /* 0x180fe20000010096 */
[-CC-:B------:R-:W-:Y:S01]  /*4230*/  FFMA.FTZ R209, R204, R149.reuse, R150.reuse ;  /* 0x00000095ccd17223 */ /* 0x180fe20000010096 */
[----:B------:R-:W-:Y:S01]  /*4240*/  SHF.L.U32 R213, R152, 0x10, RZ ;  /* 0x0000001098d57819 */ /* 0x000fe200000006ff */
[-CC-:B------:R-:W-:Y:S01]  /*4250*/  FFMA.FTZ R152, R199, R149.reuse, R150.reuse ;  /* 0x00000095c7987223 */ /* 0x180fe20000010096 */
[----:B------:R-:W-:Y:S01]  /*4260*/  SHF.L.U32 R155, R36, 0x10, RZ ;  /* 0x00000010249b7819 */ /* 0x000fe200000006ff */
[-C--:B------:R-:W-:Y:S01]  /*4270*/  FFMA.FTZ R158, R203, R149.reuse, R150 ;  /* 0x00000095cb9e7223 */ /* 0x080fe20000010096 */
[----:B------:R-:W-:Y:S01]  /*4280*/  SHF.L.U32 R157, R154, 0x10, RZ ;  /* 0x000000109a9d7819 */ /* 0x000fe200000006ff */
[----:B------:R-:W-:Y:S01]  /*4290*/  FADD.FTZ R156, R205, -R156 ;  /* 0x8000009ccd9c7221 */ /* 0x000fe20000010000 */
[----:B------:R-:W-:Y:S01]  /*42a0*/  FADD.FTZ R154, R202, -R209 ;  /* 0x800000d1ca9a7221 */ /* 0x000fe20000010000 */
[----:B------:R-:W-:Y:S01]  /*42b0*/  SHF.L.U32 R211, R38, 0x10, RZ ;  /* 0x0000001026d37819 */ /* 0x000fe200000006ff */
[-C--:B------:R-:W-:Y:S01]  /*42c0*/  FFMA.FTZ R209, R200, R149.reuse, R150 ;  /* 0x00000095c8d17223 */ /* 0x080fe20000010096 */
[----:B------:R-:W-:Y:S01]  /*42d0*/  FADD.FTZ R152, R197, -R152 ;  /* 0x80000098c5987221 */ /* 0x000fe20000010000 */
[----:B------:R-:W-:Y:S01]  /*42e0*/  SHF.L.U32 R159, R37, 0x10, RZ ;  /* 0x00000010259f7819 */ /* 0x000fe200000006ff */
[----:B------:R-:W-:Y:S01]  /*42f0*/  FADD.FTZ R158, R201, -R158 ;  /* 0x8000009ec99e7221 */ /* 0x000fe20000010000 */
[----:B-----5:R-:W-:Y:S01]  /*4300*/  FFMA.FTZ R155, R206, R156, R155 ;  /* 0x0000009cce9b7223 */ /* 0x020fe2000001009b */
[----:B------:R-:W-:Y:S01]  /*4310*/  SHF.L.U32 R153, R153, 0x10, RZ ;  /* 0x0000001099997819 */ /* 0x000fe200000006ff */
[-CC-:B------:R-:W-:Y:S01]  /*4320*/  FFMA.FTZ R217, R196, R149.reuse, R150.reuse ;  /* 0x00000095c4d97223 */ /* 0x180fe20000010096 */
[----:B------:R-:W-:Y:S01]  /*4330*/  FFMA.FTZ R156, R195, R149, R150 ;  /* 0x00000095c39c7223 */ /* 0x000fe20000010096 */
[----:B------:R-:W-:Y:S01]  /*4340*/  FADD.FTZ R209, R198, -R209 ;  /* 0x800000d1c6d17221 */ /* 0x000fe20000010000 */
[----:B------:R-:W-:Y:S01]  /*4350*/  FFMA.FTZ R211, R206, R152, R211 ;  /* 0x00000098ced37223 */ /* 0x000fe200000100d3 */
[----:B------:R-:W-:Y:S01]  /*4360*/  PRMT R152, R144, 0x7632, R152 ;  /* 0x0000763290987816 */ /* 0x000fe20000000098 */
[----:B------:R-:W-:Y:S01]  /*4370*/  FFMA.FTZ R159, R206, R158, R159 ;  /* 0x0000009ece9f7223 */ /* 0x000fe2000001009f */
[----:B------:R-:W-:Y:S01]  /*4380*/  SHF.L.U32 R144, R144, 0x10, RZ ;  /* 0x0000001090907819 */ /* 0x000fe200000006ff */
[----:B------:R-:W-:Y:S01]  /*4390*/  FFMA.FTZ R157, R206, R154, R157 ;  /* 0x0000009ace9d7223 */ /* 0x000fe2000001009d */
[----:B------:R-:W-:Y:S01]  /*43a0*/  SHF.L.U32 R215, R39, 0x10, RZ ;  /* 0x0000001027d77819 */ /* 0x000fe200000006ff */
[-C--:B------:R-:W-:Y:S01]  /*43b0*/  FMUL.FTZ R155, R155, R148.reuse ;  /* 0x000000949b9b7220 */ /* 0x080fe20000410000 */
[----:B------:R-:W-:Y:S01]  /*43c0*/  FADD.FTZ R154, R194, -R217 ;  /* 0x800000d9c29a7221 */ /* 0x000fe20000010000 */
[----:B------:R-:W-:Y:S01]  /*43d0*/  FADD.FTZ R156, R193, -R156 ;  /* 0x8000009cc19c7221 */ /* 0x000fe20000010000 */
[----:B------:R-:W-:Y:S01]  /*43e0*/  FFMA.FTZ R209, R206, R209, R153 ;  /* 0x000000d1ced17223 */ /* 0x000fe20000010099 */
[----:B------:R-:W-:Y:S01]  /*43f0*/  SHF.L.U32 R217, R151, 0x10, RZ ;  /* 0x0000001097d97819 */ /* 0x000fe200000006ff */
[----:B------:R-:W-:Y:S01]  /*4400*/  FMUL.FTZ R159, R159, R148 ;  /* 0x000000949f9f7220 */ /* 0x000fe20000410000 */
[----:B------:R-:W-:Y:S01]  /*4410*/  SHF.L.U32 R153, R145, 0x10, RZ ;  /* 0x0000001091997819 */ /* 0x000fe200000006ff */
[----:B------:R-:W-:Y:S01]  /*4420*/  FFMA.FTZ R60, R155, R144, R60 ;  /* 0x000000909b3c7223 */ /* 0x000fe2000001003c */
[----:B------:R-:W-:Y:S01]  /*4430*/  SHF.L.U32 R151, R152, 0x10, RZ ;  /* 0x0000001098977819 */ /* 0x000fe200000006ff */
[----:B------:R-:W-:Y:S01]  /*4440*/  FMUL.FTZ R152, R157, R148 ;  /* 0x000000949d987220 */ /* 0x000fe20000410000 */
[----:B------:R-:W-:Y:S01]  /*4450*/  FFMA.FTZ R215, R206, R156, R215 ;  /* 0x0000009cced77223 */ /* 0x000fe200000100d7 */
[----:B------:R-:W-:Y:S01]  /*4460*/  FFMA.FTZ R219, R192, R149, R150 ;  /* 0x00000095c0db7223 */ /* 0x000fe20000010096 */
[----:B------:R-:W-:Y:S01]  /*4470*/  PRMT R145, R145, 0x7632, R145 ;  /* 0x0000763291917816 */ /* 0x000fe20000000091 */
[----:B------:R-:W-:Y:S01]  /*4480*/  FFMA.FTZ R213, R206, R154, R213 ;  /* 0x0000009aced57223 */ /* 0x000fe200000100d5 */
[----:B------:R-:W-:Y:S01]  /*4490*/  PRMT R144, R146, 0x7632, R144 ;  /* 0x0000763292907816 */ /* 0x000fe20000000090 */
[----:B------:R-:W-:Y:S01]  /*44a0*/  FFMA.FTZ R62, R159, R153, R62 ;  /* 0x000000999f3e7223 */ /* 0x000fe2000001003e */
[----:B------:R-:W-:Y:S01]  /*44b0*/  FFMA.FTZ R61, R152, R151, R61 ;  /* 0x00000097983d7223 */ /* 0x000fe2000001003d */
[----:B------:R-:W-:Y:S01]  /*44c0*/  SHF.L.U32 R153, R147, 0x10, RZ ;  /* 0x0000001093997819 */ /* 0x000fe200000006ff */
[----:B------:R-:W-:Y:S01]  /*44d0*/  FADD.FTZ R219, R190, -R219 ;  /* 0x800000dbbedb7221 */ /* 0x000fe20000010000 */
[----:B------:R-:W-:Y:S01]  /*44e0*/  SHF.L.U32 R145, R145, 0x10, RZ ;  /* 0x0000001091917819 */ /* 0x000fe200000006ff */
[-C--:B------:R-:W-:Y:S01]  /*44f0*/  FMUL.FTZ R215, R215, R148.reuse ;  /* 0x00000094d7d77220 */ /* 0x080fe20000410000 */
[----:B------:R-:W-:Y:S01]  /*4500*/  SHF.L.U32 R151, R144, 0x10, RZ ;  /* 0x0000001090977819 */ /* 0x000fe200000006ff */
[-C--:B------:R-:W-:Y:S01]  /*4510*/  FMUL.FTZ R144, R209, R148.reuse ;  /* 0x00000094d1907220 */ /* 0x080fe20000410000 */
[----:B------:R-:W-:Y:S01]  /*4520*/  SHF.L.U32 R146, R146, 0x10, RZ ;  /* 0x0000001092927819 */ /* 0x000fe200000006ff */
[-C--:B------:R-:W-:Y:S01]  /*4530*/  FMUL.FTZ R211, R211, R148.reuse ;  /* 0x00000094d3d37220 */ /* 0x080fe20000410000 */
[----:B------:R-:W-:Y:S01]  /*4540*/  SHF.L.U32 R156, R113, 0x10, RZ ;  /* 0x00000010719c7819 */ /* 0x000fe200000006ff */
[----:B------:R-:W-:Y:S01]  /*4550*/  FMUL.FTZ R154, R213, R148 ;  /* 0x00000094d59a7220 */ /* 0x000fe20000410000 */
[----:B------:R-:W-:Y:S01]  /*4560*/  FFMA.FTZ R217, R206, R219, R217 ;  /* 0x000000dbced97223 */ /* 0x000fe200000100d9 */
[----:B------:R-:W-:Y:S01]  /*4570*/  FFMA.FTZ R58, R215, R153, R58 ;  /* 0x00000099d73a7223 */ /* 0x000fe2000001003a */
[----:B------:R-:W-:Y:S01]  /*4580*/  FFMA.FTZ R63, R144, R145, R63 ;  /* 0x00000091903f7223 */ /* 0x000fe2000001003f */
[----:B------:R-:W-:Y:S01]  /*4590*/  SHF.L.U32 R153, R24, 0x10, RZ ;  /* 0x0000001018997819 */ /* 0x000fe200000006ff */
[----:B------:R-:W-:Y:S01]  /*45a0*/  FFMA.FTZ R56, R211, R146, R56 ;  /* 0x00000092d3387223 */ /* 0x000fe20000010038 */
[----:B------:R-:W-:Y:S01]  /*45b0*/  FFMA.FTZ R57, R154, R151, R57 ;  /* 0x000000979a397223 */ /* 0x000fe20000010039 */
[----:B------:R-:W-:Y:S01]  /*45c0*/  SHF.L.U32 R158, R115, 0x10, RZ ;  /* 0x00000010739e7819 */ /* 0x000fe200000006ff */
[----:B------:R-:W-:Y:S01]  /*45d0*/  FMUL.FTZ R145, R156, R159 ;  /* 0x0000009f9c917220 */ /* 0x000fe20000410000 */
[----:B------:R-:W-:Y:S01]  /*45e0*/  SHF.L.U32 R157, R23, 0x10, RZ ;  /* 0x00000010179d7819 */ /* 0x000fe200000006ff */
[----:B------:R-:W-:Y:S01]  /*45f0*/  FMUL.FTZ R156, R217, R148 ;  /* 0x00000094d99c7220 */ /* 0x000fe20000410000 */
[----:B------:R-:W-:Y:S01]  /*4600*/  SHF.L.U32 R146, R114, 0x10, RZ ;  /* 0x0000001072927819 */ /* 0x000fe200000006ff */
[----:B------:R-:W-:Y:S01]  /*4610*/  FMUL.FTZ R153, R153, R154 ;  /* 0x0000009a99997220 */ /* 0x000fe20000410000 */
[----:B------:R-:W-:Y:S01]  /*4620*/  PRMT R147, R147, 0x7632, R147 ;  /* 0x0000763293937816 */ /* 0x000fe20000000093 */
[----:B------:R-:W-:Y:S01]  /*4630*/  FMUL.FTZ R215, R158, R215 ;  /* 0x000000d79ed77220 */ /* 0x000fe20000410000 */
[----:B------:R-:W-:Y:S01]  /*4640*/  SHF.L.U32 R159, R25, 0x10, RZ ;  /* 0x00000010199f7819 */ /* 0x000fe200000006ff */
[----:B------:R-:W-:Y:S01]  /*4650*/  FMUL.FTZ R154, R157, R144 ;  /* 0x000000909d9a7220 */ /* 0x000fe20000410000 */
[----:B------:R-:W-:Y:S01]  /*4660*/  SHF.L.U32 R208, R112, 0x10, RZ ;  /* 0x0000001070d07819 */ /* 0x000fe200000006ff */
[----:B------:R-:W-:Y:S01]  /*4670*/  FMUL.FTZ R146, R146, R211 ;  /* 0x000000d392927220 */ /* 0x000fe20000410000 */
[----:B------:R-:W-:Y:S01]  /*4680*/  SHF.L.U32 R151, R22, 0x10, RZ ;  /* 0x0000001016977819 */ /* 0x000fe200000006ff */
[----:B------:R-:W-:Y:S01]  /*4690*/  FMUL.FTZ R158, R159, R156 ;  /* 0x0000009c9f9e7220 */ /* 0x000fe20000410000 */
[----:B------:R-:W-:Y:S01]  /*46a0*/  SHF.L.U32 R147, R147, 0x10, RZ ;  /* 0x0000001093937819 */ /* 0x000fe200000006ff */
[----:B------:R-:W-:Y:S01]  /*46b0*/  FMUL.FTZ R144, R208, R155 ;  /* 0x0000009bd0907220 */ /* 0x000fe20000410000 */
[----:B------:R-:W-:Y:S01]  /*46c0*/  F2FP.BF16.F32.PACK_AB R146, R153, R146 ;  /* 0x000000929992723e */ /* 0x000fe200000010ff */
[----:B------:R-:W-:Y:S01]  /*46d0*/  FMUL.FTZ R151, R151, R152 ;  /* 0x0000009897977220 */ /* 0x000fe20000410000 */
[----:B------:R-:W-:Y:S01]  /*46e0*/  F2FP.BF16.F32.PACK_AB R145, R154, R145 ;  /* 0x000000919a91723e */ /* 0x000fe200000010ff */
[----:B------:R-:W-:Y:S01]  /*46f0*/  FFMA.FTZ R59, R156, R147, R59 ;  /* 0x000000939c3b7223 */ /* 0x000fe2000001003b */
[----:B------:R-:W-:-:S02]  /*4700*/  F2FP.BF16.F32.PACK_AB R147, R158, R215 ;  /* 0x000000d79e93723e */ /* 0x000fc400000010ff */
[----:B------:R-:W-:Y:S01]  /*4710*/  F2FP.BF16.F32.PACK_AB R144, R151, R144 ;  /* 0x000000909790723e */ /* 0x000fe200000010ff */
[----:B------:R-:W-:Y:S06]  /*4720*/  BRA `(.L_x_156) ;  /* 0x0000000400547947 */ /* 0x000fec0003800000 */
.L_x_155:
[-CC-:B------:R-:W-:Y:S01]  /*4730*/  FFMA.FTZ R140, R195, R149.reuse, R150.reuse ;  /* 0x00000095c38c7223 */ /* 0x180fe20000010096 */
[----:B------:R-:W-:Y:S01]  /*4740*/  SHF.L.U32 R155, R39, 0x10, RZ ;  /* 0x00000010279b7819 */ /* 0x000fe200000006ff */
[-C--:B------:R-:W-:Y:S01]  /*4750*/  FFMA.FTZ R142, R199, R149.reuse, R150 ;  /* 0x00000095c78e7223 */ /* 0x080fe20000010096 */
[----:B-----5:R-:W-:Y:S01]  /*4760*/  PRMT R210, R147, 0x7632, R210 ;  /* 0x0000763293d27816 */ /* 0x020fe200000000d2 */
[----:B------:R-:W-:Y:S01]  /*4770*/  FADD.FTZ R143, R193, -R140 ;  /* 0x8000008cc18f7221 */ /* 0x000fe20000010000 */
[----:B------:R-:W-:Y:S01]  /*4780*/  SHF.L.U32 R211, R147, 0x10, RZ ;  /* 0x0000001093d37819 */ /* 0x000fe200000006ff */
[--C-:B------:R-:W-:Y:S01]  /*4790*/  FFMA.FTZ R152, R203, R149, R150.reuse ;  /* 0x00000095cb987223 */ /* 0x100fe20000010096 */
[----:B------:R-:W-:Y:S01]  /*47a0*/  PRMT R159, R146, 0x7632, R159 ;  /* 0x00007632929f7816 */ /* 0x000fe2000000009f */
[----:B------:R-:W-:Y:S01]  /*47b0*/  FFMA.FTZ R143, R206, R143, R155 ;  /* 0x0000008fce8f7223 */ /* 0x000fe2000001009b */
[----:B------:R-:W-:Y:S01]  /*47c0*/  SHF.L.U32 R208, R146, 0x10, RZ ;  /* 0x0000001092d07819 */ /* 0x000fe200000006ff */
[----:B------:R-:W-:Y:S01]  /*47d0*/  FFMA.FTZ R155, R196, R149, R150 ;  /* 0x00000095c49b7223 */ /* 0x000fe20000010096 */
[----:B------:R-:W-:-:S02]  /*47e0*/  PRMT R146, R145, 0x7632, R146 ;  /* 0x0000763291927816 */ /* 0x000fc40000000092 */
[----:B------:R-:W-:Y:S01]  /*47f0*/  SHF.L.U32 R147, R145, 0x10, RZ ;  /* 0x0000001091937819 */ /* 0x000fe200000006ff */
[----:B------:R-:W-:Y:S01]  /*4800*/  FFMA.FTZ R145, R192, R149, R150 ;  /* 0x00000095c0917223 */ /* 0x000fe20000010096 */
[C---:B------:R-:W-:Y:S02]  /*4810*/  PRMT R140, R144.reuse, 0x7632, R140 ;  /* 0x00007632908c7816 */ /* 0x040fe4000000008c */
[----:B------:R-:W-:Y:S01]  /*4820*/  SHF.L.U32 R141, R144, 0x10, RZ ;  /* 0x00000010908d7819 */ /* 0x000fe200000006ff */
[----:B------:R-:W-:Y:S01]  /*4830*/  FADD.FTZ R157, R190, -R145 ;  /* 0x80000091be9d7221 */ /* 0x000fe20000010000 */
[----:B------:R-:W-:Y:S01]  /*4840*/  SHF.L.U32 R209, R151, 0x10, RZ ;  /* 0x0000001097d17819 */ /* 0x000fe200000006ff */
[----:B------:R-:W-:Y:S01]  /*4850*/  FADD.FTZ R145, R197, -R142 ;  /* 0x8000008ec5917221 */ /* 0x000fe20000010000 */
[----:B------:R-:W-:Y:S02]  /*4860*/  SHF.L.U32 R144, R38, 0x10, RZ ;  /* 0x0000001026907819 */ /* 0x000fe400000006ff */
[----:B------:R-:W-:Y:S01]  /*4870*/  SHF.L.U32 R151, R154, 0x10, RZ ;  /* 0x000000109a977819 */ /* 0x000fe200000006ff */
[----:B------:R-:W-:Y:S01]  /*4880*/  FADD.FTZ R154, R194, -R155 ;  /* 0x8000009bc29a7221 */ /* 0x000fe20000010000 */
[C---:B------:R-:W-:Y:S01]  /*4890*/  FFMA.FTZ R142, R206.reuse, R157, R209 ;  /* 0x0000009dce8e7223 */ /* 0x040fe200000100d1 */
[C---:B------:R-:W-:Y:S01]  /*48a0*/  FFMA.FTZ R145, R206.reuse, R145, R144 ;  /* 0x00000091ce917223 */ /* 0x040fe20000010090 */
[----:B------:R-:W-:Y:S01]  /*48b0*/  SHF.L.U32 R155, R37, 0x10, RZ ;  /* 0x00000010259b7819 */ /* 0x000fe200000006ff */
[----:B------:R-:W-:Y:S01]  /*48c0*/  FFMA.FTZ R144, R206, R154, R151 ;  /* 0x0000009ace907223 */ /* 0x000fe20000010097 */
[----:B------:R-:W-:Y:S01]  /*48d0*/  FADD.FTZ R151, R201, -R152 ;  /* 0x80000098c9977221 */ /* 0x000fe20000010000 */
[-CC-:B------:R-:W-:Y:S01]  /*48e0*/  FFMA.FTZ R152, R207, R149.reuse, R150.reuse ;  /* 0x00000095cf987223 */ /* 0x180fe20000010096 */
[----:B------:R-:W-:Y:S01]  /*48f0*/  FFMA.FTZ R157, R200, R149, R150 ;  /* 0x00000095c89d7223 */ /* 0x000fe20000010096 */
[----:B------:R-:W-:Y:S01]  /*4900*/  SHF.L.U32 R156, R153, 0x10, RZ ;  /* 0x00000010999c7819 */ /* 0x000fe200000006ff */
[----:B------:R-:W-:Y:S01]  /*4910*/  FFMA.FTZ R151, R206, R151, R155 ;  /* 0x00000097ce977223 */ /* 0x000fe2000001009b */
[----:B------:R-:W-:Y:S01]  /*4920*/  SHF.L.U32 R154, R36, 0x10, RZ ;  /* 0x00000010249a7819 */ /* 0x000fe200000006ff */
[--C-:B------:R-:W-:Y:S01]  /*4930*/  FADD.FTZ R153, R205, -R152.reuse ;  /* 0x80000098cd997221 */ /* 0x100fe20000010000 */
[----:B------:R-:W-:Y:S01]  /*4940*/  FADD.FTZ R157, R198, -R157 ;  /* 0x8000009dc69d7221 */ /* 0x000fe20000010000 */
[----:B------:R-:W-:Y:S01]  /*4950*/  PRMT R152, R36, 0x7632, R152 ;  /* 0x0000763224987816 */ /* 0x000fe20000000098 */
[----:B------:R-:W-:Y:S01]  /*4960*/  FFMA.FTZ R155, R204, R149, R150 ;  /* 0x00000095cc9b7223 */ /* 0x000fe20000010096 */
[C---:B------:R-:W-:Y:S01]  /*4970*/  FFMA.FTZ R153, R206.reuse, R153, R154 ;  /* 0x00000099ce997223 */ /* 0x040fe2000001009a */
[----:B------:R-:W-:Y:S01]  /*4980*/  SHF.L.U32 R154, R115, 0x10, RZ ;  /* 0x00000010739a7819 */ /* 0x000fe200000006ff */
[----:B------:R-:W-:Y:S01]  /*4990*/  FFMA.FTZ R158, R206, R157, R156 ;  /* 0x0000009dce9e7223 */ /* 0x000fe2000001009c */
[-C--:B------:R-:W-:Y:S01]  /*49a0*/  FMUL.FTZ R209, R143, R148.reuse ;  /* 0x000000948fd17220 */ /* 0x080fe20000410000 */
[----:B------:R-:W-:Y:S01]  /*49b0*/  SHF.L.U32 R157, R152, 0x10, RZ ;  /* 0x00000010989d7819 */ /* 0x000fe200000006ff */
[----:B------:R-:W-:Y:S01]  /*49c0*/  FADD.FTZ R155, R202, -R155 ;  /* 0x8000009bca9b7221 */ /* 0x000fe20000010000 */
[----:B------:R-:W-:Y:S01]  /*49d0*/  SHF.L.U32 R152, R210, 0x10, RZ ;  /* 0x00000010d2987819 */ /* 0x000fe200000006ff */
[----:B------:R-:W-:Y:S01]  /*49e0*/  FFMA.FTZ R58, R209, R211, R58 ;  /* 0x000000d3d13a7223 */ /* 0x000fe2000001003a */
[----:B------:R-:W-:Y:S01]  /*49f0*/  FMUL.FTZ R210, R154, R209 ;  /* 0x000000d19ad27220 */ /* 0x000fe20000410000 */
[----:B------:R-:W-:Y:S01]  /*4a00*/  SHF.L.U32 R209, R25, 0x10, RZ ;  /* 0x0000001019d17819 */ /* 0x000fe200000006ff */
[-C--:B------:R-:W-:Y:S01]  /*4a10*/  FMUL.FTZ R212, R142, R148.reuse ;  /* 0x000000948ed47220 */ /* 0x080fe20000410000 */
[----:B------:R-:W-:Y:S01]  /*4a20*/  FFMA.FTZ R155, R206, R155, R157 ;  /* 0x0000009bce9b7223 */ /* 0x000fe2000001009d */
[----:B------:R-:W-:Y:S01]  /*4a30*/  SHF.L.U32 R154, R114, 0x10, RZ ;  /* 0x00000010729a7819 */ /* 0x000fe200000006ff */
[----:B------:R-:W-:Y:S01]  /*4a40*/  FMUL.FTZ R157, R145, R148 ;  /* 0x00000094919d7220 */ /* 0x000fe20000410000 */
[----:B------:R-:W-:Y:S01]  /*4a50*/  FMUL.FTZ R213, R209, R212 ;  /* 0x000000d4d1d57220 */ /* 0x000fe20000410000 */
[----:B------:R-:W-:Y:S01]  /*4a60*/  FFMA.FTZ R59, R212, R152, R59 ;  /* 0x00000098d43b7223 */ /* 0x000fe2000001003b */
[----:B------:R-:W-:Y:S01]  /*4a70*/  SHF.L.U32 R156, R159, 0x10, RZ ;  /* 0x000000109f9c7819 */ /* 0x000fe200000006ff */
[----:B------:R-:W-:Y:S01]  /*4a80*/  FMUL.FTZ R209, R154, R157 ;  /* 0x0000009d9ad17220 */ /* 0x000fe20000410000 */
[----:B------:R-:W-:Y:S01]  /*4a90*/  FMUL.FTZ R152, R144, R148 ;  /* 0x0000009490987220 */ /* 0x000fe20000410000 */
[----:B------:R-:W-:Y:S01]  /*4aa0*/  FFMA.FTZ R56, R157, R208, R56 ;  /* 0x000000d09d387223 */ /* 0x000fe20000010038 */
[----:B------:R-:W-:Y:S01]  /*4ab0*/  SHF.L.U32 R211, R24, 0x10, RZ ;  /* 0x0000001018d37819 */ /* 0x000fe200000006ff */
[-C--:B------:R-:W-:Y:S01]  /*4ac0*/  FMUL.FTZ R157, R151, R148.reuse ;  /* 0x00000094979d7220 */ /* 0x080fe20000410000 */
[----:B------:R-:W-:Y:S01]  /*4ad0*/  SHF.L.U32 R154, R113, 0x10, RZ ;  /* 0x00000010719a7819 */ /* 0x000fe200000006ff */
[----:B------:R-:W-:Y:S01]  /*4ae0*/  FMUL.FTZ R208, R158, R148 ;  /* 0x000000949ed07220 */ /* 0x000fe20000410000 */
[----:B------:R-:W-:Y:S01]  /*4af0*/  SHF.L.U32 R159, R146, 0x10, RZ ;  /* 0x00000010929f7819 */ /* 0x000fe200000006ff */
[-C--:B------:R-:W-:Y:S01]  /*4b00*/  FFMA.FTZ R57, R156, R152.reuse, R57 ;  /* 0x000000989c397223 */ /* 0x080fe20000010039 */
[----:B------:R-:W-:Y:S01]  /*4b10*/  FMUL.FTZ R146, R211, R152 ;  /* 0x00000098d3927220 */ /* 0x000fe20000410000 */
[----:B------:R-:W-:Y:S01]  /*4b20*/  FFMA.FTZ R62, R157, R147, R62 ;  /* 0x000000939d3e7223 */ /* 0x000fe2000001003e */
[----:B------:R-:W-:Y:S01]  /*4b30*/  FMUL.FTZ R156, R154, R157 ;  /* 0x0000009d9a9c7220 */ /* 0x000fe20000410000 */
[----:B------:R-:W-:Y:S01]  /*4b40*/  FFMA.FTZ R63, R208, R159, R63 ;  /* 0x0000009fd03f7223 */ /* 0x000fe2000001003f */
[----:B------:R-:W-:Y:S01]  /*4b50*/  SHF.L.U32 R159, R23, 0x10, RZ ;  /* 0x00000010179f7819 */ /* 0x000fe200000006ff */
[----:B------:R-:W-:Y:S01]  /*4b60*/  FMUL.FTZ R147, R153, R148 ;  /* 0x0000009499937220 */ /* 0x000fe20000410000 */
[----:B------:R-:W-:-:S02]  /*4b70*/  SHF.L.U32 R152, R112, 0x10, RZ ;  /* 0x0000001070987819 */ /* 0x000fc400000006ff */
[----:B------:R-:W-:Y:S01]  /*4b80*/  SHF.L.U32 R157, R22, 0x10, RZ ;  /* 0x00000010169d7819 */ /* 0x000fe200000006ff */
[----:B------:R-:W-:Y:S01]  /*4b90*/  FMUL.FTZ R159, R159, R208 ;  /* 0x000000d09f9f7220 */ /* 0x000fe20000410000 */
[----:B------:R-:W-:Y:S01]  /*4ba0*/  SHF.L.U32 R154, R140, 0x10, RZ ;  /* 0x000000108c9a7819 */ /* 0x000fe200000006ff */
[----:B------:R-:W-:Y:S01]  /*4bb0*/  FMUL.FTZ R140, R155, R148 ;  /* 0x000000949b8c7220 */ /* 0x000fe20000410000 */
[----:B------:R-:W-:Y:S01]  /*4bc0*/  FMUL.FTZ R152, R152, R147 ;  /* 0x0000009398987220 */ /* 0x000fe20000410000 */
[----:B------:R-:W-:Y:S01]  /*4bd0*/  F2FP.BF16.F32.PACK_AB R143, R142, R143 ;  /* 0x0000008f8e8f723e */ /* 0x000fe200000010ff */
[----:B------:R-:W-:Y:S01]  /*4be0*/  FFMA.FTZ R60, R147, R141, R60 ;  /* 0x0000008d933c7223 */ /* 0x000fe2000001003c */
[----:B------:R-:W-:Y:S01]  /*4bf0*/  FMUL.FTZ R157, R157, R140 ;  /* 0x0000008c9d9d7220 */ /* 0x000fe20000410000 */
[----:B------:R-:W-:Y:S01]  /*4c00*/  FFMA.FTZ R61, R140, R154, R61 ;  /* 0x0000009a8c3d7223 */ /* 0x000fe2000001003d */
[----:B------:R-:W-:Y:S02]  /*4c10*/  F2FP.BF16.F32.PACK_AB R142, R144, R145 ;  /* 0x00000091908e723e */ /* 0x000fe400000010ff */
[----:B------:R-:W-:-:S02]  /*4c20*/  F2FP.BF16.F32.PACK_AB R141, R158, R151 ;  /* 0x000000979e8d723e */ /* 0x000fc400000010ff */
[----:B------:R-:W-:Y:S02]  /*4c30*/  F2FP.BF16.F32.PACK_AB R140, R155, R153 ;  /* 0x000000999b8c723e */ /* 0x000fe400000010ff */
[----:B------:R-:W-:Y:S02]  /*4c40*/  F2FP.BF16.F32.PACK_AB R147, R213, R210 ;  /* 0x000000d2d593723e */ /* 0x000fe400000010ff */
[----:B------:R-:W-:Y:S02]  /*4c50*/  F2FP.BF16.F32.PACK_AB R146, R146, R209 ;  /* 0x000000d19292723e */ /* 0x000fe400000010ff */
[----:B------:R-:W-:Y:S02]  /*4c60*/  F2FP.BF16.F32.PACK_AB R145, R159, R156 ;  /* 0x0000009c9f91723e */ /* 0x000fe400000010ff */
[----:B------:R-:W-:-:S07]  /*4c70*/  F2FP.BF16.F32.PACK_AB R144, R157, R152 ;  /* 0x000000989d90723e */ /* 0x000fce00000010ff */
.L_x_156:
[----:B------:R-:W-:Y:S01]  /*4c80*/  ISETP.NE.U32.AND P0, PT, RZ, UR12, PT ;  /* 0x0000000cff007c0c */ /* 0x000fe2000bf05070 */
[----:B------:R-:W0:Y:S03]  /*4c90*/  LDC.64 R152, c[0x0][0x468] ;  /* 0x00011a00ff987b82 */ /* 0x000e260000000a00 */
[----:B------:R-:W-:-:S13]  /*4ca0*/  ISETP.NE.AND.EX P0, PT, RZ, UR13, PT, P0 ;  /* 0x0000000dff007c0c */ /* 0x000fda000bf05300 */
[----:B------:R-:W1:Y:S01]  /*4cb0*/  @P0 LDC.64 R154, c[0x0][0x478] ;  /* 0x00011e00ff9a0b82 */ /* 0x000e620000000a00 */
[----:B0-----:R-:W-:-:S04]  /*4cc0*/  IMAD.WIDE.U32 R152, R0, 0x10, R152 ;  /* 0x0000001000987825 */ /* 0x001fc800078e0098 */
[C---:B-1----:R-:W-:Y:S01]  /*4cd0*/  @P0 IMAD.WIDE.U32 R154, R0.reuse, 0x10, R154 ;  /* 0x00000010009a0825 */ /* 0x042fe200078e009a */
[----:B------:R-:W-:-:S04]  /*4ce0*/  IADD3 R0, PT, PT, R0, 0x100, RZ ;  /* 0x0000010000007810 */ /* 0x000fc80007ffe0ff */
[----:B------:R0:W-:Y:S04]  /*4cf0*/  @P0 STG.E.128 desc[UR4][R154.64], R140 ;  /* 0x0000008c9a000986 */ /* 0x0001e8000c101d04 */
[----:B------:R0:W-:Y:S02]  /*4d00*/  STG.E.128 desc[UR4][R152.64], R144 ;  /* 0x0000009098007986 */ /* 0x0001e4000c101d04 */
.L_x_154:
[----:B------:R-:W-:Y:S05]  /*4d10*/  BSYNC.RECONVERGENT B1 ;  /* 0x0000000000017941 */ /* 0x000fea0003800200 */
.L_x_153:
        /* <DEDUP_REMOVED lines=8> */
[-C--:B------:R-:W-:Y:S01]  /*4da0*/  FFMA.FTZ R155, R163, R149.reuse, R150 ;  /* 0x00000095a39b7223 */ /* 0x080fe20000010096 */
[----:B------:R-:W-:Y:S01]  /*4db0*/  PRMT R142, R35, 0x7632, R142 ;  /* 0x00007632238e7816 */ /* 0x000fe2000000008e */
[-C--:B------:R-:W-:Y:S01]  /*4dc0*/  FFMA.FTZ R153, R161, R149.reuse, R150 ;  /* 0x00000095a1997223 */ /* 0x080fe20000010096 */
[----:B-----5:R-:W-:Y:S01]  /*4dd0*/  PRMT R154, R146, 0x7632, R154 ;  /* 0x00007632929a7816 */ /* 0x020fe2000000009a */
[----:B------:R-:W-:Y:S01]  /*4de0*/  FADD.FTZ R152, R164, -R155 ;  /* 0x8000009ba4987221 */ /* 0x000fe20000010000 */
[----:B------:R-:W-:Y:S01]  /*4df0*/  SHF.L.U32 R156, R146, 0x10, RZ ;  /* 0x00000010929c7819 */ /* 0x000fe200000006ff */
[-C--:B------:R-:W-:Y:S01]  /*4e00*/  FFMA.FTZ R210, R172, R149.reuse, R150 ;  /* 0x00000095acd27223 */ /* 0x080fe20000010096 */
[----:B------:R-:W-:Y:S01]  /*4e10*/  PRMT R146, R144, 0x7632, R146 ;  /* 0x0000763290927816 */ /* 0x000fe20000000092 */
[-CC-:B------:R-:W-:Y:S01]  /*4e20*/  FFMA.FTZ R212, R166, R149.reuse, R150.reuse ;  /* 0x00000095a6d47223 */ /* 0x180fe20000010096 */
[----:B------:R-:W-:Y:S01]  /*4e30*/  SHF.L.U32 R141, R144, 0x10, RZ ;  /* 0x00000010908d7819 */ /* 0x000fe200000006ff */
[----:B------:R-:W-:Y:S01]  /*4e40*/  FFMA.FTZ R144, R170, R149, R150 ;  /* 0x00000095aa907223 */ /* 0x000fe20000010096 */
[----:B------:R-:W-:Y:S01]  /*4e50*/  PRMT R140, R34, 0x7632, R140 ;  /* 0x00007632228c7816 */ /* 0x000fe2000000008c */
[----:B------:R-:W-:Y:S01]  /*4e60*/  FADD.FTZ R210, R171, -R210 ;  /* 0x800000d2abd27221 */ /* 0x000fe20000010000 */
[----:B------:R-:W-:Y:S01]  /*4e70*/  PRMT R158, R147, 0x7632, R158 ;  /* 0x00007632939e7816 */ /* 0x000fe2000000009e */
[----:B------:R-:W-:Y:S01]  /*4e80*/  FADD.FTZ R144, R169, -R144 ;  /* 0x80000090a9907221 */ /* 0x000fe20000010000 */
[----:B------:R-:W-:Y:S01]  /*4e90*/  SHF.L.U32 R208, R147, 0x10, RZ ;  /* 0x0000001093d07819 */ /* 0x000fe200000006ff */
[----:B------:R-:W-:Y:S01]  /*4ea0*/  FADD.FTZ R212, R165, -R212 ;  /* 0x800000d4a5d47221 */ /* 0x000fe20000010000 */
[----:B------:R-:W-:-:S02]  /*4eb0*/  PRMT R151, R145, 0x7632, R151 ;  /* 0x0000763291977816 */ /* 0x000fc40000000097 */
[----:B------:R-:W-:Y:S02]  /*4ec0*/  SHF.L.U32 R147, R145, 0x10, RZ ;  /* 0x0000001091937819 */ /* 0x000fe400000006ff */
[----:B------:R-:W-:Y:S01]  /*4ed0*/  SHF.L.U32 R155, R142, 0x10, RZ ;  /* 0x000000108e9b7819 */ /* 0x000fe200000006ff */
[----:B------:R-:W-:Y:S01]  /*4ee0*/  FADD.FTZ R142, R162, -R153 ;  /* 0x80000099a28e7221 */ /* 0x000fe20000010000 */
[----:B------:R-:W-:Y:S02]  /*4ef0*/  SHF.L.U32 R145, R34, 0x10, RZ ;  /* 0x0000001022917819 */ /* 0x000fe400000006ff */
[----:B------:R-:W-:Y:S01]  /*4f00*/  SHF.L.U32 R153, R140, 0x10, RZ ;  /* 0x000000108c997819 */ /* 0x000fe200000006ff */
[C---:B------:R-:W-:Y:S01]  /*4f10*/  FFMA.FTZ R140, R206.reuse, R210, R155 ;  /* 0x000000d2ce8c7223 */ /* 0x040fe2000001009b */
[----:B------:R-:W-:Y:S01]  /*4f20*/  SHF.L.U32 R143, R35, 0x10, RZ ;  /* 0x00000010238f7819 */ /* 0x000fe200000006ff */
[C---:B------:R-:W-:Y:S01]  /*4f30*/  FFMA.FTZ R145, R206.reuse, R142, R145 ;  /* 0x0000008ece917223 */ /* 0x040fe20000010091 */
[-C--:B------:R-:W-:Y:S01]  /*4f40*/  FFMA.FTZ R155, R31, R149.reuse, R150 ;  /* 0x000000951f9b7223 */ /* 0x080fe20000010096 */
[----:B------:R-:W-:Y:S01]  /*4f50*/  FFMA.FTZ R142, R206, R144, R153 ;  /* 0x00000090ce8e7223 */ /* 0x000fe20000010099 */
[C---:B------:R-:W-:Y:S01]  /*4f60*/  PRMT R144, R33.reuse, 0x7632, R144 ;  /* 0x0000763221907816 */ /* 0x040fe20000000090 */
[-CC-:B------:R-:W-:Y:S01]  /*4f70*/  FFMA.FTZ R210, R168, R149.reuse, R150.reuse ;  /* 0x00000095a8d27223 */ /* 0x180fe20000010096 */
[----:B------:R-:W-:Y:S01]  /*4f80*/  FFMA.FTZ R143, R206, R152, R143 ;  /* 0x00000098ce8f7223 */ /* 0x000fe2000001008f */
[----:B------:R-:W-:Y:S01]  /*4f90*/  SHF.L.U32 R153, R33, 0x10, RZ ;  /* 0x0000001021997819 */ /* 0x000fe200000006ff */
[----:B------:R-:W-:Y:S01]  /*4fa0*/  FFMA.FTZ R152, R191, R149, R150 ;  /* 0x00000095bf987223 */ /* 0x000fe20000010096 */
[----:B------:R-:W-:Y:S01]  /*4fb0*/  SHF.L.U32 R157, R144, 0x10, RZ ;  /* 0x00000010909d7819 */ /* 0x000fe200000006ff */
[----:B------:R-:W-:Y:S01]  /*4fc0*/  FADD.FTZ R155, R160, -R155 ;  /* 0x8000009ba09b7221 */ /* 0x000fe20000010000 */
[----:B------:R-:W-:Y:S01]  /*4fd0*/  FADD.FTZ R144, R167, -R210 ;  /* 0x800000d2a7907221 */ /* 0x000fe20000010000 */
[----:B------:R-:W-:Y:S01]  /*4fe0*/  FADD.FTZ R210, R189, -R152 ;  /* 0x80000098bdd27221 */ /* 0x000fe20000010000 */
[----:B------:R-:W-:Y:S01]  /*4ff0*/  SHF.L.U32 R214, R131, 0x10, RZ ;  /* 0x0000001083d67819 */ /* 0x000fe200000006ff */
[C---:B------:R-:W-:Y:S01]  /*5000*/  FFMA.FTZ R153, R206.reuse, R155, R153 ;  /* 0x0000009bce997223 */ /* 0x040fe20000010099 */
[----:B------:R-:W-:Y:S01]  /*5010*/  FFMA.FTZ R152, R206, R144, R157 ;  /* 0x00000090ce987223 */ /* 0x000fe2000001009d */
[C---:B------:R-:W-:Y:S01]  /*5020*/  SHF.L.U32 R155, R32.reuse, 0x10, RZ ;  /* 0x00000010209b7819 */ /* 0x040fe200000006ff */
[----:B------:R-:W-:Y:S01]  /*5030*/  FMUL.FTZ R159, R143, R148 ;  /* 0x000000948f9f7220 */ /* 0x000fe20000410000 */
[----:B------:R-:W-:-:S02]  /*5040*/  PRMT R144, R32, 0x7632, R144 ;  /* 0x0000763220907816 */ /* 0x000fc40000000090 */
[----:B------:R-:W-:Y:S01]  /*5050*/  SHF.L.U32 R151, R151, 0x10, RZ ;  /* 0x0000001097977819 */ /* 0x000fe200000006ff */
[----:B------:R-:W-:Y:S01]  /*5060*/  FFMA.FTZ R155, R206, R210, R155 ;  /* 0x000000d2ce9b7223 */ /* 0x000fe2000001009b */
[----:B------:R-:W-:Y:S01]  /*5070*/  SHF.L.U32 R157, R144, 0x10, RZ ;  /* 0x00000010909d7819 */ /* 0x000fe200000006ff */
[----:B------:R-:W-:Y:S01]  /*5080*/  FMUL.FTZ R210, R140, R148 ;  /* 0x000000948cd27220 */ /* 0x000fe20000410000 */
[----:B------:R-:W-:Y:S01]  /*5090*/  SHF.L.U32 R144, R158, 0x10, RZ ;  /* 0x000000109e907819 */ /* 0x000fe200000006ff */
[----:B------:R-:W-:Y:S01]  /*50a0*/  FFMA.FTZ R50, R159, R208, R50 ;  /* 0x000000d09f327223 */ /* 0x000fe20000010032 */
[----:B------:R-:W-:Y:S01]  /*50b0*/  FMUL.FTZ R158, R214, R159 ;  /* 0x0000009fd69e7220 */ /* 0x000fe20000410000 */
[----:B------:R-:W-:Y:S01]  /*50c0*/  SHF.L.U32 R208, R130, 0x10, RZ ;  /* 0x0000001082d07819 */ /* 0x000fe200000006ff */
[----:B------:R-:W-:Y:S01]  /*50d0*/  FMUL.FTZ R159, R145, R148 ;  /* 0x00000094919f7220 */ /* 0x000fe20000410000 */
[----:B------:R-:W-:Y:S01]  /*50e0*/  FFMA.FTZ R51, R210, R144, R51 ;  /* 0x00000090d2337223 */ /* 0x000fe20000010033 */
[----:B------:R-:W-:Y:S01]  /*50f0*/  SHF.L.U32 R144, R154, 0x10, RZ ;  /* 0x000000109a907819 */ /* 0x000fe200000006ff */
[----:B------:R-:W-:Y:S01]  /*5100*/  FMUL.FTZ R154, R142, R148 ;  /* 0x000000948e9a7220 */ /* 0x000fe20000410000 */
[----:B------:R-:W-:Y:S01]  /*5110*/  FFMA.FTZ R48, R159, R156, R48 ;  /* 0x0000009c9f307223 */ /* 0x000fe20000010030 */
[----:B------:R-:W-:Y:S01]  /*5120*/  FMUL.FTZ R156, R208, R159 ;  /* 0x0000009fd09c7220 */ /* 0x000fe20000410000 */
[----:B------:R-:W-:Y:S01]  /*5130*/  SHF.L.U32 R208, R129, 0x10, RZ ;  /* 0x0000001081d07819 */ /* 0x000fe200000006ff */
[----:B------:R-:W-:Y:S01]  /*5140*/  FFMA.FTZ R49, R154, R144, R49 ;  /* 0x000000909a317223 */ /* 0x000fe20000010031 */
[-C--:B------:R-:W-:Y:S01]  /*5150*/  FMUL.FTZ R159, R153, R148.reuse ;  /* 0x00000094999f7220 */ /* 0x080fe20000410000 */
[----:B------:R-:W-:Y:S01]  /*5160*/  FMUL.FTZ R144, R152, R148 ;  /* 0x0000009498907220 */ /* 0x000fe20000410000 */
[----:B------:R-:W-:Y:S01]  /*5170*/  FFMA.FTZ R157, R206, R212, R157 ;  /* 0x000000d4ce9d7223 */ /* 0x000fe2000001009d */
[----:B------:R-:W-:Y:S01]  /*5180*/  SHF.L.U32 R209, R16, 0x10, RZ ;  /* 0x0000001010d17819 */ /* 0x000fe200000006ff */
[----:B------:R-:W-:Y:S01]  /*5190*/  FFMA.FTZ R54, R159, R147, R54 ;  /* 0x000000939f367223 */ /* 0x000fe20000010036 */
[----:B------:R-:W-:Y:S01]  /*51a0*/  FFMA.FTZ R55, R144, R151, R55 ;  /* 0x0000009790377223 */ /* 0x000fe20000010037 */
[----:B------:R-:W-:Y:S01]  /*51b0*/  FMUL.FTZ R159, R208, R159 ;  /* 0x0000009fd09f7220 */ /* 0x000fe20000410000 */
        /* <DEDUP_REMOVED lines=9> */
[----:B------:R-:W-:Y:S01]  /*5250*/  FFMA.FTZ R53, R146, R151, R53 ;  /* 0x0000009792357223 */ /* 0x000fe20000010035 */
[----:B------:R-:W-:Y:S01]  /*5260*/  FMUL.FTZ R211, R211, R210 ;  /* 0x000000d2d3d37220 */ /* 0x000fe20000410000 */
[----:B------:R-:W-:Y:S01]  /*5270*/  FMUL.FTZ R144, R208, R147 ;  /* 0x00000093d0907220 */ /* 0x000fe20000410000 */
[----:B------:R-:W-:Y:S01]  /*5280*/  FFMA.FTZ R52, R147, R141, R52 ;  /* 0x0000008d93347223 */ /* 0x000fe20000010034 */
[----:B------:R-:W-:Y:S01]  /*5290*/  FMUL.FTZ R151, R213, R146 ;  /* 0x00000092d5977220 */ /* 0x000fe20000410000 */
[----:B------:R-:W-:-:S02]  /*52a0*/  F2FP.BF16.F32.PACK_AB R143, R140, R143 ;  /* 0x0000008f8c8f723e */ /* 0x000fc400000010ff */
[----:B------:R-:W-:Y:S02]  /*52b0*/  F2FP.BF16.F32.PACK_AB R142, R142, R145 ;  /* 0x000000918e8e723e */ /* 0x000fe400000010ff */
[----:B------:R-:W-:Y:S02]  /*52c0*/  F2FP.BF16.F32.PACK_AB R141, R152, R153 ;  /* 0x00000099988d723e */ /* 0x000fe400000010ff */
[----:B------:R-:W-:Y:S02]  /*52d0*/  F2FP.BF16.F32.PACK_AB R140, R157, R155 ;  /* 0x0000009b9d8c723e */ /* 0x000fe400000010ff */
[----:B------:R-:W-:Y:S02]  /*52e0*/  F2FP.BF16.F32.PACK_AB R147, R211, R158 ;  /* 0x0000009ed393723e */ /* 0x000fe400000010ff */
[----:B------:R-:W-:Y:S02]  /*52f0*/  F2FP.BF16.F32.PACK_AB R146, R209, R156 ;  /* 0x0000009cd192723e */ /* 0x000fe400000010ff */
[----:B------:R-:W-:-:S02]  /*5300*/  F2FP.BF16.F32.PACK_AB R145, R154, R159 ;  /* 0x0000009f9a91723e */ /* 0x000fc400000010ff */
[----:B------:R-:W-:Y:S01]  /*5310*/  F2FP.BF16.F32.PACK_AB R144, R151, R144 ;  /* 0x000000909790723e */ /* 0x000fe200000010ff */
[----:B------:R-:W-:Y:S06]  /*5320*/  BRA `(.L_x_160) ;  /* 0x0000000400507947 */ /* 0x000fec0003800000 */
.L_x_159:
[-CC-:B------:R-:W-:Y:S01]  /*5330*/  FFMA.FTZ R152, R191, R149.reuse, R150.reuse ;  /* 0x00000095bf987223 */ /* 0x180fe20000010096 */
[----:B------:R-:W-:Y:S01]  /*5340*/  PRMT R153, R32, 0x7632, R153 ;  /* 0x0000763220997816 */ /* 0x000fe20000000099 */
[-CC-:B------:R-:W-:Y:S01]  /*5350*/  FFMA.FTZ R154, R166, R149.reuse, R150.reuse ;  /* 0x00000095a69a7223 */ /* 0x180fe20000010096 */
[----:B------:R-:W-:Y:S01]  /*5360*/  FFMA.FTZ R157, R31, R149, R150 ;  /* 0x000000951f9d7223 */ /* 0x000fe20000010096 */
[----:B------:R-:W-:Y:S01]  /*5370*/  FADD.FTZ R151, R189, -R152 ;  /* 0x80000098bd977221 */ /* 0x000fe20000010000 */
[----:B------:R-:W-:Y:S01]  /*5380*/  SHF.L.U32 R152, R153, 0x10, RZ ;  /* 0x0000001099987819 */ /* 0x000fe200000006ff */
[----:B------:R-:W-:Y:S01]  /*5390*/  FADD.FTZ R153, R165, -R154 ;  /* 0x8000009aa5997221 */ /* 0x000fe20000010000 */
[C---:B------:R-:W-:Y:S01]  /*53a0*/  SHF.L.U32 R156, R33.reuse, 0x10, RZ ;  /* 0x00000010219c7819 */ /* 0x040fe200000006ff */
[----:B------:R-:W-:Y:S01]  /*53b0*/  FADD.FTZ R157, R160, -R157 ;  /* 0x8000009da09d7221 */ /* 0x000fe20000010000 */
[----:B------:R-:W-:Y:S01]  /*53c0*/  SHF.L.U32 R155, R32, 0x10, RZ ;  /* 0x00000010209b7819 */ /* 0x000fe200000006ff */
[C-C-:B-----5:R-:W-:Y:S01]  /*53d0*/  FFMA.FTZ R153, R206.reuse, R153, R152.reuse ;  /* 0x00000099ce997223 */ /* 0x160fe20000010098 */
[----:B------:R-:W-:Y:S01]  /*53e0*/  PRMT R152, R33, 0x7632, R152 ;  /* 0x0000763221987816 */ /* 0x000fe20000000098 */
[--C-:B------:R-:W-:Y:S01]  /*53f0*/  FFMA.FTZ R157, R206, R157, R156.reuse ;  /* 0x0000009dce9d7223 */ /* 0x100fe2000001009c */
[----:B------:R-:W-:Y:S01]  /*5400*/  PRMT R156, R34, 0x7632, R156 ;  /* 0x00007632229c7816 */ /* 0x000fe2000000009c */
[----:B------:R-:W-:Y:S01]  /*5410*/  FFMA.FTZ R151, R206, R151, R155 ;  /* 0x00000097ce977223 */ /* 0x000fe2000001009b */
[-CC-:B------:R-:W-:Y:S01]  /*5420*/  FFMA.FTZ R154, R168, R149.reuse, R150.reuse ;  /* 0x00000095a89a7223 */ /* 0x180fe20000010096 */
[-C--:B------:R-:W-:Y:S01]  /*5430*/  FFMA.FTZ R208, R170, R149.reuse, R150 ;  /* 0x00000095aad07223 */ /* 0x080fe20000010096 */
[----:B------:R-:W-:Y:S01]  /*5440*/  SHF.L.U32 R159, R152, 0x10, RZ ;  /* 0x00000010989f7819 */ /* 0x000fe200000006ff */
[----:B------:R-:W-:Y:S01]  /*5450*/  FMUL.FTZ R151, R151, R148 ;  /* 0x0000009497977220 */ /* 0x000fe20000410000 */
[----:B------:R-:W-:Y:S01]  /*5460*/  PRMT R152, R144, 0x7632, R152 ;  /* 0x0000763290987816 */ /* 0x000fe20000000098 */
[----:B------:R-:W-:Y:S01]  /*5470*/  FADD.FTZ R155, R167, -R154 ;  /* 0x8000009aa79b7221 */ /* 0x000fe20000010000 */
[----:B------:R-:W-:Y:S01]  /*5480*/  SHF.L.U32 R156, R156, 0x10, RZ ;  /* 0x000000109c9c7819 */ /* 0x000fe200000006ff */
[----:B------:R-:W-:Y:S01]  /*5490*/  FADD.FTZ R211, R169, -R208 ;  /* 0x800000d0a9d37221 */ /* 0x000fe20000010000 */
[----:B------:R-:W-:Y:S01]  /*54a0*/  SHF.L.U32 R144, R144, 0x10, RZ ;  /* 0x0000001090907819 */ /* 0x000fe200000006ff */
[-CC-:B------:R-:W-:Y:S01]  /*54b0*/  FFMA.FTZ R209, R161, R149.reuse, R150.reuse ;  /* 0x00000095a1d17223 */ /* 0x180fe20000010096 */
[----:B------:R-:W-:Y:S01]  /*54c0*/  FFMA.FTZ R213, R163, R149, R150 ;  /* 0x00000095a3d57223 */ /* 0x000fe20000010096 */
[C---:B------:R-:W-:Y:S01]  /*54d0*/  FFMA.FTZ R159, R206.reuse, R155, R159 ;  /* 0x0000009bce9f7223 */ /* 0x040fe2000001009f */
[----:B------:R-:W-:Y:S01]  /*54e0*/  FFMA.FTZ R211, R206, R211, R156 ;  /* 0x000000d3ced37223 */ /* 0x000fe2000001009c */
[----:B------:R-:W-:Y:S01]  /*54f0*/  FFMA.FTZ R52, R151, R144, R52 ;  /* 0x0000009097347223 */ /* 0x000fe20000010034 */
[----:B------:R-:W-:Y:S01]  /*5500*/  SHF.L.U32 R158, R34, 0x10, RZ ;  /* 0x00000010229e7819 */ /* 0x000fe200000006ff */
[----:B------:R-:W-:Y:S01]  /*5510*/  FADD.FTZ R209, R162, -R209 ;  /* 0x800000d1a2d17221 */ /* 0x000fe20000010000 */
[----:B------:R-:W-:Y:S01]  /*5520*/  PRMT R156, R35, 0x7632, R156 ;  /* 0x00007632239c7816 */ /* 0x000fe2000000009c */
[----:B------:R-:W-:Y:S01]  /*5530*/  FADD.FTZ R213, R164, -R213 ;  /* 0x800000d5a4d57221 */ /* 0x000fe20000010000 */
[C---:B------:R-:W-:Y:S01]  /*5540*/  SHF.L.U32 R155, R145.reuse, 0x10, RZ ;  /* 0x00000010919b7819 */ /* 0x040fe200000006ff */
[----:B------:R-:W-:Y:S01]  /*5550*/  FFMA.FTZ R209, R206, R209, R158 ;  /* 0x000000d1ced17223 */ /* 0x000fe2000001009e */
[----:B------:R-:W-:Y:S01]  /*5560*/  PRMT R144, R146, 0x7632, R144 ;  /* 0x0000763292907816 */ /* 0x000fe20000000090 */
[----:B------:R-:W-:Y:S01]  /*5570*/  FFMA.FTZ R158, R172, R149, R150 ;  /* 0x00000095ac9e7223 */ /* 0x000fe20000010096 */
[----:B------:R-:W-:Y:S01]  /*5580*/  PRMT R145, R145, 0x7632, R145 ;  /* 0x0000763291917816 */ /* 0x000fe20000000091 */
[-C--:B------:R-:W-:Y:S01]  /*5590*/  FMUL.FTZ R157, R157, R148.reuse ;  /* 0x000000949d9d7220 */ /* 0x080fe20000410000 */
[----:B------:R-:W-:Y:S01]  /*55a0*/  SHF.L.U32 R210, R35, 0x10, RZ ;  /* 0x0000001023d27819 */ /* 0x000fe200000006ff */
[----:B------:R-:W-:Y:S01]  /*55b0*/  FADD.FTZ R215, R171, -R158 ;  /* 0x8000009eabd77221 */ /* 0x000fe20000010000 */
[----:B------:R-:W-:Y:S01]  /*55c0*/  SHF.L.U32 R154, R152, 0x10, RZ ;  /* 0x00000010989a7819 */ /* 0x000fe200000006ff */
[-C--:B------:R-:W-:Y:S01]  /*55d0*/  FMUL.FTZ R152, R153, R148.reuse ;  /* 0x0000009499987220 */ /* 0x080fe20000410000 */
[----:B------:R-:W-:Y:S01]  /*55e0*/  SHF.L.U32 R217, R156, 0x10, RZ ;  /* 0x000000109cd97819 */ /* 0x000fe200000006ff */
[-C--:B------:R-:W-:Y:S01]  /*55f0*/  FMUL.FTZ R156, R211, R148.reuse ;  /* 0x00000094d39c7220 */ /* 0x080fe20000410000 */
[----:B------:R-:W-:Y:S01]  /*5600*/  SHF.L.U32 R144, R144, 0x10, RZ ;  /* 0x0000001090907819 */ /* 0x000fe200000006ff */
[----:B------:R-:W-:Y:S01]  /*5610*/  FFMA.FTZ R213, R206, R213, R210 ;  /* 0x000000d5ced57223 */ /* 0x000fe200000100d2 */
[----:B------:R-:W-:Y:S01]  /*5620*/  SHF.L.U32 R153, R146, 0x10, RZ ;  /* 0x0000001092997819 */ /* 0x000fe200000006ff */
[----:B------:R-:W-:Y:S01]  /*5630*/  FMUL.FTZ R146, R159, R148 ;  /* 0x000000949f927220 */ /* 0x000fe20000410000 */
[----:B------:R-:W-:Y:S01]  /*5640*/  SHF.L.U32 R145, R145, 0x10, RZ ;  /* 0x0000001091917819 */ /* 0x000fe200000006ff */
[----:B------:R-:W-:Y:S01]  /*5650*/  FFMA.FTZ R53, R152, R154, R53 ;  /* 0x0000009a98357223 */ /* 0x000fe20000010035 */
[----:B------:R-:W-:Y:S01]  /*5660*/  FFMA.FTZ R49, R156, R144, R49 ;  /* 0x000000909c317223 */ /* 0x000fe20000010031 */
[----:B------:R-:W-:Y:S01]  /*5670*/  SHF.L.U32 R154, R147, 0x10, RZ ;  /* 0x00000010939a7819 */ /* 0x000fe200000006ff */
[-C--:B------:R-:W-:Y:S01]  /*5680*/  FMUL.FTZ R209, R209, R148.reuse ;  /* 0x00000094d1d17220 */ /* 0x080fe20000410000 */
[----:B------:R-:W-:Y:S01]  /*5690*/  FFMA.FTZ R55, R146, R145, R55 ;  /* 0x0000009192377223 */ /* 0x000fe20000010037 */
[----:B------:R-:W-:Y:S01]  /*56a0*/  SHF.L.U32 R144, R129, 0x10, RZ ;  /* 0x0000001081907819 */ /* 0x000fe200000006ff */
[----:B------:R-:W-:Y:S01]  /*56b0*/  FMUL.FTZ R213, R213, R148 ;  /* 0x00000094d5d57220 */ /* 0x000fe20000410000 */
[----:B------:R-:W-:Y:S01]  /*56c0*/  SHF.L.U32 R145, R16, 0x10, RZ ;  /* 0x0000001010917819 */ /* 0x000fe200000006ff */
[----:B------:R-:W-:Y:S01]  /*56d0*/  FFMA.FTZ R215, R206, R215, R217 ;  /* 0x000000d7ced77223 */ /* 0x000fe200000100d9 */
[----:B------:R-:W-:Y:S01]  /*56e0*/  FFMA.FTZ R54, R157, R155, R54 ;  /* 0x0000009b9d367223 */ /* 0x000fe20000010036 */
[----:B------:R-:W-:Y:S01]  /*56f0*/  FFMA.FTZ R48, R209, R153, R48 ;  /* 0x00000099d1307223 */ /* 0x000fe20000010030 */
[----:B------:R-:W-:Y:S01]  /*5700*/  FFMA.FTZ R50, R213, R154, R50 ;  /* 0x0000009ad5327223 */ /* 0x000fe20000010032 */
[----:B------:R-:W-:Y:S01]  /*5710*/  FMUL.FTZ R157, R144, R157 ;  /* 0x0000009d909d7220 */ /* 0x000fe20000410000 */
[----:B------:R-:W-:Y:S01]  /*5720*/  SHF.L.U32 R154, R130, 0x10, RZ ;  /* 0x00000010829a7819 */ /* 0x000fe200000006ff */
[----:B------:R-:W-:Y:S01]  /*5730*/  FMUL.FTZ R156, R145, R156 ;  /* 0x0000009c919c7220 */ /* 0x000fe20000410000 */
[----:B------:R-:W-:Y:S01]  /*5740*/  PRMT R153, R147, 0x7632, R153 ;  /* 0x0000763293997816 */ /* 0x000fe20000000099 */
[----:B------:R-:W-:Y:S01]  /*5750*/  FMUL.FTZ R208, R215, R148 ;  /* 0x00000094d7d07220 */ /* 0x000fe20000410000 */
[----:B------:R-:W-:Y:S01]  /*5760*/  SHF.L.U32 R144, R128, 0x10, RZ ;  /* 0x0000001080907819 */ /* 0x000fe200000006ff */
[----:B------:R-:W-:Y:S01]  /*5770*/  FMUL.FTZ R209, R154, R209 ;  /* 0x000000d19ad17220 */ /* 0x000fe20000410000 */
[----:B------:R-:W-:-:S02]  /*5780*/  SHF.L.U32 R158, R131, 0x10, RZ ;  /* 0x00000010839e7819 */ /* 0x000fc400000006ff */
        /* <DEDUP_REMOVED lines=13> */
[----:B------:R-:W-:-:S07]  /*5860*/  F2FP.BF16.F32.PACK_AB R144, R151, R144 ;  /* 0x000000909790723e */ /* 0x000fce00000010ff */
.L_x_160:
[----:B------:R-:W0:Y:S08]  /*5870*/  @P0 LDC.64 R154, c[0x0][0x478] ;  /* 0x00011e00ff9a0b82 */ /* 0x000e300000000a00 */
[----:B------:R-:W1:Y:S01]  /*5880*/  LDC.64 R152, c[0x0][0x468] ;  /* 0x00011a00ff987b82 */ /* 0x000e620000000a00 */
[----:B0-----:R-:W-:-:S05]  /*5890*/  @P0 IMAD.WIDE.U32 R154, R0, 0x10, R154 ;  /* 0x00000010009a0825 */ /* 0x001fca00078e009a */
[----:B------:R2:W-:Y:S01]  /*58a0*/  @P0 STG.E.128 desc[UR4][R154.64], R140 ;  /* 0x0000008c9a000986 */ /* 0x0005e2000c101d04 */
[C---:B-1----:R-:W-:Y:S01]  /*58b0*/  IMAD.WIDE.U32 R152, R0.reuse, 0x10, R152 ;  /* 0x0000001000987825 */ /* 0x042fe200078e0098 */
[----:B------:R-:W-:-:S04]  /*58c0*/  IADD3 R0, PT, PT, R0, 0x100, RZ ;  /* 0x0000010000007810 */ /* 0x000fc80007ffe0ff */
[----:B------:R2:W-:Y:S03]  /*58d0*/  STG.E.128 desc[UR4][R152.64], R144 ;  /* 0x0000009098007986 */ /* 0x0005e6000c101d04 */
.L_x_158:
[----:B------:R-:W-:Y:S05]  /*58e0*/  BSYNC.RECONVERGENT B1 ;  /* 0x0000000000017941 */ /* 0x000fea0003800200 */
.L_x_157:
[----:B------:R-:W-:Y:S05]  /*58f0*/  @!P4 BRA `(.L_x_150) ;  /* 0x0000000800f4c947 */ /* 0x000fea0003800000 */
[----:B0-2---:R-:W0:Y:S02]  /*5900*/  LDC.64 R144, c[0x0][0x390] ;  /* 0x0000e400ff907b82 */ /* 0x005e240000000a00 */
[----:B0-----:R-:W-:-:S06]  /*5910*/  IMAD.WIDE.U32 R144, R0, 0x10, R144 ;  /* 0x0000001000907825 */ /* 0x001fcc00078e0090 */
[----:B------:R-:W5:Y:S01]  /*5920*/  LDG.E.128 R144, desc[UR4][R144.64] ;  /* 0x0000000490907981 */ /* 0x000f62000c1e1d00 */
[----:B------:R-:W-:-:S04]  /*5930*/  ISETP.NE.U32.AND P0, PT, RZ, UR12, PT ;  /* 0x0000000cff007c0c */ /* 0x000fc8000bf05070 */
[----:B------:R-:W-:-:S13]  /*5940*/  ISETP.NE.AND.EX P0, PT, RZ, UR13, PT, P0 ;  /* 0x0000000dff007c0c */ /* 0x000fda000bf05300 */
[----:B------:R-:W-:Y:S05]  /*5950*/  @!P0 BRA `(.L_x_161) ;  /* 0x0000000400648947 */ /* 0x000fea0003800000 */
[----:B------:R-:W-:Y:S01]  /*5960*/  PRMT R140, R139, 0x7632, R140 ;  /* 0x000076328b8c7816 */ /* 0x000fe2000000008c */
[-C--:B------:R-:W-:Y:S01]  /*5970*/  FFMA.FTZ R141, R179, R149.reuse, R150 ;  /* 0x00000095b38d7223 */ /* 0x080fe20000010096 */
[C---:B-----5:R-:W-:Y:S01]  /*5980*/  PRMT R152, R147.reuse, 0x7632, R152 ;  /* 0x0000763293987816 */ /* 0x060fe20000000098 */
[-CC-:B------:R-:W-:Y:S01]  /*5990*/  FFMA.FTZ R142, R188, R149.reuse, R150.reuse ;  /* 0x00000095bc8e7223 */ /* 0x180fe20000010096 */
[----:B------:R-:W-:Y:S01]  /*59a0*/  SHF.L.U32 R156, R147, 0x10, RZ ;  /* 0x00000010939c7819 */ /* 0x000fe200000006ff */
[-C--:B------:R-:W-:Y:S01]  /*59b0*/  FFMA.FTZ R157, R177, R149.reuse, R150 ;  /* 0x00000095b19d7223 */ /* 0x080fe20000010096 */
[----:B------:R-:W-:Y:S01]  /*59c0*/  PRMT R154, R146, 0x7632, R154 ;  /* 0x00007632929a7816 */ /* 0x000fe2000000009a */
[-CC-:B------:R-:W-:Y:S01]  /*59d0*/  FFMA.FTZ R210, R186, R149.reuse, R150.reuse ;  /* 0x00000095bad27223 */ /* 0x180fe20000010096 */
[----:B------:R-:W-:Y:S01]  /*59e0*/  SHF.L.U32 R155, R146, 0x10, RZ ;  /* 0x00000010929b7819 */ /* 0x000fe200000006ff */
[-C--:B------:R-:W-:Y:S01]  /*59f0*/  FFMA.FTZ R151, R175, R149.reuse, R150 ;  /* 0x00000095af977223 */ /* 0x080fe20000010096 */
[C---:B------:R-:W-:Y:S01]  /*5a00*/  PRMT R146, R145.reuse, 0x7632, R146 ;  /* 0x0000763291927816 */ /* 0x040fe20000000092 */
[-CC-:B------:R-:W-:Y:S01]  /*5a10*/  FFMA.FTZ R158, R184, R149.reuse, R150.reuse ;  /* 0x00000095b89e7223 */ /* 0x180fe20000010096 */
[----:B------:R-:W-:Y:S01]  /*5a20*/  SHF.L.U32 R147, R145, 0x10, RZ ;  /* 0x0000001091937819 */ /* 0x000fe200000006ff */
[-CC-:B------:R-:W-:Y:S01]  /*5a30*/  FFMA.FTZ R159, R173, R149.reuse, R150.reuse ;  /* 0x00000095ad9f7223 */ /* 0x180fe20000010096 */
[----:B------:R-:W-:Y:S01]  /*5a40*/  SHF.L.U32 R145, R139, 0x10, RZ ;  /* 0x000000108b917819 */ /* 0x000fe200000006ff */
[----:B------:R-:W-:Y:S01]  /*5a50*/  FFMA.FTZ R208, R182, R149, R150 ;  /* 0x00000095b6d07223 */ /* 0x000fe20000010096 */
[----:B------:R-:W-:Y:S01]  /*5a60*/  SHF.L.U32 R143, R140, 0x10, RZ ;  /* 0x000000108c8f7819 */ /* 0x000fe200000006ff */
[----:B------:R-:W-:Y:S01]  /*5a70*/  FADD.FTZ R140, R180, -R141 ;  /* 0x8000008db48c7221 */ /* 0x000fe20000010000 */
[--C-:B------:R-:W-:Y:S01]  /*5a80*/  FADD.FTZ R149, R187, -R142.reuse ;  /* 0x8000008ebb957221 */ /* 0x100fe20000010000 */
[----:B------:R-:W-:Y:S01]  /*5a90*/  PRMT R142, R144, 0x7632, R142 ;  /* 0x00007632908e7816 */ /* 0x000fe2000000008e */
[----:B------:R-:W-:Y:S01]  /*5aa0*/  FADD.FTZ R209, R178, -R157 ;  /* 0x8000009db2d17221 */ /* 0x000fe20000010000 */
[--C-:B------:R-:W-:Y:S01]  /*5ab0*/  FFMA.FTZ R140, R206, R140, R145.reuse ;  /* 0x0000008cce8c7223 */ /* 0x100fe20000010091 */
[----:B------:R-:W-:Y:S01]  /*5ac0*/  PRMT R145, R138, 0x7632, R145 ;  /* 0x000076328a917816 */ /* 0x000fe20000000091 */
[----:B------:R-:W-:Y:S01]  /*5ad0*/  FFMA.FTZ R143, R206, R149, R143 ;  /* 0x00000095ce8f7223 */ /* 0x000fe2000001008f */
[----:B------:R-:W-:Y:S01]  /*5ae0*/  SHF.L.U32 R141, R144, 0x10, RZ ;  /* 0x00000010908d7819 */ /* 0x000fe200000006ff */
[----:B------:R-:W-:Y:S01]  /*5af0*/  FADD.FTZ R210, R185, -R210 ;  /* 0x800000d2b9d27221 */ /* 0x000fe20000010000 */
[----:B------:R-:W-:Y:S01]  /*5b00*/  PRMT R144, R137, 0x7632, R144 ;  /* 0x0000763289907816 */ /* 0x000fe20000000090 */
[----:B------:R-:W-:Y:S01]  /*5b10*/  FADD.FTZ R150, R176, -R151 ;  /* 0x80000097b0967221 */ /* 0x000fe20000010000 */
[----:B------:R-:W-:-:S02]  /*5b20*/  SHF.L.U32 R157, R145, 0x10, RZ ;  /* 0x00000010919d7819 */ /* 0x000fc400000006ff */
[----:B------:R-:W-:Y:S02]  /*5b30*/  SHF.L.U32 R149, R137, 0x10, RZ ;  /* 0x0000001089957819 */ /* 0x000fe400000006ff */
[----:B------:R-:W-:Y:S01]  /*5b40*/  SHF.L.U32 R151, R144, 0x10, RZ ;  /* 0x0000001090977819 */ /* 0x000fe200000006ff */
[----:B------:R-:W-:Y:S01]  /*5b50*/  FADD.FTZ R144, R183, -R158 ;  /* 0x8000009eb7907221 */ /* 0x000fe20000010000 */
[C---:B------:R-:W-:Y:S01]  /*5b60*/  FFMA.FTZ R158, R206.reuse, R210, R157 ;  /* 0x000000d2ce9e7223 */ /* 0x040fe2000001009d */
[----:B------:R-:W-:Y:S01]  /*5b70*/  FFMA.FTZ R157, R206, R150, R149 ;  /* 0x00000096ce9d7223 */ /* 0x000fe20000010095 */
[----:B------:R-:W-:Y:S01]  /*5b80*/  SHF.L.U32 R153, R138, 0x10, RZ ;  /* 0x000000108a997819 */ /* 0x000fe200000006ff */
[----:B------:R-:W-:Y:S01]  /*5b90*/  FFMA.FTZ R150, R206, R144, R151 ;  /* 0x00000090ce967223 */ /* 0x000fe20000010097 */
[C---:B------:R-:W-:Y:S02]  /*5ba0*/  PRMT R144, R136.reuse, 0x7632, R144 ;  /* 0x0000763288907816 */ /* 0x040fe40000000090 */
[----:B------:R-:W-:Y:S01]  /*5bb0*/  SHF.L.U32 R149, R136, 0x10, RZ ;  /* 0x0000001088957819 */ /* 0x000fe200000006ff */
[----:B------:R-:W-:Y:S01]  /*5bc0*/  FFMA.FTZ R145, R206, R209, R153 ;  /* 0x000000d1ce917223 */ /* 0x000fe20000010099 */
[----:B------:R-:W-:Y:S01]  /*5bd0*/  SHF.L.U32 R151, R144, 0x10, RZ ;  /* 0x0000001090977819 */ /* 0x000fe200000006ff */
[----:B------:R-:W-:Y:S01]  /*5be0*/  FADD.FTZ R153, R174, -R159 ;  /* 0x8000009fae997221 */ /* 0x000fe20000010000 */
[----:B------:R-:W-:Y:S01]  /*5bf0*/  SHF.L.U32 R152, R152, 0x10, RZ ;  /* 0x0000001098987819 */ /* 0x000fe200000006ff */
[----:B------:R-:W-:Y:S01]  /*5c00*/  FADD.FTZ R144, R181, -R208 ;  /* 0x800000d0b5907221 */ /* 0x000fe20000010000 */
[-C--:B------:R-:W-:Y:S01]  /*5c10*/  FMUL.FTZ R208, R143, R148.reuse ;  /* 0x000000948fd07220 */ /* 0x080fe20000410000 */
[----:B------:R-:W-:Y:S01]  /*5c20*/  FMUL.FTZ R159, R140, R148 ;  /* 0x000000948c9f7220 */ /* 0x000fe20000410000 */
[----:B------:R-:W-:Y:S01]  /*5c30*/  FFMA.FTZ R149, R206, R153, R149 ;  /* 0x00000099ce957223 */ /* 0x000fe20000010095 */
[----:B------:R-:W-:Y:S01]  /*5c40*/  SHF.L.U32 R210, R123, 0x10, RZ ;  /* 0x000000107bd27819 */ /* 0x000fe200000006ff */
[----:B------:R-:W-:Y:S01]  /*5c50*/  FFMA.FTZ R153, R208, R152, R43 ;  /* 0x00000098d0997223 */ /* 0x000fe2000001002b */
[----:B------:R-:W-:Y:S01]  /*5c60*/  FFMA.FTZ R152, R159, R156, R42 ;  /* 0x0000009c9f987223 */ /* 0x000fe2000001002a */
[----:B------:R-:W-:Y:S01]  /*5c70*/  FFMA.FTZ R151, R206, R144, R151 ;  /* 0x00000090ce977223 */ /* 0x000fe20000010097 */
[-C--:B------:R-:W-:Y:S01]  /*5c80*/  FMUL.FTZ R43, R145, R148.reuse ;  /* 0x00000094912b7220 */ /* 0x080fe20000410000 */
[----:B------:R-:W-:Y:S01]  /*5c90*/  SHF.L.U32 R42, R154, 0x10, RZ ;  /* 0x000000109a2a7819 */ /* 0x000fe200000006ff */
[----:B------:R-:W-:Y:S01]  /*5ca0*/  FMUL.FTZ R144, R158, R148 ;  /* 0x000000949e907220 */ /* 0x000fe20000410000 */
[----:B------:R-:W-:Y:S01]  /*5cb0*/  FMUL.FTZ R206, R210, R159 ;  /* 0x0000009fd2ce7220 */ /* 0x000fe20000410000 */
[----:B------:R-:W-:Y:S01]  /*5cc0*/  FFMA.FTZ R154, R43, R155, R40 ;  /* 0x0000009b2b9a7223 */ /* 0x000fe20000010028 */
[----:B------:R-:W-:Y:S01]  /*5cd0*/  SHF.L.U32 R159, R8, 0x10, RZ ;  /* 0x00000010089f7819 */ /* 0x000fe200000006ff */
[----:B------:R-:W-:Y:S01]  /*5ce0*/  FFMA.FTZ R155, R144, R42, R41 ;  /* 0x0000002a909b7223 */ /* 0x000fe20000010029 */
[----:B------:R-:W-:Y:S01]  /*5cf0*/  SHF.L.U32 R156, R122, 0x10, RZ ;  /* 0x000000107a9c7819 */ /* 0x000fe200000006ff */
[----:B------:R-:W-:Y:S01]  /*5d00*/  FMUL.FTZ R41, R157, R148 ;  /* 0x000000949d297220 */ /* 0x000fe20000410000 */
[----:B------:R-:W-:Y:S01]  /*5d10*/  SHF.L.U32 R40, R121, 0x10, RZ ;  /* 0x0000001079287819 */ /* 0x000fe200000006ff */
[----:B------:R-:W-:Y:S01]  /*5d20*/  FMUL.FTZ R159, R159, R144 ;  /* 0x000000909f9f7220 */ /* 0x000fe20000410000 */
[----:B------:R-:W-:Y:S01]  /*5d30*/  SHF.L.U32 R144, R120, 0x10, RZ ;  /* 0x0000001078907819 */ /* 0x000fe200000006ff */
[----:B------:R-:W-:Y:S01]  /*5d40*/  FMUL.FTZ R156, R156, R43 ;  /* 0x0000002b9c9c7220 */ /* 0x000fe20000410000 */
[----:B------:R-:W-:Y:S01]  /*5d50*/  FFMA.FTZ R46, R41, R147, R46 ;  /* 0x00000093292e7223 */ /* 0x000fe2000001002e */
[----:B------:R-:W-:Y:S01]  /*5d60*/  FMUL.FTZ R40, R40, R41 ;  /* 0x0000002928287220 */ /* 0x000fe20000410000 */
[----:B------:R-:W-:Y:S01]  /*5d70*/  SHF.L.U32 R209, R9, 0x10, RZ ;  /* 0x0000001009d17819 */ /* 0x000fe200000006ff */
[-C--:B------:R-:W-:Y:S01]  /*5d80*/  FMUL.FTZ R42, R150, R148.reuse ;  /* 0x00000094962a7220 */ /* 0x080fe20000410000 */
        /* <DEDUP_REMOVED lines=8> */
[----:B------:R-:W-:Y:S01]  /*5e10*/  FMUL.FTZ R209, R209, R208 ;  /* 0x000000d0d1d17220 */ /* 0x000fe20000410000 */
[----:B------:R-:W-:Y:S01]  /*5e20*/  FMUL.FTZ R43, R43, R42 ;  /* 0x0000002a2b2b7220 */ /* 0x000fe20000410000 */
[----:B------:R-:W-:Y:S01]  /*5e30*/  FMUL.FTZ R41, R147, R148 ;  /* 0x0000009493297220 */ /* 0x000fe20000410000 */
[----:B------:R-:W-:Y:S01]  /*5e40*/  FFMA.FTZ R45, R148, R142, R45 ;  /* 0x0000008e942d7223 */ /* 0x000fe2000001002d */
[----:B------:R-:W-:Y:S01]  /*5e50*/  FFMA.FTZ R47, R42, R146, R47 ;  /* 0x000000922a2f7223 */ /* 0x000fe2000001002f */
        /* <DEDUP_REMOVED lines=9> */
.L_x_161:
[-CC-:B------:R-:W-:Y:S01]  /*5ef0*/  FFMA.FTZ R151, R179, R149.reuse, R150.reuse ;  /* 0x00000095b3977223 */ /* 0x180fe20000010096 */
[----:B------:R-:W-:Y:S01]  /*5f00*/  SHF.L.U32 R155, R139, 0x10, RZ ;  /* 0x000000108b9b7819 */ /* 0x000fe200000006ff */
[-CC-:B------:R-:W-:Y:S01]  /*5f10*/  FFMA.FTZ R154, R182, R149.reuse, R150.reuse ;  /* 0x00000095b69a7223 */ /* 0x180fe20000010096 */
[----:B-----5:R-:W-:Y:S01]  /*5f20*/  SHF.L.U32 R152, R147, 0x10, RZ ;  /* 0x0000001093987819 */ /* 0x020fe200000006ff */
[----:B------:R-:W-:Y:S01]  /*5f30*/  FADD.FTZ R151, R180, -R151 ;  /* 0x80000097b4977221 */ /* 0x000fe20000010000 */
[-C--:B------:R-:W-:Y:S01]  /*5f40*/  FFMA.FTZ R157, R175, R149.reuse, R150 ;  /* 0x00000095af9d7223 */ /* 0x080fe20000010096 */
[----:B------:R-:W-:Y:S01]  /*5f50*/  PRMT R208, R146, 0x7632, R208 ;  /* 0x0000763292d07816 */ /* 0x000fe200000000d0 */
[----:B------:R-:W-:Y:S01]  /*5f60*/  FFMA.FTZ R153, R173, R149, R150 ;  /* 0x00000095ad997223 */ /* 0x000fe20000010096 */
[----:B------:R-:W-:Y:S01]  /*5f70*/  FFMA.FTZ R151, R206, R151, R155 ;  /* 0x00000097ce977223 */ /* 0x000fe2000001009b */
[----:B------:R-:W-:Y:S01]  /*5f80*/  FADD.FTZ R155, R181, -R154 ;  /* 0x8000009ab59b7221 */ /* 0x000fe20000010000 */
[----:B------:R-:W-:Y:S01]  /*5f90*/  SHF.L.U32 R210, R146, 0x10, RZ ;  /* 0x0000001092d27819 */ /* 0x000fe200000006ff */
[----:B------:R-:W-:Y:S01]  /*5fa0*/  FADD.FTZ R157, R176, -R157 ;  /* 0x8000009db09d7221 */ /* 0x000fe20000010000 */
[----:B------:R-:W-:Y:S01]  /*5fb0*/  FMUL.FTZ R151, R151, R148 ;  /* 0x0000009497977220 */ /* 0x000fe20000410000 */
[----:B------:R-:W-:Y:S01]  /*5fc0*/  SHF.L.U32 R146, R137, 0x10, RZ ;  /* 0x0000001089927819 */ /* 0x000fe200000006ff */
[-CC-:B------:R-:W-:Y:S01]  /*5fd0*/  FFMA.FTZ R158, R184, R149.reuse, R150.reuse ;  /* 0x00000095b89e7223 */ /* 0x180fe20000010096 */
[-C--:B------:R-:W-:Y:S01]  /*5fe0*/  FFMA.FTZ R209, R177, R149.reuse, R150 ;  /* 0x00000095b1d17223 */ /* 0x080fe20000010096 */
[--C-:B------:R-:W-:Y:S01]  /*5ff0*/  FFMA.FTZ R152, R151, R152, R42.reuse ;  /* 0x0000009897987223 */ /* 0x100fe2000001002a */
[----:B------:R-:W-:Y:S01]  /*6000*/  PRMT R42, R136, 0x7632, R42 ;  /* 0x00007632882a7816 */ /* 0x000fe2000000002a */
[-CC-:B------:R-:W-:Y:S01]  /*6010*/  FFMA.FTZ R212, R186, R149.reuse, R150.reuse ;  /* 0x00000095bad47223 */ /* 0x180fe20000010096 */
[--C-:B------:R-:W-:Y:S01]  /*6020*/  FFMA.FTZ R214, R188, R149, R150.reuse ;  /* 0x00000095bcd67223 */ /* 0x100fe20000010096 */
[C---:B------:R-:W-:Y:S01]  /*6030*/  PRMT R150, R145.reuse, 0x7632, R150 ;  /* 0x0000763291967816 */ /* 0x040fe20000000096 */
[----:B------:R-:W-:Y:S01]  /*6040*/  FFMA.FTZ R157, R206, R157, R146 ;  /* 0x0000009dce9d7223 */ /* 0x000fe20000010092 */
[----:B------:R-:W-:Y:S01]  /*6050*/  SHF.L.U32 R42, R42, 0x10, RZ ;  /* 0x000000102a2a7819 */ /* 0x000fe200000006ff */
[----:B------:R-:W-:Y:S01]  /*6060*/  FADD.FTZ R153, R174, -R153 ;  /* 0x80000099ae997221 */ /* 0x000fe20000010000 */
[----:B------:R-:W-:Y:S01]  /*6070*/  SHF.L.U32 R156, R145, 0x10, RZ ;  /* 0x00000010919c7819 */ /* 0x000fe200000006ff */
[----:B------:R-:W-:Y:S01]  /*6080*/  FADD.FTZ R209, R178, -R209 ;  /* 0x800000d1b2d17221 */ /* 0x000fe20000010000 */
[----:B------:R-:W-:Y:S01]  /*6090*/  PRMT R213, R139, 0x7632, R213 ;  /* 0x000076328bd57816 */ /* 0x000fe200000000d5 */
[--C-:B------:R-:W-:Y:S01]  /*60a0*/  FFMA.FTZ R155, R206, R155, R42.reuse ;  /* 0x0000009bce9b7223 */ /* 0x100fe2000001002a */
[----:B------:R-:W-:Y:S01]  /*60b0*/  PRMT R42, R137, 0x7632, R42 ;  /* 0x00007632892a7816 */ /* 0x000fe2000000002a */
[----:B------:R-:W-:Y:S01]  /*60c0*/  FADD.FTZ R211, R185, -R212 ;  /* 0x800000d4b9d37221 */ /* 0x000fe20000010000 */
[----:B------:R-:W-:Y:S01]  /*60d0*/  SHF.L.U32 R145, R136, 0x10, RZ ;  /* 0x0000001088917819 */ /* 0x000fe200000006ff */
[----:B------:R-:W-:Y:S01]  /*60e0*/  FMUL.FTZ R157, R157, R148 ;  /* 0x000000949d9d7220 */ /* 0x000fe20000410000 */
[----:B------:R-:W-:-:S02]  /*60f0*/  SHF.L.U32 R154, R138, 0x10, RZ ;  /* 0x000000108a9a7819 */ /* 0x000fc400000006ff */
[----:B------:R-:W-:Y:S01]  /*6100*/  PRMT R146, R138, 0x7632, R146 ;  /* 0x000076328a927816 */ /* 0x000fe20000000092 */
        /* <DEDUP_REMOVED lines=8> */
[C---:B------:R-:W-:Y:S01]  /*6190*/  FFMA.FTZ R213, R206.reuse, R213, R42 ;  /* 0x000000d5ced57223 */ /* 0x040fe2000001002a */
[----:B------:R-:W-:Y:S01]  /*61a0*/  SHF.L.U32 R149, R149, 0x10, RZ ;  /* 0x0000001095957819 */ /* 0x000fe200000006ff */
[-C--:B------:R-:W-:Y:S01]  /*61b0*/  FMUL.FTZ R42, R155, R148.reuse ;  /* 0x000000949b2a7220 */ /* 0x080fe20000410000 */
[C---:B------:R-:W-:Y:S01]  /*61c0*/  FFMA.FTZ R153, R206.reuse, R153, R159 ;  /* 0x00000099ce997223 */ /* 0x040fe2000001009f */
[----:B------:R-:W-:Y:S01]  /*61d0*/  FFMA.FTZ R211, R206, R211, R146 ;  /* 0x000000d3ced37223 */ /* 0x000fe20000010092 */
[-C--:B------:R-:W-:Y:S01]  /*61e0*/  FMUL.FTZ R209, R209, R148.reuse ;  /* 0x00000094d1d17220 */ /* 0x080fe20000410000 */
[----:B------:R-:W-:Y:S01]  /*61f0*/  SHF.L.U32 R144, R144, 0x10, RZ ;  /* 0x0000001090907819 */ /* 0x000fe200000006ff */
[----:B------:R-:W-:Y:S01]  /*6200*/  FFMA.FTZ R45, R42, R149, R45 ;  /* 0x000000952a2d7223 */ /* 0x000fe2000001002d */
[----:B------:R-:W-:Y:S01]  /*6210*/  SHF.L.U32 R208, R208, 0x10, RZ ;  /* 0x00000010d0d07819 */ /* 0x000fe200000006ff */
[-C--:B------:R-:W-:Y:S01]  /*6220*/  FMUL.FTZ R145, R145, R148.reuse ;  /* 0x0000009491917220 */ /* 0x080fe20000410000 */
[-C--:B------:R-:W-:Y:S01]  /*6230*/  FMUL.FTZ R146, R153, R148.reuse ;  /* 0x0000009499927220 */ /* 0x080fe20000410000 */
[-C--:B------:R-:W-:Y:S01]  /*6240*/  FMUL.FTZ R158, R211, R148.reuse ;  /* 0x00000094d39e7220 */ /* 0x080fe20000410000 */
[----:B------:R-:W-:Y:S01]  /*6250*/  FMUL.FTZ R206, R213, R148 ;  /* 0x00000094d5ce7220 */ /* 0x000fe20000410000 */
[----:B------:R-:W-:Y:S01]  /*6260*/  FFMA.FTZ R154, R209, R210, R40 ;  /* 0x000000d2d19a7223 */ /* 0x000fe20000010028 */
[----:B------:R-:W-:Y:S01]  /*6270*/  SHF.L.U32 R149, R8, 0x10, RZ ;  /* 0x0000001008957819 */ /* 0x000fe200000006ff */
[----:B------:R-:W-:Y:S01]  /*6280*/  FFMA.FTZ R44, R145, R144, R44 ;  /* 0x00000090912c7223 */ /* 0x000fe2000001002c */
[----:B------:R-:W-:Y:S01]  /*6290*/  SHF.L.U32 R148, R123, 0x10, RZ ;  /* 0x000000107b947819 */ /* 0x000fe200000006ff */
[----:B------:R-:W-:Y:S01]  /*62a0*/  FFMA.FTZ R155, R158, R208, R41 ;  /* 0x000000d09e9b7223 */ /* 0x000fe20000010029 */
[----:B------:R-:W-:Y:S01]  /*62b0*/  SHF.L.U32 R40, R121, 0x10, RZ ;  /* 0x0000001079287819 */ /* 0x000fe200000006ff */
[----:B------:R-:W-:Y:S01]  /*62c0*/  FFMA.FTZ R46, R157, R156, R46 ;  /* 0x0000009c9d2e7223 */ /* 0x000fe2000001002e */
[----:B------:R-:W-:Y:S01]  /*62d0*/  SHF.L.U32 R144, R122, 0x10, RZ ;  /* 0x000000107a907819 */ /* 0x000fe200000006ff */
[----:B------:R-:W-:Y:S01]  /*62e0*/  FMUL.FTZ R158, R149, R158 ;  /* 0x0000009e959e7220 */ /* 0x000fe20000410000 */
[----:B------:R-:W-:Y:S01]  /*62f0*/  FMUL.FTZ R148, R148, R151 ;  /* 0x0000009794947220 */ /* 0x000fe20000410000 */
[----:B------:R-:W-:Y:S01]  /*6300*/  FMUL.FTZ R157, R40, R157 ;  /* 0x0000009d289d7220 */ /* 0x000fe20000410000 */
[----:B------:R-:W-:Y:S01]  /*6310*/  SHF.L.U32 R149, R7, 0x10, RZ ;  /* 0x0000001007957819 */ /* 0x000fe200000006ff */
[----:B------:R-:W-:Y:S01]  /*6320*/  FMUL.FTZ R209, R144, R209 ;  /* 0x000000d190d17220 */ /* 0x000fe20000410000 */
[----:B------:R-:W-:-:S02]  /*6330*/  PRMT R147, R147, 0x7632, R147 ;  /* 0x0000763293937816 */ /* 0x000fc40000000093 */
[----:B------:R-:W-:Y:S01]  /*6340*/  SHF.L.U32 R151, R9, 0x10, RZ ;  /* 0x0000001009977819 */ /* 0x000fe200000006ff */
[----:B------:R-:W-:Y:S01]  /*6350*/  FMUL.FTZ R144, R149, R146 ;  /* 0x0000009295907220 */ /* 0x000fe20000410000 */
[----:B------:R-:W-:Y:S02]  /*6360*/  SHF.L.U32 R40, R120, 0x10, RZ ;  /* 0x0000001078287819 */ /* 0x000fe400000006ff */
[----:B------:R-:W-:Y:S01]  /*6370*/  SHF.L.U32 R41, R6, 0x10, RZ ;  /* 0x0000001006297819 */ /* 0x000fe200000006ff */
[----:B------:R-:W-:Y:S01]  /*6380*/  FMUL.FTZ R151, R151, R206 ;  /* 0x000000ce97977220 */ /* 0x000fe20000410000 */
[----:B------:R-:W-:Y:S01]  /*6390*/  SHF.L.U32 R150, R150, 0x10, RZ ;  /* 0x0000001096967819 */ /* 0x000fe200000006ff */
[----:B------:R-:W-:Y:S01]  /*63a0*/  FMUL.FTZ R40, R40, R145 ;  /* 0x0000009128287220 */ /* 0x000fe20000410000 */
[----:B------:R-:W-:Y:S01]  /*63b0*/  SHF.L.U32 R147, R147, 0x10, RZ ;  /* 0x0000001093937819 */ /* 0x000fe200000006ff */
[----:B------:R-:W-:Y:S01]  /*63c0*/  FMUL.FTZ R41, R41, R42 ;  /* 0x0000002a29297220 */ /* 0x000fe20000410000 */
[----:B------:R-:W-:Y:S01]  /*63d0*/  F2FP.BF16.F32.PACK_AB R145, R144, R157 ;  /* 0x0000009d9091723e */ /* 0x000fe200000010ff */
[----:B------:R-:W-:Y:S01]  /*63e0*/  FFMA.FTZ R47, R146, R150, R47 ;  /* 0x00000096922f7223 */ /* 0x000fe2000001002f */
[----:B------:R-:W-:Y:S01]  /*63f0*/  F2FP.BF16.F32.PACK_AB R146, R158, R209 ;  /* 0x000000d19e92723e */ /* 0x000fe200000010ff */
[----:B------:R-:W-:Y:S01]  /*6400*/  FFMA.FTZ R153, R206, R147, R43 ;  /* 0x00000093ce997223 */ /* 0x000fe2000001002b */
[----:B------:R-:W-:-:S02]  /*6410*/  F2FP.BF16.F32.PACK_AB R147, R151, R148 ;  /* 0x000000949793723e */ /* 0x000fc400000010ff */
[----:B------:R-:W-:-:S07]  /*6420*/  F2FP.BF16.F32.PACK_AB R144, R41, R40 ;  /* 0x000000282990723e */ /* 0x000fce00000010ff */
.L_x_162:
[----:B------:R-:W0:Y:S08]  /*6430*/  @P0 LDC.64 R42, c[0x0][0x478] ;  /* 0x00011e00ff2a0b82 */ /* 0x000e300000000a00 */
[----:B------:R-:W1:Y:S01]  /*6440*/  LDC.64 R40, c[0x0][0x468] ;  /* 0x00011a00ff287b82 */ /* 0x000e620000000a00 */
[----:B0-----:R-:W-:Y:S01]  /*6450*/  @P0 IMAD.WIDE.U32 R148, R0, 0x10, R42 ;  /* 0x0000001000940825 */ /* 0x001fe200078e002a */
[----:B------:R-:W-:-:S02]  /*6460*/  MOV R42, R152 ;  /* 0x00000098002a7202 */ /* 0x000fc40000000f00 */
[----:B------:R-:W-:Y:S02]  /*6470*/  MOV R43, R153 ;  /* 0x00000099002b7202 */ /* 0x000fe40000000f00 */
[----:B------:R4:W-:Y:S01]  /*6480*/  @P0 STG.E.128 desc[UR4][R148.64], R140 ;  /* 0x0000008c94000986 */ /* 0x0009e2000c101d04 */
[----:B-1----:R-:W-:Y:S01]  /*6490*/  IMAD.WIDE.U32 R150, R0, 0x10, R40 ;  /* 0x0000001000967825 */ /* 0x002fe200078e0028 */
[----:B------:R-:W-:Y:S02]  /*64a0*/  MOV R40, R154 ;  /* 0x0000009a00287202 */ /* 0x000fe40000000f00 */
[----:B------:R-:W-:Y:S02]  /*64b0*/  MOV R41, R155 ;  /* 0x0000009b00297202 */ /* 0x000fe40000000f00 */
[----:B------:R4:W-:Y:S05]  /*64c0*/  STG.E.128 desc[UR4][R150.64], R144 ;  /* 0x0000009096007986 */ /* 0x0009ea000c101d04 */
.L_x_150:
[----:B------:R-:W-:Y:S05]  /*64d0*/  BSYNC.RECONVERGENT B0 ;  /* 0x0000000000007941 */ /* 0x000fea0003800200 */
.L_x_140:
[----:B0-234-:R-:W0:Y:S01]  /*64e0*/  LDC.64 R144, c[0x0][0x380] ;  /* 0x0000e000ff907b82 */ /* 0x01de220000000a00 */
[----:B------:R-:W-:Y:S02]  /*64f0*/  PLOP3.LUT P2, PT, P2, PT, PT, 0x8, 0x80 ;  /* 0x000000000080781c */ /* 0x000fe4000174e170 */
[----:B0-----:R-:W-:-:S04]  /*6500*/  IADD3 R26, PT, PT, R26, R144, RZ ;  /* 0x000000901a1a7210 */ /* 0x001fc80007ffe0ff */
[----:B------:R-:W-:-:S13]  /*6510*/  ISETP.GE.AND P0, PT, R26, R145, PT ;  /* 0x000000911a00720c */ /* 0x000fda0003f06270 */
[----:B------:R-:W-:Y:S05]  /*6520*/  @!P0 BRA `(.L_x_163) ;  /* 0xffffffa000f08947 */ /* 0x000fea000383ffff */
.L_x_133:
[----:B------:R-:W-:Y:S01]  /*6530*/  IMAD R29, R29, UR6, RZ ;  /* 0x000000061d1d7c24 */ /* 0x000fe2000f8e02ff */
[----:B------:R-:W-:Y:S04]  /*6540*/  BSSY.RECONVERGENT B0, `(.L_x_164) ;  /* 0x0000010000007945 */ /* 0x000fe80003800200 */
[----:B------:R-:W-:Y:S01]  /*6550*/  LEA.HI R29, R29, R30, RZ, 0x1d ;  /* 0x0000001e1d1d7211 */ /* 0x000fe200078fe8ff */
[----:B------:R-:W-:Y:S06]  /*6560*/  @!P3 BRA `(.L_x_165) ;  /* 0x000000000034b947 */ /* 0x000fec0003800000 */
[----:B------:R-:W0:Y:S08]  /*6570*/  LDC.64 R2, c[0x0][0x440] ;  /* 0x00011000ff027b82 */ /* 0x000e300000000a00 */
[----:B------:R-:W1:Y:S08]  /*6580*/  LDC.64 R4, c[0x0][0x448] ;  /* 0x00011200ff047b82 */ /* 0x000e700000000a00 */
[----:B------:R-:W2:Y:S01]  /*6590*/  LDC.64 R6, c[0x0][0x460] ;  /* 0x00011800ff067b82 */ /* 0x000ea20000000a00 */
[----:B0-----:R-:W-:-:S05]  /*65a0*/  IMAD.WIDE.U32 R2, R29, 0x20, R2 ;  /* 0x000000201d027825 */ /* 0x001fca00078e0002 */
[----:B------:R0:W-:Y:S01]  /*65b0*/  STG.E.128 desc[UR4][R2.64], R84 ;  /* 0x0000005402007986 */ /* 0x0001e2000c101d04 */
[----:B-1----:R-:W-:-:S03]  /*65c0*/  IMAD.WIDE.U32 R4, R29, 0x20, R4 ;  /* 0x000000201d047825 */ /* 0x002fc600078e0004 */
[----:B------:R0:W-:Y:S04]  /*65d0*/  STG.E.128 desc[UR4][R2.64+0x10], R80 ;  /* 0x0000105002007986 */ /* 0x0001e8000c101d04 */
[----:B------:R0:W-:Y:S01]  /*65e0*/  STG.E.128 desc[UR4][R4.64], R108 ;  /* 0x0000006c04007986 */ /* 0x0001e2000c101d04 */
[----:B--2---:R-:W-:-:S03]  /*65f0*/  IMAD.WIDE.U32 R6, R29, 0x20, R6 ;  /* 0x000000201d067825 */ /* 0x004fc600078e0006 */
[----:B------:R0:W-:Y:S01]  /*6600*/  STG.E.128 desc[UR4][R4.64+0x10], R104 ;  /* 0x0000106804007986 */ /* 0x0001e2000c101d04 */
[----:B------:R-:W-:-:S03]  /*6610*/  IADD3 R29, PT, PT, R29, 0x100, RZ ;  /* 0x000001001d1d7810 */ /* 0x000fc60007ffe0ff */
[----:B------:R0:W-:Y:S04]  /*6620*/  STG.E.128 desc[UR4][R6.64], R60 ;  /* 0x0000003c06007986 */ /* 0x0001e8000c101d04 */
[----:B------:R0:W-:Y:S02]  /*6630*/  STG.E.128 desc[UR4][R6.64+0x10], R56 ;  /* 0x0000103806007986 */ /* 0x0001e4000c101d04 */
.L_x_165:
[----:B------:R-:W-:Y:S05]  /*6640*/  BSYNC.RECONVERGENT B0 ;  /* 0x0000000000007941 */ /* 0x000fea0003800200 */
.L_x_164:
[----:B------:R-:W-:Y:S04]  /*6650*/  BSSY.RECONVERGENT B0, `(.L_x_166) ;  /* 0x000000f000007945 */ /* 0x000fe80003800200 */
[----:B------:R-:W-:Y:S05]  /*6660*/  @!P5 BRA `(.L_x_167) ;  /* 0x000000000034d947 */ /* 0x000fea0003800000 */
[----:B0-----:R-:W0:Y:S08]  /*6670*/  LDC.64 R2, c[0x0][0x440] ;  /* 0x00011000ff027b82 */ /* 0x001e300000000a00 */
        /* <DEDUP_REMOVED lines=12> */
.L_x_167:
[----:B------:R-:W-:Y:S05]  /*6740*/  BSYNC.RECONVERGENT B0 ;  /* 0x0000000000007941 */ /* 0x000fea0003800200 */
.L_x_166:
[----:B------:R-:W-:Y:S05]  /*6750*/  @!P4 EXIT ;  /* 0x000000000000c94d */ /* 0x000fea0003800000 */
[----:B0--3--:R-:W0:Y:S08]  /*6760*/  LDC.64 R2, c[0x0][0x440] ;  /* 0x00011000ff027b82 */ /* 0x009e300000000a00 */
[----:B------:R-:W1:Y:S08]  /*6770*/  LDC.64 R4, c[0x0][0x448] ;  /* 0x00011200ff047b82 */ /* 0x000e700000000a00 */
[----:B------:R-:W2:Y:S01]  /*6780*/  LDC.64 R6, c[0x0][0x460] ;  /* 0x00011800ff067b82 */ /* 0x000ea20000000a00 */
[----:B0-----:R-:W-:-:S05]  /*6790*/  IMAD.WIDE.U32 R2, R29, 0x20, R2 ;  /* 0x000000201d027825 */ /* 0x001fca00078e0002 */
[----:B------:R-:W-:Y:S01]  /*67a0*/  STG.E.128 desc[UR4][R2.64], R68 ;  /* 0x0000004402007986 */ /* 0x000fe2000c101d04 */
[----:B-1----:R-:W-:-:S03]  /*67b0*/  IMAD.WIDE.U32 R4, R29, 0x20, R4 ;  /* 0x000000201d047825 */ /* 0x002fc600078e0004 */
[----:B------:R-:W-:Y:S04]  /*67c0*/  STG.E.128 desc[UR4][R2.64+0x10], R64 ;  /* 0x0000104002007986 */ /* 0x000fe8000c101d04 */
[----:B------:R-:W-:Y:S01]  /*67d0*/  STG.E.128 desc[UR4][R4.64], R92 ;  /* 0x0000005c04007986 */ /* 0x000fe2000c101d04 */
[----:B--2---:R-:W-:-:S03]  /*67e0*/  IMAD.WIDE.U32 R6, R29, 0x20, R6 ;  /* 0x000000201d067825 */ /* 0x004fc600078e0006 */
[----:B------:R-:W-:Y:S04]  /*67f0*/  STG.E.128 desc[UR4][R4.64+0x10], R88 ;  /* 0x0000105804007986 */ /* 0x000fe8000c101d04 */
[----:B------:R-:W-:Y:S04]  /*6800*/  STG.E.128 desc[UR4][R6.64], R44 ;  /* 0x0000002c06007986 */ /* 0x000fe8000c101d04 */
[----:B------:R-:W-:Y:S01]  /*6810*/  STG.E.128 desc[UR4][R6.64+0x10], R40 ;  /* 0x0000102806007986 */ /* 0x000fe2000c101d04 */
[----:B------:R-:W-:Y:S05]  /*6820*/  EXIT ;  /* 0x000000000000794d */ /* 0x000fea0003800000 */
.L_x_168:
        /* <DEDUP_REMOVED lines=13> */
.L_x_10658:


//--------------------- .text._ZN10layer_norm13ln_bwd_kernelINS_13Kernel_traitsI13__nv_bfloat16S2_S2_S2_fjLj6144ELj1ELj1ELj8ELj16ENS_18Kernel_traits_baseILj6144ES2_S2_S2_S2_fjLj256EEEEELb0ELb1ELb0ELb1EEEvNS_9BwdParamsE --------------------------
	.section	.text._ZN10layer_norm13ln_bwd_kernelINS_13Kernel_traitsI13__nv_bfloat16S2_S2_S2_fjLj6144ELj1ELj1ELj8ELj16ENS_18Kernel_traits_baseILj6144ES2_S2_S2_S2_fjLj256EEEEELb0ELb1ELb0ELb1EEEvNS_9BwdParamsE,"ax",@progbits
	.align	128
        .global         _ZN10layer_norm13ln_bwd_kernelINS_13Kernel_traitsI13__nv_bfloat16S2_S2_S2_fjLj6144ELj1ELj1ELj8ELj16ENS_18Kernel_traits_baseILj6144ES2_S2_S2_S2_fjLj256EEEEELb0ELb1ELb0ELb1EEEvNS_9BwdParamsE
        .type           _ZN10layer_norm13ln_bwd_kernelINS_13Kernel_traitsI13__nv_bfloat16S2_S2_S2_fjLj6144ELj1ELj1ELj8ELj16ENS_18Kernel_traits_baseILj6144ES2_S2_S2_S2_fjLj256EEEEELb0ELb1ELb0ELb1EEEvNS_9BwdParamsE,@function
        .size           _ZN10layer_norm13ln_bwd_kernelINS_13Kernel_traitsI13__nv_bfloat16S2_S2_S2_fjLj6144ELj1ELj1ELj8ELj16ENS_18Kernel_traits_baseILj6144ES2_S2_S2_S2_fjLj256EEEEELb0ELb1ELb0ELb1EEEvNS_9BwdParamsE,(.L_x_10659 - _ZN10layer_norm13ln_bwd_kernelINS_13Kernel_traitsI13__nv_bfloat16S2_S2_S2_fjLj6144ELj1ELj1ELj8ELj16ENS_18Kernel_traits_baseILj6144ES2_S2_S2_S2_fjLj256EEEEELb0ELb1ELb0ELb1EEEvNS_9BwdParamsE)
        .other          _ZN10layer_norm13ln_bwd_kernelINS_13Kernel_traitsI13__nv_bfloat16S2_S2_S2_fjLj6144ELj1ELj1ELj8ELj16ENS_18Kernel_traits_baseILj6144ES2_S2_S2_S2_fjLj256EEEEELb0ELb1ELb0ELb1EEEvNS_9BwdParamsE,@"STO_CUDA_ENTRY STV_DEFAULT"
_ZN10layer_norm13ln_bwd_kernelINS_13Kernel_traitsI13__nv_bfloat16S2_S2_S2_fjLj6144ELj1ELj1ELj8ELj16ENS_18Kernel_traits_baseILj6144ES2_S2_S2_S2_fjLj256EEEEELb0ELb1ELb0ELb1EEEvNS_9BwdParamsE:
.text._ZN10layer_norm13ln_bwd_kernelINS_13Kernel_traitsI13__nv_bfloat16S2_S2_S2_fjLj6144ELj1ELj1ELj8ELj16ENS_18Kernel_traits_baseILj6144ES2_S2_S2_S2_fjLj256EEEEELb0ELb1ELb0ELb1EEEvNS_9BwdParamsE:
        /* <DEDUP_REMOVED lines=41> */
[----:B------:R-:W0:Y:S01]  /*0290*/  LDCU.64 UR4, c[0x0][0x358] ;  /* 0x00006b00ff0477ac */ /* 0x000e220008000a00 */
[----:B-1----:R-:W-:Y:S05]  /*02a0*/  BRA.U UP0, `(.L_x_169) ;  /* 0x0000006100ac7547 */ /* 0x002fea000b800000 */
[----:B------:R-:W1:Y:S08]  /*02b0*/  LDC.64 R2, c[0x0][0x3d0] ;  /* 0x0000f400ff027b82 */ /* 0x000e700000000a00 */
[----:B------:R-:W2:Y:S08]  /*02c0*/  LDC.64 R4, c[0x0][0x3e8] ;  /* 0x0000fa00ff047b82 */ /* 0x000eb00000000a00 */
[----:B------:R-:W3:Y:S01]  /*02d0*/  LDC.64 R6, c[0x0][0x3e0] ;  /* 0x0000f800ff067b82 */ /* 0x000ee20000000a00 */
[----:B------:R-:W-:Y:S01]  /*02e0*/  HFMA2 R138, -RZ, RZ, 0, 0 ;  /* 0x00000000ff8a7431 */ /* 0x000fe200000001ff */
[----:B------:R-:W-:-:S02]  /*02f0*/  PLOP3.LUT P2, PT, PT, PT, PT, 0x8, 0x80 ;  /* 0x000000000080781c */ /* 0x000fc40003f4e170 */
[----:B------:R-:W-:Y:S02]  /*0300*/  CS2R R122, SRZ ;  /* 0x00000000007a7805 */ /* 0x000fe4000001ff00 */
[----:B------:R-:W-:Y:S02]  /*0310*/  SHF.R.U32.HI R137, RZ, 0x5, R0 ;  /* 0x00000005ff897819 */ /* 0x000fe40000011600 */
[----:B------:R-:W-:Y:S02]  /*0320*/  CS2R R120, SRZ ;  /* 0x0000000000787805 */ /* 0x000fe4000001ff00 */
[----:B------:R-:W-:Y:S02]  /*0330*/  MOV R124, RZ ;  /* 0x000000ff007c7202 */ /* 0x000fe40000000f00 */
[----:B------:R-:W-:Y:S01]  /*0340*/  CS2R R118, SRZ ;  /* 0x0000000000767805 */ /* 0x000fe2000001ff00 */
[----:B-1----:R-:W-:Y:S01]  /*0350*/  IMAD.WIDE.U32 R2, R0, 0x10, R2 ;  /* 0x0000001000027825 */ /* 0x002fe200078e0002 */
[----:B------:R-:W-:-:S02]  /*0360*/  CS2R R116, SRZ ;  /* 0x0000000000747805 */ /* 0x000fc4000001ff00 */
[----:B------:R-:W-:Y:S02]  /*0370*/  CS2R R114, SRZ ;  /* 0x0000000000727805 */ /* 0x000fe4000001ff00 */
[----:B------:R-:W-:Y:S02]  /*0380*/  CS2R R112, SRZ ;  /* 0x0000000000707805 */ /* 0x000fe4000001ff00 */
[----:B------:R-:W-:Y:S01]  /*0390*/  CS2R R110, SRZ ;  /* 0x00000000006e7805 */ /* 0x000fe2000001ff00 */
[----:B0-----:R-:W4:Y:S01]  /*03a0*/  LDG.E.128 R16, desc[UR4][R2.64] ;  /* 0x0000000402107981 */ /* 0x001f22000c1e1d00 */
[----:B------:R-:W-:Y:S02]  /*03b0*/  CS2R R20, SRZ ;  /* 0x0000000000147805 */ /* 0x000fe4000001ff00 */
[----:B------:R-:W-:Y:S01]  /*03c0*/  CS2R R22, SRZ ;  /* 0x0000000000167805 */ /* 0x000fe2000001ff00 */
[----:B--2---:R-:W-:Y:S01]  /*03d0*/  IMAD.WIDE.U32 R4, R0, 0x10, R4 ;  /* 0x0000001000047825 */ /* 0x004fe200078e0004 */
[----:B------:R-:W2:Y:S01]  /*03e0*/  LDG.E.128 R12, desc[UR4][R2.64+0x1000] ;  /* 0x00100004020c7981 */ /* 0x000ea2000c1e1d00 */
[----:B------:R-:W-:-:S02]  /*03f0*/  CS2R R24, SRZ ;  /* 0x0000000000187805 */ /* 0x000fc4000001ff00 */
[----:B------:R-:W-:Y:S02]  /*0400*/  CS2R R26, SRZ ;  /* 0x00000000001a7805 */ /* 0x000fe4000001ff00 */
[----:B------:R-:W-:Y:S01]  /*0410*/  CS2R R28, SRZ ;  /* 0x00000000001c7805 */ /* 0x000fe2000001ff00 */
[----:B------:R0:W5:Y:S01]  /*0420*/  LDG.E.128 R8, desc[UR4][R2.64+0x2000] ;  /* 0x0020000402087981 */ /* 0x000162000c1e1d00 */
[----:B------:R-:W-:Y:S02]  /*0430*/  CS2R R30, SRZ ;  /* 0x00000000001e7805 */ /* 0x000fe4000001ff00 */
[----:B------:R-:W-:Y:S02]  /*0440*/  CS2R R32, SRZ ;  /* 0x0000000000207805 */ /* 0x000fe4000001ff00 */
[----:B------:R-:W-:Y:S01]  /*0450*/  CS2R R34, SRZ ;  /* 0x0000000000227805 */ /* 0x000fe2000001ff00 */
[----:B------:R-:W5:Y:S01]  /*0460*/  LDG.E.128 R60, desc[UR4][R4.64+0x2000] ;  /* 0x00200004043c7981 */ /* 0x000f62000c1e1d00 */
[----:B------:R-:W-:-:S02]  /*0470*/  CS2R R36, SRZ ;  /* 0x0000000000247805 */ /* 0x000fc4000001ff00 */
[----:B------:R-:W-:Y:S02]  /*0480*/  CS2R R38, SRZ ;  /* 0x0000000000267805 */ /* 0x000fe4000001ff00 */
[----:B------:R-:W-:Y:S01]  /*0490*/  CS2R R40, SRZ ;  /* 0x0000000000287805 */ /* 0x000fe2000001ff00 */
[----:B------:R-:W5:Y:S01]  /*04a0*/  LDG.E.128 R56, desc[UR4][R4.64+0x1000] ;  /* 0x0010000404387981 */ /* 0x000f62000c1e1d00 */
[----:B------:R-:W-:Y:S02]  /*04b0*/  CS2R R42, SRZ ;  /* 0x00000000002a7805 */ /* 0x000fe4000001ff00 */
[----:B------:R-:W-:Y:S02]  /*04c0*/  CS2R R44, SRZ ;  /* 0x00000000002c7805 */ /* 0x000fe4000001ff00 */
[----:B------:R-:W-:Y:S01]  /*04d0*/  CS2R R46, SRZ ;  /* 0x00000000002e7805 */ /* 0x000fe2000001ff00 */
[----:B------:R1:W5:Y:S01]  /*04e0*/  LDG.E.128 R52, desc[UR4][R4.64] ;  /* 0x0000000404347981 */ /* 0x000362000c1e1d00 */
[----:B---3--:R-:W-:-:S02]  /*04f0*/  ISETP.NE.U32.AND P1, PT, R6, RZ, PT ;  /* 0x000000ff0600720c */ /* 0x008fc40003f25070 */
[----:B0-----:R-:W-:Y:S02]  /*0500*/  CS2R R2, SRZ ;  /* 0x0000000000027805 */ /* 0x001fe4000001ff00 */
[----:B------:R-:W-:Y:S02]  /*0510*/  CS2R R48, SRZ ;  /* 0x0000000000307805 */ /* 0x000fe4000001ff00 */
[----:B------:R-:W-:Y:S02]  /*0520*/  CS2R R50, SRZ ;  /* 0x0000000000327805 */ /* 0x000fe4000001ff00 */
[----:B------:R-:W-:Y:S02]  /*0530*/  ISETP.NE.AND.EX P1, PT, R7, RZ, PT, P1 ;  /* 0x000000ff0700720c */ /* 0x000fe40003f25310 */
[----:B------:R-:W-:Y:S02]  /*0540*/  CS2R R6, SRZ ;  /* 0x0000000000067805 */ /* 0x000fe4000001ff00 */
[----:B------:R-:W-:-:S02]  /*0550*/  CS2R R104, SRZ ;  /* 0x0000000000687805 */ /* 0x000fc4000001ff00 */
[----:B------:R-:W-:Y:S02]  /*0560*/  CS2R R106, SRZ ;  /* 0x00000000006a7805 */ /* 0x000fe4000001ff00 */
[----:B------:R-:W-:Y:S02]  /*0570*/  CS2R R108, SRZ ;  /* 0x00000000006c7805 */ /* 0x000fe4000001ff00 */
[----:B-1----:R-:W-:Y:S02]  /*0580*/  CS2R R4, SRZ ;  /* 0x0000000000047805 */ /* 0x002fe4000001ff00 */
[----:B------:R-:W-:Y:S01]  /*0590*/  MOV R139, UR6 ;  /* 0x00000006008b7c02 */ /* 0x000fe20008000f00 */
[----:B------:R-:W0:Y:S01]  /*05a0*/  LDCU.U8 UR7, c[0x0][0x410] ;  /* 0x00008200ff0777ac */ /* 0x000e220008000000 */
[----:B------:R-:W1:Y:S01]  /*05b0*/  LDCU UR10, c[0x0][0x388] ;  /* 0x00007100ff0a77ac */ /* 0x000e620008000800 */
[----:B------:R-:W3:Y:S01]  /*05c0*/  LDCU UR11, c[0x0][0x400] ;  /* 0x00008000ff0b77ac */ /* 0x000ee20008000800 */
[----:B------:R-:W0:Y:S01]  /*05d0*/  LDCU.64 UR12, c[0x0][0x478] ;  /* 0x00008f00ff0c77ac */ /* 0x000e220008000a00 */
[----:B------:R-:W0:Y:S01]  /*05e0*/  LDCU.64 UR8, c[0x0][0x438] ;  /* 0x00008700ff0877ac */ /* 0x000e220008000a00 */
[----:B----4-:R-:W-:-:S02]  /*05f0*/  PRMT R152, R16, 0x7632, R152 ;  /* 0x0000763210987816 */ /* 0x010fc40000000098 */
[----:B------:R-:W-:Y:S02]  /*0600*/  PRMT R153, R17, 0x7632, R153 ;  /* 0x0000763211997816 */ /* 0x000fe40000000099 */
[----:B------:R-:W-:Y:S02]  /*0610*/  PRMT R154, R18, 0x7632, R154 ;  /* 0x00007632129a7816 */ /* 0x000fe4000000009a */
[----:B------:R-:W-:Y:S02]  /*0620*/  PRMT R155, R19, 0x7632, R155 ;  /* 0x00007632139b7816 */ /* 0x000fe4000000009b */
[----:B--2---:R-:W-:Y:S02]  /*0630*/  PRMT R156, R12, 0x7632, R156 ;  /* 0x000076320c9c7816 */ /* 0x004fe4000000009c */
[----:B------:R-:W-:Y:S02]  /*0640*/  PRMT R157, R13, 0x7632, R157 ;  /* 0x000076320d9d7816 */ /* 0x000fe4000000009d */
[----:B------:R-:W-:-:S02]  /*0650*/  PRMT R158, R14, 0x7632, R158 ;  /* 0x000076320e9e7816 */ /* 0x000fc4000000009e */
[----:B------:R-:W-:Y:S02]  /*0660*/  PRMT R159, R15, 0x7632, R159 ;  /* 0x000076320f9f7816 */ /* 0x000fe4000000009f */
[----:B-----5:R-:W-:Y:S02]  /*0670*/  PRMT R160, R8, 0x7632, R160 ;  /* 0x0000763208a07816 */ /* 0x020fe400000000a0 */
[----:B------:R-:W-:Y:S02]  /*0680*/  PRMT R161, R9, 0x7632, R161 ;  /* 0x0000763209a17816 */ /* 0x000fe400000000a1 */
[----:B------:R-:W-:Y:S02]  /*0690*/  PRMT R162, R10, 0x7632, R162 ;  /* 0x000076320aa27816 */ /* 0x000fe400000000a2 */
[----:B------:R-:W-:Y:S02]  /*06a0*/  PRMT R163, R11, 0x7632, R163 ;  /* 0x000076320ba37816 */ /* 0x000fe400000000a3 */
[----:B------:R-:W-:-:S02]  /*06b0*/  SHF.L.U32 R125, R16, 0x10, RZ ;  /* 0x00000010107d7819 */ /* 0x000fc400000006ff */
[----:B------:R-:W-:Y:S02]  /*06c0*/  SHF.L.U32 R126, R17, 0x10, RZ ;  /* 0x00000010117e7819 */ /* 0x000fe400000006ff */
[----:B------:R-:W-:Y:S02]  /*06d0*/  CS2R R16, SRZ ;  /* 0x0000000000107805 */ /* 0x000fe4000001ff00 */
[----:B------:R-:W-:Y:S02]  /*06e0*/  SHF.L.U32 R127, R18, 0x10, RZ ;  /* 0x00000010127f7819 */ /* 0x000fe400000006ff */
[----:B------:R-:W-:Y:S02]  /*06f0*/  SHF.L.U32 R128, R19, 0x10, RZ ;  /* 0x0000001013807819 */ /* 0x000fe400000006ff */
[----:B------:R-:W-:Y:S02]  /*0700*/  CS2R R18, SRZ ;  /* 0x0000000000127805 */ /* 0x000fe4000001ff00 */
        /* <DEDUP_REMOVED lines=12> */
[----:B------:R-:W-:-:S02]  /*07d0*/  PRMT R140, R60, 0x7632, R140 ;  /* 0x000076323c8c7816 */ /* 0x000fc4000000008c */
[----:B------:R-:W-:Y:S02]  /*07e0*/  PRMT R141, R61, 0x7632, R141 ;  /* 0x000076323d8d7816 */ /* 0x000fe4000000008d */
[----:B------:R-:W-:Y:S02]  /*07f0*/  PRMT R142, R62, 0x7632, R142 ;  /* 0x000076323e8e7816 */ /* 0x000fe4000000008e */
[----:B------:R-:W-:Y:S02]  /*0800*/  PRMT R143, R63, 0x7632, R143 ;  /* 0x000076323f8f7816 */ /* 0x000fe4000000008f */
[----:B------:R-:W-:Y:S02]  /*0810*/  PRMT R144, R56, 0x7632, R144 ;  /* 0x0000763238907816 */ /* 0x000fe40000000090 */
[----:B------:R-:W-:Y:S02]  /*0820*/  PRMT R145, R57, 0x7632, R145 ;  /* 0x0000763239917816 */ /* 0x000fe40000000091 */
[----:B------:R-:W-:-:S02]  /*0830*/  PRMT R146, R58, 0x7632, R146 ;  /* 0x000076323a927816 */ /* 0x000fc40000000092 */
[----:B------:R-:W-:Y:S02]  /*0840*/  PRMT R147, R59, 0x7632, R147 ;  /* 0x000076323b937816 */ /* 0x000fe40000000093 */
[----:B------:R-:W-:Y:S02]  /*0850*/  PRMT R148, R52, 0x7632, R148 ;  /* 0x0000763234947816 */ /* 0x000fe40000000094 */
[----:B------:R-:W-:Y:S02]  /*0860*/  PRMT R149, R53, 0x7632, R149 ;  /* 0x0000763235957816 */ /* 0x000fe40000000095 */
[----:B------:R-:W-:Y:S02]  /*0870*/  PRMT R150, R54, 0x7632, R150 ;  /* 0x0000763236967816 */ /* 0x000fe40000000096 */
[----:B------:R-:W-:Y:S02]  /*0880*/  PRMT R151, R55, 0x7632, R151 ;  /* 0x0000763237977816 */ /* 0x000fe40000000097 */
        /* <DEDUP_REMOVED lines=11> */
[----:B01-3--:R-:W-:-:S07]  /*0940*/  SHF.L.U32 R163, R163, 0x10, RZ ;  /* 0x00000010a3a37819 */ /* 0x00bfce00000006ff */
.L_x_184:
[----:B------:R-:W0:Y:S01]  /*0950*/  LDC.64 R96, c[0x0][0x3a8] ;  /* 0x0000ea00ff607b82 */ /* 0x000e220000000a00 */
[----:B------:R-:W-:-:S05]  /*0960*/  IMAD R80, R139, UR10, RZ ;  /* 0x0000000a8b507c24 */ /* 0x000fca000f8e02ff */
[----:B------:R-:W-:Y:S02]  /*0970*/  SHF.R.S32.HI R81, RZ, 0x1f, R80 ;  /* 0x0000001fff517819 */ /* 0x000fe40000011450 */
[----:B------:R-:W1:Y:S02]  /*0980*/  LDC.64 R102, c[0x0][0x3c0] ;  /* 0x0000f000ff667b82 */ /* 0x000e640000000a00 */
[----:B------:R-:W-:-:S04]  /*0990*/  LEA.HI R81, R81, R80, RZ, 0x3 ;  /* 0x0000005051517211 */ /* 0x000fc800078f18ff */
[----:B------:R-:W-:Y:S02]  /*09a0*/  LEA.HI.SX32 R175, R81, R0, 0x1d ;  /* 0x0000000051af7211 */ /* 0x000fe400078feaff */
[----:B------:R-:W2:Y:S03]  /*09b0*/  LDC.64 R100, c[0x0][0x428] ;  /* 0x00010a00ff647b82 */ /* 0x000ea60000000a00 */
[----:B0-----:R-:W-:-:S05]  /*09c0*/  IMAD.WIDE.U32 R80, R175, 0x10, R96 ;  /* 0x00000010af507825 */ /* 0x001fca00078e0060 */
[----:B------:R-:W0:Y:S01]  /*09d0*/  LDC.64 R168, c[0x0][0x3c8] ;  /* 0x0000f200ffa87b82 */ /* 0x000e220000000a00 */
[----:B------:R-:W-:Y:S01]  /*09e0*/  IADD3 R167, PT, PT, R175, 0x100, RZ ;  /* 0x00000100afa77810 */ /* 0x000fe20007ffe0ff */
[----:B------:R-:W3:Y:S04]  /*09f0*/  LDG.E.128 R80, desc[UR4][R80.64] ;  /* 0x0000000450507981 */ /* 0x000ee8000c1e1d00 */
[----:B------:R-:W-:-:S04]  /*0a00*/  IMAD.WIDE.U32 R88, R167, 0x10, R96 ;  /* 0x00000010a7587825 */ /* 0x000fc800078e0060 */
[----:B-1----:R-:W-:Y:S02]  /*0a10*/  IMAD.WIDE R170, R139, 0x4, R102 ;  /* 0x000000048baa7825 */ /* 0x002fe400078e0266 */
[----:B------:R-:W4:Y:S02]  /*0a20*/  LDG.E.128 R88, desc[UR4][R88.64] ;  /* 0x0000000458587981 */ /* 0x000f24000c1e1d00 */
[----:B--2---:R-:W-:Y:S02]  /*0a30*/  IMAD.WIDE.U32 R84, R175, 0x10, R100 ;  /* 0x00000010af547825 */ /* 0x004fe400078e0064 */
[----:B------:R-:W2:Y:S04]  /*0a40*/  LDG.E R178, desc[UR4][R170.64] ;  /* 0x00000004aab27981 */ /* 0x000ea8000c1e1900 */
[----:B------:R-:W2:Y:S01]  /*0a50*/  LDG.E.128 R84, desc[UR4][R84.64] ;  /* 0x0000000454547981 */ /* 0x000ea2000c1e1d00 */
[----:B0-----:R-:W-:-:S05]  /*0a60*/  IMAD.WIDE R168, R139, 0x4, R168 ;  /* 0x000000048ba87825 */ /* 0x001fca00078e02a8 */
[----:B------:R4:W2:Y:S01]  /*0a70*/  LDG.E R164, desc[UR4][R168.64] ;  /* 0x00000004a8a47981 */ /* 0x0008a2000c1e1900 */
[----:B------:R-:W-:Y:S01]  /*0a80*/  IMAD.WIDE.U32 R92, R167, 0x10, R100 ;  /* 0x00000010a75c7825 */ /* 0x000fe200078e0064 */
[----:B------:R-:W-:-:S05]  /*0a90*/  IADD3 R165, PT, PT, R175, 0x200, RZ ;  /* 0x00000200afa57810 */ /* 0x000fca0007ffe0ff */
[----:B------:R-:W2:Y:S01]  /*0aa0*/  LDG.E.128 R92, desc[UR4][R92.64] ;  /* 0x000000045c5c7981 */ /* 0x000ea2000c1e1d00 */
[----:B------:R-:W-:-:S06]  /*0ab0*/  IMAD.WIDE.U32 R96, R165, 0x10, R96 ;  /* 0x00000010a5607825 */ /* 0x000fcc00078e0060 */
[----:B------:R-:W2:Y:S01]  /*0ac0*/  LDG.E.128 R96, desc[UR4][R96.64] ;  /* 0x0000000460607981 */ /* 0x000ea2000c1e1d00 */
[----:B------:R-:W-:-:S06]  /*0ad0*/  IMAD.WIDE.U32 R100, R165, 0x10, R100 ;  /* 0x00000010a5647825 */ /* 0x000fcc00078e0064 */
[----:B------:R-:W2:Y:S01]  /*0ae0*/  LDG.E.128 R100, desc[UR4][R100.64] ;  /* 0x0000000464647981 */ /* 0x000ea2000c1e1d00 */
[----:B------:R-:W-:-:S04]  /*0af0*/  ISETP.NE.U32.AND P0, PT, RZ, UR8, PT ;  /* 0x00000008ff007c0c */ /* 0x000fc8000bf05070 */
[----:B------:R-:W-:Y:S02]  /*0b00*/  ISETP.NE.AND.EX P0, PT, RZ, UR9, PT, P0 ;  /* 0x00000009ff007c0c */ /* 0x000fe4000bf05300 */
[----:B------:R-:W-:Y:S02]  /*0b10*/  ISETP.NE.AND P3, PT, RZ, UR7, PT ;  /* 0x00000007ff007c0c */ /* 0x000fe4000bf65270 */
[----:B------:R-:W-:Y:S02]  /*0b20*/  LOP3.LUT P4, RZ, R0, 0x1f, RZ, 0xc0, !PT ;  /* 0x0000001f00ff7812 */ /* 0x000fe4000788c0ff */
[C---:B---3--:R-:W-:Y:S02]  /*0b30*/  PRMT R172, R80.reuse, 0x7632, R172 ;  /* 0x0000763250ac7816 */ /* 0x048fe400000000ac */
[----:B------:R-:W-:Y:S02]  /*0b40*/  SHF.L.U32 R203, R80, 0x10, RZ ;  /* 0x0000001050cb7819 */ /* 0x000fe400000006ff */
[----:B------:R-:W-:-:S02]  /*0b50*/  PRMT R173, R81, 0x7632, R173 ;  /* 0x0000763251ad7816 */ /* 0x000fc400000000ad */
[----:B------:R-:W-:Y:S02]  /*0b60*/  SHF.L.U32 R205, R81, 0x10, RZ ;  /* 0x0000001051cd7819 */ /* 0x000fe400000006ff */
[----:B------:R-:W0:Y:S01]  /*0b70*/  @P0 LDC.64 R80, c[0x0][0x438] ;  /* 0x00010e00ff500b82 */ /* 0x000e220000000a00 */
[C---:B----4-:R-:W-:Y:S02]  /*0b80*/  PRMT R168, R88.reuse, 0x7632, R168 ;  /* 0x0000763258a87816 */ /* 0x050fe400000000a8 */
[----:B------:R-:W-:Y:S02]  /*0b90*/  SHF.L.U32 R191, R88, 0x10, RZ ;  /* 0x0000001058bf7819 */ /* 0x000fe400000006ff */
[C---:B------:R-:W-:Y:S02]  /*0ba0*/  PRMT R88, R89.reuse, 0x7632, R88 ;  /* 0x0000763259587816 */ /* 0x040fe40000000058 */
[----:B------:R-:W-:Y:S02]  /*0bb0*/  SHF.L.U32 R187, R89, 0x10, RZ ;  /* 0x0000001059bb7819 */ /* 0x000fe400000006ff */
[----:B------:R-:W-:-:S02]  /*0bc0*/  PRMT R89, R90, 0x7632, R89 ;  /* 0x000076325a597816 */ /* 0x000fc40000000059 */
[----:B------:R-:W-:Y:S02]  /*0bd0*/  SHF.L.U32 R183, R90, 0x10, RZ ;  /* 0x000000105ab77819 */ /* 0x000fe400000006ff */
[----:B------:R-:W-:Y:S02]  /*0be0*/  PRMT R90, R91, 0x7632, R90 ;  /* 0x000076325b5a7816 */ /* 0x000fe4000000005a */
[----:B--2---:R-:W-:Y:S02]  /*0bf0*/  FSEL R178, R178, RZ, !P3 ;  /* 0x000000ffb2b27208 */ /* 0x004fe40005800000 */
[----:B------:R-:W-:Y:S02]  /*0c00*/  SHF.L.U32 R90, R90, 0x10, RZ ;  /* 0x000000105a5a7819 */ /* 0x000fe400000006ff */
[----:B------:R-:W-:Y:S02]  /*0c10*/  SHF.L.U32 R171, R83, 0x10, RZ ;  /* 0x0000001053ab7819 */ /* 0x000fe400000006ff */
[----:B------:R-:W-:-:S02]  /*0c20*/  PRMT R166, R84, 0x7632, R166 ;  /* 0x0000763254a67816 */ /* 0x000fc400000000a6 */
[----:B------:R-:W-:Y:S01]  /*0c30*/  SHF.L.U32 R197, R84, 0x10, RZ ;  /* 0x0000001054c57819 */ /* 0x000fe200000006ff */
[----:B------:R-:W-:Y:S01]  /*0c40*/  FADD.FTZ R203, -R178, R203 ;  /* 0x000000cbb2cb7221 */ /* 0x000fe20000010100 */
[----:B------:R-:W-:Y:S01]  /*0c50*/  SHF.L.U32 R172, R172, 0x10, RZ ;  /* 0x00000010acac7819 */ /* 0x000fe200000006ff */
[----:B------:R-:W-:Y:S01]  /*0c60*/  FADD.FTZ R225, -R178, R90 ;  /* 0x0000005ab2e17221 */ /* 0x000fe20000010100 */
[----:B0-----:R-:W-:-:S04]  /*0c70*/  @P0 IMAD.WIDE.U32 R80, R165, 0x10, R80 ;  /* 0x00000010a5500825 */ /* 0x001fc800078e0050 */
[----:B------:R-:W-:Y:S01]  /*0c80*/  FADD.FTZ R209, -R178, R171 ;  /* 0x000000abb2d17221 */ /* 0x000fe20000010100 */
[----:B------:R-:W-:Y:S01]  /*0c90*/  SHF.L.U32 R90, R166, 0x10, RZ ;  /* 0x00000010a65a7819 */ /* 0x000fe200000006ff */
[----:B------:R-:W-:Y:S01]  /*0ca0*/  FMUL.FTZ R217, R125, R197 ;  /* 0x000000c57dd97220 */ /* 0x000fe20000410000 */
[----:B------:R-:W-:Y:S01]  /*0cb0*/  PRMT R174, R82, 0x7632, R174 ;  /* 0x0000763252ae7816 */ /* 0x000fe200000000ae */
[----:B------:R-:W-:Y:S01]  /*0cc0*/  FADD.FTZ R231, -R178, R172 ;  /* 0x000000acb2e77221 */ /* 0x000fe20000010100 */
[----:B------:R-:W-:Y:S01]  /*0cd0*/  SHF.L.U32 R207, R82, 0x10, RZ ;  /* 0x0000001052cf7819 */ /* 0x000fe200000006ff */
[C---:B------:R-:W-:Y:S01]  /*0ce0*/  FMUL.FTZ R196, R164.reuse, R203 ;  /* 0x000000cba4c47220 */ /* 0x040fe20000410000 */
[----:B------:R-:W-:Y:S01]  /*0cf0*/  PRMT R170, R83, 0x7632, R170 ;  /* 0x0000763253aa7816 */ /* 0x000fe200000000aa */
[----:B------:R0:W5:Y:S01]  /*0d00*/  @P0 LDG.E.128 R72, desc[UR4][R80.64] ;  /* 0x0000000450480981 */ /* 0x000162000c1e1d00 */
[----:B------:R-:W1:Y:S01]  /*0d10*/  @P0 LDC.64 R82, c[0x0][0x438] ;  /* 0x00010e00ff520b82 */ /* 0x000e620000000a00 */
[C---:B------:R-:W-:Y:S01]  /*0d20*/  PRMT R224, R85.reuse, 0x7632, R224 ;  /* 0x0000763255e07816 */ /* 0x040fe200000000e0 */
[----:B------:R-:W-:Y:S01]  /*0d30*/  FMUL.FTZ R206, R164, R209 ;  /* 0x000000d1a4ce7220 */ /* 0x000fe20000410000 */
[----:B------:R-:W-:Y:S01]  /*0d40*/  SHF.L.U32 R199, R85, 0x10, RZ ;  /* 0x0000001055c77819 */ /* 0x000fe200000006ff */
[----:B------:R-:W-:Y:S01]  /*0d50*/  FMUL.FTZ R209, R152, R90 ;  /* 0x0000005a98d17220 */ /* 0x000fe20000410000 */
[----:B------:R-:W-:Y:S01]  /*0d60*/  SHF.L.U32 R173, R173, 0x10, RZ ;  /* 0x00000010adad7819 */ /* 0x000fe200000006ff */
[----:B------:R-:W-:Y:S01]  /*0d70*/  FADD.FTZ R205, -R178, R205 ;  /* 0x000000cdb2cd7221 */ /* 0x000fe20000010100 */
[----:B------:R-:W-:Y:S01]  /*0d80*/  FMUL.FTZ R204, R164, R231 ;  /* 0x000000e7a4cc7220 */ /* 0x000fe20000410000 */
[----:B0-----:R-:W-:Y:S01]  /*0d90*/  FADD.FTZ R80, RZ, R217 ;  /* 0x000000d9ff507221 */ /* 0x001fe20000010000 */
[----:B------:R-:W-:Y:S01]  /*0da0*/  FFMA.FTZ R81, R196, R217, RZ ;  /* 0x000000d9c4517223 */ /* 0x000fe200000100ff */
[----:B------:R-:W-:Y:S01]  /*0db0*/  FADD.FTZ R207, -R178, R207 ;  /* 0x000000cfb2cf7221 */ /* 0x000fe20000010100 */
[----:B------:R-:W-:Y:S01]  /*0dc0*/  SHF.L.U32 R224, R224, 0x10, RZ ;  /* 0x00000010e0e07819 */ /* 0x000fe200000006ff */
[----:B------:R-:W-:Y:S01]  /*0dd0*/  FMUL.FTZ R215, R126, R199 ;  /* 0x000000c77ed77220 */ /* 0x000fe20000410000 */
[----:B------:R-:W-:Y:S01]  /*0de0*/  FADD.FTZ R80, R80, R209 ;  /* 0x000000d150507221 */ /* 0x000fe20000010000 */
[----:B------:R-:W-:Y:S01]  /*0df0*/  FADD.FTZ R229, -R178, R173 ;  /* 0x000000adb2e57221 */ /* 0x000fe20000010100 */
[----:B------:R-:W-:Y:S01]  /*0e00*/  FMUL.FTZ R210, R164, R205 ;  /* 0x000000cda4d27220 */ /* 0x000fe20000410000 */
[----:B------:R-:W-:Y:S01]  /*0e10*/  FFMA.FTZ R81, R204, R209, R81 ;  /* 0x000000d1cc517223 */ /* 0x000fe20000010051 */
[----:B------:R-:W-:Y:S01]  /*0e20*/  PRMT R223, R86, 0x7632, R223 ;  /* 0x0000763256df7816 */ /* 0x000fe200000000df */
[----:B------:R-:W-:Y:S01]  /*0e30*/  FMUL.FTZ R208, R164, R207 ;  /* 0x000000cfa4d07220 */ /* 0x000fe20000410000 */
[----:B------:R-:W-:Y:S01]  /*0e40*/  SHF.L.U32 R201, R86, 0x10, RZ ;  /* 0x0000001056c97819 */ /* 0x000fe200000006ff */
[----:B------:R-:W-:Y:S01]  /*0e50*/  FMUL.FTZ R207, R153, R224 ;  /* 0x000000e099cf7220 */ /* 0x000fe20000410000 */
[----:B------:R-:W-:Y:S01]  /*0e60*/  SHF.L.U32 R174, R174, 0x10, RZ ;  /* 0x00000010aeae7819 */ /* 0x000fe200000006ff */
[----:B------:R-:W-:Y:S01]  /*0e70*/  FADD.FTZ R80, R80, R215 ;  /* 0x000000d750507221 */ /* 0x000fe20000010000 */
[----:B------:R-:W-:Y:S01]  /*0e80*/  FMUL.FTZ R202, R164, R229 ;  /* 0x000000e5a4ca7220 */ /* 0x000fe20000410000 */
[----:B------:R-:W-:Y:S01]  /*0e90*/  FFMA.FTZ R81, R210, R215, R81 ;  /* 0x000000d7d2517223 */ /* 0x000fe20000010051 */
[----:B------:R-:W-:Y:S01]  /*0ea0*/  SHF.L.U32 R223, R223, 0x10, RZ ;  /* 0x00000010dfdf7819 */ /* 0x000fe200000006ff */
[----:B------:R-:W-:Y:S01]  /*0eb0*/  FMUL.FTZ R213, R127, R201 ;  /* 0x000000c97fd57220 */ /* 0x000fe20000410000 */
[----:B------:R-:W-:Y:S01]  /*0ec0*/  FADD.FTZ R80, R80, R207 ;  /* 0x000000cf50507221 */ /* 0x000fe20000010000 */
[----:B------:R-:W-:Y:S01]  /*0ed0*/  FADD.FTZ R227, -R178, R174 ;  /* 0x000000aeb2e37221 */ /* 0x000fe20000010100 */
[----:B------:R-:W-:Y:S01]  /*0ee0*/  FFMA.FTZ R81, R202, R207, R81 ;  /* 0x000000cfca517223 */ /* 0x000fe20000010051 */
[C---:B------:R-:W-:Y:S01]  /*0ef0*/  PRMT R220, R87.reuse, 0x7632, R220 ;  /* 0x0000763257dc7816 */ /* 0x040fe200000000dc */
[----:B------:R-:W-:Y:S01]  /*0f00*/  FMUL.FTZ R205, R154, R223 ;  /* 0x000000df9acd7220 */ /* 0x000fe20000410000 */
[----:B------:R-:W-:Y:S01]  /*0f10*/  SHF.L.U32 R193, R87, 0x10, RZ ;  /* 0x0000001057c17819 */ /* 0x000fe200000006ff */
[----:B------:R-:W-:Y:S01]  /*0f20*/  FADD.FTZ R80, R80, R213 ;  /* 0x000000d550507221 */ /* 0x000fe20000010000 */
[----:B------:R-:W-:Y:S01]  /*0f30*/  SHF.L.U32 R170, R170, 0x10, RZ ;  /* 0x00000010aaaa7819 */ /* 0x000fe200000006ff */
[----:B------:R-:W-:Y:S01]  /*0f40*/  FMUL.FTZ R200, R164, R227 ;  /* 0x000000e3a4c87220 */ /* 0x000fe20000410000 */
[----:B------:R-:W-:Y:S01]  /*0f50*/  FFMA.FTZ R81, R208, R213, R81 ;  /* 0x000000d5d0517223 */ /* 0x000fe20000010051 */
[----:B------:R-:W-:Y:S01]  /*0f60*/  SHF.L.U32 R220, R220, 0x10, RZ ;  /* 0x00000010dcdc7819 */ /* 0x000fe200000006ff */
[----:B------:R-:W-:Y:S01]  /*0f70*/  FMUL.FTZ R211, R128, R193 ;  /* 0x000000c180d37220 */ /* 0x000fe20000410000 */
[----:B------:R-:W-:Y:S01]  /*0f80*/  FADD.FTZ R80, R80, R205 ;  /* 0x000000cd50507221 */ /* 0x000fe20000010000 */
[----:B------:R-:W0:Y:S01]  /*0f90*/  @P1 LDC.64 R86, c[0x0][0x3e0] ;  /* 0x0000f800ff561b82 */ /* 0x000e220000000a00 */
[----:B------:R-:W-:Y:S01]  /*0fa0*/  FADD.FTZ R189, -R178, R170 ;  /* 0x000000aab2bd7221 */ /* 0x000fe20000010100 */
[----:B------:R-:W-:Y:S01]  /*0fb0*/  FFMA.FTZ R81, R200, R205, R81 ;  /* 0x000000cdc8517223 */ /* 0x000fe20000010051 */
[C---:B------:R-:W-:Y:S01]  /*0fc0*/  PRMT R214, R92.reuse, 0x7632, R214 ;  /* 0x000076325cd67816 */ /* 0x040fe200000000d6 */
[----:B-1----:R-:W-:Y:S01]  /*0fd0*/  @P0 IMAD.WIDE.U32 R82, R167, 0x10, R82 ;  /* 0x00000010a7520825 */ /* 0x002fe200078e0052 */
[----:B------:R-:W-:-:S03]  /*0fe0*/  SHF.L.U32 R92, R92, 0x10, RZ ;  /* 0x000000105c5c7819 */ /* 0x000fc600000006ff */
[----:B------:R-:W1:Y:S01]  /*0ff0*/  @P0 LDC.64 R84, c[0x0][0x438] ;  /* 0x00010e00ff540b82 */ /* 0x000e620000000a00 */
[----:B------:R-:W-:Y:S01]  /*1000*/  SHF.L.U32 R168, R168, 0x10, RZ ;  /* 0x00000010a8a87819 */ /* 0x000fe200000006ff */
[----:B------:R-:W-:Y:S01]  /*1010*/  FMUL.FTZ R203, R155, R220 ;  /* 0x000000dc9bcb7220 */ /* 0x000fe20000410000 */
[----:B------:R-:W-:Y:S01]  /*1020*/  FADD.FTZ R80, R80, R211 ;  /* 0x000000d350507221 */ /* 0x000fe20000010000 */
[----:B------:R-:W-:Y:S01]  /*1030*/  FADD.FTZ R191, -R178, R191 ;  /* 0x000000bfb2bf7221 */ /* 0x000fe20000010100 */
[----:B------:R-:W-:Y:S01]  /*1040*/  FMUL.FTZ R198, R164, R189 ;  /* 0x000000bda4c67220 */ /* 0x000fe20000410000 */
[----:B------:R-:W-:Y:S01]  /*1050*/  FFMA.FTZ R81, R206, R211, R81 ;  /* 0x000000d3ce517223 */ /* 0x000fe20000010051 */
[----:B------:R2:W5:Y:S01]  /*1060*/  @P0 LDG.E.128 R68, desc[UR4][R82.64] ;  /* 0x0000000452440981 */ /* 0x000562000c1e1d00 */
[----:B------:R-:W-:Y:S01]  /*1070*/  SHF.L.U32 R214, R214, 0x10, RZ ;  /* 0x00000010d6d67819 */ /* 0x000fe200000006ff */
[----:B------:R-:W-:Y:S01]  /*1080*/  FMUL.FTZ R192, R129, R92 ;  /* 0x0000005c81c07220 */ /* 0x000fe20000410000 */
[----:B------:R-:W-:Y:S01]  /*1090*/  FADD.FTZ R185, -R178, R168 ;  /* 0x000000a8b2b97221 */ /* 0x000fe20000010100 */
[----:B------:R-:W-:Y:S01]  /*10a0*/  FMUL.FTZ R191, R164, R191 ;  /* 0x000000bfa4bf7220 */ /* 0x000fe20000410000 */
[C---:B------:R-:W-:Y:S01]  /*10b0*/  PRMT R216, R93.reuse, 0x7632, R216 ;  /* 0x000076325dd87816 */ /* 0x040fe200000000d8 */
[----:B------:R-:W-:Y:S01]  /*10c0*/  FMUL.FTZ R189, R156, R214 ;  /* 0x000000d69cbd7220 */ /* 0x000fe20000410000 */
[----:B------:R-:W-:Y:S01]  /*10d0*/  SHF.L.U32 R93, R93, 0x10, RZ ;  /* 0x000000105d5d7819 */ /* 0x000fe200000006ff */
[----:B--2---:R-:W-:Y:S01]  /*10e0*/  FADD.FTZ R83, R80, R203 ;  /* 0x000000cb50537221 */ /* 0x004fe20000010000 */
[----:B------:R-:W-:Y:S01]  /*10f0*/  FFMA.FTZ R82, R198, R203, R81 ;  /* 0x000000cbc6527223 */ /* 0x000fe20000010051 */
[----:B------:R-:W-:Y:S01]  /*1100*/  SHF.L.U32 R88, R88, 0x10, RZ ;  /* 0x0000001058587819 */ /* 0x000fe200000006ff */
[----:B------:R-:W-:Y:S01]  /*1110*/  FADD.FTZ R187, -R178, R187 ;  /* 0x000000bbb2bb7221 */ /* 0x000fe20000010100 */
[----:B------:R-:W-:Y:S01]  /*1120*/  FADD.FTZ R80, R83, R192 ;  /* 0x000000c053507221 */ /* 0x000fe20000010000 */
[----:B------:R-:W-:Y:S01]  /*1130*/  FMUL.FTZ R184, R164, R185 ;  /* 0x000000b9a4b87220 */ /* 0x000fe20000410000 */
[----:B------:R-:W-:Y:S01]  /*1140*/  FFMA.FTZ R81, R191, R192, R82 ;  /* 0x000000c0bf517223 */ /* 0x000fe20000010052 */
[----:B------:R-:W-:Y:S01]  /*1150*/  SHF.L.U32 R216, R216, 0x10, RZ ;  /* 0x00000010d8d87819 */ /* 0x000fe200000006ff */
[----:B------:R-:W-:Y:S01]  /*1160*/  FMUL.FTZ R190, R130, R93 ;  /* 0x0000005d82be7220 */ /* 0x000fe20000410000 */
[----:B------:R-:W-:Y:S01]  /*1170*/  SHF.L.U32 R179, R91, 0x10, RZ ;  /* 0x000000105bb37819 */ /* 0x000fe200000006ff */
[----:B------:R-:W-:Y:S01]  /*1180*/  FADD.FTZ R83, R80, R189 ;  /* 0x000000bd50537221 */ /* 0x000fe20000010000 */
[----:B------:R-:W-:Y:S01]  /*1190*/  PRMT R91, R96, 0x7632, R91 ;  /* 0x00007632605b7816 */ /* 0x000fe2000000005b */
[----:B------:R-:W-:Y:S01]  /*11a0*/  FADD.FTZ R181, -R178, R88 ;  /* 0x00000058b2b57221 */ /* 0x000fe20000010100 */
[----:B------:R-:W-:Y:S01]  /*11b0*/  FMUL.FTZ R187, R164, R187 ;  /* 0x000000bba4bb7220 */ /* 0x000fe20000410000 */
[----:B------:R-:W-:Y:S01]  /*11c0*/  FFMA.FTZ R80, R184, R189, R81 ;  /* 0x000000bdb8507223 */ /* 0x000fe20000010051 */
[----:B------:R-:W-:-:S02]  /*11d0*/  PRMT R218, R94, 0x7632, R218 ;  /* 0x000076325eda7816 */ /* 0x000fc400000000da */
[----:B------:R-:W-:Y:S01]  /*11e0*/  SHF.L.U32 R96, R96, 0x10, RZ ;  /* 0x0000001060607819 */ /* 0x000fe200000006ff */
[----:B------:R-:W-:Y:S01]  /*11f0*/  FMUL.FTZ R185, R157, R216 ;  /* 0x000000d89db97220 */ /* 0x000fe20000410000 */
[----:B------:R-:W-:Y:S01]  /*1200*/  SHF.L.U32 R94, R94, 0x10, RZ ;  /* 0x000000105e5e7819 */ /* 0x000fe200000006ff */
[----:B------:R-:W-:Y:S01]  /*1210*/  FADD.FTZ R82, R83, R190 ;  /* 0x000000be53527221 */ /* 0x000fe20000010000 */
[----:B------:R-:W-:Y:S01]  /*1220*/  PRMT R177, R99, 0x7632, R177 ;  /* 0x0000763263b17816 */ /* 0x000fe200000000b1 */
[----:B------:R-:W-:Y:S01]  /*1230*/  FADD.FTZ R183, -R178, R183 ;  /* 0x000000b7b2b77221 */ /* 0x000fe20000010100 */
[----:B------:R-:W-:Y:S01]  /*1240*/  SHF.L.U32 R89, R89, 0x10, RZ ;  /* 0x0000001059597819 */ /* 0x000fe200000006ff */
[----:B------:R-:W-:Y:S01]  /*1250*/  FMUL.FTZ R182, R164, R181 ;  /* 0x000000b5a4b67220 */ /* 0x000fe20000410000 */
[----:B------:R-:W-:Y:S01]  /*1260*/  PRMT R222, R95, 0x7632, R222 ;  /* 0x000076325fde7816 */ /* 0x000fe200000000de */
[----:B------:R-:W-:Y:S01]  /*1270*/  FFMA.FTZ R81, R187, R190, R80 ;  /* 0x000000bebb517223 */ /* 0x000fe20000010050 */
[----:B------:R-:W-:-:S02]  /*1280*/  SHF.L.U32 R195, R95, 0x10, RZ ;  /* 0x000000105fc37819 */ /* 0x000fc400000006ff */
[C---:B------:R-:W-:Y:S02]  /*1290*/  PRMT R95, R97.reuse, 0x7632, R95 ;  /* 0x00007632615f7816 */ /* 0x040fe4000000005f */
[----:B------:R-:W-:Y:S01]  /*12a0*/  SHF.L.U32 R169, R97, 0x10, RZ ;  /* 0x0000001061a97819 */ /* 0x000fe200000006ff */
[----:B------:R-:W-:Y:S01]  /*12b0*/  FADD.FTZ R97, -R178, R96 ;  /* 0x00000060b2617221 */ /* 0x000fe20000010100 */
[----:B------:R-:W-:Y:S01]  /*12c0*/  SHF.L.U32 R218, R218, 0x10, RZ ;  /* 0x00000010dada7819 */ /* 0x000fe200000006ff */
[----:B------:R-:W-:Y:S01]  /*12d0*/  FMUL.FTZ R188, R131, R94 ;  /* 0x0000005e83bc7220 */ /* 0x000fe20000410000 */
[----:B------:R-:W-:Y:S01]  /*12e0*/  SHF.L.U32 R96, R177, 0x10, RZ ;  /* 0x00000010b1607819 */ /* 0x000fe200000006ff */
[----:B------:R-:W-:Y:S01]  /*12f0*/  FADD.FTZ R83, R82, R185 ;  /* 0x000000b952537221 */ /* 0x000fe20000010000 */
[----:B------:R-:W-:Y:S01]  /*1300*/  PRMT R176, R98, 0x7632, R176 ;  /* 0x0000763262b07816 */ /* 0x000fe200000000b0 */
[----:B------:R-:W-:Y:S01]  /*1310*/  FADD.FTZ R177, -R178, R89 ;  /* 0x00000059b2b17221 */ /* 0x000fe20000010100 */
[----:B0-----:R-:W-:-:S04]  /*1320*/  @P1 IMAD.WIDE R86, R139, 0x2, R86 ;  /* 0x000000028b561825 */ /* 0x001fc800078e0256 */
[----:B------:R-:W-:Y:S01]  /*1330*/  FMUL.FTZ R183, R164, R183 ;  /* 0x000000b7a4b77220 */ /* 0x000fe20000410000 */
[----:B------:R-:W-:Y:S01]  /*1340*/  FFMA.FTZ R80, R182, R185, R81 ;  /* 0x000000b9b6507223 */ /* 0x000fe20000010051 */
[----:B-1----:R-:W-:Y:S01]  /*1350*/  @P0 IMAD.WIDE.U32 R84, R175, 0x10, R84 ;  /* 0x00000010af540825 */ /* 0x002fe200078e0054 */
[----:B------:R-:W-:-:S03]  /*1360*/  SHF.L.U32 R99, R99, 0x10, RZ ;  /* 0x0000001063637819 */ /* 0x000fc600000006ff */
[----:B------:R-:W-:Y:S01]  /*1370*/  FMUL.FTZ R181, R158, R218 ;  /* 0x000000da9eb57220 */ /* 0x000fe20000410000 */
[----:B------:R-:W-:Y:S01]  /*1380*/  SHF.L.U32 R91, R91, 0x10, RZ ;  /* 0x000000105b5b7819 */ /* 0x000fe200000006ff */
[----:B------:R-:W-:Y:S01]  /*1390*/  FADD.FTZ R82, R83, R188 ;  /* 0x000000bc53527221 */ /* 0x000fe20000010000 */
[----:B------:R-:W-:Y:S01]  /*13a0*/  FADD.FTZ R179, -R178, R179 ;  /* 0x000000b3b2b37221 */ /* 0x000fe20000010100 */
[----:B------:R-:W-:Y:S01]  /*13b0*/  SHF.L.U32 R176, R176, 0x10, RZ ;  /* 0x00000010b0b07819 */ /* 0x000fe200000006ff */
[----:B------:R-:W-:Y:S01]  /*13c0*/  FMUL.FTZ R180, R164, R177 ;  /* 0x000000b1a4b47220 */ /* 0x000fe20000410000 */
[----:B------:R-:W-:Y:S01]  /*13d0*/  FFMA.FTZ R81, R183, R188, R80 ;  /* 0x000000bcb7517223 */ /* 0x000fe20000010050 */
[----:B------:R0:W2:Y:S01]  /*13e0*/  @P1 LDG.E.U16 R212, desc[UR4][R86.64] ;  /* 0x0000000456d41981 */ /* 0x0000a2000c1e1500 */
[----:B------:R-:W-:Y:S01]  /*13f0*/  SHF.L.U32 R98, R98, 0x10, RZ ;  /* 0x0000001062627819 */ /* 0x000fe200000006ff */
[----:B------:R-:W-:Y:S01]  /*1400*/  FADD.FTZ R173, -R178, R99 ;  /* 0x00000063b2ad7221 */ /* 0x000fe20000010100 */
[----:B------:R-:W-:Y:S01]  /*1410*/  SHF.L.U32 R95, R95, 0x10, RZ ;  /* 0x000000105f5f7819 */ /* 0x000fe200000006ff */
[----:B------:R1:W3:Y:S01]  /*1420*/  @P0 LDG.E.128 R64, desc[UR4][R84.64] ;  /* 0x0000000454400981 */ /* 0x0002e2000c1e1d00 */
[----:B------:R-:W-:Y:S01]  /*1430*/  SHF.L.U32 R222, R222, 0x10, RZ ;  /* 0x00000010dede7819 */ /* 0x000fe200000006ff */
[----:B------:R-:W-:Y:S01]  /*1440*/  FMUL.FTZ R186, R132, R195 ;  /* 0x000000c384ba7220 */ /* 0x000fe20000410000 */
[----:B------:R-:W-:Y:S01]  /*1450*/  FADD.FTZ R83, R82, R181 ;  /* 0x000000b552537221 */ /* 0x000fe20000010000 */
[----:B------:R-:W-:Y:S01]  /*1460*/  FADD.FTZ R99, -R178, R91 ;  /* 0x0000005bb2637221 */ /* 0x000fe20000010100 */
[----:B------:R-:W-:Y:S01]  /*1470*/  FMUL.FTZ R179, R164, R179 ;  /* 0x000000b3a4b37220 */ /* 0x000fe20000410000 */
[----:B------:R-:W-:Y:S01]  /*1480*/  FFMA.FTZ R80, R180, R181, R81 ;  /* 0x000000b5b4507223 */ /* 0x000fe20000010051 */
[C---:B------:R-:W-:Y:S01]  /*1490*/  FADD.FTZ R91, -R178.reuse, R176 ;  /* 0x000000b0b25b7221 */ /* 0x040fe20000010100 */
[C---:B------:R-:W-:Y:S01]  /*14a0*/  FADD.FTZ R89, -R178.reuse, R96 ;  /* 0x00000060b2597221 */ /* 0x040fe20000010100 */
[----:B------:R-:W-:Y:S01]  /*14b0*/  FADD.FTZ R171, -R178, R169 ;  /* 0x000000a9b2ab7221 */ /* 0x000fe20000010100 */
[----:B------:R-:W-:Y:S01]  /*14c0*/  SHF.L.U32 R176, R100, 0x10, RZ ;  /* 0x0000001064b07819 */ /* 0x000fe200000006ff */
[----:B------:R-:W-:Y:S01]  /*14d0*/  FADD.FTZ R169, -R178, R98 ;  /* 0x00000062b2a97221 */ /* 0x000fe20000010100 */
[----:B------:R-:W-:Y:S01]  /*14e0*/  PRMT R96, R102, 0x7632, R96 ;  /* 0x0000763266607816 */ /* 0x000fe20000000060 */
[----:B------:R-:W-:Y:S01]  /*14f0*/  FADD.FTZ R95, -R178, R95 ;  /* 0x0000005fb25f7221 */ /* 0x000fe20000010100 */
[----:B------:R-:W-:Y:S01]  /*1500*/  PRMT R226, R100, 0x7632, R226 ;  /* 0x0000763264e27816 */ /* 0x000fe200000000e2 */
[----:B------:R-:W-:Y:S01]  /*1510*/  FMUL.FTZ R177, R159, R222 ;  /* 0x000000de9fb17220 */ /* 0x000fe20000410000 */
[----:B------:R-:W-:Y:S01]  /*1520*/  FADD.FTZ R82, R83, R186 ;  /* 0x000000ba53527221 */ /* 0x000fe20000010000 */
[----:B------:R-:W-:Y:S01]  /*1530*/  FMUL.FTZ R178, R164, R225 ;  /* 0x000000e1a4b27220 */ /* 0x000fe20000410000 */
[----:B------:R-:W-:Y:S01]  /*1540*/  FFMA.FTZ R81, R179, R186, R80 ;  /* 0x000000bab3517223 */ /* 0x000fe20000010050 */
[----:B------:R-:W-:Y:S01]  /*1550*/  SHF.L.U32 R227, R96, 0x10, RZ ;  /* 0x0000001060e37819 */ /* 0x000fe200000006ff */
[----:B------:R-:W-:Y:S01]  /*1560*/  FMUL.FTZ R96, R133, R176 ;  /* 0x000000b085607220 */ /* 0x000fe20000410000 */
[----:B------:R-:W-:Y:S01]  /*1570*/  SHF.L.U32 R226, R226, 0x10, RZ ;  /* 0x00000010e2e27819 */ /* 0x000fe200000006ff */
[----:B------:R-:W-:Y:S01]  /*1580*/  FADD.FTZ R83, R82, R177 ;  /* 0x000000b152537221 */ /* 0x000fe20000010000 */
[----:B------:R-:W-:Y:S01]  /*1590*/  FMUL.FTZ R97, R164, R97 ;  /* 0x00000061a4617220 */ /* 0x000fe20000410000 */
[----:B------:R-:W-:Y:S01]  /*15a0*/  FFMA.FTZ R80, R178, R177, R81 ;  /* 0x000000b1b2507223 */ /* 0x000fe20000010051 */
[----:B------:R-:W-:Y:S01]  /*15b0*/  PRMT R228, R101, 0x7632, R228 ;  /* 0x0000763265e47816 */ /* 0x000fe200000000e4 */
[----:B------:R-:W-:Y:S01]  /*15c0*/  FADD.FTZ R81, R83, R96 ;  /* 0x0000006053517221 */ /* 0x000fe20000010000 */
        /* <DEDUP_REMOVED lines=9> */
[----:B------:R-:W-:Y:S01]  /*1660*/  FMUL.FTZ R102, R161, R228 ;  /* 0x000000e4a1667220 */ /* 0x000fe20000410000 */
[C---:B------:R-:W-:Y:S01]  /*1670*/  FMUL.FTZ R166, R164.reuse, R95 ;  /* 0x0000005fa4a67220 */ /* 0x040fe20000410000 */
[----:B------:R-:W-:Y:S01]  /*1680*/  FFMA.FTZ R83, R101, R99, R82 ;  /* 0x0000006365537223 */ /* 0x000fe20000010052 */
[----:B------:R-:W-:Y:S01]  /*1690*/  FADD.FTZ R80, R81, R98 ;  /* 0x0000006251507221 */ /* 0x000fe20000010000 */
[C---:B------:R-:W-:Y:S01]  /*16a0*/  PRMT R88, R103.reuse, 0x7632, R88 ;  /* 0x0000763267587816 */ /* 0x040fe20000000058 */
[----:B------:R-:W-:Y:S01]  /*16b0*/  FMUL.FTZ R169, R164, R169 ;  /* 0x000000a9a4a97220 */ /* 0x000fe20000410000 */
[----:B------:R-:W-:Y:S01]  /*16c0*/  SHF.L.U32 R221, R103, 0x10, RZ ;  /* 0x0000001067dd7819 */ /* 0x000fe200000006ff */
[----:B------:R-:W-:Y:S01]  /*16d0*/  FMUL.FTZ R103, R135, R194 ;  /* 0x000000c287677220 */ /* 0x000fe20000410000 */
[----:B------:R-:W-:Y:S01]  /*16e0*/  FFMA.FTZ R82, R166, R102, R83 ;  /* 0x00000066a6527223 */ /* 0x000fe20000010053 */
[----:B------:R-:W-:Y:S01]  /*16f0*/  FADD.FTZ R81, R80, R99 ;  /* 0x0000006350517221 */ /* 0x000fe20000010000 */
[----:B------:R-:W-:Y:S01]  /*1700*/  FMUL.FTZ R168, R162, R227 ;  /* 0x000000e3a2a87220 */ /* 0x000fe20000410000 */
[----:B------:R-:W-:Y:S01]  /*1710*/  FMUL.FTZ R170, R164, R91 ;  /* 0x0000005ba4aa7220 */ /* 0x000fe20000410000 */
[----:B------:R-:W-:Y:S01]  /*1720*/  FFMA.FTZ R83, R169, R103, R82 ;  /* 0x00000067a9537223 */ /* 0x000fe20000010052 */
[----:B------:R-:W-:Y:S01]  /*1730*/  FADD.FTZ R80, R81, R102 ;  /* 0x0000006651507221 */ /* 0x000fe20000010000 */
[----:B------:R-:W-:Y:S01]  /*1740*/  SHF.L.U32 R230, R88, 0x10, RZ ;  /* 0x0000001058e67819 */ /* 0x000fe200000006ff */
[----:B------:R-:W-:Y:S01]  /*1750*/  FMUL.FTZ R171, R136, R221 ;  /* 0x000000dd88ab7220 */ /* 0x000fe20000410000 */
[----:B------:R-:W-:Y:S01]  /*1760*/  FMUL.FTZ R173, R164, R173 ;  /* 0x000000ada4ad7220 */ /* 0x000fe20000410000 */
[----:B------:R-:W-:Y:S01]  /*1770*/  FFMA.FTZ R82, R170, R168, R83 ;  /* 0x000000a8aa527223 */ /* 0x000fe20000010053 */
[----:B------:R-:W-:Y:S01]  /*1780*/  FADD.FTZ R81, R80, R103 ;  /* 0x0000006750517221 */ /* 0x000fe20000010000 */
[----:B------:R-:W-:Y:S01]  /*1790*/  FMUL.FTZ R172, R163, R230 ;  /* 0x000000e6a3ac7220 */ /* 0x000fe20000410000 */
[----:B------:R-:W-:Y:S01]  /*17a0*/  FMUL.FTZ R174, R164, R89 ;  /* 0x00000059a4ae7220 */ /* 0x000fe20000410000 */
[----:B------:R-:W-:Y:S01]  /*17b0*/  FFMA.FTZ R83, R173, R171, R82 ;  /* 0x000000abad537223 */ /* 0x000fe20000010052 */
[----:B------:R-:W-:-:S03]  /*17c0*/  FADD.FTZ R80, R81, R168 ;  /* 0x000000a851507221 */ /* 0x000fc60000010000 */
[----:B------:R-:W-:Y:S01]  /*17d0*/  FFMA.FTZ R83, R174, R172, R83 ;  /* 0x000000acae537223 */ /* 0x000fe20000010053 */
[----:B------:R-:W-:-:S04]  /*17e0*/  FADD.FTZ R81, R80, R171 ;  /* 0x000000ab50517221 */ /* 0x000fc80000010000 */
[----:B------:R-:W-:Y:S01]  /*17f0*/  FADD.FTZ R81, R81, R172 ;  /* 0x000000ac51517221 */ /* 0x000fe20000010000 */
[----:B------:R-:W4:Y:S04]  /*1800*/  SHFL.DOWN PT, R82, R83, 0x10, 0x1f ;  /* 0x0a001f0053527f89 */ /* 0x000f2800000e0000 */
[----:B------:R-:W0:Y:S01]  /*1810*/  SHFL.DOWN PT, R80, R81, 0x10, 0x1f ;  /* 0x0a001f0051507f89 */ /* 0x000e2200000e0000 */
[----:B----4-:R-:W-:Y:S01]  /*1820*/  FADD.FTZ R82, R83, R82 ;  /* 0x0000005253527221 */ /* 0x010fe20000010000 */
[----:B0-----:R-:W-:-:S04]  /*1830*/  FADD.FTZ R80, R81, R80 ;  /* 0x0000005051507221 */ /* 0x001fc80000010000 */
[----:B------:R-:W0:Y:S04]  /*1840*/  SHFL.DOWN PT, R87, R82, 0x8, 0x1f ;  /* 0x09001f0052577f89 */ /* 0x000e2800000e0000 */
[----:B-1----:R-:W1:Y:S01]  /*1850*/  SHFL.DOWN PT, R85, R80, 0x8, 0x1f ;  /* 0x09001f0050557f89 */ /* 0x002e6200000e0000 */
[----:B0-----:R-:W-:Y:S01]  /*1860*/  FADD.FTZ R87, R82, R87 ;  /* 0x0000005752577221 */ /* 0x001fe20000010000 */
[----:B-1----:R-:W-:-:S04]  /*1870*/  FADD.FTZ R85, R80, R85 ;  /* 0x0000005550557221 */ /* 0x002fc80000010000 */
[----:B------:R-:W0:Y:S04]  /*1880*/  SHFL.DOWN PT, R86, R87, 0x4, 0x1f ;  /* 0x08801f0057567f89 */ /* 0x000e2800000e0000 */
[----:B------:R-:W1:Y:S01]  /*1890*/  SHFL.DOWN PT, R84, R85, 0x4, 0x1f ;  /* 0x08801f0055547f89 */ /* 0x000e6200000e0000 */
[----:B------:R-:W4:Y:S01]  /*18a0*/  S2R R89, SR_CgaCtaId ;  /* 0x0000000000597919 */ /* 0x000f220000008800 */
[----:B0-----:R-:W-:Y:S01]  /*18b0*/  FADD.FTZ R86, R87, R86 ;  /* 0x0000005657567221 */ /* 0x001fe20000010000 */
[----:B-1----:R-:W-:-:S04]  /*18c0*/  FADD.FTZ R84, R85, R84 ;  /* 0x0000005455547221 */ /* 0x002fc80000010000 */
[----:B------:R-:W0:Y:S04]  /*18d0*/  SHFL.DOWN PT, R83, R86, 0x2, 0x1f ;  /* 0x08401f0056537f89 */ /* 0x000e2800000e0000 */
[----:B------:R-:W1:Y:S01]  /*18e0*/  SHFL.DOWN PT, R81, R84, 0x2, 0x1f ;  /* 0x08401f0054517f89 */ /* 0x000e6200000e0000 */
[----:B------:R-:W-:Y:S02]  /*18f0*/  PLOP3.LUT P0, PT, PT, PT, PT, 0x80, 0x8 ;  /* 0x000000000008781c */ /* 0x000fe40003f0f070 */
[----:B------:R-:W-:Y:S02]  /*1900*/  MOV R82, 0x400 ;  /* 0x0000040000527802 */ /* 0x000fe40000000f00 */
[----:B------:R-:W-:Y:S01]  /*1910*/  @!P4 PLOP3.LUT P0, PT, P2, PT, PT, 0x80, 0x8 ;  /* 0x000000000008c81c */ /* 0x000fe2000170f070 */
[----:B0-----:R-:W-:Y:S01]  /*1920*/  FADD.FTZ R83, R86, R83 ;  /* 0x0000005356537221 */ /* 0x001fe20000010000 */
[----:B-1----:R-:W-:-:S04]  /*1930*/  FADD.FTZ R81, R84, R81 ;  /* 0x0000005154517221 */ /* 0x002fc80000010000 */
[----:B------:R-:W0:Y:S04]  /*1940*/  SHFL.DOWN PT, R80, R83, 0x1, 0x1f ;  /* 0x08201f0053507f89 */ /* 0x000e2800000e0000 */
[----:B------:R-:W1:Y:S01]  /*1950*/  SHFL.DOWN PT, R88, R81, 0x1, 0x1f ;  /* 0x08201f0051587f89 */ /* 0x000e6200000e0000 */
[----:B----4-:R-:W-:-:S04]  /*1960*/  LEA R82, R89, R82, 0x18 ;  /* 0x0000005259527211 */ /* 0x010fc800078ec0ff */
[----:B------:R-:W-:-:S04]  /*1970*/  IADD3 R95, PT, PT, R82, 0x6040, RZ ;  /* 0x00006040525f7810 */ /* 0x000fc80007ffe0ff */
[----:B------:R-:W-:Y:S02]  /*1980*/  @!P4 MOV R84, R95 ;  /* 0x0000005f0054c202 */ /* 0x000fe40000000f00 */
[----:B------:R-:W-:Y:S01]  /*1990*/  @!P0 IADD3 R84, PT, PT, R82, 0x6000, RZ ;  /* 0x0000600052548810 */ /* 0x000fe20007ffe0ff */
[----:B0-----:R-:W-:-:S03]  /*19a0*/  FADD.FTZ R89, R83, R80 ;  /* 0x0000005053597221 */ /* 0x001fc60000010000 */
[----:B------:R-:W-:Y:S01]  /*19b0*/  @!P4 MOV R80, R84 ;  /* 0x000000540050c202 */ /* 0x000fe20000000f00 */
[----:B-1----:R-:W-:-:S03]  /*19c0*/  FADD.FTZ R88, R81, R88 ;  /* 0x0000005851587221 */ /* 0x002fc60000010000 */
[----:B------:R-:W-:-:S05]  /*19d0*/  @!P4 LEA R91, R137, R80, 0x3 ;  /* 0x00000050895bc211 */ /* 0x000fca00078e18ff */
[----:B------:R-:W-:Y:S01]  /*19e0*/  @!P4 STS.64 [R91], R88 ;  /* 0x000000585b00c388 */ /* 0x000fe20000000a00 */
[C---:B------:R-:W-:Y:S02]  /*19f0*/  @!P2 IADD3 R95, PT, PT, R82.reuse, 0x6000, RZ ;  /* 0x00006000525fa810 */ /* 0x040fe40007ffe0ff */
[C---:B------:R-:W-:Y:S02]  /*1a00*/  IADD3 R84, PT, PT, R82.reuse, 0x6050, RZ ;  /* 0x0000605052547810 */ /* 0x040fe40007ffe0ff */
[C---:B------:R-:W-:Y:S02]  /*1a10*/  IADD3 R225, PT, PT, R82.reuse, 0x6060, RZ ;  /* 0x0000606052e17810 */ /* 0x040fe40007ffe0ff */
[C---:B------:R-:W-:Y:S02]  /*1a20*/  IADD3 R229, PT, PT, R82.reuse, 0x6070, RZ ;  /* 0x0000607052e57810 */ /* 0x040fe40007ffe0ff */
[C---:B------:R-:W-:Y:S01]  /*1a30*/  @!P2 IADD3 R84, PT, PT, R82.reuse, 0x6010, RZ ;  /* 0x000060105254a810 */ /* 0x040fe20007ffe0ff */
[----:B------:R-:W-:Y:S01]  /*1a40*/  BAR.SYNC.DEFER_BLOCKING 0x0 ;  /* 0x0000000000007b1d */ /* 0x000fe20000010000 */
[----:B------:R-:W-:-:S02]  /*1a50*/  @!P2 IADD3 R225, PT, PT, R82, 0x6020, RZ ;  /* 0x0000602052e1a810 */ /* 0x000fc40007ffe0ff */
[----:B------:R-:W-:Y:S01]  /*1a60*/  @!P2 IADD3 R229, PT, PT, R82, 0x6030, RZ ;  /* 0x0000603052e5a810 */ /* 0x000fe20007ffe0ff */
[----:B------:R-:W-:Y:S01]  /*1a70*/  FADD.FTZ R33, R90, R33 ;  /* 0x000000215a217221 */ /* 0x000fe20000010000 */
[----:B------:R-:W-:Y:S01]  /*1a80*/  FFMA.FTZ R109, R204, R90, R109 ;  /* 0x0000005acc6d7223 */ /* 0x000fe2000001006d */
[----:B------:R-:W0:Y:S04]  /*1a90*/  LDS.128 R80, [R95] ;  /* 0x000000005f507984 */ /* 0x000e280000000c00 */
[----:B------:R-:W1:Y:S04]  /*1aa0*/  LDS.128 R84, [R84] ;  /* 0x0000000054547984 */ /* 0x000e680000000c00 */
[----:B------:R-:W4:Y:S01]  /*1ab0*/  LDS.128 R88, [R225] ;  /* 0x00000000e1587984 */ /* 0x000f220000000c00 */
[----:B------:R-:W-:Y:S01]  /*1ac0*/  FADD.FTZ R26, R92, R26 ;  /* 0x0000001a5c1a7221 */ /* 0x000fe20000010000 */
[----:B------:R-:W-:Y:S01]  /*1ad0*/  FFMA.FTZ R50, R191, R92, R50 ;  /* 0x0000005cbf327223 */ /* 0x000fe20000010032 */
[----:B------:R-:W-:Y:S01]  /*1ae0*/  FADD.FTZ R24, R93, R24 ;  /* 0x000000185d187221 */ /* 0x000fe20000010000 */
[----:B------:R-:W-:Y:S01]  /*1af0*/  FFMA.FTZ R48, R187, R93, R48 ;  /* 0x0000005dbb307223 */ /* 0x000fe20000010030 */
[----:B------:R-:W-:Y:S01]  /*1b00*/  FADD.FTZ R22, R94, R22 ;  /* 0x000000165e167221 */ /* 0x000fe20000010000 */
[----:B------:R-:W-:-:S02]  /*1b10*/  FFMA.FTZ R46, R183, R94, R46 ;  /* 0x0000005eb72e7223 */ /* 0x000fc4000001002e */
[----:B------:R-:W2:Y:S01]  /*1b20*/  LDS.128 R92, [R229] ;  /* 0x00000000e55c7984 */ /* 0x000ea20000000c00 */
[----:B------:R-:W-:Y:S01]  /*1b30*/  FADD.FTZ R28, R193, R28 ;  /* 0x0000001cc11c7221 */ /* 0x000fe20000010000 */
[----:B------:R-:W-:Y:S01]  /*1b40*/  FFMA.FTZ R104, R206, R193, R104 ;  /* 0x000000c1ce687223 */ /* 0x000fe20000010068 */
[----:B0-----:R-:W-:Y:S01]  /*1b50*/  FADD.FTZ R193, RZ, R80 ;  /* 0x00000050ffc17221 */ /* 0x001fe20000010000 */
[----:B------:R-:W-:-:S03]  /*1b60*/  FADD.FTZ R80, RZ, R81 ;  /* 0x00000051ff507221 */ /* 0x000fc60000010000 */
[----:B------:R-:W-:Y:S01]  /*1b70*/  FADD.FTZ R193, R82, R193 ;  /* 0x000000c152c17221 */ /* 0x000fe20000010000 */
[----:B------:R-:W-:-:S03]  /*1b80*/  FADD.FTZ R80, R83, R80 ;  /* 0x0000005053507221 */ /* 0x000fc60000010000 */
[----:B-1----:R-:W-:Y:S01]  /*1b90*/  FADD.FTZ R193, R193, R84 ;  /* 0x00000054c1c17221 */ /* 0x002fe20000010000 */
[----:B------:R-:W-:-:S03]  /*1ba0*/  FADD.FTZ R80, R80, R85 ;  /* 0x0000005550507221 */ /* 0x000fc60000010000 */
[----:B------:R-:W-:Y:S01]  /*1bb0*/  FADD.FTZ R193, R86, R193 ;  /* 0x000000c156c17221 */ /* 0x000fe20000010000 */
[----:B------:R-:W-:-:S03]  /*1bc0*/  FADD.FTZ R80, R87, R80 ;  /* 0x0000005057507221 */ /* 0x000fc60000010000 */
[----:B----4-:R-:W-:Y:S01]  /*1bd0*/  FADD.FTZ R193, R193, R88 ;  /* 0x00000058c1c17221 */ /* 0x010fe20000010000 */
[----:B------:R-:W-:Y:S01]  /*1be0*/  FADD.FTZ R80, R80, R89 ;  /* 0x0000005950507221 */ /* 0x000fe20000010000 */
[----:B------:R-:W-:Y:S02]  /*1bf0*/  UISETP.NE.U32.AND UP0, UPT, UR8, URZ, UPT ;  /* 0x000000ff0800728c */ /* 0x000fe4000bf05070 */
[----:B------:R-:W-:Y:S01]  /*1c00*/  FADD.FTZ R193, R90, R193 ;  /* 0x000000c15ac17221 */ /* 0x000fe20000010000 */
[----:B------:R-:W-:Y:S01]  /*1c10*/  FADD.FTZ R80, R91, R80 ;  /* 0x000000505b507221 */ /* 0x000fe20000010000 */
[----:B------:R-:W-:Y:S02]  /*1c20*/  UISETP.NE.AND.EX UP0, UPT, UR9, URZ, UPT, UP0 ;  /* 0x000000ff0900728c */ /* 0x000fe4000bf05300 */
[----:B--2---:R-:W-:Y:S01]  /*1c30*/  FADD.FTZ R193, R193, R92 ;  /* 0x0000005cc1c17221 */ /* 0x004fe20000010000 */
[----:B------:R-:W-:-:S03]  /*1c40*/  FADD.FTZ R80, R80, R93 ;  /* 0x0000005d50507221 */ /* 0x000fc60000010000 */
[----:B------:R-:W-:Y:S01]  /*1c50*/  FADD.FTZ R94, R94, R193 ;  /* 0x000000c15e5e7221 */ /* 0x000fe20000010000 */
[----:B------:R-:W-:-:S03]  /*1c60*/  FADD.FTZ R80, R95, R80 ;  /* 0x000000505f507221 */ /* 0x000fc60000010000 */
[----:B------:R-:W-:Y:S01]  /*1c70*/  FMUL.FTZ R94, R94, UR11 ;  /* 0x0000000b5e5e7c20 */ /* 0x000fe20008410000 */
[----:B------:R-:W-:Y:S01]  /*1c80*/  FADD.FTZ R18, R176, R18 ;  /* 0x00000012b0127221 */ /* 0x000fe20000010000 */
[----:B------:R-:W-:Y:S01]  /*1c90*/  FFMA.FTZ R42, R97, R176, R42 ;  /* 0x000000b0612a7223 */ /* 0x000fe2000001002a */
[----:B------:R-:W-:Y:S01]  /*1ca0*/  FADD.FTZ R14, R194, R14 ;  /* 0x0000000ec20e7221 */ /* 0x000fe20000010000 */
[----:B------:R-:W-:Y:S01]  /*1cb0*/  FFMA.FTZ R38, R169, R194, R38 ;  /* 0x000000c2a9267223 */ /* 0x000fe20000010026 */
[----:B------:R-:W-:Y:S01]  /*1cc0*/  MOV R176, 0x3f800000 ;  /* 0x3f80000000b07802 */ /* 0x000fe20000000f00 */
        /* <DEDUP_REMOVED lines=34> */
[----:B------:R-:W-:Y:S01]  /*1ef0*/  @P1 SHF.L.U32 R176, R212, 0x10, RZ ;  /* 0x00000010d4b01819 */ /* 0x000fe200000006ff */
[----:B------:R-:W-:Y:S01]  /*1f00*/  FMUL.FTZ R194, R80, UR11 ;  /* 0x0000000b50c27c20 */ /* 0x000fe20008410000 */
[----:B---3--:R-:W-:-:S02]  /*1f10*/  PRMT R95, R66, 0x7632, R95 ;  /* 0x00007632425f7816 */ /* 0x008fc4000000005f */
[----:B------:R-:W-:Y:S02]  /*1f20*/  PRMT R84, R66, 0x7632, R84 ;  /* 0x0000763242547816 */ /* 0x000fe40000000054 */
[----:B------:R-:W-:Y:S02]  /*1f30*/  PRMT R85, R64, 0x7632, R85 ;  /* 0x0000763240557816 */ /* 0x000fe40000000055 */
[C---:B------:R-:W-:Y:S02]  /*1f40*/  PRMT R88, R67.reuse, 0x7632, R88 ;  /* 0x0000763243587816 */ /* 0x040fe40000000058 */
[----:B------:R-:W-:Y:S02]  /*1f50*/  PRMT R86, R67, 0x7632, R86 ;  /* 0x0000763243567816 */ /* 0x000fe40000000056 */
[C---:B------:R-:W-:Y:S02]  /*1f60*/  PRMT R89, R65.reuse, 0x7632, R89 ;  /* 0x0000763241597816 */ /* 0x040fe40000000059 */
[----:B------:R-:W-:-:S02]  /*1f70*/  PRMT R87, R65, 0x7632, R87 ;  /* 0x0000763241577816 */ /* 0x000fc40000000057 */
[----:B------:R-:W-:Y:S01]  /*1f80*/  FSEL R193, R94, RZ, !P3 ;  /* 0x000000ff5ec17208 */ /* 0x000fe20005800000 */
[----:B------:R-:W-:Y:S06]  /*1f90*/  BRA.U UP0, `(.L_x_170) ;  /* 0x0000001d00707547 */ /* 0x000fec000b800000 */
[----:B------:R-:W0:Y:S01]  /*1fa0*/  LDC.64 R90, c[0x0][0x390] ;  /* 0x0000e400ff5a7b82 */ /* 0x000e220000000a00 */
[----:B------:R-:W-:-:S04]  /*1fb0*/  ISETP.NE.U32.AND P0, PT, RZ, UR12, PT ;  /* 0x0000000cff007c0c */ /* 0x000fc8000bf05070 */
[----:B------:R-:W-:Y:S01]  /*1fc0*/  ISETP.NE.AND.EX P0, PT, RZ, UR13, PT, P0 ;  /* 0x0000000dff007c0c */ /* 0x000fe2000bf05300 */
[----:B0-----:R-:W-:-:S06]  /*1fd0*/  IMAD.WIDE.U32 R80, R175, 0x10, R90 ;  /* 0x00000010af507825 */ /* 0x001fcc00078e005a */
[----:B------:R-:W5:Y:S06]  /*1fe0*/  LDG.E.128 R80, desc[UR4][R80.64] ;  /* 0x0000000450507981 */ /* 0x000f6c000c1e1d00 */
[----:B------:R-:W-:Y:S05]  /*1ff0*/  @P0 BRA `(.L_x_171) ;  /* 0x0000000400240947 */ /* 0x000fea0003800000 */
[-CC-:B------:R-:W-:Y:S01]  /*2000*/  FFMA.FTZ R206, R206, R194.reuse, R193.reuse ;  /* 0x000000c2cece7223 */ /* 0x180fe200000100c1 */
[-CC-:B------:R-:W-:Y:S01]  /*2010*/  FFMA.FTZ R210, R210, R194.reuse, R193.reuse ;  /* 0x000000c2d2d27223 */ /* 0x180fe200000100c1 */
[-CC-:B------:R-:W-:Y:S01]  /*2020*/  FFMA.FTZ R208, R208, R194.reuse, R193.reuse ;  /* 0x000000c2d0d07223 */ /* 0x180fe200000100c1 */
[-CC-:B------:R-:W-:Y:S01]  /*2030*/  FFMA.FTZ R198, R198, R194.reuse, R193.reuse ;  /* 0x000000c2c6c67223 */ /* 0x180fe200000100c1 */
[----:B------:R-:W-:Y:S01]  /*2040*/  FADD.FTZ R211, R211, -R206 ;  /* 0x800000ced3d37221 */ /* 0x000fe20000010000 */
[----:B------:R-:W-:Y:S01]  /*2050*/  FADD.FTZ R215, R215, -R210 ;  /* 0x800000d2d7d77221 */ /* 0x000fe20000010000 */
[----:B------:R-:W-:Y:S01]  /*2060*/  FADD.FTZ R213, R213, -R208 ;  /* 0x800000d0d5d57221 */ /* 0x000fe20000010000 */
[----:B------:R-:W-:Y:S01]  /*2070*/  FADD.FTZ R203, R203, -R198 ;  /* 0x800000c6cbcb7221 */ /* 0x000fe20000010000 */
[----:B------:R-:W-:Y:S01]  /*2080*/  FMUL.FTZ R211, R164, R211 ;  /* 0x000000d3a4d37220 */ /* 0x000fe20000410000 */
[----:B-----5:R-:W-:Y:S01]  /*2090*/  SHF.L.U32 R86, R83, 0x10, RZ ;  /* 0x0000001053567819 */ /* 0x020fe200000006ff */
[-CC-:B------:R-:W-:Y:S01]  /*20a0*/  FFMA.FTZ R196, R196, R194.reuse, R193.reuse ;  /* 0x000000c2c4c47223 */ /* 0x180fe200000100c1 */
[-CC-:B------:R-:W-:Y:S01]  /*20b0*/  FFMA.FTZ R200, R200, R194.reuse, R193.reuse ;  /* 0x000000c2c8c87223 */ /* 0x180fe200000100c1 */
[-CC-:B------:R-:W-:Y:S01]  /*20c0*/  FFMA.FTZ R204, R204, R194.reuse, R193.reuse ;  /* 0x000000c2cccc7223 */ /* 0x180fe200000100c1 */
[----:B------:R-:W-:Y:S01]  /*20d0*/  FFMA.FTZ R202, R202, R194, R193 ;  /* 0x000000c2caca7223 */ /* 0x000fe200000100c1 */
[----:B------:R-:W-:Y:S01]  /*20e0*/  FMUL.FTZ R211, R211, R176 ;  /* 0x000000b0d3d37220 */ /* 0x000fe20000410000 */
[C---:B------:R-:W-:Y:S01]  /*20f0*/  FMUL.FTZ R215, R164.reuse, R215 ;  /* 0x000000d7a4d77220 */ /* 0x040fe20000410000 */
[C---:B------:R-:W-:Y:S01]  /*2100*/  FMUL.FTZ R203, R164.reuse, R203 ;  /* 0x000000cba4cb7220 */ /* 0x040fe20000410000 */
[----:B------:R-:W-:Y:S01]  /*2110*/  FMUL.FTZ R213, R164, R213 ;  /* 0x000000d5a4d57220 */ /* 0x000fe20000410000 */
[----:B------:R-:W-:Y:S01]  /*2120*/  FADD.FTZ R217, R217, -R196 ;  /* 0x800000c4d9d97221 */ /* 0x000fe20000010000 */
[----:B------:R-:W-:Y:S01]  /*2130*/  FADD.FTZ R205, R205, -R200 ;  /* 0x800000c8cdcd7221 */ /* 0x000fe20000010000 */
[----:B------:R-:W-:Y:S01]  /*2140*/  SHF.L.U32 R84, R81, 0x10, RZ ;  /* 0x0000001051547819 */ /* 0x000fe200000006ff */
[----:B------:R-:W-:Y:S01]  /*2150*/  FADD.FTZ R209, R209, -R204 ;  /* 0x800000ccd1d17221 */ /* 0x000fe20000010000 */
[----:B------:R-:W-:Y:S01]  /*2160*/  FADD.FTZ R207, R207, -R202 ;  /* 0x800000cacfcf7221 */ /* 0x000fe20000010000 */
[----:B------:R-:W-:Y:S01]  /*2170*/  FMUL.FTZ R195, R211, R86 ;  /* 0x00000056d3c37220 */ /* 0x000fe20000410000 */
[----:B------:R-:W-:Y:S01]  /*2180*/  PRMT R85, R83, 0x7632, R85 ;  /* 0x0000763253557816 */ /* 0x000fe20000000055 */
[-C--:B------:R-:W-:Y:S01]  /*2190*/  FMUL.FTZ R215, R215, R176.reuse ;  /* 0x000000b0d7d77220 */ /* 0x080fe20000410000 */
[----:B------:R-:W-:Y:S01]  /*21a0*/  SHF.L.U32 R88, R82, 0x10, RZ ;  /* 0x0000001052587819 */ /* 0x000fe200000006ff */
[-C--:B------:R-:W-:Y:S01]  /*21b0*/  FMUL.FTZ R203, R203, R176.reuse ;  /* 0x000000b0cbcb7220 */ /* 0x080fe20000410000 */
[----:B------:R-:W-:Y:S01]  /*21c0*/  SHF.L.U32 R92, R55, 0x10, RZ ;  /* 0x00000010375c7819 */ /* 0x000fe200000006ff */
[----:B------:R-:W-:Y:S01]  /*21d0*/  FMUL.FTZ R213, R213, R176 ;  /* 0x000000b0d5d57220 */ /* 0x000fe20000410000 */
[----:B------:R-:W-:Y:S01]  /*21e0*/  SHF.L.U32 R94, R151, 0x10, RZ ;  /* 0x00000010975e7819 */ /* 0x000fe200000006ff */
[C---:B------:R-:W-:Y:S01]  /*21f0*/  FMUL.FTZ R205, R164.reuse, R205 ;  /* 0x000000cda4cd7220 */ /* 0x040fe20000410000 */
[----:B------:R-:W-:Y:S01]  /*2200*/  SHF.L.U32 R86, R53, 0x10, RZ ;  /* 0x0000001035567819 */ /* 0x000fe200000006ff */
[----:B------:R-:W-:Y:S01]  /*2210*/  FMUL.FTZ R217, R164, R217 ;  /* 0x000000d9a4d97220 */ /* 0x000fe20000410000 */
[----:B------:R-:W-:Y:S01]  /*2220*/  PRMT R83, R82, 0x7632, R83 ;  /* 0x0000763252537816 */ /* 0x000fe20000000053 */
[C---:B------:R-:W-:Y:S01]  /*2230*/  FMUL.FTZ R207, R164.reuse, R207 ;  /* 0x000000cfa4cf7220 */ /* 0x040fe20000410000 */
[----:B------:R-:W-:Y:S01]  /*2240*/  PRMT R82, R81, 0x7632, R82 ;  /* 0x0000763251527816 */ /* 0x000fe20000000052 */
[----:B------:R-:W-:Y:S01]  /*2250*/  FMUL.FTZ R209, R164, R209 ;  /* 0x000000d1a4d17220 */ /* 0x000fe20000410000 */
[C---:B------:R-:W-:Y:S01]  /*2260*/  PRMT R81, R80.reuse, 0x7632, R81 ;  /* 0x0000763250517816 */ /* 0x040fe20000000051 */
[----:B------:R-:W-:Y:S01]  /*2270*/  FMUL.FTZ R199, R215, R84 ;  /* 0x00000054d7c77220 */ /* 0x000fe20000410000 */
[----:B------:R-:W-:Y:S01]  /*2280*/  SHF.L.U32 R80, R80, 0x10, RZ ;  /* 0x0000001050507819 */ /* 0x000fe200000006ff */
[----:B------:R-:W-:Y:S01]  /*2290*/  FMUL.FTZ R211, R211, R92 ;  /* 0x0000005cd3d37220 */ /* 0x000fe20000410000 */
[----:B------:R-:W-:Y:S01]  /*22a0*/  FMUL.FTZ R204, R203, R94 ;  /* 0x0000005ecbcc7220 */ /* 0x000fe20000410000 */
[----:B------:R-:W-:Y:S01]  /*22b0*/  SHF.L.U32 R198, R83, 0x10, RZ ;  /* 0x0000001053c67819 */ /* 0x000fe200000006ff */
[----:B------:R-:W-:Y:S01]  /*22c0*/  FMUL.FTZ R197, R213, R88 ;  /* 0x00000058d5c57220 */ /* 0x000fe20000410000 */
[----:B------:R-:W-:Y:S01]  /*22d0*/  FMUL.FTZ R215, R215, R86 ;  /* 0x00000056d7d77220 */ /* 0x000fe20000410000 */
        /* <DEDUP_REMOVED lines=15> */
[----:B------:R-:W-:Y:S01]  /*23d0*/  SHF.L.U32 R202, R81, 0x10, RZ ;  /* 0x0000001051ca7819 */ /* 0x000fe200000006ff */
[----:B------:R-:W-:Y:S01]  /*23e0*/  FMUL.FTZ R88, R207, R88 ;  /* 0x00000058cf587220 */ /* 0x000fe20000410000 */
[----:B------:R-:W-:Y:S01]  /*23f0*/  FMUL.FTZ R80, R217, R84 ;  /* 0x00000054d9507220 */ /* 0x000fe20000410000 */
[----:B------:R-:W-:Y:S01]  /*2400*/  FMUL.FTZ R85, R209, R86 ;  /* 0x00000056d1557220 */ /* 0x000fe20000410000 */
[----:B------:R-:W-:Y:S01]  /*2410*/  FMUL.FTZ R200, R207, R82 ;  /* 0x00000052cfc87220 */ /* 0x000fe20000410000 */
[----:B------:R-:W-:Y:S01]  /*2420*/  FMUL.FTZ R196, R203, R196 ;  /* 0x000000c4cbc47220 */ /* 0x000fe20000410000 */
[----:B------:R-:W-:Y:S01]  /*2430*/  FMUL.FTZ R202, R209, R202 ;  /* 0x000000cad1ca7220 */ /* 0x000fe20000410000 */
[----:B------:R-:W-:-:S02]  /*2440*/  F2FP.BF16.F32.PACK_AB R83, R204, R211 ;  /* 0x000000d3cc53723e */ /* 0x000fc400000010ff */
[----:B------:R-:W-:Y:S02]  /*2450*/  F2FP.BF16.F32.PACK_AB R82, R205, R92 ;  /* 0x0000005ccd52723e */ /* 0x000fe400000010ff */
[----:B------:R-:W-:Y:S02]  /*2460*/  F2FP.BF16.F32.PACK_AB R81, R88, R215 ;  /* 0x000000d75851723e */ /* 0x000fe400000010ff */
[----:B------:R-:W-:Y:S01]  /*2470*/  F2FP.BF16.F32.PACK_AB R80, R85, R80 ;  /* 0x000000505550723e */ /* 0x000fe200000010ff */
[----:B------:R-:W-:Y:S06]  /*2480*/  BRA `(.L_x_172) ;  /* 0x0000000400307947 */ /* 0x000fec0003800000 */
.L_x_171:
[-CC-:B------:R-:W-:Y:S01]  /*2490*/  FFMA.FTZ R198, R198, R194.reuse, R193.reuse ;  /* 0x000000c2c6c67223 */ /* 0x180fe200000100c1 */
[-CC-:B------:R-:W-:Y:S01]  /*24a0*/  FFMA.FTZ R206, R206, R194.reuse, R193.reuse ;  /* 0x000000c2cece7223 */ /* 0x180fe200000100c1 */
[-CC-:B------:R-:W-:Y:S01]  /*24b0*/  FFMA.FTZ R208, R208, R194.reuse, R193.reuse ;  /* 0x000000c2d0d07223 */ /* 0x180fe200000100c1 */
[-CC-:B------:R-:W-:Y:S01]  /*24c0*/  FFMA.FTZ R200, R200, R194.reuse, R193.reuse ;  /* 0x000000c2c8c87223 */ /* 0x180fe200000100c1 */
[----:B------:R-:W-:Y:S01]  /*24d0*/  FADD.FTZ R203, R203, -R198 ;  /* 0x800000c6cbcb7221 */ /* 0x000fe20000010000 */
[----:B------:R-:W-:Y:S01]  /*24e0*/  FADD.FTZ R211, R211, -R206 ;  /* 0x800000ced3d37221 */ /* 0x000fe20000010000 */
[-CC-:B------:R-:W-:Y:S01]  /*24f0*/  FFMA.FTZ R196, R196, R194.reuse, R193.reuse ;  /* 0x000000c2c4c47223 */ /* 0x180fe200000100c1 */
[-C--:B------:R-:W-:Y:S01]  /*2500*/  FFMA.FTZ R210, R210, R194.reuse, R193 ;  /* 0x000000c2d2d27223 */ /* 0x080fe200000100c1 */
[----:B-----5:R-:W-:Y:S01]  /*2510*/  PRMT R85, R83, 0x7632, R85 ;  /* 0x0000763253557816 */ /* 0x020fe20000000055 */
[C---:B------:R-:W-:Y:S01]  /*2520*/  FMUL.FTZ R203, R164.reuse, R203 ;  /* 0x000000cba4cb7220 */ /* 0x040fe20000410000 */
[----:B------:R-:W-:Y:S01]  /*2530*/  FMUL.FTZ R211, R164, R211 ;  /* 0x000000d3a4d37220 */ /* 0x000fe20000410000 */
[----:B------:R-:W-:Y:S01]  /*2540*/  FADD.FTZ R213, R213, -R208 ;  /* 0x800000d0d5d57221 */ /* 0x000fe20000010000 */
[----:B------:R-:W-:Y:S01]  /*2550*/  FADD.FTZ R205, R205, -R200 ;  /* 0x800000c8cdcd7221 */ /* 0x000fe20000010000 */
[----:B------:R-:W-:Y:S01]  /*2560*/  SHF.L.U32 R86, R83, 0x10, RZ ;  /* 0x0000001053567819 */ /* 0x000fe200000006ff */
[----:B------:R-:W-:Y:S01]  /*2570*/  FADD.FTZ R217, R217, -R196 ;  /* 0x800000c4d9d97221 */ /* 0x000fe20000010000 */
[C---:B------:R-:W-:Y:S01]  /*2580*/  PRMT R77, R82.reuse, 0x7632, R77 ;  /* 0x00007632524d7816 */ /* 0x040fe2000000004d */
[----:B------:R-:W-:Y:S01]  /*2590*/  FADD.FTZ R215, R215, -R210 ;  /* 0x800000d2d7d77221 */ /* 0x000fe20000010000 */
[----:B------:R-:W-:Y:S01]  /*25a0*/  SHF.L.U32 R84, R82, 0x10, RZ ;  /* 0x0000001052547819 */ /* 0x000fe200000006ff */
[----:B------:R-:W-:Y:S01]  /*25b0*/  FFMA.FTZ R202, R202, R194, R193 ;  /* 0x000000c2caca7223 */ /* 0x000fe200000100c1 */
[----:B------:R-:W-:Y:S01]  /*25c0*/  SHF.L.U32 R88, R151, 0x10, RZ ;  /* 0x0000001097587819 */ /* 0x000fe200000006ff */
[----:B------:R-:W-:Y:S01]  /*25d0*/  FMUL.FTZ R83, R203, R176 ;  /* 0x000000b0cb537220 */ /* 0x000fe20000410000 */
[C---:B------:R-:W-:Y:S01]  /*25e0*/  PRMT R79, R81.reuse, 0x7632, R79 ;  /* 0x00007632514f7816 */ /* 0x040fe2000000004f */
[----:B------:R-:W-:Y:S01]  /*25f0*/  FFMA.FTZ R204, R204, R194, R193 ;  /* 0x000000c2cccc7223 */ /* 0x000fe200000100c1 */
[----:B------:R-:W-:Y:S01]  /*2600*/  SHF.L.U32 R78, R81, 0x10, RZ ;  /* 0x00000010514e7819 */ /* 0x000fe200000006ff */
[----:B------:R-:W-:Y:S01]  /*2610*/  FMUL.FTZ R81, R211, R176 ;  /* 0x000000b0d3517220 */ /* 0x000fe20000410000 */
[----:B------:R-:W-:Y:S01]  /*2620*/  SHF.L.U32 R82, R55, 0x10, RZ ;  /* 0x0000001037527819 */ /* 0x000fe200000006ff */
[C---:B------:R-:W-:Y:S01]  /*2630*/  FMUL.FTZ R213, R164.reuse, R213 ;  /* 0x000000d5a4d57220 */ /* 0x040fe20000410000 */
[----:B------:R-:W-:Y:S01]  /*2640*/  SHF.L.U32 R196, R85, 0x10, RZ ;  /* 0x0000001055c47819 */ /* 0x000fe200000006ff */
[C---:B------:R-:W-:Y:S01]  /*2650*/  FMUL.FTZ R205, R164.reuse, R205 ;  /* 0x000000cda4cd7220 */ /* 0x040fe20000410000 */
[----:B------:R-:W-:Y:S01]  /*2660*/  FMUL.FTZ R215, R164, R215 ;  /* 0x000000d7a4d77220 */ /* 0x000fe20000410000 */
[----:B------:R-:W-:Y:S01]  /*2670*/  FADD.FTZ R207, R207, -R202 ;  /* 0x800000cacfcf7221 */ /* 0x000fe20000010000 */
[----:B------:R-:W-:Y:S01]  /*2680*/  FMUL.FTZ R93, R83, R88 ;  /* 0x00000058535d7220 */ /* 0x000fe20000410000 */
[----:B------:R-:W-:Y:S01]  /*2690*/  FADD.FTZ R209, R209, -R204 ;  /* 0x800000ccd1d17221 */ /* 0x000fe20000010000 */
[C---:B------:R-:W-:Y:S01]  /*26a0*/  FMUL.FTZ R195, R81.reuse, R86 ;  /* 0x0000005651c37220 */ /* 0x040fe20000410000 */
[----:B------:R-:W-:Y:S01]  /*26b0*/  FMUL.FTZ R92, R81, R82 ;  /* 0x00000052515c7220 */ /* 0x000fe20000410000 */
        /* <DEDUP_REMOVED lines=9> */
[----:B------:R-:W-:Y:S01]  /*2750*/  PRMT R76, R80, 0x7632, R76 ;  /* 0x00007632504c7816 */ /* 0x000fe2000000004c */
[C---:B------:R-:W-:Y:S01]  /*2760*/  FMUL.FTZ R217, R164.reuse, R217 ;  /* 0x000000d9a4d97220 */ /* 0x040fe20000410000 */
[----:B------:R-:W-:Y:S01]  /*2770*/  FMUL.FTZ R209, R164, R209 ;  /* 0x000000d1a4d17220 */ /* 0x000fe20000410000 */
[----:B------:R-:W-:Y:S01]  /*2780*/  FMUL.FTZ R197, R81, R84 ;  /* 0x0000005451c57220 */ /* 0x000fe20000410000 */
[C---:B------:R-:W-:Y:S01]  /*2790*/  FMUL.FTZ R198, R83.reuse, R198 ;  /* 0x000000c653c67220 */ /* 0x040fe20000410000 */
[----:B------:R-:W-:Y:S01]  /*27a0*/  FMUL.FTZ R89, R83, R88 ;  /* 0x0000005853597220 */ /* 0x000fe20000410000 */
[----:B------:R-:W-:Y:S01]  /*27b0*/  SHF.L.U32 R80, R80, 0x10, RZ ;  /* 0x0000001050507819 */ /* 0x000fe200000006ff */
[----:B------:R-:W-:Y:S01]  /*27c0*/  FMUL.FTZ R86, R81, R86 ;  /* 0x0000005651567220 */ /* 0x000fe20000410000 */
[C---:B------:R-:W-:Y:S01]  /*27d0*/  FMUL.FTZ R199, R77.reuse, R78 ;  /* 0x0000004e4dc77220 */ /* 0x040fe20000410000 */
        /* <DEDUP_REMOVED lines=12> */
[----:B------:R-:W-:Y:S01]  /*28a0*/  FMUL.FTZ R200, R82, R83 ;  /* 0x0000005352c87220 */ /* 0x000fe20000410000 */
[----:B------:R-:W-:Y:S01]  /*28b0*/  F2FP.BF16.F32.PACK_AB R78, R205, R213 ;  /* 0x000000d5cd4e723e */ /* 0x000fe200000010ff */
[C---:B------:R-:W-:Y:S01]  /*28c0*/  FMUL.FTZ R85, R76.reuse, R81 ;  /* 0x000000514c557220 */ /* 0x040fe20000410000 */
[----:B------:R-:W-:Y:S01]  /*28d0*/  FMUL.FTZ R202, R76, R79 ;  /* 0x0000004f4cca7220 */ /* 0x000fe20000410000 */
[----:B------:R-:W-:-:S02]  /*28e0*/  F2FP.BF16.F32.PACK_AB R79, R203, R211 ;  /* 0x000000d3cb4f723e */ /* 0x000fc400000010ff */
[----:B------:R-:W-:Y:S02]  /*28f0*/  F2FP.BF16.F32.PACK_AB R77, R207, R215 ;  /* 0x000000d7cf4d723e */ /* 0x000fe400000010ff */
[----:B------:R-:W-:Y:S02]  /*2900*/  F2FP.BF16.F32.PACK_AB R76, R209, R217 ;  /* 0x000000d9d14c723e */ /* 0x000fe400000010ff */
[----:B------:R-:W-:Y:S02]  /*2910*/  F2FP.BF16.F32.PACK_AB R83, R93, R92 ;  /* 0x0000005c5d53723e */ /* 0x000fe400000010ff */
[----:B------:R-:W-:Y:S02]  /*2920*/  F2FP.BF16.F32.PACK_AB R82, R89, R86 ;  /* 0x000000565952723e */ /* 0x000fe400000010ff */
[----:B------:R-:W-:Y:S02]  /*2930*/  F2FP.BF16.F32.PACK_AB R81, R87, R84 ;  /* 0x000000545751723e */ /* 0x000fe400000010ff */
[----:B------:R-:W-:-:S07]  /*2940*/  F2FP.BF16.F32.PACK_AB R80, R85, R80 ;  /* 0x000000505550723e */ /* 0x000fce00000010ff */
.L_x_172:
[----:B------:R-:W0:Y:S01]  /*2950*/  @P0 LDC.64 R92, c[0x0][0x478] ;  /* 0x00011e00ff5c0b82 */ /* 0x000e220000000a00 */
[----:B------:R-:W-:-:S07]  /*2960*/  IMAD.WIDE.U32 R84, R167, 0x10, R90 ;  /* 0x00000010a7547825 */ /* 0x000fce00078e005a */
[----:B------:R-:W1:Y:S01]  /*2970*/  LDC.64 R88, c[0x0][0x468] ;  /* 0x00011a00ff587b82 */ /* 0x000e620000000a00 */
[----:B0-----:R-:W-:-:S05]  /*2980*/  @P0 IMAD.WIDE.U32 R92, R175, 0x10, R92 ;  /* 0x00000010af5c0825 */ /* 0x001fca00078e005c */
[----:B------:R0:W-:Y:S01]  /*2990*/  @P0 STG.E.128 desc[UR4][R92.64], R76 ;  /* 0x0000004c5c000986 */ /* 0x0001e2000c101d04 */
[----:B-1----:R-:W-:-:S05]  /*29a0*/  IMAD.WIDE.U32 R94, R175, 0x10, R88 ;  /* 0x00000010af5e7825 */ /* 0x002fca00078e0058 */
[----:B------:R0:W-:Y:S04]  /*29b0*/  STG.E.128 desc[UR4][R94.64], R80 ;  /* 0x000000505e007986 */ /* 0x0001e8000c101d04 */
[----:B------:R-:W5:Y:S01]  /*29c0*/  LDG.E.128 R84, desc[UR4][R84.64] ;  /* 0x0000000454547981 */ /* 0x000f62000c1e1d00 */
[----:B------:R-:W-:Y:S05]  /*29d0*/  @!P0 BRA `(.L_x_173) ;  /* 0x0000000400348947 */ /* 0x000fea0003800000 */
[-CC-:B------:R-:W-:Y:S01]  /*29e0*/  FFMA.FTZ R178, R178, R194.reuse, R193.reuse ;  /* 0x000000c2b2b27223 */ /* 0x180fe200000100c1 */
[-C--:B------:R-:W-:Y:S01]  /*29f0*/  FFMA.FTZ R179, R179, R194.reuse, R193 ;  /* 0x000000c2b3b37223 */ /* 0x080fe200000100c1 */
[----:B0----5:R-:W-:Y:S01]  /*2a00*/  PRMT R81, R87, 0x7632, R81 ;  /* 0x0000763257517816 */ /* 0x021fe20000000051 */
[-C--:B------:R-:W-:Y:S01]  /*2a10*/  FFMA.FTZ R187, R187, R194.reuse, R193 ;  /* 0x000000c2bbbb7223 */ /* 0x080fe200000100c1 */
[----:B------:R-:W-:Y:S01]  /*2a20*/  FADD.FTZ R177, R177, -R178 ;  /* 0x800000b2b1b17221 */ /* 0x000fe20000010000 */
[----:B------:R-:W-:Y:S01]  /*2a30*/  FADD.FTZ R179, R186, -R179 ;  /* 0x800000b3bab37221 */ /* 0x000fe20000010000 */
[-CC-:B------:R-:W-:Y:S01]  /*2a40*/  FFMA.FTZ R180, R180, R194.reuse, R193.reuse ;  /* 0x000000c2b4b47223 */ /* 0x180fe200000100c1 */
[----:B------:R-:W-:Y:S01]  /*2a50*/  FFMA.FTZ R183, R183, R194, R193 ;  /* 0x000000c2b7b77223 */ /* 0x000fe200000100c1 */
[C---:B------:R-:W-:Y:S01]  /*2a60*/  FMUL.FTZ R186, R164.reuse, R177 ;  /* 0x000000b1a4ba7220 */ /* 0x040fe20000410000 */
[----:B------:R-:W-:Y:S01]  /*2a70*/  FMUL.FTZ R95, R164, R179 ;  /* 0x000000b3a45f7220 */ /* 0x000fe20000410000 */
[----:B------:R-:W-:Y:S01]  /*2a80*/  SHF.L.U32 R92, R81, 0x10, RZ ;  /* 0x00000010515c7819 */ /* 0x000fe200000006ff */
[----:B------:R-:W-:Y:S01]  /*2a90*/  FADD.FTZ R187, R190, -R187 ;  /* 0x800000bbbebb7221 */ /* 0x000fe20000010000 */
[----:B------:R-:W-:Y:S01]  /*2aa0*/  FMUL.FTZ R81, R186, R176 ;  /* 0x000000b0ba517220 */ /* 0x000fe20000410000 */
[C---:B------:R-:W-:Y:S01]  /*2ab0*/  PRMT R76, R84.reuse, 0x7632, R76 ;  /* 0x00007632544c7816 */ /* 0x040fe2000000004c */
[----:B------:R-:W-:Y:S01]  /*2ac0*/  FADD.FTZ R181, R181, -R180 ;  /* 0x800000b4b5b57221 */ /* 0x000fe20000010000 */
[----:B------:R-:W-:Y:S01]  /*2ad0*/  SHF.L.U32 R77, R84, 0x10, RZ ;  /* 0x00000010544d7819 */ /* 0x000fe200000006ff */
[----:B------:R-:W-:Y:S01]  /*2ae0*/  FADD.FTZ R183, R188, -R183 ;  /* 0x800000b7bcb77221 */ /* 0x000fe20000010000 */
[----:B------:R-:W-:Y:S01]  /*2af0*/  SHF.L.U32 R84, R59, 0x10, RZ ;  /* 0x000000103b547819 */ /* 0x000fe200000006ff */
[--C-:B------:R-:W-:Y:S01]  /*2b00*/  FFMA.FTZ R182, R182, R194, R193.reuse ;  /* 0x000000c2b6b67223 */ /* 0x100fe200000100c1 */
[----:B------:R-:W-:Y:S01]  /*2b10*/  SHF.L.U32 R178, R147, 0x10, RZ ;  /* 0x0000001093b27819 */ /* 0x000fe200000006ff */
[----:B------:R-:W-:Y:S01]  /*2b20*/  FMUL.FTZ R79, R95, R176 ;  /* 0x000000b05f4f7220 */ /* 0x000fe20000410000 */
[----:B------:R-:W-:Y:S01]  /*2b30*/  SHF.L.U32 R82, R87, 0x10, RZ ;  /* 0x0000001057527819 */ /* 0x000fe200000006ff */
[-CC-:B------:R-:W-:Y:S01]  /*2b40*/  FFMA.FTZ R191, R191, R194.reuse, R193.reuse ;  /* 0x000000c2bfbf7223 */ /* 0x180fe200000100c1 */
[----:B------:R-:W-:Y:S01]  /*2b50*/  PRMT R78, R86, 0x7632, R78 ;  /* 0x00007632564e7816 */ /* 0x000fe2000000004e */
[----:B------:R-:W-:Y:S01]  /*2b60*/  FFMA.FTZ R184, R184, R194, R193 ;  /* 0x000000c2b8b87223 */ /* 0x000fe200000100c1 */
[----:B------:R-:W-:Y:S01]  /*2b70*/  FMUL.FTZ R180, R81, R92 ;  /* 0x0000005c51b47220 */ /* 0x000fe20000410000 */
[C---:B------:R-:W-:Y:S01]  /*2b80*/  FMUL.FTZ R92, R164.reuse, R181 ;  /* 0x000000b5a45c7220 */ /* 0x040fe20000410000 */
[C---:B------:R-:W-:Y:S01]  /*2b90*/  FMUL.FTZ R187, R164.reuse, R187 ;  /* 0x000000bba4bb7220 */ /* 0x040fe20000410000 */
[----:B------:R-:W-:Y:S01]  /*2ba0*/  FMUL.FTZ R183, R164, R183 ;  /* 0x000000b7a4b77220 */ /* 0x000fe20000410000 */
[----:B------:R-:W-:Y:S01]  /*2bb0*/  PRMT R80, R85, 0x7632, R80 ;  /* 0x0000763255507816 */ /* 0x000fe20000000050 */
[----:B------:R-:W-:Y:S01]  /*2bc0*/  FADD.FTZ R185, R185, -R182 ;  /* 0x800000b6b9b97221 */ /* 0x000fe20000010000 */
[----:B------:R-:W-:Y:S01]  /*2bd0*/  FMUL.FTZ R94, R79, R84 ;  /* 0x000000544f5e7220 */ /* 0x000fe20000410000 */
[----:B------:R-:W-:Y:S01]  /*2be0*/  FMUL.FTZ R203, R81, R178 ;  /* 0x000000b251cb7220 */ /* 0x000fe20000410000 */
[----:B------:R-:W-:Y:S01]  /*2bf0*/  SHF.L.U32 R85, R85, 0x10, RZ ;  /* 0x0000001055557819 */ /* 0x000fe200000006ff */
[----:B------:R-:W-:Y:S01]  /*2c00*/  FADD.FTZ R191, R192, -R191 ;  /* 0x800000bfc0bf7221 */ /* 0x000fe20000010000 */
[----:B------:R-:W-:Y:S01]  /*2c10*/  FADD.FTZ R189, R189, -R184 ;  /* 0x800000b8bdbd7221 */ /* 0x000fe20000010000 */
        /* <DEDUP_REMOVED lines=10> */
[C---:B------:R-:W-:Y:S01]  /*2cc0*/  FMUL.FTZ R191, R164.reuse, R191 ;  /* 0x000000bfa4bf7220 */ /* 0x040fe20000410000 */
[----:B------:R-:W-:Y:S01]  /*2cd0*/  FMUL.FTZ R189, R164, R189 ;  /* 0x000000bda4bd7220 */ /* 0x000fe20000410000 */
[----:B------:R-:W-:Y:S01]  /*2ce0*/  FMUL.FTZ R93, R83, R84 ;  /* 0x00000054535d7220 */ /* 0x000fe20000410000 */
[C---:B------:R-:W-:Y:S01]  /*2cf0*/  FMUL.FTZ R179, R78.reuse, R85 ;  /* 0x000000554eb37220 */ /* 0x040fe20000410000 */
[C---:B------:R-:W-:Y:S01]  /*2d00*/  FMUL.FTZ R175, R81.reuse, R86 ;  /* 0x0000005651af7220 */ /* 0x040fe20000410000 */
[----:B------:R-:W-:Y:S01]  /*2d10*/  FMUL.FTZ R82, R81, R82 ;  /* 0x0000005251527220 */ /* 0x000fe20000410000 */
[----:B------:R-:W-:Y:S01]  /*2d20*/  FMUL.FTZ R178, R83, R178 ;  /* 0x000000b253b27220 */ /* 0x000fe20000410000 */
[----:B------:R-:W-:Y:S01]  /*2d30*/  FMUL.FTZ R84, R78, R79 ;  /* 0x0000004f4e547220 */ /* 0x000fe20000410000 */
[----:B------:R-:W-:Y:S01]  /*2d40*/  SHF.L.U32 R87, R145, 0x10, RZ ;  /* 0x0000001091577819 */ /* 0x000fe200000006ff */
[-C--:B------:R-:W-:Y:S01]  /*2d50*/  FMUL.FTZ R78, R189, R176.reuse ;  /* 0x000000b0bd4e7220 */ /* 0x080fe20000410000 */
        /* <DEDUP_REMOVED lines=12> */
[----:B------:R-:W-:Y:S01]  /*2e20*/  FMUL.FTZ R184, R78, R81 ;  /* 0x000000514eb87220 */ /* 0x000fe20000410000 */
[----:B------:R-:W-:-:S02]  /*2e30*/  F2FP.BF16.F32.PACK_AB R79, R186, R95 ;  /* 0x0000005fba4f723e */ /* 0x000fc400000010ff */
[----:B------:R-:W-:Y:S02]  /*2e40*/  F2FP.BF16.F32.PACK_AB R78, R92, R183 ;  /* 0x000000b75c4e723e */ /* 0x000fe400000010ff */
[----:B------:R-:W-:Y:S02]  /*2e50*/  F2FP.BF16.F32.PACK_AB R77, R185, R187 ;  /* 0x000000bbb94d723e */ /* 0x000fe400000010ff */
[----:B------:R-:W-:Y:S02]  /*2e60*/  F2FP.BF16.F32.PACK_AB R76, R189, R191 ;  /* 0x000000bfbd4c723e */ /* 0x000fe400000010ff */
[----:B------:R-:W-:Y:S02]  /*2e70*/  F2FP.BF16.F32.PACK_AB R82, R93, R82 ;  /* 0x000000525d52723e */ /* 0x000fe400000010ff */
[----:B------:R-:W-:Y:S02]  /*2e80*/  F2FP.BF16.F32.PACK_AB R81, R87, R84 ;  /* 0x000000545751723e */ /* 0x000fe400000010ff */
[----:B------:R-:W-:Y:S01]  /*2e90*/  F2FP.BF16.F32.PACK_AB R80, R85, R80 ;  /* 0x000000505550723e */ /* 0x000fe200000010ff */
[----:B------:R-:W-:Y:S06]  /*2ea0*/  BRA `(.L_x_174) ;  /* 0x0000000400207947 */ /* 0x000fec0003800000 */
.L_x_173:
[-CC-:B------:R-:W-:Y:S01]  /*2eb0*/  FFMA.FTZ R179, R179, R194.reuse, R193.reuse ;  /* 0x000000c2b3b37223 */ /* 0x180fe200000100c1 */
[-CC-:B------:R-:W-:Y:S01]  /*2ec0*/  FFMA.FTZ R187, R187, R194.reuse, R193.reuse ;  /* 0x000000c2bbbb7223 */ /* 0x180fe200000100c1 */
[-CC-:B------:R-:W-:Y:S01]  /*2ed0*/  FFMA.FTZ R178, R178, R194.reuse, R193.reuse ;  /* 0x000000c2b2b27223 */ /* 0x180fe200000100c1 */
[-C--:B------:R-:W-:Y:S01]  /*2ee0*/  FFMA.FTZ R183, R183, R194.reuse, R193 ;  /* 0x000000c2b7b77223 */ /* 0x080fe200000100c1 */
[----:B------:R-:W-:Y:S01]  /*2ef0*/  FADD.FTZ R179, R186, -R179 ;  /* 0x800000b3bab37221 */ /* 0x000fe20000010000 */
[----:B------:R-:W-:Y:S01]  /*2f00*/  FADD.FTZ R187, R190, -R187 ;  /* 0x800000bbbebb7221 */ /* 0x000fe20000010000 */
[----:B------:R-:W-:Y:S01]  /*2f10*/  FADD.FTZ R177, R177, -R178 ;  /* 0x800000b2b1b17221 */ /* 0x000fe20000010000 */
[----:B0----5:R-:W-:Y:S01]  /*2f20*/  PRMT R83, R86, 0x7632, R83 ;  /* 0x0000763256537816 */ /* 0x021fe20000000053 */
[----:B------:R-:W-:Y:S01]  /*2f30*/  FMUL.FTZ R179, R164, R179 ;  /* 0x000000b3a4b37220 */ /* 0x000fe20000410000 */
[----:B------:R-:W-:Y:S01]  /*2f40*/  SHF.L.U32 R92, R86, 0x10, RZ ;  /* 0x00000010565c7819 */ /* 0x000fe200000006ff */
[----:B------:R-:W-:Y:S01]  /*2f50*/  FADD.FTZ R183, R188, -R183 ;  /* 0x800000b7bcb77221 */ /* 0x000fe20000010000 */
[----:B------:R-:W-:Y:S01]  /*2f60*/  PRMT R93, R87, 0x7632, R93 ;  /* 0x00007632575d7816 */ /* 0x000fe2000000005d */
[-CC-:B------:R-:W-:Y:S01]  /*2f70*/  FFMA.FTZ R182, R182, R194.reuse, R193.reuse ;  /* 0x000000c2b6b67223 */ /* 0x180fe200000100c1 */
[-CC-:B------:R-:W-:Y:S01]  /*2f80*/  FFMA.FTZ R180, R180, R194.reuse, R193.reuse ;  /* 0x000000c2b4b47223 */ /* 0x180fe200000100c1 */
[----:B------:R-:W-:Y:S01]  /*2f90*/  SHF.L.U32 R86, R59, 0x10, RZ ;  /* 0x000000103b567819 */ /* 0x000fe200000006ff */
[-CC-:B------:R-:W-:Y:S01]  /*2fa0*/  FFMA.FTZ R191, R191, R194.reuse, R193.reuse ;  /* 0x000000c2bfbf7223 */ /* 0x180fe200000100c1 */
[----:B------:R-:W-:Y:S01]  /*2fb0*/  FFMA.FTZ R184, R184, R194, R193 ;  /* 0x000000c2b8b87223 */ /* 0x000fe200000100c1 */
[----:B------:R-:W-:Y:S01]  /*2fc0*/  FMUL.FTZ R179, R179, R176 ;  /* 0x000000b0b3b37220 */ /* 0x000fe20000410000 */
[C---:B------:R-:W-:Y:S01]  /*2fd0*/  FMUL.FTZ R177, R164.reuse, R177 ;  /* 0x000000b1a4b17220 */ /* 0x040fe20000410000 */
[C---:B------:R-:W-:Y:S01]  /*2fe0*/  FMUL.FTZ R187, R164.reuse, R187 ;  /* 0x000000bba4bb7220 */ /* 0x040fe20000410000 */
[----:B------:R-:W-:Y:S01]  /*2ff0*/  FMUL.FTZ R183, R164, R183 ;  /* 0x000000b7a4b77220 */ /* 0x000fe20000410000 */
[----:B------:R-:W-:Y:S01]  /*3000*/  SHF.L.U32 R94, R87, 0x10, RZ ;  /* 0x00000010575e7819 */ /* 0x000fe200000006ff */
[----:B------:R-:W-:Y:S01]  /*3010*/  FADD.FTZ R185, R185, -R182 ;  /* 0x800000b6b9b97221 */ /* 0x000fe20000010000 */
[----:B------:R-:W-:Y:S01]  /*3020*/  SHF.L.U32 R178, R93, 0x10, RZ ;  /* 0x000000105db27819 */ /* 0x000fe200000006ff */
[----:B------:R-:W-:Y:S01]  /*3030*/  FADD.FTZ R181, R181, -R180 ;  /* 0x800000b4b5b57221 */ /* 0x000fe20000010000 */
[C---:B------:R-:W-:Y:S01]  /*3040*/  PRMT R81, R85.reuse, 0x7632, R81 ;  /* 0x0000763255517816 */ /* 0x040fe20000000051 */
[----:B------:R-:W-:Y:S01]  /*3050*/  FADD.FTZ R191, R192, -R191 ;  /* 0x800000bfc0bf7221 */ /* 0x000fe20000010000 */
[----:B------:R-:W-:Y:S01]  /*3060*/  SHF.L.U32 R82, R85, 0x10, RZ ;  /* 0x0000001055527819 */ /* 0x000fe200000006ff */
[----:B------:R-:W-:Y:S01]  /*3070*/  FADD.FTZ R189, R189, -R184 ;  /* 0x800000b8bdbd7221 */ /* 0x000fe20000010000 */
[----:B------:R-:W-:Y:S01]  /*3080*/  SHF.L.U32 R182, R147, 0x10, RZ ;  /* 0x0000001093b67819 */ /* 0x000fe200000006ff */
[----:B------:R-:W-:Y:S01]  /*3090*/  FMUL.FTZ R93, R179, R86 ;  /* 0x00000056b35d7220 */ /* 0x000fe20000410000 */
[-C--:B------:R-:W-:Y:S01]  /*30a0*/  FMUL.FTZ R85, R177, R176.reuse ;  /* 0x000000b0b1557220 */ /* 0x080fe20000410000 */
[----:B------:R-:W-:Y:S01]  /*30b0*/  SHF.L.U32 R86, R57, 0x10, RZ ;  /* 0x0000001039567819 */ /* 0x000fe200000006ff */
[-C--:B------:R-:W-:Y:S01]  /*30c0*/  FMUL.FTZ R187, R187, R176.reuse ;  /* 0x000000b0bbbb7220 */ /* 0x080fe20000410000 */
[----:B------:R-:W-:Y:S01]  /*30d0*/  FMUL.FTZ R183, R183, R176 ;  /* 0x000000b0b7b77220 */ /* 0x000fe20000410000 */
[C---:B------:R-:W-:Y:S01]  /*30e0*/  FMUL.FTZ R181, R164.reuse, R181 ;  /* 0x000000b5a4b57220 */ /* 0x040fe20000410000 */
[----:B------:R-:W-:Y:S01]  /*30f0*/  FMUL.FTZ R177, R179, R94 ;  /* 0x0000005eb3b17220 */ /* 0x000fe20000410000 */
[C---:B------:R-:W-:Y:S01]  /*3100*/  FMUL.FTZ R185, R164.reuse, R185 ;  /* 0x000000b9a4b97220 */ /* 0x040fe20000410000 */
[C---:B------:R-:W-:Y:S01]  /*3110*/  FMUL.FTZ R191, R164.reuse, R191 ;  /* 0x000000bfa4bf7220 */ /* 0x040fe20000410000 */
[----:B------:R-:W-:Y:S01]  /*3120*/  FMUL.FTZ R189, R164, R189 ;  /* 0x000000bda4bd7220 */ /* 0x000fe20000410000 */
[----:B------:R-:W-:Y:S01]  /*3130*/  FMUL.FTZ R186, R85, R182 ;  /* 0x000000b655ba7220 */ /* 0x000fe20000410000 */
[----:B------:R-:W-:Y:S01]  /*3140*/  FMUL.FTZ R179, R187, R82 ;  /* 0x00000052bbb37220 */ /* 0x000fe20000410000 */
[----:B------:R-:W-:Y:S01]  /*3150*/  SHF.L.U32 R182, R146, 0x10, RZ ;  /* 0x0000001092b67819 */ /* 0x000fe200000006ff */
[----:B------:R-:W-:Y:S01]  /*3160*/  FMUL.FTZ R175, R183, R92 ;  /* 0x0000005cb7af7220 */ /* 0x000fe20000410000 */
[----:B------:R-:W-:Y:S01]  /*3170*/  FMUL.FTZ R187, R187, R86 ;  /* 0x00000056bbbb7220 */ /* 0x000fe20000410000 */
[----:B------:R-:W-:Y:S01]  /*3180*/  PRMT R80, R84, 0x7632, R80 ;  /* 0x0000763254507816 */ /* 0x000fe20000000050 */
        /* <DEDUP_REMOVED lines=25> */
[----:B------:R-:W-:-:S07]  /*3320*/  F2FP.BF16.F32.PACK_AB R80, R85, R80 ;  /* 0x000000505550723e */ /* 0x000fce00000010ff */
.L_x_174:
[----:B------:R-:W0:Y:S01]  /*3330*/  @P0 LDC.64 R84, c[0x0][0x478] ;  /* 0x00011e00ff540b82 */ /* 0x000e220000000a00 */
[----:B------:R-:W-:-:S04]  /*3340*/  IMAD.WIDE.U32 R94, R167, 0x10, R88 ;  /* 0x00000010a75e7825 */ /* 0x000fc800078e0058 */
[----:B0-----:R-:W-:-:S04]  /*3350*/  @P0 IMAD.WIDE.U32 R92, R167, 0x10, R84 ;  /* 0x00000010a75c0825 */ /* 0x001fc800078e0054 */
[----:B------:R-:W-:Y:S01]  /*3360*/  IMAD.WIDE.U32 R84, R165, 0x10, R90 ;  /* 0x00000010a5547825 */ /* 0x000fe200078e005a */
[----:B------:R0:W-:Y:S04]  /*3370*/  @P0 STG.E.128 desc[UR4][R92.64], R76 ;  /* 0x0000004c5c000986 */ /* 0x0001e8000c101d04 */
[----:B------:R0:W-:Y:S04]  /*3380*/  STG.E.128 desc[UR4][R94.64], R80 ;  /* 0x000000505e007986 */ /* 0x0001e8000c101d04 */
[----:B------:R-:W5:Y:S01]  /*3390*/  LDG.E.128 R84, desc[UR4][R84.64] ;  /* 0x0000000454547981 */ /* 0x000f62000c1e1d00 */
[----:B------:R-:W-:Y:S05]  /*33a0*/  @!P0 BRA `(.L_x_175) ;  /* 0x0000000400348947 */ /* 0x000fea0003800000 */
[-CC-:B------:R-:W-:Y:S01]  /*33b0*/  FFMA.FTZ R97, R97, R194.reuse, R193.reuse ;  /* 0x000000c261617223 */ /* 0x180fe200000100c1 */
[-CC-:B0-----:R-:W-:Y:S01]  /*33c0*/  FFMA.FTZ R79, R100, R194.reuse, R193.reuse ;  /* 0x000000c2644f7223 */ /* 0x181fe200000100c1 */
[-CC-:B------:R-:W-:Y:S01]  /*33d0*/  FFMA.FTZ R78, R101, R194.reuse, R193.reuse ;  /* 0x000000c2654e7223 */ /* 0x180fe200000100c1 */
[-CC-:B------:R-:W-:Y:S01]  /*33e0*/  FFMA.FTZ R81, R166, R194.reuse, R193.reuse ;  /* 0x000000c2a6517223 */ /* 0x180fe200000100c1 */
[-CC-:B------:R-:W-:Y:S01]  /*33f0*/  FFMA.FTZ R82, R169, R194.reuse, R193.reuse ;  /* 0x000000c2a9527223 */ /* 0x180fe200000100c1 */
[-CC-:B------:R-:W-:Y:S01]  /*3400*/  FFMA.FTZ R91, R170, R194.reuse, R193.reuse ;  /* 0x000000c2aa5b7223 */ /* 0x180fe200000100c1 */
[-CC-:B------:R-:W-:Y:S01]  /*3410*/  FFMA.FTZ R92, R173, R194.reuse, R193.reuse ;  /* 0x000000c2ad5c7223 */ /* 0x180fe200000100c1 */
[----:B------:R-:W-:Y:S01]  /*3420*/  FFMA.FTZ R193, R174, R194, R193 ;  /* 0x000000c2aec17223 */ /* 0x000fe200000100c1 */
[----:B-----5:R-:W-:Y:S01]  /*3430*/  PRMT R93, R87, 0x7632, R93 ;  /* 0x00007632575d7816 */ /* 0x020fe2000000005d */
[----:B------:R-:W-:Y:S01]  /*3440*/  FADD.FTZ R79, R98, -R79 ;  /* 0x8000004f624f7221 */ /* 0x000fe20000010000 */
[----:B------:R-:W-:Y:S01]  /*3450*/  FADD.FTZ R171, R171, -R92 ;  /* 0x8000005cabab7221 */ /* 0x000fe20000010000 */
[----:B------:R-:W-:Y:S01]  /*3460*/  FADD.FTZ R193, R172, -R193 ;  /* 0x800000c1acc17221 */ /* 0x000fe20000010000 */
[----:B------:R-:W-:Y:S01]  /*3470*/  FADD.FTZ R97, R96, -R97 ;  /* 0x8000006160617221 */ /* 0x000fe20000010000 */
[----:B------:R-:W-:Y:S01]  /*3480*/  FADD.FTZ R99, R99, -R78 ;  /* 0x8000004e63637221 */ /* 0x000fe20000010000 */
[C---:B------:R-:W-:Y:S01]  /*3490*/  FMUL.FTZ R171, R164.reuse, R171 ;  /* 0x000000aba4ab7220 */ /* 0x040fe20000410000 */
[----:B------:R-:W-:Y:S01]  /*34a0*/  FMUL.FTZ R193, R164, R193 ;  /* 0x000000c1a4c17220 */ /* 0x000fe20000410000 */
[----:B------:R-:W-:Y:S01]  /*34b0*/  FADD.FTZ R83, R102, -R81 ;  /* 0x8000005166537221 */ /* 0x000fe20000010000 */
[----:B------:R-:W-:Y:S01]  /*34c0*/  FADD.FTZ R103, R103, -R82 ;  /* 0x8000005267677221 */ /* 0x000fe20000010000 */
[----:B------:R-:W-:Y:S01]  /*34d0*/  PRMT R76, R84, 0x7632, R76 ;  /* 0x00007632544c7816 */ /* 0x000fe2000000004c */
[----:B------:R-:W-:Y:S01]  /*34e0*/  FADD.FTZ R91, R168, -R91 ;  /* 0x8000005ba85b7221 */ /* 0x000fe20000010000 */
[----:B------:R-:W-:Y:S01]  /*34f0*/  SHF.L.U32 R77, R84, 0x10, RZ ;  /* 0x00000010544d7819 */ /* 0x000fe200000006ff */
[C---:B------:R-:W-:Y:S01]  /*3500*/  FMUL.FTZ R82, R164.reuse, R79 ;  /* 0x0000004fa4527220 */ /* 0x040fe20000410000 */
        /* <DEDUP_REMOVED lines=10> */
[C---:B------:R-:W-:Y:S01]  /*35b0*/  FMUL.FTZ R103, R164.reuse, R103 ;  /* 0x00000067a4677220 */ /* 0x040fe20000410000 */
[----:B------:R-:W-:Y:S01]  /*35c0*/  FMUL.FTZ R164, R164, R91 ;  /* 0x0000005ba4a47220 */ /* 0x000fe20000410000 */
[----:B------:R-:W-:Y:S01]  /*35d0*/  SHF.L.U32 R86, R86, 0x10, RZ ;  /* 0x0000001056567819 */ /* 0x000fe200000006ff */
[----:B------:R-:W-:Y:S01]  /*35e0*/  FMUL.FTZ R96, R78, R95 ;  /* 0x0000005f4e607220 */ /* 0x000fe20000410000 */
[----:B------:R-:W-:Y:S01]  /*35f0*/  FMUL.FTZ R91, R79, R84 ;  /* 0x000000544f5b7220 */ /* 0x000fe20000410000 */
[----:B------:R-:W-:Y:S01]  /*3600*/  PRMT R80, R85, 0x7632, R80 ;  /* 0x0000763255507816 */ /* 0x000fe20000000050 */
[----:B------:R-:W-:Y:S01]  /*3610*/  FMUL.FTZ R169, R79, R94 ;  /* 0x0000005e4fa97220 */ /* 0x000fe20000410000 */
[----:B------:R-:W-:Y:S01]  /*3620*/  SHF.L.U32 R84, R62, 0x10, RZ ;  /* 0x000000103e547819 */ /* 0x000fe200000006ff */
[-C--:B------:R-:W-:Y:S01]  /*3630*/  FMUL.FTZ R83, R103, R176.reuse ;  /* 0x000000b067537220 */ /* 0x080fe20000410000 */
[----:B------:R-:W-:Y:S01]  /*3640*/  SHF.L.U32 R95, R90, 0x10, RZ ;  /* 0x000000105a5f7819 */ /* 0x000fe200000006ff */
[----:B------:R-:W-:Y:S01]  /*3650*/  FMUL.FTZ R87, R78, R87 ;  /* 0x000000574e577220 */ /* 0x000fe20000410000 */
[----:B------:R-:W-:Y:S01]  /*3660*/  SHF.L.U32 R85, R85, 0x10, RZ ;  /* 0x0000001055557819 */ /* 0x000fe200000006ff */
[-C--:B------:R-:W-:Y:S01]  /*3670*/  FMUL.FTZ R90, R164, R176.reuse ;  /* 0x000000b0a45a7220 */ /* 0x080fe20000410000 */
[----:B------:R-:W-:Y:S01]  /*3680*/  SHF.L.U32 R79, R61, 0x10, RZ ;  /* 0x000000103d4f7819 */ /* 0x000fe200000006ff */
[----:B------:R-:W-:Y:S01]  /*3690*/  FMUL.FTZ R78, R99, R176 ;  /* 0x000000b0634e7220 */ /* 0x000fe20000410000 */
[----:B------:R-:W-:Y:S01]  /*36a0*/  SHF.L.U32 R97, R142, 0x10, RZ ;  /* 0x000000108e617819 */ /* 0x000fe200000006ff */
[C---:B------:R-:W-:Y:S01]  /*36b0*/  FMUL.FTZ R93, R83.reuse, R86 ;  /* 0x00000056535d7220 */ /* 0x040fe20000410000 */
[----:B------:R-:W-:Y:S01]  /*36c0*/  FMUL.FTZ R94, R83, R84 ;  /* 0x00000054535e7220 */ /* 0x000fe20000410000 */
[----:B------:R-:W-:Y:S01]  /*36d0*/  FMUL.FTZ R86, R90, R95 ;  /* 0x0000005f5a567220 */ /* 0x000fe20000410000 */
[C---:B------:R-:W-:Y:S01]  /*36e0*/  FMUL.FTZ R95, R78.reuse, R85 ;  /* 0x000000554e5f7220 */ /* 0x040fe20000410000 */
        /* <DEDUP_REMOVED lines=11> */
[----:B------:R-:W-:Y:S01]  /*37a0*/  FMUL.FTZ R80, R76, R79 ;  /* 0x0000004f4c507220 */ /* 0x000fe20000410000 */
[C---:B------:R-:W-:Y:S01]  /*37b0*/  FMUL.FTZ R85, R176.reuse, R85 ;  /* 0x00000055b0557220 */ /* 0x040fe20000410000 */
[----:B------:R-:W-:Y:S01]  /*37c0*/  FMUL.FTZ R98, R176, R83 ;  /* 0x00000053b0627220 */ /* 0x000fe20000410000 */
        /* <DEDUP_REMOVED lines=11> */
.L_x_175:
[-CC-:B------:R-:W-:Y:S01]  /*3880*/  FFMA.FTZ R91, R100, R194.reuse, R193.reuse ;  /* 0x000000c2645b7223 */ /* 0x180fe200000100c1 */
[-CC-:B------:R-:W-:Y:S01]  /*3890*/  FFMA.FTZ R97, R97, R194.reuse, R193.reuse ;  /* 0x000000c261617223 */ /* 0x180fe200000100c1 */
[-CC-:B0-----:R-:W-:Y:S01]  /*38a0*/  FFMA.FTZ R80, R101, R194.reuse, R193.reuse ;  /* 0x000000c265507223 */ /* 0x181fe200000100c1 */
        /* <DEDUP_REMOVED lines=14> */
[----:B------:R-:W-:Y:S01]  /*3990*/  FMUL.FTZ R91, R164, R91 ;  /* 0x0000005ba45b7220 */ /* 0x000fe20000410000 */
[----:B------:R-:W-:Y:S01]  /*39a0*/  SHF.L.U32 R96, R101, 0x10, RZ ;  /* 0x0000001065607819 */ /* 0x000fe200000006ff */
[----:B------:R-:W-:Y:S01]  /*39b0*/  FADD.FTZ R99, R99, -R80 ;  /* 0x8000005063637221 */ /* 0x000fe20000010000 */
[----:B------:R-:W-:Y:S01]  /*39c0*/  SHF.L.U32 R166, R87, 0x10, RZ ;  /* 0x0000001057a67819 */ /* 0x000fe200000006ff */
[-C--:B------:R-:W-:Y:S01]  /*39d0*/  FMUL.FTZ R193, R193, R176.reuse ;  /* 0x000000b0c1c17220 */ /* 0x080fe20000410000 */
[----:B------:R-:W-:Y:S01]  /*39e0*/  PRMT R81, R84, 0x7632, R81 ;  /* 0x0000763254517816 */ /* 0x000fe20000000051 */
[----:B------:R-:W-:Y:S01]  /*39f0*/  FADD.FTZ R93, R102, -R93 ;  /* 0x8000005d665d7221 */ /* 0x000fe20000010000 */
[----:B------:R-:W-:Y:S01]  /*3a00*/  SHF.L.U32 R83, R84, 0x10, RZ ;  /* 0x0000001054537819 */ /* 0x000fe200000006ff */
[-C--:B------:R-:W-:Y:S01]  /*3a10*/  FMUL.FTZ R171, R171, R176.reuse ;  /* 0x000000b0abab7220 */ /* 0x080fe20000410000 */
[----:B------:R-:W-:Y:S01]  /*3a20*/  SHF.L.U32 R100, R143, 0x10, RZ ;  /* 0x000000108f647819 */ /* 0x000fe200000006ff */
[C---:B------:R-:W-:Y:S01]  /*3a30*/  FMUL.FTZ R103, R164.reuse, R103 ;  /* 0x00000067a4677220 */ /* 0x040fe20000410000 */
[----:B------:R-:W-:Y:S01]  /*3a40*/  SHF.L.U32 R84, R63, 0x10, RZ ;  /* 0x000000103f547819 */ /* 0x000fe200000006ff */
[----:B------:R-:W-:Y:S01]  /*3a50*/  FMUL.FTZ R95, R164, R95 ;  /* 0x0000005fa45f7220 */ /* 0x000fe20000410000 */
[----:B------:R-:W-:Y:S01]  /*3a60*/  PRMT R94, R86, 0x7632, R94 ;  /* 0x00007632565e7816 */ /* 0x000fe2000000005e */
[----:B------:R-:W-:Y:S01]  /*3a70*/  FMUL.FTZ R98, R91, R176 ;  /* 0x000000b05b627220 */ /* 0x000fe20000410000 */
[----:B------:R-:W-:Y:S01]  /*3a80*/  FMUL.FTZ R99, R164, R99 ;  /* 0x00000063a4637220 */ /* 0x000fe20000410000 */
[----:B------:R-:W-:Y:S01]  /*3a90*/  FMUL.FTZ R91, R193, R96 ;  /* 0x00000060c15b7220 */ /* 0x000fe20000410000 */
[----:B------:R-:W-:Y:S01]  /*3aa0*/  SHF.L.U32 R86, R86, 0x10, RZ ;  /* 0x0000001056567819 */ /* 0x000fe200000006ff */
        /* <DEDUP_REMOVED lines=8> */
[-C--:B------:R-:W-:Y:S01]  /*3b30*/  FMUL.FTZ R95, R95, R176.reuse ;  /* 0x000000b05f5f7220 */ /* 0x080fe20000410000 */
[----:B------:R-:W-:Y:S01]  /*3b40*/  SHF.L.U32 R100, R142, 0x10, RZ ;  /* 0x000000108e647819 */ /* 0x000fe200000006ff */
[-C--:B------:R-:W-:Y:S01]  /*3b50*/  FMUL.FTZ R99, R99, R176.reuse ;  /* 0x000000b063637220 */ /* 0x080fe20000410000 */
[----:B------:R-:W-:Y:S01]  /*3b60*/  PRMT R82, R85, 0x7632, R82 ;  /* 0x0000763255527816 */ /* 0x000fe20000000052 */
[-C--:B------:R-:W-:Y:S01]  /*3b70*/  FMUL.FTZ R92, R93, R176.reuse ;  /* 0x000000b05d5c7220 */ /* 0x080fe20000410000 */
[----:B------:R-:W-:Y:S01]  /*3b80*/  SHF.L.U32 R90, R85, 0x10, RZ ;  /* 0x00000010555a7819 */ /* 0x000fe200000006ff */
[----:B------:R-:W-:Y:S01]  /*3b90*/  FMUL.FTZ R80, R97, R176 ;  /* 0x000000b061507220 */ /* 0x000fe20000410000 */
[----:B------:R-:W-:Y:S01]  /*3ba0*/  SHF.L.U32 R84, R61, 0x10, RZ ;  /* 0x000000103d547819 */ /* 0x000fe200000006ff */
[C---:B------:R-:W-:Y:S01]  /*3bb0*/  FMUL.FTZ R93, R103.reuse, R86 ;  /* 0x00000056675d7220 */ /* 0x040fe20000410000 */
[----:B------:R-:W-:Y:S01]  /*3bc0*/  FMUL.FTZ R96, R103, R96 ;  /* 0x0000006067607220 */ /* 0x000fe20000410000 */
[C---:B------:R-:W-:Y:S01]  /*3bd0*/  FMUL.FTZ R86, R95.reuse, R94 ;  /* 0x0000005e5f567220 */ /* 0x040fe20000410000 */
[----:B------:R-:W-:Y:S01]  /*3be0*/  FMUL.FTZ R103, R95, R100 ;  /* 0x000000645f677220 */ /* 0x000fe20000410000 */
[----:B------:R-:W-:Y:S01]  /*3bf0*/  SHF.L.U32 R97, R82, 0x10, RZ ;  /* 0x0000001052617819 */ /* 0x000fe200000006ff */
[C---:B------:R-:W-:Y:S01]  /*3c00*/  FMUL.FTZ R95, R99.reuse, R90 ;  /* 0x0000005a635f7220 */ /* 0x040fe20000410000 */
        /* <DEDUP_REMOVED lines=11> */
[----:B------:R-:W-:Y:S01]  /*3cc0*/  FMUL.FTZ R98, R98, R81 ;  /* 0x0000005162627220 */ /* 0x000fe20000410000 */
[----:B------:R-:W-:-:S02]  /*3cd0*/  F2FP.BF16.F32.PACK_AB R82, R103, R96 ;  /* 0x000000606752723e */ /* 0x000fc400000010ff */
[----:B------:R-:W-:Y:S02]  /*3ce0*/  F2FP.BF16.F32.PACK_AB R81, R101, R84 ;  /* 0x000000546551723e */ /* 0x000fe400000010ff */
[----:B------:R-:W-:-:S07]  /*3cf0*/  F2FP.BF16.F32.PACK_AB R80, R99, R80 ;  /* 0x000000506350723e */ /* 0x000fce00000010ff */
.L_x_176:
[----:B------:R-:W0:Y:S01]  /*3d00*/  @P0 LDC.64 R84, c[0x0][0x478] ;  /* 0x00011e00ff540b82 */ /* 0x000e220000000a00 */
[----:B------:R-:W-:-:S04]  /*3d10*/  IMAD.WIDE.U32 R88, R165, 0x10, R88 ;  /* 0x00000010a5587825 */ /* 0x000fc800078e0058 */
[----:B0-----:R-:W-:-:S05]  /*3d20*/  @P0 IMAD.WIDE.U32 R84, R165, 0x10, R84 ;  /* 0x00000010a5540825 */ /* 0x001fca00078e0054 */
[----:B------:R0:W-:Y:S04]  /*3d30*/  @P0 STG.E.128 desc[UR4][R84.64], R76 ;  /* 0x0000004c54000986 */ /* 0x0001e8000c101d04 */
[----:B------:R0:W-:Y:S01]  /*3d40*/  STG.E.128 desc[UR4][R88.64], R80 ;  /* 0x0000005058007986 */ /* 0x0001e2000c101d04 */
[----:B------:R-:W-:Y:S05]  /*3d50*/  BRA `(.L_x_177) ;  /* 0x0000002000747947 */ /* 0x000fea0003800000 */
.L_x_170:
[----:B------:R-:W0:Y:S02]  /*3d60*/  LDC.64 R90, c[0x0][0x390] ;  /* 0x0000e400ff5a7b82 */ /* 0x000e240000000a00 */
[----:B0-----:R-:W-:-:S06]  /*3d70*/  IMAD.WIDE.U32 R80, R175, 0x10, R90 ;  /* 0x00000010af507825 */ /* 0x001fcc00078e005a */
[----:B------:R-:W5:Y:S01]  /*3d80*/  LDG.E.128 R80, desc[UR4][R80.64] ;  /* 0x0000000450507981 */ /* 0x000f62000c1e1d00 */
[----:B------:R-:W-:-:S04]  /*3d90*/  UISETP.NE.U32.AND UP0, UPT, UR12, URZ, UPT ;  /* 0x000000ff0c00728c */ /* 0x000fc8000bf05070 */
[----:B------:R-:W-:-:S09]  /*3da0*/  UISETP.NE.AND.EX UP0, UPT, UR13, URZ, UPT, UP0 ;  /* 0x000000ff0d00728c */ /* 0x000fd2000bf05300 */
[----:B------:R-:W-:Y:S05]  /*3db0*/  BRA.U UP0, `(.L_x_178) ;  /* 0x0000000500447547 */ /* 0x000fea000b800000 */
[-CC-:B------:R-:W-:Y:S01]  /*3dc0*/  FFMA.FTZ R202, R202, R194.reuse, R193.reuse ;  /* 0x000000c2caca7223 */ /* 0x180fe200000100c1 */
[-CC-:B------:R-:W-:Y:S01]  /*3dd0*/  FFMA.FTZ R204, R204, R194.reuse, R193.reuse ;  /* 0x000000c2cccc7223 */ /* 0x180fe200000100c1 */
[----:B------:R-:W-:Y:S01]  /*3de0*/  SHF.L.U32 R89, R89, 0x10, RZ ;  /* 0x0000001059597819 */ /* 0x000fe200000006ff */
[-CC-:B------:R-:W-:Y:S01]  /*3df0*/  FFMA.FTZ R198, R198, R194.reuse, R193.reuse ;  /* 0x000000c2c6c67223 */ /* 0x180fe200000100c1 */
[----:B------:R-:W-:Y:S01]  /*3e00*/  FADD.FTZ R202, R207, -R202 ;  /* 0x800000cacfca7221 */ /* 0x000fe20000010000 */
[----:B------:R-:W-:Y:S01]  /*3e10*/  SHF.L.U32 R85, R85, 0x10, RZ ;  /* 0x0000001055557819 */ /* 0x000fe200000006ff */
[----:B------:R-:W-:Y:S01]  /*3e20*/  FADD.FTZ R87, R209, -R204 ;  /* 0x800000ccd1577221 */ /* 0x000fe20000010000 */
[-CC-:B------:R-:W-:Y:S01]  /*3e30*/  FFMA.FTZ R200, R200, R194.reuse, R193.reuse ;  /* 0x000000c2c8c87223 */ /* 0x180fe200000100c1 */
[-CC-:B------:R-:W-:Y:S01]  /*3e40*/  FFMA.FTZ R208, R208, R194.reuse, R193.reuse ;  /* 0x000000c2d0d07223 */ /* 0x180fe200000100c1 */
[----:B------:R-:W-:Y:S01]  /*3e50*/  FFMA.FTZ R210, R210, R194, R193 ;  /* 0x000000c2d2d27223 */ /* 0x000fe200000100c1 */
[----:B------:R-:W-:Y:S01]  /*3e60*/  FADD.FTZ R198, R203, -R198 ;  /* 0x800000c6cbc67221 */ /* 0x000fe20000010000 */
[C---:B------:R-:W-:Y:S01]  /*3e70*/  FFMA.FTZ R93, R164.reuse, R202, R89 ;  /* 0x000000caa45d7223 */ /* 0x040fe20000010059 */
[----:B------:R-:W-:Y:S01]  /*3e80*/  SHF.L.U32 R95, R95, 0x10, RZ ;  /* 0x000000105f5f7819 */ /* 0x000fe200000006ff */
[----:B------:R-:W-:Y:S01]  /*3e90*/  FADD.FTZ R200, R205, -R200 ;  /* 0x800000c8cdc87221 */ /* 0x000fe20000010000 */
[----:B------:R-:W-:Y:S01]  /*3ea0*/  FFMA.FTZ R87, R164, R87, R85 ;  /* 0x00000057a4577223 */ /* 0x000fe20000010055 */
[----:B------:R-:W-:Y:S01]  /*3eb0*/  SHF.L.U32 R203, R88, 0x10, RZ ;  /* 0x0000001058cb7819 */ /* 0x000fe200000006ff */
[----:B------:R-:W-:Y:S01]  /*3ec0*/  FADD.FTZ R208, R213, -R208 ;  /* 0x800000d0d5d07221 */ /* 0x000fe20000010000 */
[----:B------:R-:W-:Y:S01]  /*3ed0*/  SHF.L.U32 R89, R66, 0x10, RZ ;  /* 0x0000001042597819 */ /* 0x000fe200000006ff */
[----:B------:R-:W-:Y:S01]  /*3ee0*/  FADD.FTZ R210, R215, -R210 ;  /* 0x800000d2d7d27221 */ /* 0x000fe20000010000 */
[----:B------:R-:W-:Y:S01]  /*3ef0*/  SHF.L.U32 R85, R65, 0x10, RZ ;  /* 0x0000001041557819 */ /* 0x000fe200000006ff */
[-CC-:B------:R-:W-:Y:S01]  /*3f00*/  FFMA.FTZ R206, R206, R194.reuse, R193.reuse ;  /* 0x000000c2cece7223 */ /* 0x180fe200000100c1 */
[----:B-----5:R-:W-:Y:S01]  /*3f10*/  PRMT R86, R83, 0x7632, R86 ;  /* 0x0000763253567816 */ /* 0x020fe20000000056 */
[----:B------:R-:W-:Y:S01]  /*3f20*/  FFMA.FTZ R196, R196, R194, R193 ;  /* 0x000000c2c4c47223 */ /* 0x000fe200000100c1 */
[C---:B------:R-:W-:Y:S01]  /*3f30*/  FFMA.FTZ R201, R164.reuse, R200, R95 ;  /* 0x000000c8a4c97223 */ /* 0x040fe2000001005f */
[----:B------:R-:W-:Y:S01]  /*3f40*/  SHF.L.U32 R195, R67, 0x10, RZ ;  /* 0x0000001043c37819 */ /* 0x000fe200000006ff */
[C---:B------:R-:W-:Y:S01]  /*3f50*/  FFMA.FTZ R203, R164.reuse, R198, R203 ;  /* 0x000000c6a4cb7223 */ /* 0x040fe200000100cb */
[C---:B------:R-:W-:Y:S01]  /*3f60*/  FFMA.FTZ R95, R164.reuse, R208, R89 ;  /* 0x000000d0a45f7223 */ /* 0x040fe20000010059 */
[----:B------:R-:W-:Y:S01]  /*3f70*/  FADD.FTZ R206, R211, -R206 ;  /* 0x800000ced3ce7221 */ /* 0x000fe20000010000 */
[----:B------:R-:W-:Y:S01]  /*3f80*/  FFMA.FTZ R89, R164, R210, R85 ;  /* 0x000000d2a4597223 */ /* 0x000fe20000010055 */
[----:B------:R-:W-:Y:S01]  /*3f90*/  SHF.L.U32 R85, R64, 0x10, RZ ;  /* 0x0000001040557819 */ /* 0x000fe200000006ff */
[----:B------:R-:W-:Y:S01]  /*3fa0*/  FADD.FTZ R196, R217, -R196 ;  /* 0x800000c4d9c47221 */ /* 0x000fe20000010000 */
[----:B------:R-:W-:Y:S01]  /*3fb0*/  SHF.L.U32 R86, R86, 0x10, RZ ;  /* 0x0000001056567819 */ /* 0x000fe200000006ff */
[----:B------:R-:W-:Y:S01]  /*3fc0*/  FMUL.FTZ R203, R203, R176 ;  /* 0x000000b0cbcb7220 */ /* 0x000fe20000410000 */
[----:B------:R-:W-:Y:S01]  /*3fd0*/  SHF.L.U32 R92, R151, 0x10, RZ ;  /* 0x00000010975c7819 */ /* 0x000fe200000006ff */
[C---:B------:R-:W-:Y:S01]  /*3fe0*/  FFMA.FTZ R195, R164.reuse, R206, R195 ;  /* 0x000000cea4c37223 */ /* 0x040fe200000100c3 */
[----:B------:R-:W-:Y:S01]  /*3ff0*/  FFMA.FTZ R85, R164, R196, R85 ;  /* 0x000000c4a4557223 */ /* 0x000fe20000010055 */
[----:B------:R-:W-:Y:S01]  /*4000*/  SHF.L.U32 R219, R83, 0x10, RZ ;  /* 0x0000001053db7819 */ /* 0x000fe200000006ff */
[----:B------:R-:W-:Y:S01]  /*4010*/  FMUL.FTZ R196, R203, R86 ;  /* 0x00000056cbc47220 */ /* 0x000fe20000410000 */
[----:B------:R-:W-:Y:S01]  /*4020*/  SHF.L.U32 R205, R55, 0x10, RZ ;  /* 0x0000001037cd7819 */ /* 0x000fe200000006ff */
[-C--:B------:R-:W-:Y:S01]  /*4030*/  FMUL.FTZ R84, R195, R176.reuse ;  /* 0x000000b0c3547220 */ /* 0x080fe20000410000 */
[----:B------:R-:W-:Y:S01]  /*4040*/  FMUL.FTZ R203, R92, R203 ;  /* 0x000000cb5ccb7220 */ /* 0x000fe20000410000 */
[----:B------:R-:W-:Y:S01]  /*4050*/  PRMT R83, R82, 0x7632, R83 ;  /* 0x0000763252537816 */ /* 0x000fe20000000053 */
[----:B------:R-:W-:Y:S01]  /*4060*/  FMUL.FTZ R201, R201, R176 ;  /* 0x000000b0c9c97220 */ /* 0x000fe20000410000 */
[----:B------:R-:W-:Y:S01]  /*4070*/  SHF.L.U32 R92, R150, 0x10, RZ ;  /* 0x00000010965c7819 */ /* 0x000fe200000006ff */
[----:B------:R-:W-:Y:S01]  /*4080*/  FMUL.FTZ R195, R84, R219 ;  /* 0x000000db54c37220 */ /* 0x000fe20000410000 */
[----:B------:R-:W-:Y:S01]  /*4090*/  SHF.L.U32 R197, R82, 0x10, RZ ;  /* 0x0000001052c57819 */ /* 0x000fe200000006ff */
[----:B------:R-:W-:Y:S01]  /*40a0*/  FMUL.FTZ R88, R205, R84 ;  /* 0x00000054cd587220 */ /* 0x000fe20000410000 */
[----:B------:R-:W-:Y:S01]  /*40b0*/  PRMT R82, R81, 0x7632, R82 ;  /* 0x0000763251527816 */ /* 0x000fe20000000052 */
[-C--:B------:R-:W-:Y:S01]  /*40c0*/  FMUL.FTZ R84, R89, R176.reuse ;  /* 0x000000b059547220 */ /* 0x080fe20000410000 */
[----:B------:R-:W-:Y:S01]  /*40d0*/  SHF.L.U32 R199, R81, 0x10, RZ ;  /* 0x0000001051c77819 */ /* 0x000fe200000006ff */
[----:B------:R-:W-:Y:S01]  /*40e0*/  FMUL.FTZ R89, R92, R201 ;  /* 0x000000c95c597220 */ /* 0x000fe20000410000 */
[C---:B------:R-:W-:Y:S01]  /*40f0*/  PRMT R81, R80.reuse, 0x7632, R81 ;  /* 0x0000763250517816 */ /* 0x040fe20000000051 */
        /* <DEDUP_REMOVED lines=29> */
.L_x_178:
[-CC-:B------:R-:W-:Y:S01]  /*42d0*/  FFMA.FTZ R204, R204, R194.reuse, R193.reuse ;  /* 0x000000c2cccc7223 */ /* 0x180fe200000100c1 */
[----:B------:R-:W-:Y:S01]  /*42e0*/  SHF.L.U32 R85, R85, 0x10, RZ ;  /* 0x0000001055557819 */ /* 0x000fe200000006ff */
[-CC-:B------:R-:W-:Y:S01]  /*42f0*/  FFMA.FTZ R200, R200, R194.reuse, R193.reuse ;  /* 0x000000c2c8c87223 */ /* 0x180fe200000100c1 */
[-CC-:B------:R-:W-:Y:S01]  /*4300*/  FFMA.FTZ R206, R206, R194.reuse, R193.reuse ;  /* 0x000000c2cece7223 */ /* 0x180fe200000100c1 */
[----:B------:R-:W-:Y:S01]  /*4310*/  FADD.FTZ R209, R209, -R204 ;  /* 0x800000ccd1d17221 */ /* 0x000fe20000010000 */
[-C--:B------:R-:W-:Y:S01]  /*4320*/  FFMA.FTZ R198, R198, R194.reuse, R193 ;  /* 0x000000c2c6c67223 */ /* 0x080fe200000100c1 */
[C---:B-----5:R-:W-:Y:S01]  /*4330*/  PRMT R89, R83.reuse, 0x7632, R89 ;  /* 0x0000763253597816 */ /* 0x060fe20000000059 */
[-C--:B------:R-:W-:Y:S01]  /*4340*/  FFMA.FTZ R208, R208, R194.reuse, R193 ;  /* 0x000000c2d0d07223 */ /* 0x080fe200000100c1 */
        /* <DEDUP_REMOVED lines=13> */
[C---:B------:R-:W-:Y:S01]  /*4420*/  FFMA.FTZ R83, R164.reuse, R83, R79 ;  /* 0x00000053a4537223 */ /* 0x040fe2000001004f */
[C---:B------:R-:W-:Y:S01]  /*4430*/  FFMA.FTZ R211, R164.reuse, R211, R86 ;  /* 0x000000d3a4d37223 */ /* 0x040fe20000010056 */
[C---:B------:R-:W-:Y:S01]  /*4440*/  FFMA.FTZ R79, R164.reuse, R198, R85 ;  /* 0x000000c6a44f7223 */ /* 0x040fe20000010055 */
[----:B------:R-:W-:Y:S01]  /*4450*/  FFMA.FTZ R213, R164, R213, R84 ;  /* 0x000000d5a4d57223 */ /* 0x000fe20000010054 */
[----:B------:R-:W-:Y:S01]  /*4460*/  SHF.L.U32 R93, R55, 0x10, RZ ;  /* 0x00000010375d7819 */ /* 0x000fe200000006ff */
[--C-:B------:R-:W-:Y:S01]  /*4470*/  FFMA.FTZ R196, R196, R194, R193.reuse ;  /* 0x000000c2c4c47223 */ /* 0x100fe200000100c1 */
[----:B------:R-:W-:Y:S01]  /*4480*/  FFMA.FTZ R215, R164, R215, R78 ;  /* 0x000000d7a4d77223 */ /* 0x000fe2000001004e */
[----:B------:R-:W-:Y:S01]  /*4490*/  SHF.L.U32 R95, R151, 0x10, RZ ;  /* 0x00000010975f7819 */ /* 0x000fe200000006ff */
[-C--:B------:R-:W-:Y:S01]  /*44a0*/  FMUL.FTZ R84, R211, R176.reuse ;  /* 0x000000b0d3547220 */ /* 0x080fe20000410000 */
[----:B------:R-:W-:Y:S01]  /*44b0*/  SHF.L.U32 R89, R89, 0x10, RZ ;  /* 0x0000001059597819 */ /* 0x000fe200000006ff */
[----:B------:R-:W-:Y:S01]  /*44c0*/  FMUL.FTZ R78, R79, R176 ;  /* 0x000000b04f4e7220 */ /* 0x000fe20000410000 */
[----:B------:R-:W-:Y:S01]  /*44d0*/  FFMA.FTZ R202, R202, R194, R193 ;  /* 0x000000c2caca7223 */ /* 0x000fe200000100c1 */
[C---:B------:R-:W-:Y:S01]  /*44e0*/  PRMT R88, R82.reuse, 0x7632, R88 ;  /* 0x0000763252587816 */ /* 0x040fe20000000058 */
[----:B------:R-:W-:Y:S01]  /*44f0*/  FADD.FTZ R217, R217, -R196 ;  /* 0x800000c4d9d97221 */ /* 0x000fe20000010000 */
        /* <DEDUP_REMOVED lines=8> */
[----:B------:R-:W-:Y:S01]  /*4580*/  SHF.L.U32 R199, R150, 0x10, RZ ;  /* 0x0000001096c77819 */ /* 0x000fe200000006ff */
[-C--:B------:R-:W-:Y:S01]  /*4590*/  FMUL.FTZ R93, R213, R176.reuse ;  /* 0x000000b0d55d7220 */ /* 0x080fe20000410000 */
[----:B------:R-:W-:Y:S01]  /*45a0*/  SHF.L.U32 R81, R81, 0x10, RZ ;  /* 0x0000001051517819 */ /* 0x000fe200000006ff */
[----:B------:R-:W-:Y:S01]  /*45b0*/  FADD.FTZ R202, R207, -R202 ;  /* 0x800000cacfca7221 */ /* 0x000fe20000010000 */
[-C--:B------:R-:W-:Y:S01]  /*45c0*/  FMUL.FTZ R78, R83, R176.reuse ;  /* 0x000000b0534e7220 */ /* 0x080fe20000410000 */
[----:B------:R-:W-:Y:S01]  /*45d0*/  SHF.L.U32 R92, R54, 0x10, RZ ;  /* 0x00000010365c7819 */ /* 0x000fe200000006ff */
[----:B------:R-:W-:Y:S01]  /*45e0*/  FMUL.FTZ R86, R215, R176 ;  /* 0x000000b0d7567220 */ /* 0x000fe20000410000 */
[----:B------:R-:W-:Y:S01]  /*45f0*/  SHF.L.U32 R89, R53, 0x10, RZ ;  /* 0x0000001035597819 */ /* 0x000fe200000006ff */
[----:B------:R-:W-:Y:S01]  /*4600*/  FFMA.FTZ R85, R164, R217, R85 ;  /* 0x000000d9a4557223 */ /* 0x000fe20000010055 */
[----:B------:R-:W-:Y:S01]  /*4610*/  SHF.L.U32 R95, R88, 0x10, RZ ;  /* 0x00000010585f7819 */ /* 0x000fe200000006ff */
[----:B------:R-:W-:Y:S01]  /*4620*/  FMUL.FTZ R197, R93, R82 ;  /* 0x000000525dc57220 */ /* 0x000fe20000410000 */
[----:B------:R-:W-:Y:S01]  /*4630*/  PRMT R76, R80, 0x7632, R76 ;  /* 0x00007632504c7816 */ /* 0x000fe2000000004c */
[----:B------:R-:W-:Y:S01]  /*4640*/  FFMA.FTZ R87, R164, R202, R87 ;  /* 0x000000caa4577223 */ /* 0x000fe20000010057 */
[-C--:B------:R-:W-:Y:S01]  /*4650*/  FMUL.FTZ R82, R199, R78.reuse ;  /* 0x0000004ec7527220 */ /* 0x080fe20000410000 */
[----:B------:R-:W-:Y:S01]  /*4660*/  FMUL.FTZ R199, R86, R81 ;  /* 0x0000005156c77220 */ /* 0x000fe20000410000 */
[----:B------:R-:W-:Y:S01]  /*4670*/  SHF.L.U32 R80, R80, 0x10, RZ ;  /* 0x0000001050507819 */ /* 0x000fe200000006ff */
[----:B------:R-:W-:Y:S01]  /*4680*/  FMUL.FTZ R203, R92, R93 ;  /* 0x0000005d5ccb7220 */ /* 0x000fe20000410000 */
[----:B------:R-:W-:Y:S01]  /*4690*/  FMUL.FTZ R198, R95, R78 ;  /* 0x0000004e5fc67220 */ /* 0x000fe20000410000 */
[----:B------:R-:W-:Y:S01]  /*46a0*/  FMUL.FTZ R86, R89, R86 ;  /* 0x0000005659567220 */ /* 0x000fe20000410000 */
[----:B------:R-:W-:Y:S01]  /*46b0*/  SHF.L.U32 R88, R149, 0x10, RZ ;  /* 0x0000001095587819 */ /* 0x000fe200000006ff */
[----:B------:R-:W-:Y:S01]  /*46c0*/  FMUL.FTZ R89, R85, R176 ;  /* 0x000000b055597220 */ /* 0x000fe20000410000 */
[----:B------:R-:W-:-:S02]  /*46d0*/  SHF.L.U32 R78, R52, 0x10, RZ ;  /* 0x00000010344e7819 */ /* 0x000fc400000006ff */
[----:B------:R-:W-:Y:S01]  /*46e0*/  SHF.L.U32 R95, R148, 0x10, RZ ;  /* 0x00000010945f7819 */ /* 0x000fe200000006ff */
[----:B------:R-:W-:Y:S01]  /*46f0*/  FMUL.FTZ R201, R89, R80 ;  /* 0x0000005059c97220 */ /* 0x000fe20000410000 */
[----:B------:R-:W-:Y:S01]  /*4700*/  SHF.L.U32 R200, R77, 0x10, RZ ;  /* 0x000000104dc87819 */ /* 0x000fe200000006ff */
[-C--:B------:R-:W-:Y:S01]  /*4710*/  FMUL.FTZ R77, R87, R176.reuse ;  /* 0x000000b0574d7220 */ /* 0x080fe20000410000 */
[----:B------:R-:W-:Y:S01]  /*4720*/  SHF.L.U32 R93, R76, 0x10, RZ ;  /* 0x000000104c5d7819 */ /* 0x000fe200000006ff */
[----:B------:R-:W-:Y:S01]  /*4730*/  FMUL.FTZ R76, R209, R176 ;  /* 0x000000b0d14c7220 */ /* 0x000fe20000410000 */
[----:B------:R-:W-:Y:S01]  /*4740*/  FMUL.FTZ R80, R78, R89 ;  /* 0x000000594e507220 */ /* 0x000fe20000410000 */
[-C--:B------:R-:W-:Y:S01]  /*4750*/  FMUL.FTZ R81, R88, R77.reuse ;  /* 0x0000004d58517220 */ /* 0x080fe20000410000 */
        /* <DEDUP_REMOVED lines=10> */
[----:B------:R-:W-:-:S07]  /*4800*/  F2FP.BF16.F32.PACK_AB R80, R95, R80 ;  /* 0x000000505f50723e */ /* 0x000fce00000010ff */
.L_x_179:
[----:B------:R-:W-:Y:S01]  /*4810*/  ISETP.NE.U32.AND P0, PT, RZ, UR12, PT ;  /* 0x0000000cff007c0c */ /* 0x000fe2000bf05070 */
[----:B------:R-:W0:Y:S01]  /*4820*/  LDC.64 R88, c[0x0][0x468] ;  /* 0x00011a00ff587b82 */ /* 0x000e220000000a00 */
[----:B------:R-:W-:Y:S02]  /*4830*/  IMAD.WIDE.U32 R84, R167, 0x10, R90 ;  /* 0x00000010a7547825 */ /* 0x000fe400078e005a */
[----:B------:R-:W-:-:S13]  /*4840*/  ISETP.NE.AND.EX P0, PT, RZ, UR13, PT, P0 ;  /* 0x0000000dff007c0c */ /* 0x000fda000bf05300 */
[----:B------:R-:W1:Y:S01]  /*4850*/  @P0 LDC.64 R92, c[0x0][0x478] ;  /* 0x00011e00ff5c0b82 */ /* 0x000e620000000a00 */
[----:B0-----:R-:W-:-:S04]  /*4860*/  IMAD.WIDE.U32 R94, R175, 0x10, R88 ;  /* 0x00000010af5e7825 */ /* 0x001fc800078e0058 */
[----:B-1----:R-:W-:-:S05]  /*4870*/  @P0 IMAD.WIDE.U32 R92, R175, 0x10, R92 ;  /* 0x00000010af5c0825 */ /* 0x002fca00078e005c */
[----:B------:R0:W-:Y:S04]  /*4880*/  @P0 STG.E.128 desc[UR4][R92.64], R76 ;  /* 0x0000004c5c000986 */ /* 0x0001e8000c101d04 */
[----:B------:R0:W-:Y:S04]  /*4890*/  STG.E.128 desc[UR4][R94.64], R80 ;  /* 0x000000505e007986 */ /* 0x0001e8000c101d04 */
[----:B------:R-:W5:Y:S01]  /*48a0*/  LDG.E.128 R84, desc[UR4][R84.64] ;  /* 0x0000000454547981 */ /* 0x000f62000c1e1d00 */
[----:B------:R-:W-:Y:S05]  /*48b0*/  @!P0 BRA `(.L_x_180) ;  /* 0x0000000400648947 */ /* 0x000fea0003800000 */
[-CC-:B------:R-:W-:Y:S01]  /*48c0*/  FFMA.FTZ R179, R179, R194.reuse, R193.reuse ;  /* 0x000000c2b3b37223 */ /* 0x180fe200000100c1 */
[-CC-:B------:R-:W-:Y:S01]  /*48d0*/  FFMA.FTZ R182, R182, R194.reuse, R193.reuse ;  /* 0x000000c2b6b67223 */ /* 0x180fe200000100c1 */
[C---:B0-----:R-:W-:Y:S01]  /*48e0*/  PRMT R78, R71.reuse, 0x7632, R78 ;  /* 0x00007632474e7816 */ /* 0x041fe2000000004e */
[-C--:B------:R-:W-:Y:S01]  /*48f0*/  FFMA.FTZ R178, R178, R194.reuse, R193 ;  /* 0x000000c2b2b27223 */ /* 0x080fe200000100c1 */
[----:B------:R-:W-:Y:S01]  /*4900*/  SHF.L.U32 R79, R71, 0x10, RZ ;  /* 0x00000010474f7819 */ /* 0x000fe200000006ff */
[----:B------:R-:W-:Y:S01]  /*4910*/  FADD.FTZ R179, R186, -R179 ;  /* 0x800000b3bab37221 */ /* 0x000fe20000010000 */
[-C--:B------:R-:W-:Y:S01]  /*4920*/  FFMA.FTZ R187, R187, R194.reuse, R193 ;  /* 0x000000c2bbbb7223 */ /* 0x080fe200000100c1 */
[----:B------:R-:W-:Y:S01]  /*4930*/  FADD.FTZ R182, R185, -R182 ;  /* 0x800000b6b9b67221 */ /* 0x000fe20000010000 */
[----:B------:R-:W-:Y:S01]  /*4940*/  SHF.L.U32 R81, R78, 0x10, RZ ;  /* 0x000000104e517819 */ /* 0x000fe200000006ff */
[----:B------:R-:W-:Y:S01]  /*4950*/  FADD.FTZ R178, R177, -R178 ;  /* 0x800000b2b1b27221 */ /* 0x000fe20000010000 */
[----:B------:R-:W-:Y:S01]  /*4960*/  FFMA.FTZ R185, R164, R179, R79 ;  /* 0x000000b3a4b97223 */ /* 0x000fe2000001004f */
[-C--:B------:R-:W-:Y:S01]  /*4970*/  FFMA.FTZ R183, R183, R194.reuse, R193 ;  /* 0x000000c2b7b77223 */ /* 0x080fe200000100c1 */
[----:B------:R-:W-:Y:S01]  /*4980*/  PRMT R79, R70, 0x7632, R79 ;  /* 0x00007632464f7816 */ /* 0x000fe2000000004f */
[-C--:B------:R-:W-:Y:S01]  /*4990*/  FFMA.FTZ R191, R191, R194.reuse, R193 ;  /* 0x000000c2bfbf7223 */ /* 0x080fe200000100c1 */
[----:B------:R-:W-:Y:S01]  /*49a0*/  FADD.FTZ R190, R190, -R187 ;  /* 0x800000bbbebe7221 */ /* 0x000fe20000010000 */
[----:B------:R-:W-:Y:S01]  /*49b0*/  FFMA.FTZ R180, R180, R194, R193 ;  /* 0x000000c2b4b47223 */ /* 0x000fe200000100c1 */
        /* <DEDUP_REMOVED lines=8> */
[----:B-----5:R-:W-:Y:S01]  /*4a40*/  PRMT R82, R87, 0x7632, R82 ;  /* 0x0000763257527816 */ /* 0x020fe20000000052 */
[----:B------:R-:W-:Y:S01]  /*4a50*/  FADD.FTZ R94, R181, -R180 ;  /* 0x800000b4b55e7221 */ /* 0x000fe20000010000 */
[----:B------:R-:W-:Y:S01]  /*4a60*/  SHF.L.U32 R175, R87, 0x10, RZ ;  /* 0x0000001057af7819 */ /* 0x000fe200000006ff */
[----:B------:R-:W-:Y:S01]  /*4a70*/  FFMA.FTZ R95, R164, R95, R83 ;  /* 0x0000005fa45f7223 */ /* 0x000fe20000010053 */
[----:B------:R-:W-:Y:S01]  /*4a80*/  SHF.L.U32 R79, R68, 0x10, RZ ;  /* 0x00000010444f7819 */ /* 0x000fe200000006ff */
[----:B------:R-:W-:Y:S01]  /*4a90*/  FFMA.FTZ R83, R164, R190, R81 ;  /* 0x000000bea4537223 */ /* 0x000fe20000010051 */
[----:B------:R-:W-:Y:S01]  /*4aa0*/  SHF.L.U32 R87, R78, 0x10, RZ ;  /* 0x000000104e577819 */ /* 0x000fe200000006ff */
[----:B------:R-:W-:Y:S01]  /*4ab0*/  FADD.FTZ R184, R189, -R184 ;  /* 0x800000b8bdb87221 */ /* 0x000fe20000010000 */
[----:B------:R-:W-:Y:S01]  /*4ac0*/  PRMT R78, R68, 0x7632, R78 ;  /* 0x00007632444e7816 */ /* 0x000fe2000000004e */
[C---:B------:R-:W-:Y:S01]  /*4ad0*/  FFMA.FTZ R94, R164.reuse, R94, R93 ;  /* 0x0000005ea45e7223 */ /* 0x040fe2000001005d */
        /* <DEDUP_REMOVED lines=8> */
[----:B------:R-:W-:Y:S01]  /*4b60*/  FFMA.FTZ R82, R164, R184, R79 ;  /* 0x000000b8a4527223 */ /* 0x000fe2000001004f */
[----:B------:R-:W-:Y:S01]  /*4b70*/  PRMT R80, R86, 0x7632, R80 ;  /* 0x0000763256507816 */ /* 0x000fe20000000050 */
        /* <DEDUP_REMOVED lines=17> */
[----:B------:R-:W-:Y:S01]  /*4c90*/  FMUL.FTZ R92, R92, R79 ;  /* 0x0000004f5c5c7220 */ /* 0x000fe20000410000 */
[----:B------:R-:W-:Y:S01]  /*4ca0*/  FMUL.FTZ R178, R80, R93 ;  /* 0x0000005d50b27220 */ /* 0x000fe20000410000 */
[----:B------:R-:W-:Y:S01]  /*4cb0*/  FMUL.FTZ R183, R183, R80 ;  /* 0x00000050b7b77220 */ /* 0x000fe20000410000 */
        /* <DEDUP_REMOVED lines=25> */
.L_x_180:
[----:B0-----:R-:W-:Y:S01]  /*4e50*/  PRMT R82, R71, 0x7632, R82 ;  /* 0x0000763247527816 */ /* 0x001fe20000000052 */
[-CC-:B------:R-:W-:Y:S01]  /*4e60*/  FFMA.FTZ R178, R178, R194.reuse, R193.reuse ;  /* 0x000000c2b2b27223 */ /* 0x180fe200000100c1 */
[-CC-:B------:R-:W-:Y:S01]  /*4e70*/  FFMA.FTZ R179, R179, R194.reuse, R193.reuse ;  /* 0x000000c2b3b37223 */ /* 0x180fe200000100c1 */
[----:B------:R-:W-:Y:S01]  /*4e80*/  SHF.L.U32 R83, R71, 0x10, RZ ;  /* 0x0000001047537819 */ /* 0x000fe200000006ff */
[-C--:B------:R-:W-:Y:S01]  /*4e90*/  FFMA.FTZ R191, R191, R194.reuse, R193 ;  /* 0x000000c2bfbf7223 */ /* 0x080fe200000100c1 */
[----:B------:R-:W-:Y:S01]  /*4ea0*/  SHF.L.U32 R82, R82, 0x10, RZ ;  /* 0x0000001052527819 */ /* 0x000fe200000006ff */
[----:B------:R-:W-:Y:S01]  /*4eb0*/  FADD.FTZ R177, R177, -R178 ;  /* 0x800000b2b1b17221 */ /* 0x000fe20000010000 */
[----:B------:R-:W-:Y:S01]  /*4ec0*/  FADD.FTZ R179, R186, -R179 ;  /* 0x800000b3bab37221 */ /* 0x000fe20000010000 */
[-C--:B------:R-:W-:Y:S01]  /*4ed0*/  FFMA.FTZ R183, R183, R194.reuse, R193 ;  /* 0x000000c2b7b77223 */ /* 0x080fe200000100c1 */
[----:B-----5:R-:W-:Y:S01]  /*4ee0*/  PRMT R95, R87, 0x7632, R95 ;  /* 0x00007632575f7816 */ /* 0x020fe2000000005f */
[C-C-:B------:R-:W-:Y:S01]  /*4ef0*/  FFMA.FTZ R177, R164.reuse, R177, R82.reuse ;  /* 0x000000b1a4b17223 */ /* 0x140fe20000010052 */
[----:B------:R-:W-:Y:S01]  /*4f00*/  PRMT R82, R69, 0x7632, R82 ;  /* 0x0000763245527816 */ /* 0x000fe20000000052 */
[----:B------:R-:W-:Y:S01]  /*4f10*/  FFMA.FTZ R179, R164, R179, R83 ;  /* 0x000000b3a4b37223 */ /* 0x000fe20000010053 */
[----:B------:R-:W-:Y:S01]  /*4f20*/  SHF.L.U32 R206, R87, 0x10, RZ ;  /* 0x0000001057ce7819 */ /* 0x000fe200000006ff */
[----:B------:R-:W-:Y:S01]  /*4f30*/  FADD.FTZ R191, R192, -R191 ;  /* 0x800000bfc0bf7221 */ /* 0x000fe20000010000 */
[C---:B------:R-:W-:Y:S01]  /*4f40*/  PRMT R93, R86.reuse, 0x7632, R93 ;  /* 0x00007632565d7816 */ /* 0x040fe2000000005d */
[-C--:B------:R-:W-:Y:S01]  /*4f50*/  FFMA.FTZ R187, R187, R194.reuse, R193 ;  /* 0x000000c2bbbb7223 */ /* 0x080fe200000100c1 */
[----:B------:R-:W-:Y:S01]  /*4f60*/  SHF.L.U32 R204, R86, 0x10, RZ ;  /* 0x0000001056cc7819 */ /* 0x000fe200000006ff */
[----:B------:R-:W-:Y:S01]  /*4f70*/  FADD.FTZ R183, R188, -R183 ;  /* 0x800000b7bcb77221 */ /* 0x000fe20000010000 */
[----:B------:R-:W-:Y:S01]  /*4f80*/  PRMT R83, R70, 0x7632, R83 ;  /* 0x0000763246537816 */ /* 0x000fe20000000053 */
[-C--:B------:R-:W-:Y:S01]  /*4f90*/  FFMA.FTZ R180, R180, R194.reuse, R193 ;  /* 0x000000c2b4b47223 */ /* 0x080fe200000100c1 */
[----:B------:R-:W-:Y:S01]  /*4fa0*/  SHF.L.U32 R87, R70, 0x10, RZ ;  /* 0x0000001046577819 */ /* 0x000fe200000006ff */
[----:B------:R-:W-:Y:S01]  /*4fb0*/  FADD.FTZ R187, R190, -R187 ;  /* 0x800000bbbebb7221 */ /* 0x000fe20000010000 */
[----:B------:R-:W-:Y:S01]  /*4fc0*/  SHF.L.U32 R86, R68, 0x10, RZ ;  /* 0x0000001044567819 */ /* 0x000fe200000006ff */
[----:B------:R-:W-:Y:S01]  /*4fd0*/  FADD.FTZ R181, R181, -R180 ;  /* 0x800000b4b5b57221 */ /* 0x000fe20000010000 */
[----:B------:R-:W-:Y:S01]  /*4fe0*/  SHF.L.U32 R94, R82, 0x10, RZ ;  /* 0x00000010525e7819 */ /* 0x000fe200000006ff */
[----:B------:R-:W-:Y:S01]  /*4ff0*/  FFMA.FTZ R183, R164, R183, R87 ;  /* 0x000000b7a4b77223 */ /* 0x000fe20000010057 */
[----:B------:R-:W-:Y:S01]  /*5000*/  PRMT R82, R68, 0x7632, R82 ;  /* 0x0000763244527816 */ /* 0x000fe20000000052 */
[----:B------:R-:W-:Y:S01]  /*5010*/  FFMA.FTZ R191, R164, R191, R86 ;  /* 0x000000bfa4bf7223 */ /* 0x000fe20000010056 */
[----:B------:R-:W-:Y:S01]  /*5020*/  SHF.L.U32 R178, R83, 0x10, RZ ;  /* 0x0000001053b27819 */ /* 0x000fe200000006ff */
[-CC-:B------:R-:W-:Y:S01]  /*5030*/  FFMA.FTZ R184, R184, R194.reuse, R193.reuse ;  /* 0x000000c2b8b87223 */ /* 0x180fe200000100c1 */
[----:B------:R-:W-:Y:S01]  /*5040*/  SHF.L.U32 R92, R69, 0x10, RZ ;  /* 0x00000010455c7819 */ /* 0x000fe200000006ff */
[----:B------:R-:W-:Y:S01]  /*5050*/  FFMA.FTZ R182, R182, R194, R193 ;  /* 0x000000c2b6b67223 */ /* 0x000fe200000100c1 */
[----:B------:R-:W-:Y:S01]  /*5060*/  SHF.L.U32 R86, R59, 0x10, RZ ;  /* 0x000000103b567819 */ /* 0x000fe200000006ff */
[-C--:B------:R-:W-:Y:S01]  /*5070*/  FMUL.FTZ R179, R179, R176.reuse ;  /* 0x000000b0b3b37220 */ /* 0x080fe20000410000 */
[----:B------:R-:W-:Y:S01]  /*5080*/  SHF.L.U32 R83, R82, 0x10, RZ ;  /* 0x0000001052537819 */ /* 0x000fe200000006ff */
[----:B------:R-:W-:Y:S01]  /*5090*/  FMUL.FTZ R82, R177, R176 ;  /* 0x000000b0b1527220 */ /* 0x000fe20000410000 */
[----:B------:R-:W-:Y:S01]  /*50a0*/  SHF.L.U32 R87, R95, 0x10, RZ ;  /* 0x000000105f577819 */ /* 0x000fe200000006ff */
[C---:B------:R-:W-:Y:S01]  /*50b0*/  FFMA.FTZ R181, R164.reuse, R181, R178 ;  /* 0x000000b5a4b57223 */ /* 0x040fe200000100b2 */
[----:B------:R-:W-:Y:S01]  /*50c0*/  SHF.L.U32 R175, R147, 0x10, RZ ;  /* 0x0000001093af7819 */ /* 0x000fe200000006ff */
[----:B------:R-:W-:Y:S01]  /*50d0*/  FFMA.FTZ R187, R164, R187, R92 ;  /* 0x000000bba4bb7223 */ /* 0x000fe2000001005c */
[----:B------:R-:W-:Y:S01]  /*50e0*/  PRMT R81, R85, 0x7632, R81 ;  /* 0x0000763255517816 */ /* 0x000fe20000000051 */
[----:B------:R-:W-:Y:S01]  /*50f0*/  FADD.FTZ R189, R189, -R184 ;  /* 0x800000b8bdbd7221 */ /* 0x000fe20000010000 */
[----:B------:R-:W-:Y:S01]  /*5100*/  FADD.FTZ R185, R185, -R182 ;  /* 0x800000b6b9b97221 */ /* 0x000fe20000010000 */
[----:B------:R-:W-:Y:S01]  /*5110*/  FMUL.FTZ R95, R86, R179 ;  /* 0x000000b3565f7220 */ /* 0x000fe20000410000 */
[----:B------:R-:W-:Y:S01]  /*5120*/  FMUL.FTZ R180, R82, R87 ;  /* 0x0000005752b47220 */ /* 0x000fe20000410000 */
[----:B------:R-:W-:Y:S01]  /*5130*/  SHF.L.U32 R85, R85, 0x10, RZ ;  /* 0x0000001055557819 */ /* 0x000fe200000006ff */
[----:B------:R-:W-:Y:S01]  /*5140*/  FMUL.FTZ R186, R175, R82 ;  /* 0x00000052afba7220 */ /* 0x000fe20000410000 */
[----:B------:R-:W-:Y:S01]  /*5150*/  SHF.L.U32 R86, R58, 0x10, RZ ;  /* 0x000000103a567819 */ /* 0x000fe200000006ff */
[-C--:B------:R-:W-:Y:S01]  /*5160*/  FMUL.FTZ R183, R183, R176.reuse ;  /* 0x000000b0b7b77220 */ /* 0x080fe20000410000 */
[----:B------:R-:W-:Y:S01]  /*5170*/  SHF.L.U32 R92, R146, 0x10, RZ ;  /* 0x00000010925c7819 */ /* 0x000fe200000006ff */
[-C--:B------:R-:W-:Y:S01]  /*5180*/  FMUL.FTZ R181, R181, R176.reuse ;  /* 0x000000b0b5b57220 */ /* 0x080fe20000410000 */
[----:B------:R-:W-:Y:S01]  /*5190*/  SHF.L.U32 R87, R57, 0x10, RZ ;  /* 0x0000001039577819 */ /* 0x000fe200000006ff */
[----:B------:R-:W-:Y:S01]  /*51a0*/  FMUL.FTZ R82, R187, R176 ;  /* 0x000000b0bb527220 */ /* 0x000fe20000410000 */
[C---:B------:R-:W-:Y:S01]  /*51b0*/  FFMA.FTZ R185, R164.reuse, R185, R94 ;  /* 0x000000b9a4b97223 */ /* 0x040fe2000001005e */
[----:B------:R-:W-:Y:S01]  /*51c0*/  FFMA.FTZ R83, R164, R189, R83 ;  /* 0x000000bda4537223 */ /* 0x000fe20000010053 */
[----:B------:R-:W-:Y:S01]  /*51d0*/  FMUL.FTZ R177, R179, R206 ;  /* 0x000000ceb3b17220 */ /* 0x000fe20000410000 */
[----:B------:R-:W-:Y:S01]  /*51e0*/  FMUL.FTZ R175, R183, R204 ;  /* 0x000000ccb7af7220 */ /* 0x000fe20000410000 */
[----:B------:R-:W-:Y:S01]  /*51f0*/  FMUL.FTZ R183, R86, R183 ;  /* 0x000000b756b77220 */ /* 0x000fe20000410000 */
[----:B------:R-:W-:Y:S01]  /*5200*/  FMUL.FTZ R94, R92, R181 ;  /* 0x000000b55c5e7220 */ /* 0x000fe20000410000 */
[----:B------:R-:W-:Y:S01]  /*5210*/  FMUL.FTZ R179, R82, R85 ;  /* 0x0000005552b37220 */ /* 0x000fe20000410000 */
        /* <DEDUP_REMOVED lines=23> */
.L_x_181:
[----:B------:R-:W0:Y:S01]  /*5390*/  @P0 LDC.64 R92, c[0x0][0x478] ;  /* 0x00011e00ff5c0b82 */ /* 0x000e220000000a00 */
[----:B------:R-:W-:-:S04]  /*53a0*/  IMAD.WIDE.U32 R94, R167, 0x10, R88 ;  /* 0x00000010a75e7825 */ /* 0x000fc800078e0058 */
[----:B------:R-:W-:-:S04]  /*53b0*/  IMAD.WIDE.U32 R84, R165, 0x10, R90 ;  /* 0x00000010a5547825 */ /* 0x000fc800078e005a */
[----:B0-----:R-:W-:-:S05]  /*53c0*/  @P0 IMAD.WIDE.U32 R92, R167, 0x10, R92 ;  /* 0x00000010a75c0825 */ /* 0x001fca00078e005c */
[----:B------:R0:W-:Y:S04]  /*53d0*/  @P0 STG.E.128 desc[UR4][R92.64], R76 ;  /* 0x0000004c5c000986 */ /* 0x0001e8000c101d04 */
[----:B------:R0:W-:Y:S04]  /*53e0*/  STG.E.128 desc[UR4][R94.64], R80 ;  /* 0x000000505e007986 */ /* 0x0001e8000c101d04 */
[----:B------:R-:W5:Y:S01]  /*53f0*/  LDG.E.128 R84, desc[UR4][R84.64] ;  /* 0x0000000454547981 */ /* 0x000f62000c1e1d00 */
[----:B------:R-:W-:Y:S05]  /*5400*/  @!P0 BRA `(.L_x_182) ;  /* 0x0000000400648947 */ /* 0x000fea0003800000 */
[-CC-:B0-----:R-:W-:Y:S01]  /*5410*/  FFMA.FTZ R77, R97, R194.reuse, R193.reuse ;  /* 0x000000c2614d7223 */ /* 0x181fe200000100c1 */
[-CC-:B------:R-:W-:Y:S01]  /*5420*/  FFMA.FTZ R79, R100, R194.reuse, R193.reuse ;  /* 0x000000c2644f7223 */ /* 0x180fe200000100c1 */
[-CC-:B------:R-:W-:Y:S01]  /*5430*/  FFMA.FTZ R82, R101, R194.reuse, R193.reuse ;  /* 0x000000c265527223 */ /* 0x180fe200000100c1 */
[-CC-:B------:R-:W-:Y:S01]  /*5440*/  FFMA.FTZ R81, R166, R194.reuse, R193.reuse ;  /* 0x000000c2a6517223 */ /* 0x180fe200000100c1 */
[-CC-:B------:R-:W-:Y:S01]  /*5450*/  FFMA.FTZ R92, R169, R194.reuse, R193.reuse ;  /* 0x000000c2a95c7223 */ /* 0x180fe200000100c1 */
[-CC-:B------:R-:W-:Y:S01]  /*5460*/  FFMA.FTZ R83, R170, R194.reuse, R193.reuse ;  /* 0x000000c2aa537223 */ /* 0x180fe200000100c1 */
[-CC-:B------:R-:W-:Y:S01]  /*5470*/  FFMA.FTZ R100, R173, R194.reuse, R193.reuse ;  /* 0x000000c2ad647223 */ /* 0x180fe200000100c1 */
[C---:B------:R-:W-:Y:S01]  /*5480*/  PRMT R76, R75.reuse, 0x7632, R76 ;  /* 0x000076324b4c7816 */ /* 0x040fe2000000004c */
[----:B------:R-:W-:Y:S01]  /*5490*/  FFMA.FTZ R193, R174, R194, R193 ;  /* 0x000000c2aec17223 */ /* 0x000fe200000100c1 */
[----:B------:R-:W-:Y:S01]  /*54a0*/  FADD.FTZ R96, R96, -R77 ;  /* 0x8000004d60607221 */ /* 0x000fe20000010000 */
[----:B------:R-:W-:Y:S01]  /*54b0*/  FADD.FTZ R98, R98, -R79 ;  /* 0x8000004f62627221 */ /* 0x000fe20000010000 */
[----:B------:R-:W-:Y:S01]  /*54c0*/  SHF.L.U32 R77, R76, 0x10, RZ ;  /* 0x000000104c4d7819 */ /* 0x000fe200000006ff */
[----:B------:R-:W-:Y:S01]  /*54d0*/  FADD.FTZ R193, R172, -R193 ;  /* 0x800000c1acc17221 */ /* 0x000fe20000010000 */
[----:B------:R-:W-:Y:S01]  /*54e0*/  SHF.L.U32 R79, R75, 0x10, RZ ;  /* 0x000000104b4f7819 */ /* 0x000fe200000006ff */
[----:B------:R-:W-:Y:S01]  /*54f0*/  FADD.FTZ R76, R171, -R100 ;  /* 0x80000064ab4c7221 */ /* 0x000fe20000010000 */
[----:B------:R-:W-:Y:S01]  /*5500*/  FADD.FTZ R102, R102, -R81 ;  /* 0x8000005166667221 */ /* 0x000fe20000010000 */
[--C-:B------:R-:W-:Y:S01]  /*5510*/  FFMA.FTZ R100, R164, R193, R77.reuse ;  /* 0x000000c1a4647223 */ /* 0x100fe2000001004d */
[C---:B------:R-:W-:Y:S01]  /*5520*/  PRMT R77, R74.reuse, 0x7632, R77 ;  /* 0x000076324a4d7816 */ /* 0x040fe2000000004d */
[----:B------:R-:W-:Y:S01]  /*5530*/  FADD.FTZ R92, R103, -R92 ;  /* 0x8000005c675c7221 */ /* 0x000fe20000010000 */
[----:B------:R-:W-:Y:S01]  /*5540*/  SHF.L.U32 R81, R74, 0x10, RZ ;  /* 0x000000104a517819 */ /* 0x000fe200000006ff */
[----:B------:R-:W-:Y:S01]  /*5550*/  FFMA.FTZ R167, R164, R76, R79 ;  /* 0x0000004ca4a77223 */ /* 0x000fe2000001004f */
[----:B------:R-:W-:Y:S01]  /*5560*/  PRMT R76, R73, 0x7632, R76 ;  /* 0x00007632494c7816 */ /* 0x000fe2000000004c */
[----:B------:R-:W-:Y:S01]  /*5570*/  FADD.FTZ R94, R168, -R83 ;  /* 0x80000053a85e7221 */ /* 0x000fe20000010000 */
[----:B------:R-:W-:Y:S01]  /*5580*/  SHF.L.U32 R83, R77, 0x10, RZ ;  /* 0x000000104d537819 */ /* 0x000fe200000006ff */
[----:B------:R-:W-:Y:S01]  /*5590*/  FFMA.FTZ R101, R164, R92, R81 ;  /* 0x0000005ca4657223 */ /* 0x000fe20000010051 */
[----:B------:R-:W-:Y:S01]  /*55a0*/  SHF.L.U32 R79, R73, 0x10, RZ ;  /* 0x00000010494f7819 */ /* 0x000fe200000006ff */
[----:B------:R-:W-:Y:S01]  /*55b0*/  FADD.FTZ R82, R99, -R82 ;  /* 0x8000005263527221 */ /* 0x000fe20000010000 */
[----:B------:R-:W-:Y:S01]  /*55c0*/  SHF.L.U32 R81, R76, 0x10, RZ ;  /* 0x000000104c517819 */ /* 0x000fe200000006ff */
[----:B------:R-:W-:Y:S01]  /*55d0*/  FFMA.FTZ R94, R164, R94, R83 ;  /* 0x0000005ea45e7223 */ /* 0x000fe20000010053 */
[----:B------:R-:W-:Y:S01]  /*55e0*/  SHF.L.U32 R77, R72, 0x10, RZ ;  /* 0x00000010484d7819 */ /* 0x000fe200000006ff */
[C---:B------:R-:W-:Y:S01]  /*55f0*/  FFMA.FTZ R83, R164.reuse, R82, R79 ;  /* 0x00000052a4537223 */ /* 0x040fe2000001004f */
[----:B-----5:R-:W-:Y:S01]  /*5600*/  PRMT R91, R87, 0x7632, R91 ;  /* 0x00007632575b7816 */ /* 0x020fe2000000005b */
[----:B------:R-:W-:Y:S01]  /*5610*/  FFMA.FTZ R82, R164, R102, R81 ;  /* 0x00000066a4527223 */ /* 0x000fe20000010051 */
[----:B------:R-:W-:Y:S01]  /*5620*/  PRMT R76, R72, 0x7632, R76 ;  /* 0x00007632484c7816 */ /* 0x000fe2000000004c */
[----:B------:R-:W-:Y:S01]  /*5630*/  FFMA.FTZ R81, R164, R96, R77 ;  /* 0x00000060a4517223 */ /* 0x000fe2000001004d */
[----:B------:R-:W-:Y:S01]  /*5640*/  PRMT R78, R84, 0x7632, R78 ;  /* 0x00007632544e7816 */ /* 0x000fe2000000004e */
        /* <DEDUP_REMOVED lines=9> */
[----:B------:R-:W-:Y:S01]  /*56e0*/  SHF.L.U32 R92, R143, 0x10, RZ ;  /* 0x000000108f5c7819 */ /* 0x000fe200000006ff */
[----:B------:R-:W-:Y:S01]  /*56f0*/  FMUL.FTZ R87, R76, R87 ;  /* 0x000000574c577220 */ /* 0x000fe20000410000 */
[C---:B------:R-:W-:Y:S01]  /*5700*/  PRMT R90, R86.reuse, 0x7632, R90 ;  /* 0x00007632565a7816 */ /* 0x040fe2000000005a */
[----:B------:R-:W-:Y:S01]  /*5710*/  FMUL.FTZ R96, R93, R76 ;  /* 0x0000004c5d607220 */ /* 0x000fe20000410000 */
[----:B------:R-:W-:Y:S01]  /*5720*/  SHF.L.U32 R86, R86, 0x10, RZ ;  /* 0x0000001056567819 */ /* 0x000fe200000006ff */
        /* <DEDUP_REMOVED lines=39> */
.L_x_182:
[-CC-:B0-----:R-:W-:Y:S01]  /*59a0*/  FFMA.FTZ R80, R101, R194.reuse, R193.reuse ;  /* 0x000000c265507223 */ /* 0x181fe200000100c1 */
[-CC-:B------:R-:W-:Y:S01]  /*59b0*/  FFMA.FTZ R82, R169, R194.reuse, R193.reuse ;  /* 0x000000c2a9527223 */ /* 0x180fe200000100c1 */
[-CC-:B------:R-:W-:Y:S01]  /*59c0*/  FFMA.FTZ R94, R173, R194.reuse, R193.reuse ;  /* 0x000000c2ad5e7223 */ /* 0x180fe200000100c1 */
[-CC-:B------:R-:W-:Y:S01]  /*59d0*/  FFMA.FTZ R97, R97, R194.reuse, R193.reuse ;  /* 0x000000c261617223 */ /* 0x180fe200000100c1 */
[--C-:B------:R-:W-:Y:S01]  /*59e0*/  FADD.FTZ R99, R99, -R80.reuse ;  /* 0x8000005063637221 */ /* 0x100fe20000010000 */
[-CC-:B------:R-:W-:Y:S01]  /*59f0*/  FFMA.FTZ R91, R100, R194.reuse, R193.reuse ;  /* 0x000000c2645b7223 */ /* 0x180fe200000100c1 */
[-CC-:B------:R-:W-:Y:S01]  /*5a00*/  FFMA.FTZ R93, R166, R194.reuse, R193.reuse ;  /* 0x000000c2a65d7223 */ /* 0x180fe200000100c1 */
[-CC-:B------:R-:W-:Y:S01]  /*5a10*/  FFMA.FTZ R101, R170, R194.reuse, R193.reuse ;  /* 0x000000c2aa657223 */ /* 0x180fe200000100c1 */
[----:B------:R-:W-:Y:S01]  /*5a20*/  PRMT R80, R75, 0x7632, R80 ;  /* 0x000076324b507816 */ /* 0x000fe20000000050 */
[----:B------:R-:W-:Y:S01]  /*5a30*/  FADD.FTZ R103, R103, -R82 ;  /* 0x8000005267677221 */ /* 0x000fe20000010000 */
[----:B------:R-:W-:Y:S01]  /*5a40*/  FFMA.FTZ R193, R174, R194, R193 ;  /* 0x000000c2aec17223 */ /* 0x000fe200000100c1 */
[----:B------:R-:W-:Y:S01]  /*5a50*/  SHF.L.U32 R82, R75, 0x10, RZ ;  /* 0x000000104b527819 */ /* 0x000fe200000006ff */
[----:B------:R-:W-:Y:S01]  /*5a60*/  FADD.FTZ R171, R171, -R94 ;  /* 0x8000005eabab7221 */ /* 0x000fe20000010000 */
[C---:B-----5:R-:W-:Y:S01]  /*5a70*/  PRMT R90, R85.reuse, 0x7632, R90 ;  /* 0x00007632555a7816 */ /* 0x060fe2000000005a */
[----:B------:R-:W-:Y:S01]  /*5a80*/  FADD.FTZ R193, R172, -R193 ;  /* 0x800000c1acc17221 */ /* 0x000fe20000010000 */
[----:B------:R-:W-:Y:S01]  /*5a90*/  SHF.L.U32 R92, R85, 0x10, RZ ;  /* 0x00000010555c7819 */ /* 0x000fe200000006ff */
[----:B------:R-:W-:Y:S01]  /*5aa0*/  FFMA.FTZ R171, R164, R171, R82 ;  /* 0x000000aba4ab7223 */ /* 0x000fe20000010052 */
[----:B------:R-:W-:Y:S01]  /*5ab0*/  SHF.L.U32 R85, R80, 0x10, RZ ;  /* 0x0000001050557819 */ /* 0x000fe200000006ff */
[----:B------:R-:W-:Y:S01]  /*5ac0*/  FADD.FTZ R97, R96, -R97 ;  /* 0x8000006160617221 */ /* 0x000fe20000010000 */
[----:B------:R-:W-:Y:S01]  /*5ad0*/  PRMT R81, R84, 0x7632, R81 ;  /* 0x0000763254517816 */ /* 0x000fe20000000051 */
[----:B------:R-:W-:Y:S01]  /*5ae0*/  FADD.FTZ R101, R168, -R101 ;  /* 0x80000065a8657221 */ /* 0x000fe20000010000 */
[----:B------:R-:W-:Y:S01]  /*5af0*/  SHF.L.U32 R83, R84, 0x10, RZ ;  /* 0x0000001054537819 */ /* 0x000fe200000006ff */
[----:B------:R-:W-:Y:S01]  /*5b00*/  FFMA.FTZ R193, R164, R193, R85 ;  /* 0x000000c1a4c17223 */ /* 0x000fe20000010055 */
[----:B------:R-:W-:Y:S01]  /*5b10*/  PRMT R84, R74, 0x7632, R84 ;  /* 0x000076324a547816 */ /* 0x000fe20000000054 */
[----:B------:R-:W-:Y:S01]  /*5b20*/  FADD.FTZ R93, R102, -R93 ;  /* 0x8000005d665d7221 */ /* 0x000fe20000010000 */
[----:B------:R-:W-:Y:S01]  /*5b30*/  PRMT R82, R73, 0x7632, R82 ;  /* 0x0000763249527816 */ /* 0x000fe20000000052 */
[-C--:B------:R-:W-:Y:S01]  /*5b40*/  FMUL.FTZ R193, R193, R176.reuse ;  /* 0x000000b0c1c17220 */ /* 0x080fe20000410000 */
[C---:B------:R-:W-:Y:S01]  /*5b50*/  PRMT R95, R86.reuse, 0x7632, R95 ;  /* 0x00007632565f7816 */ /* 0x040fe2000000005f */
[----:B------:R-:W-:Y:S01]  /*5b60*/  FMUL.FTZ R171, R171, R176 ;  /* 0x000000b0abab7220 */ /* 0x000fe20000410000 */
[----:B------:R-:W-:Y:S01]  /*5b70*/  SHF.L.U32 R100, R86, 0x10, RZ ;  /* 0x0000001056647819 */ /* 0x000fe200000006ff */
[----:B------:R-:W-:Y:S01]  /*5b80*/  FADD.FTZ R91, R98, -R91 ;  /* 0x8000005b625b7221 */ /* 0x000fe20000010000 */
[----:B------:R-:W-:-:S02]  /*5b90*/  SHF.L.U32 R85, R84, 0x10, RZ ;  /* 0x0000001054557819 */ /* 0x000fc400000006ff */
[----:B------:R-:W-:Y:S02]  /*5ba0*/  SHF.L.U32 R80, R74, 0x10, RZ ;  /* 0x000000104a507819 */ /* 0x000fe400000006ff */
[----:B------:R-:W-:Y:S01]  /*5bb0*/  SHF.L.U32 R84, R73, 0x10, RZ ;  /* 0x0000001049547819 */ /* 0x000fe200000006ff */
[----:B------:R-:W-:Y:S01]  /*5bc0*/  FFMA.FTZ R85, R164, R101, R85 ;  /* 0x00000065a4557223 */ /* 0x000fe20000010055 */
[----:B------:R-:W-:Y:S01]  /*5bd0*/  SHF.L.U32 R86, R82, 0x10, RZ ;  /* 0x0000001052567819 */ /* 0x000fe200000006ff */
[----:B------:R-:W-:Y:S01]  /*5be0*/  FFMA.FTZ R103, R164, R103, R80 ;  /* 0x00000067a4677223 */ /* 0x000fe20000010050 */
[----:B------:R-:W-:Y:S01]  /*5bf0*/  SHF.L.U32 R82, R72, 0x10, RZ ;  /* 0x0000001048527819 */ /* 0x000fe200000006ff */
[C---:B------:R-:W-:Y:S01]  /*5c00*/  FFMA.FTZ R99, R164.reuse, R99, R84 ;  /* 0x00000063a4637223 */ /* 0x040fe20000010054 */
[----:B------:R-:W-:Y:S01]  /*5c10*/  SHF.L.U32 R170, R87, 0x10, RZ ;  /* 0x0000001057aa7819 */ /* 0x000fe200000006ff */
[----:B------:R-:W-:Y:S01]  /*5c20*/  FFMA.FTZ R93, R164, R93, R86 ;  /* 0x0000005da45d7223 */ /* 0x000fe20000010056 */
[----:B------:R-:W-:Y:S01]  /*5c30*/  PRMT R80, R72, 0x7632, R80 ;  /* 0x0000763248507816 */ /* 0x000fe20000000050 */
[----:B------:R-:W-:Y:S01]  /*5c40*/  FFMA.FTZ R97, R164, R97, R82 ;  /* 0x00000061a4617223 */ /* 0x000fe20000010052 */
[----:B------:R-:W-:Y:S01]  /*5c50*/  SHF.L.U32 R84, R143, 0x10, RZ ;  /* 0x000000108f547819 */ /* 0x000fe200000006ff */
[-C--:B------:R-:W-:Y:S01]  /*5c60*/  FMUL.FTZ R103, R103, R176.reuse ;  /* 0x000000b067677220 */ /* 0x080fe20000410000 */
[----:B------:R-:W-:Y:S01]  /*5c70*/  SHF.L.U32 R82, R63, 0x10, RZ ;  /* 0x000000103f527819 */ /* 0x000fe200000006ff */
[----:B------:R-:W-:Y:S01]  /*5c80*/  FMUL.FTZ R85, R85, R176 ;  /* 0x000000b055557220 */ /* 0x000fe20000410000 */
[----:B------:R-:W-:Y:S01]  /*5c90*/  PRMT R166, R87, 0x7632, R166 ;  /* 0x0000763257a67816 */ /* 0x000fe200000000a6 */
[----:B------:R-:W-:Y:S01]  /*5ca0*/  FMUL.FTZ R87, R171, R170 ;  /* 0x000000aaab577220 */ /* 0x000fe20000410000 */
[----:B------:R-:W-:Y:S01]  /*5cb0*/  SHF.L.U32 R80, R80, 0x10, RZ ;  /* 0x0000001050507819 */ /* 0x000fe200000006ff */
[----:B------:R-:W-:Y:S01]  /*5cc0*/  FMUL.FTZ R102, R84, R193 ;  /* 0x000000c154667220 */ /* 0x000fe20000410000 */
[----:B------:R-:W-:Y:S01]  /*5cd0*/  FMUL.FTZ R171, R82, R171 ;  /* 0x000000ab52ab7220 */ /* 0x000fe20000410000 */
[----:B------:R-:W-:Y:S01]  /*5ce0*/  SHF.L.U32 R84, R62, 0x10, RZ ;  /* 0x000000103e547819 */ /* 0x000fe200000006ff */
[-C--:B------:R-:W-:Y:S01]  /*5cf0*/  FMUL.FTZ R99, R99, R176.reuse ;  /* 0x000000b063637220 */ /* 0x080fe20000410000 */
[----:B------:R-:W-:Y:S01]  /*5d00*/  SHF.L.U32 R86, R95, 0x10, RZ ;  /* 0x000000105f567819 */ /* 0x000fe200000006ff */
[----:B------:R-:W-:Y:S01]  /*5d10*/  FFMA.FTZ R91, R164, R91, R80 ;  /* 0x0000005ba45b7223 */ /* 0x000fe20000010050 */
[----:B------:R-:W-:Y:S01]  /*5d20*/  SHF.L.U32 R96, R142, 0x10, RZ ;  /* 0x000000108e607819 */ /* 0x000fe200000006ff */
[-C--:B------:R-:W-:Y:S01]  /*5d30*/  FMUL.FTZ R94, R93, R176.reuse ;  /* 0x000000b05d5e7220 */ /* 0x080fe20000410000 */
        /* <DEDUP_REMOVED lines=26> */
.L_x_183:
[----:B------:R-:W0:Y:S01]  /*5ee0*/  @P0 LDC.64 R84, c[0x0][0x478] ;  /* 0x00011e00ff540b82 */ /* 0x000e220000000a00 */
[----:B------:R-:W-:-:S04]  /*5ef0*/  IMAD.WIDE.U32 R88, R165, 0x10, R88 ;  /* 0x00000010a5587825 */ /* 0x000fc800078e0058 */
[----:B0-----:R-:W-:-:S05]  /*5f00*/  @P0 IMAD.WIDE.U32 R84, R165, 0x10, R84 ;  /* 0x00000010a5540825 */ /* 0x001fca00078e0054 */
[----:B------:R1:W-:Y:S04]  /*5f10*/  @P0 STG.E.128 desc[UR4][R84.64], R76 ;  /* 0x0000004c54000986 */ /* 0x0003e8000c101d04 */
[----:B------:R1:W-:Y:S02]  /*5f20*/  STG.E.128 desc[UR4][R88.64], R80 ;  /* 0x0000005058007986 */ /* 0x0003e4000c101d04 */
.L_x_177:
[----:B01----:R-:W0:Y:S01]  /*5f30*/  LDC.64 R80, c[0x0][0x380] ;  /* 0x0000e000ff507b82 */ /* 0x003e220000000a00 */
[----:B------:R-:W-:Y:S01]  /*5f40*/  FADD.FTZ R10, R201, R10 ;  /* 0x0000000ac90a7221 */ /* 0x000fe20000010000 */
        /* <DEDUP_REMOVED lines=17> */
[----:B------:R-:W-:Y:S01]  /*6060*/  PLOP3.LUT P2, PT, P2, PT, PT, 0x8, 0x80 ;  /* 0x000000000080781c */ /* 0x000fe2000174e170 */
[----:B------:R-:W-:Y:S01]  /*6070*/  FADD.FTZ R120, R95, R120 ;  /* 0x000000785f787221 */ /* 0x000fe20000010000 */
[----:B------:R-:W-:Y:S01]  /*6080*/  FADD.FTZ R121, R90, R121 ;  /* 0x000000795a797221 */ /* 0x000fe20000010000 */
[----:B------:R-:W-:Y:S01]  /*6090*/  FADD.FTZ R122, R93, R122 ;  /* 0x0000007a5d7a7221 */ /* 0x000fe20000010000 */
[----:B------:R-:W-:Y:S01]  /*60a0*/  FADD.FTZ R123, R86, R123 ;  /* 0x0000007b567b7221 */ /* 0x000fe20000010000 */
[----:B0-----:R-:W-:Y:S01]  /*60b0*/  IADD3 R139, PT, PT, R139, R80, RZ ;  /* 0x000000508b8b7210 */ /* 0x001fe20007ffe0ff */
[----:B------:R-:W-:Y:S01]  /*60c0*/  FADD.FTZ R124, R87, R124 ;  /* 0x0000007c577c7221 */ /* 0x000fe20000010000 */
[----:B------:R-:W-:-:S02]  /*60d0*/  FADD.FTZ R138, R91, R138 ;  /* 0x0000008a5b8a7221 */ /* 0x000fc40000010000 */
[----:B------:R-:W-:-:S13]  /*60e0*/  ISETP.GE.AND P0, PT, R139, R81, PT ;  /* 0x000000518b00720c */ /* 0x000fda0003f06270 */
[----:B------:R-:W-:Y:S05]  /*60f0*/  @!P0 BRA `(.L_x_184) ;  /* 0xffffffa800148947 */ /* 0x000fea000383ffff */
        /* <DEDUP_REMOVED lines=69> */
[----:B------:R-:W-:-:S07]  /*6550*/  MOV R19, R11 ;  /* 0x0000000b00137202 */ /* 0x000fce0000000f00 */
.L_x_169:
[----:B------:R-:W1:Y:S08]  /*6560*/  LDC R13, c[0x0][0x388] ;  /* 0x0000e200ff0d7b82 */ /* 0x000e700000000800 */
[----:B------:R-:W2:Y:S08]  /*6570*/  LDC.64 R2, c[0x0][0x440] ;  /* 0x00011000ff027b82 */ /* 0x000eb00000000a00 */
[----:B------:R-:W3:Y:S08]  /*6580*/  LDC.64 R8, c[0x0][0x448] ;  /* 0x00011200ff087b82 */ /* 0x000ef00000000a00 */
[----:B------:R-:W4:Y:S01]  /*6590*/  LDC.64 R10, c[0x0][0x460] ;  /* 0x00011800ff0a7b82 */ /* 0x000f220000000a00 */
[----:B-1----:R-:W-:-:S05]  /*65a0*/  IMAD R13, R13, UR6, RZ ;  /* 0x000000060d0d7c24 */ /* 0x002fca000f8e02ff */
[----:B------:R-:W-:-:S05]  /*65b0*/  LEA.HI R13, R13, R0, RZ, 0x1d ;  /* 0x000000000d0d7211 */ /* 0x000fca00078fe8ff */
[----:B--2---:R-:W-:-:S04]  /*65c0*/  IMAD.WIDE.U32 R2, R13, 0x20, R2 ;  /* 0x000000200d027825 */ /* 0x004fc800078e0002 */
[C---:B---3--:R-:W-:Y:S01]  /*65d0*/  IMAD.WIDE.U32 R8, R13.reuse, 0x20, R8 ;  /* 0x000000200d087825 */ /* 0x048fe200078e0008 */
[----:B0-----:R-:W-:Y:S04]  /*65e0*/  STG.E.128 desc[UR4][R2.64], R76 ;  /* 0x0000004c02007986 */ /* 0x001fe8000c101d04 */
[----:B------:R-:W-:Y:S01]  /*65f0*/  STG.E.128 desc[UR4][R2.64+0x10], R84 ;  /* 0x0000105402007986 */ /* 0x000fe2000c101d04 */
[----:B----4-:R-:W-:-:S03]  /*6600*/  IMAD.WIDE.U32 R10, R13, 0x20, R10 ;  /* 0x000000200d0a7825 */ /* 0x010fc600078e000a */
        /* <DEDUP_REMOVED lines=17> */
.L_x_185:
        /* <DEDUP_REMOVED lines=14> */
.L_x_10659:


//--------------------- .text._ZN10layer_norm13ln_bwd_kernelINS_13Kernel_traitsI13__nv_bfloat16S2_S2_S2_fjLj6144ELj1ELj1ELj8ELj16ENS_18Kernel_traits_baseILj6144ES2_S2_S2_S2_fjLj256EEEEELb0ELb1ELb1ELb0EEEvNS_9BwdParamsE --------------------------
	.section	.text._ZN10layer_norm13ln_bwd_kernelINS_13Kernel_traitsI13__nv_bfloat16S2_S2_S2_fjLj6144ELj1ELj1ELj8ELj16ENS_18Kernel_traits_baseILj6144ES2_S2_S2_S2_fjLj256EEEEELb0ELb1ELb1ELb0EEEvNS_9BwdParamsE,"ax",@progbits
	.align	128
        .global         _ZN10layer_norm13ln_bwd_kernelINS_13Kernel_traitsI13__nv_bfloat16S2_S2_S2_fjLj6144ELj1ELj1ELj8ELj16ENS_18Kernel_traits_baseILj6144ES2_S2_S2_S2_fjLj256EEEEELb0ELb1ELb1ELb0EEEvNS_9BwdParamsE
        .type           _ZN10layer_norm13ln_bwd_kernelINS_13Kernel_traitsI13__nv_bfloat16S2_S2_S2_fjLj6144ELj1ELj1ELj8ELj16ENS_18Kernel_traits_baseILj6144ES2_S2_S2_S2_fjLj256EEEEELb0ELb1ELb1ELb0EEEvNS_9BwdParamsE,@function
        .size           _ZN10layer_norm13ln_bwd_kernelINS_13Kernel_traitsI13__nv_bfloat16S2_S2_S2_fjLj6144ELj1ELj1ELj8ELj16ENS_18Kernel_traits_baseILj6144ES2_S2_S2_S2_fjLj256EEEEELb0ELb1ELb1ELb0EEEvNS_9BwdParamsE,(.L_x_10660 - _ZN10layer_norm13ln_bwd_kernelINS_13Kernel_traitsI13__nv_bfloat16S2_S2_S2_fjLj6144ELj1ELj1ELj8ELj16ENS_18Kernel_traits_baseILj6144ES2_S2_S2_S2_fjLj256EEEEELb0ELb1ELb1ELb0EEEvNS_9BwdParamsE)
        .other          _ZN10layer_norm13ln_bwd_kernelINS_13Kernel_traitsI13__nv_bfloat16S2_S2_S2_fjLj6144ELj1ELj1ELj8ELj16ENS_18Kernel_traits_baseILj6144ES2_S2_S2_S2_fjLj256EEEEELb0ELb1ELb1ELb0EEEvNS_9BwdParamsE,@"STO_CUDA_ENTRY STV_DEFAULT"
_ZN10layer_norm13ln_bwd_kernelINS_13Kernel_traitsI13__nv_bfloat16S2_S2_S2_fjLj6144ELj1ELj1ELj8ELj16ENS_18Kernel_traits_baseILj6144ES2_S2_S2_S2_fjLj256EEEEELb0ELb1ELb1ELb0EEEvNS_9BwdParamsE:
.text._ZN10layer_norm13ln_bwd_kernelINS_13Kernel_traitsI13__nv_bfloat16S2_S2_S2_fjLj6144ELj1ELj1ELj8ELj16ENS_18Kernel_traits_baseILj6144ES2_S2_S2_S2_fjLj256EEEEELb0ELb1ELb1ELb0EEEvNS_9BwdParamsE:
        /* <DEDUP_REMOVED lines=16> */
[----:B------:R-:W4:Y:S08]  /*0100*/  @P3 LDC.64 R6, c[0x0][0x3d0] ;  /* 0x0000f400ff063b82 */ /* 0x000f300000000a00 */
[----:B------:R-:W3:Y:S01]  /*0110*/  @P3 LDC.64 R8, c[0x0][0x3e8] ;  /* 0x0000fa00ff083b82 */ /* 0x000ee20000000a00 */
[----:B0-----:R-:W-:-:S05]  /*0120*/  @P1 IMAD.WIDE.U32 R2, R19, 0x10, R2 ;  /* 0x0000001013021825 */ /* 0x001fca00078e0002 */
[----:B--2---:R0:W5:Y:S02]  /*0130*/  @P1 LDG.E.128 R124, desc[UR10][R2.64] ;  /* 0x0000000a027c1981 */ /* 0x004164000c1e1d00 */
[----:B------:R-:W2:Y:S01]  /*0140*/  @P4 LDC.64 R14, c[0x0][0x3d0] ;  /* 0x0000f400ff0e4b82 */ /* 0x000ea20000000a00 */
[C---:B-1----:R-:W-:Y:S01]  /*0150*/  @P1 IMAD.WIDE.U32 R4, R19.reuse, 0x10, R4 ;  /* 0x0000001013041825 */ /* 0x042fe200078e0004 */
[----:B------:R-:W-:-:S04]  /*0160*/  @P1 LOP3.LUT R19, R19, 0x100, RZ, 0xfc, !PT ;  /* 0x0000010013131812 */ /* 0x000fc800078efcff */
[----:B------:R0:W5:Y:S02]  /*0170*/  @P1 LDG.E.128 R120, desc[UR10][R4.64] ;  /* 0x0000000a04781981 */ /* 0x000164000c1e1d00 */
[----:B------:R-:W1:Y:S01]  /*0180*/  @P4 LDC.64 R16, c[0x0][0x3e8] ;  /* 0x0000fa00ff104b82 */ /* 0x000e620000000a00 */
[----:B----4-:R-:W-:-:S05]  /*0190*/  @P3 IMAD.WIDE.U32 R10, R19, 0x10, R6 ;  /* 0x00000010130a3825 */ /* 0x010fca00078e0006 */
[----:B------:R0:W5:Y:S01]  /*01a0*/  @P3 LDG.E.128 R116, desc[UR10][R10.64] ;  /* 0x0000000a0a743981 */ /* 0x000162000c1e1d00 */
[C---:B---3--:R-:W-:Y:S01]  /*01b0*/  @P3 IMAD.WIDE.U32 R12, R19.reuse, 0x10, R8 ;  /* 0x00000010130c3825 */ /* 0x048fe200078e0008 */
[----:B------:R-:W-:-:S04]  /*01c0*/  @P3 IADD3 R19, PT, PT, R19, 0x100, RZ ;  /* 0x0000010013133810 */ /* 0x000fc80007ffe0ff */
[----:B------:R0:W5:Y:S01]  /*01d0*/  @P3 LDG.E.128 R112, desc[UR10][R12.64] ;  /* 0x0000000a0c703981 */ /* 0x000162000c1e1d00 */
[----:B--2---:R-:W-:-:S05]  /*01e0*/  @P4 IMAD.WIDE.U32 R6, R19, 0x10, R14 ;  /* 0x0000001013064825 */ /* 0x004fca00078e000e */
[----:B------:R0:W5:Y:S01]  /*01f0*/  @P4 LDG.E.128 R108, desc[UR10][R6.64] ;  /* 0x0000000a066c4981 */ /* 0x000162000c1e1d00 */
[----:B-1----:R-:W-:-:S05]  /*0200*/  @P4 IMAD.WIDE.U32 R8, R19, 0x10, R16 ;  /* 0x0000001013084825 */ /* 0x002fca00078e0010 */
        /* <DEDUP_REMOVED lines=8> */
[----:B------:R-:W-:Y:S02]  /*0290*/  ISETP.GE.AND P0, PT, R26, UR5, PT ;  /* 0x000000051a007c0c */ /* 0x000fe4000bf06270 */
        /* <DEDUP_REMOVED lines=98> */
.L_x_301:
[----:B0-----:R-:W0:Y:S08]  /*08c0*/  LDC.64 R28, c[0x0][0x3f8] ;  /* 0x0000fe00ff1c7b82 */ /* 0x001e300000000a00 */
[----:B------:R-:W1:Y:S08]  /*08d0*/  LDC.64 R30, c[0x0][0x3f0] ;  /* 0x0000fc00ff1e7b82 */ /* 0x000e700000000a00 */
[----:B--2---:R-:W2:Y:S01]  /*08e0*/  LDC.64 R152, c[0x0][0x3c8] ;  /* 0x0000f200ff987b82 */ /* 0x004ea20000000a00 */
[----:B0-----:R-:W-:-:S05]  /*08f0*/  IMAD.WIDE R154, R26, 0x4, R28 ;  /* 0x000000041a9a7825 */ /* 0x001fca00078e021c */
[----:B------:R-:W3:Y:S01]  /*0900*/  LDG.E R29, desc[UR10][R154.64] ;  /* 0x0000000a9a1d7981 */ /* 0x000ee2000c1e1900 */
[----:B-1----:R-:W-:-:S06]  /*0910*/  IMAD.WIDE R30, R26, 0x4, R30 ;  /* 0x000000041a1e7825 */ /* 0x002fcc00078e021e */
[----:B-----5:R0:W5:Y:S01]  /*0920*/  LDG.E R30, desc[UR10][R30.64] ;  /* 0x0000000a1e1e7981 */ /* 0x020162000c1e1900 */
[----:B--2---:R-:W-:-:S05]  /*0930*/  IMAD.WIDE R152, R26, 0x4, R152 ;  /* 0x000000041a987825 */ /* 0x004fca00078e0298 */
[----:B------:R0:W5:Y:S01]  /*0940*/  LDG.E R28, desc[UR10][R152.64] ;  /* 0x0000000a981c7981 */ /* 0x000162000c1e1900 */
[----:B------:R-:W-:Y:S01]  /*0950*/  BSSY.RECONVERGENT B0, `(.L_x_187) ;  /* 0x0000166000007945 */ /* 0x000fe20003800200 */
[----:B------:R-:W-:Y:S02]  /*0960*/  CS2R R162, SRZ ;  /* 0x0000000000a27805 */ /* 0x000fe4000001ff00 */
        /* <DEDUP_REMOVED lines=11> */
[----:B------:R-:W-:-:S02]  /*0a20*/  CS2R R162, SRZ ;  /* 0x0000000000a27805 */ /* 0x000fc4000001ff00 */
[----:B------:R-:W-:Y:S02]  /*0a30*/  ISETP.NE.AND P0, PT, RZ, UR9, PT ;  /* 0x00000009ff007c0c */ /* 0x000fe4000bf05270 */
[C---:B------:R-:W-:Y:S02]  /*0a40*/  ISETP.GE.U32.AND P2, PT, R27.reuse, 0x200, PT ;  /* 0x000002001b00780c */ /* 0x040fe40003f46070 */
[----:B------:R-:W-:Y:S01]  /*0a50*/  ISETP.GE.U32.AND P1, PT, R27, 0x300, PT ;  /* 0x000003001b00780c */ /* 0x000fe20003f26070 */
[-C--:B0-----:R-:W-:Y:S02]  /*0a60*/  IMAD R154, R26, R31.reuse, RZ ;  /* 0x0000001f1a9a7224 */ /* 0x081fe400078e02ff */
[----:B------:R-:W-:-:S03]  /*0a70*/  IMAD R156, R156, R31, RZ ;  /* 0x0000001f9c9c7224 */ /* 0x000fc600078e02ff */
[----:B------:R-:W-:Y:S02]  /*0a80*/  SHF.R.S32.HI R155, RZ, 0x1f, R154 ;  /* 0x0000001fff9b7819 */ /* 0x000fe4000001149a */
[----:B------:R-:W-:Y:S02]  /*0a90*/  SHF.R.S32.HI R157, RZ, 0x1f, R156 ;  /* 0x0000001fff9d7819 */ /* 0x000fe4000001149c */
[----:B------:R-:W-:Y:S02]  /*0aa0*/  LEA.HI R154, R155, R154, RZ, 0x3 ;  /* 0x0000009a9b9a7211 */ /* 0x000fe400078f18ff */
[----:B------:R-:W-:Y:S02]  /*0ab0*/  LEA.HI R156, R157, R156, RZ, 0x3 ;  /* 0x0000009c9d9c7211 */ /* 0x000fe400078f18ff */
[-C--:B------:R-:W-:Y:S02]  /*0ac0*/  LEA.HI.SX32 R168, R154, R215.reuse, 0x1d ;  /* 0x000000d79aa87211 */ /* 0x080fe400078feaff */
[----:B------:R-:W-:-:S02]  /*0ad0*/  LEA.HI.SX32 R215, R156, R215, 0x1d ;  /* 0x000000d79cd77211 */ /* 0x000fc400078feaff */
[----:B------:R-:W-:Y:S02]  /*0ae0*/  MOV R165, R168 ;  /* 0x000000a800a57202 */ /* 0x000fe40000000f00 */
        /* <DEDUP_REMOVED lines=20> */
[----:B------:R-:W-:Y:S02]  /*0c30*/  IADD3 R215, PT, PT, R215, 0x100, RZ ;  /* 0x00000100d7d77810 */ /* 0x000fe40007ffe0ff */
[----:B------:R-:W-:Y:S01]  /*0c40*/  IADD3 R165, PT, PT, R165, 0x100, RZ ;  /* 0x00000100a5a57810 */ /* 0x000fe20007ffe0ff */
[----:B--2---:R-:W-:Y:S01]  /*0c50*/  IMAD.U32 R3, R152, 0x10000, RZ ;  /* 0x0001000098037824 */ /* 0x004fe200078e00ff */
[C---:B------:R-:W-:Y:S02]  /*0c60*/  PRMT R163, R153.reuse, 0x7632, R163 ;  /* 0x0000763299a37816 */ /* 0x040fe400000000a3 */
[----:B------:R-:W-:Y:S01]  /*0c70*/  SHF.L.U32 R167, R153, 0x10, RZ ;  /* 0x0000001099a77819 */ /* 0x000fe200000006ff */
[----:B------:R-:W-:Y:S01]  /*0c80*/  FADD.FTZ R3, -R164, R3 ;  /* 0x00000003a4037221 */ /* 0x000fe20000010100 */
[----:B------:R-:W-:Y:S01]  /*0c90*/  PRMT R162, R152, 0x7632, R162 ;  /* 0x0000763298a27816 */ /* 0x000fe200000000a2 */
[----:B------:R-:W-:Y:S01]  /*0ca0*/  IMAD.U32 R163, R163, 0x10000, RZ ;  /* 0x00010000a3a37824 */ /* 0x000fe200078e00ff */
[----:B------:R-:W-:Y:S01]  /*0cb0*/  PRMT R166, R154, 0x7632, R166 ;  /* 0x000076329aa67816 */ /* 0x000fe200000000a6 */
[----:B-----5:R-:W-:Y:S01]  /*0cc0*/  FMUL.FTZ R3, R28, R3 ;  /* 0x000000031c037220 */ /* 0x020fe20000410000 */
[----:B---3--:R-:W-:Y:S01]  /*0cd0*/  SHF.L.U32 R153, R156, 0x10, RZ ;  /* 0x000000109c997819 */ /* 0x008fe200000006ff */
[----:B------:R-:W-:Y:S01]  /*0ce0*/  FADD.FTZ R167, -R164, R167 ;  /* 0x000000a7a4a77221 */ /* 0x000fe20000010100 */
[----:B------:R-:W-:Y:S01]  /*0cf0*/  PRMT R152, R156, 0x7632, R152 ;  /* 0x000076329c987816 */ /* 0x000fe20000000098 */
[----:B------:R-:W-:Y:S01]  /*0d00*/  FADD.FTZ R163, -R164, R163 ;  /* 0x000000a3a4a37221 */ /* 0x000fe20000010100 */
        /* <DEDUP_REMOVED lines=8> */
[C---:B------:R-:W-:Y:S01]  /*0d90*/  PRMT R181, R155.reuse, 0x7632, R181 ;  /* 0x000076329bb57816 */ /* 0x040fe200000000b5 */
[----:B------:R-:W-:Y:S01]  /*0da0*/  FADD.FTZ R153, -R164, R153 ;  /* 0x00000099a4997221 */ /* 0x000fe20000010100 */
[----:B------:R-:W-:Y:S01]  /*0db0*/  SHF.L.U32 R173, R155, 0x10, RZ ;  /* 0x000000109bad7819 */ /* 0x000fe200000006ff */
[-C--:B------:R-:W-:Y:S01]  /*0dc0*/  FMUL.FTZ R175, R175, R152.reuse ;  /* 0x00000098afaf7220 */ /* 0x080fe20000410000 */
[----:B------:R-:W-:Y:S01]  /*0dd0*/  PRMT R154, R157, 0x7632, R154 ;  /* 0x000076329d9a7816 */ /* 0x000fe2000000009a */
[----:B------:R-:W-:Y:S01]  /*0de0*/  FMUL.FTZ R178, R28, R153 ;  /* 0x000000991cb27220 */ /* 0x000fe20000410000 */
[----:B------:R-:W-:Y:S01]  /*0df0*/  PRMT R155, R158, 0x7632, R155 ;  /* 0x000076329e9b7816 */ /* 0x000fe2000000009b */
[----:B------:R-:W-:Y:S01]  /*0e00*/  FADD.FTZ R77, R77, R152 ;  /* 0x000000984d4d7221 */ /* 0x000fe20000010000 */
[----:B------:R-:W-:Y:S01]  /*0e10*/  SHF.L.U32 R157, R157, 0x10, RZ ;  /* 0x000000109d9d7819 */ /* 0x000fe200000006ff */
[----:B------:R-:W-:Y:S01]  /*0e20*/  FFMA.FTZ R101, R178, R152, R101 ;  /* 0x00000098b2657223 */ /* 0x000fe20000010065 */
[----:B------:R-:W-:Y:S01]  /*0e30*/  FADD.FTZ R152, RZ, R170 ;  /* 0x000000aaff987221 */ /* 0x000fe20000010000 */
[----:B------:R-:W-:Y:S01]  /*0e40*/  FFMA.FTZ R153, R3, R170, RZ ;  /* 0x000000aa03997223 */ /* 0x000fe200000100ff */
[----:B------:R-:W-:Y:S01]  /*0e50*/  SHF.L.U32 R154, R154, 0x10, RZ ;  /* 0x000000109a9a7819 */ /* 0x000fe200000006ff */
[----:B------:R-:W-:Y:S01]  /*0e60*/  FMUL.FTZ R172, R172, R157 ;  /* 0x0000009dacac7220 */ /* 0x000fe20000410000 */
[----:B------:R-:W-:Y:S01]  /*0e70*/  SHF.L.U32 R156, R155, 0x10, RZ ;  /* 0x000000109b9c7819 */ /* 0x000fe200000006ff */
[----:B------:R-:W-:Y:S01]  /*0e80*/  FADD.FTZ R155, R152, R175 ;  /* 0x000000af989b7221 */ /* 0x000fe20000010000 */
[----:B------:R-:W-:Y:S01]  /*0e90*/  FFMA.FTZ R152, R178, R175, R153 ;  /* 0x000000afb2987223 */ /* 0x000fe20000010099 */
[----:B------:R-:W-:Y:S01]  /*0ea0*/  FADD.FTZ R78, R78, R157 ;  /* 0x0000009d4e4e7221 */ /* 0x000fe20000010000 */
[----:B------:R-:W-:Y:S01]  /*0eb0*/  FFMA.FTZ R102, R169, R157, R102 ;  /* 0x0000009da9667223 */ /* 0x000fe20000010066 */
[-C--:B------:R-:W-:Y:S01]  /*0ec0*/  FMUL.FTZ R177, R177, R154.reuse ;  /* 0x0000009ab1b17220 */ /* 0x080fe20000410000 */
[----:B------:R-:W-:Y:S01]  /*0ed0*/  FADD.FTZ R79, R79, R154 ;  /* 0x0000009a4f4f7221 */ /* 0x000fe20000010000 */
[----:B------:R-:W-:Y:S01]  /*0ee0*/  FFMA.FTZ R103, R180, R154, R103 ;  /* 0x0000009ab4677223 */ /* 0x000fe20000010067 */
[----:B------:R-:W-:Y:S01]  /*0ef0*/  SHF.L.U32 R157, R166, 0x10, RZ ;  /* 0x00000010a69d7819 */ /* 0x000fe200000006ff */
[----:B0-----:R-:W-:-:S02]  /*0f00*/  IMAD.U32 R161, R158, 0x10000, RZ ;  /* 0x000100009ea17824 */ /* 0x001fc400078e00ff */
[C---:B------:R-:W-:Y:S01]  /*0f10*/  FADD.FTZ R171, -R164.reuse, R171 ;  /* 0x000000aba4ab7221 */ /* 0x040fe20000010100 */
[----:B------:R-:W-:Y:S01]  /*0f20*/  FADD.FTZ R154, R155, R172 ;  /* 0x000000ac9b9a7221 */ /* 0x000fe20000010000 */
[----:B------:R-:W-:Y:S01]  /*0f30*/  FFMA.FTZ R153, R169, R172, R152 ;  /* 0x000000aca9997223 */ /* 0x000fe20000010098 */
[----:B------:R-:W-:Y:S01]  /*0f40*/  FADD.FTZ R173, -R164, R173 ;  /* 0x000000ada4ad7221 */ /* 0x000fe20000010100 */
[C---:B------:R-:W-:Y:S01]  /*0f50*/  PRMT R158, R159.reuse, 0x7632, R158 ;  /* 0x000076329f9e7816 */ /* 0x040fe2000000009e */
[----:B------:R-:W-:Y:S01]  /*0f60*/  FMUL.FTZ R171, R28, R171 ;  /* 0x000000ab1cab7220 */ /* 0x000fe20000410000 */
[----:B------:R-:W-:Y:S01]  /*0f70*/  FMUL.FTZ R174, R174, R161 ;  /* 0x000000a1aeae7220 */ /* 0x000fe20000410000 */
[----:B------:R-:W-:Y:S01]  /*0f80*/  FADD.FTZ R157, -R164, R157 ;  /* 0x0000009da49d7221 */ /* 0x000fe20000010100 */
[----:B------:R-:W-:Y:S01]  /*0f90*/  FADD.FTZ R155, R154, R177 ;  /* 0x000000b19a9b7221 */ /* 0x000fe20000010000 */
[----:B------:R-:W-:Y:S01]  /*0fa0*/  FFMA.FTZ R152, R180, R177, R153 ;  /* 0x000000b1b4987223 */ /* 0x000fe20000010099 */
[----:B------:R-:W-:Y:S01]  /*0fb0*/  SHF.L.U32 R159, R159, 0x10, RZ ;  /* 0x000000109f9f7819 */ /* 0x000fe200000006ff */
[----:B------:R-:W-:Y:S01]  /*0fc0*/  FMUL.FTZ R173, R28, R173 ;  /* 0x000000ad1cad7220 */ /* 0x000fe20000410000 */
[----:B------:R-:W-:-:S02]  /*0fd0*/  IMAD.U32 R181, R181, 0x10000, RZ ;  /* 0x00010000b5b57824 */ /* 0x000fc400078e00ff */
        /* <DEDUP_REMOVED lines=24> */
.L_x_190:
[----:B----4-:R-:W-:Y:S05]  /*1160*/  BSYNC.RECONVERGENT B1 ;  /* 0x0000000000017941 */ /* 0x010fea0003800200 */
.L_x_189:
        /* <DEDUP_REMOVED lines=12> */
[----:B------:R-:W-:Y:S01]  /*1230*/  IMAD.U32 R188, R117, 0x10000, RZ ;  /* 0x0001000075bc7824 */ /* 0x000fe200078e00ff */
[----:B------:R-:W-:Y:S02]  /*1240*/  SHF.L.U32 R191, R10, 0x10, RZ ;  /* 0x000000100abf7819 */ /* 0x000fe400000006ff */
[----:B------:R-:W-:Y:S02]  /*1250*/  SHF.L.U32 R190, R118, 0x10, RZ ;  /* 0x0000001076be7819 */ /* 0x000fe400000006ff */
[----:B------:R-:W-:Y:S02]  /*1260*/  SHF.L.U32 R192, R119, 0x10, RZ ;  /* 0x0000001077c07819 */ /* 0x000fe400000006ff */
[----:B------:R-:W-:Y:S01]  /*1270*/  SHF.L.U32 R195, R12, 0x10, RZ ;  /* 0x000000100cc37819 */ /* 0x000fe200000006ff */
[----:B0-----:R-:W-:-:S05]  /*1280*/  @P0 IMAD.WIDE.U32 R160, R165, 0x10, R160 ;  /* 0x00000010a5a00825 */ /* 0x001fca00078e00a0 */
[----:B------:R0:W5:Y:S01]  /*1290*/  @P0 LDG.E.128 R132, desc[UR10][R160.64] ;  /* 0x0000000aa0840981 */ /* 0x000162000c1e1d00 */
[----:B------:R-:W-:Y:S02]  /*12a0*/  SHF.L.U32 R197, R13, 0x10, RZ ;  /* 0x000000100dc57819 */ /* 0x000fe400000006ff */
[----:B------:R-:W-:Y:S02]  /*12b0*/  IADD3 R215, PT, PT, R215, 0x100, RZ ;  /* 0x00000100d7d77810 */ /* 0x000fe40007ffe0ff */
[----:B------:R-:W-:Y:S02]  /*12c0*/  IADD3 R165, PT, PT, R165, 0x100, RZ ;  /* 0x00000100a5a57810 */ /* 0x000fe40007ffe0ff */
[----:B--2---:R-:W-:Y:S01]  /*12d0*/  SHF.L.U32 R167, R152, 0x10, RZ ;  /* 0x0000001098a77819 */ /* 0x004fe200000006ff */
[----:B------:R-:W-:Y:S01]  /*12e0*/  IMAD.U32 R187, R154, 0x10000, RZ ;  /* 0x000100009abb7824 */ /* 0x000fe200078e00ff */
[C---:B------:R-:W-:Y:S02]  /*12f0*/  PRMT R193, R153.reuse, 0x7632, R193 ;  /* 0x0000763299c17816 */ /* 0x040fe400000000c1 */
[----:B------:R-:W-:Y:S01]  /*1300*/  SHF.L.U32 R185, R153, 0x10, RZ ;  /* 0x0000001099b97819 */ /* 0x000fe200000006ff */
[----:B------:R-:W-:Y:S01]  /*1310*/  FADD.FTZ R167, -R164, R167 ;  /* 0x000000a7a4a77221 */ /* 0x000fe20000010100 */
[----:B------:R-:W-:Y:S01]  /*1320*/  PRMT R166, R152, 0x7632, R166 ;  /* 0x0000763298a67816 */ /* 0x000fe200000000a6 */
[----:B------:R-:W-:Y:S01]  /*1330*/  FADD.FTZ R187, -R164, R187 ;  /* 0x000000bba4bb7221 */ /* 0x000fe20000010100 */
[----:B---3--:R-:W-:Y:S01]  /*1340*/  SHF.L.U32 R153, R156, 0x10, RZ ;  /* 0x000000109c997819 */ /* 0x008fe200000006ff */
[----:B-----5:R-:W-:Y:S01]  /*1350*/  FMUL.FTZ R183, R28, R167 ;  /* 0x000000a71cb77220 */ /* 0x020fe20000410000 */
[----:B------:R-:W-:Y:S01]  /*1360*/  FADD.FTZ R185, -R164, R185 ;  /* 0x000000b9a4b97221 */ /* 0x000fe20000010100 */
[----:B------:R-:W-:Y:S01]  /*1370*/  PRMT R198, R154, 0x7632, R198 ;  /* 0x000076329ac67816 */ /* 0x000fe200000000c6 */
[----:B------:R-:W-:Y:S01]  /*1380*/  FMUL.FTZ R187, R28, R187 ;  /* 0x000000bb1cbb7220 */ /* 0x000fe20000410000 */
[-C--:B------:R-:W-:Y:S01]  /*1390*/  FMUL.FTZ R186, R186, R153.reuse ;  /* 0x00000099baba7220 */ /* 0x080fe20000410000 */
[----:B------:R-:W-:Y:S01]  /*13a0*/  FADD.FTZ R68, R68, R153 ;  /* 0x0000009944447221 */ /* 0x000fe20000010000 */
[----:B------:R-:W-:Y:S01]  /*13b0*/  FFMA.FTZ R92, R183, R153, R92 ;  /* 0x00000099b75c7223 */ /* 0x000fe2000001005c */
[----:B------:R-:W-:Y:S01]  /*13c0*/  SHF.L.U32 R153, R166, 0x10, RZ ;  /* 0x00000010a6997819 */ /* 0x000fe200000006ff */
[----:B------:R-:W-:Y:S01]  /*13d0*/  FMUL.FTZ R185, R28, R185 ;  /* 0x000000b91cb97220 */ /* 0x000fe20000410000 */
[----:B------:R-:W-:-:S02]  /*13e0*/  PRMT R154, R157, 0x7632, R154 ;  /* 0x000076329d9a7816 */ /* 0x000fc4000000009a */
[----:B------:R-:W-:Y:S01]  /*13f0*/  SHF.L.U32 R157, R157, 0x10, RZ ;  /* 0x000000109d9d7819 */ /* 0x000fe200000006ff */
[----:B------:R-:W-:Y:S01]  /*1400*/  FADD.FTZ R153, -R164, R153 ;  /* 0x00000099a4997221 */ /* 0x000fe20000010100 */
[----:B------:R-:W-:Y:S02]  /*1410*/  PRMT R152, R156, 0x7632, R152 ;  /* 0x000076329c987816 */ /* 0x000fe40000000098 */
[----:B------:R-:W-:Y:S01]  /*1420*/  PRMT R200, R155, 0x7632, R200 ;  /* 0x000076329bc87816 */ /* 0x000fe200000000c8 */
[-C--:B------:R-:W-:Y:S01]  /*1430*/  FMUL.FTZ R188, R188, R157.reuse ;  /* 0x0000009dbcbc7220 */ /* 0x080fe20000410000 */
[----:B------:R-:W-:Y:S01]  /*1440*/  FADD.FTZ R70, R70, R157 ;  /* 0x0000009d46467221 */ /* 0x000fe20000010000 */
[----:B------:R-:W-:Y:S01]  /*1450*/  FFMA.FTZ R94, R185, R157, R94 ;  /* 0x0000009db95e7223 */ /* 0x000fe2000001005e */
[----:B------:R-:W-:Y:S01]  /*1460*/  SHF.L.U32 R152, R152, 0x10, RZ ;  /* 0x0000001098987819 */ /* 0x000fe200000006ff */
[----:B------:R-:W-:Y:S01]  /*1470*/  FMUL.FTZ R194, R28, R153 ;  /* 0x000000991cc27220 */ /* 0x000fe20000410000 */
[----:B------:R-:W-:Y:S01]  /*1480*/  SHF.L.U32 R157, R193, 0x10, RZ ;  /* 0x00000010c19d7819 */ /* 0x000fe200000006ff */
[----:B------:R-:W-:Y:S01]  /*1490*/  FFMA.FTZ R153, R183, R186, R162 ;  /* 0x000000bab7997223 */ /* 0x000fe200000100a2 */
[----:B------:R-:W-:Y:S01]  /*14a0*/  SHF.L.U32 R189, R155, 0x10, RZ ;  /* 0x000000109bbd7819 */ /* 0x000fe200000006ff */
[-C--:B------:R-:W-:Y:S01]  /*14b0*/  FMUL.FTZ R191, R191, R152.reuse ;  /* 0x00000098bfbf7220 */ /* 0x080fe20000410000 */
[----:B------:R-:W-:Y:S01]  /*14c0*/  PRMT R155, R158, 0x7632, R155 ;  /* 0x000076329e9b7816 */ /* 0x000fe2000000009b */
[----:B------:R-:W-:Y:S01]  /*14d0*/  FADD.FTZ R69, R69, R152 ;  /* 0x0000009845457221 */ /* 0x000fe20000010000 */
[----:B------:R-:W-:Y:S01]  /*14e0*/  FFMA.FTZ R93, R194, R152, R93 ;  /* 0x00000098c25d7223 */ /* 0x000fe2000001005d */
[----:B------:R-:W-:Y:S01]  /*14f0*/  FADD.FTZ R157, -R164, R157 ;  /* 0x0000009da49d7221 */ /* 0x000fe20000010100 */
[----:B------:R-:W-:Y:S01]  /*1500*/  FADD.FTZ R152, R163, R186 ;  /* 0x000000baa3987221 */ /* 0x000fe20000010000 */
[----:B------:R-:W-:Y:S01]  /*1510*/  SHF.L.U32 R154, R154, 0x10, RZ ;  /* 0x000000109a9a7819 */ /* 0x000fe200000006ff */
[----:B------:R-:W-:Y:S01]  /*1520*/  IMAD.U32 R193, R11, 0x10000, RZ ;  /* 0x000100000bc17824 */ /* 0x000fe200078e00ff */
[----:B------:R-:W-:Y:S01]  /*1530*/  SHF.L.U32 R156, R155, 0x10, RZ ;  /* 0x000000109b9c7819 */ /* 0x000fe200000006ff */
[----:B------:R-:W-:Y:S01]  /*1540*/  FMUL.FTZ R196, R28, R157 ;  /* 0x0000009d1cc47220 */ /* 0x000fe20000410000 */
[----:B------:R-:W-:Y:S01]  /*1550*/  FADD.FTZ R155, R152, R191 ;  /* 0x000000bf989b7221 */ /* 0x000fe20000010000 */
[----:B------:R-:W-:Y:S01]  /*1560*/  FFMA.FTZ R152, R194, R191, R153 ;  /* 0x000000bfc2987223 */ /* 0x000fe20000010099 */
[----:B------:R-:W-:Y:S01]  /*1570*/  FADD.FTZ R189, -R164, R189 ;  /* 0x000000bda4bd7221 */ /* 0x000fe20000010100 */
[----:B0-----:R-:W-:Y:S01]  /*1580*/  SHF.L.U32 R161, R158, 0x10, RZ ;  /* 0x000000109ea17819 */ /* 0x001fe200000006ff */
[-C--:B------:R-:W-:Y:S01]  /*1590*/  FMUL.FTZ R193, R193, R154.reuse ;  /* 0x0000009ac1c17220 */ /* 0x080fe20000410000 */
[----:B------:R-:W-:Y:S01]  /*15a0*/  FADD.FTZ R71, R71, R154 ;  /* 0x0000009a47477221 */ /* 0x000fe20000010000 */
[----:B------:R-:W-:Y:S01]  /*15b0*/  FFMA.FTZ R95, R196, R154, R95 ;  /* 0x0000009ac45f7223 */ /* 0x000fe2000001005f */
[----:B------:R-:W-:Y:S01]  /*15c0*/  SHF.L.U32 R157, R198, 0x10, RZ ;  /* 0x00000010c69d7819 */ /* 0x000fe200000006ff */
[----:B------:R-:W-:Y:S01]  /*15d0*/  FADD.FTZ R154, R155, R188 ;  /* 0x000000bc9b9a7221 */ /* 0x000fe20000010000 */
[----:B------:R-:W-:Y:S01]  /*15e0*/  PRMT R158, R159, 0x7632, R158 ;  /* 0x000076329f9e7816 */ /* 0x000fe2000000009e */
[----:B------:R-:W-:Y:S01]  /*15f0*/  FFMA.FTZ R153, R185, R188, R152 ;  /* 0x000000bcb9997223 */ /* 0x000fe20000010098 */
[----:B------:R-:W-:Y:S01]  /*1600*/  SHF.L.U32 R159, R159, 0x10, RZ ;  /* 0x000000109f9f7819 */ /* 0x000fe200000006ff */
[----:B------:R-:W-:Y:S01]  /*1610*/  FMUL.FTZ R189, R28, R189 ;  /* 0x000000bd1cbd7220 */ /* 0x000fe20000410000 */
[----:B------:R-:W-:Y:S01]  /*1620*/  FMUL.FTZ R190, R190, R161 ;  /* 0x000000a1bebe7220 */ /* 0x000fe20000410000 */
[----:B------:R-:W-:Y:S01]  /*1630*/  FADD.FTZ R157, -R164, R157 ;  /* 0x0000009da49d7221 */ /* 0x000fe20000010100 */
[----:B------:R-:W-:Y:S01]  /*1640*/  FADD.FTZ R155, R154, R193 ;  /* 0x000000c19a9b7221 */ /* 0x000fe20000010000 */
[----:B------:R-:W-:Y:S01]  /*1650*/  FFMA.FTZ R152, R196, R193, R153 ;  /* 0x000000c1c4987223 */ /* 0x000fe20000010099 */
[-C--:B------:R-:W-:Y:S01]  /*1660*/  FMUL.FTZ R192, R192, R159.reuse ;  /* 0x0000009fc0c07220 */ /* 0x080fe20000410000 */
[----:B------:R-:W-:Y:S01]  /*1670*/  FADD.FTZ R66, R66, R159 ;  /* 0x0000009f42427221 */ /* 0x000fe20000010000 */
[----:B------:R-:W-:Y:S01]  /*1680*/  FFMA.FTZ R90, R189, R159, R90 ;  /* 0x0000009fbd5a7223 */ /* 0x000fe2000001005a */
[----:B------:R-:W-:Y:S01]  /*1690*/  SHF.L.U32 R159, R200, 0x10, RZ ;  /* 0x00000010c89f7819 */ /* 0x000fe200000006ff */
[----:B------:R-:W-:Y:S01]  /*16a0*/  FMUL.FTZ R195, R195, R156 ;  /* 0x0000009cc3c37220 */ /* 0x000fe20000410000 */
[----:B------:R-:W-:Y:S01]  /*16b0*/  FMUL.FTZ R198, R28, R157 ;  /* 0x0000009d1cc67220 */ /* 0x000fe20000410000 */
[----:B------:R-:W-:Y:S01]  /*16c0*/  FADD.FTZ R154, R155, R190 ;  /* 0x000000be9b9a7221 */ /* 0x000fe20000010000 */
[----:B------:R-:W-:Y:S01]  /*16d0*/  FFMA.FTZ R153, R187, R190, R152 ;  /* 0x000000bebb997223 */ /* 0x000fe20000010098 */
[----:B------:R-:W-:-:S02]  /*16e0*/  IMAD.U32 R158, R158, 0x10000, RZ ;  /* 0x000100009e9e7824 */ /* 0x000fc400078e00ff */
[----:B------:R-:W-:Y:S01]  /*16f0*/  FADD.FTZ R159, -R164, R159 ;  /* 0x0000009fa49f7221 */ /* 0x000fe20000010100 */
        /* <DEDUP_REMOVED lines=14> */
.L_x_192:
[----:B------:R-:W-:Y:S05]  /*17e0*/  BSYNC.RECONVERGENT B1 ;  /* 0x0000000000017941 */ /* 0x000fea0003800200 */
.L_x_191:
        /* <DEDUP_REMOVED lines=14> */
[----:B------:R-:W-:Y:S01]  /*18d0*/  SHF.L.U32 R204, R109, 0x10, RZ ;  /* 0x000000106dcc7819 */ /* 0x000fe200000006ff */
[----:B------:R-:W-:Y:S01]  /*18e0*/  IMAD.U32 R209, R2, 0x10000, RZ ;  /* 0x0001000002d17824 */ /* 0x000fe200078e00ff */
[----:B------:R-:W-:Y:S02]  /*18f0*/  SHF.L.U32 R206, R110, 0x10, RZ ;  /* 0x000000106ece7819 */ /* 0x000fe400000006ff */
[----:B------:R-:W-:Y:S02]  /*1900*/  SHF.L.U32 R211, R4, 0x10, RZ ;  /* 0x0000001004d37819 */ /* 0x000fe400000006ff */
[----:B------:R-:W-:Y:S02]  /*1910*/  SHF.L.U32 R208, R111, 0x10, RZ ;  /* 0x000000106fd07819 */ /* 0x000fe400000006ff */
[C---:B--2---:R-:W-:Y:S02]  /*1920*/  PRMT R166, R153.reuse, 0x7632, R166 ;  /* 0x0000763299a67816 */ /* 0x044fe400000000a6 */
[----:B------:R-:W-:-:S02]  /*1930*/  SHF.L.U32 R153, R153, 0x10, RZ ;  /* 0x0000001099997819 */ /* 0x000fc400000006ff */
[C---:B------:R-:W-:Y:S02]  /*1940*/  PRMT R165, R152.reuse, 0x7632, R165 ;  /* 0x0000763298a57816 */ /* 0x040fe400000000a5 */
[----:B------:R-:W-:Y:S01]  /*1950*/  SHF.L.U32 R167, R152, 0x10, RZ ;  /* 0x0000001098a77819 */ /* 0x000fe200000006ff */
[----:B------:R-:W-:Y:S01]  /*1960*/  FADD.FTZ R201, -R164, R153 ;  /* 0x00000099a4c97221 */ /* 0x000fe20000010100 */
[C---:B------:R-:W-:Y:S01]  /*1970*/  PRMT R152, R154.reuse, 0x7632, R152 ;  /* 0x000076329a987816 */ /* 0x040fe20000000098 */
[----:B------:R-:W-:Y:S01]  /*1980*/  IMAD.U32 R165, R165, 0x10000, RZ ;  /* 0x00010000a5a57824 */ /* 0x000fe200078e00ff */
[----:B------:R-:W-:Y:S01]  /*1990*/  SHF.L.U32 R199, R154, 0x10, RZ ;  /* 0x000000109ac77819 */ /* 0x000fe200000006ff */
[C---:B------:R-:W-:Y:S01]  /*19a0*/  FADD.FTZ R167, -R164.reuse, R167 ;  /* 0x000000a7a4a77221 */ /* 0x040fe20000010100 */
[C---:B------:R-:W-:Y:S01]  /*19b0*/  PRMT R154, R155.reuse, 0x7632, R154 ;  /* 0x000076329b9a7816 */ /* 0x040fe2000000009a */
[C---:B------:R-:W-:Y:S01]  /*19c0*/  FADD.FTZ R165, -R164.reuse, R165 ;  /* 0x000000a5a4a57221 */ /* 0x040fe20000010100 */
[----:B------:R-:W-:Y:S01]  /*19d0*/  SHF.L.U32 R155, R155, 0x10, RZ ;  /* 0x000000109b9b7819 */ /* 0x000fe200000006ff */
[----:B------:R-:W-:Y:S01]  /*19e0*/  FADD.FTZ R203, -R164, R199 ;  /* 0x000000c7a4cb7221 */ /* 0x000fe20000010100 */
[----:B------:R-:W-:Y:S01]  /*19f0*/  SHF.L.U32 R153, R166, 0x10, RZ ;  /* 0x00000010a6997819 */ /* 0x000fe200000006ff */
[----:B-----5:R-:W-:Y:S01]  /*1a00*/  FMUL.FTZ R210, R28, R165 ;  /* 0x000000a51cd27220 */ /* 0x020fe20000410000 */
[----:B0-----:R-:W-:Y:S01]  /*1a10*/  SHF.L.U32 R161, R152, 0x10, RZ ;  /* 0x0000001098a17819 */ /* 0x001fe200000006ff */
[----:B------:R-:W-:Y:S01]  /*1a20*/  FADD.FTZ R205, -R164, R155 ;  /* 0x0000009ba4cd7221 */ /* 0x000fe20000010100 */
[----:B------:R-:W-:Y:S01]  /*1a30*/  SHF.L.U32 R199, R154, 0x10, RZ ;  /* 0x000000109ac77819 */ /* 0x000fe200000006ff */
[----:B------:R-:W-:Y:S01]  /*1a40*/  FADD.FTZ R155, -R164, R153 ;  /* 0x00000099a49b7221 */ /* 0x000fe20000010100 */
[----:B---3--:R-:W-:Y:S01]  /*1a50*/  PRMT R152, R156, 0x7632, R152 ;  /* 0x000076329c987816 */ /* 0x008fe20000000098 */
[----:B------:R-:W-:Y:S01]  /*1a60*/  FMUL.FTZ R201, R28, R201 ;  /* 0x000000c91cc97220 */ /* 0x000fe20000410000 */
[----:B------:R-:W-:Y:S01]  /*1a70*/  SHF.L.U32 R153, R156, 0x10, RZ ;  /* 0x000000109c997819 */ /* 0x000fe200000006ff */
[----:B------:R-:W-:Y:S01]  /*1a80*/  FADD.FTZ R215, -R164, R199 ;  /* 0x000000c7a4d77221 */ /* 0x000fe20000010100 */
[----:B------:R-:W-:Y:S01]  /*1a90*/  SHF.L.U32 R152, R152, 0x10, RZ ;  /* 0x0000001098987819 */ /* 0x000fe200000006ff */
[----:B------:R-:W-:Y:S01]  /*1aa0*/  FMUL.FTZ R199, R28, R167 ;  /* 0x000000a71cc77220 */ /* 0x000fe20000410000 */
[C---:B------:R-:W-:Y:S01]  /*1ab0*/  PRMT R154, R157.reuse, 0x7632, R154 ;  /* 0x000076329d9a7816 */ /* 0x040fe2000000009a */
[-C--:B------:R-:W-:Y:S01]  /*1ac0*/  FMUL.FTZ R202, R202, R153.reuse ;  /* 0x00000099caca7220 */ /* 0x080fe20000410000 */
        /* <DEDUP_REMOVED lines=8> */
[----:B------:R-:W-:Y:S01]  /*1b50*/  SHF.L.U32 R154, R154, 0x10, RZ ;  /* 0x000000109a9a7819 */ /* 0x000fe200000006ff */
[----:B------:R-:W-:Y:S01]  /*1b60*/  FMUL.FTZ R212, R28, R155 ;  /* 0x0000009b1cd47220 */ /* 0x000fe20000410000 */
[----:B------:R-:W-:Y:S01]  /*1b70*/  FADD.FTZ R155, R152, R207 ;  /* 0x000000cf989b7221 */ /* 0x000fe20000010000 */
[----:B------:R-:W-:Y:S01]  /*1b80*/  FMUL.FTZ R204, R204, R157 ;  /* 0x0000009dcccc7220 */ /* 0x000fe20000410000 */
[----:B------:R-:W-:Y:S01]  /*1b90*/  FFMA.FTZ R152, R210, R207, R153 ;  /* 0x000000cfd2987223 */ /* 0x000fe20000010099 */
[----:B------:R-:W-:Y:S01]  /*1ba0*/  FADD.FTZ R213, -R164, R161 ;  /* 0x000000a1a4d57221 */ /* 0x000fe20000010100 */
[----:B------:R-:W-:Y:S01]  /*1bb0*/  PRMT R156, R158, 0x7632, R156 ;  /* 0x000076329e9c7816 */ /* 0x000fe2000000009c */
[-C--:B------:R-:W-:Y:S01]  /*1bc0*/  FMUL.FTZ R209, R209, R154.reuse ;  /* 0x0000009ad1d17220 */ /* 0x080fe20000410000 */
[----:B------:R-:W-:Y:S01]  /*1bd0*/  FADD.FTZ R63, R63, R154 ;  /* 0x0000009a3f3f7221 */ /* 0x000fe20000010000 */
[----:B------:R-:W-:Y:S01]  /*1be0*/  FFMA.FTZ R87, R212, R154, R87 ;  /* 0x0000009ad4577223 */ /* 0x000fe20000010057 */
[----:B------:R-:W-:-:S02]  /*1bf0*/  IMAD.U32 R161, R158, 0x10000, RZ ;  /* 0x000100009ea17824 */ /* 0x000fc400078e00ff */
        /* <DEDUP_REMOVED lines=36> */
.L_x_188:
        /* <DEDUP_REMOVED lines=15> */
[----:B0-----:R-:W-:-:S04]  /*1f30*/  @P0 IMAD.WIDE.U32 R156, R159, 0x10, R156 ;  /* 0x000000109f9c0825 */ /* 0x001fc800078e009c */
[----:B------:R-:W-:Y:S01]  /*1f40*/  @P0 VIADD R159, R159, 0x100 ;  /* 0x000001009f9f0836 */ /* 0x000fe20000000000 */
[----:B------:R0:W5:Y:S03]  /*1f50*/  @P0 LDG.E.128 R128, desc[UR10][R156.64] ;  /* 0x0000000a9c800981 */ /* 0x000166000c1e1d00 */
[C---:B-1----:R-:W-:Y:S01]  /*1f60*/  @P1 IMAD.WIDE.U32 R152, R159.reuse, 0x10, R152 ;  /* 0x000000109f981825 */ /* 0x042fe200078e0098 */
[----:B------:R-:W-:-:S04]  /*1f70*/  @P1 IADD3 R159, PT, PT, R159, 0x100, RZ ;  /* 0x000001009f9f1810 */ /* 0x000fc80007ffe0ff */
[----:B------:R0:W5:Y:S01]  /*1f80*/  @P1 LDG.E.128 R132, desc[UR10][R152.64] ;  /* 0x0000000a98841981 */ /* 0x000162000c1e1d00 */
[----:B--2---:R-:W-:-:S05]  /*1f90*/  @P2 IMAD.WIDE.U32 R154, R159, 0x10, R154 ;  /* 0x000000109f9a2825 */ /* 0x004fca00078e009a */
[----:B------:R0:W5:Y:S02]  /*1fa0*/  @P2 LDG.E.128 R136, desc[UR10][R154.64] ;  /* 0x0000000a9a882981 */ /* 0x000164000c1e1d00 */
.L_x_193:
[----:B----4-:R-:W-:Y:S05]  /*1fb0*/  BSYNC.RECONVERGENT B0 ;  /* 0x0000000000007941 */ /* 0x010fea0003800200 */
.L_x_187:
        /* <DEDUP_REMOVED lines=32> */
.L_x_195:
[----:B------:R-:W-:Y:S05]  /*21c0*/  BSYNC.RECONVERGENT B0 ;  /* 0x0000000000007941 */ /* 0x000fea0003800200 */
.L_x_194:
        /* <DEDUP_REMOVED lines=23> */
[----:B------:R-:W-:Y:S01]  /*2340*/  FADD.FTZ R152, RZ, R153 ;  /* 0x00000099ff987221 */ /* 0x000fe20000010000 */
[----:B------:R-:W-:Y:S02]  /*2350*/  @P2 SHF.R.S32.HI R153, RZ, 0x1f, R30 ;  /* 0x0000001fff992819 */ /* 0x000fe4000001141e */
[----:B------:R-:W-:Y:S01]  /*2360*/  FADD.FTZ R217, R154, R217 ;  /* 0x000000d99ad97221 */ /* 0x000fe20000010000 */
[----:B------:R-:W-:Y:S01]  /*2370*/  FADD.FTZ R152, R155, R152 ;  /* 0x000000989b987221 */ /* 0x000fe20000010000 */
[----:B------:R-:W-:-:S02]  /*2380*/  @P2 LEA.HI R30, R153, R30, RZ, 0x3 ;  /* 0x0000001e991e2211 */ /* 0x000fc400078f18ff */
[----:B-1----:R-:W-:Y:S01]  /*2390*/  FADD.FTZ R217, R217, R156 ;  /* 0x0000009cd9d97221 */ /* 0x002fe20000010000 */
[----:B------:R-:W-:Y:S01]  /*23a0*/  FADD.FTZ R152, R152, R157 ;  /* 0x0000009d98987221 */ /* 0x000fe20000010000 */
[----:B------:R-:W-:Y:S01]  /*23b0*/  HFMA2 R157, -RZ, RZ, 0, 0 ;  /* 0x00000000ff9d7431 */ /* 0x000fe200000001ff */
[----:B------:R-:W-:Y:S01]  /*23c0*/  @P2 LEA.HI.SX32 R157, R30, R215, 0x1d ;  /* 0x000000d71e9d2211 */ /* 0x000fe200078feaff */
        /* <DEDUP_REMOVED lines=13> */
[----:B------:R-:W-:Y:S06]  /*24a0*/  @!P1 BRA `(.L_x_197) ;  /* 0x0000001c00549947 */ /* 0x000fec0003800000 */
[----:B------:R-:W-:-:S04]  /*24b0*/  UISETP.NE.U32.AND UP0, UPT, UR12, URZ, UPT ;  /* 0x000000ff0c00728c */ /* 0x000fc8000bf05070 */
[----:B------:R-:W-:Y:S01]  /*24c0*/  UISETP.NE.AND.EX UP0, UPT, UR13, URZ, UPT, UP0 ;  /* 0x000000ff0d00728c */ /* 0x000fe2000bf05300 */
[----:B------:R-:W-:Y:S10]  /*24d0*/  @!P2 BRA `(.L_x_198) ;  /* 0x00000000000ca947 */ /* 0x000ff40003800000 */
[----:B------:R-:W0:Y:S02]  /*24e0*/  LDC.64 R140, c[0x0][0x390] ;  /* 0x0000e400ff8c7b82 */ /* 0x000e240000000a00 */
[----:B0-----:R-:W-:-:S06]  /*24f0*/  IMAD.WIDE.U32 R140, R157, 0x10, R140 ;  /* 0x000000109d8c7825 */ /* 0x001fcc00078e008c */
[----:B------:R-:W5:Y:S02]  /*2500*/  LDG.E.128 R140, desc[UR10][R140.64] ;  /* 0x0000000a8c8c7981 */ /* 0x000f64000c1e1d00 */
.L_x_198:
        /* <DEDUP_REMOVED lines=8> */
[----:B------:R-:W-:Y:S02]  /*2590*/  ISETP.GT.AND P0, PT, R29, RZ, PT ;  /* 0x000000ff1d00720c */ /* 0x000fe40003f04270 */
[----:B------:R-:W-:Y:S01]  /*25a0*/  SHF.L.U32 R154, R120, 0x10, RZ ;  /* 0x00000010789a7819 */ /* 0x000fe200000006ff */
[----:B------:R-:W-:Y:S01]  /*25b0*/  FADD.FTZ R153, R170, -R153 ;  /* 0x80000099aa997221 */ /* 0x000fe20000010000 */
[----:B-----5:R-:W-:-:S03]  /*25c0*/  SHF.L.U32 R152, R140, 0x10, RZ ;  /* 0x000000108c987819 */ /* 0x020fc600000006ff */
[----:B------:R-:W-:-:S05]  /*25d0*/  FMUL.FTZ R153, R28, R153 ;  /* 0x000000991c997220 */ /* 0x000fca0000410000 */
[----:B------:R-:W-:-:S05]  /*25e0*/  FSEL R153, R153, RZ, P0 ;  /* 0x000000ff99997208 */ /* 0x000fca0000000000 */
[----:B------:R-:W-:-:S04]  /*25f0*/  FMUL.FTZ R153, R153, UR15 ;  /* 0x0000000f99997c20 */ /* 0x000fc80008410000 */
[C---:B------:R-:W-:Y:S01]  /*2600*/  FMUL.FTZ R154, R153.reuse, R154 ;  /* 0x0000009a999a7220 */ /* 0x040fe20000410000 */
[----:B------:R-:W-:-:S04]  /*2610*/  FFMA.FTZ R52, R153, R152, R52 ;  /* 0x0000009899347223 */ /* 0x000fc80000010034 */
[----:B------:R-:W-:-:S04]  /*2620*/  F2FP.BF16.F32.PACK_AB R154, RZ, R154 ;  /* 0x0000009aff9a723e */ /* 0x000fc800000010ff */
[----:B------:R-:W-:-:S07]  /*2630*/  PRMT R144, R154, 0x7610, R144 ;  /* 0x000076109a907816 */ /* 0x000fce0000000090 */
.L_x_201:
[----:B------:R-:W-:Y:S05]  /*2640*/  @!P2 BRA `(.L_x_202) ;  /* 0x000000000034a947 */ /* 0x000fea0003800000 */
[----:B------:R-:W-:Y:S01]  /*2650*/  FFMA.FTZ R152, R178, R159, R30 ;  /* 0x0000009fb2987223 */ /* 0x000fe2000001001e */
[----:B------:R-:W-:Y:S02]  /*2660*/  ISETP.GT.AND P0, PT, R29, RZ, PT ;  /* 0x000000ff1d00720c */ /* 0x000fe40003f04270 */
[----:B------:R-:W-:Y:S01]  /*2670*/  SHF.L.U32 R155, R22, 0x10, RZ ;  /* 0x00000010169b7819 */ /* 0x000fe200000006ff */
[----:B------:R-:W-:Y:S01]  /*2680*/  FADD.FTZ R153, R175, -R152 ;  /* 0x80000098af997221 */ /* 0x000fe20000010000 */
[----:B-----5:R-:W-:-:S03]  /*2690*/  PRMT R154, R140, 0x7632, R154 ;  /* 0x000076328c9a7816 */ /* 0x020fc6000000009a */
[----:B------:R-:W-:Y:S02]  /*26a0*/  FMUL.FTZ R153, R28, R153 ;  /* 0x000000991c997220 */ /* 0x000fe40000410000 */
[----:B------:R-:W-:-:S03]  /*26b0*/  IMAD.U32 R154, R154, 0x10000, RZ ;  /* 0x000100009a9a7824 */ /* 0x000fc600078e00ff */
[----:B------:R-:W-:-:S05]  /*26c0*/  FSEL R153, R153, RZ, P0 ;  /* 0x000000ff99997208 */ /* 0x000fca0000000000 */
[----:B------:R-:W-:-:S04]  /*26d0*/  FMUL.FTZ R152, R153, UR15 ;  /* 0x0000000f99987c20 */ /* 0x000fc80008410000 */
[C---:B------:R-:W-:Y:S01]  /*26e0*/  FMUL.FTZ R155, R152.reuse, R155 ;  /* 0x0000009b989b7220 */ /* 0x040fe20000410000 */
[----:B------:R-:W-:-:S04]  /*26f0*/  FFMA.FTZ R53, R152, R154, R53 ;  /* 0x0000009a98357223 */ /* 0x000fc80000010035 */
[----:B------:R-:W-:-:S04]  /*2700*/  F2FP.BF16.F32.PACK_AB R155, RZ, R155 ;  /* 0x0000009bff9b723e */ /* 0x000fc800000010ff */
[----:B------:R-:W-:-:S07]  /*2710*/  PRMT R144, R144, 0x5410, R155 ;  /* 0x0000541090907816 */ /* 0x000fce000000009b */
.L_x_202:
        /* <DEDUP_REMOVED lines=13> */
.L_x_203:
[----:B------:R-:W-:Y:S05]  /*27f0*/  @!P2 BRA `(.L_x_204) ;  /* 0x000000000034a947 */ /* 0x000fea0003800000 */
[----:B------:R-:W-:Y:S01]  /*2800*/  FFMA.FTZ R152, R180, R159, R30 ;  /* 0x0000009fb4987223 */ /* 0x000fe2000001001e */
[----:B------:R-:W-:Y:S02]  /*2810*/  ISETP.GT.AND P0, PT, R29, RZ, PT ;  /* 0x000000ff1d00720c */ /* 0x000fe40003f04270 */
[----:B------:R-:W-:Y:S01]  /*2820*/  SHF.L.U32 R155, R23, 0x10, RZ ;  /* 0x00000010179b7819 */ /* 0x000fe200000006ff */
[----:B------:R-:W-:Y:S01]  /*2830*/  FADD.FTZ R153, R177, -R152 ;  /* 0x80000098b1997221 */ /* 0x000fe20000010000 */
[----:B-----5:R-:W-:-:S03]  /*2840*/  PRMT R154, R141, 0x7632, R154 ;  /* 0x000076328d9a7816 */ /* 0x020fc6000000009a */
[----:B------:R-:W-:Y:S01]  /*2850*/  FMUL.FTZ R153, R28, R153 ;  /* 0x000000991c997220 */ /* 0x000fe20000410000 */
[----:B------:R-:W-:-:S04]  /*2860*/  SHF.L.U32 R154, R154, 0x10, RZ ;  /* 0x000000109a9a7819 */ /* 0x000fc800000006ff */
[----:B------:R-:W-:-:S05]  /*2870*/  FSEL R153, R153, RZ, P0 ;  /* 0x000000ff99997208 */ /* 0x000fca0000000000 */
[----:B------:R-:W-:-:S04]  /*2880*/  FMUL.FTZ R152, R153, UR15 ;  /* 0x0000000f99987c20 */ /* 0x000fc80008410000 */
[C---:B------:R-:W-:Y:S01]  /*2890*/  FMUL.FTZ R155, R152.reuse, R155 ;  /* 0x0000009b989b7220 */ /* 0x040fe20000410000 */
[----:B------:R-:W-:-:S04]  /*28a0*/  FFMA.FTZ R55, R152, R154, R55 ;  /* 0x0000009a98377223 */ /* 0x000fc80000010037 */
[----:B------:R-:W-:-:S04]  /*28b0*/  F2FP.BF16.F32.PACK_AB R155, RZ, R155 ;  /* 0x0000009bff9b723e */ /* 0x000fc800000010ff */
[----:B------:R-:W-:-:S07]  /*28c0*/  PRMT R145, R145, 0x5410, R155 ;  /* 0x0000541091917816 */ /* 0x000fce000000009b */
.L_x_204:
        /* <DEDUP_REMOVED lines=13> */
.L_x_205:
[----:B------:R-:W-:Y:S05]  /*29a0*/  @!P2 BRA `(.L_x_206) ;  /* 0x000000000034a947 */ /* 0x000fea0003800000 */
[----:B------:R-:W-:Y:S01]  /*29b0*/  FFMA.FTZ R152, R182, R159, R30 ;  /* 0x0000009fb6987223 */ /* 0x000fe2000001001e */
[----:B------:R-:W-:Y:S01]  /*29c0*/  ISETP.GT.AND P0, PT, R29, RZ, PT ;  /* 0x000000ff1d00720c */ /* 0x000fe20003f04270 */
[----:B------:R-:W-:Y:S01]  /*29d0*/  IMAD.U32 R155, R24, 0x10000, RZ ;  /* 0x00010000189b7824 */ /* 0x000fe200078e00ff */
[----:B-----5:R-:W-:Y:S01]  /*29e0*/  PRMT R154, R142, 0x7632, R154 ;  /* 0x000076328e9a7816 */ /* 0x020fe2000000009a */
[----:B------:R-:W-:-:S03]  /*29f0*/  FADD.FTZ R153, R179, -R152 ;  /* 0x80000098b3997221 */ /* 0x000fc60000010000 */
[----:B------:R-:W-:Y:S01]  /*2a00*/  SHF.L.U32 R154, R154, 0x10, RZ ;  /* 0x000000109a9a7819 */ /* 0x000fe200000006ff */
[----:B------:R-:W-:-:S05]  /*2a10*/  FMUL.FTZ R153, R28, R153 ;  /* 0x000000991c997220 */ /* 0x000fca0000410000 */
[----:B------:R-:W-:-:S05]  /*2a20*/  FSEL R153, R153, RZ, P0 ;  /* 0x000000ff99997208 */ /* 0x000fca0000000000 */
[----:B------:R-:W-:-:S04]  /*2a30*/  FMUL.FTZ R152, R153, UR15 ;  /* 0x0000000f99987c20 */ /* 0x000fc80008410000 */
[C---:B------:R-:W-:Y:S01]  /*2a40*/  FMUL.FTZ R155, R152.reuse, R155 ;  /* 0x0000009b989b7220 */ /* 0x040fe20000410000 */
[----:B------:R-:W-:-:S04]  /*2a50*/  FFMA.FTZ R49, R152, R154, R49 ;  /* 0x0000009a98317223 */ /* 0x000fc80000010031 */
[----:B------:R-:W-:-:S04]  /*2a60*/  F2FP.BF16.F32.PACK_AB R155, RZ, R155 ;  /* 0x0000009bff9b723e */ /* 0x000fc800000010ff */
[----:B------:R-:W-:-:S07]  /*2a70*/  PRMT R146, R146, 0x5410, R155 ;  /* 0x0000541092927816 */ /* 0x000fce000000009b */
.L_x_206:
        /* <DEDUP_REMOVED lines=13> */
.L_x_207:
[----:B------:R-:W-:Y:S05]  /*2b50*/  @!P2 BRA `(.L_x_208) ;  /* 0x000000140080a947 */ /* 0x000fea0003800000 */
[----:B------:R-:W-:Y:S01]  /*2b60*/  FFMA.FTZ R152, R184, R159, R30 ;  /* 0x0000009fb8987223 */ /* 0x000fe2000001001e */
[----:B------:R-:W-:Y:S02]  /*2b70*/  ISETP.GT.AND P0, PT, R29, RZ, PT ;  /* 0x000000ff1d00720c */ /* 0x000fe40003f04270 */
[----:B------:R-:W-:Y:S01]  /*2b80*/  SHF.L.U32 R155, R25, 0x10, RZ ;  /* 0x00000010199b7819 */ /* 0x000fe200000006ff */
[----:B------:R-:W-:-:S04]  /*2b90*/  FADD.FTZ R153, R181, -R152 ;  /* 0x80000098b5997221 */ /* 0x000fc80000010000 */
[----:B------:R-:W-:-:S05]  /*2ba0*/  FMUL.FTZ R153, R28, R153 ;  /* 0x000000991c997220 */ /* 0x000fca0000410000 */
[----:B------:R-:W-:-:S05]  /*2bb0*/  FSEL R153, R153, RZ, P0 ;  /* 0x000000ff99997208 */ /* 0x000fca0000000000 */
[----:B------:R-:W-:Y:S01]  /*2bc0*/  FMUL.FTZ R152, R153, UR15 ;  /* 0x0000000f99987c20 */ /* 0x000fe20008410000 */
[----:B-----5:R-:W-:-:S03]  /*2bd0*/  PRMT R153, R143, 0x7632, R153 ;  /* 0x000076328f997816 */ /* 0x020fc60000000099 */
[----:B------:R-:W-:Y:S01]  /*2be0*/  FMUL.FTZ R155, R152, R155 ;  /* 0x0000009b989b7220 */ /* 0x000fe20000410000 */
[----:B------:R-:W-:-:S04]  /*2bf0*/  SHF.L.U32 R153, R153, 0x10, RZ ;  /* 0x0000001099997819 */ /* 0x000fc800000006ff */
[----:B------:R-:W-:Y:S01]  /*2c00*/  F2FP.BF16.F32.PACK_AB R155, RZ, R155 ;  /* 0x0000009bff9b723e */ /* 0x000fe200000010ff */
[----:B------:R-:W-:-:S03]  /*2c10*/  FFMA.FTZ R51, R152, R153, R51 ;  /* 0x0000009998337223 */ /* 0x000fc60000010033 */
[----:B------:R-:W-:Y:S01]  /*2c20*/  PRMT R147, R147, 0x5410, R155 ;  /* 0x0000541093937816 */ /* 0x000fe2000000009b */
[----:B------:R-:W-:Y:S06]  /*2c30*/  BRA `(.L_x_208) ;  /* 0x0000001400487947 */ /* 0x000fec0003800000 */
.L_x_200:
[-CC-:B------:R-:W-:Y:S01]  /*2c40*/  FFMA.FTZ R149, R3, R159.reuse, R30.reuse ;  /* 0x0000009f03957223 */ /* 0x180fe2000001001e */
[-CC-:B------:R-:W-:Y:S01]  /*2c50*/  FFMA.FTZ R148, R178, R159.reuse, R30.reuse ;  /* 0x0000009fb2947223 */ /* 0x180fe2000001001e */
[----:B------:R-:W-:Y:S01]  /*2c60*/  FFMA.FTZ R153, R169, R159, R30 ;  /* 0x0000009fa9997223 */ /* 0x000fe2000001001e */
[----:B------:R-:W-:Y:S01]  /*2c70*/  ISETP.GT.AND P0, PT, R29, RZ, PT ;  /* 0x000000ff1d00720c */ /* 0x000fe20003f04270 */
[----:B------:R-:W-:Y:S01]  /*2c80*/  FADD.FTZ R149, R170, -R149 ;  /* 0x80000095aa957221 */ /* 0x000fe20000010000 */
[----:B------:R-:W-:Y:S01]  /*2c90*/  FADD.FTZ R151, R175, -R148 ;  /* 0x80000094af977221 */ /* 0x000fe20000010000 */
[----:B------:R-:W-:Y:S02]  /*2ca0*/  FADD.FTZ R153, R172, -R153 ;  /* 0x80000099ac997221 */ /* 0x000fe40000010000 */
[C---:B------:R-:W-:Y:S01]  /*2cb0*/  FMUL.FTZ R149, R28.reuse, R149 ;  /* 0x000000951c957220 */ /* 0x040fe20000410000 */
[----:B------:R-:W-:-:S04]  /*2cc0*/  FMUL.FTZ R151, R28, R151 ;  /* 0x000000971c977220 */ /* 0x000fc80000410000 */
[----:B------:R-:W-:Y:S01]  /*2cd0*/  FSEL R150, R149, RZ, P0 ;  /* 0x000000ff95967208 */ /* 0x000fe20000000000 */
[----:B------:R-:W-:Y:S06]  /*2ce0*/  @!P2 BRA `(.L_x_209) ;  /* 0x00000000001ca947 */ /* 0x000fec0003800000 */
[----:B------:R-:W-:Y:S01]  /*2cf0*/  SHF.L.U32 R148, R120, 0x10, RZ ;  /* 0x0000001078947819 */ /* 0x000fe200000006ff */
[----:B------:R-:W-:Y:S01]  /*2d00*/  FMUL.FTZ R149, R150, UR15 ;  /* 0x0000000f96957c20 */ /* 0x000fe20008410000 */
[----:B-----5:R-:W-:-:S03]  /*2d10*/  IMAD.U32 R155, R140, 0x10000, RZ ;  /* 0x000100008c9b7824 */ /* 0x020fc600078e00ff */
[-C--:B------:R-:W-:Y:S01]  /*2d20*/  FMUL.FTZ R148, R148, R149.reuse ;  /* 0x0000009594947220 */ /* 0x080fe20000410000 */
[----:B------:R-:W-:-:S04]  /*2d30*/  FFMA.FTZ R52, R155, R149, R52 ;  /* 0x000000959b347223 */ /* 0x000fc80000010034 */
[----:B------:R-:W-:-:S04]  /*2d40*/  F2FP.BF16.F32.PACK_AB R148, RZ, R148 ;  /* 0x00000094ff94723e */ /* 0x000fc800000010ff */
[----:B------:R-:W-:-:S07]  /*2d50*/  PRMT R144, R148, 0x7610, R144 ;  /* 0x0000761094907816 */ /* 0x000fce0000000090 */
.L_x_209:
[----:B------:R-:W-:Y:S01]  /*2d60*/  F2FP.BF16.F32.PACK_AB R148, RZ, R150 ;  /* 0x00000096ff94723e */ /* 0x000fe200000010ff */
[----:B------:R-:W-:Y:S01]  /*2d70*/  FFMA.FTZ R154, R180, R159, R30 ;  /* 0x0000009fb49a7223 */ /* 0x000fe2000001001e */
[----:B------:R-:W-:Y:S01]  /*2d80*/  FMUL.FTZ R153, R28, R153 ;  /* 0x000000991c997220 */ /* 0x000fe20000410000 */
[----:B------:R-:W-:Y:S01]  /*2d90*/  FSEL R152, R151, RZ, P0 ;  /* 0x000000ff97987208 */ /* 0x000fe20000000000 */
[----:B------:R-:W-:Y:S06]  /*2da0*/  @!P2 BRA `(.L_x_210) ;  /* 0x000000000020a947 */ /* 0x000fec0003800000 */
[----:B------:R-:W-:Y:S01]  /*2db0*/  SHF.L.U32 R151, R22, 0x10, RZ ;  /* 0x0000001016977819 */ /* 0x000fe200000006ff */
[----:B------:R-:W-:Y:S01]  /*2dc0*/  FMUL.FTZ R150, R152, UR15 ;  /* 0x0000000f98967c20 */ /* 0x000fe20008410000 */
[----:B-----5:R-:W-:-:S03]  /*2dd0*/  PRMT R149, R140, 0x7632, R149 ;  /* 0x000076328c957816 */ /* 0x020fc60000000095 */
[----:B------:R-:W-:Y:S01]  /*2de0*/  FMUL.FTZ R151, R151, R150 ;  /* 0x0000009697977220 */ /* 0x000fe20000410000 */
[----:B------:R-:W-:-:S04]  /*2df0*/  SHF.L.U32 R149, R149, 0x10, RZ ;  /* 0x0000001095957819 */ /* 0x000fc800000006ff */
[----:B------:R-:W-:Y:S01]  /*2e00*/  F2FP.BF16.F32.PACK_AB R151, RZ, R151 ;  /* 0x00000097ff97723e */ /* 0x000fe200000010ff */
[----:B------:R-:W-:-:S03]  /*2e10*/  FFMA.FTZ R53, R150, R149, R53 ;  /* 0x0000009596357223 */ /* 0x000fc60000010035 */
[----:B------:R-:W-:-:S07]  /*2e20*/  PRMT R144, R144, 0x5410, R151 ;  /* 0x0000541090907816 */ /* 0x000fce0000000097 */
.L_x_210:
[----:B------:R-:W-:Y:S01]  /*2e30*/  F2FP.BF16.F32.PACK_AB R152, RZ, R152 ;  /* 0x00000098ff98723e */ /* 0x000fe200000010ff */
[----:B------:R-:W-:Y:S01]  /*2e40*/  FFMA.FTZ R161, R171, R159, R30 ;  /* 0x0000009faba17223 */ /* 0x000fe2000001001e */
[----:B------:R-:W-:Y:S01]  /*2e50*/  FADD.FTZ R151, R177, -R154 ;  /* 0x8000009ab1977221 */ /* 0x000fe20000010000 */
[----:B------:R-:W-:Y:S01]  /*2e60*/  FSEL R153, R153, RZ, P0 ;  /* 0x000000ff99997208 */ /* 0x000fe20000000000 */
[----:B------:R-:W-:Y:S06]  /*2e70*/  @!P2 BRA `(.L_x_211) ;  /* 0x00000000001ca947 */ /* 0x000fec0003800000 */
[----:B------:R-:W-:Y:S01]  /*2e80*/  SHF.L.U32 R150, R121, 0x10, RZ ;  /* 0x0000001079967819 */ /* 0x000fe200000006ff */
[----:B------:R-:W-:Y:S01]  /*2e90*/  FMUL.FTZ R149, R153, UR15 ;  /* 0x0000000f99957c20 */ /* 0x000fe20008410000 */
[----:B-----5:R-:W-:-:S03]  /*2ea0*/  SHF.L.U32 R155, R141, 0x10, RZ ;  /* 0x000000108d9b7819 */ /* 0x020fc600000006ff */
[-C--:B------:R-:W-:Y:S02]  /*2eb0*/  FMUL.FTZ R150, R150, R149.reuse ;  /* 0x0000009596967220 */ /* 0x080fe40000410000 */
[----:B------:R-:W-:-:S03]  /*2ec0*/  FFMA.FTZ R54, R155, R149, R54 ;  /* 0x000000959b367223 */ /* 0x000fc60000010036 */
[----:B------:R-:W-:-:S04]  /*2ed0*/  F2FP.BF16.F32.PACK_AB R150, RZ, R150 ;  /* 0x00000096ff96723e */ /* 0x000fc800000010ff */
[----:B------:R-:W-:-:S07]  /*2ee0*/  PRMT R145, R150, 0x7610, R145 ;  /* 0x0000761096917816 */ /* 0x000fce0000000091 */
.L_x_211:
[----:B------:R-:W-:Y:S01]  /*2ef0*/  FMUL.FTZ R151, R28, R151 ;  /* 0x000000971c977220 */ /* 0x000fe20000410000 */
[--C-:B------:R-:W-:Y:S01]  /*2f00*/  FFMA.FTZ R150, R182, R159, R30.reuse ;  /* 0x0000009fb6967223 */ /* 0x100fe2000001001e */
[----:B------:R-:W-:Y:S01]  /*2f10*/  FADD.FTZ R149, R174, -R161 ;  /* 0x800000a1ae957221 */ /* 0x000fe20000010000 */
[----:B------:R-:W-:Y:S01]  /*2f20*/  F2FP.BF16.F32.PACK_AB R154, RZ, R153 ;  /* 0x00000099ff9a723e */ /* 0x000fe200000010ff */
[-CC-:B------:R-:W-:Y:S01]  /*2f30*/  FFMA.FTZ R161, R173, R159.reuse, R30.reuse ;  /* 0x0000009fada17223 */ /* 0x180fe2000001001e */
[----:B------:R-:W-:Y:S01]  /*2f40*/  FFMA.FTZ R158, R184, R159, R30 ;  /* 0x0000009fb89e7223 */ /* 0x000fe2000001001e */
[----:B------:R-:W-:Y:S01]  /*2f50*/  FADD.FTZ R155, R179, -R150 ;  /* 0x80000096b39b7221 */ /* 0x000fe20000010000 */
        /* <DEDUP_REMOVED lines=11> */
.L_x_212:
[----:B------:R-:W-:Y:S01]  /*3010*/  FADD.FTZ R151, R176, -R161 ;  /* 0x800000a1b0977221 */ /* 0x000fe20000010000 */
[----:B------:R-:W-:Y:S01]  /*3020*/  F2FP.BF16.F32.PACK_AB R156, RZ, R156 ;  /* 0x0000009cff9c723e */ /* 0x000fe200000010ff */
[----:B------:R-:W-:Y:S01]  /*3030*/  FADD.FTZ R161, R181, -R158 ;  /* 0x8000009eb5a17221 */ /* 0x000fe20000010000 */
[----:B------:R-:W-:Y:S01]  /*3040*/  FMUL.FTZ R155, R28, R155 ;  /* 0x0000009b1c9b7220 */ /* 0x000fe20000410000 */
[----:B------:R-:W-:Y:S01]  /*3050*/  FSEL R153, R153, RZ, P0 ;  /* 0x000000ff99997208 */ /* 0x000fe20000000000 */
[----:B------:R-:W-:Y:S06]  /*3060*/  @!P2 BRA `(.L_x_213) ;  /* 0x00000000001ca947 */ /* 0x000fec0003800000 */
[----:B------:R-:W-:Y:S02]  /*3070*/  IMAD.U32 R150, R122, 0x10000, RZ ;  /* 0x000100007a967824 */ /* 0x000fe400078e00ff */
[----:B------:R-:W-:Y:S01]  /*3080*/  FMUL.FTZ R149, R153, UR15 ;  /* 0x0000000f99957c20 */ /* 0x000fe20008410000 */
[----:B-----5:R-:W-:-:S03]  /*3090*/  SHF.L.U32 R163, R142, 0x10, RZ ;  /* 0x000000108ea37819 */ /* 0x020fc600000006ff */
[-C--:B------:R-:W-:Y:S02]  /*30a0*/  FMUL.FTZ R150, R150, R149.reuse ;  /* 0x0000009596967220 */ /* 0x080fe40000410000 */
[----:B------:R-:W-:-:S03]  /*30b0*/  FFMA.FTZ R48, R163, R149, R48 ;  /* 0x00000095a3307223 */ /* 0x000fc60000010030 */
[----:B------:R-:W-:-:S04]  /*30c0*/  F2FP.BF16.F32.PACK_AB R150, RZ, R150 ;  /* 0x00000096ff96723e */ /* 0x000fc800000010ff */
[----:B------:R-:W-:-:S07]  /*30d0*/  PRMT R146, R150, 0x7610, R146 ;  /* 0x0000761096927816 */ /* 0x000fce0000000092 */
.L_x_213:
[----:B------:R-:W-:Y:S01]  /*30e0*/  F2FP.BF16.F32.PACK_AB R158, RZ, R153 ;  /* 0x00000099ff9e723e */ /* 0x000fe200000010ff */
[C---:B------:R-:W-:Y:S01]  /*30f0*/  FMUL.FTZ R153, R28.reuse, R151 ;  /* 0x000000971c997220 */ /* 0x040fe20000410000 */
        /* <DEDUP_REMOVED lines=11> */
.L_x_214:
[----:B------:R-:W-:Y:S02]  /*31b0*/  F2FP.BF16.F32.PACK_AB R155, RZ, R155 ;  /* 0x0000009bff9b723e */ /* 0x000fe400000010ff */
[----:B------:R-:W-:Y:S02]  /*31c0*/  FSEL R160, R161, RZ, P0 ;  /* 0x000000ffa1a07208 */ /* 0x000fe40000000000 */
        /* <DEDUP_REMOVED lines=9> */
.L_x_215:
[----:B------:R-:W-:Y:S02]  /*3260*/  F2FP.BF16.F32.PACK_AB R151, R160, R151 ;  /* 0x00000097a097723e */ /* 0x000fe400000010ff */
[----:B------:R-:W-:Y:S02]  /*3270*/  PRMT R150, R158, 0x5410, R155 ;  /* 0x000054109e967816 */ /* 0x000fe4000000009b */
[----:B------:R-:W-:Y:S02]  /*3280*/  PRMT R149, R154, 0x5410, R156 ;  /* 0x000054109a957816 */ /* 0x000fe4000000009c */
[----:B------:R-:W-:Y:S01]  /*3290*/  PRMT R148, R148, 0x5410, R152 ;  /* 0x0000541094947816 */ /* 0x000fe20000000098 */
[----:B------:R-:W-:Y:S06]  /*32a0*/  @!P2 BRA `(.L_x_208) ;  /* 0x0000000c00aca947 */ /* 0x000fec0003800000 */
[----:B------:R-:W-:Y:S01]  /*32b0*/  SHF.L.U32 R155, R25, 0x10, RZ ;  /* 0x00000010199b7819 */ /* 0x000fe200000006ff */
[----:B------:R-:W-:Y:S01]  /*32c0*/  FMUL.FTZ R152, R160, UR15 ;  /* 0x0000000fa0987c20 */ /* 0x000fe20008410000 */
[----:B-----5:R-:W-:-:S03]  /*32d0*/  PRMT R153, R143, 0x7632, R153 ;  /* 0x000076328f997816 */ /* 0x020fc60000000099 */
[----:B------:R-:W-:Y:S02]  /*32e0*/  FMUL.FTZ R154, R155, R152 ;  /* 0x000000989b9a7220 */ /* 0x000fe40000410000 */
[----:B------:R-:W-:-:S03]  /*32f0*/  IMAD.U32 R153, R153, 0x10000, RZ ;  /* 0x0001000099997824 */ /* 0x000fc600078e00ff */
[----:B------:R-:W-:Y:S01]  /*3300*/  F2FP.BF16.F32.PACK_AB R154, RZ, R154 ;  /* 0x0000009aff9a723e */ /* 0x000fe200000010ff */
[----:B------:R-:W-:-:S03]  /*3310*/  FFMA.FTZ R51, R152, R153, R51 ;  /* 0x0000009998337223 */ /* 0x000fc60000010033 */
[----:B------:R-:W-:Y:S01]  /*3320*/  PRMT R147, R147, 0x5410, R154 ;  /* 0x0000541093937816 */ /* 0x000fe2000000009a */
[----:B------:R-:W-:Y:S06]  /*3330*/  BRA `(.L_x_208) ;  /* 0x0000000c00887947 */ /* 0x000fec0003800000 */
.L_x_199:
[----:B------:R-:W-:Y:S01]  /*3340*/  UMOV UR4, UR6 ;  /* 0x0000000600047c82 */ /* 0x000fe20008000000 */
[----:B------:R-:W-:Y:S01]  /*3350*/  UMOV UR5, UR7 ;  /* 0x0000000700057c82 */ /* 0x000fe20008000000 */
[----:B------:R-:W-:-:S04]  /*3360*/  UISETP.NE.U32.AND UP0, UPT, UR4, URZ, UPT ;  /* 0x000000ff0400728c */ /* 0x000fc8000bf05070 */
[----:B------:R-:W-:-:S09]  /*3370*/  UISETP.NE.AND.EX UP0, UPT, UR5, URZ, UPT, UP0 ;  /* 0x000000ff0500728c */ /* 0x000fd2000bf05300 */
[----:B------:R-:W-:Y:S05]  /*3380*/  BRA.U UP0, `(.L_x_216) ;  /* 0x0000000500a87547 */ /* 0x000fea000b800000 */
[----:B------:R-:W-:Y:S01]  /*3390*/  ISETP.GT.AND P0, PT, R29, RZ, PT ;  /* 0x000000ff1d00720c */ /* 0x000fe20003f04270 */
[----:B------:R-:W-:-:S12]  /*33a0*/  @!P2 BRA `(.L_x_217) ;  /* 0x00000000002ca947 */ /* 0x000fd80003800000 */
[----:B------:R-:W-:Y:S01]  /*33b0*/  @P0 FFMA.FTZ R155, R3, R159, R30 ;  /* 0x0000009f039b0223 */ /* 0x000fe2000001001e */
[----:B------:R-:W-:Y:S02]  /*33c0*/  SHF.L.U32 R153, R128, 0x10, RZ ;  /* 0x0000001080997819 */ /* 0x000fe400000006ff */
[----:B------:R-:W-:Y:S01]  /*33d0*/  SHF.L.U32 R152, R120, 0x10, RZ ;  /* 0x0000001078987819 */ /* 0x000fe200000006ff */
[----:B------:R-:W-:-:S04]  /*33e0*/  @P0 FADD.FTZ R155, R170, -R155 ;  /* 0x8000009baa9b0221 */ /* 0x000fc80000010000 */
[----:B------:R-:W-:Y:S01]  /*33f0*/  @P0 FFMA.FTZ R153, R28, R155, R153 ;  /* 0x0000009b1c990223 */ /* 0x000fe20000010099 */
[----:B-----5:R-:W-:-:S03]  /*3400*/  SHF.L.U32 R155, R140, 0x10, RZ ;  /* 0x000000108c9b7819 */ /* 0x020fc600000006ff */
[----:B------:R-:W-:-:S04]  /*3410*/  FMUL.FTZ R153, R153, UR15 ;  /* 0x0000000f99997c20 */ /* 0x000fc80008410000 */
[-C--:B------:R-:W-:Y:S01]  /*3420*/  FMUL.FTZ R152, R152, R153.reuse ;  /* 0x0000009998987220 */ /* 0x080fe20000410000 */
[----:B------:R-:W-:-:S04]  /*3430*/  FFMA.FTZ R52, R155, R153, R52 ;  /* 0x000000999b347223 */ /* 0x000fc80000010034 */
[----:B------:R-:W-:-:S04]  /*3440*/  F2FP.BF16.F32.PACK_AB R152, RZ, R152 ;  /* 0x00000098ff98723e */ /* 0x000fc800000010ff */
[----:B------:R-:W-:-:S07]  /*3450*/  PRMT R144, R152, 0x7610, R144 ;  /* 0x0000761098907816 */ /* 0x000fce0000000090 */
.L_x_217:
[----:B------:R-:W-:Y:S05]  /*3460*/  @!P2 BRA `(.L_x_218) ;  /* 0x000000000034a947 */ /* 0x000fea0003800000 */
[----:B------:R-:W-:Y:S01]  /*3470*/  PRMT R152, R128, 0x7632, R152 ;  /* 0x0000763280987816 */ /* 0x000fe20000000098 */
[----:B------:R-:W-:Y:S01]  /*3480*/  @P0 FFMA.FTZ R154, R178, R159, R30 ;  /* 0x0000009fb29a0223 */ /* 0x000fe2000001001e */
[----:B------:R-:W-:Y:S02]  /*3490*/  SHF.L.U32 R155, R22, 0x10, RZ ;  /* 0x00000010169b7819 */ /* 0x000fe400000006ff */
[----:B------:R-:W-:Y:S01]  /*34a0*/  SHF.L.U32 R153, R152, 0x10, RZ ;  /* 0x0000001098997819 */ /* 0x000fe200000006ff */
[----:B------:R-:W-:-:S04]  /*34b0*/  @P0 FADD.FTZ R154, R175, -R154 ;  /* 0x8000009aaf9a0221 */ /* 0x000fc80000010000 */
[----:B------:R-:W-:Y:S01]  /*34c0*/  @P0 FFMA.FTZ R153, R28, R154, R153 ;  /* 0x0000009a1c990223 */ /* 0x000fe20000010099 */
[----:B-----5:R-:W-:-:S03]  /*34d0*/  PRMT R154, R140, 0x7632, R154 ;  /* 0x000076328c9a7816 */ /* 0x020fc6000000009a */
[----:B------:R-:W-:Y:S01]  /*34e0*/  FMUL.FTZ R152, R153, UR15 ;  /* 0x0000000f99987c20 */ /* 0x000fe20008410000 */
[----:B------:R-:W-:-:S03]  /*34f0*/  SHF.L.U32 R154, R154, 0x10, RZ ;  /* 0x000000109a9a7819 */ /* 0x000fc600000006ff */
[----:B------:R-:W-:Y:S02]  /*3500*/  FMUL.FTZ R153, R155, R152 ;  /* 0x000000989b997220 */ /* 0x000fe40000410000 */
[----:B------:R-:W-:-:S03]  /*3510*/  FFMA.FTZ R53, R152, R154, R53 ;  /* 0x0000009a98357223 */ /* 0x000fc60000010035 */
[----:B------:R-:W-:-:S04]  /*3520*/  F2FP.BF16.F32.PACK_AB R153, RZ, R153 ;  /* 0x00000099ff99723e */ /* 0x000fc800000010ff */
[----:B------:R-:W-:-:S07]  /*3530*/  PRMT R144, R144, 0x5410, R153 ;  /* 0x0000541090907816 */ /* 0x000fce0000000099 */
.L_x_218:
[----:B------:R-:W-:Y:S05]  /*3540*/  @!P2 BRA `(.L_x_219) ;  /* 0x00000000002ca947 */ /* 0x000fea0003800000 */
[----:B------:R-:W-:Y:S01]  /*3550*/  @P0 FFMA.FTZ R155, R169, R159, R30 ;  /* 0x0000009fa99b0223 */ /* 0x000fe2000001001e */
[----:B------:R-:W-:Y:S01]  /*3560*/  IMAD.U32 R153, R129, 0x10000, RZ ;  /* 0x0001000081997824 */ /* 0x000fe200078e00ff */
[----:B------:R-:W-:Y:S02]  /*3570*/  SHF.L.U32 R152, R121, 0x10, RZ ;  /* 0x0000001079987819 */ /* 0x000fe400000006ff */
        /* <DEDUP_REMOVED lines=8> */
.L_x_219:
        /* <DEDUP_REMOVED lines=14> */
.L_x_220:
[----:B------:R-:W-:Y:S05]  /*36e0*/  @!P2 BRA `(.L_x_221) ;  /* 0x00000000002ca947 */ /* 0x000fea0003800000 */
[----:B------:R-:W-:Y:S01]  /*36f0*/  @P0 FFMA.FTZ R155, R171, R159, R30 ;  /* 0x0000009fab9b0223 */ /* 0x000fe2000001001e */
[----:B------:R-:W-:Y:S01]  /*3700*/  SHF.L.U32 R153, R130, 0x10, RZ ;  /* 0x0000001082997819 */ /* 0x000fe200000006ff */
[----:B------:R-:W-:Y:S02]  /*3710*/  IMAD.U32 R152, R122, 0x10000, RZ ;  /* 0x000100007a987824 */ /* 0x000fe400078e00ff */
        /* <DEDUP_REMOVED lines=8> */
.L_x_221:
        /* <DEDUP_REMOVED lines=14> */
.L_x_222:
[----:B------:R-:W-:Y:S05]  /*3880*/  @!P2 BRA `(.L_x_223) ;  /* 0x00000000002ca947 */ /* 0x000fea0003800000 */
[----:B------:R-:W-:Y:S01]  /*3890*/  @P0 FFMA.FTZ R155, R173, R159, R30 ;  /* 0x0000009fad9b0223 */ /* 0x000fe2000001001e */
[----:B------:R-:W-:Y:S02]  /*38a0*/  SHF.L.U32 R153, R131, 0x10, RZ ;  /* 0x0000001083997819 */ /* 0x000fe400000006ff */
[----:B------:R-:W-:Y:S01]  /*38b0*/  SHF.L.U32 R152, R123, 0x10, RZ ;  /* 0x000000107b987819 */ /* 0x000fe200000006ff */
[----:B------:R-:W-:-:S04]  /*38c0*/  @P0 FADD.FTZ R155, R176, -R155 ;  /* 0x8000009bb09b0221 */ /* 0x000fc80000010000 */
[----:B------:R-:W-:Y:S01]  /*38d0*/  @P0 FFMA.FTZ R153, R28, R155, R153 ;  /* 0x0000009b1c990223 */ /* 0x000fe20000010099 */
[----:B-----5:R-:W-:-:S03]  /*38e0*/  IMAD.U32 R155, R143, 0x10000, RZ ;  /* 0x000100008f9b7824 */ /* 0x020fc600078e00ff */
[----:B------:R-:W-:-:S04]  /*38f0*/  FMUL.FTZ R153, R153, UR15 ;  /* 0x0000000f99997c20 */ /* 0x000fc80008410000 */
[-C--:B------:R-:W-:Y:S01]  /*3900*/  FMUL.FTZ R152, R152, R153.reuse ;  /* 0x0000009998987220 */ /* 0x080fe20000410000 */
[----:B------:R-:W-:-:S04]  /*3910*/  FFMA.FTZ R50, R155, R153, R50 ;  /* 0x000000999b327223 */ /* 0x000fc80000010032 */
[----:B------:R-:W-:-:S04]  /*3920*/  F2FP.BF16.F32.PACK_AB R152, RZ, R152 ;  /* 0x00000098ff98723e */ /* 0x000fc800000010ff */
[----:B------:R-:W-:-:S07]  /*3930*/  PRMT R147, R152, 0x7610, R147 ;  /* 0x0000761098937816 */ /* 0x000fce0000000093 */
.L_x_223:
[----:B------:R-:W-:Y:S05]  /*3940*/  @!P2 BRA `(.L_x_208) ;  /* 0x000000080004a947 */ /* 0x000fea0003800000 */
[----:B------:R-:W-:Y:S01]  /*3950*/  PRMT R152, R131, 0x7632, R152 ;  /* 0x0000763283987816 */ /* 0x000fe20000000098 */
[----:B------:R-:W-:Y:S01]  /*3960*/  @P0 FFMA.FTZ R154, R184, R159, R30 ;  /* 0x0000009fb89a0223 */ /* 0x000fe2000001001e */
[----:B------:R-:W-:Y:S02]  /*3970*/  SHF.L.U32 R155, R25, 0x10, RZ ;  /* 0x00000010199b7819 */ /* 0x000fe400000006ff */
[----:B------:R-:W-:Y:S01]  /*3980*/  SHF.L.U32 R153, R152, 0x10, RZ ;  /* 0x0000001098997819 */ /* 0x000fe200000006ff */
[----:B------:R-:W-:-:S04]  /*3990*/  @P0 FADD.FTZ R154, R181, -R154 ;  /* 0x8000009ab59a0221 */ /* 0x000fc80000010000 */
[----:B------:R-:W-:-:S04]  /*39a0*/  @P0 FFMA.FTZ R153, R28, R154, R153 ;  /* 0x0000009a1c990223 */ /* 0x000fc80000010099 */
        /* <DEDUP_REMOVED lines=8> */
.L_x_216:
[----:B------:R-:W-:Y:S01]  /*3a30*/  ISETP.GT.AND P0, PT, R29, RZ, PT ;  /* 0x000000ff1d00720c */ /* 0x000fe20003f04270 */
[----:B------:R-:W-:Y:S01]  /*3a40*/  @P3 FFMA.FTZ R151, R3, R159, R30 ;  /* 0x0000009f03973223 */ /* 0x000fe2000001001e */
[----:B------:R-:W-:Y:S02]  /*3a50*/  PRMT R148, R128, 0x7632, R148 ;  /* 0x0000763280947816 */ /* 0x000fe40000000094 */
[----:B------:R-:W-:Y:S01]  /*3a60*/  PRMT R149, R129, 0x7632, R149 ;  /* 0x0000763281957816 */ /* 0x000fe20000000095 */
[----:B------:R-:W-:Y:S01]  /*3a70*/  @P3 FADD.FTZ R151, R170, -R151 ;  /* 0x80000097aa973221 */ /* 0x000fe20000010000 */
[----:B------:R-:W-:Y:S02]  /*3a80*/  SHF.L.U32 R161, R148, 0x10, RZ ;  /* 0x0000001094a17819 */ /* 0x000fe400000006ff */
[----:B------:R-:W-:Y:S01]  /*3a90*/  SHF.L.U32 R155, R128, 0x10, RZ ;  /* 0x00000010809b7819 */ /* 0x000fe200000006ff */
[----:B------:R-:W-:Y:S01]  /*3aa0*/  IMAD.U32 R165, R149, 0x10000, RZ ;  /* 0x0001000095a57824 */ /* 0x000fe200078e00ff */
[----:B------:R-:W-:-:S02]  /*3ab0*/  SHF.L.U32 R163, R129, 0x10, RZ ;  /* 0x0000001081a37819 */ /* 0x000fc400000006ff */
[----:B------:R-:W-:Y:S01]  /*3ac0*/  SHF.L.U32 R167, R130, 0x10, RZ ;  /* 0x0000001082a77819 */ /* 0x000fe200000006ff */
[-CC-:B------:R-:W-:Y:S01]  /*3ad0*/  @P0 FFMA.FTZ R148, R178, R159.reuse, R30.reuse ;  /* 0x0000009fb2940223 */ /* 0x180fe2000001001e */
[-CC-:B------:R-:W-:Y:S01]  /*3ae0*/  @P0 FFMA.FTZ R152, R180, R159.reuse, R30.reuse ;  /* 0x0000009fb4980223 */ /* 0x180fe2000001001e */
[-CC-:B------:R-:W-:Y:S01]  /*3af0*/  @P0 FFMA.FTZ R153, R169, R159.reuse, R30.reuse ;  /* 0x0000009fa9990223 */ /* 0x180fe2000001001e */
[-C--:B------:R-:W-:Y:S01]  /*3b00*/  @P0 FFMA.FTZ R149, R171, R159.reuse, R30 ;  /* 0x0000009fab950223 */ /* 0x080fe2000001001e */
[----:B------:R-:W-:Y:S01]  /*3b10*/  @P0 FADD.FTZ R148, R175, -R148 ;  /* 0x80000094af940221 */ /* 0x000fe20000010000 */
[----:B------:R-:W-:Y:S01]  /*3b20*/  @P0 FADD.FTZ R152, R177, -R152 ;  /* 0x80000098b1980221 */ /* 0x000fe20000010000 */
[--C-:B------:R-:W-:Y:S01]  /*3b30*/  @P0 FADD.FTZ R150, R172, -R153.reuse ;  /* 0x80000099ac960221 */ /* 0x100fe20000010000 */
[----:B------:R-:W-:Y:S01]  /*3b40*/  PRMT R153, R131, 0x7632, R153 ;  /* 0x0000763283997816 */ /* 0x000fe20000000099 */
[----:B------:R-:W-:Y:S01]  /*3b50*/  @P0 FFMA.FTZ R161, R28, R148, R161 ;  /* 0x000000941ca10223 */ /* 0x000fe200000100a1 */
[----:B------:R-:W-:Y:S01]  /*3b60*/  PRMT R148, R130, 0x7632, R148 ;  /* 0x0000763282947816 */ /* 0x000fe20000000094 */
[----:B------:R-:W-:Y:S01]  /*3b70*/  @P0 FFMA.FTZ R165, R28, R152, R165 ;  /* 0x000000981ca50223 */ /* 0x000fe200000100a5 */
[-CC-:B------:R-:W-:Y:S01]  /*3b80*/  @P0 FFMA.FTZ R152, R184, R159.reuse, R30.reuse ;  /* 0x0000009fb8980223 */ /* 0x180fe2000001001e */
[----:B------:R-:W-:Y:S01]  /*3b90*/  @P0 FADD.FTZ R149, R174, -R149 ;  /* 0x80000095ae950221 */ /* 0x000fe20000010000 */
[----:B------:R-:W-:Y:S01]  /*3ba0*/  SHF.L.U32 R217, R148, 0x10, RZ ;  /* 0x0000001094d97819 */ /* 0x000fe200000006ff */
[-CC-:B------:R-:W-:Y:S01]  /*3bb0*/  @P0 FFMA.FTZ R148, R182, R159.reuse, R30.reuse ;  /* 0x0000009fb6940223 */ /* 0x180fe2000001001e */
[----:B------:R-:W-:Y:S01]  /*3bc0*/  @P0 FFMA.FTZ R219, R173, R159, R30 ;  /* 0x0000009faddb0223 */ /* 0x000fe2000001001e */
[C---:B------:R-:W-:Y:S01]  /*3bd0*/  @P3 FFMA.FTZ R155, R28.reuse, R151, R155 ;  /* 0x000000971c9b3223 */ /* 0x040fe2000001009b */
[----:B------:R-:W-:Y:S01]  /*3be0*/  SHF.L.U32 R153, R153, 0x10, RZ ;  /* 0x0000001099997819 */ /* 0x000fe200000006ff */
[----:B------:R-:W-:Y:S01]  /*3bf0*/  @P0 FADD.FTZ R148, R179, -R148 ;  /* 0x80000094b3940221 */ /* 0x000fe20000010000 */
[C---:B------:R-:W-:Y:S01]  /*3c00*/  @P0 FFMA.FTZ R163, R28.reuse, R150, R163 ;  /* 0x000000961ca30223 */ /* 0x040fe200000100a3 */
[----:B------:R-:W-:Y:S01]  /*3c10*/  SHF.L.U32 R151, R131, 0x10, RZ ;  /* 0x0000001083977819 */ /* 0x000fe200000006ff */
[----:B------:R-:W-:Y:S01]  /*3c20*/  @P0 FADD.FTZ R152, R181, -R152 ;  /* 0x80000098b5980221 */ /* 0x000fe20000010000 */
[C---:B------:R-:W-:Y:S01]  /*3c30*/  @P0 FFMA.FTZ R167, R28.reuse, R149, R167 ;  /* 0x000000951ca70223 */ /* 0x040fe200000100a7 */
[----:B------:R-:W-:Y:S01]  /*3c40*/  @P0 FFMA.FTZ R217, R28, R148, R217 ;  /* 0x000000941cd90223 */ /* 0x000fe200000100d9 */
[----:B------:R-:W-:Y:S01]  /*3c50*/  @P0 FADD.FTZ R150, R176, -R219 ;  /* 0x800000dbb0960221 */ /* 0x000fe20000010000 */
[----:B------:R-:W-:Y:S01]  /*3c60*/  @P0 FFMA.FTZ R153, R28, R152, R153 ;  /* 0x000000981c990223 */ /* 0x000fe20000010099 */
[----:B------:R-:W-:-:S02]  /*3c70*/  F2FP.BF16.F32.PACK_AB R148, RZ, R155 ;  /* 0x0000009bff94723e */ /* 0x000fc400000010ff */
[----:B------:R-:W-:Y:S01]  /*3c80*/  @P0 FFMA.FTZ R151, R28, R150, R151 ;  /* 0x000000961c970223 */ /* 0x000fe20000010097 */
[----:B------:R-:W-:Y:S02]  /*3c90*/  F2FP.BF16.F32.PACK_AB R152, RZ, R161 ;  /* 0x000000a1ff98723e */ /* 0x000fe400000010ff */
[----:B------:R-:W-:Y:S02]  /*3ca0*/  F2FP.BF16.F32.PACK_AB R149, RZ, R163 ;  /* 0x000000a3ff95723e */ /* 0x000fe400000010ff */
[----:B------:R-:W-:Y:S02]  /*3cb0*/  F2FP.BF16.F32.PACK_AB R154, RZ, R165 ;  /* 0x000000a5ff9a723e */ /* 0x000fe400000010ff */
[----:B------:R-:W-:Y:S02]  /*3cc0*/  F2FP.BF16.F32.PACK_AB R158, RZ, R167 ;  /* 0x000000a7ff9e723e */ /* 0x000fe400000010ff */
[----:B------:R-:W-:Y:S01]  /*3cd0*/  F2FP.BF16.F32.PACK_AB R160, RZ, R217 ;  /* 0x000000d9ffa0723e */ /* 0x000fe200000010ff */
        /* <DEDUP_REMOVED lines=8> */
.L_x_224:
[----:B------:R-:W-:Y:S05]  /*3d60*/  @!P2 BRA `(.L_x_225) ;  /* 0x000000000020a947 */ /* 0x000fea0003800000 */
[----:B------:R-:W-:Y:S02]  /*3d70*/  IMAD.U32 R219, R22, 0x10000, RZ ;  /* 0x0001000016db7824 */ /* 0x000fe400078e00ff */
[----:B------:R-:W-:Y:S01]  /*3d80*/  FMUL.FTZ R150, R161, UR15 ;  /* 0x0000000fa1967c20 */ /* 0x000fe20008410000 */
[----:B-----5:R-:W-:-:S03]  /*3d90*/  PRMT R155, R140, 0x7632, R155 ;  /* 0x000076328c9b7816 */ /* 0x020fc6000000009b */
[----:B------:R-:W-:Y:S01]  /*3da0*/  FMUL.FTZ R156, R219, R150 ;  /* 0x00000096db9c7220 */ /* 0x000fe20000410000 */
[----:B------:R-:W-:-:S04]  /*3db0*/  SHF.L.U32 R155, R155, 0x10, RZ ;  /* 0x000000109b9b7819 */ /* 0x000fc800000006ff */
[----:B------:R-:W-:Y:S01]  /*3dc0*/  F2FP.BF16.F32.PACK_AB R156, RZ, R156 ;  /* 0x0000009cff9c723e */ /* 0x000fe200000010ff */
[----:B------:R-:W-:-:S03]  /*3dd0*/  FFMA.FTZ R53, R150, R155, R53 ;  /* 0x0000009b96357223 */ /* 0x000fc60000010035 */
[----:B------:R-:W-:-:S07]  /*3de0*/  PRMT R144, R144, 0x5410, R156 ;  /* 0x0000541090907816 */ /* 0x000fce000000009c */
.L_x_225:
[----:B------:R-:W-:Y:S05]  /*3df0*/  @!P2 BRA `(.L_x_226) ;  /* 0x00000000001ca947 */ /* 0x000fea0003800000 */
[----:B------:R-:W-:Y:S01]  /*3e00*/  SHF.L.U32 R150, R121, 0x10, RZ ;  /* 0x0000001079967819 */ /* 0x000fe200000006ff */
[----:B------:R-:W-:Y:S01]  /*3e10*/  FMUL.FTZ R163, R163, UR15 ;  /* 0x0000000fa3a37c20 */ /* 0x000fe20008410000 */
[----:B-----5:R-:W-:-:S03]  /*3e20*/  SHF.L.U32 R155, R141, 0x10, RZ ;  /* 0x000000108d9b7819 */ /* 0x020fc600000006ff */
[-C--:B------:R-:W-:Y:S02]  /*3e30*/  FMUL.FTZ R150, R150, R163.reuse ;  /* 0x000000a396967220 */ /* 0x080fe40000410000 */
[----:B------:R-:W-:-:S03]  /*3e40*/  FFMA.FTZ R54, R155, R163, R54 ;  /* 0x000000a39b367223 */ /* 0x000fc60000010036 */
[----:B------:R-:W-:-:S04]  /*3e50*/  F2FP.BF16.F32.PACK_AB R150, RZ, R150 ;  /* 0x00000096ff96723e */ /* 0x000fc800000010ff */
[----:B------:R-:W-:-:S07]  /*3e60*/  PRMT R145, R150, 0x7610, R145 ;  /* 0x0000761096917816 */ /* 0x000fce0000000091 */
.L_x_226:
[----:B------:R-:W-:Y:S05]  /*3e70*/  @!P2 BRA `(.L_x_227) ;  /* 0x000000000020a947 */ /* 0x000fea0003800000 */
        /* <DEDUP_REMOVED lines=8> */
.L_x_227:
[----:B------:R-:W-:Y:S05]  /*3f00*/  @!P2 BRA `(.L_x_228) ;  /* 0x00000000001ca947 */ /* 0x000fea0003800000 */
[----:B------:R-:W-:Y:S01]  /*3f10*/  SHF.L.U32 R150, R122, 0x10, RZ ;  /* 0x000000107a967819 */ /* 0x000fe200000006ff */
[----:B------:R-:W-:Y:S01]  /*3f20*/  FMUL.FTZ R167, R167, UR15 ;  /* 0x0000000fa7a77c20 */ /* 0x000fe20008410000 */
[----:B-----5:R-:W-:-:S03]  /*3f30*/  IMAD.U32 R155, R142, 0x10000, RZ ;  /* 0x000100008e9b7824 */ /* 0x020fc600078e00ff */
[-C--:B------:R-:W-:Y:S01]  /*3f40*/  FMUL.FTZ R150, R150, R167.reuse ;  /* 0x000000a796967220 */ /* 0x080fe20000410000 */
[----:B------:R-:W-:-:S04]  /*3f50*/  FFMA.FTZ R48, R155, R167, R48 ;  /* 0x000000a79b307223 */ /* 0x000fc80000010030 */
[----:B------:R-:W-:-:S04]  /*3f60*/  F2FP.BF16.F32.PACK_AB R150, RZ, R150 ;  /* 0x00000096ff96723e */ /* 0x000fc800000010ff */
[----:B------:R-:W-:-:S07]  /*3f70*/  PRMT R146, R150, 0x7610, R146 ;  /* 0x0000761096927816 */ /* 0x000fce0000000092 */
.L_x_228:
        /* <DEDUP_REMOVED lines=9> */
.L_x_229:
        /* <DEDUP_REMOVED lines=8> */
.L_x_230:
        /* <DEDUP_REMOVED lines=13> */
.L_x_208:
[----:B------:R-:W-:Y:S01]  /*4160*/  ISETP.NE.U32.AND P0, PT, RZ, UR4, PT ;  /* 0x00000004ff007c0c */ /* 0x000fe2000bf05070 */
[----:B------:R-:W0:Y:S03]  /*4170*/  @P2 LDC.64 R152, c[0x0][0x468] ;  /* 0x00011a00ff982b82 */ /* 0x000e260000000a00 */
[----:B------:R-:W-:-:S13]  /*4180*/  ISETP.NE.AND.EX P0, PT, RZ, UR5, PT, P0 ;  /* 0x00000005ff007c0c */ /* 0x000fda000bf05300 */
[----:B------:R-:W1:Y:S01]  /*4190*/  @P0 LDC.64 R154, c[0x0][0x478] ;  /* 0x00011e00ff9a0b82 */ /* 0x000e620000000a00 */
[----:B0-----:R-:W-:-:S04]  /*41a0*/  @P2 IMAD.WIDE.U32 R152, R157, 0x10, R152 ;  /* 0x000000109d982825 */ /* 0x001fc800078e0098 */
[----:B------:R-:W-:Y:S02]  /*41b0*/  VIADD R157, R157, 0x100 ;  /* 0x000001009d9d7836 */ /* 0x000fe40000000000 */
[C---:B-1----:R-:W-:Y:S01]  /*41c0*/  @P0 IMAD.WIDE.U32 R154, R168.reuse, 0x10, R154 ;  /* 0x00000010a89a0825 */ /* 0x042fe200078e009a */
[----:B------:R-:W-:-:S04]  /*41d0*/  IADD3 R168, PT, PT, R168, 0x100, RZ ;  /* 0x00000100a8a87810 */ /* 0x000fc80007ffe0ff */
[----:B------:R0:W-:Y:S04]  /*41e0*/  @P0 STG.E.128 desc[UR10][R154.64], R148 ;  /* 0x000000949a000986 */ /* 0x0001e8000c101d0a */
[----:B------:R0:W-:Y:S02]  /*41f0*/  @P2 STG.E.128 desc[UR10][R152.64], R144 ;  /* 0x0000009098002986 */ /* 0x0001e4000c101d0a */
.L_x_197:
[----:B------:R-:W-:Y:S05]  /*4200*/  BSYNC.RECONVERGENT B0 ;  /* 0x0000000000007941 */ /* 0x000fea0003800200 */
.L_x_196:
[----:B------:R-:W-:Y:S01]  /*4210*/  ISETP.GE.U32.AND P3, PT, R27, 0x200, PT ;  /* 0x000002001b00780c */ /* 0x000fe20003f66070 */
[----:B------:R-:W-:-:S12]  /*4220*/  BSSY.RECONVERGENT B0, `(.L_x_231) ;  /* 0x00001d3000007945 */ /* 0x000fd80003800200 */
[----:B------:R-:W-:Y:S05]  /*4230*/  @!P3 BRA `(.L_x_232) ;  /* 0x0000001c0044b947 */ /* 0x000fea0003800000 */
[----:B------:R-:W-:-:S04]  /*4240*/  UISETP.NE.U32.AND UP0, UPT, UR12, URZ, UPT ;  /* 0x000000ff0c00728c */ /* 0x000fc8000bf05070 */
[----:B------:R-:W-:Y:S01]  /*4250*/  UISETP.NE.AND.EX UP0, UPT, UR13, URZ, UPT, UP0 ;  /* 0x000000ff0d00728c */ /* 0x000fe2000bf05300 */
[----:B------:R-:W-:Y:S10]  /*4260*/  @!P2 BRA `(.L_x_233) ;  /* 0x00000000000ca947 */ /* 0x000ff40003800000 */
[----:B-----5:R-:W1:Y:S02]  /*4270*/  LDC.64 R140, c[0x0][0x390] ;  /* 0x0000e400ff8c7b82 */ /* 0x020e640000000a00 */
[----:B-1----:R-:W-:-:S06]  /*4280*/  IMAD.WIDE.U32 R140, R157, 0x10, R140 ;  /* 0x000000109d8c7825 */ /* 0x002fcc00078e008c */
[----:B------:R-:W5:Y:S02]  /*4290*/  LDG.E.128 R140, desc[UR10][R140.64] ;  /* 0x0000000a8c8c7981 */ /* 0x000f64000c1e1d00 */
.L_x_233:
[----:B------:R-:W-:Y:S05]  /*42a0*/  BRA.U !UP0, `(.L_x_234) ;  /* 0x0000000d08887547 */ /* 0x000fea000b800000 */
[----:B------:R-:W-:-:S04]  /*42b0*/  UISETP.NE.U32.AND UP0, UPT, UR6, URZ, UPT ;  /* 0x000000ff0600728c */ /* 0x000fc8000bf05070 */
[----:B------:R-:W-:-:S06]  /*42c0*/  UISETP.NE.AND.EX UP0, UPT, UR7, URZ, UPT, UP0 ;  /* 0x000000ff0700728c */ /* 0x000fcc000bf05300 */
[----:B------:R-:W-:-:S13]  /*42d0*/  PLOP3.LUT P0, PT, PT, PT, UP0, 0x80, 0x8 ;  /* 0x000000000008781c */ /* 0x000fda0003f0f008 */
[----:B------:R-:W-:Y:S05]  /*42e0*/  @!P0 BRA `(.L_x_235) ;  /* 0x0000000400d08947 */ /* 0x000fea0003800000 */
[----:B------:R-:W-:Y:S02]  /*42f0*/  ISETP.GT.AND P4, PT, R29, RZ, PT ;  /* 0x000000ff1d00720c */ /* 0x000fe40003f84270 */
[----:B0-----:R-:W-:Y:S02]  /*4300*/  PRMT R148, R132, 0x7632, R148 ;  /* 0x0000763284947816 */ /* 0x001fe40000000094 */
[----:B------:R-:W-:Y:S02]  /*4310*/  PRMT R149, R133, 0x7632, R149 ;  /* 0x0000763285957816 */ /* 0x000fe40000000095 */
[----:B------:R-:W-:Y:S02]  /*4320*/  SHF.L.U32 R161, R148, 0x10, RZ ;  /* 0x0000001094a17819 */ /* 0x000fe400000006ff */
[----:B------:R-:W-:Y:S02]  /*4330*/  SHF.L.U32 R167, R149, 0x10, RZ ;  /* 0x0000001095a77819 */ /* 0x000fe400000006ff */
[----:B------:R-:W-:-:S02]  /*4340*/  SHF.L.U32 R155, R132, 0x10, RZ ;  /* 0x00000010849b7819 */ /* 0x000fc400000006ff */
        /* <DEDUP_REMOVED lines=8> */
[----:B------:R-:W-:Y:S01]  /*43d0*/  PRMT R153, R135, 0x7632, R153 ;  /* 0x0000763287997816 */ /* 0x000fe20000000099 */
[----:B------:R-:W-:Y:S01]  /*43e0*/  @P4 FFMA.FTZ R161, R28, R148, R161 ;  /* 0x000000941ca14223 */ /* 0x000fe200000100a1 */
[----:B------:R-:W-:Y:S01]  /*43f0*/  PRMT R148, R134, 0x7632, R148 ;  /* 0x0000763286947816 */ /* 0x000fe20000000094 */
[C---:B------:R-:W-:Y:S01]  /*4400*/  @P4 FFMA.FTZ R155, R28.reuse, R149, R155 ;  /* 0x000000951c9b4223 */ /* 0x040fe2000001009b */
[-CC-:B------:R-:W-:Y:S01]  /*4410*/  @P4 FFMA.FTZ R149, R187, R159.reuse, R30.reuse ;  /* 0x0000009fbb954223 */ /* 0x180fe2000001001e */
[----:B------:R-:W-:Y:S01]  /*4420*/  @P4 FFMA.FTZ R167, R28, R152, R167 ;  /* 0x000000981ca74223 */ /* 0x000fe200000100a7 */
[----:B------:R-:W-:Y:S01]  /*4430*/  SHF.L.U32 R219, R148, 0x10, RZ ;  /* 0x0000001094db7819 */ /* 0x000fe200000006ff */
[-CC-:B------:R-:W-:Y:S01]  /*4440*/  @P4 FFMA.FTZ R148, R198, R159.reuse, R30.reuse ;  /* 0x0000009fc6944223 */ /* 0x180fe2000001001e */
[----:B------:R-:W-:Y:S01]  /*4450*/  SHF.L.U32 R217, R134, 0x10, RZ ;  /* 0x0000001086d97819 */ /* 0x000fe200000006ff */
[----:B------:R-:W-:Y:S01]  /*4460*/  @P4 FADD.FTZ R150, R188, -R151 ;  /* 0x80000097bc964221 */ /* 0x000fe20000010000 */
[-C--:B------:R-:W-:Y:S01]  /*4470*/  @P4 FFMA.FTZ R152, R200, R159.reuse, R30 ;  /* 0x0000009fc8984223 */ /* 0x080fe2000001001e */
[----:B------:R-:W-:Y:S01]  /*4480*/  @P4 FADD.FTZ R149, R190, -R149 ;  /* 0x80000095be954221 */ /* 0x000fe20000010000 */
[----:B------:R-:W-:Y:S01]  /*4490*/  @P4 FADD.FTZ R148, R195, -R148 ;  /* 0x80000094c3944221 */ /* 0x000fe20000010000 */
[----:B------:R-:W-:Y:S01]  /*44a0*/  @P4 FFMA.FTZ R163, R189, R159, R30 ;  /* 0x0000009fbda34223 */ /* 0x000fe2000001001e */
[----:B------:R-:W-:Y:S01]  /*44b0*/  SHF.L.U32 R153, R153, 0x10, RZ ;  /* 0x0000001099997819 */ /* 0x000fe200000006ff */
[C---:B------:R-:W-:Y:S01]  /*44c0*/  @P4 FFMA.FTZ R165, R28.reuse, R150, R165 ;  /* 0x000000961ca54223 */ /* 0x040fe200000100a5 */
[----:B------:R-:W-:Y:S01]  /*44d0*/  @P4 FADD.FTZ R152, R197, -R152 ;  /* 0x80000098c5984221 */ /* 0x000fe20000010000 */
[C---:B------:R-:W-:Y:S01]  /*44e0*/  @P4 FFMA.FTZ R217, R28.reuse, R149, R217 ;  /* 0x000000951cd94223 */ /* 0x040fe200000100d9 */
[----:B------:R-:W-:Y:S01]  /*44f0*/  @P4 FFMA.FTZ R219, R28, R148, R219 ;  /* 0x000000941cdb4223 */ /* 0x000fe200000100db */
[----:B------:R-:W-:-:S02]  /*4500*/  IMAD.U32 R151, R135, 0x10000, RZ ;  /* 0x0001000087977824 */ /* 0x000fc400078e00ff */
[----:B------:R-:W-:Y:S01]  /*4510*/  @P4 FADD.FTZ R150, R192, -R163 ;  /* 0x800000a3c0964221 */ /* 0x000fe20000010000 */
[C---:B------:R-:W-:Y:S01]  /*4520*/  @P4 FFMA.FTZ R153, R28.reuse, R152, R153 ;  /* 0x000000981c994223 */ /* 0x040fe20000010099 */
[----:B------:R-:W-:Y:S02]  /*4530*/  F2FP.BF16.F32.PACK_AB R148, RZ, R155 ;  /* 0x0000009bff94723e */ /* 0x000fe400000010ff */
[----:B------:R-:W-:Y:S01]  /*4540*/  @P4 FFMA.FTZ R151, R28, R150, R151 ;  /* 0x000000961c974223 */ /* 0x000fe20000010097 */
[----:B------:R-:W-:Y:S02]  /*4550*/  F2FP.BF16.F32.PACK_AB R152, RZ, R161 ;  /* 0x000000a1ff98723e */ /* 0x000fe400000010ff */
[----:B------:R-:W-:Y:S02]  /*4560*/  F2FP.BF16.F32.PACK_AB R149, RZ, R165 ;  /* 0x000000a5ff95723e */ /* 0x000fe400000010ff */
[----:B------:R-:W-:Y:S02]  /*4570*/  F2FP.BF16.F32.PACK_AB R154, RZ, R167 ;  /* 0x000000a7ff9a723e */ /* 0x000fe400000010ff */
[----:B------:R-:W-:-:S02]  /*4580*/  F2FP.BF16.F32.PACK_AB R156, RZ, R217 ;  /* 0x000000d9ff9c723e */ /* 0x000fc400000010ff */
[----:B------:R-:W-:Y:S01]  /*4590*/  F2FP.BF16.F32.PACK_AB R158, RZ, R219 ;  /* 0x000000dbff9e723e */ /* 0x000fe200000010ff */
[----:B------:R-:W-:Y:S06]  /*45a0*/  @!P2 BRA `(.L_x_236) ;  /* 0x00000000001ca947 */ /* 0x000fec0003800000 */
[----:B------:R-:W-:Y:S01]  /*45b0*/  SHF.L.U32 R150, R112, 0x10, RZ ;  /* 0x0000001070967819 */ /* 0x000fe200000006ff */
[----:B------:R-:W-:Y:S01]  /*45c0*/  FMUL.FTZ R155, R155, UR15 ;  /* 0x0000000f9b9b7c20 */ /* 0x000fe20008410000 */
[----:B-----5:R-:W-:-:S03]  /*45d0*/  SHF.L.U32 R163, R140, 0x10, RZ ;  /* 0x000000108ca37819 */ /* 0x020fc600000006ff */
[----:B------:R-:W-:Y:S02]  /*45e0*/  FMUL.FTZ R150, R155, R150 ;  /* 0x000000969b967220 */ /* 0x000fe40000410000 */
[----:B------:R-:W-:-:S03]  /*45f0*/  FFMA.FTZ R44, R163, R155, R44 ;  /* 0x0000009ba32c7223 */ /* 0x000fc6000001002c */
[----:B------:R-:W-:-:S04]  /*4600*/  F2FP.BF16.F32.PACK_AB R150, RZ, R150 ;  /* 0x00000096ff96723e */ /* 0x000fc800000010ff */
[----:B------:R-:W-:-:S07]  /*4610*/  PRMT R144, R150, 0x7610, R144 ;  /* 0x0000761096907816 */ /* 0x000fce0000000090 */
.L_x_236:
        /* <DEDUP_REMOVED lines=9> */
.L_x_237:
[----:B------:R-:W-:Y:S05]  /*46b0*/  @!P2 BRA `(.L_x_238) ;  /* 0x00000000001ca947 */ /* 0x000fea0003800000 */
[----:B------:R-:W-:Y:S01]  /*46c0*/  SHF.L.U32 R150, R113, 0x10, RZ ;  /* 0x0000001071967819 */ /* 0x000fe200000006ff */
[----:B------:R-:W-:Y:S01]  /*46d0*/  FMUL.FTZ R165, R165, UR15 ;  /* 0x0000000fa5a57c20 */ /* 0x000fe20008410000 */
[----:B-----5:R-:W-:-:S03]  /*46e0*/  IMAD.U32 R155, R141, 0x10000, RZ ;  /* 0x000100008d9b7824 */ /* 0x020fc600078e00ff */
[----:B------:R-:W-:Y:S01]  /*46f0*/  FMUL.FTZ R150, R165, R150 ;  /* 0x00000096a5967220 */ /* 0x000fe20000410000 */
[----:B------:R-:W-:-:S04]  /*4700*/  FFMA.FTZ R46, R155, R165, R46 ;  /* 0x000000a59b2e7223 */ /* 0x000fc8000001002e */
[----:B------:R-:W-:-:S04]  /*4710*/  F2FP.BF16.F32.PACK_AB R150, RZ, R150 ;  /* 0x00000096ff96723e */ /* 0x000fc800000010ff */
[----:B------:R-:W-:-:S07]  /*4720*/  PRMT R145, R150, 0x7610, R145 ;  /* 0x0000761096917816 */ /* 0x000fce0000000091 */
.L_x_238:
        /* <DEDUP_REMOVED lines=9> */
.L_x_239:
[----:B------:R-:W-:Y:S05]  /*47c0*/  @!P2 BRA `(.L_x_240) ;  /* 0x00000000001ca947 */ /* 0x000fea0003800000 */
[----:B------:R-:W-:Y:S01]  /*47d0*/  SHF.L.U32 R150, R114, 0x10, RZ ;  /* 0x0000001072967819 */ /* 0x000fe200000006ff */
[----:B------:R-:W-:Y:S01]  /*47e0*/  FMUL.FTZ R217, R217, UR15 ;  /* 0x0000000fd9d97c20 */ /* 0x000fe20008410000 */
[----:B-----5:R-:W-:-:S03]  /*47f0*/  SHF.L.U32 R155, R142, 0x10, RZ ;  /* 0x000000108e9b7819 */ /* 0x020fc600000006ff */
[----:B------:R-:W-:Y:S02]  /*4800*/  FMUL.FTZ R150, R217, R150 ;  /* 0x00000096d9967220 */ /* 0x000fe40000410000 */
[----:B------:R-:W-:-:S03]  /*4810*/  FFMA.FTZ R40, R155, R217, R40 ;  /* 0x000000d99b287223 */ /* 0x000fc60000010028 */
[----:B------:R-:W-:-:S04]  /*4820*/  F2FP.BF16.F32.PACK_AB R150, RZ, R150 ;  /* 0x00000096ff96723e */ /* 0x000fc800000010ff */
[----:B------:R-:W-:-:S07]  /*4830*/  PRMT R146, R150, 0x7610, R146 ;  /* 0x0000761096927816 */ /* 0x000fce0000000092 */
.L_x_240:
        /* <DEDUP_REMOVED lines=9> */
.L_x_241:
        /* <DEDUP_REMOVED lines=8> */
.L_x_242:
        /* <DEDUP_REMOVED lines=14> */
.L_x_235:
[----:B------:R-:W-:Y:S01]  /*4a30*/  ISETP.GT.AND P4, PT, R29, RZ, PT ;  /* 0x000000ff1d00720c */ /* 0x000fe20003f84270 */
[----:B------:R-:W-:-:S12]  /*4a40*/  @!P2 BRA `(.L_x_244) ;  /* 0x00000000002ca947 */ /* 0x000fd80003800000 */
[----:B0-----:R-:W-:Y:S01]  /*4a50*/  @P4 FFMA.FTZ R155, R183, R159, R30 ;  /* 0x0000009fb79b4223 */ /* 0x001fe2000001001e */
        /* <DEDUP_REMOVED lines=10> */
.L_x_244:
[----:B------:R-:W-:Y:S05]  /*4b00*/  @!P2 BRA `(.L_x_245) ;  /* 0x000000000034a947 */ /* 0x000fea0003800000 */
[----:B0-----:R-:W-:Y:S01]  /*4b10*/  PRMT R152, R132, 0x7632, R152 ;  /* 0x0000763284987816 */ /* 0x001fe20000000098 */
[----:B------:R-:W-:Y:S01]  /*4b20*/  @P4 FFMA.FTZ R154, R194, R159, R30 ;  /* 0x0000009fc29a4223 */ /* 0x000fe2000001001e */
[----:B------:R-:W-:Y:S02]  /*4b30*/  SHF.L.U32 R155, R14, 0x10, RZ ;  /* 0x000000100e9b7819 */ /* 0x000fe400000006ff */
[----:B------:R-:W-:Y:S01]  /*4b40*/  SHF.L.U32 R153, R152, 0x10, RZ ;  /* 0x0000001098997819 */ /* 0x000fe200000006ff */
[----:B------:R-:W-:-:S04]  /*4b50*/  @P4 FADD.FTZ R154, R191, -R154 ;  /* 0x8000009abf9a4221 */ /* 0x000fc80000010000 */
[----:B------:R-:W-:Y:S01]  /*4b60*/  @P4 FFMA.FTZ R153, R28, R154, R153 ;  /* 0x0000009a1c994223 */ /* 0x000fe20000010099 */
[----:B-----5:R-:W-:-:S03]  /*4b70*/  PRMT R154, R140, 0x7632, R154 ;  /* 0x000076328c9a7816 */ /* 0x020fc6000000009a */
[----:B------:R-:W-:Y:S02]  /*4b80*/  FMUL.FTZ R152, R153, UR15 ;  /* 0x0000000f99987c20 */ /* 0x000fe40008410000 */
[----:B------:R-:W-:Y:S02]  /*4b90*/  IMAD.U32 R154, R154, 0x10000, RZ ;  /* 0x000100009a9a7824 */ /* 0x000fe400078e00ff */
[----:B------:R-:W-:Y:S02]  /*4ba0*/  FMUL.FTZ R153, R155, R152 ;  /* 0x000000989b997220 */ /* 0x000fe40000410000 */
[----:B------:R-:W-:-:S03]  /*4bb0*/  FFMA.FTZ R45, R152, R154, R45 ;  /* 0x0000009a982d7223 */ /* 0x000fc6000001002d */
[----:B------:R-:W-:-:S04]  /*4bc0*/  F2FP.BF16.F32.PACK_AB R153, RZ, R153 ;  /* 0x00000099ff99723e */ /* 0x000fc800000010ff */
[----:B------:R-:W-:-:S07]  /*4bd0*/  PRMT R144, R144, 0x5410, R153 ;  /* 0x0000541090907816 */ /* 0x000fce0000000099 */
.L_x_245:
[----:B------:R-:W-:Y:S05]  /*4be0*/  @!P2 BRA `(.L_x_246) ;  /* 0x00000000002ca947 */ /* 0x000fea0003800000 */
        /* <DEDUP_REMOVED lines=11> */
.L_x_246:
        /* <DEDUP_REMOVED lines=14> */
.L_x_247:
[----:B------:R-:W-:Y:S05]  /*4d80*/  @!P2 BRA `(.L_x_248) ;  /* 0x00000000002ca947 */ /* 0x000fea0003800000 */
[----:B0-----:R-:W-:Y:S01]  /*4d90*/  @P4 FFMA.FTZ R155, R187, R159, R30 ;  /* 0x0000009fbb9b4223 */ /* 0x001fe2000001001e */
        /* <DEDUP_REMOVED lines=10> */
.L_x_248:
        /* <DEDUP_REMOVED lines=14> */
.L_x_249:
        /* <DEDUP_REMOVED lines=12> */
.L_x_250:
[----:B------:R-:W-:Y:S05]  /*4fe0*/  @!P2 BRA `(.L_x_243) ;  /* 0x0000000c00b8a947 */ /* 0x000fea0003800000 */
[----:B0-----:R-:W-:Y:S01]  /*4ff0*/  PRMT R152, R135, 0x7632, R152 ;  /* 0x0000763287987816 */ /* 0x001fe20000000098 */
[----:B------:R-:W-:Y:S01]  /*5000*/  @P4 FFMA.FTZ R154, R200, R159, R30 ;  /* 0x0000009fc89a4223 */ /* 0x000fe2000001001e */
[----:B------:R-:W-:-:S03]  /*5010*/  SHF.L.U32 R155, R17, 0x10, RZ ;  /* 0x00000010119b7819 */ /* 0x000fc600000006ff */
[----:B------:R-:W-:Y:S02]  /*5020*/  IMAD.U32 R153, R152, 0x10000, RZ ;  /* 0x0001000098997824 */ /* 0x000fe400078e00ff */
        /* <DEDUP_REMOVED lines=10> */
.L_x_234:
[----:B0-----:R-:W0:Y:S02]  /*50d0*/  LDC.64 R152, c[0x0][0x478] ;  /* 0x00011e00ff987b82 */ /* 0x001e240000000a00 */
[----:B0-----:R-:W-:-:S04]  /*50e0*/  ISETP.NE.U32.AND P0, PT, R152, RZ, PT ;  /* 0x000000ff9800720c */ /* 0x001fc80003f05070 */
[----:B------:R-:W-:-:S13]  /*50f0*/  ISETP.NE.AND.EX P0, PT, R153, RZ, PT, P0 ;  /* 0x000000ff9900720c */ /* 0x000fda0003f05300 */
[----:B------:R-:W-:Y:S05]  /*5100*/  @!P0 BRA `(.L_x_251) ;  /* 0x0000000400c08947 */ /* 0x000fea0003800000 */
        /* <DEDUP_REMOVED lines=18> */
.L_x_252:
        /* <DEDUP_REMOVED lines=13> */
.L_x_253:
[----:B------:R-:W-:Y:S01]  /*5300*/  F2FP.BF16.F32.PACK_AB R152, RZ, R152 ;  /* 0x00000098ff98723e */ /* 0x000fe200000010ff */
[----:B------:R-:W-:Y:S01]  /*5310*/  FFMA.FTZ R163, R187, R159, R30 ;  /* 0x0000009fbba37223 */ /* 0x000fe2000001001e */
[----:B------:R-:W-:Y:S01]  /*5320*/  FADD.FTZ R161, R193, -R154 ;  /* 0x8000009ac1a17221 */ /* 0x000fe20000010000 */
        /* <DEDUP_REMOVED lines=9> */
.L_x_254:
[----:B------:R-:W-:Y:S01]  /*53c0*/  F2FP.BF16.F32.PACK_AB R155, RZ, R153 ;  /* 0x00000099ff9b723e */ /* 0x000fe200000010ff */
[----:B------:R-:W-:Y:S01]  /*53d0*/  FMUL.FTZ R149, R28, R161 ;  /* 0x000000a11c957220 */ /* 0x000fe20000410000 */
[-CC-:B------:R-:W-:Y:S01]  /*53e0*/  FFMA.FTZ R150, R198, R159.reuse, R30.reuse ;  /* 0x0000009fc6967223 */ /* 0x180fe2000001001e */
[----:B------:R-:W-:Y:S01]  /*53f0*/  FADD.FTZ R153, R190, -R163 ;  /* 0x800000a3be997221 */ /* 0x000fe20000010000 */
        /* <DEDUP_REMOVED lines=14> */
.L_x_255:
[----:B------:R-:W-:Y:S01]  /*54e0*/  F2FP.BF16.F32.PACK_AB R156, RZ, R154 ;  /* 0x0000009aff9c723e */ /* 0x000fe200000010ff */
[----:B------:R-:W-:Y:S01]  /*54f0*/  FADD.FTZ R163, R192, -R163 ;  /* 0x800000a3c0a37221 */ /* 0x000fe20000010000 */
[----:B------:R-:W-:Y:S01]  /*5500*/  FADD.FTZ R165, R197, -R158 ;  /* 0x8000009ec5a57221 */ /* 0x000fe20000010000 */
[----:B------:R-:W-:Y:S01]  /*5510*/  FMUL.FTZ R151, R28, R161 ;  /* 0x000000a11c977220 */ /* 0x000fe20000410000 */
        /* <DEDUP_REMOVED lines=9> */
.L_x_256:
        /* <DEDUP_REMOVED lines=13> */
.L_x_257:
[----:B------:R-:W-:Y:S02]  /*5680*/  F2FP.BF16.F32.PACK_AB R160, RZ, R160 ;  /* 0x000000a0ffa0723e */ /* 0x000fe400000010ff */
[----:B------:R-:W-:Y:S02]  /*5690*/  FSEL R154, R154, RZ, P4 ;  /* 0x000000ff9a9a7208 */ /* 0x000fe40002000000 */
        /* <DEDUP_REMOVED lines=9> */
.L_x_258:
        /* <DEDUP_REMOVED lines=14> */
.L_x_251:
        /* <DEDUP_REMOVED lines=9> */
[-C--:B------:R-:W-:Y:S01]  /*58a0*/  FMUL.FTZ R152, R152, R153.reuse ;  /* 0x0000009998987220 */ /* 0x080fe20000410000 */
[----:B------:R-:W-:-:S04]  /*58b0*/  FFMA.FTZ R44, R155, R153, R44 ;  /* 0x000000999b2c7223 */ /* 0x000fc8000001002c */
[----:B------:R-:W-:-:S04]  /*58c0*/  F2FP.BF16.F32.PACK_AB R152, RZ, R152 ;  /* 0x00000098ff98723e */ /* 0x000fc800000010ff */
[----:B------:R-:W-:-:S07]  /*58d0*/  PRMT R144, R152, 0x7610, R144 ;  /* 0x0000761098907816 */ /* 0x000fce0000000090 */
.L_x_259:
        /* <DEDUP_REMOVED lines=10> */
[----:B------:R-:W-:Y:S01]  /*5980*/  FMUL.FTZ R153, R155, R152 ;  /* 0x000000989b997220 */ /* 0x000fe20000410000 */
[----:B------:R-:W-:-:S04]  /*5990*/  FFMA.FTZ R45, R152, R154, R45 ;  /* 0x0000009a982d7223 */ /* 0x000fc8000001002d */
[----:B------:R-:W-:-:S04]  /*59a0*/  F2FP.BF16.F32.PACK_AB R153, RZ, R153 ;  /* 0x00000099ff99723e */ /* 0x000fc800000010ff */
[----:B------:R-:W-:-:S07]  /*59b0*/  PRMT R144, R144, 0x5410, R153 ;  /* 0x0000541090907816 */ /* 0x000fce0000000099 */
.L_x_260:
[----:B------:R-:W-:Y:S05]  /*59c0*/  @!P2 BRA `(.L_x_261) ;  /* 0x000000000030a947 */ /* 0x000fea0003800000 */
[----:B------:R-:W-:Y:S01]  /*59d0*/  FFMA.FTZ R153, R185, R159, R30 ;  /* 0x0000009fb9997223 */ /* 0x000fe2000001001e */
[----:B------:R-:W-:Y:S01]  /*59e0*/  ISETP.GT.AND P4, PT, R29, RZ, PT ;  /* 0x000000ff1d00720c */ /* 0x000fe20003f84270 */
[----:B-----5:R-:W-:Y:S01]  /*59f0*/  IMAD.U32 R155, R141, 0x10000, RZ ;  /* 0x000100008d9b7824 */ /* 0x020fe200078e00ff */
[----:B------:R-:W-:Y:S01]  /*5a00*/  SHF.L.U32 R152, R113, 0x10, RZ ;  /* 0x0000001071987819 */ /* 0x000fe200000006ff */
[----:B------:R-:W-:-:S04]  /*5a10*/  FADD.FTZ R153, R188, -R153 ;  /* 0x80000099bc997221 */ /* 0x000fc80000010000 */
[----:B------:R-:W-:-:S05]  /*5a20*/  FMUL.FTZ R153, R28, R153 ;  /* 0x000000991c997220 */ /* 0x000fca0000410000 */
[----:B------:R-:W-:-:S05]  /*5a30*/  FSEL R153, R153, RZ, P4 ;  /* 0x000000ff99997208 */ /* 0x000fca0002000000 */
[----:B------:R-:W-:-:S04]  /*5a40*/  FMUL.FTZ R153, R153, UR15 ;  /* 0x0000000f99997c20 */ /* 0x000fc80008410000 */
[-C--:B------:R-:W-:Y:S01]  /*5a50*/  FMUL.FTZ R152, R152, R153.reuse ;  /* 0x0000009998987220 */ /* 0x080fe20000410000 */
[----:B------:R-:W-:-:S04]  /*5a60*/  FFMA.FTZ R46, R155, R153, R46 ;  /* 0x000000999b2e7223 */ /* 0x000fc8000001002e */
[----:B------:R-:W-:-:S04]  /*5a70*/  F2FP.BF16.F32.PACK_AB R152, RZ, R152 ;  /* 0x00000098ff98723e */ /* 0x000fc800000010ff */
[----:B------:R-:W-:-:S07]  /*5a80*/  PRMT R145, R152, 0x7610, R145 ;  /* 0x0000761098917816 */ /* 0x000fce0000000091 */
.L_x_261:
        /* <DEDUP_REMOVED lines=14> */
.L_x_262:
        /* <DEDUP_REMOVED lines=13> */
.L_x_263:
        /* <DEDUP_REMOVED lines=14> */
.L_x_264:
        /* <DEDUP_REMOVED lines=13> */
.L_x_265:
        /* <DEDUP_REMOVED lines=14> */
.L_x_243:
[----:B0-----:R-:W0:Y:S08]  /*5ed0*/  @P0 LDC.64 R154, c[0x0][0x478] ;  /* 0x00011e00ff9a0b82 */ /* 0x001e300000000a00 */
[----:B------:R-:W1:Y:S01]  /*5ee0*/  @P2 LDC.64 R152, c[0x0][0x468] ;  /* 0x00011a00ff982b82 */ /* 0x000e620000000a00 */
[C---:B0-----:R-:W-:Y:S01]  /*5ef0*/  @P0 IMAD.WIDE.U32 R154, R168.reuse, 0x10, R154 ;  /* 0x00000010a89a0825 */ /* 0x041fe200078e009a */
[----:B------:R-:W-:-:S04]  /*5f00*/  IADD3 R168, PT, PT, R168, 0x100, RZ ;  /* 0x00000100a8a87810 */ /* 0x000fc80007ffe0ff */
[----:B------:R2:W-:Y:S01]  /*5f10*/  @P0 STG.E.128 desc[UR10][R154.64], R148 ;  /* 0x000000949a000986 */ /* 0x0005e2000c101d0a */
[C---:B-1----:R-:W-:Y:S01]  /*5f20*/  @P2 IMAD.WIDE.U32 R152, R157.reuse, 0x10, R152 ;  /* 0x000000109d982825 */ /* 0x042fe200078e0098 */
[----:B------:R-:W-:-:S04]  /*5f30*/  IADD3 R157, PT, PT, R157, 0x100, RZ ;  /* 0x000001009d9d7810 */ /* 0x000fc80007ffe0ff */
[----:B------:R2:W-:Y:S03]  /*5f40*/  @P2 STG.E.128 desc[UR10][R152.64], R144 ;  /* 0x0000009098002986 */ /* 0x0005e6000c101d0a */
.L_x_232:
[----:B------:R-:W-:Y:S05]  /*5f50*/  BSYNC.RECONVERGENT B0 ;  /* 0x0000000000007941 */ /* 0x000fea0003800200 */
.L_x_231:
        /* <DEDUP_REMOVED lines=9> */
.L_x_268:
[----:B0-2--5:R-:W-:Y:S02]  /*5ff0*/  PRMT R154, R143, 0x7632, R154 ;  /* 0x000076328f9a7816 */ /* 0x025fe4000000009a */
[----:B------:R-:W-:Y:S02]  /*6000*/  PRMT R155, R142, 0x7632, R155 ;  /* 0x000076328e9b7816 */ /* 0x000fe4000000009b */
[----:B------:R-:W-:Y:S02]  /*6010*/  PRMT R156, R141, 0x7632, R156 ;  /* 0x000076328d9c7816 */ /* 0x000fe4000000009c */
[----:B------:R-:W-:Y:S01]  /*6020*/  PRMT R158, R140, 0x7632, R158 ;  /* 0x000076328c9e7816 */ /* 0x000fe2000000009e */
[----:B------:R-:W-:Y:S06]  /*6030*/  BRA.U !UP0, `(.L_x_269) ;  /* 0x0000000d08787547 */ /* 0x000fec000b800000 */
[----:B------:R-:W-:-:S04]  /*6040*/  UISETP.NE.U32.AND UP0, UPT, UR6, URZ, UPT ;  /* 0x000000ff0600728c */ /* 0x000fc8000bf05070 */
[----:B------:R-:W-:-:S06]  /*6050*/  UISETP.NE.AND.EX UP0, UPT, UR7, URZ, UPT, UP0 ;  /* 0x000000ff0700728c */ /* 0x000fcc000bf05300 */
[----:B------:R-:W-:-:S13]  /*6060*/  PLOP3.LUT P0, PT, PT, PT, UP0, 0x80, 0x8 ;  /* 0x000000000008781c */ /* 0x000fda0003f0f008 */
[----:B------:R-:W-:Y:S05]  /*6070*/  @!P0 BRA `(.L_x_270) ;  /* 0x0000000400c08947 */ /* 0x000fea0003800000 */
[----:B------:R-:W-:Y:S02]  /*6080*/  ISETP.GT.AND P5, PT, R29, RZ, PT ;  /* 0x000000ff1d00720c */ /* 0x000fe40003fa4270 */
[C---:B------:R-:W-:Y:S02]  /*6090*/  PRMT R150, R137.reuse, 0x7632, R150 ;  /* 0x0000763289967816 */ /* 0x040fe40000000096 */
[----:B------:R-:W-:Y:S02]  /*60a0*/  SHF.L.U32 R155, R136, 0x10, RZ ;  /* 0x00000010889b7819 */ /* 0x000fe400000006ff */
[----:B------:R-:W-:Y:S01]  /*60b0*/  SHF.L.U32 R161, R137, 0x10, RZ ;  /* 0x0000001089a17819 */ /* 0x000fe200000006ff */
[----:B------:R-:W-:Y:S01]  /*60c0*/  IMAD.U32 R152, R150, 0x10000, RZ ;  /* 0x0001000096987824 */ /* 0x000fe200078e00ff */
[C---:B------:R-:W-:Y:S02]  /*60d0*/  PRMT R150, R138.reuse, 0x7632, R150 ;  /* 0x000076328a967816 */ /* 0x040fe40000000096 */
[----:B------:R-:W-:-:S02]  /*60e0*/  SHF.L.U32 R153, R138, 0x10, RZ ;  /* 0x000000108a997819 */ /* 0x000fc400000006ff */
[----:B------:R-:W-:Y:S01]  /*60f0*/  SHF.L.U32 R150, R150, 0x10, RZ ;  /* 0x0000001096967819 */ /* 0x000fe200000006ff */
[-CC-:B------:R-:W-:Y:S01]  /*6100*/  @P5 FFMA.FTZ R29, R199, R159.reuse, R30.reuse ;  /* 0x0000009fc71d5223 */ /* 0x180fe2000001001e */
[-CC-:B------:R-:W-:Y:S01]  /*6110*/  @P5 FFMA.FTZ R148, R210, R159.reuse, R30.reuse ;  /* 0x0000009fd2945223 */ /* 0x180fe2000001001e */
[-CC-:B------:R-:W-:Y:S01]  /*6120*/  @P5 FFMA.FTZ R149, R201, R159.reuse, R30.reuse ;  /* 0x0000009fc9955223 */ /* 0x180fe2000001001e */
[-CC-:B------:R-:W-:Y:S01]  /*6130*/  @P5 FFMA.FTZ R154, R212, R159.reuse, R30.reuse ;  /* 0x0000009fd49a5223 */ /* 0x180fe2000001001e */
[-CC-:B------:R-:W-:Y:S01]  /*6140*/  @P5 FFMA.FTZ R163, R203, R159.reuse, R30.reuse ;  /* 0x0000009fcba35223 */ /* 0x180fe2000001001e */
[-CC-:B------:R-:W-:Y:S01]  /*6150*/  @P5 FFMA.FTZ R156, R214, R159.reuse, R30.reuse ;  /* 0x0000009fd69c5223 */ /* 0x180fe2000001001e */
[-CC-:B------:R-:W-:Y:S01]  /*6160*/  @P5 FFMA.FTZ R165, R205, R159.reuse, R30.reuse ;  /* 0x0000009fcda55223 */ /* 0x180fe2000001001e */
[--C-:B------:R-:W-:Y:S01]  /*6170*/  @P5 FFMA.FTZ R158, R216, R159, R30.reuse ;  /* 0x0000009fd89e5223 */ /* 0x100fe2000001001e */
[----:B------:R-:W-:Y:S01]  /*6180*/  PRMT R30, R136, 0x7632, R30 ;  /* 0x00007632881e7816 */ /* 0x000fe2000000001e */
[----:B------:R-:W-:Y:S01]  /*6190*/  @P5 FADD.FTZ R29, R202, -R29 ;  /* 0x8000001dca1d5221 */ /* 0x000fe20000010000 */
[----:B------:R-:W-:Y:S01]  /*61a0*/  @P5 FADD.FTZ R148, R207, -R148 ;  /* 0x80000094cf945221 */ /* 0x000fe20000010000 */
[----:B------:R-:W-:Y:S01]  /*61b0*/  SHF.L.U32 R151, R139, 0x10, RZ ;  /* 0x000000108b977819 */ /* 0x000fe200000006ff */
[----:B------:R-:W-:Y:S01]  /*61c0*/  @P5 FADD.FTZ R163, R206, -R163 ;  /* 0x800000a3cea35221 */ /* 0x000fe20000010000 */
[----:B------:R-:W-:Y:S01]  /*61d0*/  SHF.L.U32 R159, R30, 0x10, RZ ;  /* 0x000000101e9f7819 */ /* 0x000fe200000006ff */
[----:B------:R-:W-:Y:S01]  /*61e0*/  @P5 FADD.FTZ R30, R204, -R149 ;  /* 0x80000095cc1e5221 */ /* 0x000fe20000010000 */
[----:B------:R-:W-:Y:S01]  /*61f0*/  @P5 FADD.FTZ R149, R209, -R154 ;  /* 0x8000009ad1955221 */ /* 0x000fe20000010000 */
[C---:B------:R-:W-:Y:S01]  /*6200*/  @P5 FFMA.FTZ R155, R28.reuse, R29, R155 ;  /* 0x0000001d1c9b5223 */ /* 0x040fe2000001009b */
[----:B------:R-:W-:Y:S01]  /*6210*/  PRMT R29, R139, 0x7632, R29 ;  /* 0x000076328b1d7816 */ /* 0x000fe2000000001d */
[C---:B------:R-:W-:Y:S01]  /*6220*/  @P5 FFMA.FTZ R159, R28.reuse, R148, R159 ;  /* 0x000000941c9f5223 */ /* 0x040fe2000001009f */
[C---:B------:R-:W-:Y:S01]  /*6230*/  @P5 FFMA.FTZ R152, R28.reuse, R149, R152 ;  /* 0x000000951c985223 */ /* 0x040fe20000010098 */
[----:B------:R-:W-:Y:S01]  /*6240*/  @P5 FFMA.FTZ R161, R28, R30, R161 ;  /* 0x0000001e1ca15223 */ /* 0x000fe200000100a1 */
[----:B------:R-:W-:Y:S01]  /*6250*/  SHF.L.U32 R29, R29, 0x10, RZ ;  /* 0x000000101d1d7819 */ /* 0x000fe200000006ff */
[----:B------:R-:W-:Y:S01]  /*6260*/  @P5 FADD.FTZ R149, R211, -R156 ;  /* 0x8000009cd3955221 */ /* 0x000fe20000010000 */
[----:B------:R-:W-:Y:S01]  /*6270*/  @P5 FADD.FTZ R30, R208, -R165 ;  /* 0x800000a5d01e5221 */ /* 0x000fe20000010000 */
[----:B------:R-:W-:Y:S01]  /*6280*/  @P5 FADD.FTZ R158, R213, -R158 ;  /* 0x8000009ed59e5221 */ /* 0x000fe20000010000 */
[C---:B------:R-:W-:Y:S01]  /*6290*/  @P5 FFMA.FTZ R153, R28.reuse, R163, R153 ;  /* 0x000000a31c995223 */ /* 0x040fe20000010099 */
[C---:B------:R-:W-:Y:S01]  /*62a0*/  @P5 FFMA.FTZ R150, R28.reuse, R149, R150 ;  /* 0x000000951c965223 */ /* 0x040fe20000010096 */
[C---:B------:R-:W-:Y:S01]  /*62b0*/  @P5 FFMA.FTZ R151, R28.reuse, R30, R151 ;  /* 0x0000001e1c975223 */ /* 0x040fe20000010097 */
[----:B------:R-:W-:Y:S01]  /*62c0*/  @P5 FFMA.FTZ R29, R28, R158, R29 ;  /* 0x0000009e1c1d5223 */ /* 0x000fe2000001001d */
[----:B------:R-:W-:-:S02]  /*62d0*/  F2FP.BF16.F32.PACK_AB R148, RZ, R155 ;  /* 0x0000009bff94723e */ /* 0x000fc400000010ff */
[----:B------:R-:W-:Y:S02]  /*62e0*/  F2FP.BF16.F32.PACK_AB R154, RZ, R159 ;  /* 0x0000009fff9a723e */ /* 0x000fe400000010ff */
[----:B------:R-:W-:Y:S01]  /*62f0*/  F2FP.BF16.F32.PACK_AB R149, R152, R161 ;  /* 0x000000a19895723e */ /* 0x000fe200000010ff */
[----:B------:R-:W-:Y:S06]  /*6300*/  @!P2 BRA `(.L_x_271) ;  /* 0x00000000001ca947 */ /* 0x000fec0003800000 */
[----:B------:R-:W-:Y:S01]  /*6310*/  SHF.L.U32 R28, R104, 0x10, RZ ;  /* 0x00000010681c7819 */ /* 0x000fe200000006ff */
[----:B------:R-:W-:Y:S01]  /*6320*/  FMUL.FTZ R155, R155, UR15 ;  /* 0x0000000f9b9b7c20 */ /* 0x000fe20008410000 */
[----:B------:R-:W-:-:S03]  /*6330*/  SHF.L.U32 R163, R140, 0x10, RZ ;  /* 0x000000108ca37819 */ /* 0x000fc600000006ff */
[----:B------:R-:W-:Y:S02]  /*6340*/  FMUL.FTZ R28, R155, R28 ;  /* 0x0000001c9b1c7220 */ /* 0x000fe40000410000 */
[----:B------:R-:W-:-:S03]  /*6350*/  FFMA.FTZ R36, R163, R155, R36 ;  /* 0x0000009ba3247223 */ /* 0x000fc60000010024 */
[----:B------:R-:W-:-:S04]  /*6360*/  F2FP.BF16.F32.PACK_AB R28, RZ, R28 ;  /* 0x0000001cff1c723e */ /* 0x000fc800000010ff */
[----:B------:R-:W-:-:S07]  /*6370*/  PRMT R144, R28, 0x7610, R144 ;  /* 0x000076101c907816 */ /* 0x000fce0000000090 */
.L_x_271:
[----:B------:R-:W-:Y:S05]  /*6380*/  @!P2 BRA `(.L_x_272) ;  /* 0x000000000020a947 */ /* 0x000fea0003800000 */
[----:B------:R-:W-:Y:S01]  /*6390*/  SHF.L.U32 R155, R6, 0x10, RZ ;  /* 0x00000010069b7819 */ /* 0x000fe200000006ff */
[----:B------:R-:W-:Y:S01]  /*63a0*/  FMUL.FTZ R28, R159, UR15 ;  /* 0x0000000f9f1c7c20 */ /* 0x000fe20008410000 */
[----:B------:R-:W-:-:S03]  /*63b0*/  PRMT R30, R140, 0x7632, R30 ;  /* 0x000076328c1e7816 */ /* 0x000fc6000000001e */
[----:B------:R-:W-:Y:S02]  /*63c0*/  FMUL.FTZ R155, R28, R155 ;  /* 0x0000009b1c9b7220 */ /* 0x000fe40000410000 */
[----:B------:R-:W-:-:S03]  /*63d0*/  IMAD.U32 R30, R30, 0x10000, RZ ;  /* 0x000100001e1e7824 */ /* 0x000fc600078e00ff */
[----:B------:R-:W-:Y:S01]  /*63e0*/  F2FP.BF16.F32.PACK_AB R155, RZ, R155 ;  /* 0x0000009bff9b723e */ /* 0x000fe200000010ff */
[----:B------:R-:W-:-:S03]  /*63f0*/  FFMA.FTZ R37, R28, R30, R37 ;  /* 0x0000001e1c257223 */ /* 0x000fc60000010025 */
[----:B------:R-:W-:-:S07]  /*6400*/  PRMT R144, R144, 0x5410, R155 ;  /* 0x0000541090907816 */ /* 0x000fce000000009b */
.L_x_272:
[----:B------:R-:W-:Y:S05]  /*6410*/  @!P2 BRA `(.L_x_273) ;  /* 0x00000000001ca947 */ /* 0x000fea0003800000 */
[----:B------:R-:W-:Y:S01]  /*6420*/  SHF.L.U32 R28, R105, 0x10, RZ ;  /* 0x00000010691c7819 */ /* 0x000fe200000006ff */
[----:B------:R-:W-:Y:S01]  /*6430*/  FMUL.FTZ R161, R161, UR15 ;  /* 0x0000000fa1a17c20 */ /* 0x000fe20008410000 */
[----:B------:R-:W-:-:S03]  /*6440*/  SHF.L.U32 R155, R141, 0x10, RZ ;  /* 0x000000108d9b7819 */ /* 0x000fc600000006ff */
[----:B------:R-:W-:Y:S02]  /*6450*/  FMUL.FTZ R28, R161, R28 ;  /* 0x0000001ca11c7220 */ /* 0x000fe40000410000 */
[----:B------:R-:W-:-:S03]  /*6460*/  FFMA.FTZ R38, R155, R161, R38 ;  /* 0x000000a19b267223 */ /* 0x000fc60000010026 */
[----:B------:R-:W-:-:S04]  /*6470*/  F2FP.BF16.F32.PACK_AB R28, RZ, R28 ;  /* 0x0000001cff1c723e */ /* 0x000fc800000010ff */
[----:B------:R-:W-:-:S07]  /*6480*/  PRMT R145, R28, 0x7610, R145 ;  /* 0x000076101c917816 */ /* 0x000fce0000000091 */
.L_x_273:
[----:B------:R-:W-:Y:S05]  /*6490*/  @!P2 BRA `(.L_x_274) ;  /* 0x000000000020a947 */ /* 0x000fea0003800000 */
[----:B------:R-:W-:Y:S01]  /*64a0*/  SHF.L.U32 R155, R7, 0x10, RZ ;  /* 0x00000010079b7819 */ /* 0x000fe200000006ff */
[----:B------:R-:W-:Y:S01]  /*64b0*/  FMUL.FTZ R152, R152, UR15 ;  /* 0x0000000f98987c20 */ /* 0x000fe20008410000 */
[----:B------:R-:W-:-:S03]  /*64c0*/  PRMT R28, R141, 0x7632, R28 ;  /* 0x000076328d1c7816 */ /* 0x000fc6000000001c */
[----:B------:R-:W-:Y:S01]  /*64d0*/  FMUL.FTZ R155, R152, R155 ;  /* 0x0000009b989b7220 */ /* 0x000fe20000410000 */
[----:B------:R-:W-:-:S04]  /*64e0*/  SHF.L.U32 R28, R28, 0x10, RZ ;  /* 0x000000101c1c7819 */ /* 0x000fc800000006ff */
[----:B------:R-:W-:Y:S01]  /*64f0*/  F2FP.BF16.F32.PACK_AB R155, RZ, R155 ;  /* 0x0000009bff9b723e */ /* 0x000fe200000010ff */
[----:B------:R-:W-:-:S03]  /*6500*/  FFMA.FTZ R39, R152, R28, R39 ;  /* 0x0000001c98277223 */ /* 0x000fc60000010027 */
[----:B------:R-:W-:-:S07]  /*6510*/  PRMT R145, R145, 0x5410, R155 ;  /* 0x0000541091917816 */ /* 0x000fce000000009b */
.L_x_274:
        /* <DEDUP_REMOVED lines=8> */
.L_x_275:
        /* <DEDUP_REMOVED lines=9> */
.L_x_276:
        /* <DEDUP_REMOVED lines=8> */
.L_x_277:
[----:B------:R-:W-:Y:S02]  /*66b0*/  F2FP.BF16.F32.PACK_AB R150, R150, R153 ;  /* 0x000000999696723e */ /* 0x000fe400000010ff */
[----:B------:R-:W-:Y:S02]  /*66c0*/  F2FP.BF16.F32.PACK_AB R151, R29, R151 ;  /* 0x000000971d97723e */ /* 0x000fe400000010ff */
[----:B------:R-:W-:Y:S01]  /*66d0*/  PRMT R148, R148, 0x5410, R154 ;  /* 0x0000541094947816 */ /* 0x000fe2000000009a */
[----:B------:R-:W-:Y:S06]  /*66e0*/  @!P2 BRA `(.L_x_278) ;  /* 0x000000140014a947 */ /* 0x000fec0003800000 */
[----:B------:R-:W-:Y:S01]  /*66f0*/  SHF.L.U32 R153, R9, 0x10, RZ ;  /* 0x0000001009997819 */ /* 0x000fe200000006ff */
[----:B------:R-:W-:Y:S01]  /*6700*/  FMUL.FTZ R28, R29, UR15 ;  /* 0x0000000f1d1c7c20 */ /* 0x000fe20008410000 */
[----:B------:R-:W-:-:S03]  /*6710*/  PRMT R29, R143, 0x7632, R29 ;  /* 0x000076328f1d7816 */ /* 0x000fc6000000001d */
[----:B------:R-:W-:Y:S01]  /*6720*/  FMUL.FTZ R153, R28, R153 ;  /* 0x000000991c997220 */ /* 0x000fe20000410000 */
[----:B------:R-:W-:-:S04]  /*6730*/  SHF.L.U32 R29, R29, 0x10, RZ ;  /* 0x000000101d1d7819 */ /* 0x000fc800000006ff */
[----:B------:R-:W-:Y:S01]  /*6740*/  F2FP.BF16.F32.PACK_AB R153, RZ, R153 ;  /* 0x00000099ff99723e */ /* 0x000fe200000010ff */
[----:B------:R-:W-:-:S03]  /*6750*/  FFMA.FTZ R35, R28, R29, R35 ;  /* 0x0000001d1c237223 */ /* 0x000fc60000010023 */
[----:B------:R-:W-:Y:S01]  /*6760*/  PRMT R147, R147, 0x5410, R153 ;  /* 0x0000541093937816 */ /* 0x000fe20000000099 */
[----:B------:R-:W-:Y:S06]  /*6770*/  BRA `(.L_x_278) ;  /* 0x0000001000f07947 */ /* 0x000fec0003800000 */
.L_x_270:
[----:B------:R-:W-:Y:S01]  /*6780*/  ISETP.GT.AND P5, PT, R29, RZ, PT ;  /* 0x000000ff1d00720c */ /* 0x000fe20003fa4270 */
[----:B------:R-:W-:-:S12]  /*6790*/  @!P2 BRA `(.L_x_279) ;  /* 0x00000000002ca947 */ /* 0x000fd80003800000 */
[----:B------:R-:W-:Y:S01]  /*67a0*/  @P5 FFMA.FTZ R153, R199, R159, R30 ;  /* 0x0000009fc7995223 */ /* 0x000fe2000001001e */
[----:B------:R-:W-:Y:S02]  /*67b0*/  SHF.L.U32 R29, R136, 0x10, RZ ;  /* 0x00000010881d7819 */ /* 0x000fe400000006ff */
[----:B------:R-:W-:Y:S01]  /*67c0*/  SHF.L.U32 R152, R104, 0x10, RZ ;  /* 0x0000001068987819 */ /* 0x000fe200000006ff */
[----:B------:R-:W-:-:S04]  /*67d0*/  @P5 FADD.FTZ R153, R202, -R153 ;  /* 0x80000099ca995221 */ /* 0x000fc80000010000 */
[----:B------:R-:W-:Y:S01]  /*67e0*/  @P5 FFMA.FTZ R29, R28, R153, R29 ;  /* 0x000000991c1d5223 */ /* 0x000fe2000001001d */
[----:B------:R-:W-:-:S03]  /*67f0*/  SHF.L.U32 R153, R140, 0x10, RZ ;  /* 0x000000108c997819 */ /* 0x000fc600000006ff */
[----:B------:R-:W-:-:S04]  /*6800*/  FMUL.FTZ R29, R29, UR15 ;  /* 0x0000000f1d1d7c20 */ /* 0x000fc80008410000 */
[-C--:B------:R-:W-:Y:S01]  /*6810*/  FMUL.FTZ R152, R152, R29.reuse ;  /* 0x0000001d98987220 */ /* 0x080fe20000410000 */
[----:B------:R-:W-:-:S04]  /*6820*/  FFMA.FTZ R36, R153, R29, R36 ;  /* 0x0000001d99247223 */ /* 0x000fc80000010024 */
[----:B------:R-:W-:-:S04]  /*6830*/  F2FP.BF16.F32.PACK_AB R152, RZ, R152 ;  /* 0x00000098ff98723e */ /* 0x000fc800000010ff */
[----:B------:R-:W-:-:S07]  /*6840*/  PRMT R144, R152, 0x7610, R144 ;  /* 0x0000761098907816 */ /* 0x000fce0000000090 */
.L_x_279:
[----:B------:R-:W-:Y:S05]  /*6850*/  @!P2 BRA `(.L_x_280) ;  /* 0x000000000034a947 */ /* 0x000fea0003800000 */
[----:B------:R-:W-:Y:S01]  /*6860*/  PRMT R29, R136, 0x7632, R29 ;  /* 0x00007632881d7816 */ /* 0x000fe2000000001d */
[----:B------:R-:W-:Y:S01]  /*6870*/  @P5 FFMA.FTZ R152, R210, R159, R30 ;  /* 0x0000009fd2985223 */ /* 0x000fe2000001001e */
[----:B------:R-:W-:Y:S02]  /*6880*/  SHF.L.U32 R155, R6, 0x10, RZ ;  /* 0x00000010069b7819 */ /* 0x000fe400000006ff */
[----:B------:R-:W-:Y:S01]  /*6890*/  PRMT R153, R140, 0x7632, R153 ;  /* 0x000076328c997816 */ /* 0x000fe20000000099 */
[----:B------:R-:W-:Y:S02]  /*68a0*/  IMAD.U32 R29, R29, 0x10000, RZ ;  /* 0x000100001d1d7824 */ /* 0x000fe400078e00ff */
[----:B------:R-:W-:Y:S01]  /*68b0*/  @P5 FADD.FTZ R152, R207, -R152 ;  /* 0x80000098cf985221 */ /* 0x000fe20000010000 */
[----:B------:R-:W-:-:S03]  /*68c0*/  SHF.L.U32 R153, R153, 0x10, RZ ;  /* 0x0000001099997819 */ /* 0x000fc600000006ff */
[----:B------:R-:W-:-:S04]  /*68d0*/  @P5 FFMA.FTZ R29, R28, R152, R29 ;  /* 0x000000981c1d5223 */ /* 0x000fc8000001001d */
[----:B------:R-:W-:-:S04]  /*68e0*/  FMUL.FTZ R152, R29, UR15 ;  /* 0x0000000f1d987c20 */ /* 0x000fc80008410000 */
[----:B------:R-:W-:Y:S01]  /*68f0*/  FMUL.FTZ R29, R155, R152 ;  /* 0x000000989b1d7220 */ /* 0x000fe20000410000 */
[----:B------:R-:W-:-:S04]  /*6900*/  FFMA.FTZ R37, R152, R153, R37 ;  /* 0x0000009998257223 */ /* 0x000fc80000010025 */
[----:B------:R-:W-:-:S04]  /*6910*/  F2FP.BF16.F32.PACK_AB R29, RZ, R29 ;  /* 0x0000001dff1d723e */ /* 0x000fc800000010ff */
[----:B------:R-:W-:-:S07]  /*6920*/  PRMT R144, R144, 0x5410, R29 ;  /* 0x0000541090907816 */ /* 0x000fce000000001d */
.L_x_280:
[----:B------:R-:W-:Y:S05]  /*6930*/  @!P2 BRA `(.L_x_281) ;  /* 0x00000000002ca947 */ /* 0x000fea0003800000 */
        /* <DEDUP_REMOVED lines=11> */
.L_x_281:
[----:B------:R-:W-:Y:S05]  /*69f0*/  @!P2 BRA `(.L_x_282) ;  /* 0x000000000034a947 */ /* 0x000fea0003800000 */
[----:B------:R-:W-:Y:S01]  /*6a00*/  PRMT R29, R137, 0x7632, R29 ;  /* 0x00007632891d7816 */ /* 0x000fe2000000001d */
[----:B------:R-:W-:Y:S01]  /*6a10*/  @P5 FFMA.FTZ R152, R212, R159, R30 ;  /* 0x0000009fd4985223 */ /* 0x000fe2000001001e */
[----:B------:R-:W-:Y:S02]  /*6a20*/  SHF.L.U32 R155, R7, 0x10, RZ ;  /* 0x00000010079b7819 */ /* 0x000fe400000006ff */
[----:B------:R-:W-:Y:S01]  /*6a30*/  SHF.L.U32 R29, R29, 0x10, RZ ;  /* 0x000000101d1d7819 */ /* 0x000fe200000006ff */
[----:B------:R-:W-:Y:S01]  /*6a40*/  @P5 FADD.FTZ R152, R209, -R152 ;  /* 0x80000098d1985221 */ /* 0x000fe20000010000 */
[----:B------:R-:W-:-:S03]  /*6a50*/  PRMT R153, R141, 0x7632, R153 ;  /* 0x000076328d997816 */ /* 0x000fc60000000099 */
[----:B------:R-:W-:Y:S02]  /*6a60*/  @P5 FFMA.FTZ R29, R28, R152, R29 ;  /* 0x000000981c1d5223 */ /* 0x000fe4000001001d */
[----:B------:R-:W-:Y:S02]  /*6a70*/  IMAD.U32 R153, R153, 0x10000, RZ ;  /* 0x0001000099997824 */ /* 0x000fe400078e00ff */
[----:B------:R-:W-:-:S04]  /*6a80*/  FMUL.FTZ R152, R29, UR15 ;  /* 0x0000000f1d987c20 */ /* 0x000fc80008410000 */
[----:B------:R-:W-:Y:S01]  /*6a90*/  FMUL.FTZ R29, R155, R152 ;  /* 0x000000989b1d7220 */ /* 0x000fe20000410000 */
[----:B------:R-:W-:-:S04]  /*6aa0*/  FFMA.FTZ R39, R152, R153, R39 ;  /* 0x0000009998277223 */ /* 0x000fc80000010027 */
[----:B------:R-:W-:-:S04]  /*6ab0*/  F2FP.BF16.F32.PACK_AB R29, RZ, R29 ;  /* 0x0000001dff1d723e */ /* 0x000fc800000010ff */
[----:B------:R-:W-:-:S07]  /*6ac0*/  PRMT R145, R145, 0x5410, R29 ;  /* 0x0000541091917816 */ /* 0x000fce000000001d */
.L_x_282:
        /* <DEDUP_REMOVED lines=12> */
.L_x_283:
[----:B------:R-:W-:Y:S05]  /*6b90*/  @!P2 BRA `(.L_x_284) ;  /* 0x000000000034a947 */ /* 0x000fea0003800000 */
[----:B------:R-:W-:Y:S01]  /*6ba0*/  PRMT R29, R138, 0x7632, R29 ;  /* 0x000076328a1d7816 */ /* 0x000fe2000000001d */
[----:B------:R-:W-:Y:S01]  /*6bb0*/  @P5 FFMA.FTZ R152, R214, R159, R30 ;  /* 0x0000009fd6985223 */ /* 0x000fe2000001001e */
[----:B------:R-:W-:Y:S02]  /*6bc0*/  SHF.L.U32 R155, R8, 0x10, RZ ;  /* 0x00000010089b7819 */ /* 0x000fe400000006ff */
[----:B------:R-:W-:Y:S01]  /*6bd0*/  SHF.L.U32 R29, R29, 0x10, RZ ;  /* 0x000000101d1d7819 */ /* 0x000fe200000006ff */
[----:B------:R-:W-:Y:S01]  /*6be0*/  @P5 FADD.FTZ R152, R211, -R152 ;  /* 0x80000098d3985221 */ /* 0x000fe20000010000 */
[----:B------:R-:W-:-:S03]  /*6bf0*/  PRMT R153, R142, 0x7632, R153 ;  /* 0x000076328e997816 */ /* 0x000fc60000000099 */
[----:B------:R-:W-:Y:S01]  /*6c00*/  @P5 FFMA.FTZ R29, R28, R152, R29 ;  /* 0x000000981c1d5223 */ /* 0x000fe2000001001d */
[----:B------:R-:W-:-:S03]  /*6c10*/  SHF.L.U32 R153, R153, 0x10, RZ ;  /* 0x0000001099997819 */ /* 0x000fc600000006ff */
[----:B------:R-:W-:-:S04]  /*6c20*/  FMUL.FTZ R152, R29, UR15 ;  /* 0x0000000f1d987c20 */ /* 0x000fc80008410000 */
[----:B------:R-:W-:Y:S01]  /*6c30*/  FMUL.FTZ R29, R155, R152 ;  /* 0x000000989b1d7220 */ /* 0x000fe20000410000 */
[----:B------:R-:W-:-:S04]  /*6c40*/  FFMA.FTZ R33, R152, R153, R33 ;  /* 0x0000009998217223 */ /* 0x000fc80000010021 */
[----:B------:R-:W-:-:S04]  /*6c50*/  F2FP.BF16.F32.PACK_AB R29, RZ, R29 ;  /* 0x0000001dff1d723e */ /* 0x000fc800000010ff */
[----:B------:R-:W-:-:S07]  /*6c60*/  PRMT R146, R146, 0x5410, R29 ;  /* 0x0000541092927816 */ /* 0x000fce000000001d */
.L_x_284:
[----:B------:R-:W-:Y:S05]  /*6c70*/  @!P2 BRA `(.L_x_285) ;  /* 0x00000000002ca947 */ /* 0x000fea0003800000 */
[----:B------:R-:W-:Y:S01]  /*6c80*/  @P5 FFMA.FTZ R153, R205, R159, R30 ;  /* 0x0000009fcd995223 */ /* 0x000fe2000001001e */
[----:B------:R-:W-:Y:S01]  /*6c90*/  SHF.L.U32 R29, R139, 0x10, RZ ;  /* 0x000000108b1d7819 */ /* 0x000fe200000006ff */
[----:B------:R-:W-:Y:S02]  /*6ca0*/  IMAD.U32 R152, R107, 0x10000, RZ ;  /* 0x000100006b987824 */ /* 0x000fe400078e00ff */
        /* <DEDUP_REMOVED lines=8> */
.L_x_285:
        /* <DEDUP_REMOVED lines=15> */
.L_x_269:
[----:B------:R-:W0:Y:S02]  /*6e20*/  LDC.64 R152, c[0x0][0x478] ;  /* 0x00011e00ff987b82 */ /* 0x000e240000000a00 */
[----:B0-----:R-:W-:-:S04]  /*6e30*/  ISETP.NE.U32.AND P0, PT, R152, RZ, PT ;  /* 0x000000ff9800720c */ /* 0x001fc80003f05070 */
[----:B------:R-:W-:-:S13]  /*6e40*/  ISETP.NE.AND.EX P0, PT, R153, RZ, PT, P0 ;  /* 0x000000ff9900720c */ /* 0x000fda0003f05300 */
[----:B------:R-:W-:Y:S05]  /*6e50*/  @!P0 BRA `(.L_x_286) ;  /* 0x0000000400988947 */ /* 0x000fea0003800000 */
[----:B------:R-:W-:Y:S01]  /*6e60*/  ISETP.GT.AND P5, PT, R29, RZ, PT ;  /* 0x000000ff1d00720c */ /* 0x000fe20003fa4270 */
        /* <DEDUP_REMOVED lines=13> */
[C---:B------:R-:W-:Y:S01]  /*6f40*/  FMUL.FTZ R30, R28.reuse, R149 ;  /* 0x000000951c1e7220 */ /* 0x040fe20000410000 */
[----:B------:R-:W-:Y:S01]  /*6f50*/  FADD.FTZ R153, R209, -R150 ;  /* 0x80000096d1997221 */ /* 0x000fe20000010000 */
[----:B------:R-:W-:Y:S01]  /*6f60*/  FMUL.FTZ R29, R28, R29 ;  /* 0x0000001d1c1d7220 */ /* 0x000fe20000410000 */
[----:B------:R-:W-:Y:S01]  /*6f70*/  FADD.FTZ R161, R206, -R161 ;  /* 0x800000a1cea17221 */ /* 0x000fe20000010000 */
[----:B------:R-:W-:Y:S01]  /*6f80*/  FADD.FTZ R163, R208, -R163 ;  /* 0x800000a3d0a37221 */ /* 0x000fe20000010000 */
[C---:B------:R-:W-:Y:S01]  /*6f90*/  FMUL.FTZ R148, R28.reuse, R151 ;  /* 0x000000971c947220 */ /* 0x040fe20000410000 */
[C---:B------:R-:W-:Y:S01]  /*6fa0*/  FMUL.FTZ R151, R28.reuse, R159 ;  /* 0x0000009f1c977220 */ /* 0x040fe20000410000 */
[----:B------:R-:W-:Y:S01]  /*6fb0*/  FMUL.FTZ R149, R28, R153 ;  /* 0x000000991c957220 */ /* 0x000fe20000410000 */
[----:B------:R-:W-:Y:S01]  /*6fc0*/  FSEL R159, R30, RZ, P5 ;  /* 0x000000ff1e9f7208 */ /* 0x000fe20002800000 */
[C---:B------:R-:W-:Y:S01]  /*6fd0*/  FMUL.FTZ R150, R28.reuse, R161 ;  /* 0x000000a11c967220 */ /* 0x040fe20000410000 */
[C---:B------:R-:W-:Y:S01]  /*6fe0*/  FMUL.FTZ R152, R28.reuse, R163 ;  /* 0x000000a31c987220 */ /* 0x040fe20000410000 */
[----:B------:R-:W-:Y:S01]  /*6ff0*/  FMUL.FTZ R153, R28, R165 ;  /* 0x000000a51c997220 */ /* 0x000fe20000410000 */
[----:B------:R-:W-:Y:S01]  /*7000*/  FSEL R30, R29, RZ, P5 ;  /* 0x000000ff1d1e7208 */ /* 0x000fe20002800000 */
[----:B------:R-:W-:Y:S06]  /*7010*/  @!P2 BRA `(.L_x_287) ;  /* 0x00000000001ca947 */ /* 0x000fec0003800000 */
[----:B------:R-:W-:Y:S01]  /*7020*/  SHF.L.U32 R28, R104, 0x10, RZ ;  /* 0x00000010681c7819 */ /* 0x000fe200000006ff */
[----:B------:R-:W-:Y:S01]  /*7030*/  FMUL.FTZ R29, R30, UR15 ;  /* 0x0000000f1e1d7c20 */ /* 0x000fe20008410000 */
[----:B------:R-:W-:-:S03]  /*7040*/  SHF.L.U32 R161, R140, 0x10, RZ ;  /* 0x000000108ca17819 */ /* 0x000fc600000006ff */
[-C--:B------:R-:W-:Y:S02]  /*7050*/  FMUL.FTZ R28, R28, R29.reuse ;  /* 0x0000001d1c1c7220 */ /* 0x080fe40000410000 */
[----:B------:R-:W-:-:S03]  /*7060*/  FFMA.FTZ R36, R161, R29, R36 ;  /* 0x0000001da1247223 */ /* 0x000fc60000010024 */
[----:B------:R-:W-:-:S04]  /*7070*/  F2FP.BF16.F32.PACK_AB R28, RZ, R28 ;  /* 0x0000001cff1c723e */ /* 0x000fc800000010ff */
[----:B------:R-:W-:-:S07]  /*7080*/  PRMT R144, R28, 0x7610, R144 ;  /* 0x000076101c907816 */ /* 0x000fce0000000090 */
.L_x_287:
[----:B------:R-:W-:Y:S05]  /*7090*/  @!P2 BRA `(.L_x_288) ;  /* 0x00000000001ca947 */ /* 0x000fea0003800000 */
[----:B------:R-:W-:Y:S01]  /*70a0*/  SHF.L.U32 R29, R6, 0x10, RZ ;  /* 0x00000010061d7819 */ /* 0x000fe200000006ff */
[----:B------:R-:W-:Y:S01]  /*70b0*/  FMUL.FTZ R28, R159, UR15 ;  /* 0x0000000f9f1c7c20 */ /* 0x000fe20008410000 */
[----:B------:R-:W-:-:S03]  /*70c0*/  IMAD.U32 R158, R158, 0x10000, RZ ;  /* 0x000100009e9e7824 */ /* 0x000fc600078e00ff */
[----:B------:R-:W-:Y:S01]  /*70d0*/  FMUL.FTZ R29, R29, R28 ;  /* 0x0000001c1d1d7220 */ /* 0x000fe20000410000 */
[----:B------:R-:W-:-:S04]  /*70e0*/  FFMA.FTZ R37, R28, R158, R37 ;  /* 0x0000009e1c257223 */ /* 0x000fc80000010025 */
[----:B------:R-:W-:-:S04]  /*70f0*/  F2FP.BF16.F32.PACK_AB R29, RZ, R29 ;  /* 0x0000001dff1d723e */ /* 0x000fc800000010ff */
[----:B------:R-:W-:-:S07]  /*7100*/  PRMT R144, R144, 0x5410, R29 ;  /* 0x0000541090907816 */ /* 0x000fce000000001d */
.L_x_288:
[----:B------:R-:W-:Y:S02]  /*7110*/  FSEL R158, R149, RZ, P5 ;  /* 0x000000ff959e7208 */ /* 0x000fe40002800000 */
        /* <DEDUP_REMOVED lines=9> */
.L_x_289:
        /* <DEDUP_REMOVED lines=8> */
.L_x_290:
        /* <DEDUP_REMOVED lines=10> */
.L_x_291:
        /* <DEDUP_REMOVED lines=8> */
.L_x_292:
[----:B------:R-:W-:Y:S02]  /*7350*/  F2FP.BF16.F32.PACK_AB R148, R159, R30 ;  /* 0x0000001e9f94723e */ /* 0x000fe400000010ff */
[----:B------:R-:W-:Y:S02]  /*7360*/  F2FP.BF16.F32.PACK_AB R149, R158, R149 ;  /* 0x000000959e95723e */ /* 0x000fe400000010ff */
        /* <DEDUP_REMOVED lines=10> */
.L_x_293:
[----:B------:R-:W-:Y:S02]  /*7410*/  F2FP.BF16.F32.PACK_AB R150, R151, R150 ;  /* 0x000000969796723e */ /* 0x000fe400000010ff */
        /* <DEDUP_REMOVED lines=8> */
[----:B------:R-:W-:Y:S01]  /*74a0*/  PRMT R147, R147, 0x5410, R29 ;  /* 0x0000541093937816 */ /* 0x000fe2000000001d */
[----:B------:R-:W-:Y:S06]  /*74b0*/  BRA `(.L_x_278) ;  /* 0x0000000400a07947 */ /* 0x000fec0003800000 */
.L_x_286:
[----:B------:R-:W-:Y:S05]  /*74c0*/  @!P2 BRA `(.L_x_294) ;  /* 0x000000000030a947 */ /* 0x000fea0003800000 */
[----:B------:R-:W-:Y:S01]  /*74d0*/  FFMA.FTZ R153, R199, R159, R30 ;  /* 0x0000009fc7997223 */ /* 0x000fe2000001001e */
[----:B------:R-:W-:Y:S02]  /*74e0*/  ISETP.GT.AND P5, PT, R29, RZ, PT ;  /* 0x000000ff1d00720c */ /* 0x000fe40003fa4270 */
[----:B------:R-:W-:Y:S01]  /*74f0*/  SHF.L.U32 R152, R104, 0x10, RZ ;  /* 0x0000001068987819 */ /* 0x000fe200000006ff */
[----:B------:R-:W-:Y:S01]  /*7500*/  FADD.FTZ R153, R202, -R153 ;  /* 0x80000099ca997221 */ /* 0x000fe20000010000 */
[----:B------:R-:W-:-:S03]  /*7510*/  SHF.L.U32 R161, R140, 0x10, RZ ;  /* 0x000000108ca17819 */ /* 0x000fc600000006ff */
[----:B------:R-:W-:-:S05]  /*7520*/  FMUL.FTZ R153, R28, R153 ;  /* 0x000000991c997220 */ /* 0x000fca0000410000 */
[----:B------:R-:W-:-:S05]  /*7530*/  FSEL R153, R153, RZ, P5 ;  /* 0x000000ff99997208 */ /* 0x000fca0002800000 */
[----:B------:R-:W-:-:S04]  /*7540*/  FMUL.FTZ R153, R153, UR15 ;  /* 0x0000000f99997c20 */ /* 0x000fc80008410000 */
[-C--:B------:R-:W-:Y:S01]  /*7550*/  FMUL.FTZ R152, R152, R153.reuse ;  /* 0x0000009998987220 */ /* 0x080fe20000410000 */
[----:B------:R-:W-:-:S04]  /*7560*/  FFMA.FTZ R36, R161, R153, R36 ;  /* 0x00000099a1247223 */ /* 0x000fc80000010024 */
[----:B------:R-:W-:-:S04]  /*7570*/  F2FP.BF16.F32.PACK_AB R152, RZ, R152 ;  /* 0x00000098ff98723e */ /* 0x000fc800000010ff */
[----:B------:R-:W-:-:S07]  /*7580*/  PRMT R144, R152, 0x7610, R144 ;  /* 0x0000761098907816 */ /* 0x000fce0000000090 */
.L_x_294:
[----:B------:R-:W-:Y:S05]  /*7590*/  @!P2 BRA `(.L_x_295) ;  /* 0x000000000030a947 */ /* 0x000fea0003800000 */
[----:B------:R-:W-:Y:S01]  /*75a0*/  FFMA.FTZ R152, R210, R159, R30 ;  /* 0x0000009fd2987223 */ /* 0x000fe2000001001e */
[----:B------:R-:W-:Y:S01]  /*75b0*/  ISETP.GT.AND P5, PT, R29, RZ, PT ;  /* 0x000000ff1d00720c */ /* 0x000fe20003fa4270 */
[----:B------:R-:W-:Y:S01]  /*75c0*/  IMAD.U32 R158, R158, 0x10000, RZ ;  /* 0x000100009e9e7824 */ /* 0x000fe200078e00ff */
        /* <DEDUP_REMOVED lines=9> */
.L_x_295:
        /* <DEDUP_REMOVED lines=13> */
.L_x_296:
        /* <DEDUP_REMOVED lines=13> */
.L_x_297:
        /* <DEDUP_REMOVED lines=13> */
.L_x_298:
        /* <DEDUP_REMOVED lines=13> */
.L_x_299:
        /* <DEDUP_REMOVED lines=13> */
.L_x_300:
        /* <DEDUP_REMOVED lines=13> */
.L_x_278:
[----:B------:R-:W0:Y:S08]  /*7b40*/  @P0 LDC.64 R152, c[0x0][0x478] ;  /* 0x00011e00ff980b82 */ /* 0x000e300000000a00 */
[----:B------:R-:W1:Y:S01]  /*7b50*/  @P2 LDC.64 R28, c[0x0][0x468] ;  /* 0x00011a00ff1c2b82 */ /* 0x000e620000000a00 */
[----:B0-----:R-:W-:-:S05]  /*7b60*/  @P0 IMAD.WIDE.U32 R152, R168, 0x10, R152 ;  /* 0x00000010a8980825 */ /* 0x001fca00078e0098 */
[----:B------:R3:W-:Y:S01]  /*7b70*/  @P0 STG.E.128 desc[UR10][R152.64], R148 ;  /* 0x0000009498000986 */ /* 0x0007e2000c101d0a */
[----:B-1----:R-:W-:-:S05]  /*7b80*/  @P2 IMAD.WIDE.U32 R28, R157, 0x10, R28 ;  /* 0x000000109d1c2825 */ /* 0x002fca00078e001c */
[----:B------:R3:W-:Y:S02]  /*7b90*/  @P2 STG.E.128 desc[UR10][R28.64], R144 ;  /* 0x000000901c002986 */ /* 0x0007e4000c101d0a */
.L_x_267:
[----:B------:R-:W-:Y:S05]  /*7ba0*/  BSYNC.RECONVERGENT B0 ;  /* 0x0000000000007941 */ /* 0x000fea0003800200 */
.L_x_266:
[----:B---3--:R-:W1:Y:S01]  /*7bb0*/  LDC.64 R28, c[0x0][0x380] ;  /* 0x0000e000ff1c7b82 */ /* 0x008e620000000a00 */
[----:B------:R-:W-:Y:S01]  /*7bc0*/  UPLOP3.LUT UP1, UPT, UPT, UPT, UP1, 0x40, 0x4 ;  /* 0x000000000004789c */ /* 0x000fe20003f2e810 */
[----:B-1----:R-:W-:-:S04]  /*7bd0*/  IADD3 R26, PT, PT, R26, R28, RZ ;  /* 0x0000001c1a1a7210 */ /* 0x002fc80007ffe0ff */
[----:B------:R-:W-:-:S13]  /*7be0*/  ISETP.GE.AND P0, PT, R26, R29, PT ;  /* 0x0000001d1a00720c */ /* 0x000fda0003f06270 */
[----:B------:R-:W-:Y:S05]  /*7bf0*/  @!P0 BRA `(.L_x_301) ;  /* 0xffffff8c00308947 */ /* 0x000fea000383ffff */
.L_x_186:
[----:B------:R-:W1:Y:S01]  /*7c00*/  S2UR UR4, SR_CTAID.X ;  /* 0x00000000000479c3 */ /* 0x000e620000002500 */
[----:B------:R-:W-:Y:S01]  /*7c10*/  BSSY.RECONVERGENT B0, `(.L_x_302) ;  /* 0x0000011000007945 */ /* 0x000fe20003800200 */
[----:B-1----:R-:W-:-:S05]  /*7c20*/  IMAD R0, R31, UR4, RZ ;  /* 0x000000041f007c24 */ /* 0x002fca000f8e02ff */
[----:B------:R-:W-:Y:S01]  /*7c30*/  LEA.HI R215, R0, R215, RZ, 0x1d ;  /* 0x000000d700d77211 */ /* 0x000fe200078fe8ff */
[----:B------:R-:W-:Y:S06]  /*7c40*/  @!P1 BRA `(.L_x_303) ;  /* 0x0000000000349947 */ /* 0x000fec0003800000 */
[----:B------:R-:W1:Y:S08]  /*7c50*/  LDC.64 R2, c[0x0][0x440] ;  /* 0x00011000ff027b82 */ /* 0x000e700000000a00 */
[----:B------:R-:W3:Y:S08]  /*7c60*/  LDC.64 R4, c[0x0][0x448] ;  /* 0x00011200ff047b82 */ /* 0x000ef00000000a00 */
[----:B------:R-:W4:Y:S01]  /*7c70*/  LDC.64 R6, c[0x0][0x460] ;  /* 0x00011800ff067b82 */ /* 0x000f220000000a00 */
[----:B-1----:R-:W-:-:S05]  /*7c80*/  IMAD.WIDE.U32 R2, R215, 0x20, R2 ;  /* 0x00000020d7027825 */ /* 0x002fca00078e0002 */
[----:B------:R1:W-:Y:S01]  /*7c90*/  STG.E.128 desc[UR10][R2.64], R76 ;  /* 0x0000004c02007986 */ /* 0x0003e2000c101d0a */
[----:B---3--:R-:W-:-:S03]  /*7ca0*/  IMAD.WIDE.U32 R4, R215, 0x20, R4 ;  /* 0x00000020d7047825 */ /* 0x008fc600078e0004 */
[----:B------:R1:W-:Y:S04]  /*7cb0*/  STG.E.128 desc[UR10][R2.64+0x10], R72 ;  /* 0x0000104802007986 */ /* 0x0003e8000c101d0a */
[----:B------:R1:W-:Y:S01]  /*7cc0*/  STG.E.128 desc[UR10][R4.64], R100 ;  /* 0x0000006404007986 */ /* 0x0003e2000c101d0a */
[----:B----4-:R-:W-:-:S03]  /*7cd0*/  IMAD.WIDE.U32 R6, R215, 0x20, R6 ;  /* 0x00000020d7067825 */ /* 0x010fc600078e0006 */
[----:B------:R1:W-:Y:S01]  /*7ce0*/  STG.E.128 desc[UR10][R4.64+0x10], R96 ;  /* 0x0000106004007986 */ /* 0x0003e2000c101d0a */
[----:B------:R-:W-:-:S03]  /*7cf0*/  IADD3 R215, PT, PT, R215, 0x100, RZ ;  /* 0x00000100d7d77810 */ /* 0x000fc60007ffe0ff */
[----:B------:R1:W-:Y:S04]  /*7d00*/  STG.E.128 desc[UR10][R6.64], R52 ;  /* 0x0000003406007986 */ /* 0x0003e8000c101d0a */
[----:B------:R1:W-:Y:S02]  /*7d10*/  STG.E.128 desc[UR10][R6.64+0x10], R48 ;  /* 0x0000103006007986 */ /* 0x0003e4000c101d0a */
.L_x_303:
[----:B------:R-:W-:Y:S05]  /*7d20*/  BSYNC.RECONVERGENT B0 ;  /* 0x0000000000007941 */ /* 0x000fea0003800200 */
.L_x_302:
[----:B------:R-:W-:Y:S04]  /*7d30*/  BSSY.RECONVERGENT B0, `(.L_x_304) ;  /* 0x000000f000007945 */ /* 0x000fe80003800200 */
[----:B------:R-:W-:Y:S05]  /*7d40*/  @!P3 BRA `(.L_x_305) ;  /* 0x000000000034b947 */ /* 0x000fea0003800000 */
[----:B-1----:R-:W1:Y:S08]  /*7d50*/  LDC.64 R2, c[0x0][0x440] ;  /* 0x00011000ff027b82 */ /* 0x002e700000000a00 */
        /* <DEDUP_REMOVED lines=12> */
.L_x_305:
[----:B------:R-:W-:Y:S05]  /*7e20*/  BSYNC.RECONVERGENT B0 ;  /* 0x0000000000007941 */ /* 0x000fea0003800200 */
.L_x_304:
[----:B------:R-:W-:Y:S05]  /*7e30*/  @!P4 EXIT ;  /* 0x000000000000c94d */ /* 0x000fea0003800000 */
[----:B-1----:R-:W1:Y:S08]  /*7e40*/  LDC.64 R2, c[0x0][0x440] ;  /* 0x00011000ff027b82 */ /* 0x002e700000000a00 */
[----:B------:R-:W3:Y:S08]  /*7e50*/  LDC.64 R4, c[0x0][0x448] ;  /* 0x00011200ff047b82 */ /* 0x000ef00000000a00 */
[----:B------:R-:W4:Y:S01]  /*7e60*/  LDC.64 R6, c[0x0][0x460] ;  /* 0x00011800ff067b82 */ /* 0x000f220000000a00 */
[----:B-1----:R-:W-:-:S05]  /*7e70*/  IMAD.WIDE.U32 R2, R215, 0x20, R2 ;  /* 0x00000020d7027825 */ /* 0x002fca00078e0002 */
[----:B------:R-:W-:Y:S01]  /*7e80*/  STG.E.128 desc[UR10][R2.64], R60 ;  /* 0x0000003c02007986 */ /* 0x000fe2000c101d0a */
[----:B---3--:R-:W-:-:S03]  /*7e90*/  IMAD.WIDE.U32 R4, R215, 0x20, R4 ;  /* 0x00000020d7047825 */ /* 0x008fc600078e0004 */
[----:B------:R-:W-:Y:S04]  /*7ea0*/  STG.E.128 desc[UR10][R2.64+0x10], R56 ;  /* 0x0000103802007986 */ /* 0x000fe8000c101d0a */
[----:B------:R-:W-:Y:S01]  /*7eb0*/  STG.E.128 desc[UR10][R4.64], R84 ;  /* 0x0000005404007986 */ /* 0x000fe2000c101d0a */
[----:B----4-:R-:W-:-:S03]  /*7ec0*/  IMAD.WIDE.U32 R6, R215, 0x20, R6 ;  /* 0x00000020d7067825 */ /* 0x010fc600078e0006 */
[----:B------:R-:W-:Y:S04]  /*7ed0*/  STG.E.128 desc[UR10][R4.64+0x10], R80 ;  /* 0x0000105004007986 */ /* 0x000fe8000c101d0a */
[----:B------:R-:W-:Y:S04]  /*7ee0*/  STG.E.128 desc[UR10][R6.64], R36 ;  /* 0x0000002406007986 */ /* 0x000fe8000c101d0a */
[----:B------:R-:W-:Y:S01]  /*7ef0*/  STG.E.128 desc[UR10][R6.64+0x10], R32 ;  /* 0x0000102006007986 */ /* 0x000fe2000c101d0a */
[----:B------:R-:W-:Y:S05]  /*7f00*/  EXIT ;  /* 0x000000000000794d */ /* 0x000fea0003800000 */
.L_x_306:
        /* <DEDUP_REMOVED lines=15> */
.L_x_10660:


//--------------------- .text._ZN10layer_norm13ln_bwd_kernelINS_13Kernel_traitsI13__nv_bfloat16S2_S2_S2_fjLj6144ELj1ELj1ELj8ELj16ENS_18Kernel_traits_baseILj6144ES2_S2_S2_S2_fjLj256EEEEELb0ELb1ELb1ELb1EEEvNS_9BwdParamsE --------------------------
	.section	.text._ZN10layer_norm13ln_bwd_kernelINS_13Kernel_traitsI13__nv_bfloat16S2_S2_S2_fjLj6144ELj1ELj1ELj8ELj16ENS_18Kernel_traits_baseILj6144ES2_S2_S2_S2_fjLj256EEEEELb0ELb1ELb1ELb1EEEvNS_9BwdParamsE,"ax",@progbits
	.align	128
        .global         _ZN10layer_norm13ln_bwd_kernelINS_13Kernel_traitsI13__nv_bfloat16S2_S2_S2_fjLj6144ELj1ELj1ELj8ELj16ENS_18Kernel_traits_baseILj6144ES2_S2_S2_S2_fjLj256EEEEELb0ELb1ELb1ELb1EEEvNS_9BwdParamsE
        .type           _ZN10layer_norm13ln_bwd_kernelINS_13Kernel_traitsI13__nv_bfloat16S2_S2_S2_fjLj6144ELj1ELj1ELj8ELj16ENS_18Kernel_traits_baseILj6144ES2_S2_S2_S2_fjLj256EEEEELb0ELb1ELb1ELb1EEEvNS_9BwdParamsE,@function
        .size           _ZN10layer_norm13ln_bwd_kernelINS_13Kernel_traitsI13__nv_bfloat16S2_S2_S2_fjLj6144ELj1ELj1ELj8ELj16ENS_18Kernel_traits_baseILj6144ES2_S2_S2_S2_fjLj256EEEEELb0ELb1ELb1ELb1EEEvNS_9BwdParamsE,(.L_x_10661 - _ZN10layer_norm13ln_bwd_kernelINS_13Kernel_traitsI13__nv_bfloat16S2_S2_S2_fjLj6144ELj1ELj1ELj8ELj16ENS_18Kernel_traits_baseILj6144ES2_S2_S2_S2_fjLj256EEEEELb0ELb1ELb1ELb1EEEvNS_9BwdParamsE)
        .other          _ZN10layer_norm13ln_bwd_kernelINS_13Kernel_traitsI13__nv_bfloat16S2_S2_S2_fjLj6144ELj1ELj1ELj8ELj16ENS_18Kernel_traits_baseILj6144ES2_S2_S2_S2_fjLj256EEEEELb0ELb1ELb1ELb1EEEvNS_9BwdParamsE,@"STO_CUDA_ENTRY STV_DEFAULT"
_ZN10layer_norm13ln_bwd_kernelINS_13Kernel_traitsI13__nv_bfloat16S2_S2_S2_fjLj6144ELj1ELj1ELj8ELj16ENS_18Kernel_traits_baseILj6144ES2_S2_S2_S2_fjLj256EEEEELb0ELb1ELb1ELb1EEEvNS_9BwdParamsE:
.text._ZN10layer_norm13ln_bwd_kernelINS_13Kernel_traitsI13__nv_bfloat16S2_S2_S2_fjLj6144ELj1ELj1ELj8ELj16ENS_18Kernel_traits_baseILj6144ES2_S2_S2_S2_fjLj256EEEEELb0ELb1ELb1ELb1EEEvNS_9BwdParamsE:
        /* <DEDUP_REMOVED lines=44> */
[----:B------:R-:W2:Y:S01]  /*02c0*/  LDC.64 R6, c[0x0][0x3d0] ;  /* 0x0000f400ff067b82 */ /* 0x000ea20000000a00 */
[----:B------:R-:W-:Y:S01]  /*02d0*/  MOV R2, UR4 ;  /* 0x0000000400027c02 */ /* 0x000fe20008000f00 */
[----:B------:R-:W-:Y:S01]  /*02e0*/  UPLOP3.LUT UP1, UPT, UPT, UPT, UPT, 0x40, 0x4 ;  /* 0x000000000004789c */ /* 0x000fe20003f2e870 */
[----:B------:R-:W3:Y:S01]  /*02f0*/  LDCU UR16, c[0x0][0x40c] ;  /* 0x00008180ff1077ac */ /* 0x000ee20008000800 */
[----:B------:R-:W4:Y:S01]  /*0300*/  LDCU UR14, c[0x0][0x388] ;  /* 0x00007100ff0e77ac */ /* 0x000f220008000800 */
[----:B------:R-:W0:Y:S01]  /*0310*/  LDCU.U8 UR11, c[0x0][0x410] ;  /* 0x00008200ff0b77ac */ /* 0x000e220008000000 */
[C---:B-1----:R-:W-:Y:S01]  /*0320*/  IMAD.WIDE.U32 R4, R164.reuse, 0x10, R4 ;  /* 0x00000010a4047825 */ /* 0x042fe200078e0004 */
[----:B------:R-:W1:Y:S04]  /*0330*/  LDCU UR15, c[0x0][0x400] ;  /* 0x00008000ff0f77ac */ /* 0x000e680008000800 */
[----:B0-----:R-:W5:Y:S01]  /*0340*/  LDG.E.128 R96, desc[UR12][R4.64+0x2000] ;  /* 0x0020000c04607981 */ /* 0x001f62000c1e1d00 */
[----:B------:R-:W0:Y:S01]  /*0350*/  LDCU.64 UR6, c[0x0][0x438] ;  /* 0x00008700ff0677ac */ /* 0x000e220008000a00 */
[----:B--2---:R-:W-:-:S02]  /*0360*/  IMAD.WIDE.U32 R6, R164, 0x10, R6 ;  /* 0x00000010a4067825 */ /* 0x004fc400078e0006 */
[----:B------:R-:W2:Y:S01]  /*0370*/  LDG.E.128 R104, desc[UR12][R4.64+0x1000] ;  /* 0x0010000c04687981 */ /* 0x000ea2000c1e1d00 */
[----:B------:R-:W0:Y:S03]  /*0380*/  LDCU.64 UR8, c[0x0][0x478] ;  /* 0x00008f00ff0877ac */ /* 0x000e260008000a00 */
[----:B------:R-:W3:Y:S04]  /*0390*/  LDG.E.128 R100, desc[UR12][R6.64+0x2000] ;  /* 0x0020000c06647981 */ /* 0x000ee8000c1e1d00 */
[----:B------:R-:W4:Y:S04]  /*03a0*/  LDG.E.128 R108, desc[UR12][R6.64+0x1000] ;  /* 0x0010000c066c7981 */ /* 0x000f28000c1e1d00 */
[----:B------:R5:W4:Y:S04]  /*03b0*/  LDG.E.128 R112, desc[UR12][R4.64] ;  /* 0x0000000c04707981 */ /* 0x000b28000c1e1d00 */
[----:B------:R1:W4:Y:S01]  /*03c0*/  LDG.E.128 R116, desc[UR12][R6.64] ;  /* 0x0000000c06747981 */ /* 0x000322000c1e1d00 */
[----:B------:R-:W-:Y:S01]  /*03d0*/  HFMA2 R128, -RZ, RZ, 0, 0 ;  /* 0x00000000ff807431 */ /* 0x000fe200000001ff */
[----:B-----5:R-:W-:-:S02]  /*03e0*/  PRMT R4, R96, 0x7632, R4 ;  /* 0x0000763260047816 */ /* 0x020fc40000000004 */
[----:B------:R-:W-:Y:S02]  /*03f0*/  PRMT R5, R97, 0x7632, R5 ;  /* 0x0000763261057816 */ /* 0x000fe40000000005 */
[----:B-1----:R-:W-:Y:S02]  /*0400*/  PRMT R6, R98, 0x7632, R6 ;  /* 0x0000763262067816 */ /* 0x002fe40000000006 */
[----:B------:R-:W-:Y:S02]  /*0410*/  PRMT R7, R99, 0x7632, R7 ;  /* 0x0000763263077816 */ /* 0x000fe40000000007 */
[----:B---3--:R-:W-:Y:S02]  /*0420*/  PRMT R8, R100, 0x7632, R8 ;  /* 0x0000763264087816 */ /* 0x008fe40000000008 */
[----:B------:R-:W-:Y:S02]  /*0430*/  PRMT R9, R101, 0x7632, R9 ;  /* 0x0000763265097816 */ /* 0x000fe40000000009 */
[----:B------:R-:W-:-:S02]  /*0440*/  PRMT R10, R102, 0x7632, R10 ;  /* 0x00007632660a7816 */ /* 0x000fc4000000000a */
[----:B------:R-:W-:Y:S02]  /*0450*/  PRMT R11, R103, 0x7632, R11 ;  /* 0x00007632670b7816 */ /* 0x000fe4000000000b */
[----:B--2---:R-:W-:Y:S02]  /*0460*/  PRMT R12, R104, 0x7632, R12 ;  /* 0x00007632680c7816 */ /* 0x004fe4000000000c */
[----:B------:R-:W-:Y:S02]  /*0470*/  PRMT R13, R105, 0x7632, R13 ;  /* 0x00007632690d7816 */ /* 0x000fe4000000000d */
[----:B------:R-:W-:Y:S02]  /*0480*/  PRMT R14, R106, 0x7632, R14 ;  /* 0x000076326a0e7816 */ /* 0x000fe4000000000e */
[----:B------:R-:W-:Y:S02]  /*0490*/  PRMT R15, R107, 0x7632, R15 ;  /* 0x000076326b0f7816 */ /* 0x000fe4000000000f */
[----:B----4-:R-:W-:-:S02]  /*04a0*/  PRMT R16, R108, 0x7632, R16 ;  /* 0x000076326c107816 */ /* 0x010fc40000000010 */
        /* <DEDUP_REMOVED lines=10> */
[----:B0-----:R-:W-:-:S07]  /*0550*/  PRMT R27, R119, 0x7632, R27 ;  /* 0x00007632771b7816 */ /* 0x001fce000000001b */
.L_x_410:
        /* <DEDUP_REMOVED lines=12> */
[----:B------:R-:W-:Y:S01]  /*0620*/  IMAD R3, R2, UR14, RZ ;  /* 0x0000000e02037c24 */ /* 0x000fe2000f8e02ff */
[----:B------:R-:W-:Y:S01]  /*0630*/  IADD3 R149, PT, PT, R0, -0x1, RZ ;  /* 0xffffffff00957810 */ /* 0x000fe20007ffe0ff */
[----:B------:R-:W0:Y:S03]  /*0640*/  LDC.64 R174, c[0x0][0x3c0] ;  /* 0x0000f000ffae7b82 */ /* 0x000e260000000a00 */
[----:B------:R-:W-:Y:S01]  /*0650*/  SHF.R.S32.HI R148, RZ, 0x1f, R3 ;  /* 0x0000001fff947819 */ /* 0x000fe20000011403 */
[----:B------:R-:W-:-:S03]  /*0660*/  IMAD R149, R149, UR14, RZ ;  /* 0x0000000e95957c24 */ /* 0x000fc6000f8e02ff */
[----:B------:R-:W-:Y:S01]  /*0670*/  LEA.HI R3, R148, R3, RZ, 0x3 ;  /* 0x0000000394037211 */ /* 0x000fe200078f18ff */
[----:B------:R-:W1:Y:S01]  /*0680*/  LDC.64 R168, c[0x0][0x428] ;  /* 0x00010a00ffa87b82 */ /* 0x000e620000000a00 */
[----:B------:R-:W-:Y:S02]  /*0690*/  SHF.R.S32.HI R148, RZ, 0x1f, R149 ;  /* 0x0000001fff947819 */ /* 0x000fe40000011495 */
[----:B------:R-:W-:Y:S02]  /*06a0*/  LEA.HI.SX32 R173, R3, R164, 0x1d ;  /* 0x000000a403ad7211 */ /* 0x000fe400078feaff */
[----:B------:R-:W-:-:S03]  /*06b0*/  LEA.HI R3, R148, R149, RZ, 0x3 ;  /* 0x0000009594037211 */ /* 0x000fc600078f18ff */
[----:B------:R-:W2:Y:S01]  /*06c0*/  LDC.64 R166, c[0x0][0x3a8] ;  /* 0x0000ea00ffa67b82 */ /* 0x000ea20000000a00 */
[----:B------:R-:W-:Y:S02]  /*06d0*/  LEA.HI.SX32 R171, R3, R164, 0x1d ;  /* 0x000000a403ab7211 */ /* 0x000fe400078feaff */
[----:B------:R-:W-:Y:S02]  /*06e0*/  IADD3 R183, PT, PT, R173, 0x100, RZ ;  /* 0x00000100adb77810 */ /* 0x000fe40007ffe0ff */
[----:B------:R-:W-:Y:S02]  /*06f0*/  IADD3 R161, PT, PT, R171, 0x100, RZ ;  /* 0x00000100aba17810 */ /* 0x000fe40007ffe0ff */
[----:B------:R-:W-:Y:S02]  /*0700*/  IADD3 R185, PT, PT, R173, 0x200, RZ ;  /* 0x00000200adb97810 */ /* 0x000fe40007ffe0ff */
[----:B------:R-:W-:Y:S02]  /*0710*/  SHF.R.S32.HI R3, RZ, 0x1f, R2 ;  /* 0x0000001fff037819 */ /* 0x000fe40000011402 */
[----:B0-----:R-:W-:Y:S01]  /*0720*/  LEA R174, P0, R2, R174, 0x2 ;  /* 0x000000ae02ae7211 */ /* 0x001fe200078010ff */
[----:B-1----:R-:W-:-:S03]  /*0730*/  IMAD.WIDE.U32 R152, R171, 0x10, R168 ;  /* 0x00000010ab987825 */ /* 0x002fc600078e00a8 */
[----:B------:R-:W-:Y:S01]  /*0740*/  LEA.HI.X R175, R2, R175, R3, 0x2, P0 ;  /* 0x000000af02af7211 */ /* 0x000fe200000f1403 */
[----:B------:R-:W-:-:S04]  /*0750*/  IMAD.WIDE.U32 R160, R161, 0x10, R168 ;  /* 0x00000010a1a07825 */ /* 0x000fc800078e00a8 */
[--C-:B--2---:R-:W-:Y:S01]  /*0760*/  IMAD.WIDE.U32 R148, R173, 0x10, R166.reuse ;  /* 0x00000010ad947825 */ /* 0x104fe200078e00a6 */
[----:B------:R-:W2:Y:S03]  /*0770*/  LDG.E.128 R152, desc[UR12][R152.64] ;  /* 0x0000000c98987981 */ /* 0x000ea6000c1e1d00 */
[----:B------:R-:W-:-:S04]  /*0780*/  IMAD.WIDE.U32 R156, R183, 0x10, R166 ;  /* 0x00000010b79c7825 */ /* 0x000fc800078e00a6 */
[----:B------:R-:W-:Y:S01]  /*0790*/  IMAD.WIDE.U32 R164, R185, 0x10, R166 ;  /* 0x00000010b9a47825 */ /* 0x000fe200078e00a6 */
[----:B------:R-:W3:Y:S01]  /*07a0*/  LDG.E.128 R148, desc[UR12][R148.64] ;  /* 0x0000000c94947981 */ /* 0x000ee2000c1e1d00 */
[----:B------:R-:W-:-:S03]  /*07b0*/  IADD3 R171, PT, PT, R171, 0x200, RZ ;  /* 0x00000200abab7810 */ /* 0x000fc60007ffe0ff */
[----:B------:R-:W4:Y:S04]  /*07c0*/  LDG.E.128 R156, desc[UR12][R156.64] ;  /* 0x0000000c9c9c7981 */ /* 0x000f28000c1e1d00 */
[----:B------:R-:W4:Y:S04]  /*07d0*/  LDG.E.128 R160, desc[UR12][R160.64] ;  /* 0x0000000ca0a07981 */ /* 0x000f28000c1e1d00 */
[----:B------:R0:W4:Y:S04]  /*07e0*/  LDG.E R3, desc[UR12][R174.64] ;  /* 0x0000000cae037981 */ /* 0x000128000c1e1900 */
[----:B------:R-:W4:Y:S01]  /*07f0*/  LDG.E.128 R164, desc[UR12][R164.64] ;  /* 0x0000000ca4a47981 */ /* 0x000f22000c1e1d00 */
[----:B------:R-:W-:-:S06]  /*0800*/  IMAD.WIDE.U32 R168, R171, 0x10, R168 ;  /* 0x00000010aba87825 */ /* 0x000fcc00078e00a8 */
[----:B------:R-:W4:Y:S01]  /*0810*/  LDG.E.128 R168, desc[UR12][R168.64] ;  /* 0x0000000ca8a87981 */ /* 0x000f22000c1e1d00 */
        /* <DEDUP_REMOVED lines=8> */
[----:B------:R-:W5:Y:S01]  /*08a0*/  @P0 LDG.E.128 R36, desc[UR12][R174.64] ;  /* 0x0000000cae240981 */ /* 0x000f62000c1e1d00 */
[----:B-1----:R-:W-:-:S05]  /*08b0*/  @P0 IMAD.WIDE.U32 R176, R183, 0x10, R178 ;  /* 0x00000010b7b00825 */ /* 0x002fca00078e00b2 */
[----:B------:R2:W5:Y:S01]  /*08c0*/  @P0 LDG.E.128 R32, desc[UR12][R176.64] ;  /* 0x0000000cb0200981 */ /* 0x000562000c1e1d00 */
[----:B------:R-:W-:-:S05]  /*08d0*/  @P0 IMAD.WIDE.U32 R178, R185, 0x10, R180 ;  /* 0x00000010b9b20825 */ /* 0x000fca00078e00b4 */
[----:B------:R0:W5:Y:S01]  /*08e0*/  @P0 LDG.E.128 R28, desc[UR12][R178.64] ;  /* 0x0000000cb21c0981 */ /* 0x000162000c1e1d00 */
[----:B------:R-:W-:Y:S02]  /*08f0*/  SHF.L.U32 R188, R110, 0x10, RZ ;  /* 0x000000106ebc7819 */ /* 0x000fe400000006ff */
[----:B------:R-:W-:Y:S02]  /*0900*/  SHF.L.U32 R190, R111, 0x10, RZ ;  /* 0x000000106fbe7819 */ /* 0x000fe400000006ff */
[----:B------:R-:W-:Y:S02]  /*0910*/  SHF.L.U32 R200, R100, 0x10, RZ ;  /* 0x0000001064c87819 */ /* 0x000fe400000006ff */
[----:B------:R-:W-:Y:S02]  /*0920*/  SHF.L.U32 R202, R101, 0x10, RZ ;  /* 0x0000001065ca7819 */ /* 0x000fe400000006ff */
[----:B------:R-:W-:Y:S02]  /*0930*/  SHF.L.U32 R204, R102, 0x10, RZ ;  /* 0x0000001066cc7819 */ /* 0x000fe400000006ff */
[----:B------:R-:W-:-:S02]  /*0940*/  SHF.L.U32 R206, R103, 0x10, RZ ;  /* 0x0000001067ce7819 */ /* 0x000fc400000006ff */
[C---:B--2---:R-:W-:Y:S02]  /*0950*/  PRMT R177, R153.reuse, 0x7632, R177 ;  /* 0x0000763299b17816 */ /* 0x044fe400000000b1 */
[----:B------:R-:W-:Y:S02]  /*0960*/  SHF.L.U32 R205, R153, 0x10, RZ ;  /* 0x0000001099cd7819 */ /* 0x000fe400000006ff */
[C---:B------:R-:W-:Y:S02]  /*0970*/  PRMT R175, R155.reuse, 0x7632, R175 ;  /* 0x000076329baf7816 */ /* 0x040fe400000000af */
[----:B0-----:R-:W-:Y:S02]  /*0980*/  SHF.L.U32 R179, R155, 0x10, RZ ;  /* 0x000000109bb37819 */ /* 0x001fe400000006ff */
[----:B---3--:R-:W-:Y:S02]  /*0990*/  PRMT R180, R148, 0x7632, R180 ;  /* 0x0000763294b47816 */ /* 0x008fe400000000b4 */
[----:B------:R-:W-:-:S02]  /*09a0*/  PRMT R182, R149, 0x7632, R182 ;  /* 0x0000763295b67816 */ /* 0x000fc400000000b6 */
[----:B------:R-:W-:Y:S02]  /*09b0*/  PRMT R186, R151, 0x7632, R186 ;  /* 0x0000763297ba7816 */ /* 0x000fe400000000ba */
[C---:B------:R-:W-:Y:S02]  /*09c0*/  PRMT R173, R154.reuse, 0x7632, R173 ;  /* 0x000076329aad7816 */ /* 0x040fe400000000ad */
[----:B------:R-:W-:Y:S02]  /*09d0*/  SHF.L.U32 R189, R154, 0x10, RZ ;  /* 0x000000109abd7819 */ /* 0x000fe400000006ff */
[C---:B----4-:R-:W-:Y:S02]  /*09e0*/  PRMT R153, R157.reuse, 0x7632, R153 ;  /* 0x000076329d997816 */ /* 0x050fe40000000099 */
[----:B------:R-:W-:Y:S02]  /*09f0*/  SHF.L.U32 R215, R157, 0x10, RZ ;  /* 0x000000109dd77819 */ /* 0x000fe400000006ff */
[----:B------:R-:W-:Y:S01]  /*0a00*/  PRMT R155, R159, 0x7632, R155 ;  /* 0x000076329f9b7816 */ /* 0x000fe2000000009b */
[----:B------:R-:W-:Y:S01]  /*0a10*/  IMAD.U32 R183, R161, 0x10000, RZ ;  /* 0x00010000a1b77824 */ /* 0x000fe200078e00ff */
[----:B------:R-:W-:-:S02]  /*0a20*/  SHF.L.U32 R149, R149, 0x10, RZ ;  /* 0x0000001095957819 */ /* 0x000fc400000006ff */
[----:B------:R-:W-:Y:S02]  /*0a30*/  SHF.L.U32 R151, R151, 0x10, RZ ;  /* 0x0000001097977819 */ /* 0x000fe400000006ff */
[C---:B------:R-:W-:Y:S02]  /*0a40*/  PRMT R154, R158.reuse, 0x7632, R154 ;  /* 0x000076329e9a7816 */ /* 0x040fe4000000009a */
[----:B------:R-:W-:Y:S02]  /*0a50*/  SHF.L.U32 R213, R158, 0x10, RZ ;  /* 0x000000109ed57819 */ /* 0x000fe400000006ff */
[C---:B------:R-:W-:Y:S02]  /*0a60*/  PRMT R187, R160.reuse, 0x7632, R187 ;  /* 0x00007632a0bb7816 */ /* 0x040fe400000000bb */
[----:B------:R-:W-:Y:S02]  /*0a70*/  SHF.L.U32 R181, R160, 0x10, RZ ;  /* 0x00000010a0b57819 */ /* 0x000fe400000006ff */
[----:B------:R-:W-:-:S02]  /*0a80*/  FSEL R176, R3, RZ, !P2 ;  /* 0x000000ff03b07208 */ /* 0x000fc40005000000 */
[----:B------:R-:W-:Y:S02]  /*0a90*/  PRMT R157, R164, 0x7632, R157 ;  /* 0x00007632a49d7816 */ /* 0x000fe4000000009d */
[C---:B------:R-:W-:Y:S02]  /*0aa0*/  PRMT R174, R152.reuse, 0x7632, R174 ;  /* 0x0000763298ae7816 */ /* 0x040fe400000000ae */
[----:B------:R-:W-:Y:S02]  /*0ab0*/  SHF.L.U32 R209, R152, 0x10, RZ ;  /* 0x0000001098d17819 */ /* 0x000fe400000006ff */
[----:B------:R-:W-:Y:S02]  /*0ac0*/  SHF.L.U32 R207, R159, 0x10, RZ ;  /* 0x000000109fcf7819 */ /* 0x000fe400000006ff */
[----:B------:R-:W-:Y:S02]  /*0ad0*/  PRMT R160, R161, 0x7632, R160 ;  /* 0x00007632a1a07816 */ /* 0x000fe400000000a0 */
[----:B------:R-:W-:-:S02]  /*0ae0*/  PRMT R158, R162, 0x7632, R158 ;  /* 0x00007632a29e7816 */ /* 0x000fc4000000009e */
[----:B------:R-:W-:Y:S02]  /*0af0*/  SHF.L.U32 R185, R162, 0x10, RZ ;  /* 0x00000010a2b97819 */ /* 0x000fe400000006ff */
[----:B------:R-:W-:Y:S02]  /*0b00*/  PRMT R184, R150, 0x7632, R184 ;  /* 0x0000763296b87816 */ /* 0x000fe400000000b8 */
[----:B------:R-:W-:Y:S02]  /*0b10*/  PRMT R152, R156, 0x7632, R152 ;  /* 0x000076329c987816 */ /* 0x000fe40000000098 */
[----:B------:R-:W-:Y:S02]  /*0b20*/  PRMT R159, R165, 0x7632, R159 ;  /* 0x00007632a59f7816 */ /* 0x000fe4000000009f */
[----:B------:R-:W-:Y:S02]  /*0b30*/  PRMT R161, R166, 0x7632, R161 ;  /* 0x00007632a6a17816 */ /* 0x000fe400000000a1 */
[----:B------:R-:W-:-:S02]  /*0b40*/  PRMT R162, R167, 0x7632, R162 ;  /* 0x00007632a7a27816 */ /* 0x000fc400000000a2 */
[----:B------:R-:W-:Y:S02]  /*0b50*/  SHF.L.U32 R180, R180, 0x10, RZ ;  /* 0x00000010b4b47819 */ /* 0x000fe400000006ff */
[----:B------:R-:W-:Y:S01]  /*0b60*/  SHF.L.U32 R155, R155, 0x10, RZ ;  /* 0x000000109b9b7819 */ /* 0x000fe200000006ff */
[----:B------:R-:W-:Y:S01]  /*0b70*/  FADD.FTZ R227, -R176, R151 ;  /* 0x00000097b0e37221 */ /* 0x000fe20000010100 */
[----:B------:R-:W-:Y:S02]  /*0b80*/  SHF.L.U32 R150, R150, 0x10, RZ ;  /* 0x0000001096967819 */ /* 0x000fe400000006ff */
[----:B------:R-:W-:Y:S01]  /*0b90*/  SHF.L.U32 R197, R165, 0x10, RZ ;  /* 0x00000010a5c57819 */ /* 0x000fe200000006ff */
[----:B------:R-:W-:Y:S01]  /*0ba0*/  FADD.FTZ R165, -R176, R149 ;  /* 0x00000095b0a57221 */ /* 0x000fe20000010100 */
        /* <DEDUP_REMOVED lines=14> */
[----:B------:R-:W-:Y:S01]  /*0c90*/  SHF.L.U32 R149, R162, 0x10, RZ ;  /* 0x00000010a2957819 */ /* 0x000fe200000006ff */
[C---:B------:R-:W-:Y:S01]  /*0ca0*/  FADD.FTZ R221, -R176.reuse, R180 ;  /* 0x000000b4b0dd7221 */ /* 0x040fe20000010100 */
[C---:B------:R-:W-:Y:S01]  /*0cb0*/  FADD.FTZ R193, -R176.reuse, R155 ;  /* 0x0000009bb0c17221 */ /* 0x040fe20000010100 */
[C---:B------:R-:W-:Y:S01]  /*0cc0*/  FADD.FTZ R167, -R176.reuse, R150 ;  /* 0x00000096b0a77221 */ /* 0x040fe20000010100 */
[C---:B------:R-:W-:Y:S01]  /*0cd0*/  FADD.FTZ R155, -R176.reuse, R157 ;  /* 0x0000009db09b7221 */ /* 0x040fe20000010100 */
[----:B------:R-:W-:Y:S01]  /*0ce0*/  SHF.L.U32 R164, R119, 0x10, RZ ;  /* 0x0000001077a47819 */ /* 0x000fe200000006ff */
[C---:B------:R-:W-:Y:S01]  /*0cf0*/  FADD.FTZ R217, -R176.reuse, R153 ;  /* 0x00000099b0d97221 */ /* 0x040fe20000010100 */
        /* <DEDUP_REMOVED lines=19> */
[C---:B------:R-:W-:Y:S01]  /*0e30*/  PRMT R154, R169.reuse, 0x7632, R154 ;  /* 0x00007632a99a7816 */ /* 0x040fe2000000009a */
[C---:B-----5:R-:W-:Y:S01]  /*0e40*/  FMUL.FTZ R176, R172.reuse, R221 ;  /* 0x000000ddacb07220 */ /* 0x060fe20000410000 */
[----:B------:R-:W-:Y:S01]  /*0e50*/  SHF.L.U32 R161, R169, 0x10, RZ ;  /* 0x00000010a9a17819 */ /* 0x000fe200000006ff */
[----:B------:R-:W-:Y:S01]  /*0e60*/  FMUL.FTZ R169, R172, R227 ;  /* 0x000000e3aca97220 */ /* 0x000fe20000410000 */
[----:B------:R-:W-:-:S02]  /*0e70*/  SHF.L.U32 R171, R24, 0x10, RZ ;  /* 0x0000001018ab7819 */ /* 0x000fc400000006ff */
[----:B------:R-:W-:Y:S01]  /*0e80*/  SHF.L.U32 R162, R174, 0x10, RZ ;  /* 0x00000010aea27819 */ /* 0x000fe200000006ff */
[-C--:B------:R-:W-:Y:S01]  /*0e90*/  FMUL.FTZ R174, R164, R179.reuse ;  /* 0x000000b3a4ae7220 */ /* 0x080fe20000410000 */
[----:B------:R-:W-:Y:S01]  /*0ea0*/  SHF.L.U32 R164, R25, 0x10, RZ ;  /* 0x0000001019a47819 */ /* 0x000fe200000006ff */
[----:B------:R-:W-:Y:S01]  /*0eb0*/  FADD.FTZ R134, R134, R179 ;  /* 0x000000b386867221 */ /* 0x000fe20000010000 */
[----:B------:R-:W-:Y:S01]  /*0ec0*/  SHF.L.U32 R177, R177, 0x10, RZ ;  /* 0x00000010b1b17819 */ /* 0x000fe200000006ff */
[----:B------:R-:W-:Y:S01]  /*0ed0*/  FFMA.FTZ R46, R169, R179, R46 ;  /* 0x000000b3a92e7223 */ /* 0x000fe2000001002e */
        /* <DEDUP_REMOVED lines=9> */
[-C--:B------:R-:W-:Y:S01]  /*0f70*/  FMUL.FTZ R175, R162, R179.reuse ;  /* 0x000000b3a2af7220 */ /* 0x080fe20000410000 */
[----:B------:R-:W-:Y:S01]  /*0f80*/  FADD.FTZ R133, R133, R179 ;  /* 0x000000b385857221 */ /* 0x000fe20000010000 */
[----:B------:R-:W-:Y:S01]  /*0f90*/  FFMA.FTZ R45, R180, R179, R45 ;  /* 0x000000b3b42d7223 */ /* 0x000fe2000001002d */
[C---:B------:R-:W-:Y:S01]  /*0fa0*/  FMUL.FTZ R179, R172.reuse, R219 ;  /* 0x000000dbacb37220 */ /* 0x040fe20000410000 */
[----:B------:R-:W-:Y:S01]  /*0fb0*/  FMUL.FTZ R178, R172, R223 ;  /* 0x000000dfacb27220 */ /* 0x000fe20000410000 */
[----:B------:R-:W-:Y:S01]  /*0fc0*/  SHF.L.U32 R186, R109, 0x10, RZ ;  /* 0x000000106dba7819 */ /* 0x000fe200000006ff */
[-C--:B------:R-:W-:Y:S01]  /*0fd0*/  FMUL.FTZ R184, R184, R181.reuse ;  /* 0x000000b5b8b87220 */ /* 0x080fe20000410000 */
[----:B------:R-:W-:Y:S01]  /*0fe0*/  FADD.FTZ R136, R136, R181 ;  /* 0x000000b588887221 */ /* 0x000fe20000010000 */
[----:B------:R-:W-:Y:S01]  /*0ff0*/  FFMA.FTZ R48, R179, R181, R48 ;  /* 0x000000b5b3307223 */ /* 0x000fe20000010030 */
[----:B------:R-:W-:Y:S01]  /*1000*/  FMUL.FTZ R181, R172, R215 ;  /* 0x000000d7acb57220 */ /* 0x000fe20000410000 */
[----:B------:R-:W-:Y:S01]  /*1010*/  FADD.FTZ R131, R131, R177 ;  /* 0x000000b183837221 */ /* 0x000fe20000010000 */
[----:B------:R-:W-:Y:S01]  /*1020*/  FFMA.FTZ R43, R178, R177, R43 ;  /* 0x000000b1b22b7223 */ /* 0x000fe2000001002b */
[----:B------:R-:W-:Y:S01]  /*1030*/  SHF.L.U32 R177, R27, 0x10, RZ ;  /* 0x000000101bb17819 */ /* 0x000fe200000006ff */
[----:B------:R-:W-:Y:S01]  /*1040*/  FMUL.FTZ R182, R172, R229 ;  /* 0x000000e5acb67220 */ /* 0x000fe20000410000 */
[-C--:B------:R-:W-:Y:S01]  /*1050*/  FMUL.FTZ R186, R186, R183.reuse ;  /* 0x000000b7baba7220 */ /* 0x080fe20000410000 */
        /* <DEDUP_REMOVED lines=8> */
[----:B------:R-:W-:Y:S01]  /*10e0*/  IMAD.U32 R164, R187, 0x10000, RZ ;  /* 0x00010000bba47824 */ /* 0x000fe200078e00ff */
[C---:B------:R-:W-:Y:S01]  /*10f0*/  PRMT R156, R163.reuse, 0x7632, R156 ;  /* 0x00007632a39c7816 */ /* 0x040fe2000000009c */
[----:B------:R-:W-:Y:S01]  /*1100*/  FMUL.FTZ R192, R172, R231 ;  /* 0x000000e7acc07220 */ /* 0x000fe20000410000 */
[----:B------:R-:W-:Y:S01]  /*1110*/  SHF.L.U32 R163, R163, 0x10, RZ ;  /* 0x00000010a3a37819 */ /* 0x000fe200000006ff */
[-C--:B------:R-:W-:Y:S01]  /*1120*/  FMUL.FTZ R188, R188, R185.reuse ;  /* 0x000000b9bcbc7220 */ /* 0x080fe20000410000 */
[----:B------:R-:W-:Y:S01]  /*1130*/  FADD.FTZ R144, R144, R185 ;  /* 0x000000b990907221 */ /* 0x000fe20000010000 */
[----:B------:R-:W-:Y:S01]  /*1140*/  FFMA.FTZ R52, R183, R185, R52 ;  /* 0x000000b9b7347223 */ /* 0x000fe20000010034 */
[----:B------:R-:W-:Y:S01]  /*1150*/  FMUL.FTZ R166, R166, R209 ;  /* 0x000000d1a6a67220 */ /* 0x000fe20000410000 */
[----:B------:R-:W-:Y:S01]  /*1160*/  FMUL.FTZ R185, R172, R207 ;  /* 0x000000cfacb97220 */ /* 0x000fe20000410000 */
[C---:B------:R-:W-:Y:S01]  /*1170*/  PRMT R152, R168.reuse, 0x7632, R152 ;  /* 0x00007632a8987816 */ /* 0x040fe20000000098 */
[----:B------:R-:W-:-:S02]  /*1180*/  IMAD.U32 R203, R168, 0x10000, RZ ;  /* 0x00010000a8cb7824 */ /* 0x000fc400078e00ff */
[----:B------:R-:W-:Y:S01]  /*1190*/  FMUL.FTZ R3, R172, R3 ;  /* 0x00000003ac037220 */ /* 0x000fe20000410000 */
[----:B------:R-:W-:Y:S01]  /*11a0*/  SHF.L.U32 R168, R117, 0x10, RZ ;  /* 0x0000001075a87819 */ /* 0x000fe200000006ff */
[-C--:B------:R-:W-:Y:S01]  /*11b0*/  FMUL.FTZ R187, R162, R164.reuse ;  /* 0x000000a4a2bb7220 */ /* 0x080fe20000410000 */
[----:B------:R-:W-:Y:S01]  /*11c0*/  FADD.FTZ R137, R137, R164 ;  /* 0x000000a489897221 */ /* 0x000fe20000010000 */
[----:B------:R-:W-:Y:S01]  /*11d0*/  FFMA.FTZ R49, R192, R164, R49 ;  /* 0x000000a4c0317223 */ /* 0x000fe20000010031 */
[----:B------:R-:W-:Y:S01]  /*11e0*/  FMUL.FTZ R165, R172, R165 ;  /* 0x000000a5aca57220 */ /* 0x000fe20000410000 */
[----:B------:R-:W-:Y:S01]  /*11f0*/  SHF.L.U32 R164, R156, 0x10, RZ ;  /* 0x000000109ca47819 */ /* 0x000fe200000006ff */
[-C--:B------:R-:W-:Y:S01]  /*1200*/  FMUL.FTZ R190, R190, R163.reuse ;  /* 0x000000a3bebe7220 */ /* 0x080fe20000410000 */
[----:B------:R-:W-:Y:S01]  /*1210*/  FADD.FTZ R146, R146, R163 ;  /* 0x000000a392927221 */ /* 0x000fe20000010000 */
[----:B------:R-:W-:Y:S01]  /*1220*/  FFMA.FTZ R54, R185, R163, R54 ;  /* 0x000000a3b9367223 */ /* 0x000fe20000010036 */
[----:B------:R-:W-:Y:S01]  /*1230*/  FADD.FTZ R156, RZ, R166 ;  /* 0x000000a6ff9c7221 */ /* 0x000fe20000010000 */
[----:B------:R-:W-:Y:S01]  /*1240*/  FFMA.FTZ R163, R3, R166, RZ ;  /* 0x000000a603a37223 */ /* 0x000fe200000100ff */
[----:B------:R-:W-:Y:S01]  /*1250*/  SHF.L.U32 R162, R18, 0x10, RZ ;  /* 0x0000001012a27819 */ /* 0x000fe200000006ff */
[-C--:B------:R-:W-:Y:S01]  /*1260*/  FMUL.FTZ R168, R168, R205.reuse ;  /* 0x000000cda8a87220 */ /* 0x080fe20000410000 */
[----:B------:R-:W-:Y:S01]  /*1270*/  SHF.L.U32 R158, R158, 0x10, RZ ;  /* 0x000000109e9e7819 */ /* 0x000fe200000006ff */
[----:B------:R-:W-:Y:S01]  /*1280*/  FADD.FTZ R130, R130, R205 ;  /* 0x000000cd82827221 */ /* 0x000fe20000010000 */
[----:B------:R-:W-:Y:S01]  /*1290*/  FFMA.FTZ R42, R165, R205, R42 ;  /* 0x000000cda52a7223 */ /* 0x000fe2000001002a */
[----:B------:R-:W-:Y:S01]  /*12a0*/  FMUL.FTZ R196, R172, R191 ;  /* 0x000000bfacc47220 */ /* 0x000fe20000410000 */
[----:B------:R-:W-:Y:S01]  /*12b0*/  FADD.FTZ R205, R156, R171 ;  /* 0x000000ab9ccd7221 */ /* 0x000fe20000010000 */
[----:B------:R-:W-:Y:S01]  /*12c0*/  FFMA.FTZ R156, R176, R171, R163 ;  /* 0x000000abb09c7223 */ /* 0x000fe200000100a3 */
[----:B------:R-:W-:Y:S01]  /*12d0*/  PRMT R148, R170, 0x7632, R148 ;  /* 0x00007632aa947816 */ /* 0x000fe20000000094 */
[-C--:B------:R-:W-:Y:S01]  /*12e0*/  FMUL.FTZ R191, R162, R158.reuse ;  /* 0x0000009ea2bf7220 */ /* 0x080fe20000410000 */
[----:B------:R-:W-:Y:S01]  /*12f0*/  SHF.L.U32 R159, R170, 0x10, RZ ;  /* 0x00000010aa9f7819 */ /* 0x000fe200000006ff */
[----:B------:R-:W-:Y:S01]  /*1300*/  FADD.FTZ R145, R145, R158 ;  /* 0x0000009e91917221 */ /* 0x000fe20000010000 */
[----:B------:R-:W-:Y:S01]  /*1310*/  SHF.L.U32 R170, R118, 0x10, RZ ;  /* 0x0000001076aa7819 */ /* 0x000fe200000006ff */
[----:B------:R-:W-:Y:S01]  /*1320*/  FFMA.FTZ R53, R196, R158, R53 ;  /* 0x0000009ec4357223 */ /* 0x000fe20000010035 */
[----:B------:R-:W-:Y:S01]  /*1330*/  FADD.FTZ R158, R205, R168 ;  /* 0x000000a8cd9e7221 */ /* 0x000fe20000010000 */
[----:B------:R-:W-:Y:S01]  /*1340*/  FFMA.FTZ R163, R165, R168, R156 ;  /* 0x000000a8a5a37223 */ /* 0x000fe2000001009c */
[----:B------:R-:W-:Y:S01]  /*1350*/  FMUL.FTZ R167, R172, R167 ;  /* 0x000000a7aca77220 */ /* 0x000fe20000410000 */
[----:B------:R-:W-:Y:S01]  /*1360*/  FMUL.FTZ R170, R170, R189 ;  /* 0x000000bdaaaa7220 */ /* 0x000fe20000410000 */
[----:B------:R-:W-:Y:S01]  /*1370*/  FADD.FTZ R205, R158, R173 ;  /* 0x000000ad9ecd7221 */ /* 0x000fe20000010000 */
[----:B------:R-:W-:Y:S01]  /*1380*/  FFMA.FTZ R156, R178, R173, R163 ;  /* 0x000000adb29c7223 */ /* 0x000fe200000100a3 */
[----:B------:R-:W-:-:S02]  /*1390*/  FMUL.FTZ R195, R172, R195 ;  /* 0x000000c3acc37220 */ /* 0x000fc40000410000 */
[----:B------:R-:W-:Y:S01]  /*13a0*/  FADD.FTZ R158, R205, R170 ;  /* 0x000000aacd9e7221 */ /* 0x000fe20000010000 */
[----:B------:R-:W-:Y:S01]  /*13b0*/  FFMA.FTZ R163, R167, R170, R156 ;  /* 0x000000aaa7a37223 */ /* 0x000fe2000001009c */
[-C--:B------:R-:W-:Y:S01]  /*13c0*/  FMUL.FTZ R200, R200, R203.reuse ;  /* 0x000000cbc8c87220 */ /* 0x080fe20000410000 */
[----:B------:R-:W-:Y:S01]  /*13d0*/  FADD.FTZ R88, R88, R203 ;  /* 0x000000cb58587221 */ /* 0x000fe20000010000 */
[----:B------:R-:W-:Y:S01]  /*13e0*/  FFMA.FTZ R56, R195, R203, R56 ;  /* 0x000000cbc3387223 */ /* 0x000fe20000010038 */
[----:B------:R-:W-:Y:S01]  /*13f0*/  FMUL.FTZ R197, R172, R197 ;  /* 0x000000c5acc57220 */ /* 0x000fe20000410000 */
[----:B------:R-:W-:Y:S01]  /*1400*/  FADD.FTZ R203, R158, R175 ;  /* 0x000000af9ecb7221 */ /* 0x000fe20000010000 */
[----:B------:R-:W-:Y:S01]  /*1410*/  FFMA.FTZ R156, R180, R175, R163 ;  /* 0x000000afb49c7223 */ /* 0x000fe200000100a3 */
[-C--:B------:R-:W-:Y:S01]  /*1420*/  FMUL.FTZ R202, R202, R161.reuse ;  /* 0x000000a1caca7220 */ /* 0x080fe20000410000 */
[----:B------:R-:W-:Y:S01]  /*1430*/  FADD.FTZ R90, R90, R161 ;  /* 0x000000a15a5a7221 */ /* 0x000fe20000010000 */
[----:B------:R-:W-:Y:S01]  /*1440*/  FFMA.FTZ R58, R197, R161, R58 ;  /* 0x000000a1c53a7223 */ /* 0x000fe2000001003a */
[----:B------:R-:W-:Y:S01]  /*1450*/  FADD.FTZ R158, R203, R174 ;  /* 0x000000aecb9e7221 */ /* 0x000fe20000010000 */
[----:B------:R-:W-:-:S03]  /*1460*/  FFMA.FTZ R161, R169, R174, R156 ;  /* 0x000000aea9a17223 */ /* 0x000fc6000001009c */
[----:B------:R-:W-:Y:S01]  /*1470*/  FADD.FTZ R163, R158, R177 ;  /* 0x000000b19ea37221 */ /* 0x000fe20000010000 */
[----:B------:R-:W-:Y:S01]  /*1480*/  FFMA.FTZ R158, R182, R177, R161 ;  /* 0x000000b1b69e7223 */ /* 0x000fe200000100a1 */
[----:B------:R-:W-:Y:S02]  /*1490*/  FMUL.FTZ R199, R172, R199 ;  /* 0x000000c7acc77220 */ /* 0x000fe40000410000 */
[----:B------:R-:W-:Y:S01]  /*14a0*/  FADD.FTZ R156, R163, R184 ;  /* 0x000000b8a39c7221 */ /* 0x000fe20000010000 */
[----:B------:R-:W-:Y:S01]  /*14b0*/  FFMA.FTZ R161, R179, R184, R158 ;  /* 0x000000b8b3a17223 */ /* 0x000fe2000001009e */
[----:B------:R-:W-:Y:S01]  /*14c0*/  FADD.FTZ R132, R132, R189 ;  /* 0x000000bd84847221 */ /* 0x000fe20000010000 */
[----:B------:R-:W-:Y:S01]  /*14d0*/  FFMA.FTZ R44, R167, R189, R44 ;  /* 0x000000bda72c7223 */ /* 0x000fe2000001002c */
[----:B------:R-:W-:Y:S01]  /*14e0*/  SHF.L.U32 R189, R17, 0x10, RZ ;  /* 0x0000001011bd7819 */ /* 0x000fe200000006ff */
[-C--:B------:R-:W-:Y:S01]  /*14f0*/  FMUL.FTZ R204, R204, R159.reuse ;  /* 0x0000009fcccc7220 */ /* 0x080fe20000410000 */
[----:B------:R-:W-:Y:S01]  /*1500*/  SHF.L.U32 R160, R160, 0x10, RZ ;  /* 0x00000010a0a07819 */ /* 0x000fe200000006ff */
[----:B------:R-:W-:Y:S01]  /*1510*/  FADD.FTZ R124, R124, R159 ;  /* 0x0000009f7c7c7221 */ /* 0x000fe20000010000 */
[----:B------:R-:W-:Y:S01]  /*1520*/  FFMA.FTZ R60, R199, R159, R60 ;  /* 0x0000009fc73c7223 */ /* 0x000fe2000001003c */
[----:B------:R-:W-:Y:S01]  /*1530*/  FADD.FTZ R159, R156, R187 ;  /* 0x000000bb9c9f7221 */ /* 0x000fe20000010000 */
[----:B------:R-:W-:Y:S01]  /*1540*/  FFMA.FTZ R156, R192, R187, R161 ;  /* 0x000000bbc09c7223 */ /* 0x000fe200000100a1 */
[C---:B------:R-:W-:Y:S01]  /*1550*/  FMUL.FTZ R201, R172.reuse, R201 ;  /* 0x000000c9acc97220 */ /* 0x040fe20000410000 */
[----:B------:R-:W-:Y:S01]  /*1560*/  FMUL.FTZ R189, R189, R160 ;  /* 0x000000a0bdbd7220 */ /* 0x000fe20000410000 */
[----:B------:R-:W-:Y:S01]  /*1570*/  FADD.FTZ R158, R159, R186 ;  /* 0x000000ba9f9e7221 */ /* 0x000fe20000010000 */
[----:B------:R-:W-:Y:S01]  /*1580*/  FMUL.FTZ R194, R172, R217 ;  /* 0x000000d9acc27220 */ /* 0x000fe20000410000 */
[----:B------:R-:W-:Y:S01]  /*1590*/  FFMA.FTZ R159, R181, R186, R156 ;  /* 0x000000bab59f7223 */ /* 0x000fe2000001009c */
[-C--:B------:R-:W-:Y:S01]  /*15a0*/  FMUL.FTZ R206, R206, R157.reuse ;  /* 0x0000009dcece7220 */ /* 0x080fe20000410000 */
[----:B------:R-:W-:Y:S01]  /*15b0*/  FADD.FTZ R126, R126, R157 ;  /* 0x0000009d7e7e7221 */ /* 0x000fe20000010000 */
[----:B------:R-:W-:Y:S01]  /*15c0*/  FFMA.FTZ R62, R201, R157, R62 ;  /* 0x0000009dc93e7223 */ /* 0x000fe2000001003e */
[----:B------:R-:W-:Y:S01]  /*15d0*/  FADD.FTZ R157, R158, R189 ;  /* 0x000000bd9e9d7221 */ /* 0x000fe20000010000 */
[C---:B------:R-:W-:Y:S01]  /*15e0*/  FFMA.FTZ R156, R194.reuse, R189, R159 ;  /* 0x000000bdc29c7223 */ /* 0x040fe2000001009f */
[----:B------:R-:W-:Y:S01]  /*15f0*/  FADD.FTZ R139, R139, R160 ;  /* 0x000000a08b8b7221 */ /* 0x000fe20000010000 */
[----:B------:R-:W-:Y:S01]  /*1600*/  FFMA.FTZ R51, R194, R160, R51 ;  /* 0x000000a0c2337223 */ /* 0x000fe20000010033 */
[----:B------:R-:W-:Y:S01]  /*1610*/  FADD.FTZ R158, R157, R188 ;  /* 0x000000bc9d9e7221 */ /* 0x000fe20000010000 */
[----:B------:R-:W-:Y:S01]  /*1620*/  SHF.L.U32 R160, R19, 0x10, RZ ;  /* 0x0000001013a07819 */ /* 0x000fe200000006ff */
[----:B------:R-:W-:Y:S01]  /*1630*/  FFMA.FTZ R157, R183, R188, R156 ;  /* 0x000000bcb79d7223 */ /* 0x000fe2000001009c */
[----:B------:R-:W-:Y:S01]  /*1640*/  SHF.L.U32 R156, R152, 0x10, RZ ;  /* 0x00000010989c7819 */ /* 0x000fe200000006ff */
[----:B------:R-:W-:Y:S01]  /*1650*/  FADD.FTZ R159, R158, R191 ;  /* 0x000000bf9e9f7221 */ /* 0x000fe20000010000 */
[----:B------:R-:W-:Y:S01]  /*1660*/  FMUL.FTZ R198, R172, R193 ;  /* 0x000000c1acc67220 */ /* 0x000fe20000410000 */
[----:B------:R-:W-:Y:S01]  /*1670*/  FFMA.FTZ R152, R196, R191, R157 ;  /* 0x000000bfc4987223 */ /* 0x000fe2000001009d */
[----:B------:R-:W-:Y:S01]  /*1680*/  FMUL.FTZ R193, R160, R164 ;  /* 0x000000a4a0c17220 */ /* 0x000fe20000410000 */
[----:B------:R-:W-:Y:S01]  /*1690*/  SHF.L.U32 R160, R154, 0x10, RZ ;  /* 0x000000109aa07819 */ /* 0x000fe200000006ff */
[----:B------:R-:W-:Y:S01]  /*16a0*/  FMUL.FTZ R208, R172, R155 ;  /* 0x0000009bacd07220 */ /* 0x000fe20000410000 */
[----:B------:R-:W-:Y:S01]  /*16b0*/  FADD.FTZ R154, R159, R190 ;  /* 0x000000be9f9a7221 */ /* 0x000fe20000010000 */
[----:B------:R-:W-:Y:S01]  /*16c0*/  FFMA.FTZ R155, R185, R190, R152 ;  /* 0x000000beb99b7223 */ /* 0x000fe20000010098 */
[----:B------:R-:W-:-:S02]  /*16d0*/  SHF.L.U32 R203, R8, 0x10, RZ ;  /* 0x0000001008cb7819 */ /* 0x000fc400000006ff */
[----:B------:R-:W-:Y:S01]  /*16e0*/  FADD.FTZ R157, R154, R193 ;  /* 0x000000c19a9d7221 */ /* 0x000fe20000010000 */
[----:B------:R-:W-:Y:S01]  /*16f0*/  FFMA.FTZ R154, R198, R193, R155 ;  /* 0x000000c1c69a7223 */ /* 0x000fe2000001009b */
[----:B------:R-:W-:Y:S01]  /*1700*/  FMUL.FTZ R210, R172, R153 ;  /* 0x00000099acd27220 */ /* 0x000fe20000410000 */
[----:B------:R-:W-:Y:S01]  /*1710*/  FMUL.FTZ R203, R203, R156 ;  /* 0x0000009ccbcb7220 */ /* 0x000fe20000410000 */
[----:B------:R-:W-:Y:S01]  /*1720*/  FADD.FTZ R152, R157, R200 ;  /* 0x000000c89d987221 */ /* 0x000fe20000010000 */
[----:B------:R-:W-:Y:S01]  /*1730*/  FFMA.FTZ R153, R195, R200, R154 ;  /* 0x000000c8c3997223 */ /* 0x000fe2000001009a */
[----:B------:R-:W-:Y:S02]  /*1740*/  SHF.L.U32 R205, R9, 0x10, RZ ;  /* 0x0000001009cd7819 */ /* 0x000fe400000006ff */
[----:B------:R-:W-:Y:S01]  /*1750*/  FADD.FTZ R155, R152, R203 ;  /* 0x000000cb989b7221 */ /* 0x000fe20000010000 */
[----:B------:R-:W-:Y:S02]  /*1760*/  FFMA.FTZ R152, R208, R203, R153 ;  /* 0x000000cbd0987223 */ /* 0x000fe40000010099 */
[----:B------:R-:W-:Y:S01]  /*1770*/  FMUL.FTZ R205, R205, R160 ;  /* 0x000000a0cdcd7220 */ /* 0x000fe20000410000 */
[----:B------:R-:W-:Y:S01]  /*1780*/  FADD.FTZ R154, R155, R202 ;  /* 0x000000ca9b9a7221 */ /* 0x000fe20000010000 */
[----:B------:R-:W-:Y:S01]  /*1790*/  FFMA.FTZ R153, R197, R202, R152 ;  /* 0x000000cac5997223 */ /* 0x000fe20000010098 */
[----:B------:R-:W-:-:S02]  /*17a0*/  SHF.L.U32 R207, R10, 0x10, RZ ;  /* 0x000000100acf7819 */ /* 0x000fc400000006ff */
[----:B------:R-:W-:Y:S01]  /*17b0*/  SHF.L.U32 R152, R148, 0x10, RZ ;  /* 0x0000001094987819 */ /* 0x000fe200000006ff */
[----:B------:R-:W-:Y:S01]  /*17c0*/  FADD.FTZ R155, R154, R205 ;  /* 0x000000cd9a9b7221 */ /* 0x000fe20000010000 */
        /* <DEDUP_REMOVED lines=8> */
[----:B------:R-:W-:Y:S01]  /*1850*/  FADD.FTZ R128, R128, R209 ;  /* 0x000000d180807221 */ /* 0x000fe20000010000 */
[----:B------:R-:W-:Y:S01]  /*1860*/  FFMA.FTZ R40, R3, R209, R40 ;  /* 0x000000d103287223 */ /* 0x000fe20000010028 */
[----:B------:R-:W-:Y:S01]  /*1870*/  SHF.L.U32 R209, R11, 0x10, RZ ;  /* 0x000000100bd17819 */ /* 0x000fe200000006ff */
[----:B------:R-:W-:Y:S01]  /*1880*/  FADD.FTZ R151, R150, R207 ;  /* 0x000000cf96977221 */ /* 0x000fe20000010000 */
[----:B------:R-:W-:Y:S01]  /*1890*/  FFMA.FTZ R148, R212, R207, R148 ;  /* 0x000000cfd4947223 */ /* 0x000fe20000010094 */
[----:B------:R-:W-:-:S02]  /*18a0*/  FMUL.FTZ R214, R172, R149 ;  /* 0x00000095acd67220 */ /* 0x000fc40000410000 */
        /* <DEDUP_REMOVED lines=14> */
.L_x_308:
        /* <DEDUP_REMOVED lines=8> */
[C---:B------:R-:W-:Y:S01]  /*1a10*/  IADD3 R33, PT, PT, R37.reuse, 0x100, RZ ;  /* 0x0000010025217810 */ /* 0x040fe20007ffe0ff */
[C---:B------:R-:W-:Y:S02]  /*1a20*/  VIADD R31, R37.reuse, 0x200 ;  /* 0x00000200251f7836 */ /* 0x040fe40000000000 */
[----:B0-----:R-:W-:-:S04]  /*1a30*/  IMAD.WIDE.U32 R36, R37, 0x10, R28 ;  /* 0x0000001025247825 */ /* 0x001fc800078e001c */
[--C-:B------:R-:W-:Y:S02]  /*1a40*/  IMAD.WIDE.U32 R32, R33, 0x10, R28.reuse ;  /* 0x0000001021207825 */ /* 0x100fe400078e001c */
[----:B------:R-:W5:Y:S02]  /*1a50*/  LDG.E.128 R36, desc[UR12][R36.64] ;  /* 0x0000000c24247981 */ /* 0x000f64000c1e1d00 */
[----:B------:R-:W-:Y:S02]  /*1a60*/  IMAD.WIDE.U32 R28, R31, 0x10, R28 ;  /* 0x000000101f1c7825 */ /* 0x000fe400078e001c */
[----:B------:R-:W5:Y:S04]  /*1a70*/  LDG.E.128 R32, desc[UR12][R32.64] ;  /* 0x0000000c20207981 */ /* 0x000f68000c1e1d00 */
[----:B------:R-:W5:Y:S02]  /*1a80*/  LDG.E.128 R28, desc[UR12][R28.64] ;  /* 0x0000000c1c1c7981 */ /* 0x000f64000c1e1d00 */
.L_x_309:
[----:B------:R-:W0:Y:S01]  /*1a90*/  SHFL.DOWN PT, R149, R154, 0x10, 0x1f ;  /* 0x0a001f009a957f89 */ /* 0x000e2200000e0000 */
[----:B------:R-:W1:Y:S01]  /*1aa0*/  LDC R215, c[0x0][0x388] ;  /* 0x0000e200ffd77b82 */ /* 0x000e620000000800 */
[C---:B-----5:R-:W-:Y:S01]  /*1ab0*/  ISETP.GE.AND P2, PT, R211.reuse, 0x1, PT ;  /* 0x00000001d300780c */ /* 0x060fe20003f46270 */
[----:B------:R-:W-:Y:S01]  /*1ac0*/  BSSY.RECONVERGENT B0, `(.L_x_310) ;  /* 0x0000027000007945 */ /* 0x000fe20003800200 */
[----:B------:R-:W2:Y:S01]  /*1ad0*/  SHFL.DOWN PT, R148, R155, 0x10, 0x1f ;  /* 0x0a001f009b947f89 */ /* 0x000ea200000e0000 */
[----:B------:R-:W3:Y:S10]  /*1ae0*/  S2R R164, SR_TID.X ;  /* 0x0000000000a47919 */ /* 0x000ef40000002100 */
[----:B------:R-:W-:Y:S01]  /*1af0*/  @P2 IADD3 R211, PT, PT, R211, -0x1, RZ ;  /* 0xffffffffd3d32810 */ /* 0x000fe20007ffe0ff */
[----:B0-----:R-:W-:-:S04]  /*1b00*/  FADD.FTZ R149, R149, R154 ;  /* 0x0000009a95957221 */ /* 0x001fc80000010000 */
[----:B-1----:R-:W-:Y:S02]  /*1b10*/  @P2 IMAD R211, R211, R215, RZ ;  /* 0x000000d7d3d32224 */ /* 0x002fe400078e02ff */
[----:B--2---:R-:W-:Y:S01]  /*1b20*/  FADD.FTZ R148, R148, R155 ;  /* 0x0000009b94947221 */ /* 0x004fe20000010000 */
[----:B------:R-:W0:Y:S04]  /*1b30*/  SHFL.DOWN PT, R150, R149, 0x8, 0x1f ;  /* 0x09001f0095967f89 */ /* 0x000e2800000e0000 */
[----:B------:R-:W1:Y:S01]  /*1b40*/  SHFL.DOWN PT, R151, R148, 0x8, 0x1f ;  /* 0x09001f0094977f89 */ /* 0x000e6200000e0000 */
[----:B---3--:R-:W-:Y:S01]  /*1b50*/  LOP3.LUT P3, RZ, R164, 0x1f, RZ, 0xc0, !PT ;  /* 0x0000001fa4ff7812 */ /* 0x008fe2000786c0ff */
        /* <DEDUP_REMOVED lines=8> */
[----:B0-----:R-:W-:Y:S02]  /*1be0*/  FADD.FTZ R149, R156, R153 ;  /* 0x000000999c957221 */ /* 0x001fe40000010000 */
[----:B------:R-:W0:Y:S01]  /*1bf0*/  @P2 LDC.64 R152, c[0x0][0x390] ;  /* 0x0000e400ff982b82 */ /* 0x000e220000000a00 */
[----:B-1----:R-:W-:Y:S02]  /*1c00*/  FADD.FTZ R155, R154, R155 ;  /* 0x0000009b9a9b7221 */ /* 0x002fe40000010000 */
[----:B------:R-:W1:Y:S01]  /*1c10*/  SHFL.DOWN PT, R148, R149, 0x1, 0x1f ;  /* 0x08201f0095947f89 */ /* 0x000e6200000e0000 */
[----:B------:R-:W-:-:S03]  /*1c20*/  @P2 SHF.R.S32.HI R154, RZ, 0x1f, R211 ;  /* 0x0000001fff9a2819 */ /* 0x000fc600000114d3 */
[----:B------:R-:W2:Y:S01]  /*1c30*/  SHFL.DOWN PT, R150, R155, 0x1, 0x1f ;  /* 0x08201f009b967f89 */ /* 0x000ea200000e0000 */
[----:B------:R-:W-:Y:S02]  /*1c40*/  @P2 LEA.HI R151, R154, R211, RZ, 0x3 ;  /* 0x000000d39a972211 */ /* 0x000fe400078f18ff */
[----:B------:R-:W-:Y:S02]  /*1c50*/  MOV R211, RZ ;  /* 0x000000ff00d37202 */ /* 0x000fe40000000f00 */
[----:B------:R-:W-:-:S05]  /*1c60*/  @P2 LEA.HI.SX32 R211, R151, R164, 0x1d ;  /* 0x000000a497d32211 */ /* 0x000fca00078feaff */
[----:B0-----:R-:W-:-:S04]  /*1c70*/  @P2 IMAD.WIDE.U32 R152, R211, 0x10, R152 ;  /* 0x00000010d3982825 */ /* 0x001fc800078e0098 */
[----:B-1----:R-:W-:Y:S01]  /*1c80*/  FADD.FTZ R148, R149, R148 ;  /* 0x0000009495947221 */ /* 0x002fe20000010000 */
[----:B--2---:R-:W-:Y:S01]  /*1c90*/  FADD.FTZ R149, R155, R150 ;  /* 0x000000969b957221 */ /* 0x004fe20000010000 */
        /* <DEDUP_REMOVED lines=9> */
.L_x_311:
[----:B------:R-:W-:Y:S05]  /*1d30*/  BSYNC.RECONVERGENT B0 ;  /* 0x0000000000007941 */ /* 0x000fea0003800200 */
.L_x_310:
[----:B------:R-:W1:Y:S08]  /*1d40*/  S2UR UR5, SR_CgaCtaId ;  /* 0x00000000000579c3 */ /* 0x000e700000008800 */
[----:B------:R-:W-:Y:S06]  /*1d50*/  BAR.SYNC.DEFER_BLOCKING 0x0 ;  /* 0x0000000000007b1d */ /* 0x000fec0000010000 */
[----:B------:R-:W-:-:S02]  /*1d60*/  UMOV UR4, 0x400 ;  /* 0x0000040000047882 */ /* 0x000fc40000000000 */
[----:B-1----:R-:W-:Y:S01]  /*1d70*/  ULEA UR4, UR5, UR4, 0x18 ;  /* 0x0000000405047291 */ /* 0x002fe2000f8ec0ff */
[----:B------:R1:W5:Y:S01]  /*1d80*/  @P2 LDG.E.128 R140, desc[UR12][R152.64] ;  /* 0x0000000c988c2981 */ /* 0x000362000c1e1d00 */
[----:B------:R-:W-:Y:S01]  /*1d90*/  UISETP.NE.U32.AND UP0, UPT, UR6, URZ, UPT ;  /* 0x000000ff0600728c */ /* 0x000fe2000bf05070 */
[----:B------:R-:W-:Y:S01]  /*1da0*/  IMAD R215, R2, R215, RZ ;  /* 0x000000d702d77224 */ /* 0x000fe200078e02ff */
[----:B------:R-:W-:Y:S01]  /*1db0*/  UIADD3 UR5, UPT, UPT, UR4, 0x6040, URZ ;  /* 0x0000604004057890 */ /* 0x000fe2000fffe0ff */
[----:B------:R-:W-:Y:S01]  /*1dc0*/  ISETP.NE.AND P3, PT, RZ, UR11, PT ;  /* 0x0000000bff007c0c */ /* 0x000fe2000bf65270 */
[----:B------:R-:W-:Y:S02]  /*1dd0*/  @!UP1 UIADD3 UR5, UPT, UPT, UR4, 0x6000, URZ ;  /* 0x0000600004059890 */ /* 0x000fe4000fffe0ff */
[----:B------:R-:W-:Y:S02]  /*1de0*/  UIADD3 UR10, UPT, UPT, UR4, 0x6050, URZ ;  /* 0x00006050040a7890 */ /* 0x000fe4000fffe0ff */
[----:B------:R-:W-:-:S02]  /*1df0*/  @!UP1 UIADD3 UR10, UPT, UPT, UR4, 0x6010, URZ ;  /* 0x00006010040a9890 */ /* 0x000fc4000fffe0ff */
[----:B------:R-:W-:-:S03]  /*1e00*/  UISETP.NE.AND.EX UP0, UPT, UR7, URZ, UPT, UP0 ;  /* 0x000000ff0700728c */ /* 0x000fc6000bf05300 */
[----:B0-----:R-:W0:Y:S01]  /*1e10*/  LDS.128 R148, [UR5] ;  /* 0x00000005ff947984 */ /* 0x001e220008000c00 */
[----:B------:R-:W-:Y:S02]  /*1e20*/  UIADD3 UR5, UPT, UPT, UR4, 0x6060, URZ ;  /* 0x0000606004057890 */ /* 0x000fe4000fffe0ff */
[----:B------:R-:W-:Y:S01]  /*1e30*/  @!UP1 UIADD3 UR5, UPT, UPT, UR4, 0x6020, URZ ;  /* 0x0000602004059890 */ /* 0x000fe2000fffe0ff */
[----:B-1----:R-:W1:Y:S01]  /*1e40*/  LDS.128 R152, [UR10] ;  /* 0x0000000aff987984 */ /* 0x002e620008000c00 */
[----:B------:R-:W-:Y:S02]  /*1e50*/  UIADD3 UR10, UPT, UPT, UR4, 0x6070, URZ ;  /* 0x00006070040a7890 */ /* 0x000fe4000fffe0ff */
[----:B------:R-:W-:-:S05]  /*1e60*/  @!UP1 UIADD3 UR10, UPT, UPT, UR4, 0x6030, URZ ;  /* 0x00006030040a9890 */ /* 0x000fca000fffe0ff */
[----:B------:R-:W2:Y:S04]  /*1e70*/  LDS.128 R156, [UR5] ;  /* 0x00000005ff9c7984 */ /* 0x000ea80008000c00 */
[----:B------:R-:W3:Y:S01]  /*1e80*/  LDS.128 R160, [UR10] ;  /* 0x0000000affa07984 */ /* 0x000ee20008000c00 */
[----:B0-----:R-:W-:Y:S01]  /*1e90*/  FADD.FTZ R213, RZ, R148 ;  /* 0x00000094ffd57221 */ /* 0x001fe20000010000 */
[----:B------:R-:W-:-:S03]  /*1ea0*/  FADD.FTZ R148, RZ, R149 ;  /* 0x00000095ff947221 */ /* 0x000fc60000010000 */
[----:B------:R-:W-:Y:S01]  /*1eb0*/  FADD.FTZ R213, R150, R213 ;  /* 0x000000d596d57221 */ /* 0x000fe20000010000 */
[----:B------:R-:W-:Y:S01]  /*1ec0*/  FADD.FTZ R148, R151, R148 ;  /* 0x0000009497947221 */ /* 0x000fe20000010000 */
[----:B------:R-:W-:Y:S02]  /*1ed0*/  SHF.R.S32.HI R150, RZ, 0x1f, R215 ;  /* 0x0000001fff967819 */ /* 0x000fe400000114d7 */
[----:B-1----:R-:W-:Y:S01]  /*1ee0*/  FADD.FTZ R213, R213, R152 ;  /* 0x00000098d5d57221 */ /* 0x002fe20000010000 */
[----:B------:R-:W-:-:S03]  /*1ef0*/  FADD.FTZ R148, R148, R153 ;  /* 0x0000009994947221 */ /* 0x000fc60000010000 */
[----:B------:R-:W-:Y:S01]  /*1f00*/  FADD.FTZ R213, R154, R213 ;  /* 0x000000d59ad57221 */ /* 0x000fe20000010000 */
[----:B------:R-:W-:Y:S01]  /*1f10*/  FADD.FTZ R148, R155, R148 ;  /* 0x000000949b947221 */ /* 0x000fe20000010000 */
[----:B------:R-:W-:Y:S02]  /*1f20*/  LEA.HI R155, R150, R215, RZ, 0x3 ;  /* 0x000000d7969b7211 */ /* 0x000fe400078f18ff */
[----:B--2---:R-:W-:Y:S01]  /*1f30*/  FADD.FTZ R213, R213, R156 ;  /* 0x0000009cd5d57221 */ /* 0x004fe20000010000 */
[----:B------:R-:W-:Y:S01]  /*1f40*/  FADD.FTZ R148, R148, R157 ;  /* 0x0000009d94947221 */ /* 0x000fe20000010000 */
[----:B------:R-:W-:Y:S02]  /*1f50*/  LEA.HI.SX32 R155, R155, R164, 0x1d ;  /* 0x000000a49b9b7211 */ /* 0x000fe400078feaff */
        /* <DEDUP_REMOVED lines=28> */
.L_x_314:
        /* <DEDUP_REMOVED lines=14> */
.L_x_315:
        /* <DEDUP_REMOVED lines=13> */
.L_x_316:
        /* <DEDUP_REMOVED lines=14> */
.L_x_317:
        /* <DEDUP_REMOVED lines=13> */
.L_x_318:
        /* <DEDUP_REMOVED lines=14> */
.L_x_319:
        /* <DEDUP_REMOVED lines=13> */
.L_x_320:
        /* <DEDUP_REMOVED lines=15> */
.L_x_313:
        /* <DEDUP_REMOVED lines=18> */
.L_x_322:
        /* <DEDUP_REMOVED lines=13> */
.L_x_323:
        /* <DEDUP_REMOVED lines=12> */
.L_x_324:
[----:B------:R-:W-:Y:S01]  /*29d0*/  FMUL.FTZ R123, R172, R123 ;  /* 0x0000007bac7b7220 */ /* 0x000fe20000410000 */
[-C--:B------:R-:W-:Y:S01]  /*29e0*/  FFMA.FTZ R122, R180, R152.reuse, R153 ;  /* 0x00000098b47a7223 */ /* 0x080fe20000010099 */
        /* <DEDUP_REMOVED lines=16> */
.L_x_325:
[----:B------:R-:W-:Y:S01]  /*2af0*/  FADD.FTZ R123, R174, -R157 ;  /* 0x8000009dae7b7221 */ /* 0x000fe20000010000 */
[----:B------:R-:W-:Y:S01]  /*2b00*/  F2FP.BF16.F32.PACK_AB R154, RZ, R154 ;  /* 0x0000009aff9a723e */ /* 0x000fe200000010ff */
        /* <DEDUP_REMOVED lines=11> */
.L_x_326:
        /* <DEDUP_REMOVED lines=13> */
.L_x_327:
        /* <DEDUP_REMOVED lines=11> */
.L_x_328:
        /* <DEDUP_REMOVED lines=14> */
.L_x_312:
        /* <DEDUP_REMOVED lines=18> */
.L_x_330:
        /* <DEDUP_REMOVED lines=14> */
.L_x_331:
[----:B------:R-:W-:Y:S05]  /*3020*/  @!P2 BRA `(.L_x_332) ;  /* 0x00000000002ca947 */ /* 0x000fea0003800000 */
        /* <DEDUP_REMOVED lines=11> */
.L_x_332:
        /* <DEDUP_REMOVED lines=14> */
.L_x_333:
        /* <DEDUP_REMOVED lines=12> */
.L_x_334:
        /* <DEDUP_REMOVED lines=14> */
.L_x_335:
        /* <DEDUP_REMOVED lines=12> */
.L_x_336:
        /* <DEDUP_REMOVED lines=15> */
.L_x_329:
[----:B------:R-:W-:Y:S01]  /*3510*/  ISETP.GT.AND P3, PT, R0, RZ, PT ;  /* 0x000000ff0000720c */ /* 0x000fe20003f64270 */
[----:B------:R-:W-:Y:S01]  /*3520*/  @P1 FFMA.FTZ R123, R3, R152, R153 ;  /* 0x00000098037b1223 */ /* 0x000fe20000010099 */
[----:B------:R-:W-:Y:S01]  /*3530*/  PRMT R120, R36, 0x7632, R120 ;  /* 0x0000763224787816 */ /* 0x000fe20000000078 */
[C---:B------:R-:W-:Y:S01]  /*3540*/  IMAD.U32 R157, R37.reuse, 0x10000, RZ ;  /* 0x00010000259d7824 */ /* 0x040fe200078e00ff */
[----:B------:R-:W-:Y:S01]  /*3550*/  PRMT R122, R37, 0x7632, R122 ;  /* 0x00007632257a7816 */ /* 0x000fe2000000007a */
[----:B------:R-:W-:Y:S01]  /*3560*/  @P1 FADD.FTZ R123, R166, -R123 ;  /* 0x8000007ba67b1221 */ /* 0x000fe20000010000 */
        /* <DEDUP_REMOVED lines=10> */
[--C-:B------:R-:W-:Y:S01]  /*3610*/  @P3 FADD.FTZ R122, R168, -R149.reuse ;  /* 0x80000095a87a3221 */ /* 0x100fe20000010000 */
[----:B------:R-:W-:Y:S01]  /*3620*/  PRMT R149, R39, 0x7632, R149 ;  /* 0x0000763227957816 */ /* 0x000fe20000000095 */
[----:B------:R-:W-:Y:S01]  /*3630*/  @P3 FFMA.FTZ R151, R172, R120, R151 ;  /* 0x00000078ac973223 */ /* 0x000fe20000010097 */
[----:B------:R-:W-:Y:S01]  /*3640*/  PRMT R120, R38, 0x7632, R120 ;  /* 0x0000763226787816 */ /* 0x000fe20000000078 */
[----:B------:R-:W-:Y:S01]  /*3650*/  @P3 FFMA.FTZ R159, R172, R148, R159 ;  /* 0x00000094ac9f3223 */ /* 0x000fe2000001009f */
[-C--:B------:R-:W-:Y:S01]  /*3660*/  @P3 FFMA.FTZ R148, R182, R152.reuse, R153 ;  /* 0x00000098b6943223 */ /* 0x080fe20000010099 */
        /* <DEDUP_REMOVED lines=29> */
.L_x_337:
        /* <DEDUP_REMOVED lines=9> */
.L_x_338:
        /* <DEDUP_REMOVED lines=8> */
.L_x_339:
        /* <DEDUP_REMOVED lines=9> */
.L_x_340:
        /* <DEDUP_REMOVED lines=8> */
.L_x_341:
        /* <DEDUP_REMOVED lines=9> */
.L_x_342:
        /* <DEDUP_REMOVED lines=8> */
.L_x_343:
        /* <DEDUP_REMOVED lines=13> */
.L_x_321:
[----:B------:R-:W-:Y:S01]  /*3c40*/  ISETP.NE.U32.AND P1, PT, RZ, UR4, PT ;  /* 0x00000004ff007c0c */ /* 0x000fe2000bf25070 */
[----:B------:R-:W0:Y:S01]  /*3c50*/  @P2 LDC.64 R148, c[0x0][0x468] ;  /* 0x00011a00ff942b82 */ /* 0x000e220000000a00 */
[----:B------:R-:W-:Y:S02]  /*3c60*/  IADD3 R157, PT, PT, R211, 0x100, RZ ;  /* 0x00000100d39d7810 */ /* 0x000fe40007ffe0ff */
[----:B------:R-:W-:-:S13]  /*3c70*/  ISETP.NE.AND.EX P1, PT, RZ, UR5, PT, P1 ;  /* 0x00000005ff007c0c */ /* 0x000fda000bf25310 */
[----:B------:R-:W1:Y:S01]  /*3c80*/  @P1 LDC.64 R150, c[0x0][0x478] ;  /* 0x00011e00ff961b82 */ /* 0x000e620000000a00 */
[----:B0-----:R-:W-:-:S04]  /*3c90*/  @P2 IMAD.WIDE.U32 R148, R211, 0x10, R148 ;  /* 0x00000010d3942825 */ /* 0x001fc800078e0094 */
[----:B-1----:R-:W-:-:S05]  /*3ca0*/  @P1 IMAD.WIDE.U32 R150, R155, 0x10, R150 ;  /* 0x000000109b961825 */ /* 0x002fca00078e0096 */
[----:B------:R0:W-:Y:S04]  /*3cb0*/  @P1 STG.E.128 desc[UR12][R150.64], R120 ;  /* 0x0000007896001986 */ /* 0x0001e8000c101d0c */
[----:B------:R0:W-:Y:S01]  /*3cc0*/  @P2 STG.E.128 desc[UR12][R148.64], R92 ;  /* 0x0000005c94002986 */ /* 0x0001e2000c101d0c */
[----:B------:R-:W-:Y:S05]  /*3cd0*/  @!P2 BRA `(.L_x_344) ;  /* 0x00000000000ca947 */ /* 0x000fea0003800000 */
[----:B-----5:R-:W1:Y:S02]  /*3ce0*/  LDC.64 R140, c[0x0][0x390] ;  /* 0x0000e400ff8c7b82 */ /* 0x020e640000000a00 */
[----:B-1----:R-:W-:-:S06]  /*3cf0*/  IMAD.WIDE.U32 R140, R157, 0x10, R140 ;  /* 0x000000109d8c7825 */ /* 0x002fcc00078e008c */
[----:B------:R-:W5:Y:S02]  /*3d00*/  LDG.E.128 R140, desc[UR12][R140.64] ;  /* 0x0000000c8c8c7981 */ /* 0x000f64000c1e1d00 */
.L_x_344:
[----:B------:R-:W-:Y:S05]  /*3d10*/  @!P0 BRA `(.L_x_345) ;  /* 0x0000000c007c8947 */ /* 0x000fea0003800000 */
        /* <DEDUP_REMOVED lines=11> */
[-CC-:B------:R-:W-:Y:S01]  /*3dd0*/  @P3 FFMA.FTZ R123, R179, R152.reuse, R153.reuse ;  /* 0x00000098b37b3223 */ /* 0x180fe20000010099 */
[----:B------:R-:W-:Y:S01]  /*3de0*/  @P3 FADD.FTZ R120, R187, -R120 ;  /* 0x80000078bb783221 */ /* 0x000fe20000010000 */
[----:B------:R-:W-:Y:S01]  /*3df0*/  @P3 FADD.FTZ R148, R189, -R148 ;  /* 0x80000094bd943221 */ /* 0x000fe20000010000 */
[----:B------:R-:W-:Y:S01]  /*3e00*/  @P3 FFMA.FTZ R159, R183, R152, R153 ;  /* 0x00000098b79f3223 */ /* 0x000fe20000010099 */
[----:B------:R-:W-:Y:S01]  /*3e10*/  @P3 FADD.FTZ R122, R186, -R149 ;  /* 0x80000095ba7a3221 */ /* 0x000fe20000010000 */
[----:B------:R-:W-:Y:S01]  /*3e20*/  @P3 FFMA.FTZ R151, R172, R120, R151 ;  /* 0x00000078ac973223 */ /* 0x000fe20000010097 */
[----:B------:R-:W-:Y:S01]  /*3e30*/  PRMT R120, R34, 0x7632, R120 ;  /* 0x0000763222787816 */ /* 0x000fe20000000078 */
[----:B------:R-:W-:Y:S01]  /*3e40*/  @P3 FADD.FTZ R123, R184, -R123 ;  /* 0x8000007bb87b3221 */ /* 0x000fe20000010000 */
[----:B------:R-:W-:Y:S01]  /*3e50*/  @P3 FFMA.FTZ R163, R172, R148, R163 ;  /* 0x00000094aca33223 */ /* 0x000fe200000100a3 */
[----:B------:R-:W-:Y:S01]  /*3e60*/  PRMT R149, R35, 0x7632, R149 ;  /* 0x0000763223957816 */ /* 0x000fe20000000095 */
[-CC-:B------:R-:W-:Y:S01]  /*3e70*/  @P3 FFMA.FTZ R148, R198, R152.reuse, R153.reuse ;  /* 0x00000098c6943223 */ /* 0x180fe20000010099 */
[----:B------:R-:W-:Y:S01]  /*3e80*/  SHF.L.U32 R215, R120, 0x10, RZ ;  /* 0x0000001078d77819 */ /* 0x000fe200000006ff */
[-C--:B------:R-:W-:Y:S01]  /*3e90*/  @P3 FFMA.FTZ R120, R196, R152.reuse, R153 ;  /* 0x00000098c4783223 */ /* 0x080fe20000010099 */
[----:B------:R-:W-:Y:S01]  /*3ea0*/  SHF.L.U32 R213, R34, 0x10, RZ ;  /* 0x0000001022d57819 */ /* 0x000fe200000006ff */
[----:B------:R-:W-:Y:S01]  /*3eb0*/  @P3 FADD.FTZ R159, R188, -R159 ;  /* 0x8000009fbc9f3221 */ /* 0x000fe20000010000 */
[----:B------:R-:W-:Y:S01]  /*3ec0*/  @P3 FFMA.FTZ R217, R185, R152, R153 ;  /* 0x00000098b9d93223 */ /* 0x000fe20000010099 */
[----:B------:R-:W-:Y:S01]  /*3ed0*/  @P3 FADD.FTZ R120, R191, -R120 ;  /* 0x80000078bf783221 */ /* 0x000fe20000010000 */
[C---:B------:R-:W-:Y:S01]  /*3ee0*/  @P3 FFMA.FTZ R121, R172.reuse, R123, R121 ;  /* 0x0000007bac793223 */ /* 0x040fe20000010079 */
[----:B------:R-:W-:Y:S01]  /*3ef0*/  SHF.L.U32 R149, R149, 0x10, RZ ;  /* 0x0000001095957819 */ /* 0x000fe200000006ff */
        /* <DEDUP_REMOVED lines=22> */
.L_x_347:
        /* <DEDUP_REMOVED lines=9> */
.L_x_348:
        /* <DEDUP_REMOVED lines=8> */
.L_x_349:
        /* <DEDUP_REMOVED lines=9> */
.L_x_350:
        /* <DEDUP_REMOVED lines=8> */
.L_x_351:
        /* <DEDUP_REMOVED lines=9> */
.L_x_352:
        /* <DEDUP_REMOVED lines=8> */
.L_x_353:
        /* <DEDUP_REMOVED lines=14> */
.L_x_346:
        /* <DEDUP_REMOVED lines=13> */
.L_x_355:
        /* <DEDUP_REMOVED lines=14> */
.L_x_356:
        /* <DEDUP_REMOVED lines=12> */
.L_x_357:
        /* <DEDUP_REMOVED lines=14> */
.L_x_358:
[----:B------:R-:W-:Y:S05]  /*47c0*/  @!P2 BRA `(.L_x_359) ;  /* 0x00000000002ca947 */ /* 0x000fea0003800000 */
[----:B0-----:R-:W-:Y:S01]  /*47d0*/  @P3 FFMA.FTZ R151, R183, R152, R153 ;  /* 0x00000098b7973223 */ /* 0x001fe20000010099 */
        /* <DEDUP_REMOVED lines=10> */
.L_x_359:
        /* <DEDUP_REMOVED lines=14> */
.L_x_360:
        /* <DEDUP_REMOVED lines=12> */
.L_x_361:
[----:B------:R-:W-:Y:S05]  /*4a20*/  @!P2 BRA `(.L_x_354) ;  /* 0x0000000c00aca947 */ /* 0x000fea0003800000 */
[----:B0-----:R-:W-:Y:S01]  /*4a30*/  PRMT R148, R35, 0x7632, R148 ;  /* 0x0000763223947816 */ /* 0x001fe20000000094 */
        /* <DEDUP_REMOVED lines=13> */
.L_x_345:
[----:B------:R-:W-:Y:S05]  /*4b10*/  @!P1 BRA `(.L_x_362) ;  /* 0x0000000400c09947 */ /* 0x000fea0003800000 */
[-CC-:B0-----:R-:W-:Y:S01]  /*4b20*/  FFMA.FTZ R121, R179, R152.reuse, R153.reuse ;  /* 0x00000098b3797223 */ /* 0x181fe20000010099 */
        /* <DEDUP_REMOVED lines=17> */
.L_x_363:
        /* <DEDUP_REMOVED lines=13> */
.L_x_364:
        /* <DEDUP_REMOVED lines=12> */
.L_x_365:
[----:B------:R-:W-:Y:S01]  /*4dd0*/  F2FP.BF16.F32.PACK_AB R151, RZ, R149 ;  /* 0x00000095ff97723e */ /* 0x000fe200000010ff */
[----:B------:R-:W-:Y:S01]  /*4de0*/  FMUL.FTZ R121, R172, R159 ;  /* 0x0000009fac797220 */ /* 0x000fe20000410000 */
[-C--:B------:R-:W-:Y:S01]  /*4df0*/  FFMA.FTZ R122, R196, R152.reuse, R153 ;  /* 0x00000098c47a7223 */ /* 0x080fe20000010099 */
        /* <DEDUP_REMOVED lines=15> */
.L_x_366:
        /* <DEDUP_REMOVED lines=13> */
.L_x_367:
        /* <DEDUP_REMOVED lines=12> */
[----:B------:R-:W-:-:S07]  /*5080*/  PRMT R94, R94, 0x5410, R123 ;  /* 0x000054105e5e7816 */ /* 0x000fce000000007b */
.L_x_368:
        /* <DEDUP_REMOVED lines=11> */
.L_x_369:
        /* <DEDUP_REMOVED lines=14> */
.L_x_362:
[----:B------:R-:W-:Y:S05]  /*5220*/  @!P2 BRA `(.L_x_370) ;  /* 0x000000000030a947 */ /* 0x000fea0003800000 */
[----:B0-----:R-:W-:Y:S01]  /*5230*/  FFMA.FTZ R149, R179, R152, R153 ;  /* 0x00000098b3957223 */ /* 0x001fe20000010099 */
        /* <DEDUP_REMOVED lines=11> */
.L_x_370:
[----:B------:R-:W-:Y:S05]  /*52f0*/  @!P2 BRA `(.L_x_371) ;  /* 0x000000000034a947 */ /* 0x000fea0003800000 */
[----:B0-----:R-:W-:Y:S01]  /*5300*/  FFMA.FTZ R148, R192, R152, R153 ;  /* 0x00000098c0947223 */ /* 0x001fe20000010099 */
        /* <DEDUP_REMOVED lines=12> */
.L_x_371:
        /* <DEDUP_REMOVED lines=13> */
.L_x_372:
        /* <DEDUP_REMOVED lines=14> */
.L_x_373:
        /* <DEDUP_REMOVED lines=13> */
.L_x_374:
        /* <DEDUP_REMOVED lines=14> */
.L_x_375:
        /* <DEDUP_REMOVED lines=13> */
.L_x_376:
        /* <DEDUP_REMOVED lines=14> */
.L_x_354:
[----:B0-----:R-:W0:Y:S01]  /*58e0*/  @P1 LDC.64 R150, c[0x0][0x478] ;  /* 0x00011e00ff961b82 */ /* 0x001e220000000a00 */
[----:B------:R-:W-:Y:S01]  /*58f0*/  @P1 VIADD R159, R155, 0x100 ;  /* 0x000001009b9f1836 */ /* 0x000fe20000000000 */
[----:B------:R-:W-:-:S06]  /*5900*/  IADD3 R211, PT, PT, R211, 0x200, RZ ;  /* 0x00000200d3d37810 */ /* 0x000fcc0007ffe0ff */
[----:B------:R-:W1:Y:S01]  /*5910*/  @P2 LDC.64 R148, c[0x0][0x468] ;  /* 0x00011a00ff942b82 */ /* 0x000e620000000a00 */
[----:B0-----:R-:W-:-:S05]  /*5920*/  @P1 IMAD.WIDE.U32 R150, R159, 0x10, R150 ;  /* 0x000000109f961825 */ /* 0x001fca00078e0096 */
[----:B------:R0:W-:Y:S01]  /*5930*/  @P1 STG.E.128 desc[UR12][R150.64], R120 ;  /* 0x0000007896001986 */ /* 0x0001e2000c101d0c */
[----:B-1----:R-:W-:-:S05]  /*5940*/  @P2 IMAD.WIDE.U32 R148, R157, 0x10, R148 ;  /* 0x000000109d942825 */ /* 0x002fca00078e0094 */
[----:B------:R0:W-:Y:S01]  /*5950*/  @P2 STG.E.128 desc[UR12][R148.64], R92 ;  /* 0x0000005c94002986 */ /* 0x0001e2000c101d0c */
[----:B------:R-:W-:Y:S05]  /*5960*/  @!P2 BRA `(.L_x_377) ;  /* 0x00000000000ca947 */ /* 0x000fea0003800000 */
[----:B-----5:R-:W1:Y:S02]  /*5970*/  LDC.64 R140, c[0x0][0x390] ;  /* 0x0000e400ff8c7b82 */ /* 0x020e640000000a00 */
[----:B-1----:R-:W-:-:S06]  /*5980*/  IMAD.WIDE.U32 R140, R211, 0x10, R140 ;  /* 0x00000010d38c7825 */ /* 0x002fcc00078e008c */
[----:B------:R-:W5:Y:S02]  /*5990*/  LDG.E.128 R140, desc[UR12][R140.64] ;  /* 0x0000000c8c8c7981 */ /* 0x000f64000c1e1d00 */
.L_x_377:
[----:B0----5:R-:W-:Y:S02]  /*59a0*/  PRMT R148, R143, 0x7632, R148 ;  /* 0x000076328f947816 */ /* 0x021fe40000000094 */
[----:B------:R-:W-:Y:S02]  /*59b0*/  PRMT R149, R142, 0x7632, R149 ;  /* 0x000076328e957816 */ /* 0x000fe40000000095 */
[----:B------:R-:W-:Y:S02]  /*59c0*/  PRMT R150, R141, 0x7632, R150 ;  /* 0x000076328d967816 */ /* 0x000fe40000000096 */
[----:B------:R-:W-:Y:S01]  /*59d0*/  PRMT R151, R140, 0x7632, R151 ;  /* 0x000076328c977816 */ /* 0x000fe20000000097 */
[----:B------:R-:W-:Y:S06]  /*59e0*/  @!P0 BRA `(.L_x_378) ;  /* 0x0000000c006c8947 */ /* 0x000fec0003800000 */
[----:B------:R-:W-:Y:S05]  /*59f0*/  @!P1 BRA `(.L_x_379) ;  /* 0x0000000400c09947 */ /* 0x000fea0003800000 */
[----:B------:R-:W-:Y:S02]  /*5a00*/  ISETP.GT.AND P0, PT, R0, RZ, PT ;  /* 0x000000ff0000720c */ /* 0x000fe40003f04270 */
[C---:B------:R-:W-:Y:S02]  /*5a10*/  PRMT R0, R28.reuse, 0x7632, R0 ;  /* 0x000076321c007816 */ /* 0x040fe40000000000 */
[C---:B------:R-:W-:Y:S02]  /*5a20*/  SHF.L.U32 R157, R29.reuse, 0x10, RZ ;  /* 0x000000101d9d7819 */ /* 0x040fe400000006ff */
[----:B------:R-:W-:Y:S02]  /*5a30*/  PRMT R122, R29, 0x7632, R122 ;  /* 0x000076321d7a7816 */ /* 0x000fe4000000007a */
[----:B------:R-:W-:Y:S02]  /*5a40*/  SHF.L.U32 R151, R28, 0x10, RZ ;  /* 0x000000101c977819 */ /* 0x000fe400000006ff */
[----:B------:R-:W-:-:S02]  /*5a50*/  SHF.L.U32 R122, R122, 0x10, RZ ;  /* 0x000000107a7a7819 */ /* 0x000fc400000006ff */
[----:B------:R-:W-:Y:S01]  /*5a60*/  PRMT R149, R31, 0x7632, R149 ;  /* 0x000076321f957816 */ /* 0x000fe20000000095 */
[-CC-:B------:R-:W-:Y:S01]  /*5a70*/  @P0 FFMA.FTZ R123, R197, R152.reuse, R153.reuse ;  /* 0x00000098c57b0223 */ /* 0x180fe20000010099 */
[-CC-:B------:R-:W-:Y:S01]  /*5a80*/  @P0 FFMA.FTZ R121, R195, R152.reuse, R153.reuse ;  /* 0x00000098c3790223 */ /* 0x180fe20000010099 */
[-CC-:B------:R-:W-:Y:S01]  /*5a90*/  @P0 FFMA.FTZ R120, R208, R152.reuse, R153.reuse ;  /* 0x00000098d0780223 */ /* 0x180fe20000010099 */
[-CC-:B------:R-:W-:Y:S01]  /*5aa0*/  @P0 FFMA.FTZ R148, R210, R152.reuse, R153.reuse ;  /* 0x00000098d2940223 */ /* 0x180fe20000010099 */
[-CC-:B------:R-:W-:Y:S01]  /*5ab0*/  @P0 FFMA.FTZ R161, R199, R152.reuse, R153.reuse ;  /* 0x00000098c7a10223 */ /* 0x180fe20000010099 */
[-CC-:B------:R-:W-:Y:S01]  /*5ac0*/  @P0 FFMA.FTZ R150, R212, R152.reuse, R153.reuse ;  /* 0x00000098d4960223 */ /* 0x180fe20000010099 */
[-CC-:B------:R-:W-:Y:S01]  /*5ad0*/  @P0 FFMA.FTZ R163, R201, R152.reuse, R153.reuse ;  /* 0x00000098c9a30223 */ /* 0x180fe20000010099 */
[----:B------:R-:W-:Y:S01]  /*5ae0*/  @P0 FFMA.FTZ R152, R214, R152, R153 ;  /* 0x00000098d6980223 */ /* 0x000fe20000010099 */
[----:B------:R-:W-:Y:S01]  /*5af0*/  SHF.L.U32 R153, R0, 0x10, RZ ;  /* 0x0000001000997819 */ /* 0x000fe200000006ff */
[----:B------:R-:W-:Y:S01]  /*5b00*/  @P0 FADD.FTZ R0, R202, -R123 ;  /* 0x8000007bca000221 */ /* 0x000fe20000010000 */
[----:B------:R-:W-:Y:S01]  /*5b10*/  @P0 FADD.FTZ R121, R200, -R121 ;  /* 0x80000079c8790221 */ /* 0x000fe20000010000 */
[----:B------:R-:W-:Y:S01]  /*5b20*/  @P0 FADD.FTZ R123, R205, -R148 ;  /* 0x80000094cd7b0221 */ /* 0x000fe20000010000 */
[----:B------:R-:W-:Y:S01]  /*5b30*/  @P0 FADD.FTZ R120, R203, -R120 ;  /* 0x80000078cb780221 */ /* 0x000fe20000010000 */
[----:B------:R-:W-:Y:S01]  /*5b40*/  @P0 FFMA.FTZ R157, R172, R0, R157 ;  /* 0x00000000ac9d0223 */ /* 0x000fe2000001009d */
[----:B------:R-:W-:Y:S01]  /*5b50*/  PRMT R0, R30, 0x7632, R0 ;  /* 0x000076321e007816 */ /* 0x000fe20000000000 */
[C---:B------:R-:W-:Y:S01]  /*5b60*/  @P0 FFMA.FTZ R151, R172.reuse, R121, R151 ;  /* 0x00000079ac970223 */ /* 0x040fe20000010097 */
[C---:B------:R-:W-:Y:S01]  /*5b70*/  @P0 FFMA.FTZ R122, R172.reuse, R123, R122 ;  /* 0x0000007bac7a0223 */ /* 0x040fe2000001007a */
[----:B------:R-:W-:Y:S01]  /*5b80*/  SHF.L.U32 R149, R149, 0x10, RZ ;  /* 0x0000001095957819 */ /* 0x000fe200000006ff */
[----:B------:R-:W-:Y:S01]  /*5b90*/  @P0 FFMA.FTZ R153, R172, R120, R153 ;  /* 0x00000078ac990223 */ /* 0x000fe20000010099 */
[----:B------:R-:W-:Y:S01]  /*5ba0*/  SHF.L.U32 R148, R0, 0x10, RZ ;  /* 0x0000001000947819 */ /* 0x000fe200000006ff */
[----:B------:R-:W-:Y:S01]  /*5bb0*/  @P0 FADD.FTZ R121, R207, -R150 ;  /* 0x80000096cf790221 */ /* 0x000fe20000010000 */
[----:B------:R-:W-:Y:S01]  /*5bc0*/  SHF.L.U32 R159, R30, 0x10, RZ ;  /* 0x000000101e9f7819 */ /* 0x000fe200000006ff */
[----:B------:R-:W-:Y:S01]  /*5bd0*/  @P0 FADD.FTZ R152, R209, -R152 ;  /* 0x80000098d1980221 */ /* 0x000fe20000010000 */
[----:B------:R-:W-:Y:S01]  /*5be0*/  SHF.L.U32 R123, R31, 0x10, RZ ;  /* 0x000000101f7b7819 */ /* 0x000fe200000006ff */
        /* <DEDUP_REMOVED lines=17> */
.L_x_380:
        /* <DEDUP_REMOVED lines=9> */
.L_x_381:
        /* <DEDUP_REMOVED lines=8> */
.L_x_382:
        /* <DEDUP_REMOVED lines=9> */
.L_x_383:
        /* <DEDUP_REMOVED lines=8> */
.L_x_384:
        /* <DEDUP_REMOVED lines=9> */
.L_x_385:
        /* <DEDUP_REMOVED lines=8> */
.L_x_386:
        /* <DEDUP_REMOVED lines=13> */
.L_x_379:
        /* <DEDUP_REMOVED lines=13> */
.L_x_388:
[----:B------:R-:W-:Y:S05]  /*61d0*/  @!P2 BRA `(.L_x_389) ;  /* 0x000000000034a947 */ /* 0x000fea0003800000 */
[----:B------:R-:W-:Y:S01]  /*61e0*/  PRMT R0, R28, 0x7632, R0 ;  /* 0x000076321c007816 */ /* 0x000fe20000000000 */
[----:B------:R-:W-:Y:S01]  /*61f0*/  @P0 FFMA.FTZ R148, R208, R152, R153 ;  /* 0x00000098d0940223 */ /* 0x000fe20000010099 */
[----:B------:R-:W-:Y:S02]  /*6200*/  SHF.L.U32 R151, R4, 0x10, RZ ;  /* 0x0000001004977819 */ /* 0x000fe400000006ff */
[----:B------:R-:W-:Y:S01]  /*6210*/  SHF.L.U32 R149, R0, 0x10, RZ ;  /* 0x0000001000957819 */ /* 0x000fe200000006ff */
[----:B------:R-:W-:-:S04]  /*6220*/  @P0 FADD.FTZ R148, R203, -R148 ;  /* 0x80000094cb940221 */ /* 0x000fc80000010000 */
[----:B------:R-:W-:Y:S01]  /*6230*/  @P0 FFMA.FTZ R149, R172, R148, R149 ;  /* 0x00000094ac950223 */ /* 0x000fe20000010095 */
[----:B------:R-:W-:-:S03]  /*6240*/  PRMT R148, R140, 0x7632, R148 ;  /* 0x000076328c947816 */ /* 0x000fc60000000094 */
[----:B------:R-:W-:Y:S01]  /*6250*/  FMUL.FTZ R0, R149, UR16 ;  /* 0x0000001095007c20 */ /* 0x000fe20008410000 */
[----:B------:R-:W-:-:S03]  /*6260*/  SHF.L.U32 R148, R148, 0x10, RZ ;  /* 0x0000001094947819 */ /* 0x000fc600000006ff */
[----:B------:R-:W-:Y:S02]  /*6270*/  FMUL.FTZ R149, R151, R0 ;  /* 0x0000000097957220 */ /* 0x000fe40000410000 */
[----:B------:R-:W-:-:S03]  /*6280*/  FFMA.FTZ R81, R0, R148, R81 ;  /* 0x0000009400517223 */ /* 0x000fc60000010051 */
[----:B------:R-:W-:-:S04]  /*6290*/  F2FP.BF16.F32.PACK_AB R149, RZ, R149 ;  /* 0x00000095ff95723e */ /* 0x000fc800000010ff */
[----:B------:R-:W-:-:S07]  /*62a0*/  PRMT R92, R92, 0x5410, R149 ;  /* 0x000054105c5c7816 */ /* 0x000fce0000000095 */
.L_x_389:
        /* <DEDUP_REMOVED lines=12> */
.L_x_390:
        /* <DEDUP_REMOVED lines=14> */
.L_x_391:
        /* <DEDUP_REMOVED lines=12> */
.L_x_392:
[----:B------:R-:W-:Y:S05]  /*6510*/  @!P2 BRA `(.L_x_393) ;  /* 0x000000000034a947 */ /* 0x000fea0003800000 */
[----:B------:R-:W-:Y:S01]  /*6520*/  PRMT R0, R30, 0x7632, R0 ;  /* 0x000076321e007816 */ /* 0x000fe20000000000 */
[----:B------:R-:W-:Y:S01]  /*6530*/  @P0 FFMA.FTZ R148, R212, R152, R153 ;  /* 0x00000098d4940223 */ /* 0x000fe20000010099 */
[----:B------:R-:W-:Y:S02]  /*6540*/  IMAD.U32 R151, R6, 0x10000, RZ ;  /* 0x0001000006977824 */ /* 0x000fe400078e00ff */
        /* <DEDUP_REMOVED lines=10> */
.L_x_393:
        /* <DEDUP_REMOVED lines=12> */
.L_x_394:
        /* <DEDUP_REMOVED lines=13> */
[----:B------:R-:W-:Y:S01]  /*6780*/  PRMT R95, R95, 0x5410, R149 ;  /* 0x000054105f5f7816 */ /* 0x000fe20000000095 */
[----:B------:R-:W-:Y:S06]  /*6790*/  BRA `(.L_x_387) ;  /* 0x0000000c003c7947 */ /* 0x000fec0003800000 */
.L_x_378:
        /* <DEDUP_REMOVED lines=10> */
[----:B------:R-:W-:Y:S01]  /*6840*/  FADD.FTZ R123, R203, -R0 ;  /* 0x80000000cb7b7221 */ /* 0x000fe20000010000 */
[----:B------:R-:W-:Y:S01]  /*6850*/  FFMA.FTZ R152, R214, R152, R153 ;  /* 0x00000098d6987223 */ /* 0x000fe20000010099 */
[----:B------:R-:W-:Y:S01]  /*6860*/  FADD.FTZ R153, R205, -R120 ;  /* 0x80000078cd997221 */ /* 0x000fe20000010000 */
[----:B------:R-:W-:Y:S01]  /*6870*/  FADD.FTZ R157, R202, -R157 ;  /* 0x8000009dca9d7221 */ /* 0x000fe20000010000 */
[----:B------:R-:W-:Y:S01]  /*6880*/  FADD.FTZ R159, R204, -R159 ;  /* 0x8000009fcc9f7221 */ /* 0x000fe20000010000 */
[----:B------:R-:W-:Y:S01]  /*6890*/  FADD.FTZ R161, R207, -R122 ;  /* 0x8000007acfa17221 */ /* 0x000fe20000010000 */
[----:B------:R-:W-:Y:S01]  /*68a0*/  FADD.FTZ R163, R206, -R163 ;  /* 0x800000a3cea37221 */ /* 0x000fe20000010000 */
[C---:B------:R-:W-:Y:S01]  /*68b0*/  FMUL.FTZ R0, R172.reuse, R121 ;  /* 0x00000079ac007220 */ /* 0x040fe20000410000 */
[C---:B------:R-:W-:Y:S01]  /*68c0*/  FMUL.FTZ R120, R172.reuse, R123 ;  /* 0x0000007bac787220 */ /* 0x040fe20000410000 */
[----:B------:R-:W-:Y:S01]  /*68d0*/  FADD.FTZ R213, R209, -R152 ;  /* 0x80000098d1d57221 */ /* 0x000fe20000010000 */
[C---:B------:R-:W-:Y:S01]  /*68e0*/  FMUL.FTZ R123, R172.reuse, R153 ;  /* 0x00000099ac7b7220 */ /* 0x040fe20000410000 */
[C---:B------:R-:W-:Y:S01]  /*68f0*/  FMUL.FTZ R122, R172.reuse, R157 ;  /* 0x0000009dac7a7220 */ /* 0x040fe20000410000 */
[C---:B------:R-:W-:Y:S01]  /*6900*/  FMUL.FTZ R152, R172.reuse, R159 ;  /* 0x0000009fac987220 */ /* 0x040fe20000410000 */
[C---:B------:R-:W-:Y:S01]  /*6910*/  FMUL.FTZ R153, R172.reuse, R161 ;  /* 0x000000a1ac997220 */ /* 0x040fe20000410000 */
[C---:B------:R-:W-:Y:S01]  /*6920*/  FMUL.FTZ R154, R172.reuse, R163 ;  /* 0x000000a3ac9a7220 */ /* 0x040fe20000410000 */
[----:B------:R-:W-:Y:S01]  /*6930*/  FMUL.FTZ R172, R172, R213 ;  /* 0x000000d5acac7220 */ /* 0x000fe20000410000 */
[----:B------:R-:W-:-:S02]  /*6940*/  FSEL R157, R120, RZ, P0 ;  /* 0x000000ff789d7208 */ /* 0x000fc40000000000 */
        /* <DEDUP_REMOVED lines=9> */
.L_x_396:
        /* <DEDUP_REMOVED lines=8> */
.L_x_397:
        /* <DEDUP_REMOVED lines=10> */
.L_x_398:
        /* <DEDUP_REMOVED lines=8> */
.L_x_399:
        /* <DEDUP_REMOVED lines=10> */
.L_x_400:
        /* <DEDUP_REMOVED lines=8> */
.L_x_401:
[----:B------:R-:W-:Y:S02]  /*6ca0*/  F2FP.BF16.F32.PACK_AB R120, R157, R156 ;  /* 0x0000009c9d78723e */ /* 0x000fe400000010ff */
[----:B------:R-:W-:Y:S02]  /*6cb0*/  F2FP.BF16.F32.PACK_AB R121, R123, R122 ;  /* 0x0000007a7b79723e */ /* 0x000fe400000010ff */
[----:B------:R-:W-:Y:S02]  /*6cc0*/  FSEL R149, R172, RZ, P0 ;  /* 0x000000ffac957208 */ /* 0x000fe40000000000 */
[----:B------:R-:W-:Y:S01]  /*6cd0*/  FSEL R154, R154, RZ, P0 ;  /* 0x000000ff9a9a7208 */ /* 0x000fe20000000000 */
[----:B------:R-:W-:Y:S06]  /*6ce0*/  @!P2 BRA `(.L_x_402) ;  /* 0x00000000001ca947 */ /* 0x000fec0003800000 */
[----:B------:R-:W-:Y:S01]  /*6cf0*/  SHF.L.U32 R0, R99, 0x10, RZ ;  /* 0x0000001063007819 */ /* 0x000fe200000006ff */
[----:B------:R-:W-:Y:S01]  /*6d00*/  FMUL.FTZ R123, R154, UR16 ;  /* 0x000000109a7b7c20 */ /* 0x000fe20008410000 */
[----:B------:R-:W-:-:S03]  /*6d10*/  IMAD.U32 R151, R143, 0x10000, RZ ;  /* 0x000100008f977824 */ /* 0x000fc600078e00ff */
[-C--:B------:R-:W-:Y:S01]  /*6d20*/  FMUL.FTZ R0, R0, R123.reuse ;  /* 0x0000007b00007220 */ /* 0x080fe20000410000 */
[----:B------:R-:W-:-:S04]  /*6d30*/  FFMA.FTZ R86, R151, R123, R86 ;  /* 0x0000007b97567223 */ /* 0x000fc80000010056 */
[----:B------:R-:W-:-:S04]  /*6d40*/  F2FP.BF16.F32.PACK_AB R0, RZ, R0 ;  /* 0x00000000ff00723e */ /* 0x000fc800000010ff */
[----:B------:R-:W-:-:S07]  /*6d50*/  PRMT R95, R0, 0x7610, R95 ;  /* 0x00007610005f7816 */ /* 0x000fce000000005f */
.L_x_402:
        /* <DEDUP_REMOVED lines=11> */
.L_x_395:
        /* <DEDUP_REMOVED lines=13> */
.L_x_403:
        /* <DEDUP_REMOVED lines=13> */
.L_x_404:
        /* <DEDUP_REMOVED lines=13> */
.L_x_405:
        /* <DEDUP_REMOVED lines=13> */
.L_x_406:
        /* <DEDUP_REMOVED lines=13> */
.L_x_407:
        /* <DEDUP_REMOVED lines=13> */
.L_x_408:
        /* <DEDUP_REMOVED lines=13> */
.L_x_409:
[----:B------:R-:W-:Y:S05]  /*73c0*/  @!P2 BRA `(.L_x_387) ;  /* 0x000000000030a947 */ /* 0x000fea0003800000 */
[----:B------:R-:W-:Y:S01]  /*73d0*/  FFMA.FTZ R152, R214, R152, R153 ;  /* 0x00000098d6987223 */ /* 0x000fe20000010099 */
[----:B------:R-:W-:Y:S02]  /*73e0*/  ISETP.GT.AND P0, PT, R0, RZ, PT ;  /* 0x000000ff0000720c */ /* 0x000fe40003f04270 */
[----:B------:R-:W-:Y:S01]  /*73f0*/  SHF.L.U32 R150, R148, 0x10, RZ ;  /* 0x0000001094967819 */ /* 0x000fe200000006ff */
[----:B------:R-:W-:-:S04]  /*7400*/  FADD.FTZ R149, R209, -R152 ;  /* 0x80000098d1957221 */ /* 0x000fc80000010000 */
[----:B------:R-:W-:-:S05]  /*7410*/  FMUL.FTZ R149, R172, R149 ;  /* 0x00000095ac957220 */ /* 0x000fca0000410000 */
[----:B------:R-:W-:Y:S02]  /*7420*/  FSEL R0, R149, RZ, P0 ;  /* 0x000000ff95007208 */ /* 0x000fe40000000000 */
[----:B------:R-:W-:-:S03]  /*7430*/  SHF.L.U32 R149, R7, 0x10, RZ ;  /* 0x0000001007957819 */ /* 0x000fc600000006ff */
[----:B------:R-:W-:-:S04]  /*7440*/  FMUL.FTZ R0, R0, UR16 ;  /* 0x0000001000007c20 */ /* 0x000fc80008410000 */
[-C--:B------:R-:W-:Y:S01]  /*7450*/  FMUL.FTZ R148, R149, R0.reuse ;  /* 0x0000000095947220 */ /* 0x080fe20000410000 */
[----:B------:R-:W-:-:S04]  /*7460*/  FFMA.FTZ R87, R150, R0, R87 ;  /* 0x0000000096577223 */ /* 0x000fc80000010057 */
[----:B------:R-:W-:-:S04]  /*7470*/  F2FP.BF16.F32.PACK_AB R148, RZ, R148 ;  /* 0x00000094ff94723e */ /* 0x000fc800000010ff */
[----:B------:R-:W-:-:S07]  /*7480*/  PRMT R95, R95, 0x5410, R148 ;  /* 0x000054105f5f7816 */ /* 0x000fce0000000094 */
.L_x_387:
[----:B------:R-:W0:Y:S01]  /*7490*/  @P1 LDC.64 R152, c[0x0][0x478] ;  /* 0x00011e00ff981b82 */ /* 0x000e220000000a00 */
[----:B------:R-:W-:Y:S01]  /*74a0*/  @P1 IADD3 R155, PT, PT, R155, 0x200, RZ ;  /* 0x000002009b9b1810 */ /* 0x000fe20007ffe0ff */
[----:B------:R-:W-:-:S06]  /*74b0*/  UPLOP3.LUT UP1, UPT, UPT, UPT, UP1, 0x40, 0x4 ;  /* 0x000000000004789c */ /* 0x000fcc0003f2e810 */
        /* <DEDUP_REMOVED lines=9> */
.L_x_307:
[----:B------:R-:W1:Y:S08]  /*7550*/  S2UR UR4, SR_CTAID.X ;  /* 0x00000000000479c3 */ /* 0x000e700000002500 */
        /* <DEDUP_REMOVED lines=28> */
.L_x_411:
        /* <DEDUP_REMOVED lines=14> */
.L_x_10661:


//--------------------- .text._ZN10layer_norm13ln_bwd_kernelINS_13Kernel_traitsI13__nv_bfloat16S2_S2_S2_fjLj6144ELj1ELj1ELj8ELj16ENS_18Kernel_traits_baseILj6144ES2_S2_S2_S2_fjLj256EEEEELb1ELb0ELb0ELb0EEEvNS_9BwdParamsE --------------------------
	.section	.text._ZN10layer_norm13ln_bwd_kernelINS_13Kernel_traitsI13__nv_bfloat16S2_S2_S2_fjLj6144ELj1ELj1ELj8ELj16ENS_18Kernel_traits_baseILj6144ES2_S2_S2_S2_fjLj256EEEEELb1ELb0ELb0ELb0EEEvNS_9BwdParamsE,"ax",@progbits
	.align	128
        .global         _ZN10layer_norm13ln_bwd_kernelINS_13Kernel_traitsI13__nv_bfloat16S2_S2_S2_fjLj6144ELj1ELj1ELj8ELj16ENS_18Kernel_traits_baseILj6144ES2_S2_S2_S2_fjLj256EEEEELb1ELb0ELb0ELb0EEEvNS_9BwdParamsE
        .type           _ZN10layer_norm13ln_bwd_kernelINS_13Kernel_traitsI13__nv_bfloat16S2_S2_S2_fjLj6144ELj1ELj1ELj8ELj16ENS_18Kernel_traits_baseILj6144ES2_S2_S2_S2_fjLj256EEEEELb1ELb0ELb0ELb0EEEvNS_9BwdParamsE,@function
        .size           _ZN10layer_norm13ln_bwd_kernelINS_13Kernel_traitsI13__nv_bfloat16S2_S2_S2_fjLj6144ELj1ELj1ELj8ELj16ENS_18Kernel_traits_baseILj6144ES2_S2_S2_S2_fjLj256EEEEELb1ELb0ELb0ELb0EEEvNS_9BwdParamsE,(.L_x_10662 - _ZN10layer_norm13ln_bwd_kernelINS_13Kernel_traitsI13__nv_bfloat16S2_S2_S2_fjLj6144ELj1ELj1ELj8ELj16ENS_18Kernel_traits_baseILj6144ES2_S2_S2_S2_fjLj256EEEEELb1ELb0ELb0ELb0EEEvNS_9BwdParamsE)
        .other          _ZN10layer_norm13ln_bwd_kernelINS_13Kernel_traitsI13__nv_bfloat16S2_S2_S2_fjLj6144ELj1ELj1ELj8ELj16ENS_18Kernel_traits_baseILj6144ES2_S2_S2_S2_fjLj256EEEEELb1ELb0ELb0ELb0EEEvNS_9BwdParamsE,@"STO_CUDA_ENTRY STV_DEFAULT"
_ZN10layer_norm13ln_bwd_kernelINS_13Kernel_traitsI13__nv_bfloat16S2_S2_S2_fjLj6144ELj1ELj1ELj8ELj16ENS_18Kernel_traits_baseILj6144ES2_S2_S2_S2_fjLj256EEEEELb1ELb0ELb0ELb0EEEvNS_9BwdParamsE:
.text._ZN10layer_norm13ln_bwd_kernelINS_13Kernel_traitsI13__nv_bfloat16S2_S2_S2_fjLj6144ELj1ELj1ELj8ELj16ENS_18Kernel_traits_baseILj6144ES2_S2_S2_S2_fjLj256EEEEELb1ELb0ELb0ELb0EEEvNS_9BwdParamsE:
        /* <DEDUP_REMOVED lines=98> */
.L_x_443:
[----:B------:R-:W0:Y:S08]  /*0620*/  LDC.64 R76, c[0x0][0x3c0] ;  /* 0x0000f000ff4c7b82 */ /* 0x000e300000000a00 */
[----:B------:R-:W1:Y:S08]  /*0630*/  @P0 LDC.64 R80, c[0x0][0x3e0] ;  /* 0x0000f800ff500b82 */ /* 0x000e700000000a00 */
[----:B------:R-:W2:Y:S01]  /*0640*/  LDC.64 R78, c[0x0][0x3c8] ;  /* 0x0000f200ff4e7b82 */ /* 0x000ea20000000a00 */
[----:B0-----:R-:W-:-:S07]  /*0650*/  IMAD.WIDE R76, R95, 0x4, R76 ;  /* 0x000000045f4c7825 */ /* 0x001fce00078e024c */
[----:B------:R-:W0:Y:S01]  /*0660*/  LDC R94, c[0x0][0x388] ;  /* 0x0000e200ff5e7b82 */ /* 0x000e220000000800 */
[----:B------:R-:W3:Y:S01]  /*0670*/  LDG.E R76, desc[UR8][R76.64] ;  /* 0x000000084c4c7981 */ /* 0x000ee2000c1e1900 */
[----:B-1----:R-:W-:-:S05]  /*0680*/  @P0 IMAD.WIDE R80, R95, 0x2, R80 ;  /* 0x000000025f500825 */ /* 0x002fca00078e0250 */
[----:B------:R1:W5:Y:S01]  /*0690*/  @P0 LDG.E.U16 R149, desc[UR8][R80.64] ;  /* 0x0000000850950981 */ /* 0x000362000c1e1500 */
[C---:B--2---:R-:W-:Y:S01]  /*06a0*/  IMAD.WIDE R78, R95.reuse, 0x4, R78 ;  /* 0x000000045f4e7825 */ /* 0x044fe200078e024e */
[----:B------:R-:W2:Y:S04]  /*06b0*/  S2R R2, SR_TID.X ;  /* 0x0000000000027919 */ /* 0x000ea80000002100 */
[----:B------:R1:W5:Y:S01]  /*06c0*/  LDG.E R147, desc[UR8][R78.64] ;  /* 0x000000084e937981 */ /* 0x000362000c1e1900 */
[----:B------:R-:W-:Y:S01]  /*06d0*/  ISETP.GE.U32.AND P2, PT, R0, 0x100, PT ;  /* 0x000001000000780c */ /* 0x000fe20003f46070 */
[----:B0-----:R-:W-:-:S05]  /*06e0*/  IMAD R82, R95, R94, RZ ;  /* 0x0000005e5f527224 */ /* 0x001fca00078e02ff */
[----:B------:R-:W-:-:S04]  /*06f0*/  SHF.R.S32.HI R83, RZ, 0x1f, R82 ;  /* 0x0000001fff537819 */ /* 0x000fc80000011452 */
[----:B------:R-:W-:Y:S01]  /*0700*/  LEA.HI R83, R83, R82, RZ, 0x3 ;  /* 0x0000005253537211 */ /* 0x000fe200078f18ff */
[----:B------:R-:W-:Y:S01]  /*0710*/  BSSY.RECONVERGENT B0, `(.L_x_413) ;  /* 0x0000070000007945 */ /* 0x000fe20003800200 */
[----:B------:R-:W-:Y:S02]  /*0720*/  ISETP.NE.AND P5, PT, RZ, UR7, PT ;  /* 0x00000007ff007c0c */ /* 0x000fe4000bfa5270 */
[----:B------:R-:W-:Y:S02]  /*0730*/  CS2R R86, SRZ ;  /* 0x0000000000567805 */ /* 0x000fe4000001ff00 */
[C---:B------:R-:W-:Y:S02]  /*0740*/  ISETP.GE.U32.AND P3, PT, R0.reuse, 0x200, PT ;  /* 0x000002000000780c */ /* 0x040fe40003f66070 */
[----:B------:R-:W-:Y:S02]  /*0750*/  ISETP.GE.U32.AND P4, PT, R0, 0x300, PT ;  /* 0x000003000000780c */ /* 0x000fe40003f86070 */
[----:B--2---:R-:W-:-:S04]  /*0760*/  LEA.HI.SX32 R119, R83, R2, 0x1d ;  /* 0x0000000253777211 */ /* 0x004fc800078feaff */
[----:B------:R-:W-:Y:S02]  /*0770*/  MOV R85, R119 ;  /* 0x0000007700557202 */ /* 0x000fe40000000f00 */
[----:B---3--:R-:W-:Y:S01]  /*0780*/  FSEL R84, R76, RZ, !P5 ;  /* 0x000000ff4c547208 */ /* 0x008fe20006800000 */
[----:B-1----:R-:W-:Y:S06]  /*0790*/  @!P2 BRA `(.L_x_414) ;  /* 0x00000004009ca947 */ /* 0x002fec0003800000 */
[----:B------:R-:W0:Y:S08]  /*07a0*/  LDC.64 R76, c[0x0][0x3a8] ;  /* 0x0000ea00ff4c7b82 */ /* 0x000e300000000a00 */
[----:B------:R-:W1:Y:S08]  /*07b0*/  LDC.64 R80, c[0x0][0x428] ;  /* 0x00010a00ff507b82 */ /* 0x000e700000000a00 */
[----:B------:R-:W2:Y:S01]  /*07c0*/  LDC.64 R90, c[0x0][0x3b0] ;  /* 0x0000ec00ff5a7b82 */ /* 0x000ea20000000a00 */
[----:B0-----:R-:W-:-:S06]  /*07d0*/  IMAD.WIDE.U32 R76, R119, 0x10, R76 ;  /* 0x00000010774c7825 */ /* 0x001fcc00078e004c */
[----:B------:R-:W3:Y:S01]  /*07e0*/  LDG.E.128 R76, desc[UR8][R76.64] ;  /* 0x000000084c4c7981 */ /* 0x000ee2000c1e1d00 */
[----:B-1----:R-:W-:-:S06]  /*07f0*/  IMAD.WIDE.U32 R80, R119, 0x10, R80 ;  /* 0x0000001077507825 */ /* 0x002fcc00078e0050 */
[----:B------:R-:W4:Y:S01]  /*0800*/  LDG.E.128 R80, desc[UR8][R80.64] ;  /* 0x0000000850507981 */ /* 0x000f22000c1e1d00 */
[----:B------:R-:W-:Y:S01]  /*0810*/  ISETP.NE.U32.AND P1, PT, RZ, UR10, PT ;  /* 0x0000000aff007c0c */ /* 0x000fe2000bf25070 */
[----:B--2---:R-:W-:-:S03]  /*0820*/  IMAD.WIDE.U32 R90, R119, 0x8, R90 ;  /* 0x00000008775a7825 */ /* 0x004fc600078e005a */
[----:B------:R-:W-:-:S03]  /*0830*/  ISETP.NE.AND.EX P1, PT, RZ, UR11, PT, P1 ;  /* 0x0000000bff007c0c */ /* 0x000fc6000bf25310 */
[----:B------:R-:W5:Y:S10]  /*0840*/  LDG.E.64 R90, desc[UR8][R90.64] ;  /* 0x000000085a5a7981 */ /* 0x000f74000c1e1b00 */
[----:B------:R-:W0:Y:S01]  /*0850*/  @P1 LDC.64 R86, c[0x0][0x438] ;  /* 0x00010e00ff561b82 */ /* 0x000e220000000a00 */
[----:B------:R-:W-:-:S02]  /*0860*/  SHF.L.U32 R85, R112, 0x10, RZ ;  /* 0x0000001070557819 */ /* 0x000fc400000006ff */
        /* <DEDUP_REMOVED lines=8> */
[----:B---3--:R-:W-:-:S02]  /*08f0*/  SHF.L.U32 R3, R76, 0x10, RZ ;  /* 0x000000104c037819 */ /* 0x008fc400000006ff */
[----:B------:R-:W-:-:S03]  /*0900*/  SHF.L.U32 R127, R77, 0x10, RZ ;  /* 0x000000104d7f7819 */ /* 0x000fc600000006ff */
[----:B------:R-:W-:Y:S01]  /*0910*/  FADD.FTZ R126, -R84, R3 ;  /* 0x00000003547e7221 */ /* 0x000fe20000010100 */
[----:B------:R-:W-:Y:S02]  /*0920*/  SHF.L.U32 R133, R78, 0x10, RZ ;  /* 0x000000104e857819 */ /* 0x000fe400000006ff */
[----:B----4-:R-:W-:Y:S01]  /*0930*/  SHF.L.U32 R125, R80, 0x10, RZ ;  /* 0x00000010507d7819 */ /* 0x010fe200000006ff */
[----:B-----5:R-:W-:Y:S01]  /*0940*/  FMUL.FTZ R3, R147, R126 ;  /* 0x0000007e93037220 */ /* 0x020fe20000410000 */
[----:B0-----:R-:W-:Y:S01]  /*0950*/  FADD.FTZ R86, -R84, R127 ;  /* 0x0000007f54567221 */ /* 0x001fe20000010100 */
[----:B------:R-:W-:Y:S02]  /*0960*/  PRMT R77, R77, 0x7632, R77 ;  /* 0x000076324d4d7816 */ /* 0x000fe4000000004d */
[-C--:B------:R-:W-:Y:S01]  /*0970*/  FMUL.FTZ R126, R85, R125.reuse ;  /* 0x0000007d557e7220 */ /* 0x080fe20000410000 */
[----:B------:R-:W-:Y:S01]  /*0980*/  FADD.FTZ R36, R36, R125 ;  /* 0x0000007d24247221 */ /* 0x000fe20000010000 */
[----:B------:R-:W-:Y:S01]  /*0990*/  FFMA.FTZ R60, R3, R125, R60 ;  /* 0x0000007d033c7223 */ /* 0x000fe2000001003c */
[----:B------:R-:W-:Y:S01]  /*09a0*/  FMUL.FTZ R125, R147, R86 ;  /* 0x00000056937d7220 */ /* 0x000fe20000410000 */
[----:B------:R-:W-:Y:S01]  /*09b0*/  FADD.FTZ R86, -R84, R133 ;  /* 0x0000008554567221 */ /* 0x000fe20000010100 */
[----:B------:R-:W-:-:S02]  /*09c0*/  SHF.L.U32 R85, R82, 0x10, RZ ;  /* 0x0000001052557819 */ /* 0x000fc400000006ff */
[----:B------:R-:W-:Y:S01]  /*09d0*/  SHF.L.U32 R77, R77, 0x10, RZ ;  /* 0x000000104d4d7819 */ /* 0x000fe200000006ff */
[----:B------:R-:W-:Y:S01]  /*09e0*/  FMUL.FTZ R127, R147, R86 ;  /* 0x00000056937f7220 */ /* 0x000fe20000410000 */
[----:B------:R-:W-:Y:S02]  /*09f0*/  PRMT R76, R76, 0x7632, R76 ;  /* 0x000076324c4c7816 */ /* 0x000fe4000000004c */
[C---:B------:R-:W-:Y:S01]  /*0a00*/  SHF.L.U32 R129, R81.reuse, 0x10, RZ ;  /* 0x0000001051817819 */ /* 0x040fe200000006ff */
[----:B------:R-:W-:Y:S01]  /*0a10*/  FADD.FTZ R32, R32, R85 ;  /* 0x0000005520207221 */ /* 0x000fe20000010000 */
[----:B------:R-:W-:Y:S01]  /*0a20*/  PRMT R81, R81, 0x7632, R81 ;  /* 0x0000763251517816 */ /* 0x000fe20000000051 */
[-C--:B------:R-:W-:Y:S01]  /*0a30*/  FFMA.FTZ R56, R127, R85.reuse, R56 ;  /* 0x000000557f387223 */ /* 0x080fe20000010038 */
[----:B------:R-:W-:Y:S01]  /*0a40*/  FMUL.FTZ R130, R130, R85 ;  /* 0x0000005582827220 */ /* 0x000fe20000410000 */
[----:B------:R-:W-:Y:S01]  /*0a50*/  PRMT R80, R80, 0x7632, R80 ;  /* 0x0000763250507816 */ /* 0x000fe20000000050 */
[----:B------:R-:W-:Y:S01]  /*0a60*/  FADD.FTZ R138, -R84, R77 ;  /* 0x0000004d548a7221 */ /* 0x000fe20000010100 */
[----:B------:R-:W-:-:S02]  /*0a70*/  PRMT R78, R78, 0x7632, R78 ;  /* 0x000076324e4e7816 */ /* 0x000fc4000000004e */
[----:B------:R-:W-:Y:S01]  /*0a80*/  SHF.L.U32 R85, R76, 0x10, RZ ;  /* 0x000000104c557819 */ /* 0x000fe200000006ff */
[----:B------:R-:W-:Y:S01]  /*0a90*/  FMUL.FTZ R138, R147, R138 ;  /* 0x0000008a938a7220 */ /* 0x000fe20000410000 */
[----:B------:R-:W-:Y:S02]  /*0aa0*/  SHF.L.U32 R76, R81, 0x10, RZ ;  /* 0x00000010514c7819 */ /* 0x000fe400000006ff */
[----:B------:R-:W-:Y:S02]  /*0ab0*/  SHF.L.U32 R80, R80, 0x10, RZ ;  /* 0x0000001050507819 */ /* 0x000fe400000006ff */
[----:B------:R-:W-:Y:S02]  /*0ac0*/  SHF.L.U32 R133, R153, 0x10, RZ ;  /* 0x0000001099857819 */ /* 0x000fe400000006ff */
[----:B------:R-:W-:Y:S01]  /*0ad0*/  SHF.L.U32 R77, R78, 0x10, RZ ;  /* 0x000000104e4d7819 */ /* 0x000fe200000006ff */
[----:B------:R-:W-:Y:S01]  /*0ae0*/  FADD.FTZ R136, -R84, R85 ;  /* 0x0000005554887221 */ /* 0x000fe20000010100 */
[----:B------:R-:W-:Y:S01]  /*0af0*/  FADD.FTZ R39, R39, R76 ;  /* 0x0000004c27277221 */ /* 0x000fe20000010000 */
[-C--:B------:R-:W-:Y:S01]  /*0b00*/  FFMA.FTZ R63, R138, R76.reuse, R63 ;  /* 0x0000004c8a3f7223 */ /* 0x080fe2000001003f */
[----:B------:R-:W-:Y:S01]  /*0b10*/  FMUL.FTZ R135, R135, R76 ;  /* 0x0000004c87877220 */ /* 0x000fe20000410000 */
[----:B------:R-:W-:Y:S01]  /*0b20*/  FMUL.FTZ R133, R133, R80 ;  /* 0x0000005085857220 */ /* 0x000fe20000410000 */
[----:B------:R-:W-:Y:S01]  /*0b30*/  FADD.FTZ R140, -R84, R77 ;  /* 0x0000004d548c7221 */ /* 0x000fe20000010100 */
[----:B------:R-:W-:Y:S01]  /*0b40*/  FADD.FTZ R76, RZ, R126 ;  /* 0x0000007eff4c7221 */ /* 0x000fe20000010000 */
[----:B------:R-:W-:Y:S01]  /*0b50*/  FMUL.FTZ R136, R147, R136 ;  /* 0x0000008893887220 */ /* 0x000fe20000410000 */
[----:B------:R-:W-:Y:S01]  /*0b60*/  FFMA.FTZ R77, R3, R126, RZ ;  /* 0x0000007e034d7223 */ /* 0x000fe200000100ff */
[----:B------:R-:W-:-:S02]  /*0b70*/  SHF.L.U32 R87, R79, 0x10, RZ ;  /* 0x000000104f577819 */ /* 0x000fc400000006ff */
[----:B------:R-:W-:Y:S01]  /*0b80*/  PRMT R78, R79, 0x7632, R78 ;  /* 0x000076324f4e7816 */ /* 0x000fe2000000004e */
[----:B------:R-:W-:Y:S01]  /*0b90*/  FADD.FTZ R79, R76, R133 ;  /* 0x000000854c4f7221 */ /* 0x000fe20000010000 */
[----:B------:R-:W-:Y:S01]  /*0ba0*/  FMUL.FTZ R128, R128, R129 ;  /* 0x0000008180807220 */ /* 0x000fe20000410000 */
[----:B------:R-:W-:Y:S01]  /*0bb0*/  FFMA.FTZ R76, R136, R133, R77 ;  /* 0x00000085884c7223 */ /* 0x000fe2000001004d */
[----:B------:R-:W-:Y:S02]  /*0bc0*/  PRMT R82, R82, 0x7632, R82 ;  /* 0x0000763252527816 */ /* 0x000fe40000000052 */
[----:B------:R-:W-:Y:S01]  /*0bd0*/  SHF.L.U32 R81, R78, 0x10, RZ ;  /* 0x000000104e517819 */ /* 0x000fe200000006ff */
[----:B------:R-:W-:Y:S01]  /*0be0*/  FADD.FTZ R78, R79, R128 ;  /* 0x000000804f4e7221 */ /* 0x000fe20000010000 */
[----:B------:R-:W-:Y:S01]  /*0bf0*/  FFMA.FTZ R77, R125, R128, R76 ;  /* 0x000000807d4d7223 */ /* 0x000fe2000001004c */
[----:B------:R-:W-:Y:S01]  /*0c00*/  SHF.L.U32 R82, R82, 0x10, RZ ;  /* 0x0000001052527819 */ /* 0x000fe200000006ff */
[----:B------:R-:W-:Y:S01]  /*0c10*/  FADD.FTZ R86, -R84, R87 ;  /* 0x0000005754567221 */ /* 0x000fe20000010100 */
[----:B------:R-:W-:Y:S01]  /*0c20*/  FADD.FTZ R79, R78, R135 ;  /* 0x000000874e4f7221 */ /* 0x000fe20000010000 */
[----:B------:R-:W-:Y:S01]  /*0c30*/  FFMA.FTZ R76, R138, R135, R77 ;  /* 0x000000878a4c7223 */ /* 0x000fe2000001004d */
[----:B------:R-:W-:Y:S01]  /*0c40*/  SHF.L.U32 R87, R83, 0x10, RZ ;  /* 0x0000001053577819 */ /* 0x000fe200000006ff */
[----:B------:R-:W-:Y:S01]  /*0c50*/  FMUL.FTZ R140, R147, R140 ;  /* 0x0000008c938c7220 */ /* 0x000fe20000410000 */
[----:B------:R-:W-:Y:S01]  /*0c60*/  PRMT R83, R83, 0x7632, R83 ;  /* 0x0000763253537816 */ /* 0x000fe20000000053 */
[----:B------:R-:W-:Y:S01]  /*0c70*/  FMUL.FTZ R137, R137, R82 ;  /* 0x0000005289897220 */ /* 0x000fe20000410000 */
        /* <DEDUP_REMOVED lines=24> */
[----:B------:R-:W-:-:S07]  /*0e00*/  IADD3 R85, PT, PT, R119, 0x100, RZ ;  /* 0x0000010077557810 */ /* 0x000fce0007ffe0ff */
.L_x_414:
[----:B----4-:R-:W-:Y:S05]  /*0e10*/  BSYNC.RECONVERGENT B0 ;  /* 0x0000000000007941 */ /* 0x010fea0003800200 */
.L_x_413:
[----:B------:R-:W-:Y:S04]  /*0e20*/  BSSY.RECONVERGENT B0, `(.L_x_415) ;  /* 0x0000069000007945 */ /* 0x000fe80003800200 */
[----:B------:R-:W-:Y:S05]  /*0e30*/  @!P3 BRA `(.L_x_416) ;  /* 0x00000004009cb947 */ /* 0x000fea0003800000 */
        /* <DEDUP_REMOVED lines=12> */
[----:B------:R-:W-:Y:S01]  /*0f00*/  SHF.L.U32 R100, R68, 0x10, RZ ;  /* 0x0000001044647819 */ /* 0x000fe200000006ff */
[----:B0-----:R-:W-:-:S05]  /*0f10*/  @P1 IMAD.WIDE.U32 R98, R85, 0x10, R98 ;  /* 0x0000001055621825 */ /* 0x001fca00078e0062 */
[----:B------:R0:W5:Y:S02]  /*0f20*/  @P1 LDG.E.128 R8, desc[UR8][R98.64] ;  /* 0x0000000862081981 */ /* 0x000164000c1e1d00 */
[----:B0-----:R-:W-:Y:S02]  /*0f30*/  SHF.L.U32 R98, R69, 0x10, RZ ;  /* 0x0000001045627819 */ /* 0x001fe400000006ff */
[----:B------:R-:W-:Y:S02]  /*0f40*/  SHF.L.U32 R141, R155, 0x10, RZ ;  /* 0x000000109b8d7819 */ /* 0x000fe400000006ff */
[----:B------:R-:W-:Y:S02]  /*0f50*/  SHF.L.U32 R145, R154, 0x10, RZ ;  /* 0x000000109a917819 */ /* 0x000fe400000006ff */
[----:B------:R-:W-:Y:S02]  /*0f60*/  IADD3 R85, PT, PT, R85, 0x100, RZ ;  /* 0x0000010055557810 */ /* 0x000fe40007ffe0ff */
[----:B---3--:R-:W-:-:S02]  /*0f70*/  SHF.L.U32 R97, R76, 0x10, RZ ;  /* 0x000000104c617819 */ /* 0x008fc400000006ff */
[----:B------:R-:W-:-:S03]  /*0f80*/  SHF.L.U32 R103, R77, 0x10, RZ ;  /* 0x000000104d677819 */ /* 0x000fc600000006ff */
[----:B------:R-:W-:Y:S01]  /*0f90*/  FADD.FTZ R96, -R84, R97 ;  /* 0x0000006154607221 */ /* 0x000fe20000010100 */
[----:B----4-:R-:W-:-:S03]  /*0fa0*/  SHF.L.U32 R101, R80, 0x10, RZ ;  /* 0x0000001050657819 */ /* 0x010fc600000006ff */
[----:B-----5:R-:W-:Y:S01]  /*0fb0*/  FMUL.FTZ R97, R147, R96 ;  /* 0x0000006093617220 */ /* 0x020fe20000410000 */
[----:B------:R-:W-:Y:S01]  /*0fc0*/  FADD.FTZ R102, -R84, R103 ;  /* 0x0000006754667221 */ /* 0x000fe20000010100 */
[----:B------:R-:W-:Y:S01]  /*0fd0*/  SHF.L.U32 R103, R78, 0x10, RZ ;  /* 0x000000104e677819 */ /* 0x000fe200000006ff */
[-C--:B------:R-:W-:Y:S01]  /*0fe0*/  FMUL.FTZ R96, R100, R101.reuse ;  /* 0x0000006564607220 */ /* 0x080fe20000410000 */
[----:B------:R-:W-:Y:S01]  /*0ff0*/  FADD.FTZ R28, R28, R101 ;  /* 0x000000651c1c7221 */ /* 0x000fe20000010000 */
[----:B------:R-:W-:Y:S01]  /*1000*/  FFMA.FTZ R52, R97, R101, R52 ;  /* 0x0000006561347223 */ /* 0x000fe20000010034 */
[----:B------:R-:W-:Y:S01]  /*1010*/  SHF.L.U32 R101, R81, 0x10, RZ ;  /* 0x0000001051657819 */ /* 0x000fe200000006ff */
[----:B------:R-:W-:Y:S01]  /*1020*/  FMUL.FTZ R99, R147, R102 ;  /* 0x0000006693637220 */ /* 0x000fe20000410000 */
[----:B------:R-:W-:Y:S01]  /*1030*/  FADD.FTZ R100, -R84, R103 ;  /* 0x0000006754647221 */ /* 0x000fe20000010100 */
[----:B------:R-:W-:Y:S02]  /*1040*/  SHF.L.U32 R105, R79, 0x10, RZ ;  /* 0x000000104f697819 */ /* 0x000fe400000006ff */
[----:B------:R-:W-:Y:S01]  /*1050*/  FADD.FTZ R30, R30, R101 ;  /* 0x000000651e1e7221 */ /* 0x000fe20000010000 */
[-C--:B------:R-:W-:Y:S01]  /*1060*/  FFMA.FTZ R54, R99, R101.reuse, R54 ;  /* 0x0000006563367223 */ /* 0x080fe20000010036 */
[----:B------:R-:W-:Y:S01]  /*1070*/  FMUL.FTZ R98, R98, R101 ;  /* 0x0000006562627220 */ /* 0x000fe20000410000 */
[----:B------:R-:W-:Y:S01]  /*1080*/  FMUL.FTZ R101, R147, R100 ;  /* 0x0000006493657220 */ /* 0x000fe20000410000 */
[----:B------:R-:W-:-:S02]  /*1090*/  SHF.L.U32 R103, R82, 0x10, RZ ;  /* 0x0000001052677819 */ /* 0x000fc400000006ff */
[----:B------:R-:W-:Y:S01]  /*10a0*/  SHF.L.U32 R100, R70, 0x10, RZ ;  /* 0x0000001046647819 */ /* 0x000fe200000006ff */
[----:B------:R-:W-:Y:S01]  /*10b0*/  FADD.FTZ R102, -R84, R105 ;  /* 0x0000006954667221 */ /* 0x000fe20000010100 */
[----:B------:R-:W-:Y:S01]  /*10c0*/  PRMT R77, R77, 0x7632, R77 ;  /* 0x000076324d4d7816 */ /* 0x000fe2000000004d */
[----:B------:R-:W-:Y:S01]  /*10d0*/  FADD.FTZ R24, R24, R103 ;  /* 0x0000006718187221 */ /* 0x000fe20000010000 */
[----:B------:R-:W-:Y:S01]  /*10e0*/  PRMT R76, R76, 0x7632, R76 ;  /* 0x000076324c4c7816 */ /* 0x000fe2000000004c */
[-C--:B------:R-:W-:Y:S01]  /*10f0*/  FFMA.FTZ R48, R101, R103.reuse, R48 ;  /* 0x0000006765307223 */ /* 0x080fe20000010030 */
[----:B------:R-:W-:Y:S01]  /*1100*/  FMUL.FTZ R100, R100, R103 ;  /* 0x0000006764647220 */ /* 0x000fe20000410000 */
[----:B------:R-:W-:Y:S01]  /*1110*/  SHF.L.U32 R77, R77, 0x10, RZ ;  /* 0x000000104d4d7819 */ /* 0x000fe200000006ff */
[----:B------:R-:W-:Y:S01]  /*1120*/  FMUL.FTZ R103, R147, R102 ;  /* 0x0000006693677220 */ /* 0x000fe20000410000 */
[----:B------:R-:W-:Y:S02]  /*1130*/  SHF.L.U32 R139, R83, 0x10, RZ ;  /* 0x00000010538b7819 */ /* 0x000fe400000006ff */
[----:B------:R-:W-:-:S02]  /*1140*/  SHF.L.U32 R102, R71, 0x10, RZ ;  /* 0x0000001047667819 */ /* 0x000fc400000006ff */
[----:B------:R-:W-:Y:S01]  /*1150*/  SHF.L.U32 R105, R76, 0x10, RZ ;  /* 0x000000104c697819 */ /* 0x000fe200000006ff */
[----:B------:R-:W-:Y:S01]  /*1160*/  FADD.FTZ R142, -R84, R77 ;  /* 0x0000004d548e7221 */ /* 0x000fe20000010100 */
[----:B------:R-:W-:Y:S02]  /*1170*/  PRMT R81, R81, 0x7632, R81 ;  /* 0x0000763251517816 */ /* 0x000fe40000000051 */
[----:B------:R-:W-:Y:S02]  /*1180*/  PRMT R80, R80, 0x7632, R80 ;  /* 0x0000763250507816 */ /* 0x000fe40000000050 */
[----:B------:R-:W-:Y:S01]  /*1190*/  PRMT R78, R78, 0x7632, R78 ;  /* 0x000076324e4e7816 */ /* 0x000fe2000000004e */
[----:B------:R-:W-:Y:S01]  /*11a0*/  FADD.FTZ R26, R26, R139 ;  /* 0x0000008b1a1a7221 */ /* 0x000fe20000010000 */
[-C--:B------:R-:W-:Y:S01]  /*11b0*/  FFMA.FTZ R50, R103, R139.reuse, R50 ;  /* 0x0000008b67327223 */ /* 0x080fe20000010032 */
[----:B------:R-:W-:Y:S01]  /*11c0*/  FMUL.FTZ R102, R102, R139 ;  /* 0x0000008b66667220 */ /* 0x000fe20000410000 */
[----:B------:R-:W-:Y:S01]  /*11d0*/  FADD.FTZ R104, -R84, R105 ;  /* 0x0000006954687221 */ /* 0x000fe20000010100 */
[----:B------:R-:W-:Y:S01]  /*11e0*/  SHF.L.U32 R76, R81, 0x10, RZ ;  /* 0x00000010514c7819 */ /* 0x000fe200000006ff */
[----:B------:R-:W-:Y:S01]  /*11f0*/  FMUL.FTZ R142, R147, R142 ;  /* 0x0000008e938e7220 */ /* 0x000fe20000410000 */
[----:B------:R-:W-:-:S02]  /*1200*/  SHF.L.U32 R139, R156, 0x10, RZ ;  /* 0x000000109c8b7819 */ /* 0x000fc400000006ff */
[----:B------:R-:W-:Y:S02]  /*1210*/  SHF.L.U32 R80, R80, 0x10, RZ ;  /* 0x0000001050507819 */ /* 0x000fe400000006ff */
[----:B------:R-:W-:Y:S02]  /*1220*/  SHF.L.U32 R105, R157, 0x10, RZ ;  /* 0x000000109d697819 */ /* 0x000fe400000006ff */
[----:B------:R-:W-:Y:S01]  /*1230*/  SHF.L.U32 R77, R78, 0x10, RZ ;  /* 0x000000104e4d7819 */ /* 0x000fe200000006ff */
[----:B------:R-:W-:Y:S01]  /*1240*/  FADD.FTZ R31, R31, R76 ;  /* 0x0000004c1f1f7221 */ /* 0x000fe20000010000 */
[-C--:B------:R-:W-:Y:S01]  /*1250*/  FFMA.FTZ R55, R142, R76.reuse, R55 ;  /* 0x0000004c8e377223 */ /* 0x080fe20000010037 */
[----:B------:R-:W-:Y:S01]  /*1260*/  FMUL.FTZ R139, R139, R76 ;  /* 0x0000004c8b8b7220 */ /* 0x000fe20000410000 */
[----:B------:R-:W-:Y:S01]  /*1270*/  FMUL.FTZ R105, R105, R80 ;  /* 0x0000005069697220 */ /* 0x000fe20000410000 */
[----:B------:R-:W-:Y:S01]  /*1280*/  FADD.FTZ R144, -R84, R77 ;  /* 0x0000004d54907221 */ /* 0x000fe20000010100 */
[----:B------:R-:W-:Y:S01]  /*1290*/  FADD.FTZ R76, R87, R96 ;  /* 0x00000060574c7221 */ /* 0x000fe20000010000 */
[----:B------:R-:W-:Y:S01]  /*12a0*/  FMUL.FTZ R104, R147, R104 ;  /* 0x0000006893687220 */ /* 0x000fe20000410000 */
[----:B------:R-:W-:Y:S01]  /*12b0*/  FFMA.FTZ R77, R97, R96, R86 ;  /* 0x00000060614d7223 */ /* 0x000fe20000010056 */
[----:B------:R-:W-:Y:S01]  /*12c0*/  PRMT R78, R79, 0x7632, R78 ;  /* 0x000076324f4e7816 */ /* 0x000fe2000000004e */
[----:B------:R-:W-:-:S02]  /*12d0*/  FADD.FTZ R79, R76, R105 ;  /* 0x000000694c4f7221 */ /* 0x000fc40000010000 */
[----:B------:R-:W-:Y:S01]  /*12e0*/  FFMA.FTZ R76, R104, R105, R77 ;  /* 0x00000069684c7223 */ /* 0x000fe2000001004d */
[----:B------:R-:W-:Y:S02]  /*12f0*/  PRMT R82, R82, 0x7632, R82 ;  /* 0x0000763252527816 */ /* 0x000fe40000000052 */
[----:B------:R-:W-:Y:S01]  /*1300*/  SHF.L.U32 R81, R78, 0x10, RZ ;  /* 0x000000104e517819 */ /* 0x000fe200000006ff */
[----:B------:R-:W-:Y:S01]  /*1310*/  FADD.FTZ R78, R79, R98 ;  /* 0x000000624f4e7221 */ /* 0x000fe20000010000 */
[----:B------:R-:W-:Y:S01]  /*1320*/  FFMA.FTZ R77, R99, R98, R76 ;  /* 0x00000062634d7223 */ /* 0x000fe2000001004c */
[----:B------:R-:W-:Y:S02]  /*1330*/  SHF.L.U32 R82, R82, 0x10, RZ ;  /* 0x0000001052527819 */ /* 0x000fe400000006ff */
[----:B------:R-:W-:Y:S01]  /*1340*/  FADD.FTZ R79, R78, R139 ;  /* 0x0000008b4e4f7221 */ /* 0x000fe20000010000 */
[----:B------:R-:W-:Y:S01]  /*1350*/  FFMA.FTZ R76, R142, R139, R77 ;  /* 0x0000008b8e4c7223 */ /* 0x000fe2000001004d */
[----:B------:R-:W-:Y:S01]  /*1360*/  PRMT R83, R83, 0x7632, R83 ;  /* 0x0000763253537816 */ /* 0x000fe20000000053 */
[----:B------:R-:W-:Y:S01]  /*1370*/  FMUL.FTZ R144, R147, R144 ;  /* 0x0000009093907220 */ /* 0x000fe20000410000 */
[----:B------:R-:W-:Y:S01]  /*1380*/  FMUL.FTZ R141, R141, R82 ;  /* 0x000000528d8d7220 */ /* 0x000fe20000410000 */
[----:B------:R-:W-:Y:S01]  /*1390*/  FADD.FTZ R78, R79, R100 ;  /* 0x000000644f4e7221 */ /* 0x000fe20000010000 */
[----:B------:R-:W-:Y:S01]  /*13a0*/  FFMA.FTZ R77, R101, R100, R76 ;  /* 0x00000064654d7223 */ /* 0x000fe2000001004c */
[----:B------:R-:W-:Y:S01]  /*13b0*/  FADD.FTZ R29, R29, R80 ;  /* 0x000000501d1d7221 */ /* 0x000fe20000010000 */
[----:B------:R-:W-:Y:S01]  /*13c0*/  FFMA.FTZ R53, R104, R80, R53 ;  /* 0x0000005068357223 */ /* 0x000fe20000010035 */
[----:B------:R-:W-:Y:S01]  /*13d0*/  SHF.L.U32 R80, R83, 0x10, RZ ;  /* 0x0000001053507819 */ /* 0x000fe200000006ff */
[----:B------:R-:W-:Y:S01]  /*13e0*/  FADD.FTZ R148, -R84, R81 ;  /* 0x0000005154947221 */ /* 0x000fe20000010100 */
[----:B------:R-:W-:Y:S01]  /*13f0*/  FADD.FTZ R79, R78, R141 ;  /* 0x0000008d4e4f7221 */ /* 0x000fe20000010000 */
[----:B------:R-:W-:-:S02]  /*1400*/  FFMA.FTZ R76, R144, R141, R77 ;  /* 0x0000008d904c7223 */ /* 0x000fc4000001004d */
        /* <DEDUP_REMOVED lines=10> */
.L_x_416:
[----:B------:R-:W-:Y:S05]  /*14b0*/  BSYNC.RECONVERGENT B0 ;  /* 0x0000000000007941 */ /* 0x000fea0003800200 */
.L_x_415:
        /* <DEDUP_REMOVED lines=20> */
[C---:B---3--:R-:W-:Y:S02]  /*1600*/  PRMT R110, R81.reuse, 0x7632, R110 ;  /* 0x00007632516e7816 */ /* 0x048fe4000000006e */
[----:B------:R-:W-:Y:S02]  /*1610*/  SHF.L.U32 R81, R81, 0x10, RZ ;  /* 0x0000001051517819 */ /* 0x000fe400000006ff */
[----:B------:R-:W-:Y:S02]  /*1620*/  SHF.L.U32 R109, R80, 0x10, RZ ;  /* 0x00000010506d7819 */ /* 0x000fe400000006ff */
[----:B------:R-:W-:-:S02]  /*1630*/  PRMT R111, R82, 0x7632, R111 ;  /* 0x00007632526f7816 */ /* 0x000fc4000000006f */
[----:B------:R-:W-:Y:S01]  /*1640*/  SHF.L.U32 R117, R82, 0x10, RZ ;  /* 0x0000001052757819 */ /* 0x000fe200000006ff */
[----:B------:R-:W-:Y:S01]  /*1650*/  FADD.FTZ R82, -R84, R81 ;  /* 0x0000005154527221 */ /* 0x000fe20000010100 */
[----:B------:R-:W-:Y:S02]  /*1660*/  SHF.L.U32 R81, R110, 0x10, RZ ;  /* 0x000000106e517819 */ /* 0x000fe400000006ff */
[----:B------:R-:W-:Y:S01]  /*1670*/  PRMT R85, R80, 0x7632, R85 ;  /* 0x0000763250557816 */ /* 0x000fe20000000055 */
[C---:B------:R-:W-:Y:S02]  /*1680*/  FADD.FTZ R80, -R84.reuse, R109 ;  /* 0x0000006d54507221 */ /* 0x040fe40000010100 */
[----:B------:R-:W-:Y:S01]  /*1690*/  FADD.FTZ R122, -R84, R81 ;  /* 0x00000051547a7221 */ /* 0x000fe20000010100 */
[----:B----4-:R-:W-:Y:S01]  /*16a0*/  SHF.L.U32 R81, R76, 0x10, RZ ;  /* 0x000000104c517819 */ /* 0x010fe200000006ff */
[----:B0----5:R-:W-:Y:S01]  /*16b0*/  FMUL.FTZ R107, R147, R80 ;  /* 0x00000050936b7220 */ /* 0x021fe20000410000 */
[----:B------:R-:W-:-:S02]  /*16c0*/  PRMT R118, R83, 0x7632, R118 ;  /* 0x0000763253767816 */ /* 0x000fc40000000076 */
[----:B------:R-:W-:Y:S01]  /*16d0*/  SHF.L.U32 R83, R83, 0x10, RZ ;  /* 0x0000001053537819 */ /* 0x000fe200000006ff */
[-C--:B------:R-:W-:Y:S01]  /*16e0*/  FMUL.FTZ R108, R108, R81.reuse ;  /* 0x000000516c6c7220 */ /* 0x080fe20000410000 */
[----:B------:R-:W-:Y:S01]  /*16f0*/  SHF.L.U32 R111, R111, 0x10, RZ ;  /* 0x000000106f6f7819 */ /* 0x000fe200000006ff */
[----:B------:R-:W-:Y:S01]  /*1700*/  FADD.FTZ R20, R20, R81 ;  /* 0x0000005114147221 */ /* 0x000fe20000010000 */
[----:B------:R-:W-:Y:S01]  /*1710*/  FFMA.FTZ R44, R107, R81, R44 ;  /* 0x000000516b2c7223 */ /* 0x000fe2000001002c */
[----:B------:R-:W-:Y:S01]  /*1720*/  SHF.L.U32 R85, R85, 0x10, RZ ;  /* 0x0000001055557819 */ /* 0x000fe200000006ff */
[C---:B------:R-:W-:Y:S01]  /*1730*/  FADD.FTZ R116, -R84.reuse, R117 ;  /* 0x0000007554747221 */ /* 0x040fe20000010100 */
[----:B------:R-:W-:Y:S01]  /*1740*/  SHF.L.U32 R81, R77, 0x10, RZ ;  /* 0x000000104d517819 */ /* 0x000fe200000006ff */
[----:B------:R-:W-:Y:S01]  /*1750*/  FMUL.FTZ R109, R147, R82 ;  /* 0x00000052936d7220 */ /* 0x000fe20000410000 */
[----:B------:R-:W-:Y:S01]  /*1760*/  SHF.L.U32 R110, R65, 0x10, RZ ;  /* 0x00000010416e7819 */ /* 0x000fe200000006ff */
[C---:B------:R-:W-:Y:S01]  /*1770*/  FADD.FTZ R120, -R84.reuse, R83 ;  /* 0x0000005354787221 */ /* 0x040fe20000010100 */
[----:B------:R-:W-:Y:S01]  /*1780*/  FADD.FTZ R134, -R84, R111 ;  /* 0x0000006f54867221 */ /* 0x000fe20000010100 */
[----:B------:R-:W-:Y:S01]  /*1790*/  PRMT R76, R76, 0x7632, R76 ;  /* 0x000076324c4c7816 */ /* 0x000fe2000000004c */
[----:B------:R-:W-:Y:S01]  /*17a0*/  FADD.FTZ R106, -R84, R85 ;  /* 0x00000055546a7221 */ /* 0x000fe20000010100 */
[----:B------:R-:W-:Y:S01]  /*17b0*/  FADD.FTZ R22, R22, R81 ;  /* 0x0000005116167221 */ /* 0x000fe20000010000 */
[-C--:B------:R-:W-:Y:S01]  /*17c0*/  FFMA.FTZ R46, R109, R81.reuse, R46 ;  /* 0x000000516d2e7223 */ /* 0x080fe2000001002e */
[----:B------:R-:W-:Y:S01]  /*17d0*/  FMUL.FTZ R110, R110, R81 ;  /* 0x000000516e6e7220 */ /* 0x000fe20000410000 */
[----:B------:R-:W-:Y:S01]  /*17e0*/  FMUL.FTZ R111, R147, R116 ;  /* 0x00000074936f7220 */ /* 0x000fe20000410000 */
[----:B------:R-:W-:-:S02]  /*17f0*/  PRMT R77, R77, 0x7632, R77 ;  /* 0x000076324d4d7816 */ /* 0x000fc4000000004d */
[----:B------:R-:W-:Y:S02]  /*1800*/  SHF.L.U32 R81, R78, 0x10, RZ ;  /* 0x000000104e517819 */ /* 0x000fe400000006ff */
[----:B------:R-:W-:Y:S01]  /*1810*/  SHF.L.U32 R116, R66, 0x10, RZ ;  /* 0x0000001042747819 */ /* 0x000fe200000006ff */
[C---:B------:R-:W-:Y:S01]  /*1820*/  FMUL.FTZ R117, R147.reuse, R120 ;  /* 0x0000007893757220 */ /* 0x040fe20000410000 */
[----:B------:R-:W-:Y:S01]  /*1830*/  SHF.L.U32 R76, R76, 0x10, RZ ;  /* 0x000000104c4c7819 */ /* 0x000fe200000006ff */
        /* <DEDUP_REMOVED lines=9> */
[-C--:B------:R-:W-:Y:S01]  /*18d0*/  FFMA.FTZ R45, R106, R76.reuse, R45 ;  /* 0x0000004c6a2d7223 */ /* 0x080fe2000001002d */
[----:B------:R-:W-:Y:S01]  /*18e0*/  FMUL.FTZ R121, R121, R76 ;  /* 0x0000004c79797220 */ /* 0x000fe20000410000 */
[----:B------:R-:W-:Y:S01]  /*18f0*/  PRMT R79, R79, 0x7632, R79 ;  /* 0x000076324f4f7816 */ /* 0x000fe2000000004f */
[----:B------:R-:W-:Y:S01]  /*1900*/  FADD.FTZ R23, R23, R77 ;  /* 0x0000004d17177221 */ /* 0x000fe20000010000 */
[-C--:B------:R-:W-:Y:S01]  /*1910*/  FFMA.FTZ R47, R122, R77.reuse, R47 ;  /* 0x0000004d7a2f7223 */ /* 0x080fe2000001002f */
[----:B------:R-:W-:Y:S01]  /*1920*/  FMUL.FTZ R120, R120, R77 ;  /* 0x0000004d78787220 */ /* 0x000fe20000410000 */
[----:B------:R-:W-:Y:S01]  /*1930*/  FADD.FTZ R76, R87, R108 ;  /* 0x0000006c574c7221 */ /* 0x000fe20000010000 */
[----:B------:R-:W-:Y:S01]  /*1940*/  FFMA.FTZ R77, R107, R108, R86 ;  /* 0x0000006c6b4d7223 */ /* 0x000fe20000010056 */
[----:B------:R-:W-:-:S02]  /*1950*/  SHF.L.U32 R80, R79, 0x10, RZ ;  /* 0x000000104f507819 */ /* 0x000fc400000006ff */
[----:B------:R-:W-:Y:S01]  /*1960*/  FADD.FTZ R79, R76, R121 ;  /* 0x000000794c4f7221 */ /* 0x000fe20000010000 */
[----:B------:R-:W-:Y:S01]  /*1970*/  FFMA.FTZ R76, R106, R121, R77 ;  /* 0x000000796a4c7223 */ /* 0x000fe2000001004d */
[----:B------:R-:W-:Y:S02]  /*1980*/  PRMT R78, R78, 0x7632, R78 ;  /* 0x000076324e4e7816 */ /* 0x000fe4000000004e */
[----:B------:R-:W-:Y:S01]  /*1990*/  FADD.FTZ R79, R79, R110 ;  /* 0x0000006e4f4f7221 */ /* 0x000fe20000010000 */
[----:B------:R-:W-:Y:S01]  /*19a0*/  FFMA.FTZ R77, R109, R110, R76 ;  /* 0x0000006e6d4d7223 */ /* 0x000fe2000001004c */
[----:B------:R-:W-:Y:S01]  /*19b0*/  SHF.L.U32 R78, R78, 0x10, RZ ;  /* 0x000000104e4e7819 */ /* 0x000fe200000006ff */
[----:B------:R-:W-:Y:S01]  /*19c0*/  FMUL.FTZ R134, R147, R134 ;  /* 0x0000008693867220 */ /* 0x000fe20000410000 */
[----:B------:R-:W-:Y:S01]  /*19d0*/  FADD.FTZ R79, R79, R120 ;  /* 0x000000784f4f7221 */ /* 0x000fe20000010000 */
[----:B------:R-:W-:Y:S01]  /*19e0*/  FFMA.FTZ R76, R122, R120, R77 ;  /* 0x000000787a4c7223 */ /* 0x000fe2000001004d */
[----:B------:R-:W-:Y:S01]  /*19f0*/  SHF.L.U32 R83, R118, 0x10, RZ ;  /* 0x0000001076537819 */ /* 0x000fe200000006ff */
[----:B------:R-:W-:Y:S01]  /*1a00*/  FADD.FTZ R17, R17, R78 ;  /* 0x0000004e11117221 */ /* 0x000fe20000010000 */
[----:B------:R-:W-:Y:S01]  /*1a10*/  SHF.L.U32 R118, R67, 0x10, RZ ;  /* 0x0000001043767819 */ /* 0x000fe200000006ff */
[-C--:B------:R-:W-:Y:S01]  /*1a20*/  FFMA.FTZ R41, R134, R78.reuse, R41 ;  /* 0x0000004e86297223 */ /* 0x080fe20000010029 */
[----:B------:R-:W-:Y:S01]  /*1a30*/  FMUL.FTZ R123, R123, R78 ;  /* 0x0000004e7b7b7220 */ /* 0x000fe20000410000 */
[----:B------:R-:W-:Y:S01]  /*1a40*/  FADD.FTZ R78, R79, R116 ;  /* 0x000000744f4e7221 */ /* 0x000fe20000010000 */
[----:B------:R-:W-:Y:S01]  /*1a50*/  FFMA.FTZ R77, R111, R116, R76 ;  /* 0x000000746f4d7223 */ /* 0x000fe2000001004c */
[----:B------:R-:W-:Y:S01]  /*1a60*/  FADD.FTZ R124, -R84, R83 ;  /* 0x00000053547c7221 */ /* 0x000fe20000010100 */
[----:B------:R-:W-:Y:S01]  /*1a70*/  FMUL.FTZ R118, R118, R81 ;  /* 0x0000005176767220 */ /* 0x000fe20000410000 */
        /* <DEDUP_REMOVED lines=11> */
[----:B------:R-:W-:-:S07]  /*1b30*/  FFMA.FTZ R86, R124, R131, R77 ;  /* 0x000000837c567223 */ /* 0x000fce000001004d */
.L_x_418:
[----:B------:R-:W-:Y:S05]  /*1b40*/  BSYNC.RECONVERGENT B0 ;  /* 0x0000000000007941 */ /* 0x000fea0003800200 */
.L_x_417:
        /* <DEDUP_REMOVED lines=31> */
.L_x_420:
[----:B------:R-:W-:Y:S05]  /*1d40*/  BSYNC.RECONVERGENT B0 ;  /* 0x0000000000007941 */ /* 0x000fea0003800200 */
.L_x_419:
        /* <DEDUP_REMOVED lines=22> */
[----:B------:R-:W-:Y:S02]  /*1eb0*/  FADD.FTZ R76, R80, R77 ;  /* 0x0000004d504c7221 */ /* 0x000fe40000010000 */
[----:B------:R-:W0:Y:S01]  /*1ec0*/  LDS.128 R80, [UR5] ;  /* 0x00000005ff507984 */ /* 0x000e220008000c00 */
[----:B------:R-:W-:Y:S01]  /*1ed0*/  FADD.FTZ R77, R78, R85 ;  /* 0x000000554e4d7221 */ /* 0x000fe20000010000 */
[----:B------:R-:W-:Y:S02]  /*1ee0*/  FADD.FTZ R76, R79, R76 ;  /* 0x0000004c4f4c7221 */ /* 0x000fe40000010000 */
[----:B------:R-:W1:Y:S01]  /*1ef0*/  LDS.128 R84, [UR6] ;  /* 0x00000006ff547984 */ /* 0x000e620008000c00 */
[----:B0-----:R-:W-:Y:S01]  /*1f00*/  FADD.FTZ R77, R77, R80 ;  /* 0x000000504d4d7221 */ /* 0x001fe20000010000 */
[----:B------:R-:W-:Y:S01]  /*1f10*/  FADD.FTZ R76, R76, R81 ;  /* 0x000000514c4c7221 */ /* 0x000fe20000010000 */
[----:B------:R-:W-:Y:S01]  /*1f20*/  HFMA2 R80, -RZ, RZ, 1.875, 0 ;  /* 0x3f800000ff507431 */ /* 0x000fe200000001ff */
[----:B-----5:R-:W-:Y:S01]  /*1f30*/  @P0 SHF.L.U32 R80, R149, 0x10, RZ ;  /* 0x0000001095500819 */ /* 0x020fe200000006ff */
[----:B------:R-:W-:Y:S01]  /*1f40*/  FADD.FTZ R77, R82, R77 ;  /* 0x0000004d524d7221 */ /* 0x000fe20000010000 */
[----:B------:R-:W-:-:S03]  /*1f50*/  FADD.FTZ R76, R83, R76 ;  /* 0x0000004c534c7221 */ /* 0x000fc60000010000 */
[----:B-1----:R-:W-:Y:S01]  /*1f60*/  FADD.FTZ R77, R77, R84 ;  /* 0x000000544d4d7221 */ /* 0x002fe20000010000 */
        /* <DEDUP_REMOVED lines=13> */
[-C--:B------:R-:W-:Y:S01]  /*2040*/  FFMA.FTZ R78, R146, R81.reuse, R82 ;  /* 0x00000051924e7223 */ /* 0x080fe20000010052 */
[----:B------:R-:W-:Y:S02]  /*2050*/  ISETP.GE.U32.AND P5, PT, R90, RZ, PT ;  /* 0x000000ff5a00720c */ /* 0x000fe40003fa6070 */
[----:B------:R-:W-:Y:S01]  /*2060*/  FADD.FTZ R76, R132, -R77 ;  /* 0x8000004d844c7221 */ /* 0x000fe20000010000 */
[----:B------:R-:W-:Y:S01]  /*2070*/  FADD.FTZ R84, R143, -R78 ;  /* 0x8000004e8f547221 */ /* 0x000fe20000010000 */
[-CC-:B------:R-:W-:Y:S01]  /*2080*/  FFMA.FTZ R77, R127, R81.reuse, R82.reuse ;  /* 0x000000517f4d7223 */ /* 0x180fe20000010052 */
[----:B------:R-:W-:Y:S01]  /*2090*/  FFMA.FTZ R78, R140, R81, R82 ;  /* 0x000000518c4e7223 */ /* 0x000fe20000010052 */
[C---:B------:R-:W-:Y:S01]  /*20a0*/  FMUL.FTZ R79, R147.reuse, R76 ;  /* 0x0000004c934f7220 */ /* 0x040fe20000410000 */
[----:B------:R-:W-:Y:S01]  /*20b0*/  FMUL.FTZ R85, R147, R84 ;  /* 0x0000005493557220 */ /* 0x000fe20000410000 */
[----:B------:R-:W-:Y:S01]  /*20c0*/  FADD.FTZ R76, R130, -R77 ;  /* 0x8000004d824c7221 */ /* 0x000fe20000010000 */
[----:B------:R-:W-:Y:S01]  /*20d0*/  FADD.FTZ R78, R137, -R78 ;  /* 0x8000004e894e7221 */ /* 0x000fe20000010000 */
[-C--:B------:R-:W-:Y:S01]  /*20e0*/  FMUL.FTZ R83, R79, R80.reuse ;  /* 0x000000504f537220 */ /* 0x080fe20000410000 */
[----:B------:R-:W-:Y:S01]  /*20f0*/  FMUL.FTZ R85, R85, R80 ;  /* 0x0000005055557220 */ /* 0x000fe20000410000 */
[C---:B------:R-:W-:Y:S01]  /*2100*/  FMUL.FTZ R77, R147.reuse, R76 ;  /* 0x0000004c934d7220 */ /* 0x040fe20000410000 */
[----:B------:R-:W-:Y:S01]  /*2110*/  FMUL.FTZ R79, R147, R78 ;  /* 0x0000004e934f7220 */ /* 0x000fe20000410000 */
[----:B------:R-:W-:Y:S01]  /*2120*/  FMUL.FTZ R83, R83, UR13 ;  /* 0x0000000d53537c20 */ /* 0x000fe20008410000 */
[----:B------:R-:W-:Y:S01]  /*2130*/  FMUL.FTZ R85, R85, UR13 ;  /* 0x0000000d55557c20 */ /* 0x000fe20008410000 */
[----:B------:R-:W-:Y:S01]  /*2140*/  LOP3.LUT P6, RZ, R91, 0xff0000, RZ, 0xc0, !PT ;  /* 0x00ff00005bff7812 */ /* 0x000fe200078cc0ff */
[-C--:B------:R-:W-:Y:S01]  /*2150*/  FMUL.FTZ R77, R77, R80.reuse ;  /* 0x000000504d4d7220 */ /* 0x080fe20000410000 */
[----:B------:R-:W-:Y:S01]  /*2160*/  ISETP.GE.U32.AND.EX P5, PT, R91, 0x1000000, PT, P5 ;  /* 0x010000005b00780c */ /* 0x000fe20003fa6150 */
[----:B------:R-:W-:Y:S01]  /*2170*/  FMUL.FTZ R79, R79, R80 ;  /* 0x000000504f4f7220 */ /* 0x000fe20000410000 */
[----:B------:R-:W-:Y:S01]  /*2180*/  FSEL R83, R83, RZ, P6 ;  /* 0x000000ff53537208 */ /* 0x000fe20003000000 */
[----:B------:R-:W-:Y:S01]  /*2190*/  FMUL.FTZ R77, R77, UR13 ;  /* 0x0000000d4d4d7c20 */ /* 0x000fe20008410000 */
[----:B------:R-:W-:Y:S01]  /*21a0*/  FSEL R76, R85, RZ, P5 ;  /* 0x000000ff554c7208 */ /* 0x000fe20002800000 */
[----:B------:R-:W-:Y:S01]  /*21b0*/  FMUL.FTZ R79, R79, UR13 ;  /* 0x0000000d4f4f7c20 */ /* 0x000fe20008410000 */
[----:B------:R-:W-:-:S02]  /*21c0*/  LOP3.LUT P6, RZ, R91, 0xff, RZ, 0xc0, !PT ;  /* 0x000000ff5bff7812 */ /* 0x000fc400078cc0ff */
[----:B------:R-:W-:Y:S02]  /*21d0*/  LOP3.LUT P5, RZ, R91, 0xff00, RZ, 0xc0, !PT ;  /* 0x0000ff005bff7812 */ /* 0x000fe400078ac0ff */
[----:B------:R-:W-:Y:S02]  /*21e0*/  FSEL R77, R77, RZ, P6 ;  /* 0x000000ff4d4d7208 */ /* 0x000fe40003000000 */
[----:B------:R-:W-:Y:S02]  /*21f0*/  FSEL R78, R79, RZ, P5 ;  /* 0x000000ff4f4e7208 */ /* 0x000fe40002800000 */
[----:B------:R-:W-:Y:S01]  /*2200*/  F2FP.BF16.F32.PACK_AB R79, R76, R83 ;  /* 0x000000534c4f723e */ /* 0x000fe200000010ff */
[--C-:B------:R-:W-:Y:S01]  /*2210*/  FFMA.FTZ R76, R138, R81, R82.reuse ;  /* 0x000000518a4c7223 */ /* 0x100fe20000010052 */
[----:B------:R-:W-:Y:S01]  /*2220*/  F2FP.BF16.F32.PACK_AB R78, R78, R77 ;  /* 0x0000004d4e4e723e */ /* 0x000fe200000010ff */
[-C--:B------:R-:W-:Y:S01]  /*2230*/  FFMA.FTZ R77, R125, R81.reuse, R82 ;  /* 0x000000517d4d7223 */ /* 0x080fe20000010052 */
[----:B------:R-:W-:Y:S01]  /*2240*/  LOP3.LUT P5, RZ, R90, 0xff0000, RZ, 0xc0, !PT ;  /* 0x00ff00005aff7812 */ /* 0x000fe200078ac0ff */
[----:B------:R-:W-:Y:S01]  /*2250*/  FADD.FTZ R86, R135, -R76 ;  /* 0x8000004c87567221 */ /* 0x000fe20000010000 */
[-CC-:B------:R-:W-:Y:S01]  /*2260*/  FFMA.FTZ R76, R136, R81.reuse, R82.reuse ;  /* 0x00000051884c7223 */ /* 0x180fe20000010052 */
[----:B------:R-:W-:Y:S01]  /*2270*/  FADD.FTZ R84, R128, -R77 ;  /* 0x8000004d80547221 */ /* 0x000fe20000010000 */
[----:B------:R-:W-:Y:S01]  /*2280*/  FFMA.FTZ R77, R3, R81, R82 ;  /* 0x00000051034d7223 */ /* 0x000fe20000010052 */
[C---:B------:R-:W-:Y:S01]  /*2290*/  FMUL.FTZ R87, R147.reuse, R86 ;  /* 0x0000005693577220 */ /* 0x040fe20000410000 */
[----:B------:R-:W-:Y:S01]  /*22a0*/  LOP3.LUT P6, RZ, R90, 0xff000000, RZ, 0xc0, !PT ;  /* 0xff0000005aff7812 */ /* 0x000fe200078cc0ff */
        /* <DEDUP_REMOVED lines=9> */
[-C--:B------:R-:W-:Y:S01]  /*2340*/  FMUL.FTZ R83, R83, R80.reuse ;  /* 0x0000005053537220 */ /* 0x080fe20000410000 */
[----:B------:R-:W-:-:S02]  /*2350*/  FMUL.FTZ R77, R77, R80 ;  /* 0x000000504d4d7220 */ /* 0x000fc40000410000 */
[----:B------:R-:W-:Y:S01]  /*2360*/  FSEL R84, R87, RZ, P6 ;  /* 0x000000ff57547208 */ /* 0x000fe20003000000 */
[----:B------:R-:W-:Y:S01]  /*2370*/  FMUL.FTZ R83, R83, UR13 ;  /* 0x0000000d53537c20 */ /* 0x000fe20008410000 */
[----:B------:R-:W-:Y:S01]  /*2380*/  FSEL R85, R85, RZ, P5 ;  /* 0x000000ff55557208 */ /* 0x000fe20002800000 */
[----:B------:R-:W-:Y:S01]  /*2390*/  FMUL.FTZ R77, R77, UR13 ;  /* 0x0000000d4d4d7c20 */ /* 0x000fe20008410000 */
[C---:B------:R-:W-:Y:S02]  /*23a0*/  LOP3.LUT P5, RZ, R90.reuse, 0xff00, RZ, 0xc0, !PT ;  /* 0x0000ff005aff7812 */ /* 0x040fe400078ac0ff */
[----:B------:R-:W-:Y:S02]  /*23b0*/  LOP3.LUT P6, RZ, R90, 0xff, RZ, 0xc0, !PT ;  /* 0x000000ff5aff7812 */ /* 0x000fe400078cc0ff */
[----:B------:R-:W-:Y:S02]  /*23c0*/  FSEL R83, R83, RZ, P5 ;  /* 0x000000ff53537208 */ /* 0x000fe40002800000 */
[----:B------:R-:W-:-:S02]  /*23d0*/  FSEL R76, R77, RZ, P6 ;  /* 0x000000ff4d4c7208 */ /* 0x000fc40003000000 */
[----:B------:R-:W-:Y:S02]  /*23e0*/  F2FP.BF16.F32.PACK_AB R77, R84, R85 ;  /* 0x00000055544d723e */ /* 0x000fe400000010ff */
[----:B------:R-:W-:Y:S01]  /*23f0*/  F2FP.BF16.F32.PACK_AB R76, R83, R76 ;  /* 0x0000004c534c723e */ /* 0x000fe200000010ff */
[----:B------:R-:W-:Y:S06]  /*2400*/  BRA `(.L_x_426) ;  /* 0x0000000400047947 */ /* 0x000fec0003800000 */
.L_x_425:
[-CC-:B------:R-:W-:Y:S01]  /*2410*/  FFMA.FTZ R73, R129, R81.reuse, R82.reuse ;  /* 0x0000005181497223 */ /* 0x180fe20000010052 */
[-CC-:B------:R-:W-:Y:S01]  /*2420*/  FFMA.FTZ R72, R146, R81.reuse, R82.reuse ;  /* 0x0000005192487223 */ /* 0x180fe20000010052 */
[-CC-:B------:R-:W-:Y:S01]  /*2430*/  FFMA.FTZ R74, R140, R81.reuse, R82.reuse ;  /* 0x000000518c4a7223 */ /* 0x180fe20000010052 */
[----:B------:R-:W-:Y:S01]  /*2440*/  ISETP.GE.U32.AND P5, PT, R90, RZ, PT ;  /* 0x000000ff5a00720c */ /* 0x000fe20003fa6070 */
[----:B------:R-:W-:Y:S01]  /*2450*/  FADD.FTZ R76, R132, -R73 ;  /* 0x80000049844c7221 */ /* 0x000fe20000010000 */
[----:B------:R-:W-:Y:S01]  /*2460*/  FFMA.FTZ R73, R127, R81, R82 ;  /* 0x000000517f497223 */ /* 0x000fe20000010052 */
[----:B------:R-:W-:Y:S01]  /*2470*/  FADD.FTZ R78, R143, -R72 ;  /* 0x800000488f4e7221 */ /* 0x000fe20000010000 */
[----:B------:R-:W-:Y:S01]  /*2480*/  FADD.FTZ R74, R137, -R74 ;  /* 0x8000004a894a7221 */ /* 0x000fe20000010000 */
[C---:B------:R-:W-:Y:S01]  /*2490*/  FMUL.FTZ R75, R147.reuse, R76 ;  /* 0x0000004c934b7220 */ /* 0x040fe20000410000 */
[----:B------:R-:W-:Y:S01]  /*24a0*/  FADD.FTZ R72, R130, -R73 ;  /* 0x8000004982487221 */ /* 0x000fe20000010000 */
[C---:B------:R-:W-:Y:S01]  /*24b0*/  FMUL.FTZ R78, R147.reuse, R78 ;  /* 0x0000004e934e7220 */ /* 0x040fe20000410000 */
[----:B------:R-:W-:Y:S01]  /*24c0*/  FMUL.FTZ R76, R147, R74 ;  /* 0x0000004a934c7220 */ /* 0x000fe20000410000 */
[----:B------:R-:W-:Y:S01]  /*24d0*/  LOP3.LUT P6, RZ, R91, 0xff0000, RZ, 0xc0, !PT ;  /* 0x00ff00005bff7812 */ /* 0x000fe200078cc0ff */
[----:B------:R-:W-:Y:S01]  /*24e0*/  FMUL.FTZ R73, R147, R72 ;  /* 0x0000004893497220 */ /* 0x000fe20000410000 */
[-C--:B------:R-:W-:Y:S01]  /*24f0*/  FMUL.FTZ R72, R75, R80.reuse ;  /* 0x000000504b487220 */ /* 0x080fe20000410000 */
[C---:B------:R-:W-:Y:S01]  /*2500*/  F2FP.BF16.F32.PACK_AB R75, R78.reuse, R75 ;  /* 0x0000004b4e4b723e */ /* 0x040fe200000010ff */
[-C--:B------:R-:W-:Y:S01]  /*2510*/  FMUL.FTZ R78, R78, R80.reuse ;  /* 0x000000504e4e7220 */ /* 0x080fe20000410000 */
[----:B------:R-:W-:Y:S01]  /*2520*/  ISETP.GE.U32.AND.EX P5, PT, R91, 0x1000000, PT, P5 ;  /* 0x010000005b00780c */ /* 0x000fe20003fa6150 */
[----:B------:R-:W-:Y:S01]  /*2530*/  FMUL.FTZ R77, R72, UR13 ;  /* 0x0000000d484d7c20 */ /* 0x000fe20008410000 */
[----:B------:R-:W-:Y:S01]  /*2540*/  F2FP.BF16.F32.PACK_AB R74, R76, R73 ;  /* 0x000000494c4a723e */ /* 0x000fe200000010ff */
[----:B------:R-:W-:Y:S01]  /*2550*/  FMUL.FTZ R78, R78, UR13 ;  /* 0x0000000d4e4e7c20 */ /* 0x000fe20008410000 */
[-C--:B------:R-:W-:Y:S01]  /*2560*/  FMUL.FTZ R72, R73, R80.reuse ;  /* 0x0000005049487220 */ /* 0x080fe20000410000 */
[----:B------:R-:W-:Y:S01]  /*2570*/  FMUL.FTZ R76, R76, R80 ;  /* 0x000000504c4c7220 */ /* 0x000fe20000410000 */
[----:B------:R-:W-:-:S02]  /*2580*/  FSEL R77, R77, RZ, P6 ;  /* 0x000000ff4d4d7208 */ /* 0x000fc40003000000 */
[----:B------:R-:W-:Y:S01]  /*2590*/  FMUL.FTZ R72, R72, UR13 ;  /* 0x0000000d48487c20 */ /* 0x000fe20008410000 */
[----:B------:R-:W-:Y:S01]  /*25a0*/  FMUL.FTZ R76, R76, UR13 ;  /* 0x0000000d4c4c7c20 */ /* 0x000fe20008410000 */
[----:B------:R-:W-:Y:S02]  /*25b0*/  FSEL R78, R78, RZ, P5 ;  /* 0x000000ff4e4e7208 */ /* 0x000fe40002800000 */
[C---:B------:R-:W-:Y:S02]  /*25c0*/  LOP3.LUT P6, RZ, R91.reuse, 0xff, RZ, 0xc0, !PT ;  /* 0x000000ff5bff7812 */ /* 0x040fe400078cc0ff */
[----:B------:R-:W-:Y:S02]  /*25d0*/  LOP3.LUT P5, RZ, R91, 0xff00, RZ, 0xc0, !PT ;  /* 0x0000ff005bff7812 */ /* 0x000fe400078ac0ff */
[----:B------:R-:W-:Y:S02]  /*25e0*/  FSEL R72, R72, RZ, P6 ;  /* 0x000000ff48487208 */ /* 0x000fe40003000000 */
[----:B------:R-:W-:Y:S01]  /*25f0*/  FSEL R73, R76, RZ, P5 ;  /* 0x000000ff4c497208 */ /* 0x000fe20002800000 */
[----:B------:R-:W-:Y:S01]  /*2600*/  FFMA.FTZ R76, R138, R81, R82 ;  /* 0x000000518a4c7223 */ /* 0x000fe20000010052 */
[----:B------:R-:W-:-:S02]  /*2610*/  F2FP.BF16.F32.PACK_AB R79, R78, R77 ;  /* 0x0000004d4e4f723e */ /* 0x000fc400000010ff */
[----:B------:R-:W-:Y:S01]  /*2620*/  F2FP.BF16.F32.PACK_AB R78, R73, R72 ;  /* 0x00000048494e723e */ /* 0x000fe200000010ff */
[-CC-:B------:R-:W-:Y:S01]  /*2630*/  FFMA.FTZ R73, R125, R81.reuse, R82.reuse ;  /* 0x000000517d497223 */ /* 0x180fe20000010052 */
[-C--:B------:R-:W-:Y:S01]  /*2640*/  FFMA.FTZ R72, R136, R81.reuse, R82 ;  /* 0x0000005188487223 */ /* 0x080fe20000010052 */
[----:B------:R-:W-:Y:S01]  /*2650*/  FADD.FTZ R86, R135, -R76 ;  /* 0x8000004c87567221 */ /* 0x000fe20000010000 */
[----:B------:R-:W-:Y:S01]  /*2660*/  LOP3.LUT P5, RZ, R90, 0xff0000, RZ, 0xc0, !PT ;  /* 0x00ff00005aff7812 */ /* 0x000fe200078ac0ff */
[----:B------:R-:W-:Y:S01]  /*2670*/  FADD.FTZ R84, R128, -R73 ;  /* 0x8000004980547221 */ /* 0x000fe20000010000 */
[----:B------:R-:W-:Y:S01]  /*2680*/  FFMA.FTZ R73, R3, R81, R82 ;  /* 0x0000005103497223 */ /* 0x000fe20000010052 */
[----:B------:R-:W-:Y:S01]  /*2690*/  FADD.FTZ R76, R133, -R72 ;  /* 0x80000048854c7221 */ /* 0x000fe20000010000 */
[C---:B------:R-:W-:Y:S01]  /*26a0*/  FMUL.FTZ R86, R147.reuse, R86 ;  /* 0x0000005693567220 */ /* 0x040fe20000410000 */
[----:B------:R-:W-:Y:S01]  /*26b0*/  LOP3.LUT P6, RZ, R90, 0xff000000, RZ, 0xc0, !PT ;  /* 0xff0000005aff7812 */ /* 0x000fe200078cc0ff */
[----:B------:R-:W-:Y:S01]  /*26c0*/  FADD.FTZ R72, R126, -R73 ;  /* 0x800000497e487221 */ /* 0x000fe20000010000 */
[C---:B------:R-:W-:Y:S01]  /*26d0*/  FMUL.FTZ R73, R147.reuse, R84 ;  /* 0x0000005493497220 */ /* 0x040fe20000410000 */
[----:B------:R-:W-:-:S02]  /*26e0*/  FMUL.FTZ R76, R147, R76 ;  /* 0x0000004c934c7220 */ /* 0x000fc40000410000 */
[----:B------:R-:W-:Y:S01]  /*26f0*/  FMUL.FTZ R77, R147, R72 ;  /* 0x00000048934d7220 */ /* 0x000fe20000410000 */
[-C--:B------:R-:W-:Y:S01]  /*2700*/  FMUL.FTZ R72, R73, R80.reuse ;  /* 0x0000005049487220 */ /* 0x080fe20000410000 */
[C---:B------:R-:W-:Y:S01]  /*2710*/  F2FP.BF16.F32.PACK_AB R73, R86.reuse, R73 ;  /* 0x000000495649723e */ /* 0x040fe200000010ff */
[-C--:B------:R-:W-:Y:S01]  /*2720*/  FMUL.FTZ R86, R86, R80.reuse ;  /* 0x0000005056567220 */ /* 0x080fe20000410000 */
[-C--:B------:R-:W-:Y:S01]  /*2730*/  FMUL.FTZ R83, R76, R80.reuse ;  /* 0x000000504c537220 */ /* 0x080fe20000410000 */
[----:B------:R-:W-:Y:S01]  /*2740*/  FMUL.FTZ R84, R72, UR13 ;  /* 0x0000000d48547c20 */ /* 0x000fe20008410000 */
[----:B------:R-:W-:Y:S01]  /*2750*/  F2FP.BF16.F32.PACK_AB R72, R76, R77 ;  /* 0x0000004d4c48723e */ /* 0x000fe200000010ff */
[----:B------:R-:W-:Y:S01]  /*2760*/  FMUL.FTZ R86, R86, UR13 ;  /* 0x0000000d56567c20 */ /* 0x000fe20008410000 */
[----:B------:R-:W-:Y:S01]  /*2770*/  FMUL.FTZ R77, R77, R80 ;  /* 0x000000504d4d7220 */ /* 0x000fe20000410000 */
[----:B------:R-:W-:Y:S01]  /*2780*/  FMUL.FTZ R83, R83, UR13 ;  /* 0x0000000d53537c20 */ /* 0x000fe20008410000 */
[----:B------:R-:W-:-:S02]  /*2790*/  FSEL R84, R84, RZ, P5 ;  /* 0x000000ff54547208 */ /* 0x000fc40002800000 */
[----:B------:R-:W-:Y:S01]  /*27a0*/  FMUL.FTZ R77, R77, UR13 ;  /* 0x0000000d4d4d7c20 */ /* 0x000fe20008410000 */
[----:B------:R-:W-:Y:S02]  /*27b0*/  FSEL R85, R86, RZ, P6 ;  /* 0x000000ff56557208 */ /* 0x000fe40003000000 */
[C---:B------:R-:W-:Y:S02]  /*27c0*/  LOP3.LUT P5, RZ, R90.reuse, 0xff00, RZ, 0xc0, !PT ;  /* 0x0000ff005aff7812 */ /* 0x040fe400078ac0ff */
[----:B------:R-:W-:Y:S02]  /*27d0*/  LOP3.LUT P6, RZ, R90, 0xff, RZ, 0xc0, !PT ;  /* 0x000000ff5aff7812 */ /* 0x000fe400078cc0ff */
[----:B------:R-:W-:Y:S02]  /*27e0*/  FSEL R83, R83, RZ, P5 ;  /* 0x000000ff53537208 */ /* 0x000fe40002800000 */
[----:B------:R-:W-:Y:S02]  /*27f0*/  FSEL R76, R77, RZ, P6 ;  /* 0x000000ff4d4c7208 */ /* 0x000fe40003000000 */
[----:B------:R-:W-:-:S02]  /*2800*/  F2FP.BF16.F32.PACK_AB R77, R85, R84 ;  /* 0x00000054554d723e */ /* 0x000fc400000010ff */
[----:B------:R-:W-:-:S07]  /*2810*/  F2FP.BF16.F32.PACK_AB R76, R83, R76 ;  /* 0x0000004c534c723e */ /* 0x000fce00000010ff */
.L_x_426:
[----:B------:R-:W0:Y:S08]  /*2820*/  @P1 LDC.64 R84, c[0x0][0x478] ;  /* 0x00011e00ff541b82 */ /* 0x000e300000000a00 */
[----:B------:R-:W1:Y:S01]  /*2830*/  LDC.64 R86, c[0x0][0x468] ;  /* 0x00011a00ff567b82 */ /* 0x000e620000000a00 */
[----:B0-----:R-:W-:-:S05]  /*2840*/  @P1 IMAD.WIDE.U32 R84, R119, 0x10, R84 ;  /* 0x0000001077541825 */ /* 0x001fca00078e0054 */
[----:B------:R0:W-:Y:S01]  /*2850*/  @P1 STG.E.128 desc[UR8][R84.64], R72 ;  /* 0x0000004854001986 */ /* 0x0001e2000c101d08 */
[C---:B-1----:R-:W-:Y:S01]  /*2860*/  IMAD.WIDE.U32 R86, R119.reuse, 0x10, R86 ;  /* 0x0000001077567825 */ /* 0x042fe200078e0056 */
[----:B------:R-:W-:-:S04]  /*2870*/  IADD3 R119, PT, PT, R119, 0x100, RZ ;  /* 0x0000010077777810 */ /* 0x000fc80007ffe0ff */
[----:B------:R0:W-:Y:S03]  /*2880*/  STG.E.128 desc[UR8][R86.64], R76 ;  /* 0x0000004c56007986 */ /* 0x0001e6000c101d08 */
.L_x_424:
[----:B------:R-:W-:Y:S05]  /*2890*/  BSYNC.RECONVERGENT B1 ;  /* 0x0000000000017941 */ /* 0x000fea0003800200 */
.L_x_423:
        /* <DEDUP_REMOVED lines=69> */
[----:B------:R-:W-:Y:S01]  /*2cf0*/  F2FP.BF16.F32.PACK_AB R76, R83, R76 ;  /* 0x0000004c534c723e */ /* 0x000fe200000010ff */
[----:B------:R-:W-:Y:S06]  /*2d00*/  BRA `(.L_x_430) ;  /* 0x0000000000f47947 */ /* 0x000fec0003800000 */
.L_x_429:
[-CC-:B0-----:R-:W-:Y:S01]  /*2d10*/  FFMA.FTZ R77, R103, R81.reuse, R82.reuse ;  /* 0x00000051674d7223 */ /* 0x181fe20000010052 */
        /* <DEDUP_REMOVED lines=59> */
[----:B------:R-:W-:-:S07]  /*30d0*/  F2FP.BF16.F32.PACK_AB R76, R83, R76 ;  /* 0x0000004c534c723e */ /* 0x000fce00000010ff */
.L_x_430:
[----:B------:R-:W0:Y:S08]  /*30e0*/  @P1 LDC.64 R84, c[0x0][0x478] ;  /* 0x00011e00ff541b82 */ /* 0x000e300000000a00 */
[----:B------:R-:W1:Y:S01]  /*30f0*/  LDC.64 R86, c[0x0][0x468] ;  /* 0x00011a00ff567b82 */ /* 0x000e620000000a00 */
[----:B0-----:R-:W-:-:S05]  /*3100*/  @P1 IMAD.WIDE.U32 R84, R119, 0x10, R84 ;  /* 0x0000001077541825 */ /* 0x001fca00078e0054 */
[----:B------:R2:W-:Y:S01]  /*3110*/  @P1 STG.E.128 desc[UR8][R84.64], R72 ;  /* 0x0000004854001986 */ /* 0x0005e2000c101d08 */
[C---:B-1----:R-:W-:Y:S01]  /*3120*/  IMAD.WIDE.U32 R86, R119.reuse, 0x10, R86 ;  /* 0x0000001077567825 */ /* 0x042fe200078e0056 */
[----:B------:R-:W-:-:S04]  /*3130*/  IADD3 R119, PT, PT, R119, 0x100, RZ ;  /* 0x0000010077777810 */ /* 0x000fc80007ffe0ff */
[----:B------:R2:W-:Y:S03]  /*3140*/  STG.E.128 desc[UR8][R86.64], R76 ;  /* 0x0000004c56007986 */ /* 0x0005e6000c101d08 */
.L_x_428:
[----:B------:R-:W-:Y:S05]  /*3150*/  BSYNC.RECONVERGENT B1 ;  /* 0x0000000000017941 */ /* 0x000fea0003800200 */
.L_x_427:
[----:B------:R-:W-:Y:S05]  /*3160*/  @!P4 BRA `(.L_x_431) ;  /* 0x0000002400f4c947 */ /* 0x000fea0003800000 */
[----:B------:R-:W-:-:S04]  /*3170*/  ISETP.NE.U32.AND P1, PT, RZ, UR14, PT ;  /* 0x0000000eff007c0c */ /* 0x000fc8000bf25070 */
[----:B------:R-:W-:-:S13]  /*3180*/  ISETP.NE.AND.EX P1, PT, RZ, UR15, PT, P1 ;  /* 0x0000000fff007c0c */ /* 0x000fda000bf25310 */
[----:B------:R-:W-:Y:S05]  /*3190*/  @!P1 BRA `(.L_x_432) ;  /* 0x0000000400089947 */ /* 0x000fea0003800000 */
[-CC-:B0-2---:R-:W-:Y:S01]  /*31a0*/  FFMA.FTZ R76, R124, R81.reuse, R82.reuse ;  /* 0x000000517c4c7223 */ /* 0x185fe20000010052 */
[-CC-:B------:R-:W-:Y:S01]  /*31b0*/  FFMA.FTZ R79, R117, R81.reuse, R82.reuse ;  /* 0x00000051754f7223 */ /* 0x180fe20000010052 */
[-CC-:B------:R-:W-:Y:S01]  /*31c0*/  FFMA.FTZ R75, R122, R81.reuse, R82.reuse ;  /* 0x000000517a4b7223 */ /* 0x180fe20000010052 */
[-C--:B------:R-:W-:Y:S01]  /*31d0*/  FFMA.FTZ R77, R111, R81.reuse, R82 ;  /* 0x000000516f4d7223 */ /* 0x080fe20000010052 */
[----:B------:R-:W-:Y:S01]  /*31e0*/  FADD.FTZ R162, R131, -R76 ;  /* 0x8000004c83a27221 */ /* 0x000fe20000010000 */
[-CC-:B------:R-:W-:Y:S01]  /*31f0*/  FFMA.FTZ R74, R134, R81.reuse, R82.reuse ;  /* 0x00000051864a7223 */ /* 0x180fe20000010052 */
[----:B------:R-:W-:Y:S01]  /*3200*/  FADD.FTZ R86, R118, -R79 ;  /* 0x8000004f76567221 */ /* 0x000fe20000010000 */
[-CC-:B------:R-:W-:Y:S01]  /*3210*/  FFMA.FTZ R73, R109, R81.reuse, R82.reuse ;  /* 0x000000516d497223 */ /* 0x180fe20000010052 */
[-CC-:B------:R-:W-:Y:S01]  /*3220*/  FFMA.FTZ R72, R106, R81.reuse, R82.reuse ;  /* 0x000000516a487223 */ /* 0x180fe20000010052 */
[----:B------:R-:W-:Y:S01]  /*3230*/  FADD.FTZ R78, R120, -R75 ;  /* 0x8000004b784e7221 */ /* 0x000fe20000010000 */
[----:B------:R-:W-:Y:S01]  /*3240*/  FFMA.FTZ R81, R107, R81, R82 ;  /* 0x000000516b517223 */ /* 0x000fe20000010052 */
[----:B------:R-:W-:Y:S01]  /*3250*/  FMUL.FTZ R75, R147, R162 ;  /* 0x000000a2934b7220 */ /* 0x000fe20000410000 */
[----:B------:R-:W-:Y:S01]  /*3260*/  FADD.FTZ R82, R116, -R77 ;  /* 0x8000004d74527221 */ /* 0x000fe20000010000 */
[----:B------:R-:W-:Y:S01]  /*3270*/  FADD.FTZ R84, R123, -R74 ;  /* 0x8000004a7b547221 */ /* 0x000fe20000010000 */
[----:B------:R-:W-:Y:S01]  /*3280*/  FMUL.FTZ R79, R147, R86 ;  /* 0x00000056934f7220 */ /* 0x000fe20000410000 */
[----:B------:R-:W-:Y:S01]  /*3290*/  FADD.FTZ R76, R110, -R73 ;  /* 0x800000496e4c7221 */ /* 0x000fe20000010000 */
[----:B------:R-:W-:Y:S01]  /*32a0*/  FADD.FTZ R74, R121, -R72 ;  /* 0x80000048794a7221 */ /* 0x000fe20000010000 */
[----:B------:R-:W-:Y:S01]  /*32b0*/  FMUL.FTZ R85, R75, R80 ;  /* 0x000000504b557220 */ /* 0x000fe20000410000 */
[----:B------:R-:W-:Y:S01]  /*32c0*/  FADD.FTZ R72, R108, -R81 ;  /* 0x800000516c487221 */ /* 0x000fe20000010000 */
[C---:B------:R-:W-:Y:S01]  /*32d0*/  FMUL.FTZ R77, R147.reuse, R82 ;  /* 0x00000052934d7220 */ /* 0x040fe20000410000 */
[----:B------:R-:W-:Y:S01]  /*32e0*/  FMUL.FTZ R84, R147, R84 ;  /* 0x0000005493547220 */ /* 0x000fe20000410000 */
[----:B------:R-:W-:Y:S01]  /*32f0*/  ISETP.GE.U32.AND P5, PT, R92, RZ, PT ;  /* 0x000000ff5c00720c */ /* 0x000fe20003fa6070 */
[----:B------:R-:W-:Y:S01]  /*3300*/  FMUL.FTZ R83, R79, R80 ;  /* 0x000000504f537220 */ /* 0x000fe20000410000 */
[C---:B------:R-:W-:Y:S01]  /*3310*/  FMUL.FTZ R73, R147.reuse, R76 ;  /* 0x0000004c93497220 */ /* 0x040fe20000410000 */
[C---:B------:R-:W-:Y:S01]  /*3320*/  FMUL.FTZ R78, R147.reuse, R78 ;  /* 0x0000004e934e7220 */ /* 0x040fe20000410000 */
[----:B------:R-:W-:Y:S01]  /*3330*/  FMUL.FTZ R76, R147, R74 ;  /* 0x0000004a934c7220 */ /* 0x000fe20000410000 */
[----:B------:R-:W-:Y:S01]  /*3340*/  F2FP.BF16.F32.PACK_AB R75, R75, R79 ;  /* 0x0000004f4b4b723e */ /* 0x000fe200000010ff */
[----:B------:R-:W-:Y:S01]  /*3350*/  FMUL.FTZ R85, R85, UR13 ;  /* 0x0000000d55557c20 */ /* 0x000fe20008410000 */
[----:B------:R-:W-:Y:S01]  /*3360*/  FMUL.FTZ R147, R147, R72 ;  /* 0x0000004893937220 */ /* 0x000fe20000410000 */
[-C--:B------:R-:W-:Y:S01]  /*3370*/  FMUL.FTZ R79, R77, R80.reuse ;  /* 0x000000504d4f7220 */ /* 0x080fe20000410000 */
[----:B------:R-:W-:Y:S01]  /*3380*/  ISETP.GE.U32.AND.EX P5, PT, R93, 0x1000000, PT, P5 ;  /* 0x010000005d00780c */ /* 0x000fe20003fa6150 */
[----:B------:R-:W-:Y:S01]  /*3390*/  FMUL.FTZ R83, R83, UR13 ;  /* 0x0000000d53537c20 */ /* 0x000fe20008410000 */
[C---:B------:R-:W-:Y:S01]  /*33a0*/  F2FP.BF16.F32.PACK_AB R74, R84.reuse, R77 ;  /* 0x0000004d544a723e */ /* 0x040fe200000010ff */
[-C--:B------:R-:W-:Y:S01]  /*33b0*/  FMUL.FTZ R84, R84, R80.reuse ;  /* 0x0000005054547220 */ /* 0x080fe20000410000 */
[----:B------:R-:W-:Y:S01]  /*33c0*/  LOP3.LUT P6, RZ, R93, 0xff0000, RZ, 0xc0, !PT ;  /* 0x00ff00005dff7812 */ /* 0x000fe200078cc0ff */
[----:B------:R-:W-:Y:S01]  /*33d0*/  FMUL.FTZ R79, R79, UR13 ;  /* 0x0000000d4f4f7c20 */ /* 0x000fe20008410000 */
[----:B------:R-:W-:Y:S01]  /*33e0*/  FSEL R85, R85, RZ, P5 ;  /* 0x000000ff55557208 */ /* 0x000fe20002800000 */
[CC--:B------:R-:W-:Y:S01]  /*33f0*/  FMUL.FTZ R77, R76.reuse, R80.reuse ;  /* 0x000000504c4d7220 */ /* 0x0c0fe20000410000 */
[----:B------:R-:W-:Y:S01]  /*3400*/  F2FP.BF16.F32.PACK_AB R72, R76, R147 ;  /* 0x000000934c48723e */ /* 0x000fe200000010ff */
[----:B------:R-:W-:Y:S01]  /*3410*/  FMUL.FTZ R84, R84, UR13 ;  /* 0x0000000d54547c20 */ /* 0x000fe20008410000 */
[----:B------:R-:W-:Y:S01]  /*3420*/  LOP3.LUT P5, RZ, R93, 0xff, RZ, 0xc0, !PT ;  /* 0x000000ff5dff7812 */ /* 0x000fe200078ac0ff */
[-C--:B------:R-:W-:Y:S01]  /*3430*/  FMUL.FTZ R81, R73, R80.reuse ;  /* 0x0000005049517220 */ /* 0x080fe20000410000 */
[----:B------:R-:W-:Y:S01]  /*3440*/  FSEL R76, R83, RZ, P6 ;  /* 0x000000ff534c7208 */ /* 0x000fe20003000000 */
[CC--:B------:R-:W-:Y:S01]  /*3450*/  FMUL.FTZ R82, R78.reuse, R80.reuse ;  /* 0x000000504e527220 */ /* 0x0c0fe20000410000 */
[----:B------:R-:W-:Y:S01]  /*3460*/  LOP3.LUT P6, RZ, R93, 0xff00, RZ, 0xc0, !PT ;  /* 0x0000ff005dff7812 */ /* 0x000fe200078cc0ff */
[----:B------:R-:W-:Y:S01]  /*3470*/  FMUL.FTZ R81, R81, UR13 ;  /* 0x0000000d51517c20 */ /* 0x000fe20008410000 */
[----:B------:R-:W-:Y:S01]  /*3480*/  F2FP.BF16.F32.PACK_AB R73, R78, R73 ;  /* 0x000000494e49723e */ /* 0x000fe200000010ff */
[----:B------:R-:W-:Y:S01]  /*3490*/  FMUL.FTZ R80, R147, R80 ;  /* 0x0000005093507220 */ /* 0x000fe20000410000 */
[----:B------:R-:W-:Y:S01]  /*34a0*/  FSEL R78, R79, RZ, P5 ;  /* 0x000000ff4f4e7208 */ /* 0x000fe20002800000 */
[----:B------:R-:W-:Y:S01]  /*34b0*/  FMUL.FTZ R77, R77, UR13 ;  /* 0x0000000d4d4d7c20 */ /* 0x000fe20008410000 */
[----:B------:R-:W-:Y:S01]  /*34c0*/  F2FP.BF16.F32.PACK_AB R79, R85, R76 ;  /* 0x0000004c554f723e */ /* 0x000fe200000010ff */
[----:B------:R-:W-:Y:S01]  /*34d0*/  FMUL.FTZ R76, R82, UR13 ;  /* 0x0000000d524c7c20 */ /* 0x000fe20008410000 */
[----:B------:R-:W-:Y:S01]  /*34e0*/  FSEL R83, R84, RZ, P6 ;  /* 0x000000ff54537208 */ /* 0x000fe20003000000 */
[----:B------:R-:W-:Y:S01]  /*34f0*/  FMUL.FTZ R80, R80, UR13 ;  /* 0x0000000d50507c20 */ /* 0x000fe20008410000 */
[----:B------:R-:W-:-:S02]  /*3500*/  LOP3.LUT P5, RZ, R92, 0xff0000, RZ, 0xc0, !PT ;  /* 0x00ff00005cff7812 */ /* 0x000fc400078ac0ff */
[----:B------:R-:W-:Y:S02]  /*3510*/  LOP3.LUT P6, RZ, R92, 0xff000000, RZ, 0xc0, !PT ;  /* 0xff0000005cff7812 */ /* 0x000fe400078cc0ff */
[----:B------:R-:W-:Y:S02]  /*3520*/  F2FP.BF16.F32.PACK_AB R78, R83, R78 ;  /* 0x0000004e534e723e */ /* 0x000fe400000010ff */
[----:B------:R-:W-:Y:S02]  /*3530*/  FSEL R82, R81, RZ, P5 ;  /* 0x000000ff51527208 */ /* 0x000fe40002800000 */
[----:B------:R-:W-:Y:S02]  /*3540*/  FSEL R83, R76, RZ, P6 ;  /* 0x000000ff4c537208 */ /* 0x000fe40003000000 */
[C---:B------:R-:W-:Y:S02]  /*3550*/  LOP3.LUT P5, RZ, R92.reuse, 0xff00, RZ, 0xc0, !PT ;  /* 0x0000ff005cff7812 */ /* 0x040fe400078ac0ff */
[----:B------:R-:W-:-:S02]  /*3560*/  LOP3.LUT P6, RZ, R92, 0xff, RZ, 0xc0, !PT ;  /* 0x000000ff5cff7812 */ /* 0x000fc400078cc0ff */
[----:B------:R-:W-:Y:S02]  /*3570*/  FSEL R81, R77, RZ, P5 ;  /* 0x000000ff4d517208 */ /* 0x000fe40002800000 */
[----:B------:R-:W-:Y:S02]  /*3580*/  FSEL R76, R80, RZ, P6 ;  /* 0x000000ff504c7208 */ /* 0x000fe40003000000 */
[----:B------:R-:W-:Y:S02]  /*3590*/  F2FP.BF16.F32.PACK_AB R77, R83, R82 ;  /* 0x00000052534d723e */ /* 0x000fe400000010ff */
[----:B------:R-:W-:Y:S01]  /*35a0*/  F2FP.BF16.F32.PACK_AB R76, R81, R76 ;  /* 0x0000004c514c723e */ /* 0x000fe200000010ff */
[----:B------:R-:W-:Y:S06]  /*35b0*/  BRA `(.L_x_433) ;  /* 0x0000000000f47947 */ /* 0x000fec0003800000 */
.L_x_432:
[-CC-:B0-2---:R-:W-:Y:S01]  /*35c0*/  FFMA.FTZ R84, R124, R81.reuse, R82.reuse ;  /* 0x000000517c547223 */ /* 0x185fe20000010052 */
[-CC-:B------:R-:W-:Y:S01]  /*35d0*/  FFMA.FTZ R85, R117, R81.reuse, R82.reuse ;  /* 0x0000005175557223 */ /* 0x180fe20000010052 */
[-CC-:B------:R-:W-:Y:S01]  /*35e0*/  FFMA.FTZ R83, R111, R81.reuse, R82.reuse ;  /* 0x000000516f537223 */ /* 0x180fe20000010052 */
[-C--:B------:R-:W-:Y:S01]  /*35f0*/  FFMA.FTZ R78, R134, R81.reuse, R82 ;  /* 0x00000051864e7223 */ /* 0x080fe20000010052 */
[----:B------:R-:W-:Y:S01]  /*3600*/  FADD.FTZ R166, R131, -R84 ;  /* 0x8000005483a67221 */ /* 0x000fe20000010000 */
[----:B------:R-:W-:Y:S01]  /*3610*/  FADD.FTZ R164, R118, -R85 ;  /* 0x8000005576a47221 */ /* 0x000fe20000010000 */
[-CC-:B------:R-:W-:Y:S01]  /*3620*/  FFMA.FTZ R77, R109, R81.reuse, R82.reuse ;  /* 0x000000516d4d7223 */ /* 0x180fe20000010052 */
[-CC-:B------:R-:W-:Y:S01]  /*3630*/  FFMA.FTZ R79, R122, R81.reuse, R82.reuse ;  /* 0x000000517a4f7223 */ /* 0x180fe20000010052 */
[-CC-:B------:R-:W-:Y:S01]  /*3640*/  FFMA.FTZ R76, R106, R81.reuse, R82.reuse ;  /* 0x000000516a4c7223 */ /* 0x180fe20000010052 */
[----:B------:R-:W-:Y:S01]  /*3650*/  FFMA.FTZ R81, R107, R81, R82 ;  /* 0x000000516b517223 */ /* 0x000fe20000010052 */
        /* <DEDUP_REMOVED lines=8> */
[-C--:B------:R-:W-:Y:S01]  /*36e0*/  FMUL.FTZ R149, R149, R80.reuse ;  /* 0x0000005095957220 */ /* 0x080fe20000410000 */
[----:B------:R-:W-:Y:S01]  /*36f0*/  FMUL.FTZ R87, R87, R80 ;  /* 0x0000005057577220 */ /* 0x000fe20000410000 */
[C---:B------:R-:W-:Y:S01]  /*3700*/  FMUL.FTZ R83, R147.reuse, R86 ;  /* 0x0000005693537220 */ /* 0x040fe20000410000 */
[C---:B------:R-:W-:Y:S01]  /*3710*/  FMUL.FTZ R85, R147.reuse, R162 ;  /* 0x000000a293557220 */ /* 0x040fe20000410000 */
[----:B------:R-:W-:Y:S01]  /*3720*/  ISETP.GE.U32.AND P5, PT, R92, RZ, PT ;  /* 0x000000ff5c00720c */ /* 0x000fe20003fa6070 */
[C---:B------:R-:W-:Y:S01]  /*3730*/  FMUL.FTZ R79, R147.reuse, R82 ;  /* 0x00000052934f7220 */ /* 0x040fe20000410000 */
[C---:B------:R-:W-:Y:S01]  /*3740*/  FMUL.FTZ R81, R147.reuse, R84 ;  /* 0x0000005493517220 */ /* 0x040fe20000410000 */
[C---:B------:R-:W-:Y:S01]  /*3750*/  FMUL.FTZ R77, R147.reuse, R78 ;  /* 0x0000004e934d7220 */ /* 0x040fe20000410000 */
[----:B------:R-:W-:Y:S01]  /*3760*/  FMUL.FTZ R147, R147, R76 ;  /* 0x0000004c93937220 */ /* 0x000fe20000410000 */
[----:B------:R-:W-:Y:S01]  /*3770*/  FMUL.FTZ R87, R87, UR13 ;  /* 0x0000000d57577c20 */ /* 0x000fe20008410000 */
[----:B------:R-:W-:Y:S01]  /*3780*/  FMUL.FTZ R149, R149, UR13 ;  /* 0x0000000d95957c20 */ /* 0x000fe20008410000 */
[-C--:B------:R-:W-:Y:S01]  /*3790*/  FMUL.FTZ R83, R83, R80.reuse ;  /* 0x0000005053537220 */ /* 0x080fe20000410000 */
[-C--:B------:R-:W-:Y:S01]  /*37a0*/  FMUL.FTZ R85, R85, R80.reuse ;  /* 0x0000005055557220 */ /* 0x080fe20000410000 */
[----:B------:R-:W-:Y:S01]  /*37b0*/  LOP3.LUT P6, RZ, R93, 0xff0000, RZ, 0xc0, !PT ;  /* 0x00ff00005dff7812 */ /* 0x000fe200078cc0ff */
[-C--:B------:R-:W-:Y:S01]  /*37c0*/  FMUL.FTZ R76, R79, R80.reuse ;  /* 0x000000504f4c7220 */ /* 0x080fe20000410000 */
[----:B------:R-:W-:Y:S01]  /*37d0*/  ISETP.GE.U32.AND.EX P5, PT, R93, 0x1000000, PT, P5 ;  /* 0x010000005d00780c */ /* 0x000fe20003fa6150 */
[-C--:B------:R-:W-:Y:S01]  /*37e0*/  FMUL.FTZ R81, R81, R80.reuse ;  /* 0x0000005051517220 */ /* 0x080fe20000410000 */
[-C--:B------:R-:W-:Y:S01]  /*37f0*/  FMUL.FTZ R77, R77, R80.reuse ;  /* 0x000000504d4d7220 */ /* 0x080fe20000410000 */
[----:B------:R-:W-:Y:S01]  /*3800*/  FMUL.FTZ R147, R147, R80 ;  /* 0x0000005093937220 */ /* 0x000fe20000410000 */
[----:B------:R-:W-:Y:S01]  /*3810*/  FSEL R79, R87, RZ, P6 ;  /* 0x000000ff574f7208 */ /* 0x000fe20003000000 */
[----:B------:R-:W-:Y:S01]  /*3820*/  FMUL.FTZ R83, R83, UR13 ;  /* 0x0000000d53537c20 */ /* 0x000fe20008410000 */
[----:B------:R-:W-:Y:S01]  /*3830*/  FMUL.FTZ R85, R85, UR13 ;  /* 0x0000000d55557c20 */ /* 0x000fe20008410000 */
[----:B------:R-:W-:Y:S01]  /*3840*/  FSEL R80, R149, RZ, P5 ;  /* 0x000000ff95507208 */ /* 0x000fe20002800000 */
[----:B------:R-:W-:Y:S01]  /*3850*/  FMUL.FTZ R76, R76, UR13 ;  /* 0x0000000d4c4c7c20 */ /* 0x000fe20008410000 */
[----:B------:R-:W-:Y:S01]  /*3860*/  LOP3.LUT P6, RZ, R93, 0xff, RZ, 0xc0, !PT ;  /* 0x000000ff5dff7812 */ /* 0x000fe200078cc0ff */
[----:B------:R-:W-:Y:S01]  /*3870*/  FMUL.FTZ R81, R81, UR13 ;  /* 0x0000000d51517c20 */ /* 0x000fe20008410000 */
[----:B------:R-:W-:Y:S01]  /*3880*/  LOP3.LUT P5, RZ, R93, 0xff00, RZ, 0xc0, !PT ;  /* 0x0000ff005dff7812 */ /* 0x000fe200078ac0ff */
[----:B------:R-:W-:Y:S01]  /*3890*/  FMUL.FTZ R77, R77, UR13 ;  /* 0x0000000d4d4d7c20 */ /* 0x000fe20008410000 */
[----:B------:R-:W-:Y:S01]  /*38a0*/  FSEL R78, R83, RZ, P6 ;  /* 0x000000ff534e7208 */ /* 0x000fe20003000000 */
[----:B------:R-:W-:Y:S01]  /*38b0*/  FMUL.FTZ R147, R147, UR13 ;  /* 0x0000000d93937c20 */ /* 0x000fe20008410000 */
[----:B------:R-:W-:-:S02]  /*38c0*/  FSEL R85, R85, RZ, P5 ;  /* 0x000000ff55557208 */ /* 0x000fc40002800000 */
[C---:B------:R-:W-:Y:S02]  /*38d0*/  LOP3.LUT P5, RZ, R92.reuse, 0xff0000, RZ, 0xc0, !PT ;  /* 0x00ff00005cff7812 */ /* 0x040fe400078ac0ff */
[----:B------:R-:W-:Y:S02]  /*38e0*/  LOP3.LUT P6, RZ, R92, 0xff000000, RZ, 0xc0, !PT ;  /* 0xff0000005cff7812 */ /* 0x000fe400078cc0ff */
[----:B------:R-:W-:Y:S02]  /*38f0*/  F2FP.BF16.F32.PACK_AB R79, R80, R79 ;  /* 0x0000004f504f723e */ /* 0x000fe400000010ff */
[----:B------:R-:W-:Y:S02]  /*3900*/  FSEL R80, R76, RZ, P5 ;  /* 0x000000ff4c507208 */ /* 0x000fe40002800000 */
[----:B------:R-:W-:Y:S02]  /*3910*/  FSEL R83, R81, RZ, P6 ;  /* 0x000000ff51537208 */ /* 0x000fe40003000000 */
[----:B------:R-:W-:-:S02]  /*3920*/  LOP3.LUT P5, RZ, R92, 0xff00, RZ, 0xc0, !PT ;  /* 0x0000ff005cff7812 */ /* 0x000fc400078ac0ff */
[----:B------:R-:W-:Y:S02]  /*3930*/  LOP3.LUT P6, RZ, R92, 0xff, RZ, 0xc0, !PT ;  /* 0x000000ff5cff7812 */ /* 0x000fe400078cc0ff */
[----:B------:R-:W-:Y:S02]  /*3940*/  FSEL R81, R77, RZ, P5 ;  /* 0x000000ff4d517208 */ /* 0x000fe40002800000 */
[----:B------:R-:W-:Y:S02]  /*3950*/  FSEL R76, R147, RZ, P6 ;  /* 0x000000ff934c7208 */ /* 0x000fe40003000000 */
[----:B------:R-:W-:Y:S02]  /*3960*/  F2FP.BF16.F32.PACK_AB R78, R85, R78 ;  /* 0x0000004e554e723e */ /* 0x000fe400000010ff */
[----:B------:R-:W-:Y:S02]  /*3970*/  F2FP.BF16.F32.PACK_AB R77, R83, R80 ;  /* 0x00000050534d723e */ /* 0x000fe400000010ff */
[----:B------:R-:W-:-:S07]  /*3980*/  F2FP.BF16.F32.PACK_AB R76, R81, R76 ;  /* 0x0000004c514c723e */ /* 0x000fce00000010ff */
.L_x_433:
[----:B------:R-:W0:Y:S08]  /*3990*/  @P1 LDC.64 R80, c[0x0][0x478] ;  /* 0x00011e00ff501b82 */ /* 0x000e300000000a00 */
[----:B------:R-:W1:Y:S01]  /*39a0*/  LDC.64 R82, c[0x0][0x468] ;  /* 0x00011a00ff527b82 */ /* 0x000e620000000a00 */
[----:B0-----:R-:W-:-:S05]  /*39b0*/  @P1 IMAD.WIDE.U32 R80, R119, 0x10, R80 ;  /* 0x0000001077501825 */ /* 0x001fca00078e0050 */
[----:B------:R4:W-:Y:S01]  /*39c0*/  @P1 STG.E.128 desc[UR8][R80.64], R72 ;  /* 0x0000004850001986 */ /* 0x0009e2000c101d08 */
[----:B-1----:R-:W-:-:S05]  /*39d0*/  IMAD.WIDE.U32 R82, R119, 0x10, R82 ;  /* 0x0000001077527825 */ /* 0x002fca00078e0052 */
[----:B------:R4:W-:Y:S01]  /*39e0*/  STG.E.128 desc[UR8][R82.64], R76 ;  /* 0x0000004c52007986 */ /* 0x0009e2000c101d08 */
[----:B------:R-:W-:Y:S05]  /*39f0*/  BRA `(.L_x_431) ;  /* 0x0000001c00d07947 */ /* 0x000fea0003800000 */
.L_x_422:
[----:B------:R-:W-:-:S04]  /*3a00*/  UISETP.NE.U32.AND UP0, UPT, UR14, URZ, UPT ;  /* 0x000000ff0e00728c */ /* 0x000fc8000bf05070 */
[----:B------:R-:W-:-:S09]  /*3a10*/  UISETP.NE.AND.EX UP0, UPT, UR15, URZ, UPT, UP0 ;  /* 0x000000ff0f00728c */ /* 0x000fd2000bf05300 */
[----:B------:R-:W-:Y:S05]  /*3a20*/  BRA.U UP0, `(.L_x_434) ;  /* 0x0000000d00bc7547 */ /* 0x000fea000b800000 */
[----:B------:R-:W-:Y:S01]  /*3a30*/  ISETP.GT.U32.AND P1, PT, R0, 0xff, PT ;  /* 0x000000ff0000780c */ /* 0x000fe20003f24070 */
[----:B------:R-:W-:-:S12]  /*3a40*/  BSSY.RECONVERGENT B1, `(.L_x_435) ;  /* 0x000004f000017945 */ /* 0x000fd80003800200 */
[----:B------:R-:W-:Y:S05]  /*3a50*/  @!P1 BRA `(.L_x_436) ;  /* 0x0000000400349947 */ /* 0x000fea0003800000 */
[-CC-:B------:R-:W-:Y:S01]  /*3a60*/  FFMA.FTZ R76, R146, R81.reuse, R82.reuse ;  /* 0x00000051924c7223 */ /* 0x180fe20000010052 */
[-CC-:B------:R-:W-:Y:S01]  /*3a70*/  FFMA.FTZ R84, R140, R81.reuse, R82.reuse ;  /* 0x000000518c547223 */ /* 0x180fe20000010052 */
[----:B------:R-:W-:Y:S01]  /*3a80*/  PRMT R77, R15, 0x7632, R77 ;  /* 0x000076320f4d7816 */ /* 0x000fe2000000004d */
[-C--:B------:R-:W-:Y:S01]  /*3a90*/  FFMA.FTZ R85, R129, R81.reuse, R82 ;  /* 0x0000005181557223 */ /* 0x080fe20000010052 */
[--C-:B------:R-:W-:Y:S01]  /*3aa0*/  FADD.FTZ R87, R143, -R76.reuse ;  /* 0x8000004c8f577221 */ /* 0x100fe20000010000 */
[----:B------:R-:W-:Y:S01]  /*3ab0*/  PRMT R76, R14, 0x7632, R76 ;  /* 0x000076320e4c7816 */ /* 0x000fe2000000004c */
[----:B------:R-:W-:Y:S01]  /*3ac0*/  FADD.FTZ R79, R137, -R84 ;  /* 0x80000054894f7221 */ /* 0x000fe20000010000 */
[----:B------:R-:W-:Y:S01]  /*3ad0*/  SHF.L.U32 R78, R77, 0x10, RZ ;  /* 0x000000104d4e7819 */ /* 0x000fe200000006ff */
[----:B------:R-:W-:Y:S01]  /*3ae0*/  FADD.FTZ R85, R132, -R85 ;  /* 0x8000005584557221 */ /* 0x000fe20000010000 */
[----:B------:R-:W-:Y:S01]  /*3af0*/  SHF.L.U32 R76, R76, 0x10, RZ ;  /* 0x000000104c4c7819 */ /* 0x000fe200000006ff */
[----:B------:R-:W-:Y:S01]  /*3b00*/  FFMA.FTZ R84, R136, R81, R82 ;  /* 0x0000005188547223 */ /* 0x000fe20000010052 */
[----:B------:R-:W-:Y:S01]  /*3b10*/  PRMT R77, R13, 0x7632, R77 ;  /* 0x000076320d4d7816 */ /* 0x000fe2000000004d */
[C---:B------:R-:W-:Y:S01]  /*3b20*/  FFMA.FTZ R87, R147.reuse, R87, R78 ;  /* 0x0000005793577223 */ /* 0x040fe2000001004e */
[----:B------:R-:W-:Y:S01]  /*3b30*/  ISETP.GE.U32.AND P1, PT, R90, RZ, PT ;  /* 0x000000ff5a00720c */ /* 0x000fe20003f26070 */
[----:B------:R-:W-:Y:S01]  /*3b40*/  FFMA.FTZ R79, R147, R79, R76 ;  /* 0x0000004f934f7223 */ /* 0x000fe2000001004c */
[-C--:B------:R-:W-:Y:S01]  /*3b50*/  FFMA.FTZ R76, R138, R81.reuse, R82 ;  /* 0x000000518a4c7223 */ /* 0x080fe20000010052 */
[----:B------:R-:W-:Y:S01]  /*3b60*/  SHF.L.U32 R78, R77, 0x10, RZ ;  /* 0x000000104d4e7819 */ /* 0x000fe200000006ff */
[----:B------:R-:W-:Y:S01]  /*3b70*/  FADD.FTZ R83, R133, -R84 ;  /* 0x8000005485537221 */ /* 0x000fe20000010000 */
[----:B------:R-:W-:Y:S01]  /*3b80*/  FFMA.FTZ R77, R127, R81, R82 ;  /* 0x000000517f4d7223 */ /* 0x000fe20000010052 */
[--C-:B------:R-:W-:Y:S01]  /*3b90*/  FADD.FTZ R149, R135, -R76.reuse ;  /* 0x8000004c87957221 */ /* 0x100fe20000010000 */
[----:B------:R-:W-:Y:S01]  /*3ba0*/  PRMT R76, R12, 0x7632, R76 ;  /* 0x000076320c4c7816 */ /* 0x000fe2000000004c */
[-C--:B------:R-:W-:Y:S01]  /*3bb0*/  FMUL.FTZ R87, R87, R80.reuse ;  /* 0x0000005057577220 */ /* 0x080fe20000410000 */
[----:B------:R-:W-:Y:S01]  /*3bc0*/  FADD.FTZ R77, R130, -R77 ;  /* 0x8000004d824d7221 */ /* 0x000fe20000010000 */
[----:B------:R-:W-:Y:S01]  /*3bd0*/  FFMA.FTZ R149, R147, R149, R78 ;  /* 0x0000009593957223 */ /* 0x000fe2000001004e */
[----:B------:R-:W-:Y:S01]  /*3be0*/  SHF.L.U32 R78, R15, 0x10, RZ ;  /* 0x000000100f4e7819 */ /* 0x000fe200000006ff */
[-C--:B------:R-:W-:Y:S01]  /*3bf0*/  FMUL.FTZ R79, R79, R80.reuse ;  /* 0x000000504f4f7220 */ /* 0x080fe20000410000 */
[----:B------:R-:W-:Y:S01]  /*3c00*/  SHF.L.U32 R76, R76, 0x10, RZ ;  /* 0x000000104c4c7819 */ /* 0x000fe200000006ff */
[----:B------:R-:W-:Y:S01]  /*3c10*/  FMUL.FTZ R87, R87, UR13 ;  /* 0x0000000d57577c20 */ /* 0x000fe20008410000 */
[----:B------:R-:W-:Y:S01]  /*3c20*/  LOP3.LUT P5, RZ, R91, 0xff0000, RZ, 0xc0, !PT ;  /* 0x00ff00005bff7812 */ /* 0x000fe200078ac0ff */
[----:B------:R-:W-:Y:S01]  /*3c30*/  FFMA.FTZ R85, R147, R85, R78 ;  /* 0x0000005593557223 */ /* 0x000fe2000001004e */
[----:B------:R-:W-:Y:S01]  /*3c40*/  ISETP.GE.U32.AND.EX P1, PT, R91, 0x1000000, PT, P1 ;  /* 0x010000005b00780c */ /* 0x000fe20003f26110 */
[----:B------:R-:W-:Y:S01]  /*3c50*/  FFMA.FTZ R83, R147, R83, R76 ;  /* 0x0000005393537223 */ /* 0x000fe2000001004c */
[----:B------:R-:W-:Y:S01]  /*3c60*/  SHF.L.U32 R76, R14, 0x10, RZ ;  /* 0x000000100e4c7819 */ /* 0x000fe200000006ff */
[-C--:B------:R-:W-:Y:S01]  /*3c70*/  FMUL.FTZ R85, R85, R80.reuse ;  /* 0x0000005055557220 */ /* 0x080fe20000410000 */
[----:B------:R-:W-:Y:S01]  /*3c80*/  FMUL.FTZ R79, R79, UR13 ;  /* 0x0000000d4f4f7c20 */ /* 0x000fe20008410000 */
[----:B------:R-:W-:Y:S01]  /*3c90*/  LOP3.LUT P6, RZ, R91, 0xff, RZ, 0xc0, !PT ;  /* 0x000000ff5bff7812 */ /* 0x000fe200078cc0ff */
[-C--:B------:R-:W-:Y:S01]  /*3ca0*/  FMUL.FTZ R149, R149, R80.reuse ;  /* 0x0000005095957220 */ /* 0x080fe20000410000 */
[----:B------:R-:W-:Y:S01]  /*3cb0*/  FMUL.FTZ R85, R85, UR13 ;  /* 0x0000000d55557c20 */ /* 0x000fe20008410000 */
[----:B------:R-:W-:Y:S01]  /*3cc0*/  FFMA.FTZ R77, R147, R77, R76 ;  /* 0x0000004d934d7223 */ /* 0x000fe2000001004c */
[----:B------:R-:W-:Y:S01]  /*3cd0*/  FSEL R76, R87, RZ, P1 ;  /* 0x000000ff574c7208 */ /* 0x000fe20000800000 */
[-C--:B------:R-:W-:Y:S01]  /*3ce0*/  FMUL.FTZ R83, R83, R80.reuse ;  /* 0x0000005053537220 */ /* 0x080fe20000410000 */
[----:B------:R-:W-:Y:S01]  /*3cf0*/  SHF.L.U32 R84, R13, 0x10, RZ ;  /* 0x000000100d547819 */ /* 0x000fe200000006ff */
[----:B------:R-:W-:Y:S01]  /*3d00*/  FMUL.FTZ R77, R77, R80 ;  /* 0x000000504d4d7220 */ /* 0x000fe20000410000 */
[----:B------:R-:W-:Y:S01]  /*3d10*/  FSEL R85, R85, RZ, P5 ;  /* 0x000000ff55557208 */ /* 0x000fe20002800000 */
[----:B------:R-:W-:Y:S01]  /*3d20*/  FMUL.FTZ R149, R149, UR13 ;  /* 0x0000000d95957c20 */ /* 0x000fe20008410000 */
[----:B------:R-:W-:Y:S01]  /*3d30*/  LOP3.LUT P5, RZ, R91, 0xff00, RZ, 0xc0, !PT ;  /* 0x0000ff005bff7812 */ /* 0x000fe200078ac0ff */
[----:B------:R-:W-:Y:S01]  /*3d40*/  FMUL.FTZ R77, R77, UR13 ;  /* 0x0000000d4d4d7c20 */ /* 0x000fe20008410000 */
[----:B------:R-:W-:Y:S01]  /*3d50*/  FMUL.FTZ R83, R83, UR13 ;  /* 0x0000000d53537c20 */ /* 0x000fe20008410000 */
[----:B------:R-:W-:-:S02]  /*3d60*/  LOP3.LUT P1, RZ, R90, 0xff000000, RZ, 0xc0, !PT ;  /* 0xff0000005aff7812 */ /* 0x000fc4000782c0ff */
[----:B------:R-:W-:Y:S02]  /*3d70*/  FSEL R78, R79, RZ, P5 ;  /* 0x000000ff4f4e7208 */ /* 0x000fe40002800000 */
[----:B------:R-:W-:Y:S01]  /*3d80*/  F2FP.BF16.F32.PACK_AB R79, R76, R85 ;  /* 0x000000554c4f723e */ /* 0x000fe200000010ff */
[--C-:B------:R-:W-:Y:S01]  /*3d90*/  FFMA.FTZ R85, R125, R81, R82.reuse ;  /* 0x000000517d557223 */ /* 0x100fe20000010052 */
[----:B------:R-:W-:Y:S02]  /*3da0*/  FSEL R77, R77, RZ, P6 ;  /* 0x000000ff4d4d7208 */ /* 0x000fe40003000000 */
[----:B------:R-:W-:Y:S01]  /*3db0*/  SHF.L.U32 R76, R12, 0x10, RZ ;  /* 0x000000100c4c7819 */ /* 0x000fe200000006ff */
[----:B------:R-:W-:Y:S01]  /*3dc0*/  FADD.FTZ R85, R128, -R85 ;  /* 0x8000005580557221 */ /* 0x000fe20000010000 */
[----:B------:R-:W-:Y:S01]  /*3dd0*/  F2FP.BF16.F32.PACK_AB R78, R78, R77 ;  /* 0x0000004d4e4e723e */ /* 0x000fe200000010ff */
[----:B------:R-:W-:Y:S01]  /*3de0*/  FFMA.FTZ R77, R3, R81, R82 ;  /* 0x00000051034d7223 */ /* 0x000fe20000010052 */
[C---:B------:R-:W-:Y:S01]  /*3df0*/  LOP3.LUT P6, RZ, R90.reuse, 0xff0000, RZ, 0xc0, !PT ;  /* 0x00ff00005aff7812 */ /* 0x040fe200078cc0ff */
[----:B------:R-:W-:Y:S01]  /*3e00*/  FFMA.FTZ R87, R147, R85, R84 ;  /* 0x0000005593577223 */ /* 0x000fe20000010054 */
[----:B------:R-:W-:Y:S01]  /*3e10*/  LOP3.LUT P5, RZ, R90, 0xff00, RZ, 0xc0, !PT ;  /* 0x0000ff005aff7812 */ /* 0x000fe200078ac0ff */
[----:B------:R-:W0:Y:S01]  /*3e20*/  LDC.64 R84, c[0x0][0x468] ;  /* 0x00011a00ff547b82 */ /* 0x000e220000000a00 */
[----:B------:R-:W-:Y:S01]  /*3e30*/  FADD.FTZ R77, R126, -R77 ;  /* 0x8000004d7e4d7221 */ /* 0x000fe20000010000 */
[----:B------:R-:W-:Y:S01]  /*3e40*/  FMUL.FTZ R87, R87, R80 ;  /* 0x0000005057577220 */ /* 0x000fe20000410000 */
[----:B------:R-:W-:-:S02]  /*3e50*/  FSEL R86, R149, RZ, P1 ;  /* 0x000000ff95567208 */ /* 0x000fc40000800000 */
[----:B------:R-:W-:Y:S01]  /*3e60*/  FFMA.FTZ R77, R147, R77, R76 ;  /* 0x0000004d934d7223 */ /* 0x000fe2000001004c */
[----:B------:R-:W-:Y:S01]  /*3e70*/  FMUL.FTZ R87, R87, UR13 ;  /* 0x0000000d57577c20 */ /* 0x000fe20008410000 */
[----:B------:R-:W-:Y:S02]  /*3e80*/  FSEL R83, R83, RZ, P5 ;  /* 0x000000ff53537208 */ /* 0x000fe40002800000 */
[----:B------:R-:W-:Y:S02]  /*3e90*/  FMUL.FTZ R77, R77, R80 ;  /* 0x000000504d4d7220 */ /* 0x000fe40000410000 */
[----:B------:R-:W-:Y:S02]  /*3ea0*/  FSEL R87, R87, RZ, P6 ;  /* 0x000000ff57577208 */ /* 0x000fe40003000000 */
[----:B------:R-:W-:Y:S01]  /*3eb0*/  FMUL.FTZ R77, R77, UR13 ;  /* 0x0000000d4d4d7c20 */ /* 0x000fe20008410000 */
[----:B------:R-:W-:-:S04]  /*3ec0*/  LOP3.LUT P6, RZ, R90, 0xff, RZ, 0xc0, !PT ;  /* 0x000000ff5aff7812 */ /* 0x000fc800078cc0ff */
[----:B------:R-:W-:Y:S02]  /*3ed0*/  FSEL R76, R77, RZ, P6 ;  /* 0x000000ff4d4c7208 */ /* 0x000fe40003000000 */
[----:B------:R-:W-:Y:S02]  /*3ee0*/  F2FP.BF16.F32.PACK_AB R77, R86, R87 ;  /* 0x00000057564d723e */ /* 0x000fe400000010ff */
[----:B------:R-:W-:Y:S01]  /*3ef0*/  F2FP.BF16.F32.PACK_AB R76, R83, R76 ;  /* 0x0000004c534c723e */ /* 0x000fe200000010ff */
[C---:B0-----:R-:W-:Y:S01]  /*3f00*/  IMAD.WIDE.U32 R84, R119.reuse, 0x10, R84 ;  /* 0x0000001077547825 */ /* 0x041fe200078e0054 */
[----:B------:R-:W-:-:S04]  /*3f10*/  IADD3 R119, PT, PT, R119, 0x100, RZ ;  /* 0x0000010077777810 */ /* 0x000fc80007ffe0ff */
[----:B------:R0:W-:Y:S03]  /*3f20*/  STG.E.128 desc[UR8][R84.64], R76 ;  /* 0x0000004c54007986 */ /* 0x0001e6000c101d08 */
.L_x_436:
[----:B------:R-:W-:Y:S05]  /*3f30*/  BSYNC.RECONVERGENT B1 ;  /* 0x0000000000017941 */ /* 0x000fea0003800200 */
.L_x_435:
[----:B------:R-:W-:Y:S04]  /*3f40*/  BSSY.RECONVERGENT B1, `(.L_x_437) ;  /* 0x000004f000017945 */ /* 0x000fe80003800200 */
[----:B------:R-:W-:Y:S05]  /*3f50*/  @!P3 BRA `(.L_x_438) ;  /* 0x000000040034b947 */ /* 0x000fea0003800000 */
[-CC-:B0-----:R-:W-:Y:S01]  /*3f60*/  FFMA.FTZ R76, R148, R81.reuse, R82.reuse ;  /* 0x00000051944c7223 */ /* 0x181fe20000010052 */
        /* <DEDUP_REMOVED lines=76> */
.L_x_438:
[----:B------:R-:W-:Y:S05]  /*4430*/  BSYNC.RECONVERGENT B1 ;  /* 0x0000000000017941 */ /* 0x000fea0003800200 */
.L_x_437:
[----:B------:R-:W-:Y:S05]  /*4440*/  @!P4 BRA `(.L_x_431) ;  /* 0x00000014003cc947 */ /* 0x000fea0003800000 */
[----:B01----:R-:W-:Y:S01]  /*4450*/  PRMT R76, R7, 0x7632, R76 ;  /* 0x00007632074c7816 */ /* 0x003fe2000000004c */
[-CC-:B------:R-:W-:Y:S01]  /*4460*/  FFMA.FTZ R78, R124, R81.reuse, R82.reuse ;  /* 0x000000517c4e7223 */ /* 0x180fe20000010052 */
[-CC-:B------:R-:W-:Y:S01]  /*4470*/  FFMA.FTZ R83, R122, R81.reuse, R82.reuse ;  /* 0x000000517a537223 */ /* 0x180fe20000010052 */
[-C--:B------:R-:W-:Y:S01]  /*4480*/  FFMA.FTZ R165, R117, R81.reuse, R82 ;  /* 0x0000005175a57223 */ /* 0x080fe20000010052 */
[----:B------:R-:W-:Y:S01]  /*4490*/  SHF.L.U32 R76, R76, 0x10, RZ ;  /* 0x000000104c4c7819 */ /* 0x000fe200000006ff */
[----:B------:R-:W-:Y:S01]  /*44a0*/  FADD.FTZ R149, R131, -R78 ;  /* 0x8000004e83957221 */ /* 0x000fe20000010000 */
[-CC-:B------:R-:W-:Y:S01]  /*44b0*/  FFMA.FTZ R78, R134, R81.reuse, R82.reuse ;  /* 0x00000051864e7223 */ /* 0x180fe20000010052 */
[-CC-:B------:R-:W-:Y:S01]  /*44c0*/  FFMA.FTZ R87, R111, R81.reuse, R82.reuse ;  /* 0x000000516f577223 */ /* 0x180fe20000010052 */
[----:B------:R-:W-:Y:S01]  /*44d0*/  FFMA.FTZ R163, R109, R81, R82 ;  /* 0x000000516da37223 */ /* 0x000fe20000010052 */
[--C-:B------:R-:W-:Y:S01]  /*44e0*/  FFMA.FTZ R149, R147, R149, R76.reuse ;  /* 0x0000009593957223 */ /* 0x100fe2000001004c */
[----:B------:R-:W-:Y:S01]  /*44f0*/  PRMT R76, R5, 0x7632, R76 ;  /* 0x00007632054c7816 */ /* 0x000fe2000000004c */
[-CC-:B------:R-:W-:Y:S01]  /*4500*/  FFMA.FTZ R79, R107, R81.reuse, R82.reuse ;  /* 0x000000516b4f7223 */ /* 0x180fe20000010052 */
[----:B------:R-:W-:Y:S01]  /*4510*/  FFMA.FTZ R84, R106, R81, R82 ;  /* 0x000000516a547223 */ /* 0x000fe20000010052 */
[----:B------:R-:W-:Y:S01]  /*4520*/  PRMT R77, R6, 0x7632, R77 ;  /* 0x00007632064d7816 */ /* 0x000fe2000000004d */
[----:B------:R-:W-:Y:S01]  /*4530*/  FADD.FTZ R81, R120, -R83 ;  /* 0x8000005378517221 */ /* 0x000fe20000010000 */
[----:B------:R-:W-:Y:S01]  /*4540*/  SHF.L.U32 R76, R76, 0x10, RZ ;  /* 0x000000104c4c7819 */ /* 0x000fe200000006ff */
[----:B------:R-:W-:Y:S01]  /*4550*/  FADD.FTZ R85, R123, -R78 ;  /* 0x8000004e7b557221 */ /* 0x000fe20000010000 */
[----:B------:R-:W-:Y:S01]  /*4560*/  SHF.L.U32 R78, R77, 0x10, RZ ;  /* 0x000000104d4e7819 */ /* 0x000fe200000006ff */
[----:B------:R-:W-:Y:S01]  /*4570*/  FADD.FTZ R83, R116, -R87 ;  /* 0x8000005774537221 */ /* 0x000fe20000010000 */
[----:B------:R-:W-:Y:S01]  /*4580*/  FADD.FTZ R165, R118, -R165 ;  /* 0x800000a576a57221 */ /* 0x000fe20000010000 */
[C---:B------:R-:W-:Y:S01]  /*4590*/  FFMA.FTZ R81, R147.reuse, R81, R76 ;  /* 0x0000005193517223 */ /* 0x040fe2000001004c */
[----:B------:R-:W-:Y:S01]  /*45a0*/  SHF.L.U32 R76, R6, 0x10, RZ ;  /* 0x00000010064c7819 */ /* 0x000fe200000006ff */
[----:B------:R-:W-:Y:S01]  /*45b0*/  FFMA.FTZ R85, R147, R85, R78 ;  /* 0x0000005593557223 */ /* 0x000fe2000001004e */
[----:B------:R-:W-:Y:S01]  /*45c0*/  SHF.L.U32 R78, R7, 0x10, RZ ;  /* 0x00000010074e7819 */ /* 0x000fe200000006ff */
[----:B------:R-:W-:Y:S01]  /*45d0*/  FADD.FTZ R86, R110, -R163 ;  /* 0x800000a36e567221 */ /* 0x000fe20000010000 */
[----:B------:R-:W-:Y:S01]  /*45e0*/  SHF.L.U32 R82, R5, 0x10, RZ ;  /* 0x0000001005527819 */ /* 0x000fe200000006ff */
[C-C-:B------:R-:W-:Y:S01]  /*45f0*/  FFMA.FTZ R83, R147.reuse, R83, R76.reuse ;  /* 0x0000005393537223 */ /* 0x140fe2000001004c */
[----:B------:R-:W-:Y:S01]  /*4600*/  PRMT R76, R4, 0x7632, R76 ;  /* 0x00007632044c7816 */ /* 0x000fe2000000004c */
[----:B------:R-:W-:Y:S01]  /*4610*/  FFMA.FTZ R87, R147, R165, R78 ;  /* 0x000000a593577223 */ /* 0x000fe2000001004e */
[----:B------:R-:W-:Y:S01]  /*4620*/  FADD.FTZ R77, R108, -R79 ;  /* 0x8000004f6c4d7221 */ /* 0x000fe20000010000 */
[----:B------:R-:W-:Y:S01]  /*4630*/  FADD.FTZ R163, R121, -R84 ;  /* 0x8000005479a37221 */ /* 0x000fe20000010000 */
[----:B------:R-:W-:Y:S01]  /*4640*/  SHF.L.U32 R78, R76, 0x10, RZ ;  /* 0x000000104c4e7819 */ /* 0x000fe200000006ff */
[-C--:B------:R-:W-:Y:S01]  /*4650*/  FMUL.FTZ R149, R149, R80.reuse ;  /* 0x0000005095957220 */ /* 0x080fe20000410000 */
[----:B------:R-:W-:Y:S01]  /*4660*/  SHF.L.U32 R76, R4, 0x10, RZ ;  /* 0x00000010044c7819 */ /* 0x000fe200000006ff */
[----:B------:R-:W-:Y:S01]  /*4670*/  FMUL.FTZ R87, R87, R80 ;  /* 0x0000005057577220 */ /* 0x000fe20000410000 */
[----:B------:R-:W-:Y:S01]  /*4680*/  ISETP.GE.U32.AND P1, PT, R92, RZ, PT ;  /* 0x000000ff5c00720c */ /* 0x000fe20003f26070 */
[----:B------:R-:W-:Y:S01]  /*4690*/  FFMA.FTZ R79, R147, R86, R82 ;  /* 0x00000056934f7223 */ /* 0x000fe20000010052 */
[----:B------:R-:W-:Y:S01]  /*46a0*/  FMUL.FTZ R149, R149, UR13 ;  /* 0x0000000d95957c20 */ /* 0x000fe20008410000 */
[C---:B------:R-:W-:Y:S01]  /*46b0*/  FFMA.FTZ R77, R147.reuse, R77, R76 ;  /* 0x0000004d934d7223 */ /* 0x040fe2000001004c */
[----:B------:R-:W-:Y:S01]  /*46c0*/  FFMA.FTZ R147, R147, R163, R78 ;  /* 0x000000a393937223 */ /* 0x000fe2000001004e */
[----:B------:R-:W-:Y:S01]  /*46d0*/  FMUL.FTZ R87, R87, UR13 ;  /* 0x0000000d57577c20 */ /* 0x000fe20008410000 */
[----:B------:R-:W-:Y:S01]  /*46e0*/  ISETP.GE.U32.AND.EX P1, PT, R93, 0x1000000, PT, P1 ;  /* 0x010000005d00780c */ /* 0x000fe20003f26110 */
[-C--:B------:R-:W-:Y:S01]  /*46f0*/  FMUL.FTZ R83, R83, R80.reuse ;  /* 0x0000005053537220 */ /* 0x080fe20000410000 */
[----:B------:R-:W-:Y:S01]  /*4700*/  LOP3.LUT P5, RZ, R93, 0xff0000, RZ, 0xc0, !PT ;  /* 0x00ff00005dff7812 */ /* 0x000fe200078ac0ff */
[-C--:B------:R-:W-:Y:S01]  /*4710*/  FMUL.FTZ R85, R85, R80.reuse ;  /* 0x0000005055557220 */ /* 0x080fe20000410000 */
[-C--:B------:R-:W-:Y:S01]  /*4720*/  FMUL.FTZ R76, R79, R80.reuse ;  /* 0x000000504f4c7220 */ /* 0x080fe20000410000 */
[-C--:B------:R-:W-:Y:S01]  /*4730*/  FMUL.FTZ R82, R81, R80.reuse ;  /* 0x0000005051527220 */ /* 0x080fe20000410000 */
[-C--:B------:R-:W-:Y:S01]  /*4740*/  FMUL.FTZ R77, R77, R80.reuse ;  /* 0x000000504d4d7220 */ /* 0x080fe20000410000 */
[----:B------:R-:W-:Y:S01]  /*4750*/  FMUL.FTZ R147, R147, R80 ;  /* 0x0000005093937220 */ /* 0x000fe20000410000 */
[----:B------:R-:W-:Y:S01]  /*4760*/  FSEL R80, R149, RZ, P1 ;  /* 0x000000ff95507208 */ /* 0x000fe20000800000 */
[----:B------:R-:W-:Y:S01]  /*4770*/  FMUL.FTZ R83, R83, UR13 ;  /* 0x0000000d53537c20 */ /* 0x000fe20008410000 */
[----:B------:R-:W-:Y:S01]  /*4780*/  FSEL R79, R87, RZ, P5 ;  /* 0x000000ff574f7208 */ /* 0x000fe20002800000 */
[----:B------:R-:W-:Y:S01]  /*4790*/  FMUL.FTZ R85, R85, UR13 ;  /* 0x0000000d55557c20 */ /* 0x000fe20008410000 */
[----:B------:R-:W-:Y:S01]  /*47a0*/  LOP3.LUT P6, RZ, R93, 0xff, RZ, 0xc0, !PT ;  /* 0x000000ff5dff7812 */ /* 0x000fe200078cc0ff */
[----:B------:R-:W-:Y:S01]  /*47b0*/  FMUL.FTZ R76, R76, UR13 ;  /* 0x0000000d4c4c7c20 */ /* 0x000fe20008410000 */
[----:B------:R-:W-:Y:S01]  /*47c0*/  F2FP.BF16.F32.PACK_AB R79, R80, R79 ;  /* 0x0000004f504f723e */ /* 0x000fe200000010ff */
[----:B------:R-:W-:Y:S01]  /*47d0*/  FMUL.FTZ R77, R77, UR13 ;  /* 0x0000000d4d4d7c20 */ /* 0x000fe20008410000 */
[----:B------:R-:W0:Y:S01]  /*47e0*/  LDC.64 R80, c[0x0][0x468] ;  /* 0x00011a00ff507b82 */ /* 0x000e220000000a00 */
[----:B------:R-:W-:Y:S01]  /*47f0*/  FSEL R78, R83, RZ, P6 ;  /* 0x000000ff534e7208 */ /* 0x000fe20003000000 */
[----:B------:R-:W-:Y:S01]  /*4800*/  FMUL.FTZ R83, R82, UR13 ;  /* 0x0000000d52537c20 */ /* 0x000fe20008410000 */
[----:B------:R-:W-:Y:S01]  /*4810*/  LOP3.LUT P5, RZ, R93, 0xff00, RZ, 0xc0, !PT ;  /* 0x0000ff005dff7812 */ /* 0x000fe200078ac0ff */
[----:B------:R-:W-:Y:S01]  /*4820*/  FMUL.FTZ R147, R147, UR13 ;  /* 0x0000000d93937c20 */ /* 0x000fe20008410000 */
[----:B------:R-:W-:-:S02]  /*4830*/  LOP3.LUT P6, RZ, R92, 0xff0000, RZ, 0xc0, !PT ;  /* 0x00ff00005cff7812 */ /* 0x000fc400078cc0ff */
[----:B------:R-:W-:Y:S02]  /*4840*/  FSEL R85, R85, RZ, P5 ;  /* 0x000000ff55557208 */ /* 0x000fe40002800000 */
[----:B------:R-:W-:Y:S02]  /*4850*/  FSEL R82, R76, RZ, P6 ;  /* 0x000000ff4c527208 */ /* 0x000fe40003000000 */
[C---:B------:R-:W-:Y:S02]  /*4860*/  LOP3.LUT P1, RZ, R92.reuse, 0xff000000, RZ, 0xc0, !PT ;  /* 0xff0000005cff7812 */ /* 0x040fe4000782c0ff */
[C---:B------:R-:W-:Y:S02]  /*4870*/  LOP3.LUT P5, RZ, R92.reuse, 0xff00, RZ, 0xc0, !PT ;  /* 0x0000ff005cff7812 */ /* 0x040fe400078ac0ff */
[----:B------:R-:W-:Y:S02]  /*4880*/  LOP3.LUT P6, RZ, R92, 0xff, RZ, 0xc0, !PT ;  /* 0x000000ff5cff7812 */ /* 0x000fe400078cc0ff */
[----:B------:R-:W-:-:S02]  /*4890*/  FSEL R83, R83, RZ, P1 ;  /* 0x000000ff53537208 */ /* 0x000fc40000800000 */
[----:B------:R-:W-:Y:S02]  /*48a0*/  FSEL R147, R147, RZ, P5 ;  /* 0x000000ff93937208 */ /* 0x000fe40002800000 */
[----:B------:R-:W-:Y:S02]  /*48b0*/  FSEL R76, R77, RZ, P6 ;  /* 0x000000ff4d4c7208 */ /* 0x000fe40003000000 */
[----:B------:R-:W-:Y:S01]  /*48c0*/  F2FP.BF16.F32.PACK_AB R78, R85, R78 ;  /* 0x0000004e554e723e */ /* 0x000fe200000010ff */
[----:B0-----:R-:W-:Y:S01]  /*48d0*/  IMAD.WIDE.U32 R80, R119, 0x10, R80 ;  /* 0x0000001077507825 */ /* 0x001fe200078e0050 */
[----:B------:R-:W-:Y:S02]  /*48e0*/  F2FP.BF16.F32.PACK_AB R77, R83, R82 ;  /* 0x00000052534d723e */ /* 0x000fe400000010ff */
[----:B------:R-:W-:-:S05]  /*48f0*/  F2FP.BF16.F32.PACK_AB R76, R147, R76 ;  /* 0x0000004c934c723e */ /* 0x000fca00000010ff */
[----:B------:R3:W-:Y:S01]  /*4900*/  STG.E.128 desc[UR8][R80.64], R76 ;  /* 0x0000004c50007986 */ /* 0x0007e2000c101d08 */
[----:B------:R-:W-:Y:S05]  /*4910*/  BRA `(.L_x_431) ;  /* 0x0000001000087947 */ /* 0x000fea0003800000 */
.L_x_434:
[----:B------:R-:W-:Y:S04]  /*4920*/  BSSY.RECONVERGENT B1, `(.L_x_439) ;  /* 0x0000056000017945 */ /* 0x000fe80003800200 */
[----:B------:R-:W-:Y:S05]  /*4930*/  @!P2 BRA `(.L_x_440) ;  /* 0x000000040050a947 */ /* 0x000fea0003800000 */
[-CC-:B------:R-:W-:Y:S01]  /*4940*/  FFMA.FTZ R72, R146, R81.reuse, R82.reuse ;  /* 0x0000005192487223 */ /* 0x180fe20000010052 */
[----:B------:R-:W-:Y:S01]  /*4950*/  PRMT R73, R15, 0x7632, R73 ;  /* 0x000076320f497816 */ /* 0x000fe20000000049 */
[-CC-:B------:R-:W-:Y:S01]  /*4960*/  FFMA.FTZ R74, R140, R81.reuse, R82.reuse ;  /* 0x000000518c4a7223 */ /* 0x180fe20000010052 */
[-C--:B------:R-:W-:Y:S01]  /*4970*/  FFMA.FTZ R75, R129, R81.reuse, R82 ;  /* 0x00000051814b7223 */ /* 0x080fe20000010052 */
[--C-:B------:R-:W-:Y:S01]  /*4980*/  FADD.FTZ R76, R143, -R72.reuse ;  /* 0x800000488f4c7221 */ /* 0x100fe20000010000 */
[----:B------:R-:W-:Y:S01]  /*4990*/  PRMT R72, R14, 0x7632, R72 ;  /* 0x000076320e487816 */ /* 0x000fe20000000048 */
[----:B------:R-:W-:Y:S01]  /*49a0*/  FADD.FTZ R74, R137, -R74 ;  /* 0x8000004a894a7221 */ /* 0x000fe20000010000 */
[----:B------:R-:W-:Y:S01]  /*49b0*/  SHF.L.U32 R78, R73, 0x10, RZ ;  /* 0x00000010494e7819 */ /* 0x000fe200000006ff */
[-CC-:B------:R-:W-:Y:S01]  /*49c0*/  FFMA.FTZ R77, R125, R81.reuse, R82.reuse ;  /* 0x000000517d4d7223 */ /* 0x180fe20000010052 */
[----:B------:R-:W-:Y:S01]  /*49d0*/  SHF.L.U32 R73, R72, 0x10, RZ ;  /* 0x0000001048497819 */ /* 0x000fe200000006ff */
[-C--:B------:R-:W-:Y:S01]  /*49e0*/  FFMA.FTZ R72, R138, R81.reuse, R82 ;  /* 0x000000518a487223 */ /* 0x080fe20000010052 */
[----:B------:R-:W-:Y:S01]  /*49f0*/  ISETP.GE.U32.AND P1, PT, R90, RZ, PT ;  /* 0x000000ff5a00720c */ /* 0x000fe20003f26070 */
[----:B------:R-:W-:Y:S01]  /*4a00*/  FFMA.FTZ R162, R147, R76, R78 ;  /* 0x0000004c93a27223 */ /* 0x000fe2000001004e */
[----:B------:R-:W-:Y:S01]  /*4a10*/  LOP3.LUT P5, RZ, R91, 0xff0000, RZ, 0xc0, !PT ;  /* 0x00ff00005bff7812 */ /* 0x000fe200078ac0ff */
[--C-:B------:R-:W-:Y:S01]  /*4a20*/  FFMA.FTZ R84, R147, R74, R73.reuse ;  /* 0x0000004a93547223 */ /* 0x100fe20000010049 */
[----:B------:R-:W-:Y:S01]  /*4a30*/  FADD.FTZ R76, R135, -R72 ;  /* 0x80000048874c7221 */ /* 0x000fe20000010000 */
[----:B------:R-:W-:Y:S01]  /*4a40*/  PRMT R73, R13, 0x7632, R73 ;  /* 0x000076320d497816 */ /* 0x000fe20000000049 */
[----:B------:R-:W-:Y:S01]  /*4a50*/  FFMA.FTZ R74, R136, R81, R82 ;  /* 0x00000051884a7223 */ /* 0x000fe20000010052 */
[----:B------:R-:W-:-:S02]  /*4a60*/  PRMT R72, R12, 0x7632, R72 ;  /* 0x000076320c487816 */ /* 0x000fc40000000048 */
[----:B------:R-:W-:Y:S01]  /*4a70*/  SHF.L.U32 R78, R73, 0x10, RZ ;  /* 0x00000010494e7819 */ /* 0x000fe200000006ff */
[----:B------:R-:W-:Y:S01]  /*4a80*/  FADD.FTZ R74, R133, -R74 ;  /* 0x8000004a854a7221 */ /* 0x000fe20000010000 */
[----:B------:R-:W-:Y:S02]  /*4a90*/  SHF.L.U32 R73, R72, 0x10, RZ ;  /* 0x0000001048497819 */ /* 0x000fe400000006ff */
[----:B------:R-:W-:Y:S01]  /*4aa0*/  ISETP.GE.U32.AND.EX P1, PT, R91, 0x1000000, PT, P1 ;  /* 0x010000005b00780c */ /* 0x000fe20003f26110 */
[C---:B------:R-:W-:Y:S01]  /*4ab0*/  FFMA.FTZ R149, R147.reuse, R76, R78 ;  /* 0x0000004c93957223 */ /* 0x040fe2000001004e */
[----:B------:R-:W-:Y:S01]  /*4ac0*/  FADD.FTZ R76, R132, -R75 ;  /* 0x8000004b844c7221 */ /* 0x000fe20000010000 */
[----:B------:R-:W-:Y:S01]  /*4ad0*/  FFMA.FTZ R86, R147, R74, R73 ;  /* 0x0000004a93567223 */ /* 0x000fe20000010049 */
[-CC-:B------:R-:W-:Y:S01]  /*4ae0*/  FFMA.FTZ R73, R127, R81.reuse, R82.reuse ;  /* 0x000000517f497223 */ /* 0x180fe20000010052 */
[----:B------:R-:W-:Y:S02]  /*4af0*/  SHF.L.U32 R75, R14, 0x10, RZ ;  /* 0x000000100e4b7819 */ /* 0x000fe400000006ff */
[----:B------:R-:W-:Y:S01]  /*4b00*/  SHF.L.U32 R78, R15, 0x10, RZ ;  /* 0x000000100f4e7819 */ /* 0x000fe200000006ff */
[----:B------:R-:W-:Y:S01]  /*4b10*/  FADD.FTZ R74, R130, -R73 ;  /* 0x80000049824a7221 */ /* 0x000fe20000010000 */
[----:B------:R-:W-:Y:S01]  /*4b20*/  LOP3.LUT P6, RZ, R91, 0xff, RZ, 0xc0, !PT ;  /* 0x000000ff5bff7812 */ /* 0x000fe200078cc0ff */
[----:B------:R-:W0:Y:S02]  /*4b30*/  LDC.64 R72, c[0x0][0x478] ;  /* 0x00011e00ff487b82 */ /* 0x000e240000000a00 */
[----:B------:R-:W-:Y:S01]  /*4b40*/  FFMA.FTZ R79, R147, R74, R75 ;  /* 0x0000004a934f7223 */ /* 0x000fe2000001004b */
[----:B------:R-:W-:Y:S01]  /*4b50*/  FFMA.FTZ R75, R3, R81, R82 ;  /* 0x00000051034b7223 */ /* 0x000fe20000010052 */
[----:B------:R-:W-:Y:S01]  /*4b60*/  FFMA.FTZ R85, R147, R76, R78 ;  /* 0x0000004c93557223 */ /* 0x000fe2000001004e */
[----:B------:R-:W-:Y:S01]  /*4b70*/  SHF.L.U32 R78, R13, 0x10, RZ ;  /* 0x000000100d4e7819 */ /* 0x000fe200000006ff */
[----:B------:R-:W-:Y:S01]  /*4b80*/  FADD.FTZ R76, R128, -R77 ;  /* 0x8000004d804c7221 */ /* 0x000fe20000010000 */
[----:B------:R-:W-:Y:S01]  /*4b90*/  FADD.FTZ R74, R126, -R75 ;  /* 0x8000004b7e4a7221 */ /* 0x000fe20000010000 */
[----:B------:R-:W-:-:S02]  /*4ba0*/  SHF.L.U32 R75, R12, 0x10, RZ ;  /* 0x000000100c4b7819 */ /* 0x000fc400000006ff */
[----:B------:R-:W-:-:S03]  /*4bb0*/  FFMA.FTZ R87, R147, R76, R78 ;  /* 0x0000004c93577223 */ /* 0x000fc6000001004e */
[----:B------:R-:W-:Y:S01]  /*4bc0*/  FFMA.FTZ R83, R147, R74, R75 ;  /* 0x0000004a93537223 */ /* 0x000fe2000001004b */
[C---:B------:R-:W-:Y:S01]  /*4bd0*/  F2FP.BF16.F32.PACK_AB R75, R162.reuse, R85 ;  /* 0x00000055a24b723e */ /* 0x040fe200000010ff */
[-C--:B------:R-:W-:Y:S01]  /*4be0*/  FMUL.FTZ R85, R85, R80.reuse ;  /* 0x0000005055557220 */ /* 0x080fe20000410000 */
[-C--:B------:R-:W-:Y:S01]  /*4bf0*/  FMUL.FTZ R162, R162, R80.reuse ;  /* 0x00000050a2a27220 */ /* 0x080fe20000410000 */
[C---:B------:R-:W-:Y:S01]  /*4c00*/  F2FP.BF16.F32.PACK_AB R74, R84.reuse, R79 ;  /* 0x0000004f544a723e */ /* 0x040fe200000010ff */
[-C--:B------:R-:W-:Y:S01]  /*4c10*/  FMUL.FTZ R79, R79, R80.reuse ;  /* 0x000000504f4f7220 */ /* 0x080fe20000410000 */
[----:B------:R-:W-:Y:S01]  /*4c20*/  FMUL.FTZ R85, R85, UR13 ;  /* 0x0000000d55557c20 */ /* 0x000fe20008410000 */
[----:B------:R-:W-:Y:S01]  /*4c30*/  FMUL.FTZ R84, R84, R80 ;  /* 0x0000005054547220 */ /* 0x000fe20000410000 */
[----:B------:R-:W-:Y:S01]  /*4c40*/  FMUL.FTZ R162, R162, UR13 ;  /* 0x0000000da2a27c20 */ /* 0x000fe20008410000 */
[----:B------:R-:W-:Y:S01]  /*4c50*/  FMUL.FTZ R79, R79, UR13 ;  /* 0x0000000d4f4f7c20 */ /* 0x000fe20008410000 */
[----:B0-----:R-:W-:Y:S01]  /*4c60*/  IMAD.WIDE.U32 R76, R119, 0x10, R72 ;  /* 0x00000010774c7825 */ /* 0x001fe200078e0048 */
[----:B------:R-:W-:-:S03]  /*4c70*/  F2FP.BF16.F32.PACK_AB R73, R149, R87 ;  /* 0x000000579549723e */ /* 0x000fc600000010ff */
[----:B------:R-:W-:Y:S01]  /*4c80*/  FMUL.FTZ R84, R84, UR13 ;  /* 0x0000000d54547c20 */ /* 0x000fe20008410000 */
[----:B------:R-:W-:Y:S01]  /*4c90*/  F2FP.BF16.F32.PACK_AB R72, R86, R83 ;  /* 0x000000535648723e */ /* 0x000fe200000010ff */
[-C--:B------:R-:W-:Y:S01]  /*4ca0*/  FMUL.FTZ R87, R87, R80.reuse ;  /* 0x0000005057577220 */ /* 0x080fe20000410000 */
[----:B------:R-:W-:Y:S01]  /*4cb0*/  FSEL R85, R85, RZ, P5 ;  /* 0x000000ff55557208 */ /* 0x000fe20002800000 */
[-C--:B------:R-:W-:Y:S01]  /*4cc0*/  FMUL.FTZ R83, R83, R80.reuse ;  /* 0x0000005053537220 */ /* 0x080fe20000410000 */
[----:B------:R-:W-:Y:S01]  /*4cd0*/  LOP3.LUT P5, RZ, R91, 0xff00, RZ, 0xc0, !PT ;  /* 0x0000ff005bff7812 */ /* 0x000fe200078ac0ff */
[----:B------:R0:W-:Y:S01]  /*4ce0*/  STG.E.128 desc[UR8][R76.64], R72 ;  /* 0x000000484c007986 */ /* 0x0001e2000c101d08 */
[----:B------:R-:W-:Y:S01]  /*4cf0*/  FSEL R162, R162, RZ, P1 ;  /* 0x000000ffa2a27208 */ /* 0x000fe20000800000 */
[----:B------:R-:W-:Y:S01]  /*4d00*/  FMUL.FTZ R87, R87, UR13 ;  /* 0x0000000d57577c20 */ /* 0x000fe20008410000 */
[----:B------:R-:W-:Y:S01]  /*4d10*/  FSEL R78, R79, RZ, P6 ;  /* 0x000000ff4f4e7208 */ /* 0x000fe20003000000 */
[-C--:B------:R-:W-:Y:S01]  /*4d20*/  FMUL.FTZ R149, R149, R80.reuse ;  /* 0x0000005095957220 */ /* 0x080fe20000410000 */
[----:B------:R-:W-:Y:S01]  /*4d30*/  F2FP.BF16.F32.PACK_AB R79, R162, R85 ;  /* 0x00000055a24f723e */ /* 0x000fe200000010ff */
[----:B------:R-:W-:Y:S01]  /*4d40*/  FMUL.FTZ R86, R86, R80 ;  /* 0x0000005056567220 */ /* 0x000fe20000410000 */
[----:B------:R-:W-:Y:S01]  /*4d50*/  LOP3.LUT P6, RZ, R90, 0xff0000, RZ, 0xc0, !PT ;  /* 0x00ff00005aff7812 */ /* 0x000fe200078cc0ff */
[----:B------:R-:W-:Y:S01]  /*4d60*/  FMUL.FTZ R83, R83, UR13 ;  /* 0x0000000d53537c20 */ /* 0x000fe20008410000 */
[----:B------:R-:W-:Y:S01]  /*4d70*/  FMUL.FTZ R149, R149, UR13 ;  /* 0x0000000d95957c20 */ /* 0x000fe20008410000 */
[----:B------:R-:W-:Y:S01]  /*4d80*/  FMUL.FTZ R86, R86, UR13 ;  /* 0x0000000d56567c20 */ /* 0x000fe20008410000 */
[----:B------:R-:W-:-:S04]  /*4d90*/  LOP3.LUT P1, RZ, R90, 0xff000000, RZ, 0xc0, !PT ;  /* 0xff0000005aff7812 */ /* 0x000fc8000782c0ff */
[----:B------:R-:W-:Y:S02]  /*4da0*/  FSEL R162, R149, RZ, P1 ;  /* 0x000000ff95a27208 */ /* 0x000fe40000800000 */
[----:B0-----:R-:W-:Y:S02]  /*4db0*/  FSEL R77, R84, RZ, P5 ;  /* 0x000000ff544d7208 */ /* 0x001fe40002800000 */
[----:B------:R-:W0:Y:S01]  /*4dc0*/  LDC.64 R84, c[0x0][0x468] ;  /* 0x00011a00ff547b82 */ /* 0x000e220000000a00 */
[C---:B------:R-:W-:Y:S02]  /*4dd0*/  LOP3.LUT P5, RZ, R90.reuse, 0xff, RZ, 0xc0, !PT ;  /* 0x000000ff5aff7812 */ /* 0x040fe400078ac0ff */
[----:B------:R-:W-:Y:S02]  /*4de0*/  F2FP.BF16.F32.PACK_AB R78, R77, R78 ;  /* 0x0000004e4d4e723e */ /* 0x000fe400000010ff */
[----:B------:R-:W-:Y:S02]  /*4df0*/  FSEL R77, R87, RZ, P6 ;  /* 0x000000ff574d7208 */ /* 0x000fe40003000000 */
[----:B------:R-:W-:-:S02]  /*4e00*/  LOP3.LUT P6, RZ, R90, 0xff00, RZ, 0xc0, !PT ;  /* 0x0000ff005aff7812 */ /* 0x000fc400078cc0ff */
[----:B------:R-:W-:Y:S02]  /*4e10*/  FSEL R76, R83, RZ, P5 ;  /* 0x000000ff534c7208 */ /* 0x000fe40002800000 */
[----:B------:R-:W-:Y:S02]  /*4e20*/  FSEL R83, R86, RZ, P6 ;  /* 0x000000ff56537208 */ /* 0x000fe40003000000 */
[----:B------:R-:W-:Y:S02]  /*4e30*/  F2FP.BF16.F32.PACK_AB R77, R162, R77 ;  /* 0x0000004da24d723e */ /* 0x000fe400000010ff */
[----:B------:R-:W-:Y:S01]  /*4e40*/  F2FP.BF16.F32.PACK_AB R76, R83, R76 ;  /* 0x0000004c534c723e */ /* 0x000fe200000010ff */
[C---:B0-----:R-:W-:Y:S01]  /*4e50*/  IMAD.WIDE.U32 R84, R119.reuse, 0x10, R84 ;  /* 0x0000001077547825 */ /* 0x041fe200078e0054 */
[----:B------:R-:W-:-:S04]  /*4e60*/  IADD3 R119, PT, PT, R119, 0x100, RZ ;  /* 0x0000010077777810 */ /* 0x000fc80007ffe0ff */
[----:B------:R0:W-:Y:S03]  /*4e70*/  STG.E.128 desc[UR8][R84.64], R76 ;  /* 0x0000004c54007986 */ /* 0x0001e6000c101d08 */
.L_x_440:
[----:B------:R-:W-:Y:S05]  /*4e80*/  BSYNC.RECONVERGENT B1 ;  /* 0x0000000000017941 */ /* 0x000fea0003800200 */
.L_x_439:
[----:B------:R-:W-:Y:S04]  /*4e90*/  BSSY.RECONVERGENT B1, `(.L_x_441) ;  /* 0x0000056000017945 */ /* 0x000fe80003800200 */
[----:B------:R-:W-:Y:S05]  /*4ea0*/  @!P3 BRA `(.L_x_442) ;  /* 0x000000040050b947 */ /* 0x000fea0003800000 */
[-CC-:B------:R-:W-:Y:S01]  /*4eb0*/  FFMA.FTZ R72, R148, R81.reuse, R82.reuse ;  /* 0x0000005194487223 */ /* 0x180fe20000010052 */
[----:B------:R-:W-:Y:S01]  /*4ec0*/  PRMT R73, R11, 0x7632, R73 ;  /* 0x000076320b497816 */ /* 0x000fe20000000049 */
[-CC-:B------:R-:W-:Y:S01]  /*4ed0*/  FFMA.FTZ R74, R144, R81.reuse, R82.reuse ;  /* 0x00000051904a7223 */ /* 0x180fe20000010052 */
[-C--:B------:R-:W-:Y:S01]  /*4ee0*/  FFMA.FTZ R75, R103, R81.reuse, R82 ;  /* 0x00000051674b7223 */ /* 0x080fe20000010052 */
[--C-:B0-----:R-:W-:Y:S01]  /*4ef0*/  FADD.FTZ R76, R145, -R72.reuse ;  /* 0x80000048914c7221 */ /* 0x101fe20000010000 */
        /* <DEDUP_REMOVED lines=79> */
.L_x_442:
[----:B------:R-:W-:Y:S05]  /*53f0*/  BSYNC.RECONVERGENT B1 ;  /* 0x0000000000017941 */ /* 0x000fea0003800200 */
.L_x_441:
[----:B------:R-:W-:Y:S05]  /*5400*/  @!P4 BRA `(.L_x_431) ;  /* 0x00000004004cc947 */ /* 0x000fea0003800000 */
[----:B------:R-:W-:Y:S01]  /*5410*/  PRMT R72, R7, 0x7632, R72 ;  /* 0x0000763207487816 */ /* 0x000fe20000000048 */
[-CC-:B------:R-:W-:Y:S01]  /*5420*/  FFMA.FTZ R74, R124, R81.reuse, R82.reuse ;  /* 0x000000517c4a7223 */ /* 0x180fe20000010052 */
[-CC-:B01----:R-:W-:Y:S01]  /*5430*/  FFMA.FTZ R76, R134, R81.reuse, R82.reuse ;  /* 0x00000051864c7223 */ /* 0x183fe20000010052 */
[-C--:B------:R-:W-:Y:S01]  /*5440*/  FFMA.FTZ R77, R122, R81.reuse, R82 ;  /* 0x000000517a4d7223 */ /* 0x080fe20000010052 */
[----:B------:R-:W-:Y:S01]  /*5450*/  SHF.L.U32 R72, R72, 0x10, RZ ;  /* 0x0000001048487819 */ /* 0x000fe200000006ff */
[----:B------:R-:W-:Y:S01]  /*5460*/  FADD.FTZ R74, R131, -R74 ;  /* 0x8000004a834a7221 */ /* 0x000fe20000010000 */
[----:B------:R-:W-:Y:S01]  /*5470*/  FADD.FTZ R76, R123, -R76 ;  /* 0x8000004c7b4c7221 */ /* 0x000fe20000010000 */
[-CC-:B------:R-:W-:Y:S01]  /*5480*/  FFMA.FTZ R85, R117, R81.reuse, R82.reuse ;  /* 0x0000005175557223 */ /* 0x180fe20000010052 */
[-C--:B------:R-:W-:Y:S01]  /*5490*/  FFMA.FTZ R83, R111, R81.reuse, R82 ;  /* 0x000000516f537223 */ /* 0x080fe20000010052 */
[----:B------:R-:W-:Y:S01]  /*54a0*/  FFMA.FTZ R86, R147, R74, R72 ;  /* 0x0000004a93567223 */ /* 0x000fe20000010048 */
[----:B------:R-:W-:Y:S01]  /*54b0*/  PRMT R74, R6, 0x7632, R74 ;  /* 0x00007632064a7816 */ /* 0x000fe2000000004a */
[-C--:B------:R-:W-:Y:S01]  /*54c0*/  FFMA.FTZ R75, R109, R81.reuse, R82 ;  /* 0x000000516d4b7223 */ /* 0x080fe20000010052 */
[----:B------:R-:W-:Y:S01]  /*54d0*/  PRMT R72, R5, 0x7632, R72 ;  /* 0x0000763205487816 */ /* 0x000fe20000000048 */
[-CC-:B------:R-:W-:Y:S01]  /*54e0*/  FFMA.FTZ R73, R107, R81.reuse, R82.reuse ;  /* 0x000000516b497223 */ /* 0x180fe20000010052 */
[----:B------:R-:W-:Y:S01]  /*54f0*/  SHF.L.U32 R74, R74, 0x10, RZ ;  /* 0x000000104a4a7819 */ /* 0x000fe200000006ff */
[----:B------:R-:W-:Y:S01]  /*5500*/  FFMA.FTZ R82, R106, R81, R82 ;  /* 0x000000516a527223 */ /* 0x000fe20000010052 */
[----:B------:R-:W-:Y:S01]  /*5510*/  SHF.L.U32 R79, R72, 0x10, RZ ;  /* 0x00000010484f7819 */ /* 0x000fe200000006ff */
[----:B------:R-:W-:Y:S01]  /*5520*/  FADD.FTZ R72, R120, -R77 ;  /* 0x8000004d78487221 */ /* 0x000fe20000010000 */
[----:B------:R-:W-:Y:S01]  /*5530*/  SHF.L.U32 R77, R6, 0x10, RZ ;  /* 0x00000010064d7819 */ /* 0x000fe200000006ff */
[----:B------:R-:W-:Y:S01]  /*5540*/  FFMA.FTZ R84, R147, R76, R74 ;  /* 0x0000004c93547223 */ /* 0x000fe2000001004a */
[----:B------:R-:W-:Y:S01]  /*5550*/  SHF.L.U32 R76, R7, 0x10, RZ ;  /* 0x00000010074c7819 */ /* 0x000fe200000006ff */
[----:B------:R-:W-:Y:S01]  /*5560*/  FADD.FTZ R74, R118, -R85 ;  /* 0x80000055764a7221 */ /* 0x000fe20000010000 */
[----:B------:R-:W-:Y:S01]  /*5570*/  FFMA.FTZ R78, R147, R72, R79 ;  /* 0x00000048934e7223 */ /* 0x000fe2000001004f */
[----:B------:R-:W-:Y:S01]  /*5580*/  FADD.FTZ R72, R116, -R83 ;  /* 0x8000005374487221 */ /* 0x000fe20000010000 */
[----:B------:R-:W-:Y:S01]  /*5590*/  FADD.FTZ R82, R121, -R82 ;  /* 0x8000005279527221 */ /* 0x000fe20000010000 */
[C---:B------:R-:W-:Y:S01]  /*55a0*/  FFMA.FTZ R83, R147.reuse, R74, R76 ;  /* 0x0000004a93537223 */ /* 0x040fe2000001004c */
[----:B------:R-:W-:Y:S01]  /*55b0*/  PRMT R74, R4, 0x7632, R74 ;  /* 0x00007632044a7816 */ /* 0x000fe2000000004a */
[----:B------:R-:W-:Y:S01]  /*55c0*/  FFMA.FTZ R81, R147, R72, R77 ;  /* 0x0000004893517223 */ /* 0x000fe2000001004d */
[----:B------:R-:W-:Y:S01]  /*55d0*/  FADD.FTZ R76, R110, -R75 ;  /* 0x8000004b6e4c7221 */ /* 0x000fe20000010000 */
[----:B------:R-:W-:Y:S01]  /*55e0*/  FADD.FTZ R72, R108, -R73 ;  /* 0x800000496c487221 */ /* 0x000fe20000010000 */
[----:B------:R-:W-:Y:S01]  /*55f0*/  SHF.L.U32 R75, R74, 0x10, RZ ;  /* 0x000000104a4b7819 */ /* 0x000fe200000006ff */
[----:B------:R-:W-:Y:S01]  /*5600*/  FMUL.FTZ R87, R83, R80 ;  /* 0x0000005053577220 */ /* 0x000fe20000410000 */
[----:B------:R-:W-:-:S02]  /*5610*/  SHF.L.U32 R73, R4, 0x10, RZ ;  /* 0x0000001004497819 */ /* 0x000fc400000006ff */
[----:B------:R-:W-:Y:S01]  /*5620*/  SHF.L.U32 R74, R5, 0x10, RZ ;  /* 0x00000010054a7819 */ /* 0x000fe200000006ff */
[----:B------:R-:W-:Y:S01]  /*5630*/  FMUL.FTZ R87, R87, UR13 ;  /* 0x0000000d57577c20 */ /* 0x000fe20008410000 */
[----:B------:R-:W-:Y:S01]  /*5640*/  LOP3.LUT P5, RZ, R93, 0xff0000, RZ, 0xc0, !PT ;  /* 0x00ff00005dff7812 */ /* 0x000fe200078ac0ff */
[C---:B------:R-:W-:Y:S01]  /*5650*/  FFMA.FTZ R77, R147.reuse, R72, R73 ;  /* 0x00000048934d7223 */ /* 0x040fe20000010049 */
[C---:B------:R-:W-:Y:S01]  /*5660*/  FFMA.FTZ R72, R147.reuse, R82, R75 ;  /* 0x0000005293487223 */ /* 0x040fe2000001004b */
[----:B------:R-:W-:Y:S01]  /*5670*/  FFMA.FTZ R79, R147, R76, R74 ;  /* 0x0000004c934f7223 */ /* 0x000fe2000001004a */
[----:B------:R-:W-:Y:S01]  /*5680*/  F2FP.BF16.F32.PACK_AB R75, R86, R83 ;  /* 0x00000053564b723e */ /* 0x000fe200000010ff */
[-C--:B------:R-:W-:Y:S01]  /*5690*/  FMUL.FTZ R82, R81, R80.reuse ;  /* 0x0000005051527220 */ /* 0x080fe20000410000 */
[----:B------:R-:W-:Y:S01]  /*56a0*/  F2FP.BF16.F32.PACK_AB R74, R84, R81 ;  /* 0x00000051544a723e */ /* 0x000fe200000010ff */
[-C--:B------:R-:W-:Y:S01]  /*56b0*/  FMUL.FTZ R83, R86, R80.reuse ;  /* 0x0000005056537220 */ /* 0x080fe20000410000 */
[-C--:B------:R-:W-:Y:S01]  /*56c0*/  FMUL.FTZ R81, R84, R80.reuse ;  /* 0x0000005054517220 */ /* 0x080fe20000410000 */
[----:B------:R-:W-:Y:S01]  /*56d0*/  ISETP.GE.U32.AND P1, PT, R92, RZ, PT ;  /* 0x000000ff5c00720c */ /* 0x000fe20003f26070 */
[-C--:B------:R-:W-:Y:S01]  /*56e0*/  FMUL.FTZ R85, R79, R80.reuse ;  /* 0x000000504f557220 */ /* 0x080fe20000410000 */
[----:B------:R-:W-:Y:S01]  /*56f0*/  F2FP.BF16.F32.PACK_AB R73, R78, R79 ;  /* 0x0000004f4e49723e */ /* 0x000fe200000010ff */
[----:B------:R-:W-:Y:S01]  /*5700*/  FMUL.FTZ R83, R83, UR13 ;  /* 0x0000000d53537c20 */ /* 0x000fe20008410000 */
[----:B------:R-:W-:Y:S01]  /*5710*/  FMUL.FTZ R81, R81, UR13 ;  /* 0x0000000d51517c20 */ /* 0x000fe20008410000 */
[----:B------:R-:W-:Y:S01]  /*5720*/  FSEL R79, R87, RZ, P5 ;  /* 0x000000ff574f7208 */ /* 0x000fe20002800000 */
[----:B------:R-:W-:Y:S01]  /*5730*/  FMUL.FTZ R82, R82, UR13 ;  /* 0x0000000d52527c20 */ /* 0x000fe20008410000 */
[C---:B------:R-:W-:Y:S01]  /*5740*/  ISETP.GE.U32.AND.EX P1, PT, R93.reuse, 0x1000000, PT, P1 ;  /* 0x010000005d00780c */ /* 0x040fe20003f26110 */
[-C--:B------:R-:W-:Y:S01]  /*5750*/  FMUL.FTZ R86, R78, R80.reuse ;  /* 0x000000504e567220 */ /* 0x080fe20000410000 */
[----:B------:R-:W-:Y:S01]  /*5760*/  LOP3.LUT P5, RZ, R93, 0xff00, RZ, 0xc0, !PT ;  /* 0x0000ff005dff7812 */ /* 0x000fe200078ac0ff */
[-C--:B------:R-:W-:Y:S01]  /*5770*/  FMUL.FTZ R76, R77, R80.reuse ;  /* 0x000000504d4c7220 */ /* 0x080fe20000410000 */
[----:B------:R-:W-:Y:S01]  /*5780*/  LOP3.LUT P6, RZ, R93, 0xff, RZ, 0xc0, !PT ;  /* 0x000000ff5dff7812 */ /* 0x000fe200078cc0ff */
[----:B------:R-:W-:Y:S01]  /*5790*/  FMUL.FTZ R84, R72, R80 ;  /* 0x0000005048547220 */ /* 0x000fe20000410000 */
[----:B------:R-:W-:Y:S01]  /*57a0*/  FSEL R80, R83, RZ, P1 ;  /* 0x000000ff53507208 */ /* 0x000fe20000800000 */
[----:B------:R-:W-:Y:S01]  /*57b0*/  FMUL.FTZ R85, R85, UR13 ;  /* 0x0000000d55557c20 */ /* 0x000fe20008410000 */
[----:B------:R-:W-:Y:S01]  /*57c0*/  FSEL R81, R81, RZ, P5 ;  /* 0x000000ff51517208 */ /* 0x000fe20002800000 */
[----:B------:R-:W-:Y:S01]  /*57d0*/  FMUL.FTZ R86, R86, UR13 ;  /* 0x0000000d56567c20 */ /* 0x000fe20008410000 */
[----:B------:R-:W-:Y:S01]  /*57e0*/  FSEL R78, R82, RZ, P6 ;  /* 0x000000ff524e7208 */ /* 0x000fe20003000000 */
[----:B------:R-:W-:Y:S01]  /*57f0*/  FMUL.FTZ R76, R76, UR13 ;  /* 0x0000000d4c4c7c20 */ /* 0x000fe20008410000 */
[----:B------:R-:W-:Y:S01]  /*5800*/  F2FP.BF16.F32.PACK_AB R79, R80, R79 ;  /* 0x0000004f504f723e */ /* 0x000fe200000010ff */
[----:B------:R-:W0:Y:S01]  /*5810*/  LDC.64 R82, c[0x0][0x468] ;  /* 0x00011a00ff527b82 */ /* 0x000e220000000a00 */
[----:B------:R-:W-:Y:S01]  /*5820*/  F2FP.BF16.F32.PACK_AB R78, R81, R78 ;  /* 0x0000004e514e723e */ /* 0x000fe200000010ff */
[----:B------:R-:W-:Y:S01]  /*5830*/  FMUL.FTZ R84, R84, UR13 ;  /* 0x0000000d54547c20 */ /* 0x000fe20008410000 */
[----:B------:R-:W-:-:S02]  /*5840*/  LOP3.LUT P6, RZ, R92, 0xff0000, RZ, 0xc0, !PT ;  /* 0x00ff00005cff7812 */ /* 0x000fc400078cc0ff */
[----:B------:R-:W-:Y:S02]  /*5850*/  F2FP.BF16.F32.PACK_AB R72, R72, R77 ;  /* 0x0000004d4848723e */ /* 0x000fe400000010ff */
[----:B------:R-:W-:Y:S01]  /*5860*/  FSEL R77, R85, RZ, P6 ;  /* 0x000000ff554d7208 */ /* 0x000fe20003000000 */
[----:B------:R-:W1:Y:S01]  /*5870*/  LDC.64 R80, c[0x0][0x478] ;  /* 0x00011e00ff507b82 */ /* 0x000e620000000a00 */
[C---:B------:R-:W-:Y:S02]  /*5880*/  LOP3.LUT P1, RZ, R92.reuse, 0xff000000, RZ, 0xc0, !PT ;  /* 0xff0000005cff7812 */ /* 0x040fe4000782c0ff */
[C---:B------:R-:W-:Y:S02]  /*5890*/  LOP3.LUT P5, RZ, R92.reuse, 0xff, RZ, 0xc0, !PT ;  /* 0x000000ff5cff7812 */ /* 0x040fe400078ac0ff */
[----:B------:R-:W-:Y:S02]  /*58a0*/  LOP3.LUT P6, RZ, R92, 0xff00, RZ, 0xc0, !PT ;  /* 0x0000ff005cff7812 */ /* 0x000fe400078cc0ff */
[----:B------:R-:W-:-:S02]  /*58b0*/  FSEL R86, R86, RZ, P1 ;  /* 0x000000ff56567208 */ /* 0x000fc40000800000 */
[----:B------:R-:W-:Y:S02]  /*58c0*/  FSEL R76, R76, RZ, P5 ;  /* 0x000000ff4c4c7208 */ /* 0x000fe40002800000 */
[----:B------:R-:W-:Y:S02]  /*58d0*/  FSEL R85, R84, RZ, P6 ;  /* 0x000000ff54557208 */ /* 0x000fe40003000000 */
[----:B------:R-:W-:Y:S02]  /*58e0*/  F2FP.BF16.F32.PACK_AB R77, R86, R77 ;  /* 0x0000004d564d723e */ /* 0x000fe400000010ff */
[----:B------:R-:W-:Y:S01]  /*58f0*/  F2FP.BF16.F32.PACK_AB R76, R85, R76 ;  /* 0x0000004c554c723e */ /* 0x000fe200000010ff */
[----:B0-----:R-:W-:-:S04]  /*5900*/  IMAD.WIDE.U32 R82, R119, 0x10, R82 ;  /* 0x0000001077527825 */ /* 0x001fc800078e0052 */
[----:B-1----:R-:W-:-:S05]  /*5910*/  IMAD.WIDE.U32 R80, R119, 0x10, R80 ;  /* 0x0000001077507825 */ /* 0x002fca00078e0050 */
[----:B------:R2:W-:Y:S04]  /*5920*/  STG.E.128 desc[UR8][R80.64], R72 ;  /* 0x0000004850007986 */ /* 0x0005e8000c101d08 */
[----:B------:R2:W-:Y:S02]  /*5930*/  STG.E.128 desc[UR8][R82.64], R76 ;  /* 0x0000004c52007986 */ /* 0x0005e4000c101d08 */
.L_x_431:
[----:B------:R-:W-:Y:S05]  /*5940*/  BSYNC.RECONVERGENT B0 ;  /* 0x0000000000007941 */ /* 0x000fea0003800200 */
.L_x_421:
[----:B01234-:R-:W0:Y:S01]  /*5950*/  LDC.64 R76, c[0x0][0x380] ;  /* 0x0000e000ff4c7b82 */ /* 0x01fe220000000a00 */
[----:B------:R-:W-:Y:S01]  /*5960*/  UPLOP3.LUT UP1, UPT, UPT, UPT, UP1, 0x40, 0x4 ;  /* 0x000000000004789c */ /* 0x000fe20003f2e810 */
[----:B0-----:R-:W-:-:S04]  /*5970*/  IADD3 R95, PT, PT, R95, R76, RZ ;  /* 0x0000004c5f5f7210 */ /* 0x001fc80007ffe0ff */
[----:B------:R-:W-:-:S13]  /*5980*/  ISETP.GE.AND P1, PT, R95, R77, PT ;  /* 0x0000004d5f00720c */ /* 0x000fda0003f26270 */
[----:B------:R-:W-:Y:S05]  /*5990*/  @!P1 BRA `(.L_x_443) ;  /* 0xffffffac00209947 */ /* 0x000fea000383ffff */
.L_x_412:
[----:B------:R-:W0:Y:S08]  /*59a0*/  S2UR UR4, SR_CTAID.X ;  /* 0x00000000000479c3 */ /* 0x000e300000002500 */
[----:B------:R-:W1:Y:S08]  /*59b0*/  LDC.64 R4, c[0x0][0x440] ;  /* 0x00011000ff047b82 */ /* 0x000e700000000a00 */
[----:B------:R-:W2:Y:S08]  /*59c0*/  LDC.64 R6, c[0x0][0x448] ;  /* 0x00011200ff067b82 */ /* 0x000eb00000000a00 */
[----:B------:R-:W3:Y:S01]  /*59d0*/  LDC.64 R8, c[0x0][0x440] ;  /* 0x00011000ff087b82 */ /* 0x000ee20000000a00 */
[----:B0-----:R-:W-:-:S05]  /*59e0*/  IMAD R3, R94, UR4, RZ ;  /* 0x000000045e037c24 */ /* 0x001fca000f8e02ff */
[----:B------:R-:W-:Y:S02]  /*59f0*/  LEA.HI R13, R3, R2, RZ, 0x1d ;  /* 0x00000002030d7211 */ /* 0x000fe400078fe8ff */
        /* <DEDUP_REMOVED lines=25> */
.L_x_444:
        /* <DEDUP_REMOVED lines=15> */
.L_x_10662:


//--------------------- .text._ZN10layer_norm13ln_bwd_kernelINS_13Kernel_traitsI13__nv_bfloat16S2_S2_S2_fjLj6144ELj1ELj1ELj8ELj16ENS_18Kernel_traits_baseILj6144ES2_S2_S2_S2_fjLj256EEEEELb1ELb0ELb0ELb1EEEvNS_9BwdParamsE --------------------------
	.section	.text._ZN10layer_norm13ln_bwd_kernelINS_13Kernel_traitsI13__nv_bfloat16S2_S2_S2_fjLj6144ELj1ELj1ELj8ELj16ENS_18Kernel_traits_baseILj6144ES2_S2_S2_S2_fjLj256EEEEELb1ELb0ELb0ELb1EEEvNS_9BwdParamsE,"ax",@progbits
	.align	128
        .global         _ZN10layer_norm13ln_bwd_kernelINS_13Kernel_traitsI13__nv_bfloat16S2_S2_S2_fjLj6144ELj1ELj1ELj8ELj16ENS_18Kernel_traits_baseILj6144ES2_S2_S2_S2_fjLj256EEEEELb1ELb0ELb0ELb1EEEvNS_9BwdParamsE
        .type           _ZN10layer_norm13ln_bwd_kernelINS_13Kernel_traitsI13__nv_bfloat16S2_S2_S2_fjLj6144ELj1ELj1ELj8ELj16ENS_18Kernel_traits_baseILj6144ES2_S2_S2_S2_fjLj256EEEEELb1ELb0ELb0ELb1EEEvNS_9BwdParamsE,@function
        .size           _ZN10layer_norm13ln_bwd_kernelINS_13Kernel_traitsI13__nv_bfloat16S2_S2_S2_fjLj6144ELj1ELj1ELj8ELj16ENS_18Kernel_traits_baseILj6144ES2_S2_S2_S2_fjLj256EEEEELb1ELb0ELb0ELb1EEEvNS_9BwdParamsE,(.L_x_10663 - _ZN10layer_norm13ln_bwd_kernelINS_13Kernel_traitsI13__nv_bfloat16S2_S2_S2_fjLj6144ELj1ELj1ELj8ELj16ENS_18Kernel_traits_baseILj6144ES2_S2_S2_S2_fjLj256EEEEELb1ELb0ELb0ELb1EEEvNS_9BwdParamsE)
        .other          _ZN10layer_norm13ln_bwd_kernelINS_13Kernel_traitsI13__nv_bfloat16S2_S2_S2_fjLj6144ELj1ELj1ELj8ELj16ENS_18Kernel_traits_baseILj6144ES2_S2_S2_S2_fjLj256EEEEELb1ELb0ELb0ELb1EEEvNS_9BwdParamsE,@"STO_CUDA_ENTRY STV_DEFAULT"
_ZN10layer_norm13ln_bwd_kernelINS_13Kernel_traitsI13__nv_bfloat16S2_S2_S2_fjLj6144ELj1ELj1ELj8ELj16ENS_18Kernel_traits_baseILj6144ES2_S2_S2_S2_fjLj256EEEEELb1ELb0ELb0ELb1EEEvNS_9BwdParamsE:
.text._ZN10layer_norm13ln_bwd_kernelINS_13Kernel_traitsI13__nv_bfloat16S2_S2_S2_fjLj6144ELj1ELj1ELj8ELj16ENS_18Kernel_traits_baseILj6144ES2_S2_S2_S2_fjLj256EEEEELb1ELb0ELb0ELb1EEEvNS_9BwdParamsE:
        /* <DEDUP_REMOVED lines=32> */
[----:B------:R-:W-:Y:S02]  /*0200*/  PLOP3.LUT P2, PT, PT, PT, PT, 0x8, 0x80 ;  /* 0x000000000080781c */ /* 0x000fe40003f4e170 */
[----:B------:R-:W-:Y:S02]  /*0210*/  CS2R R82, SRZ ;  /* 0x0000000000527805 */ /* 0x000fe4000001ff00 */
[----:B------:R-:W-:Y:S02]  /*0220*/  MOV R104, UR5 ;  /* 0x0000000500687c02 */ /* 0x000fe40008000f00 */
        /* <DEDUP_REMOVED lines=21> */
[----:B------:R-:W-:Y:S01]  /*0380*/  CS2R R46, SRZ ;  /* 0x00000000002e7805 */ /* 0x000fe2000001ff00 */
[----:B------:R-:W1:Y:S01]  /*0390*/  LDC.64 R2, c[0x0][0x3e0] ;  /* 0x0000f800ff027b82 */ /* 0x000e620000000a00 */
[----:B------:R-:W-:-:S02]  /*03a0*/  CS2R R44, SRZ ;  /* 0x00000000002c7805 */ /* 0x000fc4000001ff00 */
[----:B------:R-:W-:Y:S01]  /*03b0*/  MOV R105, RZ ;  /* 0x000000ff00697202 */ /* 0x000fe20000000f00 */
[----:B0-----:R-:W2:Y:S01]  /*03c0*/  LDG.E.128 R12, desc[UR6][R84.64] ;  /* 0x00000006540c7981 */ /* 0x001ea2000c1e1d00 */
[----:B------:R-:W0:Y:S03]  /*03d0*/  LDCU UR4, c[0x0][0x408] ;  /* 0x00008100ff0477ac */ /* 0x000e260008000800 */
[----:B------:R-:W3:Y:S01]  /*03e0*/  LDG.E.128 R8, desc[UR6][R84.64+0x1000] ;  /* 0x0010000654087981 */ /* 0x000ee2000c1e1d00 */
[----:B------:R-:W4:Y:S03]  /*03f0*/  LDCU UR9, c[0x0][0x388] ;  /* 0x00007100ff0977ac */ /* 0x000f260008000800 */
[----:B------:R5:W4:Y:S01]  /*0400*/  LDG.E.128 R4, desc[UR6][R84.64+0x2000] ;  /* 0x0020000654047981 */ /* 0x000b22000c1e1d00 */
[----:B------:R-:W0:Y:S01]  /*0410*/  LDCU.U8 UR8, c[0x0][0x410] ;  /* 0x00008200ff0877ac */ /* 0x000e220008000000 */
[----:B------:R-:W0:Y:S01]  /*0420*/  LDCU UR12, c[0x0][0x400] ;  /* 0x00008000ff0c77ac */ /* 0x000e220008000800 */
[----:B------:R-:W0:Y:S01]  /*0430*/  LDCU.64 UR14, c[0x0][0x478] ;  /* 0x00008f00ff0e77ac */ /* 0x000e220008000a00 */
[----:B-----5:R-:W-:Y:S01]  /*0440*/  HFMA2 R85, -RZ, RZ, 0, 0 ;  /* 0x00000000ff557431 */ /* 0x020fe200000001ff */
[----:B-1----:R-:W-:Y:S01]  /*0450*/  ISETP.NE.U32.AND P1, PT, R2, RZ, PT ;  /* 0x000000ff0200720c */ /* 0x002fe20003f25070 */
[----:B------:R-:W1:Y:S03]  /*0460*/  LDCU.64 UR10, c[0x0][0x438] ;  /* 0x00008700ff0a77ac */ /* 0x000e660008000a00 */
[----:B------:R-:W-:-:S02]  /*0470*/  ISETP.NE.AND.EX P1, PT, R3, RZ, PT, P1 ;  /* 0x000000ff0300720c */ /* 0x000fc40003f25310 */
[----:B--2---:R-:W-:Y:S02]  /*0480*/  PRMT R103, R12, 0x7632, R103 ;  /* 0x000076320c677816 */ /* 0x004fe40000000067 */
[----:B------:R-:W-:Y:S02]  /*0490*/  PRMT R102, R13, 0x7632, R102 ;  /* 0x000076320d667816 */ /* 0x000fe40000000066 */
[----:B------:R-:W-:Y:S02]  /*04a0*/  PRMT R101, R14, 0x7632, R101 ;  /* 0x000076320e657816 */ /* 0x000fe40000000065 */
[----:B------:R-:W-:Y:S02]  /*04b0*/  PRMT R100, R15, 0x7632, R100 ;  /* 0x000076320f647816 */ /* 0x000fe40000000064 */
[----:B---3--:R-:W-:Y:S02]  /*04c0*/  PRMT R99, R8, 0x7632, R99 ;  /* 0x0000763208637816 */ /* 0x008fe40000000063 */
[----:B------:R-:W-:-:S02]  /*04d0*/  PRMT R98, R9, 0x7632, R98 ;  /* 0x0000763209627816 */ /* 0x000fc40000000062 */
[----:B------:R-:W-:Y:S02]  /*04e0*/  PRMT R97, R10, 0x7632, R97 ;  /* 0x000076320a617816 */ /* 0x000fe40000000061 */
[----:B------:R-:W-:Y:S02]  /*04f0*/  PRMT R96, R11, 0x7632, R96 ;  /* 0x000076320b607816 */ /* 0x000fe40000000060 */
[----:B----4-:R-:W-:Y:S02]  /*0500*/  PRMT R95, R4, 0x7632, R95 ;  /* 0x00007632045f7816 */ /* 0x010fe4000000005f */
[----:B------:R-:W-:Y:S02]  /*0510*/  PRMT R94, R5, 0x7632, R94 ;  /* 0x00007632055e7816 */ /* 0x000fe4000000005e */
[----:B------:R-:W-:Y:S02]  /*0520*/  PRMT R93, R6, 0x7632, R93 ;  /* 0x00007632065d7816 */ /* 0x000fe4000000005d */
[----:B------:R-:W-:-:S02]  /*0530*/  PRMT R92, R7, 0x7632, R92 ;  /* 0x00007632075c7816 */ /* 0x000fc4000000005c */
        /* <DEDUP_REMOVED lines=23> */
[----:B01----:R-:W-:-:S07]  /*06b0*/  SHF.L.U32 R92, R92, 0x10, RZ ;  /* 0x000000105c5c7819 */ /* 0x003fce00000006ff */
.L_x_455:
[----:B------:R-:W0:Y:S01]  /*06c0*/  S2R R84, SR_TID.X ;  /* 0x0000000000547919 */ /* 0x000e220000002100 */
[----:B------:R-:W-:Y:S01]  /*06d0*/  IMAD R0, R104, UR9, RZ ;  /* 0x0000000968007c24 */ /* 0x000fe2000f8e02ff */
[----:B------:R-:W1:Y:S04]  /*06e0*/  LDC.64 R36, c[0x0][0x3a8] ;  /* 0x0000ea00ff247b82 */ /* 0x000e680000000a00 */
[----:B------:R-:W-:-:S04]  /*06f0*/  SHF.R.S32.HI R3, RZ, 0x1f, R0 ;  /* 0x0000001fff037819 */ /* 0x000fc80000011400 */
[----:B------:R-:W-:Y:S01]  /*0700*/  LEA.HI R3, R3, R0, RZ, 0x3 ;  /* 0x0000000003037211 */ /* 0x000fe200078f18ff */
[----:B------:R-:W2:Y:S08]  /*0710*/  LDC.64 R40, c[0x0][0x428] ;  /* 0x00010a00ff287b82 */ /* 0x000eb00000000a00 */
[----:B------:R-:W3:Y:S01]  /*0720*/  LDC.64 R124, c[0x0][0x3c8] ;  /* 0x0000f200ff7c7b82 */ /* 0x000ee20000000a00 */
[----:B0-----:R-:W-:-:S07]  /*0730*/  LEA.HI.SX32 R123, R3, R84, 0x1d ;  /* 0x00000054037b7211 */ /* 0x001fce00078feaff */
[----:B------:R-:W0:Y:S01]  /*0740*/  LDC.64 R2, c[0x0][0x3c0] ;  /* 0x0000f000ff027b82 */ /* 0x000e220000000a00 */
[C---:B------:R-:W-:Y:S01]  /*0750*/  IADD3 R121, PT, PT, R123.reuse, 0x100, RZ ;  /* 0x000001007b797810 */ /* 0x040fe20007ffe0ff */
[C---:B-1----:R-:W-:Y:S01]  /*0760*/  IMAD.WIDE.U32 R20, R123.reuse, 0x10, R36 ;  /* 0x000000107b147825 */ /* 0x042fe200078e0024 */
[----:B------:R-:W-:-:S03]  /*0770*/  IADD3 R119, PT, PT, R123, 0x200, RZ ;  /* 0x000002007b777810 */ /* 0x000fc60007ffe0ff */
[----:B------:R-:W-:Y:S02]  /*0780*/  IMAD.WIDE.U32 R28, R121, 0x10, R36 ;  /* 0x00000010791c7825 */ /* 0x000fe400078e0024 */
[----:B------:R-:W4:Y:S02]  /*0790*/  LDG.E.128 R20, desc[UR6][R20.64] ;  /* 0x0000000614147981 */ /* 0x000f24000c1e1d00 */
[--C-:B--2---:R-:W-:Y:S02]  /*07a0*/  IMAD.WIDE.U32 R24, R123, 0x10, R40.reuse ;  /* 0x000000107b187825 */ /* 0x104fe400078e0028 */
[----:B------:R-:W2:Y:S02]  /*07b0*/  LDG.E.128 R28, desc[UR6][R28.64] ;  /* 0x000000061c1c7981 */ /* 0x000ea4000c1e1d00 */
[----:B------:R-:W-:Y:S02]  /*07c0*/  IMAD.WIDE.U32 R32, R121, 0x10, R40 ;  /* 0x0000001079207825 */ /* 0x000fe400078e0028 */
[----:B------:R-:W2:Y:S02]  /*07d0*/  LDG.E.128 R24, desc[UR6][R24.64] ;  /* 0x0000000618187981 */ /* 0x000ea4000c1e1d00 */
[----:B------:R-:W-:-:S02]  /*07e0*/  IMAD.WIDE.U32 R36, R119, 0x10, R36 ;  /* 0x0000001077247825 */ /* 0x000fc400078e0024 */
[----:B------:R-:W2:Y:S02]  /*07f0*/  LDG.E.128 R32, desc[UR6][R32.64] ;  /* 0x0000000620207981 */ /* 0x000ea4000c1e1d00 */
[C---:B0-----:R-:W-:Y:S02]  /*0800*/  IMAD.WIDE R2, R104.reuse, 0x4, R2 ;  /* 0x0000000468027825 */ /* 0x041fe400078e0202 */
[----:B------:R-:W2:Y:S04]  /*0810*/  LDG.E.128 R36, desc[UR6][R36.64] ;  /* 0x0000000624247981 */ /* 0x000ea8000c1e1d00 */
[----:B------:R0:W2:Y:S01]  /*0820*/  LDG.E R133, desc[UR6][R2.64] ;  /* 0x0000000602857981 */ /* 0x0000a2000c1e1900 */
[----:B---3--:R-:W-:-:S05]  /*0830*/  IMAD.WIDE R124, R104, 0x4, R124 ;  /* 0x00000004687c7825 */ /* 0x008fca00078e027c */
[----:B------:R1:W3:Y:S01]  /*0840*/  LDG.E R118, desc[UR6][R124.64] ;  /* 0x000000067c767981 */ /* 0x0002e2000c1e1900 */
[----:B------:R-:W-:-:S06]  /*0850*/  IMAD.WIDE.U32 R40, R119, 0x10, R40 ;  /* 0x0000001077287825 */ /* 0x000fcc00078e0028 */
[----:B------:R-:W3:Y:S01]  /*0860*/  LDG.E.128 R40, desc[UR6][R40.64] ;  /* 0x0000000628287981 */ /* 0x000ee2000c1e1d00 */
[----:B------:R-:W1:Y:S01]  /*0870*/  S2R R0, SR_CgaCtaId ;  /* 0x0000000000007919 */ /* 0x000e620000008800 */
[----:B------:R-:W-:Y:S02]  /*0880*/  LOP3.LUT P3, RZ, R84, 0x1f, RZ, 0xc0, !PT ;  /* 0x0000001f54ff7812 */ /* 0x000fe4000786c0ff */
[----:B------:R-:W-:Y:S02]  /*0890*/  PLOP3.LUT P0, PT, PT, PT, PT, 0x80, 0x8 ;  /* 0x000000000008781c */ /* 0x000fe40003f0f070 */
[----:B------:R-:W-:-:S09]  /*08a0*/  MOV R131, 0x400 ;  /* 0x0000040000837802 */ /* 0x000fd20000000f00 */
[----:B------:R-:W-:Y:S02]  /*08b0*/  @!P3 PLOP3.LUT P0, PT, P2, PT, PT, 0x80, 0x8 ;  /* 0x000000000008b81c */ /* 0x000fe4000170f070 */
[----:B0-----:R-:W-:-:S04]  /*08c0*/  @!P3 SHF.R.U32.HI R2, RZ, 0x2, R84 ;  /* 0x00000002ff02b819 */ /* 0x001fc80000011654 */
[----:B------:R-:W-:Y:S02]  /*08d0*/  @!P3 LOP3.LUT R2, R2, 0x38, RZ, 0xc0, !PT ;  /* 0x000000380202b812 */ /* 0x000fe400078ec0ff */
[----:B-1----:R-:W-:-:S04]  /*08e0*/  LEA R131, R0, R131, 0x18 ;  /* 0x0000008300837211 */ /* 0x002fc800078ec0ff */
[----:B------:R-:W-:-:S04]  /*08f0*/  IADD3 R132, PT, PT, R131, 0x6040, RZ ;  /* 0x0000604083847810 */ /* 0x000fc80007ffe0ff */
[----:B------:R-:W-:Y:S02]  /*0900*/  @!P3 MOV R0, R132 ;  /* 0x000000840000b202 */ /* 0x000fe40000000f00 */
[----:B------:R-:W-:Y:S02]  /*0910*/  @!P0 IADD3 R0, PT, PT, R131, 0x6000, RZ ;  /* 0x0000600083008810 */ /* 0x000fe40007ffe0ff */
[----:B------:R-:W-:Y:S02]  /*0920*/  ISETP.NE.AND P4, PT, RZ, UR8, PT ;  /* 0x00000008ff007c0c */ /* 0x000fe4000bf85270 */
[----:B------:R-:W-:Y:S02]  /*0930*/  @!P3 IADD3 R144, PT, PT, R2, R0, RZ ;  /* 0x000000000290b210 */ /* 0x000fe40007ffe0ff */
[----:B----4-:R-:W-:Y:S02]  /*0940*/  PRMT R0, R20, 0x7632, R0 ;  /* 0x0000763214007816 */ /* 0x010fe40000000000 */
[----:B--2---:R-:W-:-:S02]  /*0950*/  PRMT R139, R31, 0x7632, R139 ;  /* 0x000076321f8b7816 */ /* 0x004fc4000000008b */
[----:B------:R-:W-:Y:S02]  /*0960*/  SHF.L.U32 R0, R0, 0x10, RZ ;  /* 0x0000001000007819 */ /* 0x000fe400000006ff */
[C---:B------:R-:W-:Y:S02]  /*0970*/  PRMT R3, R21.reuse, 0x7632, R3 ;  /* 0x0000763215037816 */ /* 0x040fe40000000003 */
[----:B------:R-:W-:Y:S02]  /*0980*/  PRMT R127, R28, 0x7632, R127 ;  /* 0x000076321c7f7816 */ /* 0x000fe4000000007f */
[----:B------:R-:W-:Y:S02]  /*0990*/  SHF.L.U32 R21, R21, 0x10, RZ ;  /* 0x0000001015157819 */ /* 0x000fe400000006ff */
[----:B------:R-:W-:Y:S02]  /*09a0*/  SHF.L.U32 R20, R20, 0x10, RZ ;  /* 0x0000001014147819 */ /* 0x000fe400000006ff */
[----:B------:R-:W-:-:S02]  /*09b0*/  PRMT R2, R24, 0x7632, R2 ;  /* 0x0000763218027816 */ /* 0x000fc40000000002 */
[----:B------:R-:W-:Y:S02]  /*09c0*/  FSEL R155, R133, RZ, !P4 ;  /* 0x000000ff859b7208 */ /* 0x000fe40006000000 */
[----:B------:R-:W-:Y:S02]  /*09d0*/  SHF.L.U32 R139, R139, 0x10, RZ ;  /* 0x000000108b8b7819 */ /* 0x000fe400000006ff */
[----:B------:R-:W-:Y:S01]  /*09e0*/  SHF.L.U32 R24, R24, 0x10, RZ ;  /* 0x0000001018187819 */ /* 0x000fe200000006ff */
[----:B------:R-:W-:Y:S01]  /*09f0*/  FADD.FTZ R151, -R155, R0 ;  /* 0x000000009b977221 */ /* 0x000fe20000010100 */
[----:B------:R-:W-:Y:S02]  /*0a00*/  SHF.L.U32 R140, R31, 0x10, RZ ;  /* 0x000000101f8c7819 */ /* 0x000fe400000006ff */
[----:B------:R-:W-:Y:S02]  /*0a10*/  PRMT R125, R23, 0x7632, R125 ;  /* 0x00007632177d7816 */ /* 0x000fe4000000007d */
[----:B------:R-:W-:-:S02]  /*0a20*/  PRMT R31, R33, 0x7632, R31 ;  /* 0x00007632211f7816 */ /* 0x000fc4000000001f */
[----:B------:R-:W-:Y:S02]  /*0a30*/  SHF.L.U32 R147, R33, 0x10, RZ ;  /* 0x0000001021937819 */ /* 0x000fe400000006ff */
[C---:B------:R-:W-:Y:S02]  /*0a40*/  PRMT R120, R22.reuse, 0x7632, R120 ;  /* 0x0000763216787816 */ /* 0x040fe40000000078 */
[----:B------:R-:W-:Y:S02]  /*0a50*/  SHF.L.U32 R122, R22, 0x10, RZ ;  /* 0x00000010167a7819 */ /* 0x000fe400000006ff */
[----:B------:R-:W-:Y:S02]  /*0a60*/  SHF.L.U32 R23, R23, 0x10, RZ ;  /* 0x0000001017177819 */ /* 0x000fe400000006ff */
[----:B------:R-:W-:Y:S02]  /*0a70*/  PRMT R33, R36, 0x7632, R33 ;  /* 0x0000763224217816 */ /* 0x000fe40000000021 */
[----:B------:R-:W-:Y:S01]  /*0a80*/  SHF.L.U32 R0, R127, 0x10, RZ ;  /* 0x000000107f007819 */ /* 0x000fe200000006ff */
[----:B------:R-:W-:Y:S01]  /*0a90*/  FADD.FTZ R137, -R155, R21 ;  /* 0x000000159b897221 */ /* 0x000fe20000010100 */
[----:B------:R-:W-:Y:S01]  /*0aa0*/  PRMT R22, R25, 0x7632, R22 ;  /* 0x0000763219167816 */ /* 0x000fe20000000016 */
[----:B------:R-:W-:Y:S01]  /*0ab0*/  FADD.FTZ R169, -R155, R139 ;  /* 0x0000008b9ba97221 */ /* 0x000fe20000010100 */
[----:B------:R-:W-:Y:S01]  /*0ac0*/  SHF.L.U32 R134, R25, 0x10, RZ ;  /* 0x0000001019867819 */ /* 0x000fe200000006ff */
[----:B------:R-:W-:Y:S01]  /*0ad0*/  FADD.FTZ R25, -R155, R20 ;  /* 0x000000149b197221 */ /* 0x000fe20000010100 */
[----:B------:R-:W-:Y:S01]  /*0ae0*/  PRMT R142, R38, 0x7632, R142 ;  /* 0x00007632268e7816 */ /* 0x000fe2000000008e */
[----:B------:R-:W-:Y:S01]  /*0af0*/  FMUL.FTZ R139, R117, R24 ;  /* 0x00000018758b7220 */ /* 0x000fe20000410000 */
[----:B------:R-:W-:Y:S01]  /*0b00*/  SHF.L.U32 R2, R2, 0x10, RZ ;  /* 0x0000001002027819 */ /* 0x000fe200000006ff */
[----:B------:R-:W-:Y:S01]  /*0b10*/  FADD.FTZ R145, -R155, R23 ;  /* 0x000000179b917221 */ /* 0x000fe20000010100 */
[----:B------:R-:W-:Y:S01]  /*0b20*/  SHF.L.U32 R20, R33, 0x10, RZ ;  /* 0x0000001021147819 */ /* 0x000fe200000006ff */
[----:B------:R-:W-:Y:S01]  /*0b30*/  FADD.FTZ R33, -R155, R0 ;  /* 0x000000009b217221 */ /* 0x000fe20000010100 */
[----:B------:R-:W-:Y:S01]  /*0b40*/  SHF.L.U32 R23, R142, 0x10, RZ ;  /* 0x000000108e177819 */ /* 0x000fe200000006ff */
[C---:B---3--:R-:W-:Y:S01]  /*0b50*/  FMUL.FTZ R137, R118.reuse, R137 ;  /* 0x0000008976897220 */ /* 0x048fe20000410000 */
[----:B------:R-:W-:Y:S01]  /*0b60*/  FMUL.FTZ R0, R118, R25 ;  /* 0x0000001976007220 */ /* 0x000fe20000410000 */
[----:B------:R-:W-:Y:S01]  /*0b70*/  FMUL.FTZ R142, R103, R2 ;  /* 0x00000002678e7220 */ /* 0x000fe20000410000 */
[----:B------:R-:W-:Y:S01]  /*0b80*/  FADD.FTZ R25, RZ, R139 ;  /* 0x0000008bff197221 */ /* 0x000fe20000010000 */
[----:B------:R-:W-:Y:S01]  /*0b90*/  PRMT R136, R30, 0x7632, R136 ;  /* 0x000076321e887816 */ /* 0x000fe20000000088 */
[----:B------:R-:W-:Y:S01]  /*0ba0*/  FADD.FTZ R87, R134, R87 ;  /* 0x0000005786577221 */ /* 0x000fe20000010000 */
[----:B------:R-:W-:Y:S01]  /*0bb0*/  SHF.L.U32 R138, R30, 0x10, RZ ;  /* 0x000000101e8a7819 */ /* 0x000fe200000006ff */
[-C--:B------:R-:W-:Y:S01]  /*0bc0*/  FFMA.FTZ R88, R137, R134.reuse, R88 ;  /* 0x0000008689587223 */ /* 0x080fe20000010058 */
[----:B------:R-:W-:Y:S01]  /*0bd0*/  SHF.L.U32 R22, R22, 0x10, RZ ;  /* 0x0000001016167819 */ /* 0x000fe200000006ff */
[----:B------:R-:W-:Y:S01]  /*0be0*/  FMUL.FTZ R134, R116, R134 ;  /* 0x0000008674867220 */ /* 0x000fe20000410000 */
[C---:B------:R-:W-:Y:S01]  /*0bf0*/  PRMT R165, R35.reuse, 0x7632, R165 ;  /* 0x0000763223a57816 */ /* 0x040fe200000000a5 */
[----:B------:R-:W-:Y:S01]  /*0c00*/  FADD.FTZ R25, R142, R25 ;  /* 0x000000198e197221 */ /* 0x000fe20000010000 */
[----:B------:R-:W-:-:S02]  /*0c10*/  SHF.L.U32 R163, R35, 0x10, RZ ;  /* 0x0000001023a37819 */ /* 0x000fc400000006ff */
[----:B------:R-:W-:Y:S01]  /*0c20*/  PRMT R35, R37, 0x7632, R35 ;  /* 0x0000763225237816 */ /* 0x000fe20000000023 */
[----:B------:R-:W-:Y:S01]  /*0c30*/  FADD.FTZ R153, -R155, R138 ;  /* 0x0000008a9b997221 */ /* 0x000fe20000010100 */
[----:B------:R-:W-:Y:S02]  /*0c40*/  PRMT R124, R26, 0x7632, R124 ;  /* 0x000076321a7c7816 */ /* 0x000fe4000000007c */
[----:B------:R-:W-:Y:S02]  /*0c50*/  PRMT R143, R39, 0x7632, R143 ;  /* 0x00007632278f7816 */ /* 0x000fe4000000008f */
[----:B------:R-:W-:Y:S01]  /*0c60*/  SHF.L.U32 R136, R136, 0x10, RZ ;  /* 0x0000001088887819 */ /* 0x000fe200000006ff */
[----:B------:R-:W-:Y:S01]  /*0c70*/  FMUL.FTZ R138, R102, R22 ;  /* 0x00000016668a7220 */ /* 0x000fe20000410000 */
[----:B------:R-:W-:Y:S01]  /*0c80*/  SHF.L.U32 R26, R26, 0x10, RZ ;  /* 0x000000101a1a7819 */ /* 0x000fe200000006ff */
[----:B------:R-:W-:Y:S01]  /*0c90*/  FADD.FTZ R25, R134, R25 ;  /* 0x0000001986197221 */ /* 0x000fe20000010000 */
[----:B------:R-:W-:Y:S01]  /*0ca0*/  SHF.L.U32 R21, R35, 0x10, RZ ;  /* 0x0000001023157819 */ /* 0x000fe200000006ff */
[----:B------:R-:W-:Y:S01]  /*0cb0*/  FADD.FTZ R167, -R155, R136 ;  /* 0x000000889ba77221 */ /* 0x000fe20000010100 */
[----:B------:R-:W-:Y:S01]  /*0cc0*/  SHF.L.U32 R143, R143, 0x10, RZ ;  /* 0x000000108f8f7819 */ /* 0x000fe200000006ff */
[----:B------:R-:W-:Y:S01]  /*0cd0*/  FMUL.FTZ R151, R118, R151 ;  /* 0x0000009776977220 */ /* 0x000fe20000410000 */
[----:B------:R-:W-:Y:S01]  /*0ce0*/  SHF.L.U32 R124, R124, 0x10, RZ ;  /* 0x000000107c7c7819 */ /* 0x000fe200000006ff */
[----:B------:R-:W-:Y:S01]  /*0cf0*/  FMUL.FTZ R136, R115, R26 ;  /* 0x0000001a73887220 */ /* 0x000fe20000410000 */
[----:B------:R-:W-:Y:S01]  /*0d00*/  FADD.FTZ R25, R138, R25 ;  /* 0x000000198a197221 */ /* 0x000fe20000010000 */
[----:B------:R-:W-:Y:S01]  /*0d10*/  SHF.L.U32 R120, R120, 0x10, RZ ;  /* 0x0000001078787819 */ /* 0x000fe200000006ff */
[----:B------:R-:W-:Y:S01]  /*0d20*/  FADD.FTZ R175, -R155, R21 ;  /* 0x000000159baf7221 */ /* 0x000fe20000010100 */
[----:B------:R-:W-:Y:S01]  /*0d30*/  PRMT R126, R27, 0x7632, R126 ;  /* 0x000076321b7e7816 */ /* 0x000fe2000000007e */
[----:B------:R-:W-:Y:S01]  /*0d40*/  FADD.FTZ R21, -R155, R143 ;  /* 0x0000008f9b157221 */ /* 0x000fe20000010100 */
[----:B------:R-:W-:Y:S01]  /*0d50*/  SHF.L.U32 R129, R27, 0x10, RZ ;  /* 0x000000101b817819 */ /* 0x000fe200000006ff */
[----:B------:R-:W-:Y:S01]  /*0d60*/  FADD.FTZ R89, R2, R89 ;  /* 0x0000005902597221 */ /* 0x000fe20000010000 */
[----:B------:R-:W-:Y:S01]  /*0d70*/  FFMA.FTZ R90, R151, R2, R90 ;  /* 0x00000002975a7223 */ /* 0x000fe2000001005a */
[----:B------:R-:W-:Y:S01]  /*0d80*/  FMUL.FTZ R143, R101, R124 ;  /* 0x0000007c658f7220 */ /* 0x000fe20000410000 */
[----:B------:R-:W-:Y:S01]  /*0d90*/  FADD.FTZ R2, R136, R25 ;  /* 0x0000001988027221 */ /* 0x000fe20000010000 */
[C---:B------:R-:W-:Y:S01]  /*0da0*/  FADD.FTZ R27, -R155.reuse, R120 ;  /* 0x000000789b1b7221 */ /* 0x040fe20000010100 */
[----:B------:R-:W-:Y:S01]  /*0db0*/  FADD.FTZ R161, -R155, R140 ;  /* 0x0000008c9ba17221 */ /* 0x000fe20000010100 */
[----:B------:R-:W-:Y:S01]  /*0dc0*/  SHF.L.U32 R126, R126, 0x10, RZ ;  /* 0x000000107e7e7819 */ /* 0x000fe200000006ff */
[----:B------:R-:W-:Y:S01]  /*0dd0*/  FMUL.FTZ R140, R114, R129 ;  /* 0x00000081728c7220 */ /* 0x000fe20000410000 */
[----:B------:R-:W-:Y:S01]  /*0de0*/  SHF.L.U32 R3, R3, 0x10, RZ ;  /* 0x0000001003037819 */ /* 0x000fe200000006ff */
[----:B------:R-:W-:Y:S01]  /*0df0*/  FADD.FTZ R25, R143, R2 ;  /* 0x000000028f197221 */ /* 0x000fe20000010000 */
[----:B------:R-:W-:Y:S01]  /*0e00*/  FFMA.FTZ R2, R0, R139, RZ ;  /* 0x0000008b00027223 */ /* 0x000fe200000100ff */
[----:B------:R-:W-:Y:S01]  /*0e10*/  PRMT R128, R29, 0x7632, R128 ;  /* 0x000076321d807816 */ /* 0x000fe20000000080 */
[----:B------:R-:W-:Y:S01]  /*0e20*/  FMUL.FTZ R148, R118, R27 ;  /* 0x0000001b76947220 */ /* 0x000fe20000410000 */
[----:B------:R-:W-:-:S02]  /*0e30*/  PRMT R30, R32, 0x7632, R30 ;  /* 0x00007632201e7816 */ /* 0x000fc4000000001e */
[----:B------:R-:W-:Y:S01]  /*0e40*/  SHF.L.U32 R125, R125, 0x10, RZ ;  /* 0x000000107d7d7819 */ /* 0x000fe200000006ff */
[----:B------:R-:W-:Y:S01]  /*0e50*/  FMUL.FTZ R154, R100, R126 ;  /* 0x0000007e649a7220 */ /* 0x000fe20000410000 */
[----:B------:R-:W-:Y:S01]  /*0e60*/  SHF.L.U32 R32, R32, 0x10, RZ ;  /* 0x0000001020207819 */ /* 0x000fe200000006ff */
[----:B------:R-:W-:Y:S01]  /*0e70*/  FADD.FTZ R25, R140, R25 ;  /* 0x000000198c197221 */ /* 0x000fe20000010000 */
[----:B------:R-:W-:Y:S01]  /*0e80*/  FADD.FTZ R149, -R155, R3 ;  /* 0x000000039b957221 */ /* 0x000fe20000010100 */
[----:B------:R-:W-:Y:S01]  /*0e90*/  FFMA.FTZ R2, R151, R142, R2 ;  /* 0x0000008e97027223 */ /* 0x000fe20000010002 */
[----:B------:R-:W-:Y:S01]  /*0ea0*/  SHF.L.U32 R130, R29, 0x10, RZ ;  /* 0x000000101d827819 */ /* 0x000fe200000006ff */
[----:B------:R-:W-:Y:S01]  /*0eb0*/  FADD.FTZ R29, -R155, R125 ;  /* 0x0000007d9b1d7221 */ /* 0x000fe20000010100 */
[----:B------:R-:W-:Y:S01]  /*0ec0*/  SHF.L.U32 R128, R128, 0x10, RZ ;  /* 0x0000001080807819 */ /* 0x000fe200000006ff */
[----:B------:R-:W-:Y:S01]  /*0ed0*/  FADD.FTZ R65, R124, R65 ;  /* 0x000000417c417221 */ /* 0x000fe20000010000 */
[----:B------:R-:W-:Y:S01]  /*0ee0*/  FFMA.FTZ R45, R148, R124, R45 ;  /* 0x0000007c942d7223 */ /* 0x000fe2000001002d */
[----:B------:R-:W-:Y:S01]  /*0ef0*/  SHF.L.U32 R30, R30, 0x10, RZ ;  /* 0x000000101e1e7819 */ /* 0x000fe200000006ff */
[----:B------:R-:W-:Y:S01]  /*0f00*/  FMUL.FTZ R124, R113, R32 ;  /* 0x00000020717c7220 */ /* 0x000fe20000410000 */
[----:B------:R-:W-:Y:S01]  /*0f10*/  FADD.FTZ R25, R154, R25 ;  /* 0x000000199a197221 */ /* 0x000fe20000010000 */
[----:B------:R-:W-:Y:S01]  /*0f20*/  FADD.FTZ R141, -R155, R122 ;  /* 0x0000007a9b8d7221 */ /* 0x000fe20000010100 */
[C---:B------:R-:W-:Y:S01]  /*0f30*/  FMUL.FTZ R149, R118.reuse, R149 ;  /* 0x0000009576957220 */ /* 0x040fe20000410000 */
[----:B------:R-:W-:Y:S01]  /*0f40*/  FFMA.FTZ R2, R137, R134, R2 ;  /* 0x0000008689027223 */ /* 0x000fe20000010002 */
[----:B------:R-:W-:Y:S01]  /*0f50*/  FADD.FTZ R35, -R155, R128 ;  /* 0x000000809b237221 */ /* 0x000fe20000010100 */
[----:B------:R-:W-:Y:S01]  /*0f60*/  FMUL.FTZ R158, R118, R29 ;  /* 0x0000001d769e7220 */ /* 0x000fe20000410000 */
[----:B------:R-:W-:Y:S01]  /*0f70*/  FMUL.FTZ R128, R99, R30 ;  /* 0x0000001e63807220 */ /* 0x000fe20000410000 */
[----:B------:R-:W-:Y:S01]  /*0f80*/  FADD.FTZ R25, R124, R25 ;  /* 0x000000197c197221 */ /* 0x000fe20000010000 */
[C---:B------:R-:W-:Y:S01]  /*0f90*/  FMUL.FTZ R141, R118.reuse, R141 ;  /* 0x0000008d768d7220 */ /* 0x040fe20000410000 */
[----:B------:R-:W-:Y:S01]  /*0fa0*/  FFMA.FTZ R2, R149, R138, R2 ;  /* 0x0000008a95027223 */ /* 0x000fe20000010002 */
[----:B------:R-:W-:Y:S01]  /*0fb0*/  FADD.FTZ R135, -R155, R130 ;  /* 0x000000829b877221 */ /* 0x000fe20000010100 */
[----:B------:R-:W-:Y:S01]  /*0fc0*/  FMUL.FTZ R145, R118, R145 ;  /* 0x0000009176917220 */ /* 0x000fe20000410000 */
[----:B------:R-:W-:Y:S01]  /*0fd0*/  FADD.FTZ R67, R126, R67 ;  /* 0x000000437e437221 */ /* 0x000fe20000010000 */
[----:B------:R-:W-:Y:S01]  /*0fe0*/  FFMA.FTZ R47, R158, R126, R47 ;  /* 0x0000007e9e2f7223 */ /* 0x000fe2000001002f */
[----:B------:R-:W-:Y:S01]  /*0ff0*/  SHF.L.U32 R31, R31, 0x10, RZ ;  /* 0x000000101f1f7819 */ /* 0x000fe200000006ff */
[----:B------:R-:W-:Y:S01]  /*1000*/  FMUL.FTZ R126, R112, R147 ;  /* 0x00000093707e7220 */ /* 0x000fe20000410000 */
[----:B------:R-:W-:Y:S01]  /*1010*/  FADD.FTZ R27, R128, R25 ;  /* 0x00000019801b7221 */ /* 0x000fe20000010000 */
[----:B------:R-:W-:Y:S01]  /*1020*/  FFMA.FTZ R25, R141, R136, R2 ;  /* 0x000000888d197223 */ /* 0x000fe20000010002 */
[C---:B------:R-:W-:Y:S01]  /*1030*/  PRMT R168, R34.reuse, 0x7632, R168 ;  /* 0x0000763222a87816 */ /* 0x040fe200000000a8 */
[----:B------:R-:W-:Y:S01]  /*1040*/  FADD.FTZ R173, -R155, R20 ;  /* 0x000000149bad7221 */ /* 0x000fe20000010100 */
[----:B------:R-:W-:Y:S01]  /*1050*/  SHF.L.U32 R34, R34, 0x10, RZ ;  /* 0x0000001022227819 */ /* 0x000fe200000006ff */
[----:B------:R-:W-:Y:S01]  /*1060*/  FADD.FTZ R66, R129, R66 ;  /* 0x0000004281427221 */ /* 0x000fe20000010000 */
[----:B------:R-:W-:Y:S01]  /*1070*/  FFMA.FTZ R46, R145, R129, R46 ;  /* 0x00000081912e7223 */ /* 0x000fe2000001002e */
        /* <DEDUP_REMOVED lines=9> */
[----:B------:R-:W-:Y:S01]  /*1110*/  FADD.FTZ R20, R129, R20 ;  /* 0x0000001481147221 */ /* 0x000fe20000010000 */
[----:B------:R-:W-:Y:S01]  /*1120*/  FADD.FTZ R133, -R155, R28 ;  /* 0x0000001c9b857221 */ /* 0x000fe20000010100 */
[----:B------:R-:W-:Y:S01]  /*1130*/  FFMA.FTZ R25, R145, R140, R2 ;  /* 0x0000008c91197223 */ /* 0x000fe20000010002 */
[----:B------:R-:W-:Y:S01]  /*1140*/  FMUL.FTZ R130, R97, R168 ;  /* 0x000000a861827220 */ /* 0x000fe20000410000 */
[----:B------:R-:W-:Y:S01]  /*1150*/  FADD.FTZ R27, R147, R20 ;  /* 0x00000014931b7221 */ /* 0x000fe20000010000 */
[----:B------:R-:W-:Y:S01]  /*1160*/  FMUL.FTZ R133, R118, R133 ;  /* 0x0000008576857220 */ /* 0x000fe20000410000 */
[----:B------:R-:W-:Y:S01]  /*1170*/  FFMA.FTZ R2, R158, R154, R25 ;  /* 0x0000009a9e027223 */ /* 0x000fe20000010019 */
[----:B------:R-:W-:Y:S01]  /*1180*/  SHF.L.U32 R165, R165, 0x10, RZ ;  /* 0x00000010a5a57819 */ /* 0x000fe200000006ff */
[----:B------:R-:W-:Y:S01]  /*1190*/  FMUL.FTZ R152, R110, R163 ;  /* 0x000000a36e987220 */ /* 0x000fe20000410000 */
[----:B------:R-:W-:Y:S01]  /*11a0*/  FADD.FTZ R27, R130, R27 ;  /* 0x0000001b821b7221 */ /* 0x000fe20000010000 */
[----:B------:R-:W-:Y:S01]  /*11b0*/  FMUL.FTZ R146, R118, R33 ;  /* 0x0000002176927220 */ /* 0x000fe20000410000 */
[----:B------:R-:W-:Y:S01]  /*11c0*/  FFMA.FTZ R25, R133, R124, R2 ;  /* 0x0000007c85197223 */ /* 0x000fe20000010002 */
[----:B------:R-:W-:Y:S01]  /*11d0*/  SHF.L.U32 R39, R39, 0x10, RZ ;  /* 0x0000001027277819 */ /* 0x000fe200000006ff */
[----:B------:R-:W-:Y:S01]  /*11e0*/  FADD.FTZ R27, R152, R27 ;  /* 0x0000001b981b7221 */ /* 0x000fe20000010000 */
[----:B------:R-:W-:Y:S01]  /*11f0*/  PRMT R170, R40, 0x7632, R170 ;  /* 0x0000763228aa7816 */ /* 0x000fe200000000aa */
[----:B------:R-:W-:Y:S01]  /*1200*/  FMUL.FTZ R160, R96, R165 ;  /* 0x000000a560a07220 */ /* 0x000fe20000410000 */
[----:B------:R-:W-:Y:S01]  /*1210*/  SHF.L.U32 R156, R40, 0x10, RZ ;  /* 0x00000010289c7819 */ /* 0x000fe200000006ff */
[----:B------:R-:W-:Y:S01]  /*1220*/  FFMA.FTZ R2, R146, R128, R25 ;  /* 0x0000008092027223 */ /* 0x000fe20000010019 */
[----:B------:R-:W-:Y:S01]  /*1230*/  SHF.L.U32 R36, R36, 0x10, RZ ;  /* 0x0000001024247819 */ /* 0x000fe200000006ff */
[----:B------:R-:W-:Y:S01]  /*1240*/  FADD.FTZ R127, -R155, R39 ;  /* 0x000000279b7f7221 */ /* 0x000fe20000010100 */
[----:B------:R-:W-:Y:S01]  /*1250*/  SHF.L.U32 R170, R170, 0x10, RZ ;  /* 0x00000010aaaa7819 */ /* 0x000fe200000006ff */
[----:B------:R-:W-:Y:S01]  /*1260*/  FADD.FTZ R20, R160, R27 ;  /* 0x0000001ba0147221 */ /* 0x000fe20000010000 */
[----:B------:R-:W-:Y:S01]  /*1270*/  FMUL.FTZ R39, R109, R156 ;  /* 0x0000009c6d277220 */ /* 0x000fe20000410000 */
[C---:B------:R-:W-:Y:S01]  /*1280*/  FMUL.FTZ R150, R118.reuse, R35 ;  /* 0x0000002376967220 */ /* 0x040fe20000410000 */
[----:B------:R-:W-:Y:S01]  /*1290*/  FFMA.FTZ R25, R135, R126, R2 ;  /* 0x0000007e87197223 */ /* 0x000fe20000010002 */
[----:B------:R-:W-:Y:S01]  /*12a0*/  SHF.L.U32 R37, R37, 0x10, RZ ;  /* 0x0000001025257819 */ /* 0x000fe200000006ff */
[----:B------:R-:W-:Y:S01]  /*12b0*/  FMUL.FTZ R161, R118, R161 ;  /* 0x000000a176a17220 */ /* 0x000fe20000410000 */
[----:B------:R-:W-:Y:S01]  /*12c0*/  FADD.FTZ R171, -R155, R36 ;  /* 0x000000249bab7221 */ /* 0x000fe20000010100 */
[----:B------:R-:W-:Y:S01]  /*12d0*/  PRMT R28, R41, 0x7632, R28 ;  /* 0x00007632291c7816 */ /* 0x000fe2000000001c */
[----:B------:R-:W-:Y:S01]  /*12e0*/  FADD.FTZ R27, R39, R20 ;  /* 0x00000014271b7221 */ /* 0x000fe20000010000 */
[----:B------:R-:W-:Y:S01]  /*12f0*/  SHF.L.U32 R159, R41, 0x10, RZ ;  /* 0x00000010299f7819 */ /* 0x000fe200000006ff */
[----:B------:R-:W-:Y:S01]  /*1300*/  FMUL.FTZ R36, R95, R170 ;  /* 0x000000aa5f247220 */ /* 0x000fe20000410000 */
[----:B------:R-:W-:Y:S01]  /*1310*/  SHF.L.U32 R38, R38, 0x10, RZ ;  /* 0x0000001026267819 */ /* 0x000fe200000006ff */
[----:B------:R-:W-:Y:S01]  /*1320*/  FMUL.FTZ R153, R118, R153 ;  /* 0x0000009976997220 */ /* 0x000fe20000410000 */
[----:B------:R-:W-:Y:S01]  /*1330*/  FFMA.FTZ R2, R150, R129, R25 ;  /* 0x0000008196027223 */ /* 0x000fe20000010019 */
[----:B------:R-:W-:Y:S01]  /*1340*/  FADD.FTZ R74, R163, R74 ;  /* 0x0000004aa34a7221 */ /* 0x000fe20000010000 */
[----:B------:R-:W-:Y:S01]  /*1350*/  FFMA.FTZ R54, R161, R163, R54 ;  /* 0x000000a3a1367223 */ /* 0x000fe20000010036 */
[----:B------:R-:W-:Y:S01]  /*1360*/  FADD.FTZ R3, -R155, R37 ;  /* 0x000000259b037221 */ /* 0x000fe20000010100 */
[----:B------:R-:W-:Y:S01]  /*1370*/  SHF.L.U32 R163, R28, 0x10, RZ ;  /* 0x000000101ca37819 */ /* 0x000fe200000006ff */
[----:B------:R-:W-:Y:S01]  /*1380*/  FADD.FTZ R20, R27, R36 ;  /* 0x000000241b147221 */ /* 0x000fe20000010000 */
[----:B------:R-:W-:Y:S01]  /*1390*/  FMUL.FTZ R37, R108, R159 ;  /* 0x0000009f6c257220 */ /* 0x000fe20000410000 */
[----:B------:R-:W-:Y:S01]  /*13a0*/  FMUL.FTZ R162, R118, R167 ;  /* 0x000000a776a27220 */ /* 0x000fe20000410000 */
[----:B------:R-:W-:Y:S01]  /*13b0*/  FFMA.FTZ R25, R153, R147, R2 ;  /* 0x0000009399197223 */ /* 0x000fe20000010002 */
[C---:B------:R-:W-:Y:S01]  /*13c0*/  FADD.FTZ R125, -R155.reuse, R38 ;  /* 0x000000269b7d7221 */ /* 0x040fe20000010100 */
[----:B------:R-:W-:Y:S01]  /*13d0*/  FADD.FTZ R23, -R155, R23 ;  /* 0x000000179b177221 */ /* 0x000fe20000010100 */
[----:B------:R-:W-:Y:S01]  /*13e0*/  PRMT R166, R42, 0x7632, R166 ;  /* 0x000076322aa67816 */ /* 0x000fe200000000a6 */
[----:B------:R-:W-:Y:S01]  /*13f0*/  FADD.FTZ R72, R34, R72 ;  /* 0x0000004822487221 */ /* 0x000fe20000010000 */
[----:B------:R-:W-:Y:S01]  /*1400*/  SHF.L.U32 R155, R42, 0x10, RZ ;  /* 0x000000102a9b7819 */ /* 0x000fe200000006ff */
[----:B------:R-:W-:Y:S01]  /*1410*/  FFMA.FTZ R52, R153, R34, R52 ;  /* 0x0000002299347223 */ /* 0x000fe20000010034 */
[----:B------:R-:W-:Y:S01]  /*1420*/  PRMT R38, R43, 0x7632, R38 ;  /* 0x000076322b267816 */ /* 0x000fe20000000026 */
[----:B------:R-:W-:Y:S01]  /*1430*/  FADD.FTZ R27, R20, R37 ;  /* 0x00000025141b7221 */ /* 0x000fe20000010000 */
[----:B------:R-:W-:Y:S01]  /*1440*/  FMUL.FTZ R34, R94, R163 ;  /* 0x000000a35e227220 */ /* 0x000fe20000410000 */
[----:B------:R-:W-:Y:S01]  /*1450*/  FFMA.FTZ R2, R162, R130, R25 ;  /* 0x00000082a2027223 */ /* 0x000fe20000010019 */
[----:B------:R-:W-:-:S02]  /*1460*/  SHF.L.U32 R166, R166, 0x10, RZ ;  /* 0x00000010a6a67819 */ /* 0x000fc400000006ff */
[----:B------:R-:W-:Y:S01]  /*1470*/  SHF.L.U32 R167, R38, 0x10, RZ ;  /* 0x0000001026a77819 */ /* 0x000fe200000006ff */
[----:B------:R-:W-:Y:S01]  /*1480*/  FADD.FTZ R27, R27, R34 ;  /* 0x000000221b1b7221 */ /* 0x000fe20000010000 */
[----:B------:R-:W-:Y:S01]  /*1490*/  FMUL.FTZ R38, R107, R155 ;  /* 0x0000009b6b267220 */ /* 0x000fe20000410000 */
[----:B------:R-:W-:Y:S01]  /*14a0*/  FMUL.FTZ R164, R118, R169 ;  /* 0x000000a976a47220 */ /* 0x000fe20000410000 */
[----:B------:R-:W-:Y:S01]  /*14b0*/  FFMA.FTZ R25, R161, R152, R2 ;  /* 0x00000098a1197223 */ /* 0x000fe20000010002 */
[----:B------:R-:W-:Y:S01]  /*14c0*/  SHF.L.U32 R157, R43, 0x10, RZ ;  /* 0x000000102b9d7819 */ /* 0x000fe200000006ff */
[----:B------:R-:W-:Y:S01]  /*14d0*/  FADD.FTZ R68, R32, R68 ;  /* 0x0000004420447221 */ /* 0x000fe20000010000 */
[----:B------:R-:W-:Y:S01]  /*14e0*/  FFMA.FTZ R48, R133, R32, R48 ;  /* 0x0000002085307223 */ /* 0x000fe20000010030 */
[----:B------:R-:W-:Y:S01]  /*14f0*/  FADD.FTZ R27, R27, R38 ;  /* 0x000000261b1b7221 */ /* 0x000fe20000010000 */
[----:B------:R-:W-:Y:S01]  /*1500*/  FMUL.FTZ R32, R93, R166 ;  /* 0x000000a65d207220 */ /* 0x000fe20000410000 */
[----:B------:R-:W-:Y:S01]  /*1510*/  FMUL.FTZ R41, R118, R171 ;  /* 0x000000ab76297220 */ /* 0x000fe20000410000 */
[----:B------:R-:W-:Y:S01]  /*1520*/  FFMA.FTZ R20, R164, R160, R25 ;  /* 0x000000a0a4147223 */ /* 0x000fe20000010019 */
[----:B------:R-:W-:Y:S01]  /*1530*/  FMUL.FTZ R33, R106, R157 ;  /* 0x0000009d6a217220 */ /* 0x000fe20000410000 */
[----:B------:R-:W-:Y:S01]  /*1540*/  FADD.FTZ R2, R27, R32 ;  /* 0x000000201b027221 */ /* 0x000fe20000010000 */
[C---:B------:R-:W-:Y:S01]  /*1550*/  FMUL.FTZ R40, R118.reuse, R173 ;  /* 0x000000ad76287220 */ /* 0x040fe20000410000 */
[----:B------:R-:W-:Y:S01]  /*1560*/  FFMA.FTZ R25, R41, R39, R20 ;  /* 0x0000002729197223 */ /* 0x000fe20000010014 */
[----:B------:R-:W-:Y:S01]  /*1570*/  FMUL.FTZ R43, R118, R3 ;  /* 0x00000003762b7220 */ /* 0x000fe20000410000 */
[----:B------:R-:W-:-:S02]  /*1580*/  FADD.FTZ R20, R2, R33 ;  /* 0x0000002102147221 */ /* 0x000fc40000010000 */
[----:B------:R-:W-:Y:S01]  /*1590*/  FFMA.FTZ R2, R40, R36, R25 ;  /* 0x0000002428027223 */ /* 0x000fe20000010019 */
[----:B------:R-:W-:-:S03]  /*15a0*/  FMUL.FTZ R42, R118, R175 ;  /* 0x000000af762a7220 */ /* 0x000fc60000410000 */
[----:B------:R-:W-:Y:S01]  /*15b0*/  FFMA.FTZ R3, R43, R37, R2 ;  /* 0x000000252b037223 */ /* 0x000fe20000010002 */
[----:B------:R-:W-:-:S03]  /*15c0*/  FMUL.FTZ R125, R118, R125 ;  /* 0x0000007d767d7220 */ /* 0x000fc60000410000 */
[----:B------:R-:W-:Y:S01]  /*15d0*/  FFMA.FTZ R2, R42, R34, R3 ;  /* 0x000000222a027223 */ /* 0x000fe20000010003 */
[----:B------:R-:W-:-:S03]  /*15e0*/  FMUL.FTZ R120, R118, R23 ;  /* 0x0000001776787220 */ /* 0x000fc60000410000 */
[----:B------:R-:W-:Y:S01]  /*15f0*/  FFMA.FTZ R3, R125, R38, R2 ;  /* 0x000000267d037223 */ /* 0x000fe20000010002 */
[----:B------:R-:W-:-:S03]  /*1600*/  FMUL.FTZ R127, R118, R127 ;  /* 0x0000007f767f7220 */ /* 0x000fc60000410000 */
[----:B------:R-:W-:Y:S01]  /*1610*/  FFMA.FTZ R2, R120, R32, R3 ;  /* 0x0000002078027223 */ /* 0x000fe20000010003 */
[----:B------:R-:W-:Y:S01]  /*1620*/  FMUL.FTZ R35, R92, R167 ;  /* 0x000000a75c237220 */ /* 0x000fe20000410000 */
[----:B------:R-:W-:Y:S02]  /*1630*/  FMUL.FTZ R122, R118, R21 ;  /* 0x00000015767a7220 */ /* 0x000fe40000410000 */
[----:B------:R-:W-:-:S04]  /*1640*/  FFMA.FTZ R3, R127, R33, R2 ;  /* 0x000000217f037223 */ /* 0x000fc80000010002 */
[----:B------:R-:W-:Y:S01]  /*1650*/  FFMA.FTZ R3, R122, R35, R3 ;  /* 0x000000237a037223 */ /* 0x000fe20000010003 */
[----:B------:R-:W-:-:S04]  /*1660*/  FADD.FTZ R20, R20, R35 ;  /* 0x0000002314147221 */ /* 0x000fc80000010000 */
[----:B------:R-:W0:Y:S04]  /*1670*/  SHFL.DOWN PT, R2, R3, 0x10, 0x1f ;  /* 0x0a001f0003027f89 */ /* 0x000e2800000e0000 */
[----:B------:R-:W1:Y:S01]  /*1680*/  SHFL.DOWN PT, R25, R20, 0x10, 0x1f ;  /* 0x0a001f0014197f89 */ /* 0x000e6200000e0000 */
[----:B0-----:R-:W-:Y:S01]  /*1690*/  FADD.FTZ R2, R3, R2 ;  /* 0x0000000203027221 */ /* 0x001fe20000010000 */
[----:B-1----:R-:W-:-:S04]  /*16a0*/  FADD.FTZ R25, R20, R25 ;  /* 0x0000001914197221 */ /* 0x002fc80000010000 */
[----:B------:R-:W0:Y:S04]  /*16b0*/  SHFL.DOWN PT, R21, R2, 0x8, 0x1f ;  /* 0x09001f0002157f89 */ /* 0x000e2800000e0000 */
[----:B------:R-:W1:Y:S01]  /*16c0*/  SHFL.DOWN PT, R20, R25, 0x8, 0x1f ;  /* 0x09001f0019147f89 */ /* 0x000e6200000e0000 */
[----:B------:R-:W-:Y:S01]  /*16d0*/  FADD.FTZ R85, R22, R85 ;  /* 0x0000005516557221 */ /* 0x000fe20000010000 */
[----:B------:R-:W-:Y:S01]  /*16e0*/  FFMA.FTZ R86, R149, R22, R86 ;  /* 0x0000001695567223 */ /* 0x000fe20000010056 */
[----:B0-----:R-:W-:Y:S01]  /*16f0*/  FADD.FTZ R21, R2, R21 ;  /* 0x0000001502157221 */ /* 0x001fe20000010000 */
[----:B-1----:R-:W-:-:S04]  /*1700*/  FADD.FTZ R22, R25, R20 ;  /* 0x0000001419167221 */ /* 0x002fc80000010000 */
[----:B------:R-:W0:Y:S01]  /*1710*/  SHFL.DOWN PT, R20, R21, 0x4, 0x1f ;  /* 0x08801f0015147f89 */ /* 0x000e2200000e0000 */
[----:B------:R-:W-:Y:S01]  /*1720*/  FADD.FTZ R91, R24, R91 ;  /* 0x0000005b185b7221 */ /* 0x000fe20000010000 */
[----:B------:R-:W-:Y:S02]  /*1730*/  FFMA.FTZ R105, R0, R24, R105 ;  /* 0x0000001800697223 */ /* 0x000fe40000010069 */
[----:B------:R-:W1:Y:S01]  /*1740*/  SHFL.DOWN PT, R23, R22, 0x4, 0x1f ;  /* 0x08801f0016177f89 */ /* 0x000e6200000e0000 */
[----:B0-----:R-:W-:-:S05]  /*1750*/  FADD.FTZ R24, R21, R20 ;  /* 0x0000001415187221 */ /* 0x001fca0000010000 */
[----:B------:R-:W0:Y:S01]  /*1760*/  SHFL.DOWN PT, R3, R24, 0x2, 0x1f ;  /* 0x08401f0018037f89 */ /* 0x000e2200000e0000 */
[----:B-1----:R-:W-:-:S05]  /*1770*/  FADD.FTZ R23, R22, R23 ;  /* 0x0000001716177221 */ /* 0x002fca0000010000 */
[----:B------:R-:W1:Y:S01]  /*1780*/  SHFL.DOWN PT, R20, R23, 0x2, 0x1f ;  /* 0x08401f0017147f89 */ /* 0x000e6200000e0000 */
[----:B0-----:R-:W-:-:S05]  /*1790*/  FADD.FTZ R25, R24, R3 ;  /* 0x0000000318197221 */ /* 0x001fca0000010000 */
[----:B------:R-:W0:Y:S01]  /*17a0*/  SHFL.DOWN PT, R2, R25, 0x1, 0x1f ;  /* 0x08201f0019027f89 */ /* 0x000e2200000e0000 */
[----:B-1----:R-:W-:-:S05]  /*17b0*/  FADD.FTZ R28, R23, R20 ;  /* 0x00000014171c7221 */ /* 0x002fca0000010000 */
[----:B------:R-:W1:Y:S01]  /*17c0*/  SHFL.DOWN PT, R3, R28, 0x1, 0x1f ;  /* 0x08201f001c037f89 */ /* 0x000e6200000e0000 */
[----:B0-----:R-:W-:Y:S02]  /*17d0*/  FADD.FTZ R21, R25, R2 ;  /* 0x0000000219157221 */ /* 0x001fe40000010000 */
[----:B------:R-:W0:Y:S01]  /*17e0*/  @P1 LDC.64 R24, c[0x0][0x3e0] ;  /* 0x0000f800ff181b82 */ /* 0x000e220000000a00 */
[----:B-1----:R-:W-:-:S05]  /*17f0*/  FADD.FTZ R20, R28, R3 ;  /* 0x000000031c147221 */ /* 0x002fca0000010000 */
[----:B------:R1:W-:Y:S01]  /*1800*/  @!P3 STS.64 [R144], R20 ;  /* 0x000000149000b388 */ /* 0x0003e20000000a00 */
[----:B0-----:R-:W-:-:S05]  /*1810*/  @P1 IMAD.WIDE R24, R104, 0x2, R24 ;  /* 0x0000000268181825 */ /* 0x001fca00078e0218 */
[----:B-1----:R-:W2:Y:S01]  /*1820*/  @P1 LDG.E.U16 R144, desc[UR6][R24.64] ;  /* 0x0000000618901981 */ /* 0x002ea2000c1e1500 */
[----:B------:R-:W-:-:S04]  /*1830*/  ISETP.NE.U32.AND P0, PT, RZ, UR10, PT ;  /* 0x0000000aff007c0c */ /* 0x000fc8000bf05070 */
[----:B------:R-:W-:-:S13]  /*1840*/  ISETP.NE.AND.EX P0, PT, RZ, UR11, PT, P0 ;  /* 0x0000000bff007c0c */ /* 0x000fda000bf05300 */
[----:B------:R-:W0:Y:S01]  /*1850*/  @P0 LDC.64 R2, c[0x0][0x438] ;  /* 0x00010e00ff020b82 */ /* 0x000e220000000a00 */
[----:B------:R-:W-:Y:S01]  /*1860*/  FADD.FTZ R64, R26, R64 ;  /* 0x000000401a407221 */ /* 0x000fe20000010000 */
[----:B------:R-:W-:-:S06]  /*1870*/  FFMA.FTZ R44, R141, R26, R44 ;  /* 0x0000001a8d2c7223 */ /* 0x000fcc000001002c */
[----:B------:R-:W1:Y:S01]  /*1880*/  @P0 LDC.64 R22, c[0x0][0x438] ;  /* 0x00010e00ff160b82 */ /* 0x000e620000000a00 */
[----:B0-----:R-:W-:-:S07]  /*1890*/  @P0 IMAD.WIDE.U32 R26, R123, 0x10, R2 ;  /* 0x000000107b1a0825 */ /* 0x001fce00078e0002 */
[----:B------:R-:W0:Y:S01]  /*18a0*/  @P0 LDC.64 R2, c[0x0][0x438] ;  /* 0x00010e00ff020b82 */ /* 0x000e220000000a00 */
[----:B------:R-:W-:Y:S01]  /*18b0*/  FADD.FTZ R69, R30, R69 ;  /* 0x000000451e457221 */ /* 0x000fe20000010000 */
[----:B------:R-:W-:Y:S01]  /*18c0*/  FFMA.FTZ R49, R146, R30, R49 ;  /* 0x0000001e92317223 */ /* 0x000fe20000010031 */
[----:B------:R-:W-:Y:S01]  /*18d0*/  FADD.FTZ R71, R31, R71 ;  /* 0x000000471f477221 */ /* 0x000fe20000010000 */
[----:B------:R-:W-:Y:S01]  /*18e0*/  FFMA.FTZ R51, R150, R31, R51 ;  /* 0x0000001f96337223 */ /* 0x000fe20000010033 */
[----:B------:R-:W5:Y:S01]  /*18f0*/  @P0 LDG.E.128 R4, desc[UR6][R26.64] ;  /* 0x000000061a040981 */ /* 0x000f62000c1e1d00 */
[----:B0-----:R-:W-:Y:S02]  /*1900*/  @P0 IMAD.WIDE.U32 R28, R119, 0x10, R2 ;  /* 0x00000010771c0825 */ /* 0x001fe400078e0002 */
[----:B------:R-:W0:Y:S03]  /*1910*/  LDC.64 R2, c[0x0][0x3b0] ;  /* 0x0000ec00ff027b82 */ /* 0x000e260000000a00 */
[----:B------:R3:W5:Y:S01]  /*1920*/  @P0 LDG.E.128 R12, desc[UR6][R28.64] ;  /* 0x000000061c0c0981 */ /* 0x000762000c1e1d00 */
[----:B-1----:R-:W-:-:S05]  /*1930*/  @P0 IMAD.WIDE.U32 R22, R121, 0x10, R22 ;  /* 0x0000001079160825 */ /* 0x002fca00078e0016 */
[----:B------:R1:W5:Y:S01]  /*1940*/  @P0 LDG.E.128 R8, desc[UR6][R22.64] ;  /* 0x0000000616080981 */ /* 0x000362000c1e1d00 */
[----:B0-----:R-:W-:-:S04]  /*1950*/  IMAD.WIDE.U32 R30, R123, 0x8, R2 ;  /* 0x000000087b1e7825 */ /* 0x001fc800078e0002 */
[--C-:B---3--:R-:W-:Y:S02]  /*1960*/  IMAD.WIDE.U32 R28, R121, 0x8, R2.reuse ;  /* 0x00000008791c7825 */ /* 0x108fe400078e0002 */
[----:B------:R-:W5:Y:S02]  /*1970*/  LDG.E.64 R30, desc[UR6][R30.64] ;  /* 0x000000061e1e7981 */ /* 0x000f64000c1e1b00 */
[----:B------:R-:W-:Y:S02]  /*1980*/  IMAD.WIDE.U32 R2, R119, 0x8, R2 ;  /* 0x0000000877027825 */ /* 0x000fe400078e0002 */
[----:B------:R-:W5:Y:S04]  /*1990*/  LDG.E.64 R28, desc[UR6][R28.64] ;  /* 0x000000061c1c7981 */ /* 0x000f68000c1e1b00 */
[----:B------:R-:W5:Y:S01]  /*19a0*/  LDG.E.64 R2, desc[UR6][R2.64] ;  /* 0x0000000602027981 */ /* 0x000f62000c1e1b00 */
[C---:B------:R-:W-:Y:S01]  /*19b0*/  @!P2 IADD3 R132, PT, PT, R131.reuse, 0x6000, RZ ;  /* 0x000060008384a810 */ /* 0x040fe20007ffe0ff */
[----:B------:R-:W-:Y:S06]  /*19c0*/  BAR.SYNC.DEFER_BLOCKING 0x0 ;  /* 0x0000000000007b1d */ /* 0x000fec0000010000 */
[----:B------:R-:W0:Y:S01]  /*19d0*/  LDS.128 R24, [R132] ;  /* 0x0000000084187984 */ /* 0x000e220000000c00 */
[----:B------:R-:W-:-:S02]  /*19e0*/  IADD3 R20, PT, PT, R131, 0x6050, RZ ;  /* 0x0000605083147810 */ /* 0x000fc40007ffe0ff */
[----:B------:R-:W-:Y:S01]  /*19f0*/  @!P2 IADD3 R20, PT, PT, R131, 0x6010, RZ ;  /* 0x000060108314a810 */ /* 0x000fe20007ffe0ff */
[----:B------:R-:W-:Y:S01]  /*1a00*/  FADD.FTZ R80, R155, R80 ;  /* 0x000000509b507221 */ /* 0x000fe20000010000 */
[----:B------:R-:W-:Y:S01]  /*1a10*/  FFMA.FTZ R60, R125, R155, R60 ;  /* 0x0000009b7d3c7223 */ /* 0x000fe2000001003c */
[----:B0-----:R-:W-:-:S04]  /*1a20*/  FADD.FTZ R21, RZ, R24 ;  /* 0x00000018ff157221 */ /* 0x001fc80000010000 */
[----:B------:R-:W-:Y:S02]  /*1a30*/  FADD.FTZ R155, R26, R21 ;  /* 0x000000151a9b7221 */ /* 0x000fe40000010000 */
[----:B-1----:R-:W0:Y:S01]  /*1a40*/  LDS.128 R20, [R20] ;  /* 0x0000000014147984 */ /* 0x002e220000000c00 */
[----:B------:R-:W-:Y:S01]  /*1a50*/  FADD.FTZ R24, RZ, R25 ;  /* 0x00000019ff187221 */ /* 0x000fe20000010000 */
[C---:B------:R-:W-:Y:S02]  /*1a60*/  IADD3 R25, PT, PT, R131.reuse, 0x6060, RZ ;  /* 0x0000606083197810 */ /* 0x040fe40007ffe0ff */
[----:B------:R-:W-:Y:S01]  /*1a70*/  @!P2 IADD3 R25, PT, PT, R131, 0x6020, RZ ;  /* 0x000060208319a810 */ /* 0x000fe20007ffe0ff */
[----:B------:R-:W-:-:S04]  /*1a80*/  FADD.FTZ R24, R27, R24 ;  /* 0x000000181b187221 */ /* 0x000fc80000010000 */
[----:B0-----:R-:W-:Y:S01]  /*1a90*/  FADD.FTZ R132, R24, R21 ;  /* 0x0000001518847221 */ /* 0x001fe20000010000 */
[C---:B------:R-:W-:Y:S01]  /*1aa0*/  IADD3 R21, PT, PT, R131.reuse, 0x6070, RZ ;  /* 0x0000607083157810 */ /* 0x040fe20007ffe0ff */
[----:B------:R-:W0:Y:S01]  /*1ab0*/  LDS.128 R24, [R25] ;  /* 0x0000000019187984 */ /* 0x000e220000000c00 */
[----:B------:R-:W-:Y:S01]  /*1ac0*/  @!P2 IADD3 R21, PT, PT, R131, 0x6030, RZ ;  /* 0x000060308315a810 */ /* 0x000fe20007ffe0ff */
[----:B------:R-:W-:Y:S01]  /*1ad0*/  FADD.FTZ R155, R155, R20 ;  /* 0x000000149b9b7221 */ /* 0x000fe20000010000 */
[----:B------:R-:W-:-:S03]  /*1ae0*/  FADD.FTZ R132, R23, R132 ;  /* 0x0000008417847221 */ /* 0x000fc60000010000 */
[----:B------:R-:W-:Y:S02]  /*1af0*/  FADD.FTZ R155, R22, R155 ;  /* 0x0000009b169b7221 */ /* 0x000fe40000010000 */
[----:B------:R-:W1:Y:S01]  /*1b00*/  LDS.128 R20, [R21] ;  /* 0x0000000015147984 */ /* 0x000e620000000c00 */
        /* <DEDUP_REMOVED lines=11> */
[----:B0-----:R-:W-:Y:S01]  /*1bc0*/  FADD.FTZ R155, R155, R24 ;  /* 0x000000189b9b7221 */ /* 0x001fe20000010000 */
[----:B------:R-:W-:-:S03]  /*1bd0*/  FADD.FTZ R132, R132, R25 ;  /* 0x0000001984847221 */ /* 0x000fc60000010000 */
[----:B------:R-:W-:Y:S01]  /*1be0*/  FADD.FTZ R155, R26, R155 ;  /* 0x0000009b1a9b7221 */ /* 0x000fe20000010000 */
[----:B------:R-:W-:-:S03]  /*1bf0*/  FADD.FTZ R132, R27, R132 ;  /* 0x000000841b847221 */ /* 0x000fc60000010000 */
[----:B-1----:R-:W-:Y:S01]  /*1c00*/  FADD.FTZ R155, R155, R20 ;  /* 0x000000149b9b7221 */ /* 0x002fe20000010000 */
        /* <DEDUP_REMOVED lines=12> */
[----:B------:R-:W-:Y:S01]  /*1cd0*/  FMUL.FTZ R132, R132, UR12 ;  /* 0x0000000c84847c20 */ /* 0x000fe20008410000 */
[----:B------:R-:W-:-:S02]  /*1ce0*/  FSEL R155, R22, RZ, !P4 ;  /* 0x000000ff169b7208 */ /* 0x000fc40006000000 */
[----:B--2---:R-:W-:Y:S01]  /*1cf0*/  @P1 SHF.L.U32 R131, R144, 0x10, RZ ;  /* 0x0000001090831819 */ /* 0x004fe200000006ff */
[----:B------:R-:W-:Y:S06]  /*1d00*/  @!P0 BRA `(.L_x_446) ;  /* 0x0000001c00708947 */ /* 0x000fec0003800000 */
[----:B------:R-:W-:-:S04]  /*1d10*/  UISETP.NE.U32.AND UP0, UPT, UR14, URZ, UPT ;  /* 0x000000ff0e00728c */ /* 0x000fc8000bf05070 */
[----:B------:R-:W-:-:S09]  /*1d20*/  UISETP.NE.AND.EX UP0, UPT, UR15, URZ, UPT, UP0 ;  /* 0x000000ff0f00728c */ /* 0x000fd2000bf05300 */
[----:B------:R-:W-:Y:S05]  /*1d30*/  BRA.U UP0, `(.L_x_447) ;  /* 0x0000000d008c7547 */ /* 0x000fea000b800000 */
[-CC-:B------:R-:W-:Y:S01]  /*1d40*/  FFMA.FTZ R20, R0, R132.reuse, R155.reuse ;  /* 0x0000008400147223 */ /* 0x180fe2000001009b */
[C---:B-----5:R-:W-:Y:S01]  /*1d50*/  PRMT R22, R4.reuse, 0x7632, R22 ;  /* 0x0000763204167816 */ /* 0x060fe20000000016 */
[-CC-:B------:R-:W-:Y:S01]  /*1d60*/  FFMA.FTZ R151, R151, R132.reuse, R155.reuse ;  /* 0x0000008497977223 */ /* 0x180fe2000001009b */
[----:B------:R-:W-:Y:S01]  /*1d70*/  SHF.L.U32 R27, R4, 0x10, RZ ;  /* 0x00000010041b7819 */ /* 0x000fe200000006ff */
[-C--:B------:R-:W-:Y:S01]  /*1d80*/  FFMA.FTZ R137, R137, R132.reuse, R155 ;  /* 0x0000008489897223 */ /* 0x080fe2000001009b */
[----:B------:R-:W-:Y:S01]  /*1d90*/  FADD.FTZ R139, R139, -R20 ;  /* 0x800000148b8b7221 */ /* 0x000fe20000010000 */
[----:B------:R-:W-:Y:S01]  /*1da0*/  SHF.L.U32 R22, R22, 0x10, RZ ;  /* 0x0000001016167819 */ /* 0x000fe200000006ff */
[----:B------:R-:W-:Y:S01]  /*1db0*/  FADD.FTZ R151, R142, -R151 ;  /* 0x800000978e977221 */ /* 0x000fe20000010000 */
[----:B------:R-:W-:Y:S01]  /*1dc0*/  SHF.L.U32 R24, R5, 0x10, RZ ;  /* 0x0000001005187819 */ /* 0x000fe200000006ff */
[----:B------:R-:W-:Y:S01]  /*1dd0*/  FADD.FTZ R137, R134, -R137 ;  /* 0x8000008986897221 */ /* 0x000fe20000010000 */
[C---:B------:R-:W-:Y:S01]  /*1de0*/  FFMA.FTZ R20, R118.reuse, R139, R27 ;  /* 0x0000008b76147223 */ /* 0x040fe2000001001b */
[----:B------:R-:W-:Y:S01]  /*1df0*/  FFMA.FTZ R22, R118, R151, R22 ;  /* 0x0000009776167223 */ /* 0x000fe20000010016 */
[----:B------:R-:W-:Y:S01]  /*1e00*/  LOP3.LUT P4, RZ, R30, 0xff, RZ, 0xc0, !PT ;  /* 0x000000ff1eff7812 */ /* 0x000fe2000788c0ff */
[----:B------:R-:W-:Y:S01]  /*1e10*/  FFMA.FTZ R24, R118, R137, R24 ;  /* 0x0000008976187223 */ /* 0x000fe20000010018 */
[-C--:B------:R-:W-:Y:S01]  /*1e20*/  FMUL.FTZ R20, R20, R131.reuse ;  /* 0x0000008314147220 */ /* 0x080fe20000410000 */
[-C--:B------:R-:W-:Y:S01]  /*1e30*/  FMUL.FTZ R22, R22, R131.reuse ;  /* 0x0000008316167220 */ /* 0x080fe20000410000 */
[----:B------:R-:W-:Y:S01]  /*1e40*/  LOP3.LUT P5, RZ, R30, 0xff00, RZ, 0xc0, !PT ;  /* 0x0000ff001eff7812 */ /* 0x000fe200078ac0ff */
[----:B------:R-:W-:Y:S01]  /*1e50*/  FMUL.FTZ R24, R24, R131 ;  /* 0x0000008318187220 */ /* 0x000fe20000410000 */
[----:B------:R-:W-:Y:S01]  /*1e60*/  FMUL.FTZ R20, R20, UR4 ;  /* 0x0000000414147c20 */ /* 0x000fe20008410000 */
[----:B------:R-:W-:Y:S01]  /*1e70*/  FMUL.FTZ R22, R22, UR4 ;  /* 0x0000000416167c20 */ /* 0x000fe20008410000 */
[----:B------:R-:W-:Y:S01]  /*1e80*/  LOP3.LUT P6, RZ, R30, 0xff0000, RZ, 0xc0, !PT ;  /* 0x00ff00001eff7812 */ /* 0x000fe200078cc0ff */
[----:B------:R-:W-:Y:S01]  /*1e90*/  FMUL.FTZ R24, R24, UR4 ;  /* 0x0000000418187c20 */ /* 0x000fe20008410000 */
[-CC-:B------:R-:W-:Y:S01]  /*1ea0*/  FFMA.FTZ R149, R149, R132.reuse, R155.reuse ;  /* 0x0000008495957223 */ /* 0x180fe2000001009b */
[----:B------:R-:W-:Y:S01]  /*1eb0*/  FSEL R20, R20, RZ, P4 ;  /* 0x000000ff14147208 */ /* 0x000fe20002000000 */
[-C--:B------:R-:W-:Y:S01]  /*1ec0*/  FFMA.FTZ R141, R141, R132.reuse, R155 ;  /* 0x000000848d8d7223 */ /* 0x080fe2000001009b */
[----:B------:R-:W-:Y:S01]  /*1ed0*/  ISETP.GE.U32.AND P4, PT, R30, RZ, PT ;  /* 0x000000ff1e00720c */ /* 0x000fe20003f86070 */
[----:B------:R-:W-:Y:S01]  /*1ee0*/  FADD.FTZ R149, R138, -R149 ;  /* 0x800000958a957221 */ /* 0x000fe20000010000 */
[----:B------:R-:W-:Y:S01]  /*1ef0*/  FSEL R27, R22, RZ, P5 ;  /* 0x000000ff161b7208 */ /* 0x000fe20002800000 */
[-CC-:B------:R-:W-:Y:S01]  /*1f00*/  FFMA.FTZ R148, R148, R132.reuse, R155.reuse ;  /* 0x0000008494947223 */ /* 0x180fe2000001009b */
[----:B------:R-:W-:Y:S01]  /*1f10*/  PRMT R22, R5, 0x7632, R22 ;  /* 0x0000763205167816 */ /* 0x000fe20000000016 */
[-CC-:B------:R-:W-:Y:S01]  /*1f20*/  FFMA.FTZ R133, R133, R132.reuse, R155.reuse ;  /* 0x0000008485857223 */ /* 0x180fe2000001009b */
[----:B------:R-:W-:Y:S01]  /*1f30*/  FSEL R24, R24, RZ, P6 ;  /* 0x000000ff18187208 */ /* 0x000fe20003000000 */
[-CC-:B------:R-:W-:Y:S01]  /*1f40*/  FFMA.FTZ R159, R146, R132.reuse, R155.reuse ;  /* 0x00000084929f7223 */ /* 0x180fe2000001009b */
[----:B------:R-:W-:Y:S01]  /*1f50*/  LOP3.LUT P3, RZ, R31, 0xff, RZ, 0xc0, !PT ;  /* 0x000000ff1fff7812 */ /* 0x000fe2000786c0ff */
[-CC-:B------:R-:W-:Y:S01]  /*1f60*/  FFMA.FTZ R135, R135, R132.reuse, R155.reuse ;  /* 0x0000008487877223 */ /* 0x180fe2000001009b */
[----:B------:R-:W-:Y:S01]  /*1f70*/  LOP3.LUT P5, RZ, R31, 0xff00, RZ, 0xc0, !PT ;  /* 0x0000ff001fff7812 */ /* 0x000fe200078ac0ff */
[-CC-:B------:R-:W-:Y:S01]  /*1f80*/  FFMA.FTZ R146, R41, R132.reuse, R155.reuse ;  /* 0x0000008429927223 */ /* 0x180fe2000001009b */
[C---:B------:R-:W-:Y:S01]  /*1f90*/  LOP3.LUT P6, RZ, R31.reuse, 0xff0000, RZ, 0xc0, !PT ;  /* 0x00ff00001fff7812 */ /* 0x040fe200078cc0ff */
[-C--:B------:R-:W-:Y:S01]  /*1fa0*/  FFMA.FTZ R23, R40, R132.reuse, R155 ;  /* 0x0000008428177223 */ /* 0x080fe2000001009b */
[----:B------:R-:W-:Y:S01]  /*1fb0*/  ISETP.GE.U32.AND.EX P4, PT, R31, 0x1000000, PT, P4 ;  /* 0x010000001f00780c */ /* 0x000fe20003f86140 */
[----:B------:R-:W-:Y:S01]  /*1fc0*/  FADD.FTZ R141, R136, -R141 ;  /* 0x8000008d888d7221 */ /* 0x000fe20000010000 */
[----:B------:R-:W-:Y:S01]  /*1fd0*/  SHF.L.U32 R31, R22, 0x10, RZ ;  /* 0x00000010161f7819 */ /* 0x000fe200000006ff */
[----:B------:R-:W-:Y:S01]  /*1fe0*/  FADD.FTZ R143, R143, -R148 ;  /* 0x800000948f8f7221 */ /* 0x000fe20000010000 */
[----:B------:R-:W-:Y:S01]  /*1ff0*/  PRMT R26, R6, 0x7632, R26 ;  /* 0x00007632061a7816 */ /* 0x000fe2000000001a */
[-C--:B------:R-:W-:Y:S01]  /*2000*/  FFMA.FTZ R157, R158, R132.reuse, R155 ;  /* 0x000000849e9d7223 */ /* 0x080fe2000001009b */
[----:B------:R-:W-:Y:S01]  /*2010*/  LOP3.LUT P0, RZ, R30, 0xff000000, RZ, 0xc0, !PT ;  /* 0xff0000001eff7812 */ /* 0x000fe2000780c0ff */
[----:B------:R-:W-:Y:S01]  /*2020*/  FFMA.FTZ R22, R118, R149, R31 ;  /* 0x0000009576167223 */ /* 0x000fe2000001001f */
[----:B------:R-:W-:Y:S01]  /*2030*/  SHF.L.U32 R30, R6, 0x10, RZ ;  /* 0x00000010061e7819 */ /* 0x000fe200000006ff */
[----:B------:R-:W-:Y:S01]  /*2040*/  FADD.FTZ R133, R124, -R133 ;  /* 0x800000857c857221 */ /* 0x000fe20000010000 */
[----:B------:R-:W-:Y:S01]  /*2050*/  SHF.L.U32 R26, R26, 0x10, RZ ;  /* 0x000000101a1a7819 */ /* 0x000fe200000006ff */
[-C--:B------:R-:W-:Y:S01]  /*2060*/  FFMA.FTZ R145, R145, R132.reuse, R155 ;  /* 0x0000008491917223 */ /* 0x080fe2000001009b */
[----:B------:R-:W-:Y:S01]  /*2070*/  PRMT R40, R7, 0x7632, R40 ;  /* 0x0000763207287816 */ /* 0x000fe20000000028 */
[----:B------:R-:W-:Y:S01]  /*2080*/  FADD.FTZ R135, R126, -R135 ;  /* 0x800000877e877221 */ /* 0x000fe20000010000 */
[----:B------:R-:W-:Y:S01]  /*2090*/  PRMT R31, R8, 0x7632, R31 ;  /* 0x00007632081f7816 */ /* 0x000fe2000000001f */
[-CC-:B------:R-:W-:Y:S01]  /*20a0*/  FFMA.FTZ R21, R42, R132.reuse, R155.reuse ;  /* 0x000000842a157223 */ /* 0x180fe2000001009b */
[----:B------:R-:W-:Y:S01]  /*20b0*/  SHF.L.U32 R41, R8, 0x10, RZ ;  /* 0x0000001008297819 */ /* 0x000fe200000006ff */
[-C--:B------:R-:W-:Y:S01]  /*20c0*/  FFMA.FTZ R25, R120, R132.reuse, R155 ;  /* 0x0000008478197223 */ /* 0x080fe2000001009b */
[----:B------:R-:W-:Y:S01]  /*20d0*/  FFMA.FTZ R30, R118, R141, R30 ;  /* 0x0000008d761e7223 */ /* 0x000fe2000001001e */
[----:B------:R-:W-:Y:S01]  /*20e0*/  SHF.L.U32 R40, R40, 0x10, RZ ;  /* 0x0000001028287819 */ /* 0x000fe200000006ff */
[----:B------:R-:W-:Y:S01]  /*20f0*/  FFMA.FTZ R26, R118, R143, R26 ;  /* 0x0000008f761a7223 */ /* 0x000fe2000001001a */
[----:B------:R-:W-:Y:S01]  /*2100*/  SHF.L.U32 R124, R31, 0x10, RZ ;  /* 0x000000101f7c7819 */ /* 0x000fe200000006ff */
[----:B------:R-:W-:Y:S01]  /*2110*/  FMUL.FTZ R22, R22, R131 ;  /* 0x0000008316167220 */ /* 0x000fe20000410000 */
[----:B------:R-:W-:Y:S01]  /*2120*/  SHF.L.U32 R126, R9, 0x10, RZ ;  /* 0x00000010097e7819 */ /* 0x000fe200000006ff */
[----:B------:R-:W-:Y:S01]  /*2130*/  FADD.FTZ R157, R154, -R157 ;  /* 0x8000009d9a9d7221 */ /* 0x000fe20000010000 */
[----:B------:R-:W-:Y:S01]  /*2140*/  FADD.FTZ R159, R128, -R159 ;  /* 0x8000009f809f7221 */ /* 0x000fe20000010000 */
[----:B------:R-:W-:Y:S01]  /*2150*/  SHF.L.U32 R42, R7, 0x10, RZ ;  /* 0x00000010072a7819 */ /* 0x000fe200000006ff */
[----:B------:R-:W-:Y:S01]  /*2160*/  FFMA.FTZ R120, R118, R133, R41 ;  /* 0x0000008576787223 */ /* 0x000fe20000010029 */
[----:B------:R-:W-:Y:S01]  /*2170*/  FADD.FTZ R145, R140, -R145 ;  /* 0x800000918c917221 */ /* 0x000fe20000010000 */
[-C--:B------:R-:W-:Y:S01]  /*2180*/  FMUL.FTZ R30, R30, R131.reuse ;  /* 0x000000831e1e7220 */ /* 0x080fe20000410000 */
[----:B------:R-:W-:Y:S01]  /*2190*/  FMUL.FTZ R22, R22, UR4 ;  /* 0x0000000416167c20 */ /* 0x000fe20008410000 */
[----:B------:R-:W-:Y:S01]  /*21a0*/  FMUL.FTZ R26, R26, R131 ;  /* 0x000000831a1a7220 */ /* 0x000fe20000410000 */
[C---:B------:R-:W-:Y:S01]  /*21b0*/  FFMA.FTZ R40, R118.reuse, R157, R40 ;  /* 0x0000009d76287223 */ /* 0x040fe20000010028 */
[C---:B------:R-:W-:Y:S01]  /*21c0*/  FFMA.FTZ R124, R118.reuse, R159, R124 ;  /* 0x0000009f767c7223 */ /* 0x040fe2000001007c */
[----:B------:R-:W-:Y:S01]  /*21d0*/  FFMA.FTZ R126, R118, R135, R126 ;  /* 0x00000087767e7223 */ /* 0x000fe2000001007e */
[----:B------:R-:W-:Y:S01]  /*21e0*/  FMUL.FTZ R120, R120, R131 ;  /* 0x0000008378787220 */ /* 0x000fe20000410000 */
[----:B------:R-:W-:Y:S01]  /*21f0*/  FFMA.FTZ R42, R118, R145, R42 ;  /* 0x00000091762a7223 */ /* 0x000fe2000001002a */
[----:B------:R-:W-:Y:S01]  /*2200*/  FMUL.FTZ R30, R30, UR4 ;  /* 0x000000041e1e7c20 */ /* 0x000fe20008410000 */
[----:B------:R-:W-:Y:S01]  /*2210*/  FMUL.FTZ R26, R26, UR4 ;  /* 0x000000041a1a7c20 */ /* 0x000fe20008410000 */
[----:B------:R-:W-:Y:S01]  /*2220*/  FSEL R31, R22, RZ, P0 ;  /* 0x000000ff161f7208 */ /* 0x000fe20000000000 */
[-C--:B------:R-:W-:Y:S01]  /*2230*/  FMUL.FTZ R40, R40, R131.reuse ;  /* 0x0000008328287220 */ /* 0x080fe20000410000 */
[-C--:B------:R-:W-:Y:S01]  /*2240*/  FMUL.FTZ R124, R124, R131.reuse ;  /* 0x000000837c7c7220 */ /* 0x080fe20000410000 */
[-C--:B------:R-:W-:Y:S01]  /*2250*/  FMUL.FTZ R126, R126, R131.reuse ;  /* 0x000000837e7e7220 */ /* 0x080fe20000410000 */
[----:B------:R-:W-:Y:S01]  /*2260*/  FMUL.FTZ R120, R120, UR4 ;  /* 0x0000000478787c20 */ /* 0x000fe20008410000 */
[----:B------:R-:W-:Y:S01]  /*2270*/  LOP3.LUT P0, RZ, R28, 0xff, RZ, 0xc0, !PT ;  /* 0x000000ff1cff7812 */ /* 0x000fe2000780c0ff */
[----:B------:R-:W-:Y:S01]  /*2280*/  FMUL.FTZ R42, R42, R131 ;  /* 0x000000832a2a7220 */ /* 0x000fe20000410000 */
[----:B------:R-:W-:Y:S01]  /*2290*/  FSEL R22, R30, RZ, P3 ;  /* 0x000000ff1e167208 */ /* 0x000fe20001800000 */
[----:B------:R-:W-:Y:S01]  /*22a0*/  FMUL.FTZ R40, R40, UR4 ;  /* 0x0000000428287c20 */ /* 0x000fe20008410000 */
[----:B------:R-:W-:Y:S01]  /*22b0*/  FSEL R41, R26, RZ, P5 ;  /* 0x000000ff1a297208 */ /* 0x000fe20002800000 */
[----:B------:R-:W-:Y:S01]  /*22c0*/  FMUL.FTZ R124, R124, UR4 ;  /* 0x000000047c7c7c20 */ /* 0x000fe20008410000 */
[----:B------:R-:W-:Y:S01]  /*22d0*/  FMUL.FTZ R126, R126, UR4 ;  /* 0x000000047e7e7c20 */ /* 0x000fe20008410000 */
[----:B------:R-:W-:Y:S01]  /*22e0*/  LOP3.LUT P3, RZ, R28, 0xff00, RZ, 0xc0, !PT ;  /* 0x0000ff001cff7812 */ /* 0x000fe2000786c0ff */
[----:B------:R-:W-:Y:S01]  /*22f0*/  FMUL.FTZ R42, R42, UR4 ;  /* 0x000000042a2a7c20 */ /* 0x000fe20008410000 */
[----:B------:R-:W-:Y:S01]  /*2300*/  LOP3.LUT P5, RZ, R28, 0xff0000, RZ, 0xc0, !PT ;  /* 0x00ff00001cff7812 */ /* 0x000fe200078ac0ff */
[-CC-:B------:R-:W-:Y:S01]  /*2310*/  FFMA.FTZ R156, R43, R132.reuse, R155.reuse ;  /* 0x000000842b9c7223 */ /* 0x180fe2000001009b */
[----:B------:R-:W-:Y:S01]  /*2320*/  FSEL R120, R120, RZ, P0 ;  /* 0x000000ff78787208 */ /* 0x000fe20000000000 */
[-CC-:B------:R-:W-:Y:S01]  /*2330*/  FFMA.FTZ R150, R150, R132.reuse, R155.reuse ;  /* 0x0000008496967223 */ /* 0x180fe2000001009b */
[----:B------:R-:W-:Y:S01]  /*2340*/  ISETP.GE.U32.AND P0, PT, R28, RZ, PT ;  /* 0x000000ff1c00720c */ /* 0x000fe20003f06070 */
[-CC-:B------:R-:W-:Y:S01]  /*2350*/  FFMA.FTZ R165, R125, R132.reuse, R155.reuse ;  /* 0x000000847da57223 */ /* 0x180fe2000001009b */
[----:B------:R-:W-:Y:S01]  /*2360*/  PRMT R26, R9, 0x7632, R26 ;  /* 0x00007632091a7816 */ /* 0x000fe2000000001a */
[-CC-:B------:R-:W-:Y:S01]  /*2370*/  FFMA.FTZ R0, R127, R132.reuse, R155.reuse ;  /* 0x000000847f007223 */ /* 0x180fe2000001009b */
[----:B------:R-:W-:Y:S01]  /*2380*/  FSEL R43, R40, RZ, P4 ;  /* 0x000000ff282b7208 */ /* 0x000fe20002000000 */
[----:B------:R-:W-:Y:S01]  /*2390*/  FADD.FTZ R127, R37, -R156 ;  /* 0x8000009c257f7221 */ /* 0x000fe20000010000 */
[----:B------:R-:W-:Y:S01]  /*23a0*/  FSEL R125, R124, RZ, P3 ;  /* 0x000000ff7c7d7208 */ /* 0x000fe20001800000 */
[-CC-:B------:R-:W-:Y:S01]  /*23b0*/  FFMA.FTZ R144, R153, R132.reuse, R155.reuse ;  /* 0x0000008499907223 */ /* 0x180fe2000001009b */
[----:B------:R-:W-:Y:S01]  /*23c0*/  FSEL R126, R126, RZ, P5 ;  /* 0x000000ff7e7e7208 */ /* 0x000fe20002800000 */
[----:B------:R-:W-:Y:S01]  /*23d0*/  FADD.FTZ R129, R129, -R150 ;  /* 0x8000009681817221 */ /* 0x000fe20000010000 */
[----:B------:R-:W-:Y:S01]  /*23e0*/  FSEL R42, R42, RZ, P6 ;  /* 0x000000ff2a2a7208 */ /* 0x000fe20003000000 */
[-CC-:B------:R-:W-:Y:S01]  /*23f0*/  FFMA.FTZ R153, R162, R132.reuse, R155.reuse ;  /* 0x00000084a2997223 */ /* 0x180fe2000001009b */
[C---:B------:R-:W-:Y:S01]  /*2400*/  LOP3.LUT P4, RZ, R29.reuse, 0xff, RZ, 0xc0, !PT ;  /* 0x000000ff1dff7812 */ /* 0x040fe2000788c0ff */
[-C--:B------:R-:W-:Y:S01]  /*2410*/  FFMA.FTZ R163, R164, R132.reuse, R155 ;  /* 0x00000084a4a37223 */ /* 0x080fe2000001009b */
[C---:B------:R-:W-:Y:S01]  /*2420*/  LOP3.LUT P3, RZ, R29.reuse, 0xff00, RZ, 0xc0, !PT ;  /* 0x0000ff001dff7812 */ /* 0x040fe2000786c0ff */
[----:B------:R-:W-:Y:S01]  /*2430*/  FADD.FTZ R153, R130, -R153 ;  /* 0x8000009982997221 */ /* 0x000fe20000010000 */
[C---:B------:R-:W-:Y:S01]  /*2440*/  LOP3.LUT P5, RZ, R29.reuse, 0xff0000, RZ, 0xc0, !PT ;  /* 0x00ff00001dff7812 */ /* 0x040fe200078ac0ff */
[----:B------:R-:W-:Y:S01]  /*2450*/  FADD.FTZ R163, R160, -R163 ;  /* 0x800000a3a0a37221 */ /* 0x000fe20000010000 */
[----:B------:R-:W-:Y:S01]  /*2460*/  ISETP.GE.U32.AND.EX P0, PT, R29, 0x1000000, PT, P0 ;  /* 0x010000001d00780c */ /* 0x000fe20003f06100 */
[-C--:B------:R-:W-:Y:S01]  /*2470*/  FFMA.FTZ R161, R161, R132.reuse, R155 ;  /* 0x00000084a1a17223 */ /* 0x080fe2000001009b */
[----:B------:R-:W-:Y:S01]  /*2480*/  LOP3.LUT P6, RZ, R28, 0xff000000, RZ, 0xc0, !PT ;  /* 0xff0000001cff7812 */ /* 0x000fe200078cc0ff */
[----:B------:R-:W-:Y:S01]  /*2490*/  FADD.FTZ R39, R39, -R146 ;  /* 0x8000009227277221 */ /* 0x000fe20000010000 */
[----:B------:R-:W-:Y:S01]  /*24a0*/  SHF.L.U32 R29, R26, 0x10, RZ ;  /* 0x000000101a1d7819 */ /* 0x000fe200000006ff */
[----:B------:R-:W-:Y:S01]  /*24b0*/  FADD.FTZ R165, R38, -R165 ;  /* 0x800000a526a57221 */ /* 0x000fe20000010000 */
[----:B------:R-:W-:Y:S01]  /*24c0*/  PRMT R28, R10, 0x7632, R28 ;  /* 0x000076320a1c7816 */ /* 0x000fe2000000001c */
[----:B------:R-:W-:Y:S01]  /*24d0*/  FADD.FTZ R147, R147, -R144 ;  /* 0x8000009093937221 */ /* 0x000fe20000010000 */
[----:B------:R-:W-:Y:S01]  /*24e0*/  PRMT R37, R11, 0x7632, R37 ;  /* 0x000076320b257816 */ /* 0x000fe20000000025 */
[----:B------:R-:W-:Y:S01]  /*24f0*/  FFMA.FTZ R26, R118, R129, R29 ;  /* 0x00000081761a7223 */ /* 0x000fe2000001001d */
[----:B------:R-:W-:Y:S01]  /*2500*/  SHF.L.U32 R28, R28, 0x10, RZ ;  /* 0x000000101c1c7819 */ /* 0x000fe200000006ff */
[----:B------:R-:W-:Y:S01]  /*2510*/  FADD.FTZ R161, R152, -R161 ;  /* 0x800000a198a17221 */ /* 0x000fe20000010000 */
[----:B------:R-:W-:Y:S01]  /*2520*/  SHF.L.U32 R40, R37, 0x10, RZ ;  /* 0x0000001025287819 */ /* 0x000fe200000006ff */
[----:B------:R-:W-:Y:S01]  /*2530*/  FMUL.FTZ R26, R26, R131 ;  /* 0x000000831a1a7220 */ /* 0x000fe20000410000 */
[----:B------:R-:W-:Y:S01]  /*2540*/  SHF.L.U32 R29, R12, 0x10, RZ ;  /* 0x000000100c1d7819 */ /* 0x000fe200000006ff */
[----:B------:R-:W-:Y:S01]  /*2550*/  FFMA.FTZ R28, R118, R153, R28 ;  /* 0x00000099761c7223 */ /* 0x000fe2000001001c */
[----:B------:R-:W-:Y:S01]  /*2560*/  SHF.L.U32 R30, R10, 0x10, RZ ;  /* 0x000000100a1e7819 */ /* 0x000fe200000006ff */
[C---:B------:R-:W-:Y:S01]  /*2570*/  FFMA.FTZ R40, R118.reuse, R163, R40 ;  /* 0x000000a376287223 */ /* 0x040fe20000010028 */
[----:B------:R-:W-:Y:S01]  /*2580*/  SHF.L.U32 R38, R11, 0x10, RZ ;  /* 0x000000100b267819 */ /* 0x000fe200000006ff */
[C---:B------:R-:W-:Y:S01]  /*2590*/  FFMA.FTZ R124, R118.reuse, R39, R29 ;  /* 0x00000027767c7223 */ /* 0x040fe2000001001d */
[----:B------:R-:W-:Y:S01]  /*25a0*/  SHF.L.U32 R128, R13, 0x10, RZ ;  /* 0x000000100d807819 */ /* 0x000fe200000006ff */
[----:B------:R-:W-:Y:S01]  /*25b0*/  FFMA.FTZ R30, R118, R147, R30 ;  /* 0x00000093761e7223 */ /* 0x000fe2000001001e */
[----:B------:R-:W-:Y:S01]  /*25c0*/  SHF.L.U32 R130, R14, 0x10, RZ ;  /* 0x000000100e827819 */ /* 0x000fe200000006ff */
[----:B------:R-:W-:Y:S01]  /*25d0*/  FMUL.FTZ R26, R26, UR4 ;  /* 0x000000041a1a7c20 */ /* 0x000fe20008410000 */
[-C--:B------:R-:W-:Y:S01]  /*25e0*/  FMUL.FTZ R28, R28, R131.reuse ;  /* 0x000000831c1c7220 */ /* 0x080fe20000410000 */
[----:B------:R-:W-:Y:S01]  /*25f0*/  FMUL.FTZ R40, R40, R131 ;  /* 0x0000008328287220 */ /* 0x000fe20000410000 */
[C---:B------:R-:W-:Y:S01]  /*2600*/  FFMA.FTZ R38, R118.reuse, R161, R38 ;  /* 0x000000a176267223 */ /* 0x040fe20000010026 */
[C---:B------:R-:W-:Y:S01]  /*2610*/  FFMA.FTZ R128, R118.reuse, R127, R128 ;  /* 0x0000007f76807223 */ /* 0x040fe20000010080 */
[----:B------:R-:W-:Y:S01]  /*2620*/  FFMA.FTZ R130, R118, R165, R130 ;  /* 0x000000a576827223 */ /* 0x000fe20000010082 */
[-C--:B------:R-:W-:Y:S01]  /*2630*/  FMUL.FTZ R124, R124, R131.reuse ;  /* 0x000000837c7c7220 */ /* 0x080fe20000410000 */
[-C--:B------:R-:W-:Y:S01]  /*2640*/  FMUL.FTZ R30, R30, R131.reuse ;  /* 0x000000831e1e7220 */ /* 0x080fe20000410000 */
[----:B------:R-:W-:Y:S01]  /*2650*/  FMUL.FTZ R28, R28, UR4 ;  /* 0x000000041c1c7c20 */ /* 0x000fe20008410000 */
[----:B------:R-:W-:Y:S01]  /*2660*/  FMUL.FTZ R40, R40, UR4 ;  /* 0x0000000428287c20 */ /* 0x000fe20008410000 */
[----:B------:R-:W-:Y:S01]  /*2670*/  FSEL R29, R26, RZ, P6 ;  /* 0x000000ff1a1d7208 */ /* 0x000fe20003000000 */
[-C--:B------:R-:W-:Y:S01]  /*2680*/  FMUL.FTZ R38, R38, R131.reuse ;  /* 0x0000008326267220 */ /* 0x080fe20000410000 */
[-C--:B------:R-:W-:Y:S01]  /*2690*/  FMUL.FTZ R128, R128, R131.reuse ;  /* 0x0000008380807220 */ /* 0x080fe20000410000 */
[----:B------:R-:W-:Y:S01]  /*26a0*/  FMUL.FTZ R130, R130, R131 ;  /* 0x0000008382827220 */ /* 0x000fe20000410000 */
[----:B------:R-:W-:Y:S01]  /*26b0*/  FMUL.FTZ R124, R124, UR4 ;  /* 0x000000047c7c7c20 */ /* 0x000fe20008410000 */
[----:B------:R-:W-:Y:S01]  /*26c0*/  LOP3.LUT P6, RZ, R2, 0xff, RZ, 0xc0, !PT ;  /* 0x000000ff02ff7812 */ /* 0x000fe200078cc0ff */
[----:B------:R-:W-:Y:S01]  /*26d0*/  FMUL.FTZ R30, R30, UR4 ;  /* 0x000000041e1e7c20 */ /* 0x000fe20008410000 */
[----:B------:R-:W-:Y:S01]  /*26e0*/  FMUL.FTZ R38, R38, UR4 ;  /* 0x0000000426267c20 */ /* 0x000fe20008410000 */
[----:B------:R-:W-:Y:S01]  /*26f0*/  FSEL R37, R28, RZ, P3 ;  /* 0x000000ff1c257208 */ /* 0x000fe20001800000 */
[----:B------:R-:W-:Y:S01]  /*2700*/  FMUL.FTZ R128, R128, UR4 ;  /* 0x0000000480807c20 */ /* 0x000fe20008410000 */
[----:B------:R-:W-:Y:S01]  /*2710*/  FSEL R39, R40, RZ, P0 ;  /* 0x000000ff28277208 */ /* 0x000fe20000000000 */
[----:B------:R-:W-:Y:S01]  /*2720*/  FMUL.FTZ R130, R130, UR4 ;  /* 0x0000000482827c20 */ /* 0x000fe20008410000 */
[----:B------:R-:W-:Y:S01]  /*2730*/  LOP3.LUT P3, RZ, R2, 0xff0000, RZ, 0xc0, !PT ;  /* 0x00ff000002ff7812 */ /* 0x000fe2000786c0ff */
[----:B------:R-:W-:Y:S01]  /*2740*/  FADD.FTZ R127, R34, -R21 ;  /* 0x80000015227f7221 */ /* 0x000fe20000010000 */
[----:B------:R-:W-:Y:S01]  /*2750*/  LOP3.LUT P0, RZ, R3, 0xff, RZ, 0xc0, !PT ;  /* 0x000000ff03ff7812 */ /* 0x000fe2000780c0ff */
[----:B------:R-:W-:Y:S01]  /*2760*/  FADD.FTZ R129, R32, -R25 ;  /* 0x8000001920817221 */ /* 0x000fe20000010000 */
[----:B------:R-:W-:Y:S01]  /*2770*/  FSEL R28, R124, RZ, P6 ;  /* 0x000000ff7c1c7208 */ /* 0x000fe20003000000 */
[----:B------:R-:W-:Y:S01]  /*2780*/  FADD.FTZ R33, R33, -R0 ;  /* 0x8000000021217221 */ /* 0x000fe20000010000 */
[----:B------:R-:W-:Y:S01]  /*2790*/  ISETP.GE.U32.AND P6, PT, R2, RZ, PT ;  /* 0x000000ff0200720c */ /* 0x000fe20003fc6070 */
[----:B------:R-:W-:Y:S01]  /*27a0*/  FFMA.FTZ R122, R122, R132, R155 ;  /* 0x000000847a7a7223 */ /* 0x000fe2000001009b */
[----:B------:R-:W-:Y:S01]  /*27b0*/  FSEL R26, R30, RZ, P4 ;  /* 0x000000ff1e1a7208 */ /* 0x000fe20002000000 */
[----:B------:R-:W-:Y:S01]  /*27c0*/  FADD.FTZ R23, R36, -R23 ;  /* 0x8000001724177221 */ /* 0x000fe20000010000 */
[----:B------:R-:W-:Y:S01]  /*27d0*/  FSEL R38, R38, RZ, P5 ;  /* 0x000000ff26267208 */ /* 0x000fe20002800000 */
[----:B------:R-:W-:Y:S01]  /*27e0*/  FADD.FTZ R35, R35, -R122 ;  /* 0x8000007a23237221 */ /* 0x000fe20000010000 */
[----:B------:R-:W-:-:S02]  /*27f0*/  FSEL R128, R128, RZ, P3 ;  /* 0x000000ff80807208 */ /* 0x000fc40001800000 */
[----:B------:R-:W-:Y:S02]  /*2800*/  FSEL R130, R130, RZ, P0 ;  /* 0x000000ff82827208 */ /* 0x000fe40000000000 */
[----:B------:R-:W-:Y:S02]  /*2810*/  PRMT R30, R15, 0x7632, R30 ;  /* 0x000076320f1e7816 */ /* 0x000fe4000000001e */
[C---:B------:R-:W-:Y:S02]  /*2820*/  LOP3.LUT P4, RZ, R2.reuse, 0xff00, RZ, 0xc0, !PT ;  /* 0x0000ff0002ff7812 */ /* 0x040fe4000788c0ff */
[----:B------:R-:W-:Y:S02]  /*2830*/  LOP3.LUT P5, RZ, R2, 0xff000000, RZ, 0xc0, !PT ;  /* 0xff00000002ff7812 */ /* 0x000fe400078ac0ff */
[C---:B------:R-:W-:Y:S02]  /*2840*/  LOP3.LUT P3, RZ, R3.reuse, 0xff00, RZ, 0xc0, !PT ;  /* 0x0000ff0003ff7812 */ /* 0x040fe4000786c0ff */
[----:B------:R-:W-:-:S02]  /*2850*/  LOP3.LUT P0, RZ, R3, 0xff0000, RZ, 0xc0, !PT ;  /* 0x00ff000003ff7812 */ /* 0x000fc4000780c0ff */
[----:B------:R-:W-:Y:S02]  /*2860*/  ISETP.GE.U32.AND.EX P6, PT, R3, 0x1000000, PT, P6 ;  /* 0x010000000300780c */ /* 0x000fe40003fc6160 */
[----:B------:R-:W-:Y:S01]  /*2870*/  PRMT R0, R12, 0x7632, R0 ;  /* 0x000076320c007816 */ /* 0x000fe20000000000 */
[----:B------:R-:W0:Y:S01]  /*2880*/  LDC.64 R2, c[0x0][0x468] ;  /* 0x00011a00ff027b82 */ /* 0x000e220000000a00 */
[----:B------:R-:W-:Y:S02]  /*2890*/  PRMT R21, R13, 0x7632, R21 ;  /* 0x000076320d157816 */ /* 0x000fe40000000015 */
[----:B------:R-:W-:Y:S02]  /*28a0*/  PRMT R25, R14, 0x7632, R25 ;  /* 0x000076320e197816 */ /* 0x000fe40000000019 */
[----:B------:R-:W-:Y:S02]  /*28b0*/  SHF.L.U32 R133, R30, 0x10, RZ ;  /* 0x000000101e857819 */ /* 0x000fe400000006ff */
[----:B------:R-:W-:-:S02]  /*28c0*/  SHF.L.U32 R0, R0, 0x10, RZ ;  /* 0x0000001000007819 */ /* 0x000fc400000006ff */
[----:B------:R-:W-:Y:S01]  /*28d0*/  SHF.L.U32 R30, R21, 0x10, RZ ;  /* 0x00000010151e7819 */ /* 0x000fe200000006ff */
[C---:B------:R-:W-:Y:S01]  /*28e0*/  FFMA.FTZ R36, R118.reuse, R35, R133 ;  /* 0x0000002376247223 */ /* 0x040fe20000010085 */
[----:B------:R-:W-:Y:S01]  /*28f0*/  SHF.L.U32 R32, R25, 0x10, RZ ;  /* 0x0000001019207819 */ /* 0x000fe200000006ff */
[C---:B------:R-:W-:Y:S01]  /*2900*/  FFMA.FTZ R0, R118.reuse, R23, R0 ;  /* 0x0000001776007223 */ /* 0x040fe20000010000 */
[----:B------:R-:W-:Y:S01]  /*2910*/  SHF.L.U32 R34, R15, 0x10, RZ ;  /* 0x000000100f227819 */ /* 0x000fe200000006ff */
[----:B------:R-:W-:Y:S01]  /*2920*/  FFMA.FTZ R30, R118, R127, R30 ;  /* 0x0000007f761e7223 */ /* 0x000fe2000001001e */
[----:B------:R-:W-:Y:S01]  /*2930*/  FMUL.FTZ R40, R36, R131 ;  /* 0x0000008324287220 */ /* 0x000fe20000410000 */
[----:B------:R-:W-:Y:S01]  /*2940*/  FFMA.FTZ R32, R118, R129, R32 ;  /* 0x0000008176207223 */ /* 0x000fe20000010020 */
[----:B------:R-:W-:Y:S01]  /*2950*/  FMUL.FTZ R0, R0, R131 ;  /* 0x0000008300007220 */ /* 0x000fe20000410000 */
[----:B------:R-:W-:Y:S01]  /*2960*/  FFMA.FTZ R34, R118, R33, R34 ;  /* 0x0000002176227223 */ /* 0x000fe20000010022 */
[-C--:B------:R-:W-:Y:S01]  /*2970*/  FMUL.FTZ R30, R30, R131.reuse ;  /* 0x000000831e1e7220 */ /* 0x080fe20000410000 */
[-C--:B------:R-:W-:Y:S01]  /*2980*/  FMUL.FTZ R36, R32, R131.reuse ;  /* 0x0000008320247220 */ /* 0x080fe20000410000 */
[----:B------:R-:W-:Y:S01]  /*2990*/  FMUL.FTZ R40, R40, UR4 ;  /* 0x0000000428287c20 */ /* 0x000fe20008410000 */
[----:B------:R-:W-:Y:S01]  /*29a0*/  FMUL.FTZ R131, R34, R131 ;  /* 0x0000008322837220 */ /* 0x000fe20000410000 */
[----:B------:R-:W-:Y:S01]  /*29b0*/  FMUL.FTZ R30, R30, UR4 ;  /* 0x000000041e1e7c20 */ /* 0x000fe20008410000 */
[----:B------:R-:W-:Y:S01]  /*29c0*/  FMUL.FTZ R36, R36, UR4 ;  /* 0x0000000424247c20 */ /* 0x000fe20008410000 */
[----:B------:R-:W-:Y:S01]  /*29d0*/  FMUL.FTZ R0, R0, UR4 ;  /* 0x0000000400007c20 */ /* 0x000fe20008410000 */
[----:B------:R-:W-:Y:S01]  /*29e0*/  FMUL.FTZ R131, R131, UR4 ;  /* 0x0000000483837c20 */ /* 0x000fe20008410000 */
[----:B------:R-:W-:Y:S01]  /*29f0*/  F2FP.BF16.F32.PACK_AB R20, R27, R20 ;  /* 0x000000141b14723e */ /* 0x000fe200000010ff */
[----:B0-----:R-:W-:Y:S01]  /*2a00*/  IMAD.WIDE.U32 R32, R123, 0x10, R2 ;  /* 0x000000107b207825 */ /* 0x001fe200078e0002 */
[----:B------:R-:W-:-:S02]  /*2a10*/  F2FP.BF16.F32.PACK_AB R21, R31, R24 ;  /* 0x000000181f15723e */ /* 0x000fc400000010ff */
[----:B------:R-:W-:Y:S01]  /*2a20*/  F2FP.BF16.F32.PACK_AB R27, R39, R38 ;  /* 0x00000026271b723e */ /* 0x000fe200000010ff */
[--C-:B------:R-:W-:Y:S01]  /*2a30*/  IMAD.WIDE.U32 R34, R121, 0x10, R2.reuse ;  /* 0x0000001079227825 */ /* 0x100fe200078e0002 */
[----:B------:R-:W-:Y:S02]  /*2a40*/  F2FP.BF16.F32.PACK_AB R26, R37, R26 ;  /* 0x0000001a251a723e */ /* 0x000fe400000010ff */
[----:B------:R-:W-:Y:S01]  /*2a50*/  F2FP.BF16.F32.PACK_AB R25, R29, R126 ;  /* 0x0000007e1d19723e */ /* 0x000fe200000010ff */
[----:B------:R-:W-:Y:S01]  /*2a60*/  IMAD.WIDE.U32 R2, R119, 0x10, R2 ;  /* 0x0000001077027825 */ /* 0x000fe200078e0002 */
[----:B------:R-:W-:Y:S02]  /*2a70*/  FSEL R31, R131, RZ, P0 ;  /* 0x000000ff831f7208 */ /* 0x000fe40000000000 */
[----:B------:R-:W-:Y:S02]  /*2a80*/  FSEL R40, R40, RZ, P6 ;  /* 0x000000ff28287208 */ /* 0x000fe40003000000 */
[----:B------:R-:W-:-:S02]  /*2a90*/  FSEL R39, R36, RZ, P3 ;  /* 0x000000ff24277208 */ /* 0x000fc40001800000 */
[----:B------:R-:W-:Y:S02]  /*2aa0*/  FSEL R29, R30, RZ, P5 ;  /* 0x000000ff1e1d7208 */ /* 0x000fe40002800000 */
[----:B------:R-:W-:Y:S02]  /*2ab0*/  FSEL R37, R0, RZ, P4 ;  /* 0x000000ff00257208 */ /* 0x000fe40002000000 */
        /* <DEDUP_REMOVED lines=8> */
[----:B------:R-:W-:-:S05]  /*2b40*/  F2FP.BF16.F32.PACK_AB R28, R37, R28 ;  /* 0x0000001c251c723e */ /* 0x000fca00000010ff */
[----:B------:R0:W-:Y:S01]  /*2b50*/  STG.E.128 desc[UR6][R2.64], R28 ;  /* 0x0000001c02007986 */ /* 0x0001e2000c101d06 */
[----:B------:R-:W-:Y:S05]  /*2b60*/  BRA `(.L_x_448) ;  /* 0x0000002800207947 */ /* 0x000fea0003800000 */
.L_x_447:
[-CC-:B------:R-:W-:Y:S01]  /*2b70*/  FFMA.FTZ R17, R158, R132.reuse, R155.reuse ;  /* 0x000000849e117223 */ /* 0x180fe2000001009b */
[----:B-----5:R-:W-:Y:S01]  /*2b80*/  PRMT R16, R7, 0x7632, R16 ;  /* 0x0000763207107816 */ /* 0x020fe20000000010 */
[-CC-:B------:R-:W-:Y:S01]  /*2b90*/  FFMA.FTZ R145, R145, R132.reuse, R155.reuse ;  /* 0x0000008491917223 */ /* 0x180fe2000001009b */
[-C--:B------:R-:W-:Y:S01]  /*2ba0*/  FFMA.FTZ R141, R141, R132.reuse, R155 ;  /* 0x000000848d8d7223 */ /* 0x080fe2000001009b */
[----:B------:R-:W-:Y:S01]  /*2bb0*/  FADD.FTZ R27, R154, -R17 ;  /* 0x800000119a1b7221 */ /* 0x000fe20000010000 */
[----:B------:R-:W-:Y:S01]  /*2bc0*/  SHF.L.U32 R17, R7, 0x10, RZ ;  /* 0x0000001007117819 */ /* 0x000fe200000006ff */
[----:B------:R-:W-:Y:S01]  /*2bd0*/  FADD.FTZ R145, R140, -R145 ;  /* 0x800000918c917221 */ /* 0x000fe20000010000 */
[----:B------:R-:W-:Y:S01]  /*2be0*/  SHF.L.U32 R16, R16, 0x10, RZ ;  /* 0x0000001010107819 */ /* 0x000fe200000006ff */
[----:B------:R-:W-:Y:S01]  /*2bf0*/  FADD.FTZ R141, R136, -R141 ;  /* 0x8000008d888d7221 */ /* 0x000fe20000010000 */
[----:B------:R-:W-:Y:S01]  /*2c00*/  SHF.L.U32 R26, R6, 0x10, RZ ;  /* 0x00000010061a7819 */ /* 0x000fe200000006ff */
[----:B------:R-:W-:Y:S01]  /*2c10*/  FFMA.FTZ R18, R118, R145, R17 ;  /* 0x0000009176127223 */ /* 0x000fe20000010011 */
[----:B------:R-:W-:Y:S01]  /*2c20*/  ISETP.GE.U32.AND P3, PT, R30, RZ, PT ;  /* 0x000000ff1e00720c */ /* 0x000fe20003f66070 */
[C---:B------:R-:W-:Y:S01]  /*2c30*/  FFMA.FTZ R27, R118.reuse, R27, R16 ;  /* 0x0000001b761b7223 */ /* 0x040fe20000010010 */
[----:B------:R-:W-:Y:S01]  /*2c40*/  LOP3.LUT P4, RZ, R31, 0xff0000, RZ, 0xc0, !PT ;  /* 0x00ff00001fff7812 */ /* 0x000fe2000788c0ff */
[----:B------:R-:W-:Y:S01]  /*2c50*/  FFMA.FTZ R26, R118, R141, R26 ;  /* 0x0000008d761a7223 */ /* 0x000fe2000001001a */
[-C--:B------:R-:W-:Y:S01]  /*2c60*/  FMUL.FTZ R19, R18, R131.reuse ;  /* 0x0000008312137220 */ /* 0x080fe20000410000 */
[-C--:B------:R-:W-:Y:S01]  /*2c70*/  FMUL.FTZ R20, R27, R131.reuse ;  /* 0x000000831b147220 */ /* 0x080fe20000410000 */
[----:B------:R-:W-:Y:S01]  /*2c80*/  ISETP.GE.U32.AND.EX P3, PT, R31, 0x1000000, PT, P3 ;  /* 0x010000001f00780c */ /* 0x000fe20003f66130 */
[----:B------:R-:W-:Y:S01]  /*2c90*/  FMUL.FTZ R16, R26, R131 ;  /* 0x000000831a107220 */ /* 0x000fe20000410000 */
[----:B------:R-:W-:Y:S01]  /*2ca0*/  FMUL.FTZ R19, R19, UR4 ;  /* 0x0000000413137c20 */ /* 0x000fe20008410000 */
[----:B------:R-:W-:Y:S01]  /*2cb0*/  FMUL.FTZ R20, R20, UR4 ;  /* 0x0000000414147c20 */ /* 0x000fe20008410000 */
[----:B------:R-:W-:Y:S01]  /*2cc0*/  LOP3.LUT P5, RZ, R31, 0xff, RZ, 0xc0, !PT ;  /* 0x000000ff1fff7812 */ /* 0x000fe200078ac0ff */
[----:B------:R-:W-:Y:S01]  /*2cd0*/  FMUL.FTZ R16, R16, UR4 ;  /* 0x0000000410107c20 */ /* 0x000fe20008410000 */
[-CC-:B------:R-:W-:Y:S01]  /*2ce0*/  FFMA.FTZ R17, R137, R132.reuse, R155.reuse ;  /* 0x0000008489117223 */ /* 0x180fe2000001009b */
[----:B------:R-:W-:Y:S01]  /*2cf0*/  FSEL R136, R19, RZ, P4 ;  /* 0x000000ff13887208 */ /* 0x000fe20002000000 */
[-CC-:B------:R-:W-:Y:S01]  /*2d00*/  FFMA.FTZ R0, R0, R132.reuse, R155.reuse ;  /* 0x0000008400007223 */ /* 0x180fe2000001009b */
[----:B------:R-:W-:Y:S01]  /*2d10*/  FSEL R137, R20, RZ, P3 ;  /* 0x000000ff14897208 */ /* 0x000fe20001800000 */
[-CC-:B------:R-:W-:Y:S01]  /*2d20*/  FFMA.FTZ R148, R148, R132.reuse, R155.reuse ;  /* 0x0000008494947223 */ /* 0x180fe2000001009b */
[C---:B------:R-:W-:Y:S01]  /*2d30*/  LOP3.LUT P0, RZ, R30.reuse, 0xff, RZ, 0xc0, !PT ;  /* 0x000000ff1eff7812 */ /* 0x040fe2000780c0ff */
[----:B------:R-:W-:Y:S01]  /*2d40*/  FADD.FTZ R139, R139, -R0 ;  /* 0x800000008b8b7221 */ /* 0x000fe20000010000 */
[C---:B------:R-:W-:Y:S01]  /*2d50*/  LOP3.LUT P6, RZ, R30.reuse, 0xff00, RZ, 0xc0, !PT ;  /* 0x0000ff001eff7812 */ /* 0x040fe200078cc0ff */
[----:B------:R-:W-:Y:S01]  /*2d60*/  FADD.FTZ R19, R143, -R148 ;  /* 0x800000948f137221 */ /* 0x000fe20000010000 */
[C---:B------:R-:W-:Y:S01]  /*2d70*/  LOP3.LUT P4, RZ, R30.reuse, 0xff0000, RZ, 0xc0, !PT ;  /* 0x00ff00001eff7812 */ /* 0x040fe2000788c0ff */
[-C--:B------:R-:W-:Y:S01]  /*2d80*/  FFMA.FTZ R149, R149, R132.reuse, R155 ;  /* 0x0000008495957223 */ /* 0x080fe2000001009b */
[----:B------:R-:W-:Y:S01]  /*2d90*/  LOP3.LUT P3, RZ, R30, 0xff000000, RZ, 0xc0, !PT ;  /* 0xff0000001eff7812 */ /* 0x000fe2000786c0ff */
[----:B------:R-:W-:Y:S01]  /*2da0*/  FADD.FTZ R17, R134, -R17 ;  /* 0x8000001186117221 */ /* 0x000fe20000010000 */
[----:B------:R-:W-:Y:S01]  /*2db0*/  FSEL R30, R16, RZ, P5 ;  /* 0x000000ff101e7208 */ /* 0x000fe20002800000 */
[-C--:B------:R-:W-:Y:S01]  /*2dc0*/  FFMA.FTZ R16, R153, R132.reuse, R155 ;  /* 0x0000008499107223 */ /* 0x080fe2000001009b */
[----:B------:R-:W-:Y:S01]  /*2dd0*/  PRMT R0, R6, 0x7632, R0 ;  /* 0x0000763206007816 */ /* 0x000fe20000000000 */
[----:B------:R-:W-:Y:S01]  /*2de0*/  FADD.FTZ R149, R138, -R149 ;  /* 0x800000958a957221 */ /* 0x000fe20000010000 */
[----:B------:R-:W-:Y:S01]  /*2df0*/  SHF.L.U32 R24, R5, 0x10, RZ ;  /* 0x0000001005187819 */ /* 0x000fe200000006ff */
[--C-:B------:R-:W-:Y:S01]  /*2e00*/  FADD.FTZ R147, R147, -R16.reuse ;  /* 0x8000001093937221 */ /* 0x100fe20000010000 */
[----:B------:R-:W-:Y:S01]  /*2e10*/  PRMT R16, R5, 0x7632, R16 ;  /* 0x0000763205107816 */ /* 0x000fe20000000010 */
[-C--:B------:R-:W-:Y:S01]  /*2e20*/  FFMA.FTZ R151, R151, R132.reuse, R155 ;  /* 0x0000008497977223 */ /* 0x080fe2000001009b */
[----:B------:R-:W-:Y:S01]  /*2e30*/  SHF.L.U32 R21, R0, 0x10, RZ ;  /* 0x0000001000157819 */ /* 0x000fe200000006ff */
[----:B------:R-:W-:Y:S01]  /*2e40*/  FFMA.FTZ R24, R118, R17, R24 ;  /* 0x0000001176187223 */ /* 0x000fe20000010018 */
[----:B------:R-:W-:Y:S01]  /*2e50*/  SHF.L.U32 R20, R16, 0x10, RZ ;  /* 0x0000001010147819 */ /* 0x000fe200000006ff */
[----:B------:R-:W-:Y:S01]  /*2e60*/  FADD.FTZ R151, R142, -R151 ;  /* 0x800000978e977221 */ /* 0x000fe20000010000 */
[----:B------:R-:W-:Y:S01]  /*2e70*/  SHF.L.U32 R16, R4, 0x10, RZ ;  /* 0x0000001004107819 */ /* 0x000fe200000006ff */
[----:B------:R-:W-:Y:S01]  /*2e80*/  FFMA.FTZ R19, R118, R19, R21 ;  /* 0x0000001376137223 */ /* 0x000fe20000010015 */
[----:B------:R-:W-:Y:S01]  /*2e90*/  PRMT R0, R4, 0x7632, R0 ;  /* 0x0000763204007816 */ /* 0x000fe20000000000 */
[C---:B------:R-:W-:Y:S01]  /*2ea0*/  FFMA.FTZ R25, R118.reuse, R149, R20 ;  /* 0x0000009576197223 */ /* 0x040fe20000010014 */
[----:B------:R-:W-:Y:S01]  /*2eb0*/  PRMT R17, R11, 0x7632, R17 ;  /* 0x000076320b117816 */ /* 0x000fe20000000011 */
[----:B------:R-:W-:Y:S01]  /*2ec0*/  FFMA.FTZ R140, R118, R139, R16 ;  /* 0x0000008b768c7223 */ /* 0x000fe20000010010 */
[-C--:B------:R-:W-:Y:S01]  /*2ed0*/  FMUL.FTZ R16, R19, R131.reuse ;  /* 0x0000008313107220 */ /* 0x080fe20000410000 */
[----:B------:R-:W-:Y:S01]  /*2ee0*/  LOP3.LUT P5, RZ, R31, 0xff00, RZ, 0xc0, !PT ;  /* 0x0000ff001fff7812 */ /* 0x000fe200078ac0ff */
[-CC-:B------:R-:W-:Y:S01]  /*2ef0*/  FFMA.FTZ R161, R161, R132.reuse, R155.reuse ;  /* 0x00000084a1a17223 */ /* 0x180fe2000001009b */
[----:B------:R-:W-:Y:S01]  /*2f00*/  SHF.L.U32 R0, R0, 0x10, RZ ;  /* 0x0000001000007819 */ /* 0x000fe200000006ff */
[----:B------:R-:W-:Y:S01]  /*2f10*/  FMUL.FTZ R16, R16, UR4 ;  /* 0x0000000410107c20 */ /* 0x000fe20008410000 */
[-C--:B------:R-:W-:Y:S01]  /*2f20*/  FFMA.FTZ R23, R164, R132.reuse, R155 ;  /* 0x00000084a4177223 */ /* 0x080fe2000001009b */
[----:B------:R-:W-:Y:S01]  /*2f30*/  SHF.L.U32 R134, R17, 0x10, RZ ;  /* 0x0000001011867819 */ /* 0x000fe200000006ff */
[----:B------:R-:W-:Y:S01]  /*2f40*/  FMUL.FTZ R17, R25, R131 ;  /* 0x0000008319117220 */ /* 0x000fe20000410000 */
[----:B------:R-:W-:Y:S01]  /*2f50*/  SHF.L.U32 R21, R11, 0x10, RZ ;  /* 0x000000100b157819 */ /* 0x000fe200000006ff */
[----:B------:R-:W-:Y:S01]  /*2f60*/  FFMA.FTZ R151, R118, R151, R0 ;  /* 0x0000009776977223 */ /* 0x000fe20000010000 */
[----:B------:R-:W-:Y:S01]  /*2f70*/  FSEL R31, R16, RZ, P5 ;  /* 0x000000ff101f7208 */ /* 0x000fe20002800000 */
[-C--:B------:R-:W-:Y:S01]  /*2f80*/  FMUL.FTZ R16, R140, R131.reuse ;  /* 0x000000838c107220 */ /* 0x080fe20000410000 */
[----:B------:R-:W-:Y:S01]  /*2f90*/  FADD.FTZ R161, R152, -R161 ;  /* 0x800000a198a17221 */ /* 0x000fe20000010000 */
[----:B------:R-:W-:Y:S01]  /*2fa0*/  FADD.FTZ R23, R160, -R23 ;  /* 0x80000017a0177221 */ /* 0x000fe20000010000 */
[----:B------:R-:W-:Y:S01]  /*2fb0*/  SHF.L.U32 R22, R10, 0x10, RZ ;  /* 0x000000100a167819 */ /* 0x000fe200000006ff */
[----:B------:R-:W-:Y:S01]  /*2fc0*/  FMUL.FTZ R139, R17, UR4 ;  /* 0x00000004118b7c20 */ /* 0x000fe20008410000 */
[----:B------:R-:W-:Y:S01]  /*2fd0*/  FMUL.FTZ R17, R151, R131 ;  /* 0x0000008397117220 */ /* 0x000fe20000410000 */
[----:B------:R-:W-:Y:S01]  /*2fe0*/  FMUL.FTZ R16, R16, UR4 ;  /* 0x0000000410107c20 */ /* 0x000fe20008410000 */
[C---:B------:R-:W-:Y:S01]  /*2ff0*/  FFMA.FTZ R20, R118.reuse, R161, R21 ;  /* 0x000000a176147223 */ /* 0x040fe20000010015 */
[C---:B------:R-:W-:Y:S01]  /*3000*/  FFMA.FTZ R23, R118.reuse, R23, R134 ;  /* 0x0000001776177223 */ /* 0x040fe20000010086 */
[----:B------:R-:W-:Y:S01]  /*3010*/  FFMA.FTZ R22, R118, R147, R22 ;  /* 0x0000009376167223 */ /* 0x000fe20000010016 */
[----:B------:R-:W-:Y:S01]  /*3020*/  FMUL.FTZ R17, R17, UR4 ;  /* 0x0000000411117c20 */ /* 0x000fe20008410000 */
[-C--:B------:R-:W-:Y:S01]  /*3030*/  FMUL.FTZ R0, R24, R131.reuse ;  /* 0x0000008318007220 */ /* 0x080fe20000410000 */
[-C--:B------:R-:W-:Y:S01]  /*3040*/  FMUL.FTZ R21, R20, R131.reuse ;  /* 0x0000008314157220 */ /* 0x080fe20000410000 */
[----:B------:R-:W-:Y:S01]  /*3050*/  FSEL R134, R16, RZ, P0 ;  /* 0x000000ff10867208 */ /* 0x000fe20000000000 */
[-C--:B------:R-:W-:Y:S01]  /*3060*/  FMUL.FTZ R138, R23, R131.reuse ;  /* 0x00000083178a7220 */ /* 0x080fe20000410000 */
[----:B------:R-:W-:Y:S01]  /*3070*/  ISETP.GE.U32.AND P0, PT, R28, RZ, PT ;  /* 0x000000ff1c00720c */ /* 0x000fe20003f06070 */
[----:B------:R-:W-:Y:S01]  /*3080*/  FMUL.FTZ R16, R22, R131 ;  /* 0x0000008316107220 */ /* 0x000fe20000410000 */
[----:B------:R-:W-:Y:S01]  /*3090*/  FMUL.FTZ R0, R0, UR4 ;  /* 0x0000000400007c20 */ /* 0x000fe20008410000 */
[----:B------:R-:W-:Y:S01]  /*30a0*/  FMUL.FTZ R21, R21, UR4 ;  /* 0x0000000415157c20 */ /* 0x000fe20008410000 */
[----:B------:R-:W-:Y:S01]  /*30b0*/  FSEL R141, R17, RZ, P6 ;  /* 0x000000ff118d7208 */ /* 0x000fe20003000000 */
[----:B------:R-:W-:Y:S01]  /*30c0*/  FMUL.FTZ R143, R138, UR4 ;  /* 0x000000048a8f7c20 */ /* 0x000fe20008410000 */
[C---:B------:R-:W-:Y:S01]  /*30d0*/  LOP3.LUT P6, RZ, R29.reuse, 0xff0000, RZ, 0xc0, !PT ;  /* 0x00ff00001dff7812 */ /* 0x040fe200078cc0ff */
[----:B------:R-:W-:Y:S01]  /*30e0*/  FMUL.FTZ R16, R16, UR4 ;  /* 0x0000000410107c20 */ /* 0x000fe20008410000 */
[----:B------:R-:W-:Y:S01]  /*30f0*/  ISETP.GE.U32.AND.EX P0, PT, R29, 0x1000000, PT, P0 ;  /* 0x010000001d00780c */ /* 0x000fe20003f06100 */
[-CC-:B------:R-:W-:Y:S01]  /*3100*/  FFMA.FTZ R135, R135, R132.reuse, R155.reuse ;  /* 0x0000008487877223 */ /* 0x180fe2000001009b */
[----:B------:R-:W-:Y:S01]  /*3110*/  FSEL R139, R139, RZ, P3 ;  /* 0x000000ff8b8b7208 */ /* 0x000fe20001800000 */
[-CC-:B------:R-:W-:Y:S01]  /*3120*/  FFMA.FTZ R17, R146, R132.reuse, R155.reuse ;  /* 0x0000008492117223 */ /* 0x180fe2000001009b */
[----:B------:R-:W-:Y:S01]  /*3130*/  LOP3.LUT P3, RZ, R29, 0xff, RZ, 0xc0, !PT ;  /* 0x000000ff1dff7812 */ /* 0x000fe2000786c0ff */
[-CC-:B------:R-:W-:Y:S01]  /*3140*/  FFMA.FTZ R133, R133, R132.reuse, R155.reuse ;  /* 0x0000008485857223 */ /* 0x180fe2000001009b */
[----:B------:R-:W-:Y:S01]  /*3150*/  FSEL R0, R0, RZ, P4 ;  /* 0x000000ff00007208 */ /* 0x000fe20002000000 */
[-CC-:B------:R-:W-:Y:S01]  /*3160*/  FFMA.FTZ R125, R125, R132.reuse, R155.reuse ;  /* 0x000000847d7d7223 */ /* 0x180fe2000001009b */
[----:B------:R-:W-:Y:S01]  /*3170*/  FSEL R138, R21, RZ, P6 ;  /* 0x000000ff158a7208 */ /* 0x000fe20003000000 */
[-C--:B------:R-:W-:Y:S01]  /*3180*/  FFMA.FTZ R21, R162, R132.reuse, R155 ;  /* 0x00000084a2157223 */ /* 0x080fe2000001009b */
[----:B------:R-:W-:Y:S01]  /*3190*/  FSEL R143, R143, RZ, P0 ;  /* 0x000000ff8f8f7208 */ /* 0x000fe20000000000 */
[----:B------:R-:W-:Y:S01]  /*31a0*/  FADD.FTZ R135, R126, -R135 ;  /* 0x800000877e877221 */ /* 0x000fe20000010000 */
[----:B------:R-:W-:Y:S01]  /*31b0*/  LOP3.LUT P5, RZ, R28, 0xff, RZ, 0xc0, !PT ;  /* 0x000000ff1cff7812 */ /* 0x000fe200078ac0ff */
[----:B------:R-:W-:Y:S01]  /*31c0*/  FADD.FTZ R17, R128, -R17 ;  /* 0x8000001180117221 */ /* 0x000fe20000010000 */
[----:B------:R-:W-:Y:S01]  /*31d0*/  LOP3.LUT P4, RZ, R28, 0xff00, RZ, 0xc0, !PT ;  /* 0x0000ff001cff7812 */ /* 0x000fe2000788c0ff */
[----:B------:R-:W-:Y:S01]  /*31e0*/  FADD.FTZ R133, R124, -R133 ;  /* 0x800000857c857221 */ /* 0x000fe20000010000 */
[----:B------:R-:W-:Y:S01]  /*31f0*/  LOP3.LUT P6, RZ, R28, 0xff0000, RZ, 0xc0, !PT ;  /* 0x00ff00001cff7812 */ /* 0x000fe200078cc0ff */
[----:B------:R-:W-:Y:S01]  /*3200*/  FADD.FTZ R125, R38, -R125 ;  /* 0x8000007d267d7221 */ /* 0x000fe20000010000 */
[----:B------:R-:W-:Y:S01]  /*3210*/  LOP3.LUT P0, RZ, R28, 0xff000000, RZ, 0xc0, !PT ;  /* 0xff0000001cff7812 */ /* 0x000fe2000780c0ff */
[-CC-:B------:R-:W-:Y:S01]  /*3220*/  FFMA.FTZ R150, R150, R132.reuse, R155.reuse ;  /* 0x0000008496967223 */ /* 0x180fe2000001009b */
[----:B------:R-:W-:Y:S01]  /*3230*/  FSEL R28, R16, RZ, P3 ;  /* 0x000000ff101c7208 */ /* 0x000fe20001800000 */
[-CC-:B------:R-:W-:Y:S01]  /*3240*/  FFMA.FTZ R16, R41, R132.reuse, R155.reuse ;  /* 0x0000008429107223 */ /* 0x180fe2000001009b */
[-CC-:B------:R-:W-:Y:S01]  /*3250*/  FFMA.FTZ R41, R40, R132.reuse, R155.reuse ;  /* 0x0000008428297223 */ /* 0x180fe2000001009b */
[-C--:B------:R-:W-:Y:S01]  /*3260*/  FFMA.FTZ R40, R43, R132.reuse, R155 ;  /* 0x000000842b287223 */ /* 0x080fe2000001009b */
[----:B------:R-:W-:Y:S01]  /*3270*/  LOP3.LUT P3, RZ, R29, 0xff00, RZ, 0xc0, !PT ;  /* 0x0000ff001dff7812 */ /* 0x000fe2000786c0ff */
[--C-:B------:R-:W-:Y:S01]  /*3280*/  FADD.FTZ R39, R39, -R16.reuse ;  /* 0x8000001027277221 */ /* 0x100fe20000010000 */
[----:B------:R-:W-:Y:S01]  /*3290*/  PRMT R16, R10, 0x7632, R16 ;  /* 0x000076320a107816 */ /* 0x000fe20000000010 */
[----:B------:R-:W-:Y:S01]  /*32a0*/  FADD.FTZ R43, R37, -R40 ;  /* 0x80000028252b7221 */ /* 0x000fe20000010000 */
[----:B------:R-:W-:Y:S01]  /*32b0*/  FADD.FTZ R29, R130, -R21 ;  /* 0x80000015821d7221 */ /* 0x000fe20000010000 */
[C---:B------:R-:W-:Y:S01]  /*32c0*/  SHF.L.U32 R40, R9.reuse, 0x10, RZ ;  /* 0x0000001009287819 */ /* 0x040fe200000006ff */
[-CC-:B------:R-:W-:Y:S01]  /*32d0*/  FFMA.FTZ R145, R42, R132.reuse, R155.reuse ;  /* 0x000000842a917223 */ /* 0x180fe2000001009b */
[----:B------:R-:W-:Y:S01]  /*32e0*/  SHF.L.U32 R37, R16, 0x10, RZ ;  /* 0x0000001010257819 */ /* 0x000fe200000006ff */
[-C--:B------:R-:W-:Y:S01]  /*32f0*/  FFMA.FTZ R147, R120, R132.reuse, R155 ;  /* 0x0000008478937223 */ /* 0x080fe2000001009b */
[----:B------:R-:W-:Y:S01]  /*3300*/  PRMT R16, R8, 0x7632, R16 ;  /* 0x0000763208107816 */ /* 0x000fe20000000010 */
[C---:B------:R-:W-:Y:S01]  /*3310*/  FFMA.FTZ R124, R118.reuse, R135, R40 ;  /* 0x00000087767c7223 */ /* 0x040fe20000010028 */
[----:B------:R-:W-:Y:S01]  /*3320*/  PRMT R21, R9, 0x7632, R21 ;  /* 0x0000763209157816 */ /* 0x000fe20000000015 */
[----:B------:R-:W-:Y:S01]  /*3330*/  FFMA.FTZ R128, R118, R29, R37 ;  /* 0x0000001d76807223 */ /* 0x000fe20000010025 */
[----:B------:R-:W-:Y:S01]  /*3340*/  SHF.L.U32 R16, R16, 0x10, RZ ;  /* 0x0000001010107819 */ /* 0x000fe200000006ff */
[----:B------:R-:W-:Y:S01]  /*3350*/  FADD.FTZ R129, R129, -R150 ;  /* 0x8000009681817221 */ /* 0x000fe20000010000 */
[----:B------:R-:W-:Y:S01]  /*3360*/  SHF.L.U32 R38, R8, 0x10, RZ ;  /* 0x0000001008267819 */ /* 0x000fe200000006ff */
[-CC-:B------:R-:W-:Y:S01]  /*3370*/  FFMA.FTZ R148, R122, R132.reuse, R155.reuse ;  /* 0x000000847a947223 */ /* 0x180fe2000001009b */
[----:B------:R-:W-:Y:S01]  /*3380*/  SHF.L.U32 R42, R21, 0x10, RZ ;  /* 0x00000010152a7819 */ /* 0x000fe200000006ff */
[----:B------:R-:W-:Y:S01]  /*3390*/  FFMA.FTZ R29, R118, R17, R16 ;  /* 0x00000011761d7223 */ /* 0x000fe20000010010 */
[-C--:B------:R-:W-:Y:S01]  /*33a0*/  FMUL.FTZ R17, R128, R131.reuse ;  /* 0x0000008380117220 */ /* 0x080fe20000410000 */
[----:B------:R-:W-:Y:S01]  /*33b0*/  FMUL.FTZ R16, R124, R131 ;  /* 0x000000837c107220 */ /* 0x000fe20000410000 */
[C---:B------:R-:W-:Y:S01]  /*33c0*/  FFMA.FTZ R120, R118.reuse, R133, R38 ;  /* 0x0000008576787223 */ /* 0x040fe20000010026 */
[----:B------:R-:W-:Y:S01]  /*33d0*/  FFMA.FTZ R21, R118, R129, R42 ;  /* 0x0000008176157223 */ /* 0x000fe2000001002a */
[----:B------:R-:W-:Y:S01]  /*33e0*/  FMUL.FTZ R38, R17, UR4 ;  /* 0x0000000411267c20 */ /* 0x000fe20008410000 */
[----:B------:R-:W-:Y:S01]  /*33f0*/  FMUL.FTZ R17, R16, UR4 ;  /* 0x0000000410117c20 */ /* 0x000fe20008410000 */
[----:B------:R-:W-:Y:S01]  /*3400*/  FMUL.FTZ R16, R120, R131 ;  /* 0x0000008378107220 */ /* 0x000fe20000410000 */
[----:B------:R-:W-:Y:S01]  /*3410*/  SHF.L.U32 R42, R14, 0x10, RZ ;  /* 0x000000100e2a7819 */ /* 0x000fe200000006ff */
[----:B------:R-:W-:Y:S01]  /*3420*/  FFMA.FTZ R146, R127, R132, R155 ;  /* 0x000000847f927223 */ /* 0x000fe2000001009b */
[----:B------:R-:W-:Y:S01]  /*3430*/  SHF.L.U32 R37, R12, 0x10, RZ ;  /* 0x000000100c257819 */ /* 0x000fe200000006ff */
[----:B------:R-:W-:Y:S01]  /*3440*/  FMUL.FTZ R16, R16, UR4 ;  /* 0x0000000410107c20 */ /* 0x000fe20008410000 */
[----:B------:R-:W-:Y:S01]  /*3450*/  SHF.L.U32 R40, R13, 0x10, RZ ;  /* 0x000000100d287819 */ /* 0x000fe200000006ff */
[C---:B------:R-:W-:Y:S01]  /*3460*/  FFMA.FTZ R144, R118.reuse, R125, R42 ;  /* 0x0000007d76907223 */ /* 0x040fe2000001002a */
[----:B------:R-:W-:Y:S01]  /*3470*/  FSEL R126, R17, RZ, P6 ;  /* 0x000000ff117e7208 */ /* 0x000fe20003000000 */
[----:B------:R-:W-:Y:S01]  /*3480*/  FMUL.FTZ R17, R29, R131 ;  /* 0x000000831d117220 */ /* 0x000fe20000410000 */
[----:B------:R-:W-:Y:S01]  /*3490*/  FFMA.FTZ R130, R118, R39, R37 ;  /* 0x0000002776827223 */ /* 0x000fe20000010025 */
[----:B------:R-:W-:Y:S01]  /*34a0*/  FMUL.FTZ R37, R21, R131 ;  /* 0x0000008315257220 */ /* 0x000fe20000410000 */
[----:B------:R-:W-:Y:S01]  /*34b0*/  FSEL R122, R16, RZ, P5 ;  /* 0x000000ff107a7208 */ /* 0x000fe20002800000 */
[----:B------:R-:W-:Y:S01]  /*34c0*/  FFMA.FTZ R142, R118, R43, R40 ;  /* 0x0000002b768e7223 */ /* 0x000fe20000010028 */
[----:B------:R-:W-:Y:S01]  /*34d0*/  FMUL.FTZ R17, R17, UR4 ;  /* 0x0000000411117c20 */ /* 0x000fe20008410000 */
[-C--:B------:R-:W-:Y:S01]  /*34e0*/  FMUL.FTZ R16, R144, R131.reuse ;  /* 0x0000008390107220 */ /* 0x080fe20000410000 */
[----:B------:R-:W-:Y:S01]  /*34f0*/  FSEL R129, R38, RZ, P3 ;  /* 0x000000ff26817208 */ /* 0x000fe20001800000 */
[----:B------:R-:W-:Y:S01]  /*3500*/  FMUL.FTZ R37, R37, UR4 ;  /* 0x0000000425257c20 */ /* 0x000fe20008410000 */
[-C--:B------:R-:W-:Y:S01]  /*3510*/  FMUL.FTZ R38, R142, R131.reuse ;  /* 0x000000838e267220 */ /* 0x080fe20000410000 */
[----:B------:R-:W-:Y:S01]  /*3520*/  FSEL R125, R17, RZ, P4 ;  /* 0x000000ff117d7208 */ /* 0x000fe20002000000 */
[----:B------:R-:W-:Y:S01]  /*3530*/  FMUL.FTZ R39, R16, UR4 ;  /* 0x0000000410277c20 */ /* 0x000fe20008410000 */
[----:B------:R-:W-:Y:S01]  /*3540*/  LOP3.LUT P3, RZ, R2, 0xff, RZ, 0xc0, !PT ;  /* 0x000000ff02ff7812 */ /* 0x000fe2000786c0ff */
[----:B------:R-:W0:Y:S01]  /*3550*/  LDC.64 R16, c[0x0][0x478] ;  /* 0x00011e00ff107b82 */ /* 0x000e220000000a00 */
[----:B------:R-:W-:Y:S01]  /*3560*/  FSEL R127, R37, RZ, P0 ;  /* 0x000000ff257f7208 */ /* 0x000fe20000000000 */
[----:B------:R-:W-:Y:S01]  /*3570*/  FMUL.FTZ R38, R38, UR4 ;  /* 0x0000000426267c20 */ /* 0x000fe20008410000 */
[----:B------:R-:W-:Y:S01]  /*3580*/  LOP3.LUT P0, RZ, R2, 0xff0000, RZ, 0xc0, !PT ;  /* 0x00ff000002ff7812 */ /* 0x000fe2000780c0ff */
[----:B------:R-:W-:Y:S01]  /*3590*/  FMUL.FTZ R37, R130, R131 ;  /* 0x0000008382257220 */ /* 0x000fe20000410000 */
[----:B------:R-:W-:Y:S01]  /*35a0*/  LOP3.LUT P6, RZ, R2, 0xff00, RZ, 0xc0, !PT ;  /* 0x0000ff0002ff7812 */ /* 0x000fe200078cc0ff */
[----:B------:R-:W-:Y:S01]  /*35b0*/  FADD.FTZ R145, R34, -R145 ;  /* 0x8000009122917221 */ /* 0x000fe20000010000 */
[----:B------:R-:W-:Y:S01]  /*35c0*/  FSEL R133, R38, RZ, P0 ;  /* 0x000000ff26857208 */ /* 0x000fe20000000000 */
[----:B------:R-:W-:Y:S01]  /*35d0*/  FMUL.FTZ R37, R37, UR4 ;  /* 0x0000000425257c20 */ /* 0x000fe20008410000 */
[----:B------:R-:W-:Y:S01]  /*35e0*/  LOP3.LUT P5, RZ, R2, 0xff000000, RZ, 0xc0, !PT ;  /* 0xff00000002ff7812 */ /* 0x000fe200078ac0ff */
[----:B------:R-:W-:Y:S01]  /*35f0*/  FADD.FTZ R147, R32, -R147 ;  /* 0x8000009320937221 */ /* 0x000fe20000010000 */
[----:B------:R-:W-:Y:S01]  /*3600*/  ISETP.GE.U32.AND P0, PT, R2, RZ, PT ;  /* 0x000000ff0200720c */ /* 0x000fe20003f06070 */
[----:B------:R-:W-:Y:S01]  /*3610*/  FADD.FTZ R41, R36, -R41 ;  /* 0x8000002924297221 */ /* 0x000fe20000010000 */
[----:B------:R-:W-:-:S02]  /*3620*/  LOP3.LUT P4, RZ, R3, 0xff, RZ, 0xc0, !PT ;  /* 0x000000ff03ff7812 */ /* 0x000fc4000788c0ff */
[----:B------:R-:W-:Y:S02]  /*3630*/  PRMT R2, R15, 0x7632, R2 ;  /* 0x000076320f027816 */ /* 0x000fe40000000002 */
[----:B------:R-:W-:Y:S01]  /*3640*/  FSEL R132, R37, RZ, P3 ;  /* 0x000000ff25847208 */ /* 0x000fe20001800000 */
[----:B------:R-:W-:Y:S01]  /*3650*/  FADD.FTZ R37, R35, -R148 ;  /* 0x8000009423257221 */ /* 0x000fe20000010000 */
[----:B------:R-:W-:Y:S01]  /*3660*/  FSEL R135, R39, RZ, P4 ;  /* 0x000000ff27877208 */ /* 0x000fe20002000000 */
[----:B------:R-:W-:Y:S01]  /*3670*/  FADD.FTZ R35, R33, -R146 ;  /* 0x8000009221237221 */ /* 0x000fe20000010000 */
[C---:B------:R-:W-:Y:S02]  /*3680*/  LOP3.LUT P3, RZ, R3.reuse, 0xff00, RZ, 0xc0, !PT ;  /* 0x0000ff0003ff7812 */ /* 0x040fe4000786c0ff */
[C---:B------:R-:W-:Y:S02]  /*3690*/  LOP3.LUT P4, RZ, R3.reuse, 0xff0000, RZ, 0xc0, !PT ;  /* 0x00ff000003ff7812 */ /* 0x040fe4000788c0ff */
[----:B------:R-:W-:-:S02]  /*36a0*/  ISETP.GE.U32.AND.EX P0, PT, R3, 0x1000000, PT, P0 ;  /* 0x010000000300780c */ /* 0x000fc40003f06100 */
[----:B------:R-:W-:Y:S02]  /*36b0*/  SHF.L.U32 R39, R2, 0x10, RZ ;  /* 0x0000001002277819 */ /* 0x000fe400000006ff */
[----:B------:R-:W1:Y:S01]  /*36c0*/  LDC.64 R2, c[0x0][0x468] ;  /* 0x00011a00ff027b82 */ /* 0x000e620000000a00 */
[----:B------:R-:W-:Y:S02]  /*36d0*/  F2FP.BF16.F32.PACK_AB R27, R27, R18 ;  /* 0x000000121b1b723e */ /* 0x000fe400000010ff */
[----:B------:R-:W-:Y:S01]  /*36e0*/  F2FP.BF16.F32.PACK_AB R26, R19, R26 ;  /* 0x0000001a131a723e */ /* 0x000fe200000010ff */
[----:B------:R-:W-:Y:S01]  /*36f0*/  FFMA.FTZ R146, R118, R37, R39 ;  /* 0x0000002576927223 */ /* 0x000fe20000010027 */
[----:B------:R-:W-:Y:S01]  /*3700*/  PRMT R18, R12, 0x7632, R18 ;  /* 0x000076320c127816 */ /* 0x000fe20000000012 */
[----:B0-----:R-:W-:Y:S01]  /*3710*/  IMAD.WIDE.U32 R38, R119, 0x10, R16 ;  /* 0x0000001077267825 */ /* 0x001fe200078e0010 */
[----:B------:R-:W-:Y:S02]  /*3720*/  PRMT R19, R13, 0x7632, R19 ;  /* 0x000076320d137816 */ /* 0x000fe40000000013 */
[----:B------:R-:W-:-:S02]  /*3730*/  PRMT R34, R14, 0x7632, R34 ;  /* 0x000076320e227816 */ /* 0x000fc40000000022 */
[----:B------:R-:W-:Y:S02]  /*3740*/  SHF.L.U32 R33, R18, 0x10, RZ ;  /* 0x0000001012217819 */ /* 0x000fe400000006ff */
[----:B------:R-:W-:Y:S01]  /*3750*/  SHF.L.U32 R32, R19, 0x10, RZ ;  /* 0x0000001013207819 */ /* 0x000fe200000006ff */
[----:B------:R-:W-:Y:S01]  /*3760*/  IMAD.WIDE.U32 R18, R123, 0x10, R16 ;  /* 0x000000107b127825 */ /* 0x000fe200078e0010 */
[----:B------:R-:W-:-:S03]  /*3770*/  SHF.L.U32 R34, R34, 0x10, RZ ;  /* 0x0000001022227819 */ /* 0x000fc600000006ff */
[C---:B------:R-:W-:Y:S01]  /*3780*/  FFMA.FTZ R33, R118.reuse, R41, R33 ;  /* 0x0000002976217223 */ /* 0x040fe20000010021 */
[----:B------:R-:W-:Y:S01]  /*3790*/  SHF.L.U32 R36, R15, 0x10, RZ ;  /* 0x000000100f247819 */ /* 0x000fe200000006ff */
[C---:B------:R-:W-:Y:S01]  /*37a0*/  FFMA.FTZ R32, R118.reuse, R145, R32 ;  /* 0x0000009176207223 */ /* 0x040fe20000010020 */
[----:B------:R-:W-:Y:S01]  /*37b0*/  F2FP.BF16.F32.PACK_AB R25, R25, R24 ;  /* 0x000000181919723e */ /* 0x000fe200000010ff */
[C---:B------:R-:W-:Y:S01]  /*37c0*/  FFMA.FTZ R34, R118.reuse, R147, R34 ;  /* 0x0000009376227223 */ /* 0x040fe20000010022 */
[----:B------:R-:W-:Y:S01]  /*37d0*/  F2FP.BF16.F32.PACK_AB R24, R151, R140 ;  /* 0x0000008c9718723e */ /* 0x000fe200000010ff */
[----:B------:R-:W-:Y:S01]  /*37e0*/  FFMA.FTZ R118, R118, R35, R36 ;  /* 0x0000002376767223 */ /* 0x000fe20000010024 */
[----:B------:R-:W-:Y:S01]  /*37f0*/  IMAD.WIDE.U32 R36, R121, 0x10, R16 ;  /* 0x0000001079247825 */ /* 0x000fe200078e0010 */
[----:B------:R-:W-:-:S03]  /*3800*/  F2FP.BF16.F32.PACK_AB R16, R33, R130 ;  /* 0x000000822110723e */ /* 0x000fc600000010ff */
[-C--:B------:R-:W-:Y:S01]  /*3810*/  FMUL.FTZ R33, R33, R131.reuse ;  /* 0x0000008321217220 */ /* 0x080fe20000410000 */
[----:B------:R0:W-:Y:S01]  /*3820*/  STG.E.128 desc[UR6][R18.64], R24 ;  /* 0x0000001812007986 */ /* 0x0001e2000c101d06 */
[C---:B------:R-:W-:Y:S01]  /*3830*/  F2FP.BF16.F32.PACK_AB R17, R32.reuse, R142 ;  /* 0x0000008e2011723e */ /* 0x040fe200000010ff */
[-C--:B------:R-:W-:Y:S01]  /*3840*/  FMUL.FTZ R32, R32, R131.reuse ;  /* 0x0000008320207220 */ /* 0x080fe20000410000 */
[----:B------:R-:W-:Y:S01]  /*3850*/  FMUL.FTZ R35, R118, R131 ;  /* 0x0000008376237220 */ /* 0x000fe20000410000 */
[----:B------:R-:W-:Y:S01]  /*3860*/  FMUL.FTZ R33, R33, UR4 ;  /* 0x0000000421217c20 */ /* 0x000fe20008410000 */
[----:B-1----:R-:W-:-:S04]  /*3870*/  IMAD.WIDE.U32 R40, R123, 0x10, R2 ;  /* 0x000000107b287825 */ /* 0x002fc800078e0002 */
[----:B------:R-:W-:Y:S01]  /*3880*/  FMUL.FTZ R32, R32, UR4 ;  /* 0x0000000420207c20 */ /* 0x000fe20008410000 */
[----:B------:R-:W-:Y:S01]  /*3890*/  FMUL.FTZ R35, R35, UR4 ;  /* 0x0000000423237c20 */ /* 0x000fe20008410000 */
[----:B------:R-:W-:Y:S01]  /*38a0*/  F2FP.BF16.F32.PACK_AB R23, R23, R20 ;  /* 0x000000141717723e */ /* 0x000fe200000010ff */
[--C-:B------:R-:W-:Y:S01]  /*38b0*/  IMAD.WIDE.U32 R42, R121, 0x10, R2.reuse ;  /* 0x00000010792a7825 */ /* 0x100fe200078e0002 */
[----:B------:R-:W-:Y:S02]  /*38c0*/  F2FP.BF16.F32.PACK_AB R22, R128, R22 ;  /* 0x000000168016723e */ /* 0x000fe400000010ff */
[----:B------:R-:W-:Y:S01]  /*38d0*/  FSEL R32, R32, RZ, P5 ;  /* 0x000000ff20207208 */ /* 0x000fe20002800000 */
[----:B------:R-:W-:Y:S01]  /*38e0*/  IMAD.WIDE.U32 R2, R119, 0x10, R2 ;  /* 0x0000001077027825 */ /* 0x000fe200078e0002 */
[----:B------:R-:W-:Y:S02]  /*38f0*/  FSEL R35, R35, RZ, P4 ;  /* 0x000000ff23237208 */ /* 0x000fe40002000000 */
[----:B------:R-:W-:-:S02]  /*3900*/  FSEL R119, R33, RZ, P6 ;  /* 0x000000ff21777208 */ /* 0x000fc40003000000 */
[C---:B0-----:R-:W-:Y:S01]  /*3910*/  F2FP.BF16.F32.PACK_AB R18, R34.reuse, R144 ;  /* 0x000000902212723e */ /* 0x041fe200000010ff */
[-C--:B------:R-:W-:Y:S01]  /*3920*/  FMUL.FTZ R34, R34, R131.reuse ;  /* 0x0000008322227220 */ /* 0x080fe20000410000 */
[----:B------:R-:W-:Y:S01]  /*3930*/  FMUL.FTZ R131, R146, R131 ;  /* 0x0000008392837220 */ /* 0x000fe20000410000 */
[----:B------:R-:W-:Y:S02]  /*3940*/  F2FP.BF16.F32.PACK_AB R25, R139, R0 ;  /* 0x000000008b19723e */ /* 0x000fe400000010ff */
[----:B------:R-:W-:Y:S01]  /*3950*/  FMUL.FTZ R34, R34, UR4 ;  /* 0x0000000422227c20 */ /* 0x000fe20008410000 */
[----:B------:R-:W-:Y:S01]  /*3960*/  FMUL.FTZ R131, R131, UR4 ;  /* 0x0000000483837c20 */ /* 0x000fe20008410000 */
[----:B------:R-:W-:Y:S02]  /*3970*/  F2FP.BF16.F32.PACK_AB R27, R137, R136 ;  /* 0x00000088891b723e */ /* 0x000fe400000010ff */
[----:B------:R-:W-:Y:S02]  /*3980*/  F2FP.BF16.F32.PACK_AB R26, R31, R30 ;  /* 0x0000001e1f1a723e */ /* 0x000fe400000010ff */
[----:B------:R-:W-:-:S02]  /*3990*/  F2FP.BF16.F32.PACK_AB R24, R141, R134 ;  /* 0x000000868d18723e */ /* 0x000fc400000010ff */
[----:B------:R-:W-:Y:S02]  /*39a0*/  FSEL R0, R131, RZ, P0 ;  /* 0x000000ff83007208 */ /* 0x000fe40000000000 */
[----:B------:R-:W-:Y:S01]  /*39b0*/  FSEL R34, R34, RZ, P3 ;  /* 0x000000ff22227208 */ /* 0x000fe20001800000 */
[----:B------:R1:W-:Y:S01]  /*39c0*/  STG.E.128 desc[UR6][R40.64], R24 ;  /* 0x0000001828007986 */ /* 0x0003e2000c101d06 */
[----:B------:R-:W-:Y:S02]  /*39d0*/  F2FP.BF16.F32.PACK_AB R21, R21, R124 ;  /* 0x0000007c1515723e */ /* 0x000fe400000010ff */
[----:B------:R-:W-:Y:S02]  /*39e0*/  F2FP.BF16.F32.PACK_AB R20, R29, R120 ;  /* 0x000000781d14723e */ /* 0x000fe400000010ff */
[----:B------:R-:W-:Y:S02]  /*39f0*/  F2FP.BF16.F32.PACK_AB R30, R129, R28 ;  /* 0x0000001c811e723e */ /* 0x000fe400000010ff */
[----:B------:R-:W-:Y:S01]  /*3a00*/  F2FP.BF16.F32.PACK_AB R31, R143, R138 ;  /* 0x0000008a8f1f723e */ /* 0x000fe200000010ff */
[----:B------:R1:W-:Y:S01]  /*3a10*/  STG.E.128 desc[UR6][R36.64], R20 ;  /* 0x0000001424007986 */ /* 0x0003e2000c101d06 */
[----:B------:R-:W-:-:S02]  /*3a20*/  F2FP.BF16.F32.PACK_AB R29, R127, R126 ;  /* 0x0000007e7f1d723e */ /* 0x000fc400000010ff */
[----:B------:R-:W-:Y:S02]  /*3a30*/  F2FP.BF16.F32.PACK_AB R28, R125, R122 ;  /* 0x0000007a7d1c723e */ /* 0x000fe400000010ff */
[----:B------:R-:W-:Y:S02]  /*3a40*/  F2FP.BF16.F32.PACK_AB R19, R146, R118 ;  /* 0x000000769213723e */ /* 0x000fe400000010ff */
[----:B------:R-:W-:Y:S01]  /*3a50*/  F2FP.BF16.F32.PACK_AB R33, R32, R133 ;  /* 0x000000852021723e */ /* 0x000fe200000010ff */
[----:B------:R1:W-:Y:S01]  /*3a60*/  STG.E.128 desc[UR6][R42.64], R28 ;  /* 0x0000001c2a007986 */ /* 0x0003e2000c101d06 */
[----:B------:R-:W-:Y:S02]  /*3a70*/  F2FP.BF16.F32.PACK_AB R35, R0, R35 ;  /* 0x000000230023723e */ /* 0x000fe400000010ff */
[----:B------:R-:W-:Y:S01]  /*3a80*/  F2FP.BF16.F32.PACK_AB R34, R34, R135 ;  /* 0x000000872222723e */ /* 0x000fe200000010ff */
[----:B------:R1:W-:Y:S01]  /*3a90*/  STG.E.128 desc[UR6][R38.64], R16 ;  /* 0x0000001026007986 */ /* 0x0003e2000c101d06 */
[----:B------:R-:W-:-:S05]  /*3aa0*/  F2FP.BF16.F32.PACK_AB R32, R119, R132 ;  /* 0x000000847720723e */ /* 0x000fca00000010ff */
[----:B------:R1:W-:Y:S01]  /*3ab0*/  STG.E.128 desc[UR6][R2.64], R32 ;  /* 0x0000002002007986 */ /* 0x0003e2000c101d06 */
[----:B------:R-:W-:Y:S05]  /*3ac0*/  BRA `(.L_x_448) ;  /* 0x0000001800487947 */ /* 0x000fea0003800000 */
.L_x_446:
        /* <DEDUP_REMOVED lines=9> */
[----:B------:R-:W-:Y:S01]  /*3b60*/  FADD.FTZ R139, R139, -R0 ;  /* 0x800000008b8b7221 */ /* 0x000fe20000010000 */
[-CC-:B------:R-:W-:Y:S01]  /*3b70*/  FFMA.FTZ R145, R145, R132.reuse, R155.reuse ;  /* 0x0000008491917223 */ /* 0x180fe2000001009b */
[C---:B------:R-:W-:Y:S01]  /*3b80*/  FMUL.FTZ R22, R118.reuse, R141 ;  /* 0x0000008d76167220 */ /* 0x040fe20000410000 */
[----:B------:R-:W-:Y:S01]  /*3b90*/  FMUL.FTZ R0, R118, R151 ;  /* 0x0000009776007220 */ /* 0x000fe20000410000 */
[-C--:B------:R-:W-:Y:S01]  /*3ba0*/  FFMA.FTZ R149, R149, R132.reuse, R155 ;  /* 0x0000008495957223 */ /* 0x080fe2000001009b */
[----:B------:R-:W-:Y:S01]  /*3bb0*/  FADD.FTZ R137, R134, -R137 ;  /* 0x8000008986897221 */ /* 0x000fe20000010000 */
[-C--:B------:R-:W-:Y:S01]  /*3bc0*/  FMUL.FTZ R22, R22, R131.reuse ;  /* 0x0000008316167220 */ /* 0x080fe20000410000 */
[----:B------:R-:W-:Y:S01]  /*3bd0*/  FMUL.FTZ R0, R0, R131 ;  /* 0x0000008300007220 */ /* 0x000fe20000410000 */
[----:B------:R-:W-:Y:S01]  /*3be0*/  FADD.FTZ R145, R140, -R145 ;  /* 0x800000918c917221 */ /* 0x000fe20000010000 */
[-CC-:B------:R-:W-:Y:S01]  /*3bf0*/  FFMA.FTZ R148, R148, R132.reuse, R155.reuse ;  /* 0x0000008494947223 */ /* 0x180fe2000001009b */
[----:B------:R-:W-:Y:S01]  /*3c00*/  FFMA.FTZ R21, R158, R132, R155 ;  /* 0x000000849e157223 */ /* 0x000fe2000001009b */
[----:B------:R-:W-:Y:S01]  /*3c10*/  FMUL.FTZ R22, R22, UR4 ;  /* 0x0000000416167c20 */ /* 0x000fe20008410000 */
[----:B------:R-:W-:Y:S01]  /*3c20*/  FMUL.FTZ R0, R0, UR4 ;  /* 0x0000000400007c20 */ /* 0x000fe20008410000 */
[----:B-----5:R-:W-:Y:S01]  /*3c30*/  LOP3.LUT P6, RZ, R31, 0xff, RZ, 0xc0, !PT ;  /* 0x000000ff1fff7812 */ /* 0x020fe200078cc0ff */
[----:B------:R-:W-:Y:S01]  /*3c40*/  FADD.FTZ R149, R138, -R149 ;  /* 0x800000958a957221 */ /* 0x000fe20000010000 */
[----:B------:R-:W-:Y:S01]  /*3c50*/  LOP3.LUT P3, RZ, R30, 0xff00, RZ, 0xc0, !PT ;  /* 0x0000ff001eff7812 */ /* 0x000fe2000786c0ff */
[C---:B------:R-:W-:Y:S01]  /*3c60*/  FMUL.FTZ R20, R118.reuse, R137 ;  /* 0x0000008976147220 */ /* 0x040fe20000410000 */
[----:B------:R-:W-:Y:S01]  /*3c70*/  FMUL.FTZ R134, R118, R145 ;  /* 0x0000009176867220 */ /* 0x000fe20000410000 */
[----:B------:R-:W-:Y:S01]  /*3c80*/  FADD.FTZ R143, R143, -R148 ;  /* 0x800000948f8f7221 */ /* 0x000fe20000010000 */
[----:B------:R-:W-:Y:S01]  /*3c90*/  FADD.FTZ R21, R154, -R21 ;  /* 0x800000159a157221 */ /* 0x000fe20000010000 */
[----:B------:R-:W-:Y:S01]  /*3ca0*/  FSEL R24, R22, RZ, P6 ;  /* 0x000000ff16187208 */ /* 0x000fe20003000000 */
[----:B------:R-:W-:Y:S01]  /*3cb0*/  FMUL.FTZ R20, R20, R131 ;  /* 0x0000008314147220 */ /* 0x000fe20000410000 */
[----:B------:R-:W-:Y:S01]  /*3cc0*/  FSEL R25, R0, RZ, P3 ;  /* 0x000000ff00197208 */ /* 0x000fe20001800000 */
[----:B------:R-:W-:Y:S01]  /*3cd0*/  FMUL.FTZ R22, R118, R149 ;  /* 0x0000009576167220 */ /* 0x000fe20000410000 */
[----:B------:R-:W-:Y:S01]  /*3ce0*/  FMUL.FTZ R134, R134, R131 ;  /* 0x0000008386867220 */ /* 0x000fe20000410000 */
[C---:B------:R-:W-:Y:S01]  /*3cf0*/  FMUL.FTZ R26, R118.reuse, R143 ;  /* 0x0000008f761a7220 */ /* 0x040fe20000410000 */
[C---:B------:R-:W-:Y:S01]  /*3d00*/  FMUL.FTZ R136, R118.reuse, R21 ;  /* 0x0000001576887220 */ /* 0x040fe20000410000 */
[----:B------:R-:W-:Y:S01]  /*3d10*/  FMUL.FTZ R0, R118, R139 ;  /* 0x0000008b76007220 */ /* 0x000fe20000410000 */
[----:B------:R-:W-:Y:S01]  /*3d20*/  FMUL.FTZ R20, R20, UR4 ;  /* 0x0000000414147c20 */ /* 0x000fe20008410000 */
[-C--:B------:R-:W-:Y:S01]  /*3d30*/  FMUL.FTZ R22, R22, R131.reuse ;  /* 0x0000008316167220 */ /* 0x080fe20000410000 */
[----:B------:R-:W-:Y:S01]  /*3d40*/  FMUL.FTZ R134, R134, UR4 ;  /* 0x0000000486867c20 */ /* 0x000fe20008410000 */
[----:B------:R-:W-:Y:S01]  /*3d50*/  LOP3.LUT P5, RZ, R30, 0xff0000, RZ, 0xc0, !PT ;  /* 0x00ff00001eff7812 */ /* 0x000fe200078ac0ff */
[-C--:B------:R-:W-:Y:S01]  /*3d60*/  FMUL.FTZ R26, R26, R131.reuse ;  /* 0x000000831a1a7220 */ /* 0x080fe20000410000 */
[----:B------:R-:W-:Y:S01]  /*3d70*/  LOP3.LUT P6, RZ, R31, 0xff0000, RZ, 0xc0, !PT ;  /* 0x00ff00001fff7812 */ /* 0x000fe200078cc0ff */
[-C--:B------:R-:W-:Y:S01]  /*3d80*/  FMUL.FTZ R136, R136, R131.reuse ;  /* 0x0000008388887220 */ /* 0x080fe20000410000 */
[----:B------:R-:W-:Y:S01]  /*3d90*/  FMUL.FTZ R0, R0, R131 ;  /* 0x0000008300007220 */ /* 0x000fe20000410000 */
[----:B------:R-:W-:Y:S01]  /*3da0*/  ISETP.GE.U32.AND P3, PT, R30, RZ, PT ;  /* 0x000000ff1e00720c */ /* 0x000fe20003f66070 */
[----:B------:R-:W-:Y:S01]  /*3db0*/  FMUL.FTZ R22, R22, UR4 ;  /* 0x0000000416167c20 */ /* 0x000fe20008410000 */
[----:B------:R-:W-:Y:S01]  /*3dc0*/  LOP3.LUT P4, RZ, R30, 0xff000000, RZ, 0xc0, !PT ;  /* 0xff0000001eff7812 */ /* 0x000fe2000788c0ff */
[----:B------:R-:W-:Y:S01]  /*3dd0*/  FMUL.FTZ R136, R136, UR4 ;  /* 0x0000000488887c20 */ /* 0x000fe20008410000 */
[----:B------:R-:W-:Y:S01]  /*3de0*/  FSEL R20, R20, RZ, P5 ;  /* 0x000000ff14147208 */ /* 0x000fe20002800000 */
[----:B------:R-:W-:Y:S01]  /*3df0*/  FMUL.FTZ R26, R26, UR4 ;  /* 0x000000041a1a7c20 */ /* 0x000fe20008410000 */
[----:B------:R-:W-:Y:S01]  /*3e00*/  FMUL.FTZ R0, R0, UR4 ;  /* 0x0000000400007c20 */ /* 0x000fe20008410000 */
[----:B------:R-:W-:-:S02]  /*3e10*/  FSEL R23, R134, RZ, P6 ;  /* 0x000000ff86177208 */ /* 0x000fc40003000000 */
[C---:B------:R-:W-:Y:S02]  /*3e20*/  LOP3.LUT P5, RZ, R31.reuse, 0xff00, RZ, 0xc0, !PT ;  /* 0x0000ff001fff7812 */ /* 0x040fe400078ac0ff */
[----:B------:R-:W-:Y:S02]  /*3e30*/  ISETP.GE.U32.AND.EX P3, PT, R31, 0x1000000, PT, P3 ;  /* 0x010000001f00780c */ /* 0x000fe40003f66130 */
[----:B------:R-:W-:Y:S02]  /*3e40*/  LOP3.LUT P6, RZ, R30, 0xff, RZ, 0xc0, !PT ;  /* 0x000000ff1eff7812 */ /* 0x000fe400078cc0ff */
[----:B------:R-:W-:Y:S02]  /*3e50*/  FSEL R21, R22, RZ, P4 ;  /* 0x000000ff16157208 */ /* 0x000fe40002000000 */
[----:B------:R-:W-:Y:S02]  /*3e60*/  FSEL R136, R136, RZ, P3 ;  /* 0x000000ff88887208 */ /* 0x000fe40001800000 */
[----:B------:R-:W-:-:S02]  /*3e70*/  FSEL R27, R26, RZ, P5 ;  /* 0x000000ff1a1b7208 */ /* 0x000fc40002800000 */
[----:B------:R-:W-:Y:S02]  /*3e80*/  FSEL R0, R0, RZ, P6 ;  /* 0x000000ff00007208 */ /* 0x000fe40003000000 */
[----:B------:R-:W-:Y:S02]  /*3e90*/  F2FP.BF16.F32.PACK_AB R21, R21, R20 ;  /* 0x000000141515723e */ /* 0x000fe400000010ff */
[----:B------:R-:W-:Y:S02]  /*3ea0*/  F2FP.BF16.F32.PACK_AB R23, R136, R23 ;  /* 0x000000178817723e */ /* 0x000fe400000010ff */
[----:B------:R-:W-:Y:S02]  /*3eb0*/  F2FP.BF16.F32.PACK_AB R22, R27, R24 ;  /* 0x000000181b16723e */ /* 0x000fe400000010ff */
[----:B------:R-:W-:Y:S01]  /*3ec0*/  F2FP.BF16.F32.PACK_AB R20, R25, R0 ;  /* 0x000000001914723e */ /* 0x000fe200000010ff */
[----:B------:R-:W-:Y:S06]  /*3ed0*/  BRA `(.L_x_450) ;  /* 0x0000000400047947 */ /* 0x000fec0003800000 */
.L_x_449:
[-CC-:B------:R-:W-:Y:S01]  /*3ee0*/  FFMA.FTZ R145, R145, R132.reuse, R155.reuse ;  /* 0x0000008491917223 */ /* 0x180fe2000001009b */
[-CC-:B------:R-:W-:Y:S01]  /*3ef0*/  FFMA.FTZ R17, R158, R132.reuse, R155.reuse ;  /* 0x000000849e117223 */ /* 0x180fe2000001009b */
[-CC-:B------:R-:W-:Y:S01]  /*3f00*/  FFMA.FTZ R141, R141, R132.reuse, R155.reuse ;  /* 0x000000848d8d7223 */ /* 0x180fe2000001009b */
[-C--:B------:R-:W-:Y:S01]  /*3f10*/  FFMA.FTZ R148, R148, R132.reuse, R155 ;  /* 0x0000008494947223 */ /* 0x080fe2000001009b */
[----:B------:R-:W-:Y:S01]  /*3f20*/  FADD.FTZ R145, R140, -R145 ;  /* 0x800000918c917221 */ /* 0x000fe20000010000 */
[----:B------:R-:W-:Y:S01]  /*3f30*/  FADD.FTZ R17, R154, -R17 ;  /* 0x800000119a117221 */ /* 0x000fe20000010000 */
        /* <DEDUP_REMOVED lines=8> */
[----:B-----5:R-:W-:Y:S01]  /*3fc0*/  ISETP.GE.U32.AND P3, PT, R30, RZ, PT ;  /* 0x000000ff1e00720c */ /* 0x020fe20003f66070 */
[-C--:B------:R-:W-:Y:S01]  /*3fd0*/  FMUL.FTZ R16, R18, R131.reuse ;  /* 0x0000008312107220 */ /* 0x080fe20000410000 */
[-CC-:B------:R-:W-:Y:S01]  /*3fe0*/  FFMA.FTZ R137, R137, R132.reuse, R155.reuse ;  /* 0x0000008489897223 */ /* 0x180fe2000001009b */
[-CC-:B------:R-:W-:Y:S01]  /*3ff0*/  FFMA.FTZ R149, R149, R132.reuse, R155.reuse ;  /* 0x0000008495957223 */ /* 0x180fe2000001009b */
[----:B------:R-:W-:Y:S01]  /*4000*/  FMUL.FTZ R19, R17, UR4 ;  /* 0x0000000411137c20 */ /* 0x000fe20008410000 */
[-CC-:B------:R-:W-:Y:S01]  /*4010*/  FFMA.FTZ R151, R151, R132.reuse, R155.reuse ;  /* 0x0000008497977223 */ /* 0x180fe2000001009b */
[----:B------:R-:W-:Y:S01]  /*4020*/  FFMA.FTZ R0, R0, R132, R155 ;  /* 0x0000008400007223 */ /* 0x000fe2000001009b */
[----:B------:R-:W-:Y:S01]  /*4030*/  LOP3.LUT P6, RZ, R31, 0xff0000, RZ, 0xc0, !PT ;  /* 0x00ff00001fff7812 */ /* 0x000fe200078cc0ff */
[----:B------:R-:W-:Y:S01]  /*4040*/  FMUL.FTZ R17, R143, R131 ;  /* 0x000000838f117220 */ /* 0x000fe20000410000 */
[----:B------:R-:W-:Y:S01]  /*4050*/  FMUL.FTZ R22, R22, UR4 ;  /* 0x0000000416167c20 */ /* 0x000fe20008410000 */
[C---:B------:R-:W-:Y:S01]  /*4060*/  ISETP.GE.U32.AND.EX P3, PT, R31.reuse, 0x1000000, PT, P3 ;  /* 0x010000001f00780c */ /* 0x040fe20003f66130 */
[----:B------:R-:W-:Y:S01]  /*4070*/  FMUL.FTZ R16, R16, UR4 ;  /* 0x0000000410107c20 */ /* 0x000fe20008410000 */
[----:B------:R-:W-:Y:S01]  /*4080*/  FADD.FTZ R137, R134, -R137 ;  /* 0x8000008986897221 */ /* 0x000fe20000010000 */
[----:B------:R-:W-:Y:S01]  /*4090*/  FADD.FTZ R149, R138, -R149 ;  /* 0x800000958a957221 */ /* 0x000fe20000010000 */
[----:B------:R-:W-:Y:S01]  /*40a0*/  LOP3.LUT P5, RZ, R31, 0xff, RZ, 0xc0, !PT ;  /* 0x000000ff1fff7812 */ /* 0x000fe200078ac0ff */
[----:B------:R-:W-:Y:S01]  /*40b0*/  FADD.FTZ R151, R142, -R151 ;  /* 0x800000978e977221 */ /* 0x000fe20000010000 */
[----:B------:R-:W-:Y:S01]  /*40c0*/  FADD.FTZ R139, R139, -R0 ;  /* 0x800000008b8b7221 */ /* 0x000fe20000010000 */
[----:B------:R-:W-:Y:S01]  /*40d0*/  FSEL R23, R19, RZ, P6 ;  /* 0x000000ff13177208 */ /* 0x000fe20003000000 */
[----:B------:R-:W-:Y:S01]  /*40e0*/  FMUL.FTZ R17, R17, UR4 ;  /* 0x0000000411117c20 */ /* 0x000fe20008410000 */
[----:B------:R-:W-:Y:S01]  /*40f0*/  LOP3.LUT P6, RZ, R31, 0xff00, RZ, 0xc0, !PT ;  /* 0x0000ff001fff7812 */ /* 0x000fe200078cc0ff */
[----:B------:R-:W-:Y:S01]  /*4100*/  FMUL.FTZ R0, R118, R137 ;  /* 0x0000008976007220 */ /* 0x000fe20000410000 */
[----:B------:R-:W-:Y:S01]  /*4110*/  FSEL R26, R22, RZ, P3 ;  /* 0x000000ff161a7208 */ /* 0x000fe20001800000 */
[----:B------:R-:W-:Y:S01]  /*4120*/  FMUL.FTZ R149, R118, R149 ;  /* 0x0000009576957220 */ /* 0x000fe20000410000 */
[----:B------:R-:W-:Y:S01]  /*4130*/  FSEL R22, R16, RZ, P5 ;  /* 0x000000ff10167208 */ /* 0x000fe20002800000 */
[C---:B------:R-:W-:Y:S01]  /*4140*/  FMUL.FTZ R151, R118.reuse, R151 ;  /* 0x0000009776977220 */ /* 0x040fe20000410000 */
[----:B------:R-:W-:Y:S01]  /*4150*/  FMUL.FTZ R16, R118, R139 ;  /* 0x0000008b76107220 */ /* 0x000fe20000410000 */
[----:B------:R-:W-:-:S02]  /*4160*/  FSEL R27, R17, RZ, P6 ;  /* 0x000000ff111b7208 */ /* 0x000fc40003000000 */
[----:B------:R-:W-:Y:S01]  /*4170*/  F2FP.BF16.F32.PACK_AB R19, R21, R20 ;  /* 0x000000141513723e */ /* 0x000fe200000010ff */
[-C--:B------:R-:W-:Y:S01]  /*4180*/  FMUL.FTZ R21, R0, R131.reuse ;  /* 0x0000008300157220 */ /* 0x080fe20000410000 */
[C---:B------:R-:W-:Y:S01]  /*4190*/  F2FP.BF16.F32.PACK_AB R17, R149.reuse, R0 ;  /* 0x000000009511723e */ /* 0x040fe200000010ff */
[-C--:B------:R-:W-:Y:S01]  /*41a0*/  FMUL.FTZ R149, R149, R131.reuse ;  /* 0x0000008395957220 */ /* 0x080fe20000410000 */
[-C--:B------:R-:W-:Y:S01]  /*41b0*/  FMUL.FTZ R20, R151, R131.reuse ;  /* 0x0000008397147220 */ /* 0x080fe20000410000 */
[----:B------:R-:W-:Y:S01]  /*41c0*/  FMUL.FTZ R0, R16, R131 ;  /* 0x0000008310007220 */ /* 0x000fe20000410000 */
[----:B------:R-:W-:Y:S01]  /*41d0*/  FMUL.FTZ R21, R21, UR4 ;  /* 0x0000000415157c20 */ /* 0x000fe20008410000 */
[----:B------:R-:W-:Y:S01]  /*41e0*/  FMUL.FTZ R149, R149, UR4 ;  /* 0x0000000495957c20 */ /* 0x000fe20008410000 */
[----:B------:R-:W-:Y:S01]  /*41f0*/  FMUL.FTZ R20, R20, UR4 ;  /* 0x0000000414147c20 */ /* 0x000fe20008410000 */
[----:B------:R-:W-:Y:S01]  /*4200*/  FMUL.FTZ R0, R0, UR4 ;  /* 0x0000000400007c20 */ /* 0x000fe20008410000 */
[----:B------:R-:W-:-:S02]  /*4210*/  LOP3.LUT P4, RZ, R30, 0xff, RZ, 0xc0, !PT ;  /* 0x000000ff1eff7812 */ /* 0x000fc4000788c0ff */
[C---:B------:R-:W-:Y:S02]  /*4220*/  LOP3.LUT P3, RZ, R30.reuse, 0xff00, RZ, 0xc0, !PT ;  /* 0x0000ff001eff7812 */ /* 0x040fe4000786c0ff */
[C---:B------:R-:W-:Y:S02]  /*4230*/  LOP3.LUT P5, RZ, R30.reuse, 0xff0000, RZ, 0xc0, !PT ;  /* 0x00ff00001eff7812 */ /* 0x040fe400078ac0ff */
        /* <DEDUP_REMOVED lines=8> */
[----:B------:R-:W-:Y:S02]  /*42c0*/  F2FP.BF16.F32.PACK_AB R22, R27, R22 ;  /* 0x000000161b16723e */ /* 0x000fe400000010ff */
[----:B------:R-:W-:-:S02]  /*42d0*/  F2FP.BF16.F32.PACK_AB R21, R24, R21 ;  /* 0x000000151815723e */ /* 0x000fc400000010ff */
[----:B------:R-:W-:-:S07]  /*42e0*/  F2FP.BF16.F32.PACK_AB R20, R25, R0 ;  /* 0x000000001914723e */ /* 0x000fce00000010ff */
.L_x_450:
[----:B------:R-:W0:Y:S08]  /*42f0*/  @P0 LDC.64 R26, c[0x0][0x478] ;  /* 0x00011e00ff1a0b82 */ /* 0x000e300000000a00 */
[----:B------:R-:W1:Y:S01]  /*4300*/  LDC.64 R24, c[0x0][0x468] ;  /* 0x00011a00ff187b82 */ /* 0x000e620000000a00 */
[----:B0-----:R-:W-:-:S05]  /*4310*/  @P0 IMAD.WIDE.U32 R26, R123, 0x10, R26 ;  /* 0x000000107b1a0825 */ /* 0x001fca00078e001a */
[----:B------:R0:W-:Y:S01]  /*4320*/  @P0 STG.E.128 desc[UR6][R26.64], R16 ;  /* 0x000000101a000986 */ /* 0x0001e2000c101d06 */
[----:B-1----:R-:W-:-:S05]  /*4330*/  IMAD.WIDE.U32 R30, R123, 0x10, R24 ;  /* 0x000000107b1e7825 */ /* 0x002fca00078e0018 */
[----:B------:R0:W-:Y:S01]  /*4340*/  STG.E.128 desc[UR6][R30.64], R20 ;  /* 0x000000141e007986 */ /* 0x0001e2000c101d06 */
[----:B------:R-:W-:Y:S05]  /*4350*/  @!P0 BRA `(.L_x_451) ;  /* 0x0000000400088947 */ /* 0x000fea0003800000 */
[-CC-:B------:R-:W-:Y:S01]  /*4360*/  FFMA.FTZ R161, R161, R132.reuse, R155.reuse ;  /* 0x00000084a1a17223 */ /* 0x180fe2000001009b */
[-CC-:B0-----:R-:W-:Y:S01]  /*4370*/  FFMA.FTZ R17, R162, R132.reuse, R155.reuse ;  /* 0x00000084a2117223 */ /* 0x181fe2000001009b */
[-CC-:B------:R-:W-:Y:S01]  /*4380*/  FFMA.FTZ R0, R153, R132.reuse, R155.reuse ;  /* 0x0000008499007223 */ /* 0x180fe2000001009b */
[-C--:B------:R-:W-:Y:S01]  /*4390*/  FFMA.FTZ R21, R164, R132.reuse, R155 ;  /* 0x00000084a4157223 */ /* 0x080fe2000001009b */
[----:B------:R-:W-:Y:S01]  /*43a0*/  FADD.FTZ R161, R152, -R161 ;  /* 0x800000a198a17221 */ /* 0x000fe20000010000 */
[----:B------:R-:W-:Y:S01]  /*43b0*/  FADD.FTZ R19, R130, -R17 ;  /* 0x8000001182137221 */ /* 0x000fe20000010000 */
[----:B------:R-:W-:Y:S01]  /*43c0*/  FADD.FTZ R147, R147, -R0 ;  /* 0x8000000093937221 */ /* 0x000fe20000010000 */
[----:B------:R-:W-:Y:S01]  /*43d0*/  LOP3.LUT P6, RZ, R29, 0xff0000, RZ, 0xc0, !PT ;  /* 0x00ff00001dff7812 */ /* 0x000fe200078cc0ff */
[C---:B------:R-:W-:Y:S01]  /*43e0*/  FMUL.FTZ R20, R118.reuse, R161 ;  /* 0x000000a176147220 */ /* 0x040fe20000410000 */
[C---:B------:R-:W-:Y:S01]  /*43f0*/  FMUL.FTZ R16, R118.reuse, R19 ;  /* 0x0000001376107220 */ /* 0x040fe20000410000 */
[----:B------:R-:W-:Y:S01]  /*4400*/  FMUL.FTZ R18, R118, R147 ;  /* 0x0000009376127220 */ /* 0x000fe20000410000 */
[----:B------:R-:W-:Y:S01]  /*4410*/  FADD.FTZ R21, R160, -R21 ;  /* 0x80000015a0157221 */ /* 0x000fe20000010000 */
[-C--:B------:R-:W-:Y:S01]  /*4420*/  FMUL.FTZ R17, R20, R131.reuse ;  /* 0x0000008314117220 */ /* 0x080fe20000410000 */
[-CC-:B------:R-:W-:Y:S01]  /*4430*/  FFMA.FTZ R135, R135, R132.reuse, R155.reuse ;  /* 0x0000008487877223 */ /* 0x180fe2000001009b */
[----:B------:R-:W-:Y:S01]  /*4440*/  FMUL.FTZ R0, R18, R131 ;  /* 0x0000008312007220 */ /* 0x000fe20000410000 */
[----:B------:R-:W-:Y:S01]  /*4450*/  FMUL.FTZ R21, R118, R21 ;  /* 0x0000001576157220 */ /* 0x000fe20000410000 */
[----:B------:R-:W-:Y:S01]  /*4460*/  FMUL.FTZ R19, R17, UR4 ;  /* 0x0000000411137c20 */ /* 0x000fe20008410000 */
[-C--:B------:R-:W-:Y:S01]  /*4470*/  FMUL.FTZ R17, R16, R131.reuse ;  /* 0x0000008310117220 */ /* 0x080fe20000410000 */
[-CC-:B------:R-:W-:Y:S01]  /*4480*/  FFMA.FTZ R150, R150, R132.reuse, R155.reuse ;  /* 0x0000008496967223 */ /* 0x180fe2000001009b */
[----:B------:R-:W-:Y:S01]  /*4490*/  FMUL.FTZ R0, R0, UR4 ;  /* 0x0000000400007c20 */ /* 0x000fe20008410000 */
[-C--:B------:R-:W-:Y:S01]  /*44a0*/  FFMA.FTZ R133, R133, R132.reuse, R155 ;  /* 0x0000008485857223 */ /* 0x080fe2000001009b */
[----:B------:R-:W-:Y:S01]  /*44b0*/  FSEL R30, R19, RZ, P6 ;  /* 0x000000ff131e7208 */ /* 0x000fe20003000000 */
[----:B------:R-:W-:Y:S01]  /*44c0*/  FMUL.FTZ R17, R17, UR4 ;  /* 0x0000000411117c20 */ /* 0x000fe20008410000 */
[----:B------:R-:W-:Y:S01]  /*44d0*/  LOP3.LUT P6, RZ, R29, 0xff00, RZ, 0xc0, !PT ;  /* 0x0000ff001dff7812 */ /* 0x000fe200078cc0ff */
[----:B------:R-:W-:Y:S01]  /*44e0*/  FMUL.FTZ R22, R21, R131 ;  /* 0x0000008315167220 */ /* 0x000fe20000410000 */
[----:B------:R-:W-:Y:S01]  /*44f0*/  LOP3.LUT P5, RZ, R29, 0xff, RZ, 0xc0, !PT ;  /* 0x000000ff1dff7812 */ /* 0x000fe200078ac0ff */
[----:B------:R-:W-:Y:S01]  /*4500*/  FADD.FTZ R135, R126, -R135 ;  /* 0x800000877e877221 */ /* 0x000fe20000010000 */
[----:B------:R-:W-:Y:S01]  /*4510*/  FSEL R31, R17, RZ, P6 ;  /* 0x000000ff111f7208 */ /* 0x000fe20003000000 */
[----:B------:R-:W-:Y:S01]  /*4520*/  FFMA.FTZ R17, R146, R132, R155 ;  /* 0x0000008492117223 */ /* 0x000fe2000001009b */
[----:B------:R-:W-:Y:S01]  /*4530*/  ISETP.GE.U32.AND P3, PT, R28, RZ, PT ;  /* 0x000000ff1c00720c */ /* 0x000fe20003f66070 */
[----:B------:R-:W-:Y:S01]  /*4540*/  FADD.FTZ R129, R129, -R150 ;  /* 0x8000009681817221 */ /* 0x000fe20000010000 */
[----:B------:R-:W-:Y:S01]  /*4550*/  FADD.FTZ R133, R124, -R133 ;  /* 0x800000857c857221 */ /* 0x000fe20000010000 */
[----:B------:R-:W-:Y:S01]  /*4560*/  FADD.FTZ R17, R128, -R17 ;  /* 0x8000001180117221 */ /* 0x000fe20000010000 */
[----:B------:R-:W-:Y:S01]  /*4570*/  FMUL.FTZ R22, R22, UR4 ;  /* 0x0000000416167c20 */ /* 0x000fe20008410000 */
[----:B------:R-:W-:Y:S01]  /*4580*/  FSEL R26, R0, RZ, P5 ;  /* 0x000000ff001a7208 */ /* 0x000fe20002800000 */
[C---:B------:R-:W-:Y:S01]  /*4590*/  FMUL.FTZ R0, R118.reuse, R135 ;  /* 0x0000008776007220 */ /* 0x040fe20000410000 */
[----:B------:R-:W-:Y:S01]  /*45a0*/  F2FP.BF16.F32.PACK_AB R19, R21, R20 ;  /* 0x000000141513723e */ /* 0x000fe200000010ff */
[C---:B------:R-:W-:Y:S01]  /*45b0*/  FMUL.FTZ R21, R118.reuse, R129 ;  /* 0x0000008176157220 */ /* 0x040fe20000410000 */
[----:B------:R-:W-:Y:S01]  /*45c0*/  ISETP.GE.U32.AND.EX P3, PT, R29, 0x1000000, PT, P3 ;  /* 0x010000001d00780c */ /* 0x000fe20003f66130 */
[----:B------:R-:W-:Y:S01]  /*45d0*/  FMUL.FTZ R20, R118, R17 ;  /* 0x0000001176147220 */ /* 0x000fe20000410000 */
[----:B------:R-:W-:Y:S01]  /*45e0*/  F2FP.BF16.F32.PACK_AB R18, R16, R18 ;  /* 0x000000121012723e */ /* 0x000fe200000010ff */
[----:B------:R-:W-:Y:S01]  /*45f0*/  FMUL.FTZ R16, R118, R133 ;  /* 0x0000008576107220 */ /* 0x000fe20000410000 */
[----:B------:R-:W-:Y:S01]  /*4600*/  FSEL R123, R22, RZ, P3 ;  /* 0x000000ff167b7208 */ /* 0x000fe20001800000 */
[-C--:B------:R-:W-:Y:S01]  /*4610*/  FMUL.FTZ R22, R0, R131.reuse ;  /* 0x0000008300167220 */ /* 0x080fe20000410000 */
[C---:B------:R-:W-:Y:S01]  /*4620*/  F2FP.BF16.F32.PACK_AB R17, R21.reuse, R0 ;  /* 0x000000001511723e */ /* 0x040fe200000010ff */
[-C--:B------:R-:W-:Y:S01]  /*4630*/  FMUL.FTZ R23, R21, R131.reuse ;  /* 0x0000008315177220 */ /* 0x080fe20000410000 */
[-C--:B------:R-:W-:Y:S01]  /*4640*/  FMUL.FTZ R21, R20, R131.reuse ;  /* 0x0000008314157220 */ /* 0x080fe20000410000 */
[----:B------:R-:W-:Y:S01]  /*4650*/  FMUL.FTZ R0, R16, R131 ;  /* 0x0000008310007220 */ /* 0x000fe20000410000 */
[----:B------:R-:W-:Y:S01]  /*4660*/  FMUL.FTZ R22, R22, UR4 ;  /* 0x0000000416167c20 */ /* 0x000fe20008410000 */
[----:B------:R-:W-:Y:S01]  /*4670*/  FMUL.FTZ R23, R23, UR4 ;  /* 0x0000000417177c20 */ /* 0x000fe20008410000 */
[C---:B------:R-:W-:Y:S01]  /*4680*/  LOP3.LUT P5, RZ, R28.reuse, 0xff0000, RZ, 0xc0, !PT ;  /* 0x00ff00001cff7812 */ /* 0x040fe200078ac0ff */
[----:B------:R-:W-:Y:S01]  /*4690*/  FMUL.FTZ R21, R21, UR4 ;  /* 0x0000000415157c20 */ /* 0x000fe20008410000 */
[----:B------:R-:W-:Y:S01]  /*46a0*/  LOP3.LUT P6, RZ, R28, 0xff000000, RZ, 0xc0, !PT ;  /* 0xff0000001cff7812 */ /* 0x000fe200078cc0ff */
[----:B------:R-:W-:Y:S01]  /*46b0*/  FMUL.FTZ R0, R0, UR4 ;  /* 0x0000000400007c20 */ /* 0x000fe20008410000 */
[----:B------:R-:W-:-:S02]  /*46c0*/  LOP3.LUT P4, RZ, R28, 0xff, RZ, 0xc0, !PT ;  /* 0x000000ff1cff7812 */ /* 0x000fc4000788c0ff */
[----:B------:R-:W-:Y:S02]  /*46d0*/  LOP3.LUT P3, RZ, R28, 0xff00, RZ, 0xc0, !PT ;  /* 0x0000ff001cff7812 */ /* 0x000fe4000786c0ff */
[----:B------:R-:W-:Y:S02]  /*46e0*/  F2FP.BF16.F32.PACK_AB R16, R20, R16 ;  /* 0x000000101410723e */ /* 0x000fe400000010ff */
[----:B------:R-:W-:Y:S02]  /*46f0*/  FSEL R20, R22, RZ, P5 ;  /* 0x000000ff16147208 */ /* 0x000fe40002800000 */
[----:B------:R-:W-:Y:S02]  /*4700*/  FSEL R29, R23, RZ, P6 ;  /* 0x000000ff171d7208 */ /* 0x000fe40003000000 */
[----:B------:R-:W-:Y:S02]  /*4710*/  FSEL R27, R21, RZ, P3 ;  /* 0x000000ff151b7208 */ /* 0x000fe40001800000 */
[----:B------:R-:W-:-:S02]  /*4720*/  FSEL R0, R0, RZ, P4 ;  /* 0x000000ff00007208 */ /* 0x000fc40002000000 */
[----:B------:R-:W-:Y:S02]  /*4730*/  F2FP.BF16.F32.PACK_AB R21, R29, R20 ;  /* 0x000000141d15723e */ /* 0x000fe400000010ff */
[----:B------:R-:W-:Y:S02]  /*4740*/  F2FP.BF16.F32.PACK_AB R23, R123, R30 ;  /* 0x0000001e7b17723e */ /* 0x000fe400000010ff */
[----:B------:R-:W-:Y:S02]  /*4750*/  F2FP.BF16.F32.PACK_AB R22, R31, R26 ;  /* 0x0000001a1f16723e */ /* 0x000fe400000010ff */
[----:B------:R-:W-:Y:S01]  /*4760*/  F2FP.BF16.F32.PACK_AB R20, R27, R0 ;  /* 0x000000001b14723e */ /* 0x000fe200000010ff */
[----:B------:R-:W-:Y:S06]  /*4770*/  BRA `(.L_x_452) ;  /* 0x0000000000f47947 */ /* 0x000fec0003800000 */
.L_x_451:
[-CC-:B------:R-:W-:Y:S01]  /*4780*/  FFMA.FTZ R0, R153, R132.reuse, R155.reuse ;  /* 0x0000008499007223 */ /* 0x180fe2000001009b */
[-CC-:B0-----:R-:W-:Y:S01]  /*4790*/  FFMA.FTZ R21, R146, R132.reuse, R155.reuse ;  /* 0x0000008492157223 */ /* 0x181fe2000001009b */
[-CC-:B------:R-:W-:Y:S01]  /*47a0*/  FFMA.FTZ R135, R135, R132.reuse, R155.reuse ;  /* 0x0000008487877223 */ /* 0x180fe2000001009b */
[-C--:B------:R-:W-:Y:S01]  /*47b0*/  FFMA.FTZ R161, R161, R132.reuse, R155 ;  /* 0x00000084a1a17223 */ /* 0x080fe2000001009b */
[----:B------:R-:W-:Y:S01]  /*47c0*/  FADD.FTZ R147, R147, -R0 ;  /* 0x8000000093937221 */ /* 0x000fe20000010000 */
[----:B------:R-:W-:Y:S01]  /*47d0*/  FADD.FTZ R21, R128, -R21 ;  /* 0x8000001580157221 */ /* 0x000fe20000010000 */
[-CC-:B------:R-:W-:Y:S01]  /*47e0*/  FFMA.FTZ R133, R133, R132.reuse, R155.reuse ;  /* 0x0000008485857223 */ /* 0x180fe2000001009b */
[-C--:B------:R-:W-:Y:S01]  /*47f0*/  FFMA.FTZ R150, R150, R132.reuse, R155 ;  /* 0x0000008496967223 */ /* 0x080fe2000001009b */
[C---:B------:R-:W-:Y:S01]  /*4800*/  FMUL.FTZ R22, R118.reuse, R147 ;  /* 0x0000009376167220 */ /* 0x040fe20000410000 */
[----:B------:R-:W-:Y:S01]  /*4810*/  FMUL.FTZ R0, R118, R21 ;  /* 0x0000001576007220 */ /* 0x000fe20000410000 */
[----:B------:R-:W-:Y:S01]  /*4820*/  FADD.FTZ R135, R126, -R135 ;  /* 0x800000877e877221 */ /* 0x000fe20000010000 */
[----:B------:R-:W-:Y:S01]  /*4830*/  FADD.FTZ R161, R152, -R161 ;  /* 0x800000a198a17221 */ /* 0x000fe20000010000 */
[-C--:B------:R-:W-:Y:S01]  /*4840*/  FMUL.FTZ R22, R22, R131.reuse ;  /* 0x0000008316167220 */ /* 0x080fe20000410000 */
[----:B------:R-:W-:Y:S01]  /*4850*/  FMUL.FTZ R0, R0, R131 ;  /* 0x0000008300007220 */ /* 0x000fe20000410000 */
[-CC-:B------:R-:W-:Y:S01]  /*4860*/  FFMA.FTZ R23, R162, R132.reuse, R155.reuse ;  /* 0x00000084a2177223 */ /* 0x180fe2000001009b */
[----:B------:R-:W-:Y:S01]  /*4870*/  FFMA.FTZ R27, R164, R132, R155 ;  /* 0x00000084a41b7223 */ /* 0x000fe2000001009b */
[----:B------:R-:W-:Y:S01]  /*4880*/  FMUL.FTZ R22, R22, UR4 ;  /* 0x0000000416167c20 */ /* 0x000fe20008410000 */
[----:B------:R-:W-:Y:S01]  /*4890*/  FADD.FTZ R133, R124, -R133 ;  /* 0x800000857c857221 */ /* 0x000fe20000010000 */
[----:B------:R-:W-:Y:S01]  /*48a0*/  FMUL.FTZ R0, R0, UR4 ;  /* 0x0000000400007c20 */ /* 0x000fe20008410000 */
[----:B------:R-:W-:Y:S01]  /*48b0*/  LOP3.LUT P6, RZ, R29, 0xff, RZ, 0xc0, !PT ;  /* 0x000000ff1dff7812 */ /* 0x000fe200078cc0ff */
        /* <DEDUP_REMOVED lines=40> */
[----:B------:R-:W-:-:S07]  /*4b40*/  F2FP.BF16.F32.PACK_AB R20, R27, R0 ;  /* 0x000000001b14723e */ /* 0x000fce00000010ff */
.L_x_452:
[----:B------:R-:W0:Y:S01]  /*4b50*/  @P0 LDC.64 R26, c[0x0][0x478] ;  /* 0x00011e00ff1a0b82 */ /* 0x000e220000000a00 */
[----:B------:R-:W-:-:S04]  /*4b60*/  IMAD.WIDE.U32 R28, R121, 0x10, R24 ;  /* 0x00000010791c7825 */ /* 0x000fc800078e0018 */
[----:B0-----:R-:W-:-:S05]  /*4b70*/  @P0 IMAD.WIDE.U32 R26, R121, 0x10, R26 ;  /* 0x00000010791a0825 */ /* 0x001fca00078e001a */
[----:B------:R0:W-:Y:S04]  /*4b80*/  @P0 STG.E.128 desc[UR6][R26.64], R16 ;  /* 0x000000101a000986 */ /* 0x0001e8000c101d06 */
[----:B------:R0:W-:Y:S01]  /*4b90*/  STG.E.128 desc[UR6][R28.64], R20 ;  /* 0x000000141c007986 */ /* 0x0001e2000c101d06 */
[----:B------:R-:W-:Y:S05]  /*4ba0*/  @!P0 BRA `(.L_x_453) ;  /* 0x0000000400088947 */ /* 0x000fea0003800000 */
[-CC-:B0-----:R-:W-:Y:S01]  /*4bb0*/  FFMA.FTZ R16, R127, R132.reuse, R155.reuse ;  /* 0x000000847f107223 */ /* 0x181fe2000001009b */
        /* <DEDUP_REMOVED lines=12> */
[----:B------:R-:W-:Y:S01]  /*4c80*/  LOP3.LUT P5, RZ, R3, 0xff0000, RZ, 0xc0, !PT ;  /* 0x00ff000003ff7812 */ /* 0x000fe200078ac0ff */
[-C--:B------:R-:W-:Y:S01]  /*4c90*/  FMUL.FTZ R16, R18, R131.reuse ;  /* 0x0000008312107220 */ /* 0x080fe20000410000 */
[-C--:B------:R-:W-:Y:S01]  /*4ca0*/  FMUL.FTZ R19, R17, R131.reuse ;  /* 0x0000008311137220 */ /* 0x080fe20000410000 */
[----:B------:R-:W-:Y:S01]  /*4cb0*/  FMUL.FTZ R21, R0, UR4 ;  /* 0x0000000400157c20 */ /* 0x000fe20008410000 */
[----:B------:R-:W-:Y:S01]  /*4cc0*/  FMUL.FTZ R0, R20, R131 ;  /* 0x0000008314007220 */ /* 0x000fe20000410000 */
[-CC-:B------:R-:W-:Y:S01]  /*4cd0*/  FFMA.FTZ R31, R42, R132.reuse, R155.reuse ;  /* 0x000000842a1f7223 */ /* 0x180fe2000001009b */
[-CC-:B------:R-:W-:Y:S01]  /*4ce0*/  FFMA.FTZ R122, R122, R132.reuse, R155.reuse ;  /* 0x000000847a7a7223 */ /* 0x180fe2000001009b */
[----:B------:R-:W-:Y:S01]  /*4cf0*/  FMUL.FTZ R16, R16, UR4 ;  /* 0x0000000410107c20 */ /* 0x000fe20008410000 */
[----:B------:R-:W-:Y:S01]  /*4d00*/  FMUL.FTZ R19, R19, UR4 ;  /* 0x0000000413137c20 */ /* 0x000fe20008410000 */
[----:B------:R-:W-:Y:S01]  /*4d10*/  FSEL R27, R21, RZ, P5 ;  /* 0x000000ff151b7208 */ /* 0x000fe20002800000 */
[----:B------:R-:W-:Y:S01]  /*4d20*/  FMUL.FTZ R0, R0, UR4 ;  /* 0x0000000400007c20 */ /* 0x000fe20008410000 */
[-CC-:B------:R-:W-:Y:S01]  /*4d30*/  FFMA.FTZ R29, R40, R132.reuse, R155.reuse ;  /* 0x00000084281d7223 */ /* 0x180fe2000001009b */
[----:B------:R-:W-:Y:S01]  /*4d40*/  LOP3.LUT P6, RZ, R2, 0xff0000, RZ, 0xc0, !PT ;  /* 0x00ff000002ff7812 */ /* 0x000fe200078cc0ff */
[----:B------:R-:W-:Y:S01]  /*4d50*/  FFMA.FTZ R132, R41, R132, R155 ;  /* 0x0000008429847223 */ /* 0x000fe2000001009b */
[C---:B------:R-:W-:Y:S01]  /*4d60*/  LOP3.LUT P3, RZ, R3.reuse, 0xff, RZ, 0xc0, !PT ;  /* 0x000000ff03ff7812 */ /* 0x040fe2000786c0ff */
[----:B------:R-:W-:Y:S01]  /*4d70*/  FADD.FTZ R31, R34, -R31 ;  /* 0x8000001f221f7221 */ /* 0x000fe20000010000 */
[----:B------:R-:W-:Y:S01]  /*4d80*/  LOP3.LUT P5, RZ, R3, 0xff00, RZ, 0xc0, !PT ;  /* 0x0000ff0003ff7812 */ /* 0x000fe200078ac0ff */
[----:B------:R-:W-:Y:S01]  /*4d90*/  FADD.FTZ R35, R35, -R122 ;  /* 0x8000007a23237221 */ /* 0x000fe20000010000 */
[----:B------:R-:W-:Y:S01]  /*4da0*/  FSEL R22, R16, RZ, P3 ;  /* 0x000000ff10167208 */ /* 0x000fe20001800000 */
[----:B------:R-:W-:Y:S01]  /*4db0*/  FADD.FTZ R29, R36, -R29 ;  /* 0x8000001d241d7221 */ /* 0x000fe20000010000 */
[----:B------:R-:W-:Y:S01]  /*4dc0*/  FSEL R23, R19, RZ, P5 ;  /* 0x000000ff13177208 */ /* 0x000fe20002800000 */
[----:B------:R-:W-:Y:S01]  /*4dd0*/  FADD.FTZ R39, R39, -R132 ;  /* 0x8000008427277221 */ /* 0x000fe20000010000 */
[----:B------:R-:W-:Y:S01]  /*4de0*/  FSEL R21, R0, RZ, P6 ;  /* 0x000000ff00157208 */ /* 0x000fe20003000000 */
[----:B------:R-:W-:Y:S01]  /*4df0*/  FMUL.FTZ R28, R118, R35 ;  /* 0x00000023761c7220 */ /* 0x000fe20000410000 */
[----:B------:R-:W-:Y:S01]  /*4e00*/  LOP3.LUT P4, RZ, R2, 0xff, RZ, 0xc0, !PT ;  /* 0x000000ff02ff7812 */ /* 0x000fe2000788c0ff */
[----:B------:R-:W-:Y:S01]  /*4e10*/  FMUL.FTZ R0, R118, R29 ;  /* 0x0000001d76007220 */ /* 0x000fe20000410000 */
[----:B------:R-:W-:Y:S01]  /*4e20*/  ISETP.GE.U32.AND P3, PT, R2, RZ, PT ;  /* 0x000000ff0200720c */ /* 0x000fe20003f66070 */
[----:B------:R-:W-:Y:S01]  /*4e30*/  FMUL.FTZ R16, R118, R39 ;  /* 0x0000002776107220 */ /* 0x000fe20000410000 */
[----:B------:R-:W-:-:S02]  /*4e40*/  LOP3.LUT P5, RZ, R2, 0xff00, RZ, 0xc0, !PT ;  /* 0x0000ff0002ff7812 */ /* 0x000fc400078ac0ff */
[----:B------:R-:W-:Y:S01]  /*4e50*/  LOP3.LUT P6, RZ, R2, 0xff000000, RZ, 0xc0, !PT ;  /* 0xff00000002ff7812 */ /* 0x000fe200078cc0ff */
[----:B------:R-:W-:Y:S01]  /*4e60*/  FMUL.FTZ R2, R118, R31 ;  /* 0x0000001f76027220 */ /* 0x000fe20000410000 */
[----:B------:R-:W-:Y:S02]  /*4e70*/  ISETP.GE.U32.AND.EX P3, PT, R3, 0x1000000, PT, P3 ;  /* 0x010000000300780c */ /* 0x000fe40003f66130 */
[----:B------:R-:W-:Y:S01]  /*4e80*/  F2FP.BF16.F32.PACK_AB R18, R17, R18 ;  /* 0x000000121112723e */ /* 0x000fe200000010ff */
[CC--:B------:R-:W-:Y:S01]  /*4e90*/  FMUL.FTZ R3, R2.reuse, R131.reuse ;  /* 0x0000008302037220 */ /* 0x0c0fe20000410000 */
[----:B------:R-:W-:Y:S01]  /*4ea0*/  F2FP.BF16.F32.PACK_AB R17, R2, R20 ;  /* 0x000000140211723e */ /* 0x000fe200000010ff */
[-C--:B------:R-:W-:Y:S01]  /*4eb0*/  FMUL.FTZ R2, R0, R131.reuse ;  /* 0x0000008300027220 */ /* 0x080fe20000410000 */
[C---:B------:R-:W-:Y:S01]  /*4ec0*/  F2FP.BF16.F32.PACK_AB R19, R28.reuse, R26 ;  /* 0x0000001a1c13723e */ /* 0x040fe200000010ff */
[-C--:B------:R-:W-:Y:S01]  /*4ed0*/  FMUL.FTZ R28, R28, R131.reuse ;  /* 0x000000831c1c7220 */ /* 0x080fe20000410000 */
[----:B------:R-:W-:Y:S01]  /*4ee0*/  FMUL.FTZ R131, R16, R131 ;  /* 0x0000008310837220 */ /* 0x000fe20000410000 */
[----:B------:R-:W-:Y:S01]  /*4ef0*/  FMUL.FTZ R3, R3, UR4 ;  /* 0x0000000403037c20 */ /* 0x000fe20008410000 */
[----:B------:R-:W-:Y:S01]  /*4f00*/  FMUL.FTZ R2, R2, UR4 ;  /* 0x0000000402027c20 */ /* 0x000fe20008410000 */
[----:B------:R-:W-:Y:S01]  /*4f10*/  FMUL.FTZ R28, R28, UR4 ;  /* 0x000000041c1c7c20 */ /* 0x000fe20008410000 */
[----:B------:R-:W-:Y:S01]  /*4f20*/  FMUL.FTZ R131, R131, UR4 ;  /* 0x0000000483837c20 */ /* 0x000fe20008410000 */
[----:B------:R-:W-:-:S02]  /*4f30*/  F2FP.BF16.F32.PACK_AB R16, R0, R16 ;  /* 0x000000100010723e */ /* 0x000fc400000010ff */
[----:B------:R-:W-:Y:S02]  /*4f40*/  FSEL R0, R3, RZ, P6 ;  /* 0x000000ff03007208 */ /* 0x000fe40003000000 */
[----:B------:R-:W-:Y:S02]  /*4f50*/  FSEL R3, R2, RZ, P5 ;  /* 0x000000ff02037208 */ /* 0x000fe40002800000 */
[----:B------:R-:W-:Y:S02]  /*4f60*/  FSEL R28, R28, RZ, P3 ;  /* 0x000000ff1c1c7208 */ /* 0x000fe40001800000 */
[----:B------:R-:W-:Y:S02]  /*4f70*/  FSEL R20, R131, RZ, P4 ;  /* 0x000000ff83147208 */ /* 0x000fe40002000000 */
[----:B------:R-:W-:Y:S02]  /*4f80*/  F2FP.BF16.F32.PACK_AB R22, R23, R22 ;  /* 0x000000161716723e */ /* 0x000fe400000010ff */
[----:B------:R-:W-:-:S02]  /*4f90*/  F2FP.BF16.F32.PACK_AB R21, R0, R21 ;  /* 0x000000150015723e */ /* 0x000fc400000010ff */
[----:B------:R-:W-:Y:S02]  /*4fa0*/  F2FP.BF16.F32.PACK_AB R23, R28, R27 ;  /* 0x0000001b1c17723e */ /* 0x000fe400000010ff */
[----:B------:R-:W-:Y:S01]  /*4fb0*/  F2FP.BF16.F32.PACK_AB R20, R3, R20 ;  /* 0x000000140314723e */ /* 0x000fe200000010ff */
[----:B------:R-:W-:Y:S06]  /*4fc0*/  BRA `(.L_x_454) ;  /* 0x0000000000f47947 */ /* 0x000fec0003800000 */
.L_x_453:
[-CC-:B------:R-:W-:Y:S01]  /*4fd0*/  FFMA.FTZ R125, R125, R132.reuse, R155.reuse ;  /* 0x000000847d7d7223 */ /* 0x180fe2000001009b */
[-CC-:B0-----:R-:W-:Y:S01]  /*4fe0*/  FFMA.FTZ R21, R40, R132.reuse, R155.reuse ;  /* 0x0000008428157223 */ /* 0x181fe2000001009b */
[-CC-:B------:R-:W-:Y:S01]  /*4ff0*/  FFMA.FTZ R0, R43, R132.reuse, R155.reuse ;  /* 0x000000842b007223 */ /* 0x180fe2000001009b */
[-C--:B------:R-:W-:Y:S01]  /*5000*/  FFMA.FTZ R20, R127, R132.reuse, R155 ;  /* 0x000000847f147223 */ /* 0x080fe2000001009b */
[----:B------:R-:W-:Y:S01]  /*5010*/  FADD.FTZ R125, R38, -R125 ;  /* 0x8000007d267d7221 */ /* 0x000fe20000010000 */
[----:B------:R-:W-:Y:S01]  /*5020*/  FADD.FTZ R21, R36, -R21 ;  /* 0x8000001524157221 */ /* 0x000fe20000010000 */
[----:B------:R-:W-:Y:S01]  /*5030*/  FADD.FTZ R37, R37, -R0 ;  /* 0x8000000025257221 */ /* 0x000fe20000010000 */
[-CC-:B------:R-:W-:Y:S01]  /*5040*/  FFMA.FTZ R23, R42, R132.reuse, R155.reuse ;  /* 0x000000842a177223 */ /* 0x180fe2000001009b */
[----:B------:R-:W-:Y:S01]  /*5050*/  FMUL.FTZ R26, R118, R125 ;  /* 0x0000007d761a7220 */ /* 0x000fe20000410000 */
[-CC-:B------:R-:W-:Y:S01]  /*5060*/  FFMA.FTZ R27, R120, R132.reuse, R155.reuse ;  /* 0x00000084781b7223 */ /* 0x180fe2000001009b */
[-CC-:B------:R-:W-:Y:S01]  /*5070*/  FFMA.FTZ R122, R122, R132.reuse, R155.reuse ;  /* 0x000000847a7a7223 */ /* 0x180fe2000001009b */
[----:B------:R-:W-:Y:S01]  /*5080*/  FADD.FTZ R33, R33, -R20 ;  /* 0x8000001421217221 */ /* 0x000fe20000010000 */
[----:B------:R-:W-:Y:S01]  /*5090*/  FMUL.FTZ R0, R118, R21 ;  /* 0x0000001576007220 */ /* 0x000fe20000410000 */
[----:B------:R-:W-:Y:S01]  /*50a0*/  FFMA.FTZ R132, R41, R132, R155 ;  /* 0x0000008429847223 */ /* 0x000fe2000001009b */
[----:B------:R-:W-:Y:S01]  /*50b0*/  FMUL.FTZ R26, R26, R131 ;  /* 0x000000831a1a7220 */ /* 0x000fe20000410000 */
[----:B------:R-:W-:Y:S01]  /*50c0*/  FADD.FTZ R23, R34, -R23 ;  /* 0x8000001722177221 */ /* 0x000fe20000010000 */
[----:B------:R-:W-:Y:S01]  /*50d0*/  FADD.FTZ R27, R32, -R27 ;  /* 0x8000001b201b7221 */ /* 0x000fe20000010000 */
[----:B------:R-:W-:Y:S01]  /*50e0*/  FADD.FTZ R35, R35, -R122 ;  /* 0x8000007a23237221 */ /* 0x000fe20000010000 */
[C---:B------:R-:W-:Y:S01]  /*50f0*/  FMUL.FTZ R20, R118.reuse, R37 ;  /* 0x0000002576147220 */ /* 0x040fe20000410000 */
[----:B------:R-:W-:Y:S01]  /*5100*/  FMUL.FTZ R30, R118, R33 ;  /* 0x00000021761e7220 */ /* 0x000fe20000410000 */
[----:B------:R-:W-:Y:S01]  /*5110*/  FMUL.FTZ R0, R0, R131 ;  /* 0x0000008300007220 */ /* 0x000fe20000410000 */
[----:B------:R-:W-:Y:S01]  /*5120*/  FADD.FTZ R39, R39, -R132 ;  /* 0x8000008427277221 */ /* 0x000fe20000010000 */
[----:B------:R-:W-:Y:S01]  /*5130*/  FMUL.FTZ R26, R26, UR4 ;  /* 0x000000041a1a7c20 */ /* 0x000fe20008410000 */
[C---:B------:R-:W-:Y:S01]  /*5140*/  FMUL.FTZ R22, R118.reuse, R23 ;  /* 0x0000001776167220 */ /* 0x040fe20000410000 */
[C---:B------:R-:W-:Y:S01]  /*5150*/  FMUL.FTZ R28, R118.reuse, R27 ;  /* 0x0000001b761c7220 */ /* 0x040fe20000410000 */
[----:B------:R-:W-:Y:S01]  /*5160*/  FMUL.FTZ R32, R118, R35 ;  /* 0x0000002376207220 */ /* 0x000fe20000410000 */
[-C--:B------:R-:W-:Y:S01]  /*5170*/  FMUL.FTZ R20, R20, R131.reuse ;  /* 0x0000008314147220 */ /* 0x080fe20000410000 */
[----:B------:R-:W-:Y:S01]  /*5180*/  FMUL.FTZ R30, R30, R131 ;  /* 0x000000831e1e7220 */ /* 0x000fe20000410000 */
[----:B------:R-:W-:Y:S01]  /*5190*/  FMUL.FTZ R0, R0, UR4 ;  /* 0x0000000400007c20 */ /* 0x000fe20008410000 */
[C---:B------:R-:W-:Y:S01]  /*51a0*/  LOP3.LUT P6, RZ, R3.reuse, 0xff, RZ, 0xc0, !PT ;  /* 0x000000ff03ff7812 */ /* 0x040fe200078cc0ff */
[----:B------:R-:W-:Y:S01]  /*51b0*/  FMUL.FTZ R118, R118, R39 ;  /* 0x0000002776767220 */ /* 0x000fe20000410000 */
[----:B------:R-:W-:Y:S01]  /*51c0*/  LOP3.LUT P3, RZ, R2, 0xff00, RZ, 0xc0, !PT ;  /* 0x0000ff0002ff7812 */ /* 0x000fe2000786c0ff */
[----:B------:R-:W-:Y:S01]  /*51d0*/  FMUL.FTZ R20, R20, UR4 ;  /* 0x0000000414147c20 */ /* 0x000fe20008410000 */
[----:B------:R-:W-:Y:S01]  /*51e0*/  FSEL R26, R26, RZ, P6 ;  /* 0x000000ff1a1a7208 */ /* 0x000fe20003000000 */
[----:B------:R-:W-:Y:S01]  /*51f0*/  FMUL.FTZ R30, R30, UR4 ;  /* 0x000000041e1e7c20 */ /* 0x000fe20008410000 */
[-C--:B------:R-:W-:Y:S01]  /*5200*/  FMUL.FTZ R22, R22, R131.reuse ;  /* 0x0000008316167220 */ /* 0x080fe20000410000 */
[-C--:B------:R-:W-:Y:S01]  /*5210*/  FMUL.FTZ R28, R28, R131.reuse ;  /* 0x000000831c1c7220 */ /* 0x080fe20000410000 */
[-C--:B------:R-:W-:Y:S01]  /*5220*/  FMUL.FTZ R32, R32, R131.reuse ;  /* 0x0000008320207220 */ /* 0x080fe20000410000 */
[----:B------:R-:W-:Y:S01]  /*5230*/  FMUL.FTZ R118, R118, R131 ;  /* 0x0000008376767220 */ /* 0x000fe20000410000 */
[----:B------:R-:W-:Y:S01]  /*5240*/  LOP3.LUT P5, RZ, R2, 0xff0000, RZ, 0xc0, !PT ;  /* 0x00ff000002ff7812 */ /* 0x000fe200078ac0ff */
[----:B------:R-:W-:Y:S01]  /*5250*/  FMUL.FTZ R22, R22, UR4 ;  /* 0x0000000416167c20 */ /* 0x000fe20008410000 */
[----:B------:R-:W-:Y:S01]  /*5260*/  FSEL R27, R0, RZ, P3 ;  /* 0x000000ff001b7208 */ /* 0x000fe20001800000 */
[----:B------:R-:W-:Y:S01]  /*5270*/  FMUL.FTZ R32, R32, UR4 ;  /* 0x0000000420207c20 */ /* 0x000fe20008410000 */
[----:B------:R-:W-:Y:S01]  /*5280*/  LOP3.LUT P6, RZ, R3, 0xff0000, RZ, 0xc0, !PT ;  /* 0x00ff000003ff7812 */ /* 0x000fe200078cc0ff */
[----:B------:R-:W-:Y:S01]  /*5290*/  FMUL.FTZ R28, R28, UR4 ;  /* 0x000000041c1c7c20 */ /* 0x000fe20008410000 */
[----:B------:R-:W-:Y:S01]  /*52a0*/  ISETP.GE.U32.AND P3, PT, R2, RZ, PT ;  /* 0x000000ff0200720c */ /* 0x000fe20003f66070 */
[----:B------:R-:W-:Y:S01]  /*52b0*/  FMUL.FTZ R118, R118, UR4 ;  /* 0x0000000476767c20 */ /* 0x000fe20008410000 */
[----:B------:R-:W-:-:S02]  /*52c0*/  FSEL R21, R20, RZ, P5 ;  /* 0x000000ff14157208 */ /* 0x000fc40002800000 */
[----:B------:R-:W-:Y:S02]  /*52d0*/  FSEL R23, R30, RZ, P6 ;  /* 0x000000ff1e177208 */ /* 0x000fe40003000000 */
[C---:B------:R-:W-:Y:S02]  /*52e0*/  LOP3.LUT P4, RZ, R2.reuse, 0xff000000, RZ, 0xc0, !PT ;  /* 0xff00000002ff7812 */ /* 0x040fe4000788c0ff */
[C---:B------:R-:W-:Y:S02]  /*52f0*/  LOP3.LUT P5, RZ, R3.reuse, 0xff00, RZ, 0xc0, !PT ;  /* 0x0000ff0003ff7812 */ /* 0x040fe400078ac0ff */
[----:B------:R-:W-:Y:S02]  /*5300*/  ISETP.GE.U32.AND.EX P3, PT, R3, 0x1000000, PT, P3 ;  /* 0x010000000300780c */ /* 0x000fe40003f66130 */
[----:B------:R-:W-:Y:S02]  /*5310*/  LOP3.LUT P6, RZ, R2, 0xff, RZ, 0xc0, !PT ;  /* 0x000000ff02ff7812 */ /* 0x000fe400078cc0ff */
[----:B------:R-:W-:-:S02]  /*5320*/  FSEL R32, R32, RZ, P3 ;  /* 0x000000ff20207208 */ /* 0x000fc40001800000 */
[----:B------:R-:W-:Y:S02]  /*5330*/  FSEL R3, R28, RZ, P5 ;  /* 0x000000ff1c037208 */ /* 0x000fe40002800000 */
[----:B------:R-:W-:Y:S02]  /*5340*/  FSEL R0, R22, RZ, P4 ;  /* 0x000000ff16007208 */ /* 0x000fe40002000000 */
[----:B------:R-:W-:Y:S02]  /*5350*/  FSEL R20, R118, RZ, P6 ;  /* 0x000000ff76147208 */ /* 0x000fe40003000000 */
[----:B------:R-:W-:Y:S02]  /*5360*/  F2FP.BF16.F32.PACK_AB R23, R32, R23 ;  /* 0x000000172017723e */ /* 0x000fe400000010ff */
[----:B------:R-:W-:Y:S02]  /*5370*/  F2FP.BF16.F32.PACK_AB R22, R3, R26 ;  /* 0x0000001a0316723e */ /* 0x000fe400000010ff */
[----:B------:R-:W-:-:S02]  /*5380*/  F2FP.BF16.F32.PACK_AB R21, R0, R21 ;  /* 0x000000150015723e */ /* 0x000fc400000010ff */
[----:B------:R-:W-:-:S07]  /*5390*/  F2FP.BF16.F32.PACK_AB R20, R27, R20 ;  /* 0x000000141b14723e */ /* 0x000fce00000010ff */
.L_x_454:
[----:B------:R-:W0:Y:S01]  /*53a0*/  @P0 LDC.64 R2, c[0x0][0x478] ;  /* 0x00011e00ff020b82 */ /* 0x000e220000000a00 */
[----:B------:R-:W-:-:S04]  /*53b0*/  IMAD.WIDE.U32 R24, R119, 0x10, R24 ;  /* 0x0000001077187825 */ /* 0x000fc800078e0018 */
[----:B0-----:R-:W-:-:S05]  /*53c0*/  @P0 IMAD.WIDE.U32 R2, R119, 0x10, R2 ;  /* 0x0000001077020825 */ /* 0x001fca00078e0002 */
[----:B------:R2:W-:Y:S04]  /*53d0*/  @P0 STG.E.128 desc[UR6][R2.64], R16 ;  /* 0x0000001002000986 */ /* 0x0005e8000c101d06 */
[----:B------:R2:W-:Y:S02]  /*53e0*/  STG.E.128 desc[UR6][R24.64], R20 ;  /* 0x0000001418007986 */ /* 0x0005e4000c101d06 */
.L_x_448:
[----:B012---:R-:W0:Y:S01]  /*53f0*/  LDC.64 R2, c[0x0][0x380] ;  /* 0x0000e000ff027b82 */ /* 0x007e220000000a00 */
[----:B------:R-:W-:Y:S02]  /*5400*/  PLOP3.LUT P2, PT, P2, PT, PT, 0x8, 0x80 ;  /* 0x000000000080781c */ /* 0x000fe4000174e170 */
[----:B0-----:R-:W-:-:S04]  /*5410*/  IADD3 R104, PT, PT, R104, R2, RZ ;  /* 0x0000000268687210 */ /* 0x001fc80007ffe0ff */
        /* <DEDUP_REMOVED lines=9> */
[----:B------:R-:W-:-:S07]  /*54b0*/  MOV R11, R85 ;  /* 0x00000055000b7202 */ /* 0x000fce0000000f00 */
.L_x_445:
        /* <DEDUP_REMOVED lines=21> */
.L_x_456:
        /* <DEDUP_REMOVED lines=15> */
.L_x_10663:


//--------------------- .text._ZN10layer_norm22ln_bwd_finalize_kernelINS_22Kernel_traits_finalizeILj6144E13__nv_bfloat16S2_S2_S2_fjLb0ELj1024ELj4ENS_18Kernel_traits_baseILj6144ES2_S2_S2_S2_fjLj1024EEEEELb0ELb0EEEvNS_9BwdParamsE --------------------------
	.section	.text._ZN10layer_norm22ln_bwd_finalize_kernelINS_22Kernel_traits_finalizeILj6144E13__nv_bfloat16S2_S2_S2_fjLb0ELj1024ELj4ENS_18Kernel_traits_baseILj6144ES2_S2_S2_S2_fjLj1024EEEEELb0ELb0EEEvNS_9BwdParamsE,"ax",@progbits
	.align	128
        .global         _ZN10layer_norm22ln_bwd_finalize_kernelINS_22Kernel_traits_finalizeILj6144E13__nv_bfloat16S2_S2_S2_fjLb0ELj1024ELj4ENS_18Kernel_traits_baseILj6144ES2_S2_S2_S2_fjLj1024EEEEELb0ELb0EEEvNS_9BwdParamsE
        .type           _ZN10layer_norm22ln_bwd_finalize_kernelINS_22Kernel_traits_finalizeILj6144E13__nv_bfloat16S2_S2_S2_fjLb0ELj1024ELj4ENS_18Kernel_traits_baseILj6144ES2_S2_S2_S2_fjLj1024EEEEELb0ELb0EEEvNS_9BwdParamsE,@function
        .size           _ZN10layer_norm22ln_bwd_finalize_kernelINS_22Kernel_traits_finalizeILj6144E13__nv_bfloat16S2_S2_S2_fjLb0ELj1024ELj4ENS_18Kernel_traits_baseILj6144ES2_S2_S2_S2_fjLj1024EEEEELb0ELb0EEEvNS_9BwdParamsE,(.L_x_10664 - _ZN10layer_norm22ln_bwd_finalize_kernelINS_22Kernel_traits_finalizeILj6144E13__nv_bfloat16S2_S2_S2_fjLb0ELj1024ELj4ENS_18Kernel_traits_baseILj6144ES2_S2_S2_S2_fjLj1024EEEEELb0ELb0EEEvNS_9BwdParamsE)
        .other          _ZN10layer_norm22ln_bwd_finalize_kernelINS_22Kernel_traits_finalizeILj6144E13__nv_bfloat16S2_S2_S2_fjLb0ELj1024ELj4ENS_18Kernel_traits_baseILj6144ES2_S2_S2_S2_fjLj1024EEEEELb0ELb0EEEvNS_9BwdParamsE,@"STO_CUDA_ENTRY STV_DEFAULT"
_ZN10layer_norm22ln_bwd_finalize_kernelINS_22Kernel_traits_finalizeILj6144E13__nv_bfloat16S2_S2_S2_fjLb0ELj1024ELj4ENS_18Kernel_traits_baseILj6144ES2_S2_S2_S2_fjLj1024EEEEELb0ELb0EEEvNS_9BwdParamsE:
.text._ZN10layer_norm22ln_bwd_finalize_kernelINS_22Kernel_traits_finalizeILj6144E13__nv_bfloat16S2_S2_S2_fjLb0ELj1024ELj4ENS_18Kernel_traits_baseILj6144ES2_S2_S2_S2_fjLj1024EEEEELb0ELb0EEEvNS_9BwdParamsE:
[----:B------:R-:W-:Y:S01]  /*0000*/  LDC R1, c[0x0][0x37c] ;  /* 0x0000df00ff017b82 */ /* 0x000fe20000000800 */
[----:B------:R-:W0:Y:S01]  /*0010*/  S2R R0, SR_CTAID.X ;  /* 0x0000000000007919 */ /* 0x000e220000002500 */
[----:B------:R-:W1:Y:S01]  /*0020*/  S2R R2, SR_TID.X ;  /* 0x0000000000027919 */ /* 0x000e620000002100 */
[----:B0-----:R-:W-:-:S04]  /*0030*/  SHF.L.U32 R59, R0, 0x5, RZ ;  /* 0x00000005003b7819 */ /* 0x001fc800000006ff */
[----:B-1----:R-:W-:-:S04]  /*0040*/  LOP3.LUT R3, R59, 0x1f, R2, 0xf8, !PT ;  /* 0x0000001f3b037812 */ /* 0x002fc800078ef802 */
[----:B------:R-:W-:-:S13]  /*0050*/  ISETP.GT.U32.AND P0, PT, R3, 0x17ff, PT ;  /* 0x000017ff0300780c */ /* 0x000fda0003f04070 */
[----:B------:R-:W-:Y:S05]  /*0060*/  @P0 EXIT ;  /* 0x000000000000094d */ /* 0x000fea0003800000 */
[----:B------:R-:W0:Y:S01]  /*0070*/  LDC R56, c[0x0][0x388] ;  /* 0x0000e200ff387b82 */ /* 0x000e220000000800 */
[----:B------:R-:W1:Y:S01]  /*0080*/  LDCU UR8, c[0x0][0x380] ;  /* 0x00007000ff0877ac */ /* 0x000e620008000800 */
[----:B------:R-:W-:Y:S01]  /*0090*/  SHF.R.U32.HI R58, RZ, 0x5, R2 ;  /* 0x00000005ff3a7819 */ /* 0x000fe20000011602 */
[----:B------:R-:W-:Y:S01]  /*00a0*/  BSSY.RECONVERGENT B0, `(.L_x_457) ;  /* 0x0000142000007945 */ /* 0x000fe20003800200 */
[----:B------:R-:W-:Y:S01]  /*00b0*/  SHF.L.U32 R0, R0, 0x4, RZ ;  /* 0x0000000400007819 */ /* 0x000fe200000006ff */
[----:B------:R-:W2:Y:S01]  /*00c0*/  LDCU.64 UR6, c[0x0][0x358] ;  /* 0x00006b00ff0677ac */ /* 0x000ea20008000a00 */
[----:B------:R-:W-:Y:S01]  /*00d0*/  LOP3.LUT R17, R2, 0x1f, RZ, 0xc0, !PT ;  /* 0x0000001f02117812 */ /* 0x000fe200078ec0ff */
[----:B------:R-:W-:Y:S01]  /*00e0*/  HFMA2 R36, -RZ, RZ, 0, 0 ;  /* 0x00000000ff247431 */ /* 0x000fe200000001ff */
[----:B------:R-:W-:Y:S02]  /*00f0*/  LOP3.LUT R0, R0, 0x7ffffff0, RZ, 0xc0, !PT ;  /* 0x7ffffff000007812 */ /* 0x000fe400078ec0ff */
[----:B------:R-:W-:-:S02]  /*0100*/  MOV R2, RZ ;  /* 0x000000ff00027202 */ /* 0x000fc40000000f00 */
[----:B------:R-:W-:Y:S02]  /*0110*/  IADD3 R57, PT, PT, R17, R0, RZ ;  /* 0x0000000011397210 */ /* 0x000fe40007ffe0ff */
[----:B-1----:R-:W-:-:S04]  /*0120*/  ISETP.GE.U32.AND P0, PT, R58, UR8, PT ;  /* 0x000000083a007c0c */ /* 0x002fc8000bf06070 */
[----:B0-----:R-:W-:-:S13]  /*0130*/  ISETP.GE.U32.OR P0, PT, R3, R56, P0 ;  /* 0x000000380300720c */ /* 0x001fda0000706470 */
[----:B--2---:R-:W-:Y:S05]  /*0140*/  @P0 BRA `(.L_x_458) ;  /* 0x0000001000dc0947 */ /* 0x004fea0003800000 */
[----:B------:R-:W-:Y:S01]  /*0150*/  LOP3.LUT R3, R58, 0x20, RZ, 0xfc, !PT ;  /* 0x000000203a037812 */ /* 0x000fe200078efcff */
[----:B------:R-:W-:Y:S01]  /*0160*/  BSSY.RECONVERGENT B1, `(.L_x_459) ;  /* 0x00000b2000017945 */ /* 0x000fe20003800200 */
[-C--:B------:R-:W-:Y:S02]  /*0170*/  LOP3.LUT R5, RZ, R58.reuse, RZ, 0x33, !PT ;  /* 0x0000003aff057212 */ /* 0x080fe400078e33ff */
[----:B------:R-:W-:Y:S02]  /*0180*/  VIMNMX.U32 R0, PT, PT, R3, UR8, !PT ;  /* 0x0000000803007c48 */ /* 0x000fe4000ffe0000 */
[----:B------:R-:W-:Y:S02]  /*0190*/  MOV R2, RZ ;  /* 0x000000ff00027202 */ /* 0x000fe40000000f00 */
[----:B------:R-:W-:Y:S02]  /*01a0*/  IADD3 R5, PT, PT, R0, R5, RZ ;  /* 0x0000000500057210 */ /* 0x000fe40007ffe0ff */
[----:B------:R-:W-:-:S02]  /*01b0*/  MOV R0, R58 ;  /* 0x0000003a00007202 */ /* 0x000fc40000000f00 */
[C---:B------:R-:W-:Y:S02]  /*01c0*/  ISETP.GE.U32.AND P0, PT, R5.reuse, 0x1e0, PT ;  /* 0x000001e00500780c */ /* 0x040fe40003f06070 */
[----:B------:R-:W-:Y:S02]  /*01d0*/  MOV R36, RZ ;  /* 0x000000ff00247202 */ /* 0x000fe40000000f00 */
[----:B------:R-:W-:-:S09]  /*01e0*/  LEA.HI R5, R5, 0x1, RZ, 0x1b ;  /* 0x0000000105057811 */ /* 0x000fd200078fd8ff */
[----:B------:R-:W-:Y:S05]  /*01f0*/  @!P0 BRA `(.L_x_460) ;  /* 0x0000000800a08947 */ /* 0x000fea0003800000 */
[C---:B------:R-:W-:Y:S01]  /*0200*/  LOP3.LUT R7, R58.reuse, 0x180, RZ, 0xfc, !PT ;  /* 0x000001803a077812 */ /* 0x040fe200078efcff */
[-CC-:B------:R-:W-:Y:S01]  /*0210*/  IMAD R4, R3, R56.reuse, R59.reuse ;  /* 0x0000003803047224 */ /* 0x180fe200078e023b */
[C---:B------:R-:W-:Y:S01]  /*0220*/  LOP3.LUT R2, R58.reuse, 0x120, RZ, 0xfc, !PT ;  /* 0x000001203a027812 */ /* 0x040fe200078efcff */
[CCC-:B------:R-:W-:Y:S01]  /*0230*/  IMAD R32, R58.reuse, R56.reuse, R59.reuse ;  /* 0x000000383a207224 */ /* 0x1c0fe200078e023b */
[C---:B------:R-:W-:Y:S01]  /*0240*/  LOP3.LUT R9, R58.reuse, 0x1a0, RZ, 0xfc, !PT ;  /* 0x000001a03a097812 */ /* 0x040fe200078efcff */
[-CC-:B------:R-:W-:Y:S01]  /*0250*/  IMAD R10, R7, R56.reuse, R59.reuse ;  /* 0x00000038070a7224 */ /* 0x180fe200078e023b */
[----:B------:R-:W-:Y:S01]  /*0260*/  LOP3.LUT R3, R58, 0x140, RZ, 0xfc, !PT ;  /* 0x000001403a037812 */ /* 0x000fe200078efcff */
[-CC-:B------:R-:W-:Y:S01]  /*0270*/  IMAD R2, R2, R56.reuse, R59.reuse ;  /* 0x0000003802027224 */ /* 0x180fe200078e023b */
[C---:B------:R-:W-:Y:S01]  /*0280*/  LOP3.LUT R11, R58.reuse, 0x1c0, RZ, 0xfc, !PT ;  /* 0x000001c03a0b7812 */ /* 0x040fe200078efcff */
[----:B------:R-:W-:Y:S01]  /*0290*/  IMAD R12, R9, R56, R59 ;  /* 0x00000038090c7224 */ /* 0x000fe200078e023b */
[----:B------:R-:W-:-:S02]  /*02a0*/  LOP3.LUT R13, R58, 0x1e0, RZ, 0xfc, !PT ;  /* 0x000001e03a0d7812 */ /* 0x000fc400078efcff */
[C---:B------:R-:W-:Y:S01]  /*02b0*/  LOP3.LUT R0, R58.reuse, 0x100, RZ, 0xfc, !PT ;  /* 0x000001003a007812 */ /* 0x040fe200078efcff */
[-CC-:B------:R-:W-:Y:S01]  /*02c0*/  IMAD R14, R11, R56.reuse, R59.reuse ;  /* 0x000000380b0e7224 */ /* 0x180fe200078e023b */
[C---:B------:R-:W-:Y:S01]  /*02d0*/  LOP3.LUT R6, R58.reuse, 0x160, RZ, 0xfc, !PT ;  /* 0x000001603a067812 */ /* 0x040fe200078efcff */
[-CC-:B------:R-:W-:Y:S01]  /*02e0*/  IMAD R18, R13, R56.reuse, R59.reuse ;  /* 0x000000380d127224 */ /* 0x180fe200078e023b */
[----:B------:R-:W-:Y:S01]  /*02f0*/  LOP3.LUT R15, R58, 0x80, RZ, 0xfc, !PT ;  /* 0x000000803a0f7812 */ /* 0x000fe200078efcff */
[-CC-:B------:R-:W-:Y:S01]  /*0300*/  IMAD R0, R0, R56.reuse, R59.reuse ;  /* 0x0000003800007224 */ /* 0x180fe200078e023b */
[----:B------:R-:W-:Y:S01]  /*0310*/  LOP3.LUT R16, R58, 0xa0, RZ, 0xfc, !PT ;  /* 0x000000a03a107812 */ /* 0x000fe200078efcff */
[-CC-:B------:R-:W-:Y:S01]  /*0320*/  IMAD R8, R6, R56.reuse, R59.reuse ;  /* 0x0000003806087224 */ /* 0x180fe200078e023b */
[C---:B------:R-:W-:Y:S01]  /*0330*/  LOP3.LUT R19, R58.reuse, 0xc0, RZ, 0xfc, !PT ;  /* 0x000000c03a137812 */ /* 0x040fe200078efcff */
[-CC-:B------:R-:W-:Y:S01]  /*0340*/  IMAD R20, R15, R56.reuse, R59.reuse ;  /* 0x000000380f147224 */ /* 0x180fe200078e023b */
[----:B------:R-:W-:Y:S01]  /*0350*/  LOP3.LUT R21, R58, 0xe0, RZ, 0xfc, !PT ;  /* 0x000000e03a157812 */ /* 0x000fe200078efcff */
[-CC-:B------:R-:W-:Y:S01]  /*0360*/  IMAD R22, R16, R56.reuse, R59.reuse ;  /* 0x0000003810167224 */ /* 0x180fe200078e023b */
[C---:B------:R-:W-:Y:S01]  /*0370*/  LOP3.LUT R23, R58.reuse, 0x40, RZ, 0xfc, !PT ;  /* 0x000000403a177812 */ /* 0x040fe200078efcff */
[-CC-:B------:R-:W-:Y:S01]  /*0380*/  IMAD R24, R19, R56.reuse, R59.reuse ;  /* 0x0000003813187224 */ /* 0x180fe200078e023b */
[----:B------:R-:W-:Y:S01]  /*0390*/  LOP3.LUT R25, R58, 0x60, RZ, 0xfc, !PT ;  /* 0x000000603a197812 */ /* 0x000fe200078efcff */
[-CC-:B------:R-:W-:Y:S01]  /*03a0*/  IMAD R26, R21, R56.reuse, R59.reuse ;  /* 0x00000038151a7224 */ /* 0x180fe200078e023b */
[----:B------:R-:W-:Y:S01]  /*03b0*/  LOP3.LUT R27, R5, 0xffffff0, RZ, 0xc0, !PT ;  /* 0x0ffffff0051b7812 */ /* 0x000fe200078ec0ff */
[--C-:B------:R-:W-:Y:S01]  /*03c0*/  IMAD R28, R23, R56, R59.reuse ;  /* 0x00000038171c7224 */ /* 0x100fe200078e023b */
[----:B------:R-:W-:Y:S01]  /*03d0*/  IADD3 R5, PT, PT, R17, R4, RZ ;  /* 0x0000000411057210 */ /* 0x000fe20007ffe0ff */
[--C-:B------:R-:W-:Y:S01]  /*03e0*/  IMAD R4, R3, R56, R59.reuse ;  /* 0x0000003803047224 */ /* 0x100fe200078e023b */
[----:B------:R-:W-:Y:S01]  /*03f0*/  IADD3 R9, PT, PT, R17, R10, RZ ;  /* 0x0000000a11097210 */ /* 0x000fe20007ffe0ff */
[----:B------:R-:W-:Y:S01]  /*0400*/  IMAD R30, R25, R56, R59 ;  /* 0x00000038191e7224 */ /* 0x000fe200078e023b */
[C---:B------:R-:W-:Y:S01]  /*0410*/  IADD3 R6, PT, PT, R17.reuse, R2, RZ ;  /* 0x0000000211067210 */ /* 0x040fe20007ffe0ff */
[----:B------:R-:W-:Y:S01]  /*0420*/  HFMA2 R2, -RZ, RZ, 0, 0 ;  /* 0x00000000ff027431 */ /* 0x000fe200000001ff */
[----:B------:R-:W-:-:S02]  /*0430*/  IADD3 R10, PT, PT, R17, R12, RZ ;  /* 0x0000000c110a7210 */ /* 0x000fc40007ffe0ff */
[C---:B------:R-:W-:Y:S02]  /*0440*/  IADD3 R7, PT, PT, R17.reuse, R4, RZ ;  /* 0x0000000411077210 */ /* 0x040fe40007ffe0ff */
[C---:B------:R-:W-:Y:S02]  /*0450*/  IADD3 R11, PT, PT, R17.reuse, R14, RZ ;  /* 0x0000000e110b7210 */ /* 0x040fe40007ffe0ff */
[C---:B------:R-:W-:Y:S02]  /*0460*/  IADD3 R12, PT, PT, R17.reuse, R18, RZ ;  /* 0x00000012110c7210 */ /* 0x040fe40007ffe0ff */
[C---:B------:R-:W-:Y:S02]  /*0470*/  IADD3 R3, PT, PT, R17.reuse, R32, RZ ;  /* 0x0000002011037210 */ /* 0x040fe40007ffe0ff */
[C---:B------:R-:W-:Y:S02]  /*0480*/  IADD3 R16, PT, PT, R17.reuse, R0, RZ ;  /* 0x0000000011107210 */ /* 0x040fe40007ffe0ff */
[----:B------:R-:W-:-:S02]  /*0490*/  IADD3 R8, PT, PT, R17, R8, RZ ;  /* 0x0000000811087210 */ /* 0x000fc40007ffe0ff */
[C---:B------:R-:W-:Y:S02]  /*04a0*/  IADD3 R18, PT, PT, R17.reuse, R20, RZ ;  /* 0x0000001411127210 */ /* 0x040fe40007ffe0ff */
[C---:B------:R-:W-:Y:S02]  /*04b0*/  IADD3 R13, PT, PT, R17.reuse, R22, RZ ;  /* 0x00000016110d7210 */ /* 0x040fe40007ffe0ff */
[C---:B------:R-:W-:Y:S02]  /*04c0*/  IADD3 R14, PT, PT, R17.reuse, R24, RZ ;  /* 0x00000018110e7210 */ /* 0x040fe40007ffe0ff */
[C---:B------:R-:W-:Y:S02]  /*04d0*/  IADD3 R15, PT, PT, R17.reuse, R26, RZ ;  /* 0x0000001a110f7210 */ /* 0x040fe40007ffe0ff */
[C---:B------:R-:W-:Y:S02]  /*04e0*/  IADD3 R4, PT, PT, R17.reuse, R28, RZ ;  /* 0x0000001c11047210 */ /* 0x040fe40007ffe0ff */
[----:B------:R-:W-:-:S02]  /*04f0*/  IADD3 R17, PT, PT, R17, R30, RZ ;  /* 0x0000001e11117210 */ /* 0x000fc40007ffe0ff */
[----:B------:R-:W-:Y:S02]  /*0500*/  MOV R0, R58 ;  /* 0x0000003a00007202 */ /* 0x000fe40000000f00 */
[----:B------:R-:W-:-:S07]  /*0510*/  IADD3 R19, PT, PT, -R27, RZ, RZ ;  /* 0x000000ff1b137210 */ /* 0x000fce0007ffe1ff */
.L_x_461:
[----:B------:R-:W0:Y:S08]  /*0520*/  LDC.64 R52, c[0x0][0x440] ;  /* 0x00011000ff347b82 */ /* 0x000e300000000a00 */
[----:B------:R-:W1:Y:S01]  /*0530*/  LDC.64 R54, c[0x0][0x448] ;  /* 0x00011200ff367b82 */ /* 0x000e620000000a00 */
[----:B0-----:R-:W-:-:S04]  /*0540*/  IMAD.WIDE.U32 R28, R5, 0x4, R52 ;  /* 0x00000004051c7825 */ /* 0x001fc800078e0034 */
[--C-:B------:R-:W-:Y:S01]  /*0550*/  IMAD.WIDE.U32 R26, R3, 0x4, R52.reuse ;  /* 0x00000004031a7825 */ /* 0x100fe200078e0034 */
[----:B------:R0:W2:Y:S03]  /*0560*/  LDG.E R50, desc[UR6][R28.64] ;  /* 0x000000061c327981 */ /* 0x0000a6000c1e1900 */
[----:B------:R-:W-:Y:S01]  /*0570*/  IMAD.WIDE.U32 R24, R13, 0x4, R52 ;  /* 0x000000040d187825 */ /* 0x000fe200078e0034 */
[----:B------:R3:W4:Y:S03]  /*0580*/  LDG.E R51, desc[UR6][R26.64] ;  /* 0x000000061a337981 */ /* 0x000726000c1e1900 */
[----:B-1----:R-:W-:Y:S02]  /*0590*/  IMAD.WIDE.U32 R46, R3, 0x4, R54 ;  /* 0x00000004032e7825 */ /* 0x002fe400078e0036 */
[----:B------:R-:W5:Y:S02]  /*05a0*/  LDG.E R25, desc[UR6][R24.64] ;  /* 0x0000000618197981 */ /* 0x000f64000c1e1900 */
[----:B------:R-:W-:-:S02]  /*05b0*/  IMAD.WIDE.U32 R22, R14, 0x4, R52 ;  /* 0x000000040e167825 */ /* 0x000fc400078e0034 */
[----:B------:R-:W5:Y:S02]  /*05c0*/  LDG.E R46, desc[UR6][R46.64] ;  /* 0x000000062e2e7981 */ /* 0x000f64000c1e1900 */
[----:B------:R-:W-:-:S04]  /*05d0*/  IMAD.WIDE.U32 R20, R15, 0x4, R52 ;  /* 0x000000040f147825 */ /* 0x000fc800078e0034 */
[----:B0-----:R-:W-:Y:S01]  /*05e0*/  IMAD.WIDE.U32 R28, R16, 0x4, R52 ;  /* 0x00000004101c7825 */ /* 0x001fe200078e0034 */
[----:B------:R-:W5:Y:S03]  /*05f0*/  LDG.E R24, desc[UR6][R22.64] ;  /* 0x0000000616187981 */ /* 0x000f66000c1e1900 */
[----:B------:R-:W-:-:S04]  /*0600*/  IMAD.WIDE.U32 R44, R5, 0x4, R54 ;  /* 0x00000004052c7825 */ /* 0x000fc800078e0036 */
[--C-:B------:R-:W-:Y:S02]  /*0610*/  IMAD.WIDE.U32 R48, R4, 0x4, R52.reuse ;  /* 0x0000000404307825 */ /* 0x100fe400078e0034 */
[----:B------:R-:W5:Y:S04]  /*0620*/  LDG.E R44, desc[UR6][R44.64] ;  /* 0x000000062c2c7981 */ /* 0x000f68000c1e1900 */
[----:B------:R0:W5:Y:S01]  /*0630*/  LDG.E R23, desc[UR6][R20.64] ;  /* 0x0000000614177981 */ /* 0x000162000c1e1900 */
[----:B------:R-:W-:-:S03]  /*0640*/  IMAD.WIDE.U32 R40, R18, 0x4, R52 ;  /* 0x0000000412287825 */ /* 0x000fc600078e0034 */
[----:B------:R1:W5:Y:S01]  /*0650*/  LDG.E R22, desc[UR6][R28.64] ;  /* 0x000000061c167981 */ /* 0x000362000c1e1900 */
[----:B---3--:R-:W-:-:S03]  /*0660*/  IMAD.WIDE.U32 R26, R7, 0x4, R52 ;  /* 0x00000004071a7825 */ /* 0x008fc600078e0034 */
[----:B------:R-:W3:Y:S01]  /*0670*/  LDG.E R48, desc[UR6][R48.64] ;  /* 0x0000000630307981 */ /* 0x000ee2000c1e1900 */
[----:B0-----:R-:W-:-:S03]  /*0680*/  IMAD.WIDE.U32 R20, R6, 0x4, R52 ;  /* 0x0000000406147825 */ /* 0x001fc600078e0034 */
[----:B------:R-:W3:Y:S01]  /*0690*/  LDG.E R40, desc[UR6][R40.64] ;  /* 0x0000000628287981 */ /* 0x000ee2000c1e1900 */
[----:B-1----:R-:W-:-:S03]  /*06a0*/  IMAD.WIDE.U32 R28, R4, 0x4, R54 ;  /* 0x00000004041c7825 */ /* 0x002fc600078e0036 */
[----:B------:R-:W3:Y:S01]  /*06b0*/  LDG.E R21, desc[UR6][R20.64] ;  /* 0x0000000614157981 */ /* 0x000ee2000c1e1900 */
[----:B------:R-:W-:-:S03]  /*06c0*/  IMAD.WIDE.U32 R42, R17, 0x4, R52 ;  /* 0x00000004112a7825 */ /* 0x000fc600078e0034 */
[----:B------:R-:W3:Y:S01]  /*06d0*/  LDG.E R38, desc[UR6][R28.64] ;  /* 0x000000061c267981 */ /* 0x000ee2000c1e1900 */
[----:B------:R-:W-:-:S03]  /*06e0*/  IMAD.WIDE.U32 R32, R17, 0x4, R54 ;  /* 0x0000000411207825 */ /* 0x000fc600078e0036 */
[----:B------:R-:W3:Y:S01]  /*06f0*/  LDG.E R42, desc[UR6][R42.64] ;  /* 0x000000062a2a7981 */ /* 0x000ee2000c1e1900 */
[----:B------:R-:W-:-:S03]  /*0700*/  IMAD.WIDE.U32 R34, R18, 0x4, R54 ;  /* 0x0000000412227825 */ /* 0x000fc600078e0036 */
[----:B------:R0:W3:Y:S04]  /*0710*/  LDG.E R20, desc[UR6][R26.64] ;  /* 0x000000061a147981 */ /* 0x0000e8000c1e1900 */
[----:B------:R1:W3:Y:S01]  /*0720*/  LDG.E R41, desc[UR6][R32.64] ;  /* 0x0000000620297981 */ /* 0x0002e2000c1e1900 */
[----:B------:R-:W-:-:S03]  /*0730*/  IMAD.WIDE.U32 R30, R9, 0x4, R52 ;  /* 0x00000004091e7825 */ /* 0x000fc600078e0034 */
[----:B------:R1:W3:Y:S01]  /*0740*/  LDG.E R43, desc[UR6][R34.64] ;  /* 0x00000006222b7981 */ /* 0x0002e2000c1e1900 */
[----:B0-----:R-:W-:-:S03]  /*0750*/  IMAD.WIDE.U32 R26, R8, 0x4, R52 ;  /* 0x00000004081a7825 */ /* 0x001fc600078e0034 */
[----:B------:R-:W3:Y:S01]  /*0760*/  LDG.E R39, desc[UR6][R30.64] ;  /* 0x000000061e277981 */ /* 0x000ee2000c1e1900 */
[----:B-1----:R-:W-:-:S03]  /*0770*/  IMAD.WIDE.U32 R32, R13, 0x4, R54 ;  /* 0x000000040d207825 */ /* 0x002fc600078e0036 */
[----:B------:R0:W3:Y:S01]  /*0780*/  LDG.E R37, desc[UR6][R26.64] ;  /* 0x000000061a257981 */ /* 0x0000e2000c1e1900 */
[----:B------:R-:W-:-:S03]  /*0790*/  IMAD.WIDE.U32 R34, R14, 0x4, R54 ;  /* 0x000000040e227825 */ /* 0x000fc600078e0036 */
[----:B------:R-:W3:Y:S01]  /*07a0*/  LDG.E R32, desc[UR6][R32.64] ;  /* 0x0000000620207981 */ /* 0x000ee2000c1e1900 */
[----:B------:R-:W-:-:S03]  /*07b0*/  IMAD.WIDE.U32 R28, R11, 0x4, R52 ;  /* 0x000000040b1c7825 */ /* 0x000fc600078e0034 */
[----:B------:R-:W3:Y:S01]  /*07c0*/  LDG.E R34, desc[UR6][R34.64] ;  /* 0x0000000622227981 */ /* 0x000ee2000c1e1900 */
[----:B0-----:R-:W-:-:S03]  /*07d0*/  IMAD.WIDE.U32 R26, R10, 0x4, R52 ;  /* 0x000000040a1a7825 */ /* 0x001fc600078e0034 */
[----:B------:R0:W3:Y:S01]  /*07e0*/  LDG.E R47, desc[UR6][R28.64] ;  /* 0x000000061c2f7981 */ /* 0x0000e2000c1e1900 */
[----:B------:R-:W-:-:S03]  /*07f0*/  IMAD.WIDE.U32 R30, R12, 0x4, R52 ;  /* 0x000000040c1e7825 */ /* 0x000fc600078e0034 */
[----:B------:R1:W3:Y:S04]  /*0800*/  LDG.E R45, desc[UR6][R26.64] ;  /* 0x000000061a2d7981 */ /* 0x0002e8000c1e1900 */
[----:B------:R1:W3:Y:S01]  /*0810*/  LDG.E R49, desc[UR6][R30.64] ;  /* 0x000000061e317981 */ /* 0x0002e2000c1e1900 */
[----:B0-----:R-:W-:-:S04]  /*0820*/  IMAD.WIDE.U32 R28, R16, 0x4, R54 ;  /* 0x00000004101c7825 */ /* 0x001fc800078e0036 */
[--C-:B-1----:R-:W-:Y:S01]  /*0830*/  IMAD.WIDE.U32 R26, R15, 0x4, R54.reuse ;  /* 0x000000040f1a7825 */ /* 0x102fe200078e0036 */
[----:B------:R-:W3:Y:S03]  /*0840*/  LDG.E R35, desc[UR6][R28.64] ;  /* 0x000000061c237981 */ /* 0x000ee6000c1e1900 */
[--C-:B------:R-:W-:Y:S01]  /*0850*/  IMAD.WIDE.U32 R30, R6, 0x4, R54.reuse ;  /* 0x00000004061e7825 */ /* 0x100fe200078e0036 */
[----:B------:R0:W3:Y:S05]  /*0860*/  LDG.E R33, desc[UR6][R26.64] ;  /* 0x000000061a217981 */ /* 0x0000ea000c1e1900 */
[----:B------:R-:W3:Y:S01]  /*0870*/  LDG.E R30, desc[UR6][R30.64] ;  /* 0x000000061e1e7981 */ /* 0x000ee2000c1e1900 */
[----:B0-----:R-:W-:-:S05]  /*0880*/  IMAD.WIDE.U32 R26, R7, 0x4, R54 ;  /* 0x00000004071a7825 */ /* 0x001fca00078e0036 */
[----:B------:R0:W3:Y:S01]  /*0890*/  LDG.E R31, desc[UR6][R26.64] ;  /* 0x000000061a1f7981 */ /* 0x0000e2000c1e1900 */
[----:B------:R-:W-:-:S06]  /*08a0*/  IMAD.WIDE.U32 R28, R8, 0x4, R54 ;  /* 0x00000004081c7825 */ /* 0x000fcc00078e0036 */
[----:B------:R-:W3:Y:S01]  /*08b0*/  LDG.E R28, desc[UR6][R28.64] ;  /* 0x000000061c1c7981 */ /* 0x000ee2000c1e1900 */
[----:B0-----:R-:W-:-:S05]  /*08c0*/  IMAD.WIDE.U32 R26, R9, 0x4, R54 ;  /* 0x00000004091a7825 */ /* 0x001fca00078e0036 */
[----:B------:R0:W3:Y:S02]  /*08d0*/  LDG.E R52, desc[UR6][R26.64] ;  /* 0x000000061a347981 */ /* 0x0000e4000c1e1900 */
[----:B0-----:R-:W-:-:S05]  /*08e0*/  IMAD.WIDE.U32 R26, R10, 0x4, R54 ;  /* 0x000000040a1a7825 */ /* 0x001fca00078e0036 */
[----:B------:R0:W3:Y:S02]  /*08f0*/  LDG.E R53, desc[UR6][R26.64] ;  /* 0x000000061a357981 */ /* 0x0000e4000c1e1900 */
[----:B0-----:R-:W-:-:S05]  /*0900*/  IMAD.WIDE.U32 R26, R11, 0x4, R54 ;  /* 0x000000040b1a7825 */ /* 0x001fca00078e0036 */
[----:B------:R0:W3:Y:S02]  /*0910*/  LDG.E R60, desc[UR6][R26.64] ;  /* 0x000000061a3c7981 */ /* 0x0000e4000c1e1900 */
[----:B0-----:R-:W-:-:S05]  /*0920*/  IMAD.WIDE.U32 R26, R12, 0x4, R54 ;  /* 0x000000040c1a7825 */ /* 0x001fca00078e0036 */
[----:B------:R-:W3:Y:S01]  /*0930*/  LDG.E R54, desc[UR6][R26.64] ;  /* 0x000000061a367981 */ /* 0x000ee2000c1e1900 */
[----:B------:R-:W-:-:S04]  /*0940*/  IADD3 R19, PT, PT, R19, 0x10, RZ ;  /* 0x0000001013137810 */ /* 0x000fc80007ffe0ff */
[----:B------:R-:W-:Y:S02]  /*0950*/  ISETP.NE.AND P0, PT, R19, RZ, PT ;  /* 0x000000ff1300720c */ /* 0x000fe40003f05270 */
[----:B------:R-:W-:Y:S02]  /*0960*/  IADD3 R0, PT, PT, R0, 0x200, RZ ;  /* 0x0000020000007810 */ /* 0x000fe40007ffe0ff */
[C---:B------:R-:W-:Y:S02]  /*0970*/  LEA R3, R56.reuse, R3, 0x9 ;  /* 0x0000000338037211 */ /* 0x040fe400078e48ff */
[C---:B------:R-:W-:Y:S02]  /*0980*/  LEA R5, R56.reuse, R5, 0x9 ;  /* 0x0000000538057211 */ /* 0x040fe400078e48ff */
[C---:B------:R-:W-:Y:S02]  /*0990*/  LEA R4, R56.reuse, R4, 0x9 ;  /* 0x0000000438047211 */ /* 0x040fe400078e48ff */
[----:B------:R-:W-:-:S02]  /*09a0*/  LEA R17, R56, R17, 0x9 ;  /* 0x0000001138117211 */ /* 0x000fc400078e48ff */
[C---:B------:R-:W-:Y:S02]  /*09b0*/  LEA R18, R56.reuse, R18, 0x9 ;  /* 0x0000001238127211 */ /* 0x040fe400078e48ff */
[C---:B------:R-:W-:Y:S02]  /*09c0*/  LEA R13, R56.reuse, R13, 0x9 ;  /* 0x0000000d380d7211 */ /* 0x040fe400078e48ff */
        /* <DEDUP_REMOVED lines=9> */
[----:B------:R-:W-:Y:S01]  /*0a60*/  LEA R12, R56, R12, 0x9 ;  /* 0x0000000c380c7211 */ /* 0x000fe200078e48ff */
[----:B----4-:R-:W-:-:S04]  /*0a70*/  FADD.FTZ R55, R51, R2 ;  /* 0x0000000233377221 */ /* 0x010fc80000010000 */
[----:B--2---:R-:W-:Y:S01]  /*0a80*/  FADD.FTZ R55, R55, R50 ;  /* 0x0000003237377221 */ /* 0x004fe20000010000 */
[----:B-----5:R-:W-:-:S04]  /*0a90*/  FADD.FTZ R51, R46, R36 ;  /* 0x000000242e337221 */ /* 0x020fc80000010000 */
[----:B------:R-:W-:Y:S01]  /*0aa0*/  FADD.FTZ R51, R51, R44 ;  /* 0x0000002c33337221 */ /* 0x000fe20000010000 */
[----:B---3--:R-:W-:-:S03]  /*0ab0*/  FADD.FTZ R55, R55, R48 ;  /* 0x0000003037377221 */ /* 0x008fc60000010000 */
[----:B------:R-:W-:Y:S01]  /*0ac0*/  FADD.FTZ R38, R51, R38 ;  /* 0x0000002633267221 */ /* 0x000fe20000010000 */
[----:B------:R-:W-:-:S04]  /*0ad0*/  FADD.FTZ R55, R55, R42 ;  /* 0x0000002a37377221 */ /* 0x000fc80000010000 */
        /* <DEDUP_REMOVED lines=8> */
[----:B------:R-:W-:-:S04]  /*0b60*/  FADD.FTZ R22, R23, R22 ;  /* 0x0000001617167221 */ /* 0x000fc80000010000 */
[----:B------:R-:W-:Y:S01]  /*0b70*/  FADD.FTZ R21, R22, R21 ;  /* 0x0000001516157221 */ /* 0x000fe20000010000 */
[----:B------:R-:W-:-:S04]  /*0b80*/  FADD.FTZ R34, R34, R33 ;  /* 0x0000002122227221 */ /* 0x000fc80000010000 */
[----:B------:R-:W-:-:S04]  /*0b90*/  FADD.FTZ R35, R34, R35 ;  /* 0x0000002322237221 */ /* 0x000fc80000010000 */
[----:B------:R-:W-:Y:S01]  /*0ba0*/  FADD.FTZ R30, R35, R30 ;  /* 0x0000001e231e7221 */ /* 0x000fe20000010000 */
[----:B------:R-:W-:-:S03]  /*0bb0*/  FADD.FTZ R20, R21, R20 ;  /* 0x0000001415147221 */ /* 0x000fc60000010000 */
[----:B------:R-:W-:Y:S01]  /*0bc0*/  FADD.FTZ R31, R30, R31 ;  /* 0x0000001f1e1f7221 */ /* 0x000fe20000010000 */
[----:B------:R-:W-:-:S03]  /*0bd0*/  FADD.FTZ R20, R20, R37 ;  /* 0x0000002514147221 */ /* 0x000fc60000010000 */
[----:B------:R-:W-:Y:S01]  /*0be0*/  FADD.FTZ R31, R31, R28 ;  /* 0x0000001c1f1f7221 */ /* 0x000fe20000010000 */
[----:B------:R-:W-:-:S03]  /*0bf0*/  FADD.FTZ R20, R20, R39 ;  /* 0x0000002714147221 */ /* 0x000fc60000010000 */
[----:B------:R-:W-:Y:S01]  /*0c00*/  FADD.FTZ R52, R31, R52 ;  /* 0x000000341f347221 */ /* 0x000fe20000010000 */
[----:B------:R-:W-:-:S04]  /*0c10*/  FADD.FTZ R20, R20, R45 ;  /* 0x0000002d14147221 */ /* 0x000fc80000010000 */
[----:B------:R-:W-:Y:S01]  /*0c20*/  FADD.FTZ R20, R20, R47 ;  /* 0x0000002f14147221 */ /* 0x000fe20000010000 */
[----:B------:R-:W-:-:S03]  /*0c30*/  FADD.FTZ R53, R52, R53 ;  /* 0x0000003534357221 */ /* 0x000fc60000010000 */
[----:B------:R-:W-:Y:S01]  /*0c40*/  FADD.FTZ R2, R20, R49 ;  /* 0x0000003114027221 */ /* 0x000fe20000010000 */
[----:B------:R-:W-:-:S04]  /*0c50*/  FADD.FTZ R53, R53, R60 ;  /* 0x0000003c35357221 */ /* 0x000fc80000010000 */
[----:B------:R-:W-:Y:S01]  /*0c60*/  FADD.FTZ R36, R53, R54 ;  /* 0x0000003635247221 */ /* 0x000fe20000010000 */
[----:B------:R-:W-:Y:S06]  /*0c70*/  @P0 BRA `(.L_x_461) ;  /* 0xfffffff800280947 */ /* 0x000fec000383ffff */
.L_x_460:
[----:B------:R-:W-:Y:S05]  /*0c80*/  BSYNC.RECONVERGENT B1 ;  /* 0x0000000000017941 */ /* 0x000fea0003800200 */
.L_x_459:
[----:B------:R-:W0:Y:S01]  /*0c90*/  LDCU UR4, c[0x0][0x380] ;  /* 0x00007000ff0477ac */ /* 0x000e220008000800 */
[----:B------:R-:W-:Y:S02]  /*0ca0*/  LOP3.LUT R3, R58, 0x20, RZ, 0xfc, !PT ;  /* 0x000000203a037812 */ /* 0x000fe400078efcff */
[----:B------:R-:W-:Y:S02]  /*0cb0*/  LOP3.LUT R4, RZ, R58, RZ, 0x33, !PT ;  /* 0x0000003aff047212 */ /* 0x000fe400078e33ff */
[----:B0-----:R-:W-:-:S04]  /*0cc0*/  VIMNMX.U32 R3, PT, PT, R3, UR4, !PT ;  /* 0x0000000403037c48 */ /* 0x001fc8000ffe0000 */
[----:B------:R-:W-:-:S04]  /*0cd0*/  IADD3 R3, PT, PT, R3, R4, RZ ;  /* 0x0000000403037210 */ /* 0x000fc80007ffe0ff */
[----:B------:R-:W-:-:S04]  /*0ce0*/  LEA.HI R9, R3, 0x1, RZ, 0x1b ;  /* 0x0000000103097811 */ /* 0x000fc800078fd8ff */
[----:B------:R-:W-:-:S04]  /*0cf0*/  LOP3.LUT R3, R9, 0xf, RZ, 0xc0, !PT ;  /* 0x0000000f09037812 */ /* 0x000fc800078ec0ff */
[----:B------:R-:W-:-:S13]  /*0d00*/  ISETP.NE.AND P0, PT, R3, RZ, PT ;  /* 0x000000ff0300720c */ /* 0x000fda0003f05270 */
[----:B------:R-:W-:Y:S05]  /*0d10*/  @!P0 BRA `(.L_x_458) ;  /* 0x0000000400e88947 */ /* 0x000fea0003800000 */
[----:B------:R-:W0:Y:S01]  /*0d20*/  S2R R8, SR_TID.X ;  /* 0x0000000000087919 */ /* 0x000e220000002100 */
[----:B------:R-:W-:Y:S01]  /*0d30*/  ISETP.GE.U32.AND P0, PT, R3, 0x8, PT ;  /* 0x000000080300780c */ /* 0x000fe20003f06070 */
[----:B------:R-:W-:Y:S01]  /*0d40*/  BSSY.RECONVERGENT B1, `(.L_x_462) ;  /* 0x0000040000017945 */ /* 0x000fe20003800200 */
[----:B------:R-:W-:-:S04]  /*0d50*/  LOP3.LUT R34, R9, 0x7, RZ, 0xc0, !PT ;  /* 0x0000000709227812 */ /* 0x000fc800078ec0ff */
[----:B------:R-:W-:Y:S02]  /*0d60*/  ISETP.NE.AND P1, PT, R34, RZ, PT ;  /* 0x000000ff2200720c */ /* 0x000fe40003f25270 */
[----:B0-----:R-:W-:-:S05]  /*0d70*/  LOP3.LUT R3, R59, 0x1f, R8, 0xf8, !PT ;  /* 0x0000001f3b037812 */ /* 0x001fca00078ef808 */
[----:B------:R-:W-:Y:S06]  /*0d80*/  @!P0 BRA `(.L_x_463) ;  /* 0x0000000000ec8947 */ /* 0x000fec0003800000 */
[----:B------:R-:W0:Y:S01]  /*0d90*/  LDC.64 R6, c[0x0][0x440] ;  /* 0x00011000ff067b82 */ /* 0x000e220000000a00 */
[----:B------:R-:W-:-:S05]  /*0da0*/  IMAD R11, R0, R56, R3 ;  /* 0x00000038000b7224 */ /* 0x000fca00078e0203 */
[CC--:B------:R-:W-:Y:S02]  /*0db0*/  LEA R23, R56.reuse, R11.reuse, 0x5 ;  /* 0x0000000b38177211 */ /* 0x0c0fe400078e28ff */
[----:B------:R-:W1:Y:S01]  /*0dc0*/  LDC.64 R4, c[0x0][0x448] ;  /* 0x00011200ff047b82 */ /* 0x000e620000000a00 */
[CC--:B------:R-:W-:Y:S02]  /*0dd0*/  LEA R27, R56.reuse, R11.reuse, 0x6 ;  /* 0x0000000b381b7211 */ /* 0x0c0fe400078e30ff */
[C---:B------:R-:W-:Y:S02]  /*0de0*/  LEA R35, R56.reuse, R11, 0x7 ;  /* 0x0000000b38237211 */ /* 0x040fe400078e38ff */
[----:B------:R-:W-:Y:S01]  /*0df0*/  LEA R33, R56, R27, 0x5 ;  /* 0x0000001b38217211 */ /* 0x000fe200078e28ff */
[----:B0-----:R-:W-:-:S04]  /*0e00*/  IMAD.WIDE.U32 R12, R11, 0x4, R6 ;  /* 0x000000040b0c7825 */ /* 0x001fc800078e0006 */
[----:B------:R-:W-:-:S04]  /*0e10*/  IMAD.WIDE.U32 R20, R23, 0x4, R6 ;  /* 0x0000000417147825 */ /* 0x000fc800078e0006 */
[--C-:B-1----:R-:W-:Y:S01]  /*0e20*/  IMAD.WIDE.U32 R14, R11, 0x4, R4.reuse ;  /* 0x000000040b0e7825 */ /* 0x102fe200078e0004 */
[----:B------:R0:W2:Y:S03]  /*0e30*/  LDG.E R10, desc[UR6][R20.64] ;  /* 0x00000006140a7981 */ /* 0x0000a6000c1e1900 */
[----:B------:R-:W-:Y:S01]  /*0e40*/  IMAD.WIDE.U32 R22, R23, 0x4, R4 ;  /* 0x0000000417167825 */ /* 0x000fe200078e0004 */
[----:B------:R1:W3:Y:S03]  /*0e50*/  LDG.E R11, desc[UR6][R12.64] ;  /* 0x000000060c0b7981 */ /* 0x0002e6000c1e1900 */
[C---:B------:R-:W-:Y:S01]  /*0e60*/  IMAD.WIDE.U32 R24, R27.reuse, 0x4, R6 ;  /* 0x000000041b187825 */ /* 0x040fe200078e0006 */
[----:B------:R4:W5:Y:S03]  /*0e70*/  LDG.E R19, desc[UR6][R14.64] ;  /* 0x000000060e137981 */ /* 0x000966000c1e1900 */
[----:B------:R-:W-:Y:S01]  /*0e80*/  IMAD.WIDE.U32 R26, R27, 0x4, R4 ;  /* 0x000000041b1a7825 */ /* 0x000fe200078e0004 */
[----:B------:R-:W2:Y:S03]  /*0e90*/  LDG.E R18, desc[UR6][R22.64] ;  /* 0x0000000616127981 */ /* 0x000ea6000c1e1900 */
[C---:B------:R-:W-:Y:S01]  /*0ea0*/  IMAD.WIDE.U32 R28, R33.reuse, 0x4, R6 ;  /* 0x00000004211c7825 */ /* 0x040fe200078e0006 */
[----:B------:R4:W2:Y:S03]  /*0eb0*/  LDG.E R17, desc[UR6][R24.64] ;  /* 0x0000000618117981 */ /* 0x0008a6000c1e1900 */
[----:B0-----:R-:W-:Y:S01]  /*0ec0*/  IMAD.WIDE.U32 R20, R33, 0x4, R4 ;  /* 0x0000000421147825 */ /* 0x001fe200078e0004 */
[----:B------:R-:W2:Y:S01]  /*0ed0*/  LDG.E R27, desc[UR6][R26.64] ;  /* 0x000000061a1b7981 */ /* 0x000ea2000c1e1900 */
[----:B-1----:R-:W-:-:S02]  /*0ee0*/  LEA R13, R56, R35, 0x5 ;  /* 0x00000023380d7211 */ /* 0x002fc400078e28ff */
[C---:B------:R-:W-:Y:S01]  /*0ef0*/  IMAD.WIDE.U32 R32, R35.reuse, 0x4, R4 ;  /* 0x0000000423207825 */ /* 0x040fe200078e0004 */
[----:B------:R-:W2:Y:S01]  /*0f00*/  LDG.E R29, desc[UR6][R28.64] ;  /* 0x000000061c1d7981 */ /* 0x000ea2000c1e1900 */
[C---:B----4-:R-:W-:Y:S02]  /*0f10*/  LEA R15, R56.reuse, R35, 0x6 ;  /* 0x00000023380f7211 */ /* 0x050fe400078e30ff */
[--C-:B------:R-:W-:Y:S01]  /*0f20*/  IMAD.WIDE.U32 R30, R35, 0x4, R6.reuse ;  /* 0x00000004231e7825 */ /* 0x100fe200078e0006 */
[----:B------:R-:W4:Y:S03]  /*0f30*/  LDG.E R21, desc[UR6][R20.64] ;  /* 0x0000000614157981 */ /* 0x000f26000c1e1900 */
[C---:B------:R-:W-:Y:S01]  /*0f40*/  IMAD.WIDE.U32 R24, R13.reuse, 0x4, R6 ;  /* 0x000000040d187825 */ /* 0x040fe200078e0006 */
[----:B------:R0:W4:Y:S03]  /*0f50*/  LDG.E R16, desc[UR6][R30.64] ;  /* 0x000000061e107981 */ /* 0x000126000c1e1900 */
[----:B------:R-:W-:Y:S01]  /*0f60*/  IMAD.WIDE.U32 R22, R13, 0x4, R4 ;  /* 0x000000040d167825 */ /* 0x000fe200078e0004 */
[----:B------:R-:W4:Y:S03]  /*0f70*/  LDG.E R33, desc[UR6][R32.64] ;  /* 0x0000000620217981 */ /* 0x000f26000c1e1900 */
[----:B------:R-:W-:Y:S01]  /*0f80*/  IMAD.WIDE.U32 R12, R15, 0x4, R6 ;  /* 0x000000040f0c7825 */ /* 0x000fe200078e0006 */
[----:B------:R-:W4:Y:S01]  /*0f90*/  LDG.E R25, desc[UR6][R24.64] ;  /* 0x0000000618197981 */ /* 0x000f22000c1e1900 */
[----:B0-----:R-:W-:-:S02]  /*0fa0*/  LEA R31, R56, R15, 0x5 ;  /* 0x0000000f381f7211 */ /* 0x001fc400078e28ff */
[----:B------:R-:W-:Y:S01]  /*0fb0*/  IMAD.WIDE.U32 R14, R15, 0x4, R4 ;  /* 0x000000040f0e7825 */ /* 0x000fe200078e0004 */
[----:B------:R-:W4:Y:S03]  /*0fc0*/  LDG.E R23, desc[UR6][R22.64] ;  /* 0x0000000616177981 */ /* 0x000f26000c1e1900 */
[C---:B------:R-:W-:Y:S01]  /*0fd0*/  IMAD.WIDE.U32 R6, R31.reuse, 0x4, R6 ;  /* 0x000000041f067825 */ /* 0x040fe200078e0006 */
[----:B------:R-:W4:Y:S03]  /*0fe0*/  LDG.E R13, desc[UR6][R12.64] ;  /* 0x000000060c0d7981 */ /* 0x000f26000c1e1900 */
[----:B------:R-:W-:Y:S01]  /*0ff0*/  IMAD.WIDE.U32 R4, R31, 0x4, R4 ;  /* 0x000000041f047825 */ /* 0x000fe200078e0004 */
[----:B------:R-:W4:Y:S04]  /*1000*/  LDG.E R15, desc[UR6][R14.64] ;  /* 0x000000060e0f7981 */ /* 0x000f28000c1e1900 */
[----:B------:R-:W4:Y:S04]  /*1010*/  LDG.E R6, desc[UR6][R6.64] ;  /* 0x0000000606067981 */ /* 0x000f28000c1e1900 */
[----:B------:R-:W4:Y:S01]  /*1020*/  LDG.E R4, desc[UR6][R4.64] ;  /* 0x0000000604047981 */ /* 0x000f22000c1e1900 */
[----:B------:R-:W-:Y:S01]  /*1030*/  IADD3 R0, PT, PT, R0, 0x100, RZ ;  /* 0x0000010000007810 */ /* 0x000fe20007ffe0ff */
[----:B---3--:R-:W-:Y:S01]  /*1040*/  FADD.FTZ R11, R2, R11 ;  /* 0x0000000b020b7221 */ /* 0x008fe20000010000 */
[----:B-----5:R-:W-:-:S03]  /*1050*/  FADD.FTZ R19, R36, R19 ;  /* 0x0000001324137221 */ /* 0x020fc60000010000 */
[----:B--2---:R-:W-:Y:S01]  /*1060*/  FADD.FTZ R10, R11, R10 ;  /* 0x0000000a0b0a7221 */ /* 0x004fe20000010000 */
[----:B------:R-:W-:-:S03]  /*1070*/  FADD.FTZ R18, R19, R18 ;  /* 0x0000001213127221 */ /* 0x000fc60000010000 */
[----:B------:R-:W-:Y:S01]  /*1080*/  FADD.FTZ R10, R10, R17 ;  /* 0x000000110a0a7221 */ /* 0x000fe20000010000 */
[----:B------:R-:W-:-:S03]  /*1090*/  FADD.FTZ R18, R18, R27 ;  /* 0x0000001b12127221 */ /* 0x000fc60000010000 */
[----:B------:R-:W-:Y:S01]  /*10a0*/  FADD.FTZ R29, R10, R29 ;  /* 0x0000001d0a1d7221 */ /* 0x000fe20000010000 */
[----:B----4-:R-:W-:-:S03]  /*10b0*/  FADD.FTZ R18, R18, R21 ;  /* 0x0000001512127221 */ /* 0x010fc60000010000 */
[----:B------:R-:W-:Y:S01]  /*10c0*/  FADD.FTZ R16, R29, R16 ;  /* 0x000000101d107221 */ /* 0x000fe20000010000 */
[----:B------:R-:W-:-:S03]  /*10d0*/  FADD.FTZ R18, R18, R33 ;  /* 0x0000002112127221 */ /* 0x000fc60000010000 */
[----:B------:R-:W-:Y:S01]  /*10e0*/  FADD.FTZ R16, R16, R25 ;  /* 0x0000001910107221 */ /* 0x000fe20000010000 */
[----:B------:R-:W-:-:S03]  /*10f0*/  FADD.FTZ R18, R18, R23 ;  /* 0x0000001712127221 */ /* 0x000fc60000010000 */
[----:B------:R-:W-:Y:S01]  /*1100*/  FADD.FTZ R13, R16, R13 ;  /* 0x0000000d100d7221 */ /* 0x000fe20000010000 */
[----:B------:R-:W-:-:S03]  /*1110*/  FADD.FTZ R15, R18, R15 ;  /* 0x0000000f120f7221 */ /* 0x000fc60000010000 */
[----:B------:R-:W-:Y:S01]  /*1120*/  FADD.FTZ R2, R13, R6 ;  /* 0x000000060d027221 */ /* 0x000fe20000010000 */
[----:B------:R-:W-:-:S07]  /*1130*/  FADD.FTZ R36, R15, R4 ;  /* 0x000000040f247221 */ /* 0x000fce0000010000 */
.L_x_463:
[----:B------:R-:W-:Y:S05]  /*1140*/  BSYNC.RECONVERGENT B1 ;  /* 0x0000000000017941 */ /* 0x000fea0003800200 */
.L_x_462:
[----:B------:R-:W-:Y:S05]  /*1150*/  @!P1 BRA `(.L_x_458) ;  /* 0x0000000000d89947 */ /* 0x000fea0003800000 */
[----:B------:R-:W-:Y:S01]  /*1160*/  ISETP.GE.U32.AND P0, PT, R34, 0x4, PT ;  /* 0x000000042200780c */ /* 0x000fe20003f06070 */
[----:B------:R-:W-:Y:S01]  /*1170*/  BSSY.RECONVERGENT B1, `(.L_x_464) ;  /* 0x0000023000017945 */ /* 0x000fe20003800200 */
[----:B------:R-:W-:-:S04]  /*1180*/  LOP3.LUT R9, R9, 0x3, RZ, 0xc0, !PT ;  /* 0x0000000309097812 */ /* 0x000fc800078ec0ff */
[----:B------:R-:W-:-:S07]  /*1190*/  ISETP.NE.AND P1, PT, R9, RZ, PT ;  /* 0x000000ff0900720c */ /* 0x000fce0003f25270 */
[----:B------:R-:W-:Y:S06]  /*11a0*/  @!P0 BRA `(.L_x_465) ;  /* 0x00000000007c8947 */ /* 0x000fec0003800000 */
[----:B------:R-:W0:Y:S01]  /*11b0*/  LDC.64 R4, c[0x0][0x440] ;  /* 0x00011000ff047b82 */ /* 0x000e220000000a00 */
[----:B------:R-:W-:-:S05]  /*11c0*/  IMAD R3, R0, R56, R3 ;  /* 0x0000003800037224 */ /* 0x000fca00078e0203 */
[----:B------:R-:W-:Y:S02]  /*11d0*/  LEA R17, R56, R3, 0x5 ;  /* 0x0000000338117211 */ /* 0x000fe400078e28ff */
[----:B------:R-:W1:Y:S01]  /*11e0*/  LDC.64 R10, c[0x0][0x448] ;  /* 0x00011200ff0a7b82 */ /* 0x000e620000000a00 */
[----:B0-----:R-:W-:-:S04]  /*11f0*/  IMAD.WIDE.U32 R6, R3, 0x4, R4 ;  /* 0x0000000403067825 */ /* 0x001fc800078e0004 */
[----:B------:R-:W-:Y:S02]  /*1200*/  IMAD.WIDE.U32 R14, R17, 0x4, R4 ;  /* 0x00000004110e7825 */ /* 0x000fe400078e0004 */
[----:B------:R-:W2:Y:S02]  /*1210*/  LDG.E R7, desc[UR6][R6.64] ;  /* 0x0000000606077981 */ /* 0x000ea4000c1e1900 */
[--C-:B-1----:R-:W-:Y:S01]  /*1220*/  IMAD.WIDE.U32 R12, R3, 0x4, R10.reuse ;  /* 0x00000004030c7825 */ /* 0x102fe200078e000a */
[C---:B------:R-:W-:Y:S01]  /*1230*/  LEA R3, R56.reuse, R3, 0x6 ;  /* 0x0000000338037211 */ /* 0x040fe200078e30ff */
[----:B------:R-:W3:Y:S02]  /*1240*/  LDG.E R14, desc[UR6][R14.64] ;  /* 0x000000060e0e7981 */ /* 0x000ee4000c1e1900 */
[----:B------:R-:W-:Y:S01]  /*1250*/  IMAD.WIDE.U32 R16, R17, 0x4, R10 ;  /* 0x0000000411107825 */ /* 0x000fe200078e000a */
[----:B------:R-:W-:Y:S01]  /*1260*/  LEA R23, R56, R3, 0x5 ;  /* 0x0000000338177211 */ /* 0x000fe200078e28ff */
[----:B------:R-:W4:Y:S02]  /*1270*/  LDG.E R13, desc[UR6][R12.64] ;  /* 0x000000060c0d7981 */ /* 0x000f24000c1e1900 */
[----:B------:R-:W-:-:S02]  /*1280*/  IMAD.WIDE.U32 R18, R3, 0x4, R4 ;  /* 0x0000000403127825 */ /* 0x000fc400078e0004 */
[----:B------:R-:W5:Y:S02]  /*1290*/  LDG.E R16, desc[UR6][R16.64] ;  /* 0x0000000610107981 */ /* 0x000f64000c1e1900 */
[----:B------:R-:W-:Y:S02]  /*12a0*/  IMAD.WIDE.U32 R20, R3, 0x4, R10 ;  /* 0x0000000403147825 */ /* 0x000fe400078e000a */
[----:B------:R-:W5:Y:S02]  /*12b0*/  LDG.E R18, desc[UR6][R18.64] ;  /* 0x0000000612127981 */ /* 0x000f64000c1e1900 */
[C---:B------:R-:W-:Y:S02]  /*12c0*/  IMAD.WIDE.U32 R4, R23.reuse, 0x4, R4 ;  /* 0x0000000417047825 */ /* 0x040fe400078e0004 */
[----:B------:R-:W5:Y:S02]  /*12d0*/  LDG.E R20, desc[UR6][R20.64] ;  /* 0x0000000614147981 */ /* 0x000f64000c1e1900 */
[----:B------:R-:W-:-:S02]  /*12e0*/  IMAD.WIDE.U32 R10, R23, 0x4, R10 ;  /* 0x00000004170a7825 */ /* 0x000fc400078e000a */
[----:B------:R-:W5:Y:S04]  /*12f0*/  LDG.E R4, desc[UR6][R4.64] ;  /* 0x0000000604047981 */ /* 0x000f68000c1e1900 */
[----:B------:R-:W5:Y:S01]  /*1300*/  LDG.E R10, desc[UR6][R10.64] ;  /* 0x000000060a0a7981 */ /* 0x000f62000c1e1900 */
[----:B------:R-:W-:Y:S01]  /*1310*/  IADD3 R0, PT, PT, R0, 0x80, RZ ;  /* 0x0000008000007810 */ /* 0x000fe20007ffe0ff */
[----:B--2---:R-:W-:-:S04]  /*1320*/  FADD.FTZ R7, R2, R7 ;  /* 0x0000000702077221 */ /* 0x004fc80000010000 */
[----:B---3--:R-:W-:Y:S01]  /*1330*/  FADD.FTZ R7, R7, R14 ;  /* 0x0000000e07077221 */ /* 0x008fe20000010000 */
[----:B----4-:R-:W-:-:S04]  /*1340*/  FADD.FTZ R13, R36, R13 ;  /* 0x0000000d240d7221 */ /* 0x010fc80000010000 */
[----:B-----5:R-:W-:Y:S01]  /*1350*/  FADD.FTZ R13, R13, R16 ;  /* 0x000000100d0d7221 */ /* 0x020fe20000010000 */
[----:B------:R-:W-:-:S03]  /*1360*/  FADD.FTZ R7, R7, R18 ;  /* 0x0000001207077221 */ /* 0x000fc60000010000 */
[----:B------:R-:W-:Y:S01]  /*1370*/  FADD.FTZ R13, R13, R20 ;  /* 0x000000140d0d7221 */ /* 0x000fe20000010000 */
[----:B------:R-:W-:-:S03]  /*1380*/  FADD.FTZ R2, R7, R4 ;  /* 0x0000000407027221 */ /* 0x000fc60000010000 */
[----:B------:R-:W-:-:S07]  /*1390*/  FADD.FTZ R36, R13, R10 ;  /* 0x0000000a0d247221 */ /* 0x000fce0000010000 */
.L_x_465:
[----:B------:R-:W-:Y:S05]  /*13a0*/  BSYNC.RECONVERGENT B1 ;  /* 0x0000000000017941 */ /* 0x000fea0003800200 */
.L_x_464:
[----:B------:R-:W-:Y:S05]  /*13b0*/  @!P1 BRA `(.L_x_458) ;  /* 0x0000000000409947 */ /* 0x000fea0003800000 */
[----:B------:R-:W0:Y:S01]  /*13c0*/  LDC.64 R10, c[0x0][0x440] ;  /* 0x00011000ff0a7b82 */ /* 0x000e220000000a00 */
[----:B------:R-:W-:Y:S01]  /*13d0*/  IMAD R59, R0, R56, R59 ;  /* 0x00000038003b7224 */ /* 0x000fe200078e023b */
[----:B------:R-:W-:Y:S02]  /*13e0*/  LOP3.LUT R8, R8, 0x1f, RZ, 0xc0, !PT ;  /* 0x0000001f08087812 */ /* 0x000fe400078ec0ff */
[----:B------:R-:W-:Y:S02]  /*13f0*/  IADD3 R9, PT, PT, -R9, RZ, RZ ;  /* 0x000000ff09097210 */ /* 0x000fe40007ffe1ff */
[----:B------:R-:W-:Y:S02]  /*1400*/  IADD3 R59, PT, PT, R8, R59, RZ ;  /* 0x0000003b083b7210 */ /* 0x000fe40007ffe0ff */
[----:B------:R-:W1:Y:S05]  /*1410*/  LDC.64 R12, c[0x0][0x448] ;  /* 0x00011200ff0c7b82 */ /* 0x000e6a0000000a00 */
.L_x_466:
[----:B0-----:R-:W-:-:S04]  /*1420*/  IMAD.WIDE.U32 R4, R59, 0x4, R10 ;  /* 0x000000043b047825 */ /* 0x001fc800078e000a */
[----:B-1----:R-:W-:Y:S02]  /*1430*/  IMAD.WIDE.U32 R6, R59, 0x4, R12 ;  /* 0x000000043b067825 */ /* 0x002fe400078e000c */
[----:B------:R-:W2:Y:S04]  /*1440*/  LDG.E R5, desc[UR6][R4.64] ;  /* 0x0000000604057981 */ /* 0x000ea8000c1e1900 */
[----:B------:R-:W3:Y:S01]  /*1450*/  LDG.E R7, desc[UR6][R6.64] ;  /* 0x0000000606077981 */ /* 0x000ee2000c1e1900 */
[----:B------:R-:W-:Y:S02]  /*1460*/  IADD3 R9, PT, PT, R9, 0x1, RZ ;  /* 0x0000000109097810 */ /* 0x000fe40007ffe0ff */
[----:B------:R-:W-:Y:S02]  /*1470*/  LEA R59, R56, R59, 0x5 ;  /* 0x0000003b383b7211 */ /* 0x000fe400078e28ff */
[----:B------:R-:W-:Y:S01]  /*1480*/  ISETP.NE.AND P0, PT, R9, RZ, PT ;  /* 0x000000ff0900720c */ /* 0x000fe20003f05270 */
[----:B--2---:R-:W-:Y:S01]  /*1490*/  FADD.FTZ R2, R5, R2 ;  /* 0x0000000205027221 */ /* 0x004fe20000010000 */
[----:B---3--:R-:W-:-:S11]  /*14a0*/  FADD.FTZ R36, R7, R36 ;  /* 0x0000002407247221 */ /* 0x008fd60000010000 */
[----:B------:R-:W-:Y:S05]  /*14b0*/  @P0 BRA `(.L_x_466) ;  /* 0xfffffffc00d80947 */ /* 0x000fea000383ffff */
.L_x_458:
[----:B------:R-:W-:Y:S05]  /*14c0*/  BSYNC.RECONVERGENT B0 ;  /* 0x0000000000007941 */ /* 0x000fea0003800200 */
.L_x_457:
[----:B------:R-:W0:Y:S01]  /*14d0*/  S2R R3, SR_TID.X ;  /* 0x0000000000037919 */ /* 0x000e220000002100 */
[----:B------:R-:W1:Y:S01]  /*14e0*/  S2UR UR5, SR_CgaCtaId ;  /* 0x00000000000579c3 */ /* 0x000e620000008800 */
[----:B------:R-:W-:Y:S02]  /*14f0*/  UMOV UR4, 0x400 ;  /* 0x0000040000047882 */ /* 0x000fe40000000000 */
[----:B-1----:R-:W-:Y:S01]  /*1500*/  ULEA UR4, UR5, UR4, 0x18 ;  /* 0x0000000405047291 */ /* 0x002fe2000f8ec0ff */
[--C-:B0-----:R-:W-:Y:S02]  /*1510*/  LOP3.LUT R0, R58, 0x1f, R3.reuse, 0x78, !PT ;  /* 0x0000001f3a007812 */ /* 0x101fe400078e7803 */
[----:B------:R-:W-:Y:S02]  /*1520*/  LOP3.LUT R11, R3, 0x1f, RZ, 0xc0, !PT ;  /* 0x0000001f030b7812 */ /* 0x000fe400078ec0ff */
[C---:B------:R-:W-:Y:S02]  /*1530*/  LOP3.LUT R3, R0.reuse, 0x3e0, R3, 0xf8, !PT ;  /* 0x000003e000037812 */ /* 0x040fe400078ef803 */
[----:B------:R-:W-:-:S02]  /*1540*/  SHF.L.U32 R0, R0, 0x2, RZ ;  /* 0x0000000200007819 */ /* 0x000fc400000006ff */
[----:B------:R-:W-:Y:S02]  /*1550*/  LEA R3, R3, UR4, 0x2 ;  /* 0x0000000403037c11 */ /* 0x000fe4000f8e10ff */
[C---:B------:R-:W-:Y:S02]  /*1560*/  SHF.L.U32 R5, R11.reuse, 0x7, RZ ;  /* 0x000000070b057819 */ /* 0x040fe400000006ff */
[----:B------:R-:W-:Y:S01]  /*1570*/  ISETP.NE.AND P0, PT, R11, RZ, PT ;  /* 0x000000ff0b00720c */ /* 0x000fe20003f05270 */
[----:B------:R-:W-:Y:S01]  /*1580*/  STS [R3], R36 ;  /* 0x0000002403007388 */ /* 0x000fe20000000800 */
[----:B------:R-:W-:-:S03]  /*1590*/  LOP3.LUT R0, R5, R0, RZ, 0xfc, !PT ;  /* 0x0000000005007212 */ /* 0x000fc600078efcff */
[----:B------:R-:W-:Y:S01]  /*15a0*/  STS [R3+0x1000], R2 ;  /* 0x0010000203007388 */ /* 0x000fe20000000800 */
[----:B------:R-:W-:Y:S06]  /*15b0*/  BAR.SYNC.DEFER_BLOCKING 0x0 ;  /* 0x0000000000007b1d */ /* 0x000fec0000010000 */
[----:B------:R-:W0:Y:S04]  /*15c0*/  LDS R4, [R0+UR4] ;  /* 0x0000000400047984 */ /* 0x000e280008000800 */
[----:B------:R-:W1:Y:S04]  /*15d0*/  LDS R5, [R0+UR4+0x1000] ;  /* 0x0010000400057984 */ /* 0x000e680008000800 */
[----:B0-----:R-:W0:Y:S04]  /*15e0*/  SHFL.BFLY PT, R7, R4, 0x1, 0x1f ;  /* 0x0c201f0004077f89 */ /* 0x001e2800000e0000 */
[----:B-1----:R-:W1:Y:S01]  /*15f0*/  SHFL.BFLY PT, R6, R5, 0x1, 0x1f ;  /* 0x0c201f0005067f89 */ /* 0x002e6200000e0000 */
[----:B0-----:R-:W-:Y:S01]  /*1600*/  FADD.FTZ R8, R4, R7 ;  /* 0x0000000704087221 */ /* 0x001fe20000010000 */
[----:B-1----:R-:W-:-:S04]  /*1610*/  FADD.FTZ R6, R5, R6 ;  /* 0x0000000605067221 */ /* 0x002fc80000010000 */
[----:B------:R-:W0:Y:S04]  /*1620*/  SHFL.BFLY PT, R9, R8, 0x2, 0x1f ;  /* 0x0c401f0008097f89 */ /* 0x000e2800000e0000 */
[----:B------:R-:W1:Y:S01]  /*1630*/  SHFL.BFLY PT, R7, R6, 0x2, 0x1f ;  /* 0x0c401f0006077f89 */ /* 0x000e6200000e0000 */
[----:B0-----:R-:W-:Y:S01]  /*1640*/  FADD.FTZ R9, R8, R9 ;  /* 0x0000000908097221 */ /* 0x001fe20000010000 */
[----:B-1----:R-:W-:-:S04]  /*1650*/  FADD.FTZ R7, R6, R7 ;  /* 0x0000000706077221 */ /* 0x002fc80000010000 */
[----:B------:R-:W0:Y:S04]  /*1660*/  SHFL.BFLY PT, R10, R9, 0x4, 0x1f ;  /* 0x0c801f00090a7f89 */ /* 0x000e2800000e0000 */
[----:B------:R-:W1:Y:S01]  /*1670*/  SHFL.BFLY PT, R2, R7, 0x4, 0x1f ;  /* 0x0c801f0007027f89 */ /* 0x000e6200000e0000 */
[----:B0-----:R-:W-:Y:S01]  /*1680*/  FADD.FTZ R10, R9, R10 ;  /* 0x0000000a090a7221 */ /* 0x001fe20000010000 */
[----:B------:R-:W-:Y:S01]  /*1690*/  SHF.L.U32 R9, R57, 0x1, RZ ;  /* 0x0000000139097819 */ /* 0x000fe200000006ff */
[----:B-1----:R-:W-:-:S03]  /*16a0*/  FADD.FTZ R2, R7, R2 ;  /* 0x0000000207027221 */ /* 0x002fc60000010000 */
[----:B------:R-:W0:Y:S01]  /*16b0*/  SHFL.BFLY PT, R5, R10, 0x8, 0x1f ;  /* 0x0d001f000a057f89 */ /* 0x000e2200000e0000 */
[----:B------:R-:W-:Y:S02]  /*16c0*/  @!P0 LEA R7, R58, UR4, 0x2 ;  /* 0x000000043a078c11 */ /* 0x000fe4000f8e10ff */
[----:B------:R-:W-:Y:S01]  /*16d0*/  ISETP.GE.U32.AND P1, PT, R9, R56, PT ;  /* 0x000000380900720c */ /* 0x000fe20003f26070 */
[----:B------:R-:W1:Y:S01]  /*16e0*/  SHFL.BFLY PT, R3, R2, 0x8, 0x1f ;  /* 0x0d001f0002037f89 */ /* 0x000e6200000e0000 */
[----:B0-----:R-:W-:Y:S01]  /*16f0*/  FADD.FTZ R5, R10, R5 ;  /* 0x000000050a057221 */ /* 0x001fe20000010000 */
[----:B-1----:R-:W-:-:S04]  /*1700*/  FADD.FTZ R3, R2, R3 ;  /* 0x0000000302037221 */ /* 0x002fc80000010000 */
[----:B------:R-:W0:Y:S04]  /*1710*/  SHFL.BFLY PT, R4, R5, 0x10, 0x1f ;  /* 0x0e001f0005047f89 */ /* 0x000e2800000e0000 */
[----:B------:R-:W1:Y:S01]  /*1720*/  SHFL.BFLY PT, R0, R3, 0x10, 0x1f ;  /* 0x0e001f0003007f89 */ /* 0x000e6200000e0000 */
[----:B0-----:R-:W-:Y:S01]  /*1730*/  FADD.FTZ R4, R5, R4 ;  /* 0x0000000405047221 */ /* 0x001fe20000010000 */
[----:B-1----:R-:W-:-:S04]  /*1740*/  FADD.FTZ R0, R3, R0 ;  /* 0x0000000003007221 */ /* 0x002fc80000010000 */
[----:B------:R0:W-:Y:S04]  /*1750*/  @!P0 STS [R7+0x2000], R4 ;  /* 0x0020000407008388 */ /* 0x0001e80000000800 */
[----:B------:R0:W-:Y:S01]  /*1760*/  @!P0 STS [R7+0x2080], R0 ;  /* 0x0020800007008388 */ /* 0x0001e20000000800 */
[----:B------:R-:W-:Y:S06]  /*1770*/  BAR.SYNC.DEFER_BLOCKING 0x0 ;  /* 0x0000000000007b1d */ /* 0x000fec0000010000 */
[----:B------:R-:W-:Y:S05]  /*1780*/  @P1 EXIT ;  /* 0x000000000000194d */ /* 0x000fea0003800000 */
[----:B------:R-:W-:-:S04]  /*1790*/  ISETP.GT.U32.AND P0, PT, R11, 0xf, PT ;  /* 0x0000000f0b00780c */ /* 0x000fc80003f04070 */
[----:B------:R-:W-:-:S13]  /*17a0*/  ISETP.NE.OR P0, PT, R58, 0x1f, P0 ;  /* 0x0000001f3a00780c */ /* 0x000fda0000705670 */
[----:B------:R-:W-:Y:S05]  /*17b0*/  @P0 EXIT ;  /* 0x000000000000094d */ /* 0x000fea0003800000 */
[----:B0-----:R-:W-:Y:S01]  /*17c0*/  LEA R0, R11, UR4, 0x3 ;  /* 0x000000040b007c11 */ /* 0x001fe2000f8e18ff */
[----:B------:R-:W0:Y:S04]  /*17d0*/  LDC.64 R2, c[0x0][0x488] ;  /* 0x00012200ff027b82 */ /* 0x000e280000000a00 */
[----:B------:R-:W1:Y:S04]  /*17e0*/  LDS.64 R6, [R0+0x2000] ;  /* 0x0020000000067984 */ /* 0x000e680000000a00 */
[----:B------:R-:W2:Y:S01]  /*17f0*/  LDS.64 R8, [R0+0x2080] ;  /* 0x0020800000087984 */ /* 0x000ea20000000a00 */
[----:B------:R-:W3:Y:S01]  /*1800*/  LDC.64 R4, c[0x0][0x480] ;  /* 0x00012000ff047b82 */ /* 0x000ee20000000a00 */
[----:B0-----:R-:W-:-:S04]  /*1810*/  IMAD.WIDE.U32 R2, R57, 0x4, R2 ;  /* 0x0000000439027825 */ /* 0x001fc800078e0002 */
[----:B---3--:R-:W-:Y:S01]  /*1820*/  IMAD.WIDE.U32 R4, R57, 0x4, R4 ;  /* 0x0000000439047825 */ /* 0x008fe200078e0004 */
[----:B-1----:R-:W-:Y:S02]  /*1830*/  F2FP.BF16.F32.PACK_AB R7, R7, R6 ;  /* 0x000000060707723e */ /* 0x002fe400000010ff */
[----:B--2---:R-:W-:-:S03]  /*1840*/  F2FP.BF16.F32.PACK_AB R9, R9, R8 ;  /* 0x000000080909723e */ /* 0x004fc600000010ff */
[----:B------:R-:W-:Y:S04]  /*1850*/  STG.E desc[UR6][R2.64], R7 ;  /* 0x0000000702007986 */ /* 0x000fe8000c101906 */
[----:B------:R-:W-:Y:S01]  /*1860*/  STG.E desc[UR6][R4.64], R9 ;  /* 0x0000000904007986 */ /* 0x000fe2000c101906 */
[----:B------:R-:W-:Y:S05]  /*1870*/  EXIT ;  /* 0x000000000000794d */ /* 0x000fea0003800000 */
.L_x_467:
        /* <DEDUP_REMOVED lines=16> */
.L_x_10664:


//--------------------- .text._ZN10layer_norm13ln_bwd_kernelINS_13Kernel_traitsI13__nv_bfloat16S2_S2_S2_fjLj6144ELj1ELj1ELj8ELj16ENS_18Kernel_traits_baseILj6144ES2_S2_S2_S2_fjLj256EEEEELb1ELb0ELb1ELb0EEEvNS_9BwdParamsE --------------------------
	.section	.text._ZN10layer_norm13ln_bwd_kernelINS_13Kernel_traitsI13__nv_bfloat16S2_S2_S2_fjLj6144ELj1ELj1ELj8ELj16ENS_18Kernel_traits_baseILj6144ES2_S2_S2_S2_fjLj256EEEEELb1ELb0ELb1ELb0EEEvNS_9BwdParamsE,"ax",@progbits
	.align	128
        .global         _ZN10layer_norm13ln_bwd_kernelINS_13Kernel_traitsI13__nv_bfloat16S2_S2_S2_fjLj6144ELj1ELj1ELj8ELj16ENS_18Kernel_traits_baseILj6144ES2_S2_S2_S2_fjLj256EEEEELb1ELb0ELb1ELb0EEEvNS_9BwdParamsE
        .type           _ZN10layer_norm13ln_bwd_kernelINS_13Kernel_traitsI13__nv_bfloat16S2_S2_S2_fjLj6144ELj1ELj1ELj8ELj16ENS_18Kernel_traits_baseILj6144ES2_S2_S2_S2_fjLj256EEEEELb1ELb0ELb1ELb0EEEvNS_9BwdParamsE,@function
        .size           _ZN10layer_norm13ln_bwd_kernelINS_13Kernel_traitsI13__nv_bfloat16S2_S2_S2_fjLj6144ELj1ELj1ELj8ELj16ENS_18Kernel_traits_baseILj6144ES2_S2_S2_S2_fjLj256EEEEELb1ELb0ELb1ELb0EEEvNS_9BwdParamsE,(.L_x_10665 - _ZN10layer_norm13ln_bwd_kernelINS_13Kernel_traitsI13__nv_bfloat16S2_S2_S2_fjLj6144ELj1ELj1ELj8ELj16ENS_18Kernel_traits_baseILj6144ES2_S2_S2_S2_fjLj256EEEEELb1ELb0ELb1ELb0EEEvNS_9BwdParamsE)
        .other          _ZN10layer_norm13ln_bwd_kernelINS_13Kernel_traitsI13__nv_bfloat16S2_S2_S2_fjLj6144ELj1ELj1ELj8ELj16ENS_18Kernel_traits_baseILj6144ES2_S2_S2_S2_fjLj256EEEEELb1ELb0ELb1ELb0EEEvNS_9BwdParamsE,@"STO_CUDA_ENTRY STV_DEFAULT"
_ZN10layer_norm13ln_bwd_kernelINS_13Kernel_traitsI13__nv_bfloat16S2_S2_S2_fjLj6144ELj1ELj1ELj8ELj16ENS_18Kernel_traits_baseILj6144ES2_S2_S2_S2_fjLj256EEEEELb1ELb0ELb1ELb0EEEvNS_9BwdParamsE:
.text._ZN10layer_norm13ln_bwd_kernelINS_13Kernel_traitsI13__nv_bfloat16S2_S2_S2_fjLj6144ELj1ELj1ELj8ELj16ENS_18Kernel_traits_baseILj6144ES2_S2_S2_S2_fjLj256EEEEELb1ELb0ELb1ELb0EEEvNS_9BwdParamsE:
        /* <DEDUP_REMOVED lines=18> */
[----:B------:R-:W-:-:S06]  /*0120*/  @P1 LOP3.LUT R11, R11, 0x100, RZ, 0xfc, !PT ;  /* 0x000001000b0b1812 */ /* 0x000fcc00078efcff */
[----:B------:R-:W0:Y:S01]  /*0130*/  S2UR UR4, SR_CTAID.X ;  /* 0x00000000000479c3 */ /* 0x000e220000002500 */
[----:B--2---:R0:W5:Y:S01]  /*0140*/  @P1 LDG.E.128 R120, desc[UR8][R2.64] ;  /* 0x0000000802781981 */ /* 0x004162000c1e1d00 */
[----:B-1----:R-:W-:-:S04]  /*0150*/  @P2 IMAD.WIDE.U32 R6, R11, 0x10, R4 ;  /* 0x000000100b062825 */ /* 0x002fc800078e0004 */
[----:B------:R-:W-:Y:S01]  /*0160*/  @P2 VIADD R11, R11, 0x100 ;  /* 0x000001000b0b2836 */ /* 0x000fe20000000000 */
[----:B------:R1:W5:Y:S03]  /*0170*/  @P2 LDG.E.128 R68, desc[UR8][R6.64] ;  /* 0x0000000806442981 */ /* 0x000366000c1e1d00 */
[----:B----4-:R-:W-:-:S05]  /*0180*/  @P3 IMAD.WIDE.U32 R4, R11, 0x10, R8 ;  /* 0x000000100b043825 */ /* 0x010fca00078e0008 */
[----:B------:R1:W5:Y:S01]  /*0190*/  @P3 LDG.E.128 R64, desc[UR8][R4.64] ;  /* 0x0000000804403981 */ /* 0x000362000c1e1d00 */
[----:B0-----:R-:W-:-:S04]  /*01a0*/  MOV R2, UR4 ;  /* 0x0000000400027c02 */ /* 0x001fc80008000f00 */
        /* <DEDUP_REMOVED lines=25> */
[----:B-1----:R-:W-:Y:S06]  /*0340*/  @P0 BRA `(.L_x_468) ;  /* 0x0000006c008c0947 */ /* 0x002fec0003800000 */
        /* <DEDUP_REMOVED lines=37> */
[----:B------:R-:W0:Y:S01]  /*05a0*/  LDCU.U8 UR10, c[0x0][0x410] ;  /* 0x00008200ff0a77ac */ /* 0x000e220008000000 */
[----:B------:R-:W1:Y:S01]  /*05b0*/  LDCU UR11, c[0x0][0x400] ;  /* 0x00008000ff0b77ac */ /* 0x000e620008000800 */
[----:B------:R-:W2:Y:S01]  /*05c0*/  LDCU.64 UR14, c[0x0][0x408] ;  /* 0x00008100ff0e77ac */ /* 0x000ea20008000a00 */
[----:B------:R-:W3:Y:S01]  /*05d0*/  LDCU.64 UR12, c[0x0][0x438] ;  /* 0x00008700ff0c77ac */ /* 0x000ee20008000a00 */
[----:B------:R-:W4:Y:S06]  /*05e0*/  LDCU.64 UR6, c[0x0][0x478] ;  /* 0x00008f00ff0677ac */ /* 0x000f2c0008000a00 */
.L_x_581:
[----:B0-----:R-:W0:Y:S08]  /*05f0*/  LDC.64 R82, c[0x0][0x3f8] ;  /* 0x0000fe00ff527b82 */ /* 0x001e300000000a00 */
[----:B------:R-:W1:Y:S08]  /*0600*/  LDC.64 R80, c[0x0][0x3c8] ;  /* 0x0000f200ff507b82 */ /* 0x000e700000000a00 */
[----:B--2---:R-:W2:Y:S01]  /*0610*/  LDC.64 R84, c[0x0][0x3f0] ;  /* 0x0000fc00ff547b82 */ /* 0x004ea20000000a00 */
[----:B0-----:R-:W-:-:S07]  /*0620*/  IMAD.WIDE R82, R2, 0x4, R82 ;  /* 0x0000000402527825 */ /* 0x001fce00078e0252 */
[----:B------:R-:W0:Y:S01]  /*0630*/  LDC.64 R86, c[0x0][0x3c0] ;  /* 0x0000f000ff567b82 */ /* 0x000e220000000a00 */
[----:B------:R-:W3:Y:S01]  /*0640*/  LDG.E R108, desc[UR8][R82.64] ;  /* 0x00000008526c7981 */ /* 0x000ee2000c1e1900 */
[----:B-1----:R-:W-:-:S05]  /*0650*/  IMAD.WIDE R80, R2, 0x4, R80 ;  /* 0x0000000402507825 */ /* 0x002fca00078e0250 */
[----:B------:R1:W5:Y:S01]  /*0660*/  LDG.E R118, desc[UR8][R80.64] ;  /* 0x0000000850767981 */ /* 0x000362000c1e1900 */
[----:B--2---:R-:W-:-:S05]  /*0670*/  IMAD.WIDE R84, R2, 0x4, R84 ;  /* 0x0000000402547825 */ /* 0x004fca00078e0254 */
[----:B------:R1:W5:Y:S01]  /*0680*/  LDG.E R147, desc[UR8][R84.64] ;  /* 0x0000000854937981 */ /* 0x000362000c1e1900 */
[----:B------:R-:W-:Y:S01]  /*0690*/  BSSY.RECONVERGENT B0, `(.L_x_469) ;  /* 0x0000198000007945 */ /* 0x000fe20003800200 */
[----:B---3--:R-:W-:-:S13]  /*06a0*/  ISETP.GE.AND P5, PT, R108, 0x1, PT ;  /* 0x000000016c00780c */ /* 0x008fda0003fa6270 */
[----:B01----:R-:W-:Y:S05]  /*06b0*/  @!P5 BRA `(.L_x_470) ;  /* 0x000000140068d947 */ /* 0x003fea0003800000 */
[----:B------:R-:W-:Y:S01]  /*06c0*/  IMAD.WIDE R80, R2, 0x4, R86 ;  /* 0x0000000402507825 */ /* 0x000fe200078e0256 */
[----:B------:R-:W0:Y:S05]  /*06d0*/  LDC R111, c[0x0][0x388] ;  /* 0x0000e200ff6f7b82 */ /* 0x000e2a0000000800 */
[----:B------:R1:W2:Y:S01]  /*06e0*/  LDG.E R80, desc[UR8][R80.64] ;  /* 0x0000000850507981 */ /* 0x0002a2000c1e1900 */
[----:B-----5:R-:W-:Y:S01]  /*06f0*/  ISETP.GE.AND P4, PT, R147, 0x1, PT ;  /* 0x000000019300780c */ /* 0x020fe20003f86270 */
[----:B------:R-:W-:Y:S01]  /*0700*/  IMAD.MOV.U32 R150, RZ, RZ, RZ ;  /* 0x000000ffff967224 */ /* 0x000fe200078e00ff */
[----:B------:R-:W-:Y:S01]  /*0710*/  IADD3 R84, PT, PT, R108, -0x1, RZ ;  /* 0xffffffff6c547810 */ /* 0x000fe20007ffe0ff */
[----:B------:R-:W-:Y:S01]  /*0720*/  BSSY.RECONVERGENT B1, `(.L_x_471) ;  /* 0x000007f000017945 */ /* 0x000fe20003800200 */
[----:B------:R-:W-:-:S02]  /*0730*/  ISETP.GE.U32.AND P1, PT, R0, 0x100, PT ;  /* 0x000001000000780c */ /* 0x000fc40003f26070 */
[----:B------:R-:W-:Y:S02]  /*0740*/  CS2R R154, SRZ ;  /* 0x00000000009a7805 */ /* 0x000fe4000001ff00 */
[----:B------:R-:W-:Y:S02]  /*0750*/  ISETP.NE.AND P0, PT, RZ, UR10, PT ;  /* 0x0000000aff007c0c */ /* 0x000fe4000bf05270 */
[C---:B------:R-:W-:Y:S02]  /*0760*/  ISETP.GE.U32.AND P2, PT, R0.reuse, 0x200, PT ;  /* 0x000002000000780c */ /* 0x040fe40003f46070 */
[----:B------:R-:W-:Y:S02]  /*0770*/  ISETP.GE.U32.AND P3, PT, R0, 0x300, PT ;  /* 0x000003000000780c */ /* 0x000fe40003f66070 */
[----:B------:R-:W-:-:S05]  /*0780*/  @P4 IADD3 R82, PT, PT, R147, -0x1, RZ ;  /* 0xffffffff93524810 */ /* 0x000fca0007ffe0ff */
[-C--:B0-----:R-:W-:Y:S02]  /*0790*/  @P4 IMAD R82, R82, R111.reuse, RZ ;  /* 0x0000006f52524224 */ /* 0x081fe400078e02ff */
[----:B------:R-:W-:-:S03]  /*07a0*/  IMAD R84, R84, R111, RZ ;  /* 0x0000006f54547224 */ /* 0x000fc600078e02ff */
[----:B------:R-:W-:-:S04]  /*07b0*/  @P4 SHF.R.S32.HI R83, RZ, 0x1f, R82 ;  /* 0x0000001fff534819 */ /* 0x000fc80000011452 */
[----:B------:R-:W-:-:S04]  /*07c0*/  @P4 LEA.HI R82, R83, R82, RZ, 0x3 ;  /* 0x0000005253524211 */ /* 0x000fc800078f18ff */
[----:B------:R-:W-:Y:S01]  /*07d0*/  @P4 LEA.HI.SX32 R150, R82, R153, 0x1d ;  /* 0x0000009952964211 */ /* 0x000fe200078feaff */
[----:B------:R-:W-:-:S05]  /*07e0*/  IMAD R82, R2, R111, RZ ;  /* 0x0000006f02527224 */ /* 0x000fca00078e02ff */
[----:B-1----:R-:W-:-:S04]  /*07f0*/  SHF.R.S32.HI R81, RZ, 0x1f, R82 ;  /* 0x0000001fff517819 */ /* 0x002fc80000011452 */
        /* <DEDUP_REMOVED lines=20> */
[----:B------:R-:W-:-:S02]  /*0940*/  IMAD.U32 R129, R120, 0x10000, RZ ;  /* 0x0001000078817824 */ /* 0x000fc400078e00ff */
[----:B0-----:R-:W-:-:S05]  /*0950*/  @P0 IMAD.WIDE.U32 R130, R152, 0x10, R130 ;  /* 0x0000001098820825 */ /* 0x001fca00078e0082 */
[----:B------:R0:W5:Y:S01]  /*0960*/  @P0 LDG.E.128 R12, desc[UR8][R130.64] ;  /* 0x00000008820c0981 */ /* 0x000162000c1e1d00 */
[----:B------:R-:W-:Y:S01]  /*0970*/  IMAD.U32 R141, R158, 0x10000, RZ ;  /* 0x000100009e8d7824 */ /* 0x000fe200078e00ff */
[----:B------:R-:W-:Y:S02]  /*0980*/  SHF.L.U32 R143, R157, 0x10, RZ ;  /* 0x000000109d8f7819 */ /* 0x000fe400000006ff */
[----:B------:R-:W-:Y:S01]  /*0990*/  SHF.L.U32 R145, R156, 0x10, RZ ;  /* 0x000000109c917819 */ /* 0x000fe200000006ff */
[----:B------:R-:W-:Y:S01]  /*09a0*/  VIADD R153, R153, 0x100 ;  /* 0x0000010099997836 */ /* 0x000fe20000000000 */
[----:B------:R-:W-:Y:S02]  /*09b0*/  IADD3 R150, PT, PT, R150, 0x100, RZ ;  /* 0x0000010096967810 */ /* 0x000fe40007ffe0ff */
[----:B------:R-:W-:Y:S01]  /*09c0*/  IADD3 R152, PT, PT, R152, 0x100, RZ ;  /* 0x0000010098987810 */ /* 0x000fe20007ffe0ff */
[----:B---3--:R-:W-:Y:S01]  /*09d0*/  IMAD.U32 R132, R80, 0x10000, RZ ;  /* 0x0001000050847824 */ /* 0x008fe200078e00ff */
[----:B------:R-:W-:-:S03]  /*09e0*/  SHF.L.U32 R134, R81, 0x10, RZ ;  /* 0x0000001051867819 */ /* 0x000fc600000006ff */
[C---:B------:R-:W-:Y:S02]  /*09f0*/  FADD.FTZ R3, -R151.reuse, R132 ;  /* 0x0000008497037221 */ /* 0x040fe40000010100 */
[----:B------:R-:W-:Y:S01]  /*0a00*/  FADD.FTZ R137, -R151, R134 ;  /* 0x0000008697897221 */ /* 0x000fe20000010100 */
[----:B----4-:R-:W-:Y:S01]  /*0a10*/  SHF.L.U32 R132, R84, 0x10, RZ ;  /* 0x0000001054847819 */ /* 0x010fe200000006ff */
[----:B------:R-:W-:Y:S01]  /*0a20*/  FMUL.FTZ R3, R118, R3 ;  /* 0x0000000376037220 */ /* 0x000fe20000410000 */
[----:B------:R-:W-:Y:S02]  /*0a30*/  SHF.L.U32 R134, R82, 0x10, RZ ;  /* 0x0000001052867819 */ /* 0x000fe400000006ff */
[----:B0-----:R-:W-:Y:S01]  /*0a40*/  SHF.L.U32 R131, R85, 0x10, RZ ;  /* 0x0000001055837819 */ /* 0x001fe200000006ff */
[----:B------:R-:W-:Y:S01]  /*0a50*/  FADD.FTZ R36, R36, R132 ;  /* 0x0000008424247221 */ /* 0x000fe20000010000 */
[-C--:B------:R-:W-:Y:S01]  /*0a60*/  FFMA.FTZ R60, R3, R132.reuse, R60 ;  /* 0x00000084033c7223 */ /* 0x080fe2000001003c */
[----:B------:R-:W-:Y:S01]  /*0a70*/  FMUL.FTZ R130, R129, R132 ;  /* 0x0000008481827220 */ /* 0x000fe20000410000 */
[----:B------:R-:W-:Y:S01]  /*0a80*/  FMUL.FTZ R129, R118, R137 ;  /* 0x0000008976817220 */ /* 0x000fe20000410000 */
[----:B------:R-:W-:-:S02]  /*0a90*/  IMAD.U32 R132, R121, 0x10000, RZ ;  /* 0x0001000079847824 */ /* 0x000fc400078e00ff */
[----:B------:R-:W-:Y:S01]  /*0aa0*/  FADD.FTZ R137, -R151, R134 ;  /* 0x0000008697897221 */ /* 0x000fe20000010100 */
[----:B------:R-:W-:Y:S01]  /*0ab0*/  SHF.L.U32 R140, R83, 0x10, RZ ;  /* 0x00000010538c7819 */ /* 0x000fe200000006ff */
[----:B------:R-:W-:Y:S01]  /*0ac0*/  FADD.FTZ R38, R38, R131 ;  /* 0x0000008326267221 */ /* 0x000fe20000010000 */
[-C--:B------:R-:W-:Y:S01]  /*0ad0*/  FFMA.FTZ R62, R129, R131.reuse, R62 ;  /* 0x00000083813e7223 */ /* 0x080fe2000001003e */
[----:B------:R-:W-:Y:S01]  /*0ae0*/  FMUL.FTZ R132, R132, R131 ;  /* 0x0000008384847220 */ /* 0x000fe20000410000 */
[----:B------:R-:W-:Y:S01]  /*0af0*/  FMUL.FTZ R131, R118, R137 ;  /* 0x0000008976837220 */ /* 0x000fe20000410000 */
[----:B------:R-:W-:Y:S01]  /*0b00*/  SHF.L.U32 R137, R86, 0x10, RZ ;  /* 0x0000001056897819 */ /* 0x000fe200000006ff */
[----:B------:R-:W-:Y:S02]  /*0b10*/  IMAD.U32 R134, R122, 0x10000, RZ ;  /* 0x000100007a867824 */ /* 0x000fe400078e00ff */
[----:B------:R-:W-:Y:S01]  /*0b20*/  FADD.FTZ R139, -R151, R140 ;  /* 0x0000008c978b7221 */ /* 0x000fe20000010100 */
[----:B------:R-:W-:Y:S01]  /*0b30*/  PRMT R80, R80, 0x7632, R80 ;  /* 0x0000763250507816 */ /* 0x000fe20000000050 */
[----:B------:R-:W-:Y:S01]  /*0b40*/  FADD.FTZ R32, R32, R137 ;  /* 0x0000008920207221 */ /* 0x000fe20000010000 */
[-C--:B------:R-:W-:Y:S01]  /*0b50*/  FFMA.FTZ R56, R131, R137.reuse, R56 ;  /* 0x0000008983387223 */ /* 0x080fe20000010038 */
[----:B------:R-:W-:Y:S01]  /*0b60*/  FMUL.FTZ R134, R134, R137 ;  /* 0x0000008986867220 */ /* 0x000fe20000410000 */
[----:B------:R-:W-:Y:S01]  /*0b70*/  FMUL.FTZ R137, R118, R139 ;  /* 0x0000008b76897220 */ /* 0x000fe20000410000 */
[----:B------:R-:W-:-:S02]  /*0b80*/  SHF.L.U32 R139, R87, 0x10, RZ ;  /* 0x00000010578b7819 */ /* 0x000fc400000006ff */
[----:B------:R-:W-:Y:S01]  /*0b90*/  SHF.L.U32 R140, R123, 0x10, RZ ;  /* 0x000000107b8c7819 */ /* 0x000fe200000006ff */
[----:B------:R-:W-:Y:S01]  /*0ba0*/  IMAD.U32 R80, R80, 0x10000, RZ ;  /* 0x0001000050507824 */ /* 0x000fe200078e00ff */
[----:B------:R-:W-:Y:S01]  /*0bb0*/  PRMT R81, R81, 0x7632, R81 ;  /* 0x0000763251517816 */ /* 0x000fe20000000051 */
[----:B------:R-:W-:Y:S01]  /*0bc0*/  FADD.FTZ R34, R34, R139 ;  /* 0x0000008b22227221 */ /* 0x000fe20000010000 */
[-C--:B------:R-:W-:Y:S01]  /*0bd0*/  FFMA.FTZ R58, R137, R139.reuse, R58 ;  /* 0x0000008b893a7223 */ /* 0x080fe2000001003a */
[----:B------:R-:W-:Y:S01]  /*0be0*/  FMUL.FTZ R140, R140, R139 ;  /* 0x0000008b8c8c7220 */ /* 0x000fe20000410000 */
[----:B------:R-:W-:Y:S01]  /*0bf0*/  FADD.FTZ R139, -R151, R80 ;  /* 0x00000050978b7221 */ /* 0x000fe20000010100 */
[----:B------:R-:W-:Y:S01]  /*0c00*/  IMAD.U32 R80, R81, 0x10000, RZ ;  /* 0x0001000051507824 */ /* 0x000fe200078e00ff */
[----:B------:R-:W-:Y:S02]  /*0c10*/  PRMT R82, R82, 0x7632, R82 ;  /* 0x0000763252527816 */ /* 0x000fe40000000052 */
[----:B------:R-:W-:Y:S01]  /*0c20*/  PRMT R85, R85, 0x7632, R85 ;  /* 0x0000763255557816 */ /* 0x000fe20000000055 */
[----:B------:R-:W-:Y:S01]  /*0c30*/  FADD.FTZ R81, -R151, R80 ;  /* 0x0000005097517221 */ /* 0x000fe20000010100 */
[----:B------:R-:W-:-:S02]  /*0c40*/  PRMT R84, R84, 0x7632, R84 ;  /* 0x0000763254547816 */ /* 0x000fc40000000054 */
[----:B------:R-:W-:Y:S01]  /*0c50*/  SHF.L.U32 R82, R82, 0x10, RZ ;  /* 0x0000001052527819 */ /* 0x000fe200000006ff */
[C---:B------:R-:W-:Y:S01]  /*0c60*/  FMUL.FTZ R142, R118.reuse, R139 ;  /* 0x0000008b768e7220 */ /* 0x040fe20000410000 */
[----:B------:R-:W-:Y:S01]  /*0c70*/  SHF.L.U32 R80, R85, 0x10, RZ ;  /* 0x0000001055507819 */ /* 0x000fe200000006ff */
[----:B------:R-:W-:Y:S01]  /*0c80*/  FMUL.FTZ R144, R118, R81 ;  /* 0x0000005176907220 */ /* 0x000fe20000410000 */
[----:B------:R-:W-:Y:S01]  /*0c90*/  SHF.L.U32 R84, R84, 0x10, RZ ;  /* 0x0000001054547819 */ /* 0x000fe200000006ff */
[----:B------:R-:W-:Y:S01]  /*0ca0*/  FADD.FTZ R81, -R151, R82 ;  /* 0x0000005297517221 */ /* 0x000fe20000010100 */
[----:B------:R-:W-:Y:S01]  /*0cb0*/  SHF.L.U32 R139, R159, 0x10, RZ ;  /* 0x000000109f8b7819 */ /* 0x000fe200000006ff */
[----:B------:R-:W-:Y:S01]  /*0cc0*/  FADD.FTZ R39, R39, R80 ;  /* 0x0000005027277221 */ /* 0x000fe20000010000 */
[----:B------:R-:W-:Y:S01]  /*0cd0*/  PRMT R83, R83, 0x7632, R83 ;  /* 0x0000763253537816 */ /* 0x000fe20000000053 */
[-C--:B------:R-:W-:Y:S01]  /*0ce0*/  FFMA.FTZ R63, R144, R80.reuse, R63 ;  /* 0x00000050903f7223 */ /* 0x080fe2000001003f */
[----:B------:R-:W-:Y:S01]  /*0cf0*/  FMUL.FTZ R141, R141, R80 ;  /* 0x000000508d8d7220 */ /* 0x000fe20000410000 */
[----:B------:R-:W-:Y:S01]  /*0d00*/  FMUL.FTZ R139, R139, R84 ;  /* 0x000000548b8b7220 */ /* 0x000fe20000410000 */
[----:B------:R-:W-:Y:S01]  /*0d10*/  FMUL.FTZ R146, R118, R81 ;  /* 0x0000005176927220 */ /* 0x000fe20000410000 */
[----:B------:R-:W-:Y:S01]  /*0d20*/  FADD.FTZ R80, RZ, R130 ;  /* 0x00000082ff507221 */ /* 0x000fe20000010000 */
[----:B------:R-:W-:Y:S01]  /*0d30*/  FFMA.FTZ R81, R3, R130, RZ ;  /* 0x0000008203517223 */ /* 0x000fe200000100ff */
[----:B------:R-:W-:-:S02]  /*0d40*/  IMAD.U32 R82, R83, 0x10000, RZ ;  /* 0x0001000053527824 */ /* 0x000fc400078e00ff */
[----:B------:R-:W-:Y:S01]  /*0d50*/  FADD.FTZ R83, R80, R139 ;  /* 0x0000008b50537221 */ /* 0x000fe20000010000 */
[----:B------:R-:W-:Y:S01]  /*0d60*/  FFMA.FTZ R80, R142, R139, R81 ;  /* 0x0000008b8e507223 */ /* 0x000fe20000010051 */
[----:B------:R-:W-:Y:S01]  /*0d70*/  PRMT R86, R86, 0x7632, R86 ;  /* 0x0000763256567816 */ /* 0x000fe20000000056 */
[----:B------:R-:W-:Y:S01]  /*0d80*/  FADD.FTZ R85, -R151, R82 ;  /* 0x0000005297557221 */ /* 0x000fe20000010100 */
[----:B------:R-:W-:Y:S01]  /*0d90*/  FADD.FTZ R82, R83, R132 ;  /* 0x0000008453527221 */ /* 0x000fe20000010000 */
[----:B------:R-:W-:Y:S01]  /*0da0*/  FFMA.FTZ R81, R129, R132, R80 ;  /* 0x0000008481517223 */ /* 0x000fe20000010050 */
[----:B------:R-:W-:Y:S02]  /*0db0*/  SHF.L.U32 R86, R86, 0x10, RZ ;  /* 0x0000001056567819 */ /* 0x000fe400000006ff */
[----:B------:R-:W-:Y:S01]  /*0dc0*/  FADD.FTZ R83, R82, R141 ;  /* 0x0000008d52537221 */ /* 0x000fe20000010000 */
[----:B------:R-:W-:Y:S01]  /*0dd0*/  FFMA.FTZ R80, R144, R141, R81 ;  /* 0x0000008d90507223 */ /* 0x000fe20000010051 */
[----:B------:R-:W-:Y:S01]  /*0de0*/  PRMT R87, R87, 0x7632, R87 ;  /* 0x0000763257577816 */ /* 0x000fe20000000057 */
        /* <DEDUP_REMOVED lines=18> */
.L_x_472:
[----:B----4-:R-:W-:Y:S05]  /*0f10*/  BSYNC.RECONVERGENT B1 ;  /* 0x0000000000017941 */ /* 0x010fea0003800200 */
.L_x_471:
[----:B------:R-:W-:Y:S04]  /*0f20*/  BSSY.RECONVERGENT B1, `(.L_x_473) ;  /* 0x000006b000017945 */ /* 0x000fe80003800200 */
[----:B------:R-:W-:Y:S05]  /*0f30*/  @!P2 BRA `(.L_x_474) ;  /* 0x0000000400a4a947 */ /* 0x000fea0003800000 */
[----:B------:R-:W0:Y:S08]  /*0f40*/  LDC.64 R80, c[0x0][0x3a8] ;  /* 0x0000ea00ff507b82 */ /* 0x000e300000000a00 */
[----:B------:R-:W1:Y:S01]  /*0f50*/  LDC.64 R84, c[0x0][0x428] ;  /* 0x00010a00ff547b82 */ /* 0x000e620000000a00 */
[----:B------:R-:W-:-:S07]  /*0f60*/  ISETP.NE.U32.AND P0, PT, RZ, UR12, PT ;  /* 0x0000000cff007c0c */ /* 0x000fce000bf05070 */
[----:B------:R-:W2:Y:S01]  /*0f70*/  LDC.64 R94, c[0x0][0x3b0] ;  /* 0x0000ec00ff5e7b82 */ /* 0x000ea20000000a00 */
[----:B0-----:R-:W-:-:S06]  /*0f80*/  IMAD.WIDE.U32 R80, R152, 0x10, R80 ;  /* 0x0000001098507825 */ /* 0x001fcc00078e0050 */
[----:B------:R-:W3:Y:S01]  /*0f90*/  LDG.E.128 R80, desc[UR8][R80.64] ;  /* 0x0000000850507981 */ /* 0x000ee2000c1e1d00 */
[----:B-1----:R-:W-:-:S06]  /*0fa0*/  IMAD.WIDE.U32 R84, R153, 0x10, R84 ;  /* 0x0000001099547825 */ /* 0x002fcc00078e0054 */
[----:B------:R-:W4:Y:S01]  /*0fb0*/  LDG.E.128 R84, desc[UR8][R84.64] ;  /* 0x0000000854547981 */ /* 0x000f22000c1e1d00 */
[----:B------:R-:W-:-:S13]  /*0fc0*/  ISETP.NE.AND.EX P0, PT, RZ, UR13, PT, P0 ;  /* 0x0000000dff007c0c */ /* 0x000fda000bf05300 */
[----:B------:R-:W0:Y:S02]  /*0fd0*/  @P0 LDC.64 R90, c[0x0][0x438] ;  /* 0x00010e00ff5a0b82 */ /* 0x000e240000000a00 */
[----:B0-----:R-:W-:-:S04]  /*0fe0*/  @P0 IMAD.WIDE.U32 R96, R152, 0x10, R90 ;  /* 0x0000001098600825 */ /* 0x001fc800078e005a */
[----:B--2---:R-:W-:Y:S01]  /*0ff0*/  IMAD.WIDE.U32 R90, R150, 0x8, R94 ;  /* 0x00000008965a7825 */ /* 0x004fe200078e005e */
[----:B------:R0:W5:Y:S05]  /*1000*/  @P0 LDG.E.128 R8, desc[UR8][R96.64] ;  /* 0x0000000860080981 */ /* 0x00016a000c1e1d00 */
[----:B------:R-:W5:Y:S01]  /*1010*/  LDG.E.64 R90, desc[UR8][R90.64] ;  /* 0x000000085a5a7981 */ /* 0x000f62000c1e1b00 */
[----:B------:R-:W-:Y:S01]  /*1020*/  IMAD.U32 R105, R162, 0x10000, RZ ;  /* 0x00010000a2697824 */ /* 0x000fe200078e00ff */
[----:B------:R-:W-:Y:S01]  /*1030*/  SHF.L.U32 R107, R161, 0x10, RZ ;  /* 0x00000010a16b7819 */ /* 0x000fe200000006ff */
[----:B------:R-:W-:Y:S01]  /*1040*/  VIADD R153, R153, 0x100 ;  /* 0x0000010099997836 */ /* 0x000fe20000000000 */
[----:B------:R-:W-:Y:S01]  /*1050*/  SHF.L.U32 R109, R160, 0x10, RZ ;  /* 0x00000010a06d7819 */ /* 0x000fe200000006ff */
[----:B0-----:R-:W-:Y:S01]  /*1060*/  IMAD.U32 R96, R69, 0x10000, RZ ;  /* 0x0001000045607824 */ /* 0x001fe200078e00ff */
[----:B------:R-:W-:-:S02]  /*1070*/  IADD3 R150, PT, PT, R150, 0x100, RZ ;  /* 0x0000010096967810 */ /* 0x000fc40007ffe0ff */
[----:B------:R-:W-:Y:S01]  /*1080*/  IADD3 R152, PT, PT, R152, 0x100, RZ ;  /* 0x0000010098987810 */ /* 0x000fe20007ffe0ff */
[----:B---3--:R-:W-:Y:S01]  /*1090*/  IMAD.U32 R94, R80, 0x10000, RZ ;  /* 0x00010000505e7824 */ /* 0x008fe200078e00ff */
[----:B------:R-:W-:Y:S02]  /*10a0*/  SHF.L.U32 R98, R81, 0x10, RZ ;  /* 0x0000001051627819 */ /* 0x000fe400000006ff */
[----:B------:R-:W-:Y:S01]  /*10b0*/  SHF.L.U32 R100, R83, 0x10, RZ ;  /* 0x0000001053647819 */ /* 0x000fe200000006ff */
[C---:B------:R-:W-:Y:S01]  /*10c0*/  FADD.FTZ R95, -R151.reuse, R94 ;  /* 0x0000005e975f7221 */ /* 0x040fe20000010100 */
[----:B------:R-:W-:Y:S02]  /*10d0*/  IMAD.U32 R94, R68, 0x10000, RZ ;  /* 0x00010000445e7824 */ /* 0x000fe400078e00ff */
[C---:B------:R-:W-:Y:S01]  /*10e0*/  FADD.FTZ R101, -R151.reuse, R98 ;  /* 0x0000006297657221 */ /* 0x040fe20000010100 */
[----:B------:R-:W-:Y:S01]  /*10f0*/  SHF.L.U32 R98, R82, 0x10, RZ ;  /* 0x0000001052627819 */ /* 0x000fe200000006ff */
[----:B------:R-:W-:Y:S01]  /*1100*/  FMUL.FTZ R95, R118, R95 ;  /* 0x0000005f765f7220 */ /* 0x000fe20000410000 */
[----:B----4-:R-:W-:Y:S01]  /*1110*/  SHF.L.U32 R99, R84, 0x10, RZ ;  /* 0x0000001054637819 */ /* 0x010fe200000006ff */
[----:B------:R-:W-:Y:S01]  /*1120*/  FMUL.FTZ R97, R118, R101 ;  /* 0x0000006576617220 */ /* 0x000fe20000410000 */
[C---:B------:R-:W-:Y:S01]  /*1130*/  FADD.FTZ R103, -R151.reuse, R100 ;  /* 0x0000006497677221 */ /* 0x040fe20000010100 */
[----:B------:R-:W-:Y:S01]  /*1140*/  FADD.FTZ R101, -R151, R98 ;  /* 0x0000006297657221 */ /* 0x000fe20000010100 */
[----:B------:R-:W-:-:S02]  /*1150*/  IMAD.U32 R98, R70, 0x10000, RZ ;  /* 0x0001000046627824 */ /* 0x000fc400078e00ff */
[----:B------:R-:W-:Y:S01]  /*1160*/  FADD.FTZ R28, R28, R99 ;  /* 0x000000631c1c7221 */ /* 0x000fe20000010000 */
[-C--:B------:R-:W-:Y:S01]  /*1170*/  FFMA.FTZ R52, R95, R99.reuse, R52 ;  /* 0x000000635f347223 */ /* 0x080fe20000010034 */
[----:B------:R-:W-:Y:S01]  /*1180*/  FMUL.FTZ R94, R94, R99 ;  /* 0x000000635e5e7220 */ /* 0x000fe20000410000 */
[----:B------:R-:W-:Y:S02]  /*1190*/  SHF.L.U32 R99, R85, 0x10, RZ ;  /* 0x0000001055637819 */ /* 0x000fe400000006ff */
[----:B------:R-:W-:Y:S02]  /*11a0*/  PRMT R80, R80, 0x7632, R80 ;  /* 0x0000763250507816 */ /* 0x000fe40000000050 */
[----:B------:R-:W-:Y:S01]  /*11b0*/  SHF.L.U32 R100, R71, 0x10, RZ ;  /* 0x0000001047647819 */ /* 0x000fe200000006ff */
[----:B------:R-:W-:Y:S01]  /*11c0*/  FADD.FTZ R30, R30, R99 ;  /* 0x000000631e1e7221 */ /* 0x000fe20000010000 */
[-C--:B------:R-:W-:Y:S01]  /*11d0*/  FFMA.FTZ R54, R97, R99.reuse, R54 ;  /* 0x0000006361367223 */ /* 0x080fe20000010036 */
[----:B------:R-:W-:Y:S01]  /*11e0*/  FMUL.FTZ R96, R96, R99 ;  /* 0x0000006360607220 */ /* 0x000fe20000410000 */
[----:B------:R-:W-:Y:S01]  /*11f0*/  FMUL.FTZ R99, R118, R101 ;  /* 0x0000006576637220 */ /* 0x000fe20000410000 */
[----:B------:R-:W-:Y:S01]  /*1200*/  SHF.L.U32 R101, R86, 0x10, RZ ;  /* 0x0000001056657819 */ /* 0x000fe200000006ff */
[----:B------:R-:W-:Y:S01]  /*1210*/  IMAD.U32 R80, R80, 0x10000, RZ ;  /* 0x0001000050507824 */ /* 0x000fe200078e00ff */
[----:B------:R-:W-:-:S02]  /*1220*/  PRMT R81, R81, 0x7632, R81 ;  /* 0x0000763251517816 */ /* 0x000fc40000000051 */
[----:B------:R-:W-:Y:S01]  /*1230*/  PRMT R82, R82, 0x7632, R82 ;  /* 0x0000763252527816 */ /* 0x000fe20000000052 */
[----:B------:R-:W-:Y:S01]  /*1240*/  FADD.FTZ R24, R24, R101 ;  /* 0x0000006518187221 */ /* 0x000fe20000010000 */
[-C--:B------:R-:W-:Y:S01]  /*1250*/  FFMA.FTZ R48, R99, R101.reuse, R48 ;  /* 0x0000006563307223 */ /* 0x080fe20000010030 */
[----:B------:R-:W-:Y:S01]  /*1260*/  FMUL.FTZ R98, R98, R101 ;  /* 0x0000006562627220 */ /* 0x000fe20000410000 */
[----:B------:R-:W-:Y:S01]  /*1270*/  FMUL.FTZ R101, R118, R103 ;  /* 0x0000006776657220 */ /* 0x000fe20000410000 */
[----:B------:R-:W-:Y:S02]  /*1280*/  SHF.L.U32 R103, R87, 0x10, RZ ;  /* 0x0000001057677819 */ /* 0x000fe400000006ff */
[----:B------:R-:W-:Y:S02]  /*1290*/  PRMT R85, R85, 0x7632, R85 ;  /* 0x0000763255557816 */ /* 0x000fe40000000055 */
[----:B------:R-:W-:Y:S01]  /*12a0*/  PRMT R84, R84, 0x7632, R84 ;  /* 0x0000763254547816 */ /* 0x000fe20000000054 */
[----:B------:R-:W-:Y:S01]  /*12b0*/  FADD.FTZ R26, R26, R103 ;  /* 0x000000671a1a7221 */ /* 0x000fe20000010000 */
[-C--:B------:R-:W-:Y:S01]  /*12c0*/  FFMA.FTZ R50, R101, R103.reuse, R50 ;  /* 0x0000006765327223 */ /* 0x080fe20000010032 */
[----:B------:R-:W-:Y:S01]  /*12d0*/  FMUL.FTZ R100, R100, R103 ;  /* 0x0000006764647220 */ /* 0x000fe20000410000 */
[----:B------:R-:W-:Y:S01]  /*12e0*/  FADD.FTZ R103, -R151, R80 ;  /* 0x0000005097677221 */ /* 0x000fe20000010100 */
[----:B------:R-:W-:Y:S01]  /*12f0*/  IMAD.U32 R80, R81, 0x10000, RZ ;  /* 0x0001000051507824 */ /* 0x000fe200078e00ff */
[----:B------:R-:W-:-:S02]  /*1300*/  SHF.L.U32 R82, R82, 0x10, RZ ;  /* 0x0000001052527819 */ /* 0x000fc400000006ff */
[----:B------:R-:W-:Y:S01]  /*1310*/  FMUL.FTZ R102, R118, R103 ;  /* 0x0000006776667220 */ /* 0x000fe20000410000 */
[----:B------:R-:W-:Y:S01]  /*1320*/  FADD.FTZ R81, -R151, R80 ;  /* 0x0000005097517221 */ /* 0x000fe20000010100 */
[----:B------:R-:W-:Y:S02]  /*1330*/  SHF.L.U32 R80, R85, 0x10, RZ ;  /* 0x0000001055507819 */ /* 0x000fe400000006ff */
[----:B------:R-:W-:Y:S01]  /*1340*/  SHF.L.U32 R84, R84, 0x10, RZ ;  /* 0x0000001054547819 */ /* 0x000fe200000006ff */
[----:B------:R-:W-:Y:S01]  /*1350*/  FMUL.FTZ R104, R118, R81 ;  /* 0x0000005176687220 */ /* 0x000fe20000410000 */
[----:B------:R-:W-:Y:S01]  /*1360*/  SHF.L.U32 R103, R163, 0x10, RZ ;  /* 0x00000010a3677819 */ /* 0x000fe200000006ff */
[----:B------:R-:W-:Y:S01]  /*1370*/  FADD.FTZ R81, -R151, R82 ;  /* 0x0000005297517221 */ /* 0x000fe20000010100 */
[----:B------:R-:W-:Y:S01]  /*1380*/  PRMT R83, R83, 0x7632, R83 ;  /* 0x0000763253537816 */ /* 0x000fe20000000053 */
[----:B------:R-:W-:Y:S01]  /*1390*/  FADD.FTZ R31, R31, R80 ;  /* 0x000000501f1f7221 */ /* 0x000fe20000010000 */
[-C--:B------:R-:W-:Y:S01]  /*13a0*/  FFMA.FTZ R55, R104, R80.reuse, R55 ;  /* 0x0000005068377223 */ /* 0x080fe20000010037 */
[----:B------:R-:W-:Y:S01]  /*13b0*/  FMUL.FTZ R105, R105, R80 ;  /* 0x0000005069697220 */ /* 0x000fe20000410000 */
[----:B------:R-:W-:Y:S01]  /*13c0*/  FMUL.FTZ R103, R103, R84 ;  /* 0x0000005467677220 */ /* 0x000fe20000410000 */
[----:B------:R-:W-:Y:S01]  /*13d0*/  FMUL.FTZ R106, R118, R81 ;  /* 0x00000051766a7220 */ /* 0x000fe20000410000 */
[----:B------:R-:W-:Y:S01]  /*13e0*/  FADD.FTZ R80, R155, R94 ;  /* 0x0000005e9b507221 */ /* 0x000fe20000010000 */
[----:B------:R-:W-:Y:S01]  /*13f0*/  FFMA.FTZ R81, R95, R94, R154 ;  /* 0x0000005e5f517223 */ /* 0x000fe2000001009a */
[----:B------:R-:W-:Y:S01]  /*1400*/  IMAD.U32 R82, R83, 0x10000, RZ ;  /* 0x0001000053527824 */ /* 0x000fe200078e00ff */
[----:B------:R-:W-:Y:S01]  /*1410*/  PRMT R86, R86, 0x7632, R86 ;  /* 0x0000763256567816 */ /* 0x000fe20000000056 */
[----:B------:R-:W-:Y:S01]  /*1420*/  FADD.FTZ R83, R80, R103 ;  /* 0x0000006750537221 */ /* 0x000fe20000010000 */
[----:B------:R-:W-:Y:S01]  /*1430*/  FFMA.FTZ R80, R102, R103, R81 ;  /* 0x0000006766507223 */ /* 0x000fe20000010051 */
[----:B------:R-:W-:Y:S01]  /*1440*/  FADD.FTZ R85, -R151, R82 ;  /* 0x0000005297557221 */ /* 0x000fe20000010100 */
[----:B------:R-:W-:Y:S01]  /*1450*/  SHF.L.U32 R86, R86, 0x10, RZ ;  /* 0x0000001056567819 */ /* 0x000fe200000006ff */
[----:B------:R-:W-:Y:S01]  /*1460*/  FADD.FTZ R82, R83, R96 ;  /* 0x0000006053527221 */ /* 0x000fe20000010000 */
[----:B------:R-:W-:Y:S01]  /*1470*/  FFMA.FTZ R81, R97, R96, R80 ;  /* 0x0000006061517223 */ /* 0x000fe20000010050 */
[----:B------:R-:W-:Y:S01]  /*1480*/  PRMT R87, R87, 0x7632, R87 ;  /* 0x0000763257577816 */ /* 0x000fe20000000057 */
[----:B------:R-:W-:Y:S01]  /*1490*/  FADD.FTZ R29, R29, R84 ;  /* 0x000000541d1d7221 */ /* 0x000fe20000010000 */
[----:B------:R-:W-:Y:S01]  /*14a0*/  FADD.FTZ R83, R82, R105 ;  /* 0x0000006952537221 */ /* 0x000fe20000010000 */
[----:B------:R-:W-:Y:S01]  /*14b0*/  FFMA.FTZ R80, R104, R105, R81 ;  /* 0x0000006968507223 */ /* 0x000fe20000010051 */
[----:B------:R-:W-:Y:S01]  /*14c0*/  FMUL.FTZ R107, R107, R86 ;  /* 0x000000566b6b7220 */ /* 0x000fe20000410000 */
[----:B------:R-:W-:Y:S01]  /*14d0*/  FFMA.FTZ R53, R102, R84, R53 ;  /* 0x0000005466357223 */ /* 0x000fe20000010035 */
[----:B------:R-:W-:Y:S01]  /*14e0*/  FADD.FTZ R82, R83, R98 ;  /* 0x0000006253527221 */ /* 0x000fe20000010000 */
[----:B------:R-:W-:Y:S01]  /*14f0*/  FFMA.FTZ R81, R99, R98, R80 ;  /* 0x0000006263517223 */ /* 0x000fe20000010050 */
[----:B------:R-:W-:Y:S01]  /*1500*/  SHF.L.U32 R84, R87, 0x10, RZ ;  /* 0x0000001057547819 */ /* 0x000fe200000006ff */
[----:B------:R-:W-:Y:S01]  /*1510*/  FMUL.FTZ R110, R118, R85 ;  /* 0x00000055766e7220 */ /* 0x000fe20000410000 */
[----:B------:R-:W-:Y:S01]  /*1520*/  FADD.FTZ R83, R82, R107 ;  /* 0x0000006b52537221 */ /* 0x000fe20000010000 */
[C---:B------:R-:W-:Y:S01]  /*1530*/  FFMA.FTZ R80, R106.reuse, R107, R81 ;  /* 0x0000006b6a507223 */ /* 0x040fe20000010051 */
        /* <DEDUP_REMOVED lines=9> */
.L_x_474:
[----:B------:R-:W-:Y:S05]  /*15d0*/  BSYNC.RECONVERGENT B1 ;  /* 0x0000000000017941 */ /* 0x000fea0003800200 */
.L_x_473:
        /* <DEDUP_REMOVED lines=12> */
[----:B------:R-:W0:Y:S02]  /*16a0*/  @P0 LDC.64 R112, c[0x0][0x438] ;  /* 0x00010e00ff700b82 */ /* 0x000e240000000a00 */
[----:B0-----:R-:W-:-:S05]  /*16b0*/  @P0 IMAD.WIDE.U32 R112, R152, 0x10, R112 ;  /* 0x0000001098700825 */ /* 0x001fca00078e0070 */
[----:B------:R0:W5:Y:S02]  /*16c0*/  @P0 LDG.E.128 R4, desc[UR8][R112.64] ;  /* 0x0000000870040981 */ /* 0x000164000c1e1d00 */
[----:B0-----:R-:W-:Y:S01]  /*16d0*/  IMAD.U32 R112, R64, 0x10000, RZ ;  /* 0x0001000040707824 */ /* 0x001fe200078e00ff */
[----:B------:R-:W-:Y:S02]  /*16e0*/  SHF.L.U32 R135, R165, 0x10, RZ ;  /* 0x00000010a5877819 */ /* 0x000fe400000006ff */
[C---:B---3--:R-:W-:Y:S01]  /*16f0*/  PRMT R114, R84.reuse, 0x7632, R114 ;  /* 0x0000763254727816 */ /* 0x048fe20000000072 */
[----:B------:R-:W-:Y:S01]  /*1700*/  IMAD.U32 R84, R84, 0x10000, RZ ;  /* 0x0001000054547824 */ /* 0x000fe200078e00ff */
[C---:B------:R-:W-:Y:S02]  /*1710*/  PRMT R115, R85.reuse, 0x7632, R115 ;  /* 0x0000763255737816 */ /* 0x040fe40000000073 */
[----:B------:R-:W-:Y:S01]  /*1720*/  SHF.L.U32 R116, R85, 0x10, RZ ;  /* 0x0000001055747819 */ /* 0x000fe200000006ff */
[----:B------:R-:W-:Y:S01]  /*1730*/  FADD.FTZ R85, -R151, R84 ;  /* 0x0000005497557221 */ /* 0x000fe20000010100 */
[----:B------:R-:W-:-:S02]  /*1740*/  PRMT R119, R86, 0x7632, R119 ;  /* 0x0000763256777816 */ /* 0x000fc40000000077 */
[----:B------:R-:W-:Y:S01]  /*1750*/  SHF.L.U32 R86, R86, 0x10, RZ ;  /* 0x0000001056567819 */ /* 0x000fe200000006ff */
[----:B------:R-:W-:Y:S01]  /*1760*/  FMUL.FTZ R113, R118, R85 ;  /* 0x0000005576717220 */ /* 0x000fe20000410000 */
[----:B------:R-:W-:Y:S02]  /*1770*/  SHF.L.U32 R114, R114, 0x10, RZ ;  /* 0x0000001072727819 */ /* 0x000fe400000006ff */
[----:B----4-:R-:W-:Y:S01]  /*1780*/  SHF.L.U32 R85, R80, 0x10, RZ ;  /* 0x0000001050557819 */ /* 0x010fe200000006ff */
[----:B------:R-:W-:Y:S01]  /*1790*/  FADD.FTZ R117, -R151, R116 ;  /* 0x0000007497757221 */ /* 0x000fe20000010100 */
[C---:B------:R-:W-:Y:S01]  /*17a0*/  PRMT R124, R87.reuse, 0x7632, R124 ;  /* 0x00007632577c7816 */ /* 0x040fe2000000007c */
[----:B------:R-:W-:Y:S01]  /*17b0*/  IMAD.U32 R126, R87, 0x10000, RZ ;  /* 0x00010000577e7824 */ /* 0x000fe200078e00ff */
[----:B------:R-:W-:Y:S01]  /*17c0*/  SHF.L.U32 R84, R115, 0x10, RZ ;  /* 0x0000001073547819 */ /* 0x000fe200000006ff */
[C---:B------:R-:W-:Y:S01]  /*17d0*/  FADD.FTZ R125, -R151.reuse, R86 ;  /* 0x00000056977d7221 */ /* 0x040fe20000010100 */
[----:B------:R-:W-:Y:S01]  /*17e0*/  FADD.FTZ R87, -R151, R114 ;  /* 0x0000007297577221 */ /* 0x000fe20000010100 */
[----:B------:R-:W-:Y:S01]  /*17f0*/  FADD.FTZ R20, R20, R85 ;  /* 0x0000005514147221 */ /* 0x000fe20000010000 */
[-C--:B------:R-:W-:Y:S01]  /*1800*/  FFMA.FTZ R44, R113, R85.reuse, R44 ;  /* 0x00000055712c7223 */ /* 0x080fe2000001002c */
[----:B------:R-:W-:Y:S01]  /*1810*/  FMUL.FTZ R112, R112, R85 ;  /* 0x0000005570707220 */ /* 0x000fe20000410000 */
[----:B------:R-:W-:Y:S01]  /*1820*/  PRMT R80, R80, 0x7632, R80 ;  /* 0x0000763250507816 */ /* 0x000fe20000000050 */
[----:B------:R-:W-:Y:S01]  /*1830*/  FMUL.FTZ R115, R118, R117 ;  /* 0x0000007576737220 */ /* 0x000fe20000410000 */
[----:B------:R-:W-:-:S02]  /*1840*/  SHF.L.U32 R85, R81, 0x10, RZ ;  /* 0x0000001051557819 */ /* 0x000fc400000006ff */
[----:B------:R-:W-:Y:S01]  /*1850*/  SHF.L.U32 R114, R65, 0x10, RZ ;  /* 0x0000001041727819 */ /* 0x000fe200000006ff */
[----:B------:R-:W-:Y:S02]  /*1860*/  IMAD.U32 R86, R119, 0x10000, RZ ;  /* 0x0001000077567824 */ /* 0x000fe400078e00ff */
[----:B------:R-:W-:Y:S01]  /*1870*/  FMUL.FTZ R117, R118, R125 ;  /* 0x0000007d76757220 */ /* 0x000fe20000410000 */
[C---:B------:R-:W-:Y:S01]  /*1880*/  FADD.FTZ R119, -R151.reuse, R126 ;  /* 0x0000007e97777221 */ /* 0x040fe20000010100 */
[----:B------:R-:W-:Y:S01]  /*1890*/  FADD.FTZ R127, -R151, R84 ;  /* 0x00000054977f7221 */ /* 0x000fe20000010100 */
[----:B------:R-:W-:Y:S01]  /*18a0*/  SHF.L.U32 R80, R80, 0x10, RZ ;  /* 0x0000001050507819 */ /* 0x000fe200000006ff */
[----:B------:R-:W-:Y:S01]  /*18b0*/  FMUL.FTZ R126, R118, R87 ;  /* 0x00000057767e7220 */ /* 0x000fe20000410000 */
[----:B------:R-:W-:Y:S01]  /*18c0*/  SHF.L.U32 R125, R167, 0x10, RZ ;  /* 0x00000010a77d7819 */ /* 0x000fe200000006ff */
[----:B------:R-:W-:Y:S01]  /*18d0*/  FADD.FTZ R22, R22, R85 ;  /* 0x0000005516167221 */ /* 0x000fe20000010000 */
[----:B------:R-:W-:Y:S01]  /*18e0*/  PRMT R81, R81, 0x7632, R81 ;  /* 0x0000763251517816 */ /* 0x000fe20000000051 */
[-C--:B------:R-:W-:Y:S01]  /*18f0*/  FFMA.FTZ R46, R115, R85.reuse, R46 ;  /* 0x00000055732e7223 */ /* 0x080fe2000001002e */
[----:B------:R-:W-:Y:S01]  /*1900*/  FMUL.FTZ R114, R114, R85 ;  /* 0x0000005572727220 */ /* 0x000fe20000410000 */
[----:B------:R-:W-:Y:S01]  /*1910*/  SHF.L.U32 R116, R66, 0x10, RZ ;  /* 0x0000001042747819 */ /* 0x000fe200000006ff */
[----:B------:R-:W-:-:S02]  /*1920*/  IMAD.U32 R85, R82, 0x10000, RZ ;  /* 0x0001000052557824 */ /* 0x000fc400078e00ff */
[----:B------:R-:W-:Y:S01]  /*1930*/  FMUL.FTZ R128, R118, R127 ;  /* 0x0000007f76807220 */ /* 0x000fe20000410000 */
[----:B------:R-:W-:Y:S01]  /*1940*/  FADD.FTZ R21, R21, R80 ;  /* 0x0000005015157221 */ /* 0x000fe20000010000 */
[-C--:B------:R-:W-:Y:S01]  /*1950*/  FFMA.FTZ R45, R126, R80.reuse, R45 ;  /* 0x000000507e2d7223 */ /* 0x080fe2000001002d */
[----:B------:R-:W-:Y:S01]  /*1960*/  FMUL.FTZ R125, R125, R80 ;  /* 0x000000507d7d7220 */ /* 0x000fe20000410000 */
[----:B------:R-:W-:Y:S01]  /*1970*/  SHF.L.U32 R127, R166, 0x10, RZ ;  /* 0x00000010a67f7819 */ /* 0x000fe200000006ff */
[----:B------:R-:W-:Y:S02]  /*1980*/  IMAD.U32 R80, R81, 0x10000, RZ ;  /* 0x0001000051507824 */ /* 0x000fe400078e00ff */
[----:B------:R-:W-:Y:S01]  /*1990*/  FADD.FTZ R16, R16, R85 ;  /* 0x0000005510107221 */ /* 0x000fe20000010000 */
[-C--:B------:R-:W-:Y:S01]  /*19a0*/  FFMA.FTZ R40, R117, R85.reuse, R40 ;  /* 0x0000005575287223 */ /* 0x080fe20000010028 */
[----:B------:R-:W-:Y:S01]  /*19b0*/  FMUL.FTZ R116, R116, R85 ;  /* 0x0000005574747220 */ /* 0x000fe20000410000 */
[----:B------:R-:W-:Y:S01]  /*19c0*/  SHF.L.U32 R85, R83, 0x10, RZ ;  /* 0x0000001053557819 */ /* 0x000fe200000006ff */
[----:B------:R-:W-:Y:S01]  /*19d0*/  FADD.FTZ R23, R23, R80 ;  /* 0x0000005017177221 */ /* 0x000fe20000010000 */
[----:B------:R-:W-:Y:S01]  /*19e0*/  PRMT R83, R83, 0x7632, R83 ;  /* 0x0000763253537816 */ /* 0x000fe20000000053 */
[-C--:B------:R-:W-:Y:S01]  /*19f0*/  FFMA.FTZ R47, R128, R80.reuse, R47 ;  /* 0x00000050802f7223 */ /* 0x080fe2000001002f */
[----:B------:R-:W-:Y:S01]  /*1a00*/  FMUL.FTZ R127, R127, R80 ;  /* 0x000000507f7f7220 */ /* 0x000fe20000410000 */
[----:B------:R-:W-:Y:S01]  /*1a10*/  FADD.FTZ R80, R155, R112 ;  /* 0x000000709b507221 */ /* 0x000fe20000010000 */
[----:B------:R-:W-:Y:S01]  /*1a20*/  FFMA.FTZ R81, R113, R112, R154 ;  /* 0x0000007071517223 */ /* 0x000fe2000001009a */
[----:B------:R-:W-:Y:S01]  /*1a30*/  FADD.FTZ R133, -R151, R86 ;  /* 0x0000005697857221 */ /* 0x000fe20000010100 */
[----:B------:R-:W-:Y:S01]  /*1a40*/  IMAD.U32 R86, R83, 0x10000, RZ ;  /* 0x0001000053567824 */ /* 0x000fe200078e00ff */
[----:B------:R-:W-:Y:S01]  /*1a50*/  PRMT R82, R82, 0x7632, R82 ;  /* 0x0000763252527816 */ /* 0x000fe20000000052 */
[----:B------:R-:W-:Y:S01]  /*1a60*/  FADD.FTZ R83, R80, R125 ;  /* 0x0000007d50537221 */ /* 0x000fe20000010000 */
[----:B------:R-:W-:-:S02]  /*1a70*/  FFMA.FTZ R80, R126, R125, R81 ;  /* 0x0000007d7e507223 */ /* 0x000fc40000010051 */
[----:B------:R-:W-:Y:S01]  /*1a80*/  SHF.L.U32 R84, R82, 0x10, RZ ;  /* 0x0000001052547819 */ /* 0x000fe200000006ff */
[----:B------:R-:W-:Y:S01]  /*1a90*/  FADD.FTZ R82, R83, R114 ;  /* 0x0000007253527221 */ /* 0x000fe20000010000 */
[----:B------:R-:W-:Y:S01]  /*1aa0*/  FFMA.FTZ R81, R115, R114, R80 ;  /* 0x0000007273517223 */ /* 0x000fe20000010050 */
[----:B------:R-:W-:Y:S02]  /*1ab0*/  SHF.L.U32 R124, R124, 0x10, RZ ;  /* 0x000000107c7c7819 */ /* 0x000fe400000006ff */
[----:B------:R-:W-:Y:S01]  /*1ac0*/  FADD.FTZ R83, R82, R127 ;  /* 0x0000007f52537221 */ /* 0x000fe20000010000 */
[----:B------:R-:W-:Y:S01]  /*1ad0*/  FFMA.FTZ R80, R128, R127, R81 ;  /* 0x0000007f80507223 */ /* 0x000fe20000010051 */
[----:B------:R-:W-:Y:S01]  /*1ae0*/  FMUL.FTZ R138, R118, R133 ;  /* 0x00000085768a7220 */ /* 0x000fe20000410000 */
[----:B------:R-:W-:Y:S01]  /*1af0*/  FADD.FTZ R151, -R151, R124 ;  /* 0x0000007c97977221 */ /* 0x000fe20000010100 */
[----:B------:R-:W-:Y:S02]  /*1b00*/  IMAD.U32 R124, R67, 0x10000, RZ ;  /* 0x00010000437c7824 */ /* 0x000fe400078e00ff */
        /* <DEDUP_REMOVED lines=21> */
.L_x_470:
[----:B------:R-:W0:Y:S01]  /*1c60*/  LDC R111, c[0x0][0x388] ;  /* 0x0000e200ff6f7b82 */ /* 0x000e220000000800 */
[----:B-----5:R-:W-:Y:S01]  /*1c70*/  ISETP.GE.AND P4, PT, R147, 0x1, PT ;  /* 0x000000019300780c */ /* 0x020fe20003f86270 */
[----:B------:R-:W-:Y:S01]  /*1c80*/  HFMA2 R169, -RZ, RZ, 0, 0 ;  /* 0x00000000ffa97431 */ /* 0x000fe200000001ff */
[----:B------:R-:W-:-:S04]  /*1c90*/  UISETP.NE.U32.AND UP0, UPT, UR12, URZ, UPT ;  /* 0x000000ff0c00728c */ /* 0x000fc8000bf05070 */
[----:B------:R-:W-:-:S07]  /*1ca0*/  UISETP.NE.AND.EX UP0, UPT, UR13, URZ, UPT, UP0 ;  /* 0x000000ff0d00728c */ /* 0x000fce000bf05300 */
[----:B------:R-:W-:-:S04]  /*1cb0*/  @P4 VIADD R80, R147, 0xffffffff ;  /* 0xffffffff93504836 */ /* 0x000fc80000000000 */
[----:B0-----:R-:W-:-:S05]  /*1cc0*/  @P4 IMAD R80, R80, R111, RZ ;  /* 0x0000006f50504224 */ /* 0x001fca00078e02ff */
[----:B------:R-:W-:-:S04]  /*1cd0*/  @P4 SHF.R.S32.HI R81, RZ, 0x1f, R80 ;  /* 0x0000001fff514819 */ /* 0x000fc80000011450 */
[----:B------:R-:W-:-:S04]  /*1ce0*/  @P4 LEA.HI R80, R81, R80, RZ, 0x3 ;  /* 0x0000005051504211 */ /* 0x000fc800078f18ff */
[----:B------:R-:W-:Y:S01]  /*1cf0*/  @P4 LEA.HI.SX32 R169, R80, R153, 0x1d ;  /* 0x0000009950a94211 */ /* 0x000fe200078feaff */
[----:B------:R-:W-:-:S05]  /*1d00*/  IMAD R80, R2, R111, RZ ;  /* 0x0000006f02507224 */ /* 0x000fca00078e02ff */
[----:B------:R-:W-:-:S04]  /*1d10*/  SHF.R.S32.HI R81, RZ, 0x1f, R80 ;  /* 0x0000001fff517819 */ /* 0x000fc80000011450 */
[----:B------:R-:W-:-:S04]  /*1d20*/  LEA.HI R80, R81, R80, RZ, 0x3 ;  /* 0x0000005051507211 */ /* 0x000fc800078f18ff */
[----:B------:R-:W-:-:S04]  /*1d30*/  LEA.HI.SX32 R149, R80, R153, 0x1d ;  /* 0x0000009950957211 */ /* 0x000fc800078feaff */
[----:B------:R-:W-:Y:S01]  /*1d40*/  MOV R151, R149 ;  /* 0x0000009500977202 */ /* 0x000fe20000000f00 */
[----:B------:R-:W-:Y:S06]  /*1d50*/  BRA.U UP0, `(.L_x_476) ;  /* 0x0000000100447547 */ /* 0x000fec000b800000 */
[C---:B------:R-:W-:Y:S02]  /*1d60*/  ISETP.GE.U32.AND P1, PT, R0.reuse, 0x100, PT ;  /* 0x000001000000780c */ /* 0x040fe40003f26070 */
[----:B------:R-:W-:-:S11]  /*1d70*/  ISETP.GE.U32.AND P2, PT, R0, 0x200, PT ;  /* 0x000002000000780c */ /* 0x000fd60003f46070 */
[----:B------:R-:W0:Y:S08]  /*1d80*/  @P1 LDC.64 R80, c[0x0][0x3b0] ;  /* 0x0000ec00ff501b82 */ /* 0x000e300000000a00 */
[----:B------:R-:W1:Y:S01]  /*1d90*/  @P2 LDC.64 R82, c[0x0][0x3b0] ;  /* 0x0000ec00ff522b82 */ /* 0x000e620000000a00 */
[----:B0-----:R-:W-:-:S04]  /*1da0*/  @P1 IMAD.WIDE.U32 R80, R169, 0x8, R80 ;  /* 0x00000008a9501825 */ /* 0x001fc800078e0050 */
[----:B------:R-:W-:Y:S01]  /*1db0*/  @P1 VIADD R169, R169, 0x100 ;  /* 0x00000100a9a91836 */ /* 0x000fe20000000000 */
[----:B------:R0:W5:Y:S03]  /*1dc0*/  @P1 LDG.E.64 R92, desc[UR8][R80.64] ;  /* 0x00000008505c1981 */ /* 0x000166000c1e1b00 */
[----:B-1----:R-:W-:-:S05]  /*1dd0*/  @P2 IMAD.WIDE.U32 R82, R169, 0x8, R82 ;  /* 0x00000008a9522825 */ /* 0x002fca00078e0052 */
[----:B------:R0:W5:Y:S01]  /*1de0*/  @P2 LDG.E.64 R90, desc[UR8][R82.64] ;  /* 0x00000008525a2981 */ /* 0x000162000c1e1b00 */
[----:B------:R-:W-:Y:S02]  /*1df0*/  ISETP.GE.U32.AND P3, PT, R0, 0x300, PT ;  /* 0x000003000000780c */ /* 0x000fe40003f66070 */
[----:B------:R-:W-:Y:S02]  /*1e00*/  CS2R R154, SRZ ;  /* 0x00000000009a7805 */ /* 0x000fe4000001ff00 */
[----:B------:R-:W-:-:S09]  /*1e10*/  @P2 IADD3 R169, PT, PT, R169, 0x100, RZ ;  /* 0x00000100a9a92810 */ /* 0x000fd20007ffe0ff */
[----:B0-----:R-:W-:Y:S05]  /*1e20*/  @!P3 BRA `(.L_x_475) ;  /* 0x000000000078b947 */ /* 0x001fea0003800000 */
[----:B------:R-:W0:Y:S02]  /*1e30*/  LDC.64 R88, c[0x0][0x3b0] ;  /* 0x0000ec00ff587b82 */ /* 0x000e240000000a00 */
[----:B0-----:R-:W-:-:S06]  /*1e40*/  IMAD.WIDE.U32 R88, R169, 0x8, R88 ;  /* 0x00000008a9587825 */ /* 0x001fcc00078e0058 */
[----:B------:R-:W5:Y:S01]  /*1e50*/  LDG.E.64 R88, desc[UR8][R88.64] ;  /* 0x0000000858587981 */ /* 0x000f62000c1e1b00 */
[----:B------:R-:W-:Y:S05]  /*1e60*/  BRA `(.L_x_475) ;  /* 0x0000000000687947 */ /* 0x000fea0003800000 */
.L_x_476:
[C---:B------:R-:W-:Y:S02]  /*1e70*/  ISETP.GE.U32.AND P1, PT, R0.reuse, 0x100, PT ;  /* 0x000001000000780c */ /* 0x040fe40003f26070 */
[C---:B------:R-:W-:Y:S02]  /*1e80*/  ISETP.GE.U32.AND P2, PT, R0.reuse, 0x200, PT ;  /* 0x000002000000780c */ /* 0x040fe40003f46070 */
[----:B------:R-:W-:-:S09]  /*1e90*/  ISETP.GE.U32.AND P3, PT, R0, 0x300, PT ;  /* 0x000003000000780c */ /* 0x000fd20003f66070 */
[----:B------:R-:W0:Y:S08]  /*1ea0*/  @P1 LDC.64 R80, c[0x0][0x438] ;  /* 0x00010e00ff501b82 */ /* 0x000e300000000a00 */
[----:B------:R-:W1:Y:S08]  /*1eb0*/  @P2 LDC.64 R82, c[0x0][0x438] ;  /* 0x00010e00ff522b82 */ /* 0x000e700000000a00 */
[----:B------:R-:W2:Y:S01]  /*1ec0*/  @P3 LDC.64 R84, c[0x0][0x438] ;  /* 0x00010e00ff543b82 */ /* 0x000ea20000000a00 */
[C---:B0-----:R-:W-:Y:S01]  /*1ed0*/  @P1 IMAD.WIDE.U32 R80, R151.reuse, 0x10, R80 ;  /* 0x0000001097501825 */ /* 0x041fe200078e0050 */
[----:B------:R-:W-:-:S04]  /*1ee0*/  @P1 IADD3 R151, PT, PT, R151, 0x100, RZ ;  /* 0x0000010097971810 */ /* 0x000fc80007ffe0ff */
[----:B------:R0:W5:Y:S01]  /*1ef0*/  @P1 LDG.E.128 R12, desc[UR8][R80.64] ;  /* 0x00000008500c1981 */ /* 0x000162000c1e1d00 */
[----:B-1----:R-:W-:-:S04]  /*1f00*/  @P2 IMAD.WIDE.U32 R86, R151, 0x10, R82 ;  /* 0x0000001097562825 */ /* 0x002fc800078e0052 */
[----:B------:R-:W-:Y:S01]  /*1f10*/  @P2 VIADD R151, R151, 0x100 ;  /* 0x0000010097972836 */ /* 0x000fe20000000000 */
[----:B------:R1:W5:Y:S01]  /*1f20*/  @P2 LDG.E.128 R8, desc[UR8][R86.64] ;  /* 0x0000000856082981 */ /* 0x000362000c1e1d00 */
[----:B0-----:R-:W0:Y:S02]  /*1f30*/  @P3 LDC.64 R80, c[0x0][0x3b0] ;  /* 0x0000ec00ff503b82 */ /* 0x001e240000000a00 */
[----:B--2---:R-:W-:-:S05]  /*1f40*/  @P3 IMAD.WIDE.U32 R82, R151, 0x10, R84 ;  /* 0x0000001097523825 */ /* 0x004fca00078e0054 */
[----:B------:R1:W5:Y:S01]  /*1f50*/  @P3 LDG.E.128 R4, desc[UR8][R82.64] ;  /* 0x0000000852043981 */ /* 0x000362000c1e1d00 */
[----:B------:R-:W2:Y:S08]  /*1f60*/  @P1 LDC.64 R84, c[0x0][0x3b0] ;  /* 0x0000ec00ff541b82 */ /* 0x000eb00000000a00 */
[----:B------:R-:W3:Y:S01]  /*1f70*/  @P2 LDC.64 R150, c[0x0][0x3b0] ;  /* 0x0000ec00ff962b82 */ /* 0x000ee20000000a00 */
[C---:B--2---:R-:W-:Y:S01]  /*1f80*/  @P1 IMAD.WIDE.U32 R84, R169.reuse, 0x8, R84 ;  /* 0x00000008a9541825 */ /* 0x044fe200078e0054 */
[----:B------:R-:W-:-:S04]  /*1f90*/  @P1 IADD3 R169, PT, PT, R169, 0x100, RZ ;  /* 0x00000100a9a91810 */ /* 0x000fc80007ffe0ff */
[----:B------:R1:W5:Y:S01]  /*1fa0*/  @P1 LDG.E.64 R92, desc[UR8][R84.64] ;  /* 0x00000008545c1981 */ /* 0x000362000c1e1b00 */
[C---:B---3--:R-:W-:Y:S01]  /*1fb0*/  @P2 IMAD.WIDE.U32 R150, R169.reuse, 0x8, R150 ;  /* 0x00000008a9962825 */ /* 0x048fe200078e0096 */
[----:B------:R-:W-:-:S04]  /*1fc0*/  @P2 IADD3 R169, PT, PT, R169, 0x100, RZ ;  /* 0x00000100a9a92810 */ /* 0x000fc80007ffe0ff */
[----:B------:R1:W5:Y:S01]  /*1fd0*/  @P2 LDG.E.64 R90, desc[UR8][R150.64] ;  /* 0x00000008965a2981 */ /* 0x000362000c1e1b00 */
[----:B0-----:R-:W-:-:S05]  /*1fe0*/  @P3 IMAD.WIDE.U32 R80, R169, 0x8, R80 ;  /* 0x00000008a9503825 */ /* 0x001fca00078e0050 */
[----:B------:R1:W5:Y:S01]  /*1ff0*/  @P3 LDG.E.64 R88, desc[UR8][R80.64] ;  /* 0x0000000850583981 */ /* 0x000362000c1e1b00 */
[----:B------:R-:W-:-:S07]  /*2000*/  CS2R R154, SRZ ;  /* 0x00000000009a7805 */ /* 0x000fce000001ff00 */
.L_x_475:
[----:B----4-:R-:W-:Y:S05]  /*2010*/  BSYNC.RECONVERGENT B0 ;  /* 0x0000000000007941 */ /* 0x010fea0003800200 */
.L_x_469:
[----:B-1----:R-:W0:Y:S01]  /*2020*/  SHFL.DOWN PT, R80, R155, 0x10, 0x1f ;  /* 0x0a001f009b507f89 */ /* 0x002e2200000e0000 */
        /* <DEDUP_REMOVED lines=31> */
.L_x_478:
[----:B------:R-:W-:Y:S05]  /*2220*/  BSYNC.RECONVERGENT B0 ;  /* 0x0000000000007941 */ /* 0x000fea0003800200 */
.L_x_477:
[----:B------:R-:W1:Y:S08]  /*2230*/  S2UR UR5, SR_CgaCtaId ;  /* 0x00000000000579c3 */ /* 0x000e700000008800 */
[----:B------:R-:W-:Y:S01]  /*2240*/  BAR.SYNC.DEFER_BLOCKING 0x0 ;  /* 0x0000000000007b1d */ /* 0x000fe20000010000 */
[----:B------:R-:W-:Y:S01]  /*2250*/  @P4 VIADD R86, R147, 0xffffffff ;  /* 0xffffffff93564836 */ /* 0x000fe20000000000 */
[----:B------:R-:W-:-:S02]  /*2260*/  ISETP.NE.AND P0, PT, RZ, UR10, PT ;  /* 0x0000000aff007c0c */ /* 0x000fc4000bf05270 */
[----:B-----5:R-:W-:Y:S01]  /*2270*/  PRMT R87, R12, 0x7632, R87 ;  /* 0x000076320c577816 */ /* 0x020fe20000000057 */
[----:B------:R-:W-:Y:S01]  /*2280*/  @P4 IMAD R86, R86, R111, RZ ;  /* 0x0000006f56564224 */ /* 0x000fe200078e02ff */
[----:B------:R-:W-:Y:S01]  /*2290*/  UMOV UR4, 0x400 ;  /* 0x0000040000047882 */ /* 0x000fe20000000000 */
[----:B------:R-:W-:Y:S01]  /*22a0*/  BSSY.RECONVERGENT B0, `(.L_x_479) ;  /* 0x00001bb000007945 */ /* 0x000fe20003800200 */
[----:B-1----:R-:W-:-:S04]  /*22b0*/  ULEA UR4, UR5, UR4, 0x18 ;  /* 0x0000000405047291 */ /* 0x002fc8000f8ec0ff */
[----:B------:R-:W-:Y:S02]  /*22c0*/  UIADD3 UR5, UPT, UPT, UR4, 0x6040, URZ ;  /* 0x0000604004057890 */ /* 0x000fe4000fffe0ff */
[----:B------:R-:W-:-:S09]  /*22d0*/  @!UP1 UIADD3 UR5, UPT, UPT, UR4, 0x6000, URZ ;  /* 0x0000600004059890 */ /* 0x000fd2000fffe0ff */
[----:B0-----:R-:W0:Y:S01]  /*22e0*/  LDS.128 R80, [UR5] ;  /* 0x00000005ff507984 */ /* 0x001e220008000c00 */
[----:B------:R-:W-:Y:S02]  /*22f0*/  UIADD3 UR5, UPT, UPT, UR4, 0x6050, URZ ;  /* 0x0000605004057890 */ /* 0x000fe4000fffe0ff */
[----:B------:R-:W-:Y:S01]  /*2300*/  @!UP1 UIADD3 UR5, UPT, UPT, UR4, 0x6010, URZ ;  /* 0x0000601004059890 */ /* 0x000fe2000fffe0ff */
[----:B0-----:R-:W-:Y:S01]  /*2310*/  FADD.FTZ R85, RZ, R80 ;  /* 0x00000050ff557221 */ /* 0x001fe20000010000 */
[----:B------:R-:W-:-:S03]  /*2320*/  FADD.FTZ R80, RZ, R81 ;  /* 0x00000051ff507221 */ /* 0x000fc60000010000 */
[----:B------:R-:W-:Y:S01]  /*2330*/  FADD.FTZ R85, R82, R85 ;  /* 0x0000005552557221 */ /* 0x000fe20000010000 */
[----:B------:R-:W-:-:S03]  /*2340*/  FADD.FTZ R84, R83, R80 ;  /* 0x0000005053547221 */ /* 0x000fc60000010000 */
[----:B------:R-:W0:Y:S01]  /*2350*/  LDS.128 R80, [UR5] ;  /* 0x00000005ff507984 */ /* 0x000e220008000c00 */
[----:B------:R-:W-:Y:S02]  /*2360*/  UIADD3 UR5, UPT, UPT, UR4, 0x6060, URZ ;  /* 0x0000606004057890 */ /* 0x000fe4000fffe0ff */
[----:B------:R-:W-:Y:S01]  /*2370*/  @!UP1 UIADD3 UR5, UPT, UPT, UR4, 0x6020, URZ ;  /* 0x0000602004059890 */ /* 0x000fe2000fffe0ff */
[----:B0-----:R-:W-:Y:S01]  /*2380*/  FADD.FTZ R85, R85, R80 ;  /* 0x0000005055557221 */ /* 0x001fe20000010000 */
[----:B------:R-:W-:-:S03]  /*2390*/  FADD.FTZ R84, R84, R81 ;  /* 0x0000005154547221 */ /* 0x000fc60000010000 */
        /* <DEDUP_REMOVED lines=9> */
[----:B------:R-:W0:Y:S02]  /*2430*/  LDS.128 R80, [UR5] ;  /* 0x00000005ff507984 */ /* 0x000e240008000c00 */
[----:B0-----:R-:W-:Y:S01]  /*2440*/  FADD.FTZ R85, R85, R80 ;  /* 0x0000005055557221 */ /* 0x001fe20000010000 */
[----:B------:R-:W-:Y:S01]  /*2450*/  FADD.FTZ R84, R84, R81 ;  /* 0x0000005154547221 */ /* 0x000fe20000010000 */
[----:B------:R-:W-:Y:S01]  /*2460*/  @P4 SHF.R.S32.HI R81, RZ, 0x1f, R86 ;  /* 0x0000001fff514819 */ /* 0x000fe20000011456 */
[----:B------:R-:W-:Y:S02]  /*2470*/  HFMA2 R80, -RZ, RZ, 0, 0 ;  /* 0x00000000ff507431 */ /* 0x000fe400000001ff */
[--C-:B------:R-:W-:Y:S01]  /*2480*/  FADD.FTZ R82, R82, R85.reuse ;  /* 0x0000005552527221 */ /* 0x100fe20000010000 */
[----:B------:R-:W-:Y:S02]  /*2490*/  PRMT R85, R14, 0x7632, R85 ;  /* 0x000076320e557816 */ /* 0x000fe40000000055 */
[----:B------:R-:W-:Y:S01]  /*24a0*/  @P4 LEA.HI R86, R81, R86, RZ, 0x3 ;  /* 0x0000005651564211 */ /* 0x000fe200078f18ff */
[----:B------:R-:W-:Y:S01]  /*24b0*/  FADD.FTZ R81, R83, R84 ;  /* 0x0000005453517221 */ /* 0x000fe20000010000 */
[----:B------:R-:W-:Y:S01]  /*24c0*/  FMUL.FTZ R84, R82, UR11 ;  /* 0x0000000b52547c20 */ /* 0x000fe20008410000 */
[----:B------:R-:W-:-:S02]  /*24d0*/  PRMT R82, R4, 0x7632, R82 ;  /* 0x0000763204527816 */ /* 0x000fc40000000052 */
[----:B------:R-:W-:Y:S01]  /*24e0*/  @P4 LEA.HI.SX32 R80, R86, R153, 0x1d ;  /* 0x0000009956504211 */ /* 0x000fe200078feaff */
[----:B------:R-:W-:Y:S01]  /*24f0*/  FMUL.FTZ R81, R81, UR11 ;  /* 0x0000000b51517c20 */ /* 0x000fe20008410000 */
[----:B------:R-:W-:Y:S02]  /*2500*/  FSEL R84, R84, RZ, !P0 ;  /* 0x000000ff54547208 */ /* 0x000fe40004000000 */
[----:B------:R-:W-:Y:S02]  /*2510*/  PRMT R83, R15, 0x7632, R83 ;  /* 0x000076320f537816 */ /* 0x000fe40000000053 */
        /* <DEDUP_REMOVED lines=15> */
[----:B------:R-:W-:Y:S02]  /*2610*/  FSEL R83, R83, RZ, P0 ;  /* 0x000000ff53537208 */ /* 0x000fe40000000000 */
[----:B------:R-:W-:-:S03]  /*2620*/  LOP3.LUT P0, RZ, R92, 0xff, RZ, 0xc0, !PT ;  /* 0x000000ff5cff7812 */ /* 0x000fc6000780c0ff */
[----:B------:R-:W-:-:S04]  /*2630*/  FMUL.FTZ R83, R83, UR15 ;  /* 0x0000000f53537c20 */ /* 0x000fc80008410000 */
[----:B------:R-:W-:-:S05]  /*2640*/  FMUL.FTZ R83, R83, UR14 ;  /* 0x0000000e53537c20 */ /* 0x000fca0008410000 */
[----:B------:R-:W-:-:S04]  /*2650*/  FSEL R83, R83, RZ, P0 ;  /* 0x000000ff53537208 */ /* 0x000fc80000000000 */
[----:B------:R-:W-:-:S04]  /*2660*/  F2FP.BF16.F32.PACK_AB R83, RZ, R83 ;  /* 0x00000053ff53723e */ /* 0x000fc800000010ff */
[----:B------:R-:W-:-:S07]  /*2670*/  PRMT R72, R83, 0x7610, R72 ;  /* 0x0000761053487816 */ /* 0x000fce0000000048 */
.L_x_483:
        /* <DEDUP_REMOVED lines=12> */
.L_x_484:
        /* <DEDUP_REMOVED lines=12> */
.L_x_485:
        /* <DEDUP_REMOVED lines=12> */
.L_x_486:
        /* <DEDUP_REMOVED lines=12> */
.L_x_487:
        /* <DEDUP_REMOVED lines=12> */
.L_x_488:
        /* <DEDUP_REMOVED lines=12> */
.L_x_489:
[----:B------:R-:W-:Y:S05]  /*2b00*/  @!P4 BRA `(.L_x_490) ;  /* 0x0000001000a8c947 */ /* 0x000fea0003800000 */
[----:B------:R-:W-:Y:S01]  /*2b10*/  FFMA.FTZ R86, R148, R81, R84 ;  /* 0x0000005194567223 */ /* 0x000fe20000010054 */
[----:B------:R-:W-:-:S03]  /*2b20*/  ISETP.GT.AND P0, PT, R108, RZ, PT ;  /* 0x000000ff6c00720c */ /* 0x000fc60003f04270 */
[----:B------:R-:W-:-:S04]  /*2b30*/  FADD.FTZ R83, R145, -R86 ;  /* 0x8000005691537221 */ /* 0x000fc80000010000 */
[----:B------:R-:W-:-:S05]  /*2b40*/  FMUL.FTZ R83, R118, R83 ;  /* 0x0000005376537220 */ /* 0x000fca0000410000 */
[----:B------:R-:W-:Y:S02]  /*2b50*/  FSEL R83, R83, RZ, P0 ;  /* 0x000000ff53537208 */ /* 0x000fe40000000000 */
[----:B------:R-:W-:-:S03]  /*2b60*/  ISETP.GE.U32.AND P0, PT, R92, RZ, PT ;  /* 0x000000ff5c00720c */ /* 0x000fc60003f06070 */
[----:B------:R-:W-:Y:S01]  /*2b70*/  FMUL.FTZ R83, R83, UR15 ;  /* 0x0000000f53537c20 */ /* 0x000fe20008410000 */
[----:B------:R-:W-:-:S03]  /*2b80*/  ISETP.GE.U32.AND.EX P0, PT, R93, 0x1000000, PT, P0 ;  /* 0x010000005d00780c */ /* 0x000fc60003f06100 */
[----:B------:R-:W-:-:S05]  /*2b90*/  FMUL.FTZ R83, R83, UR14 ;  /* 0x0000000e53537c20 */ /* 0x000fca0008410000 */
[----:B------:R-:W-:-:S04]  /*2ba0*/  FSEL R83, R83, RZ, P0 ;  /* 0x000000ff53537208 */ /* 0x000fc80000000000 */
[----:B------:R-:W-:-:S04]  /*2bb0*/  F2FP.BF16.F32.PACK_AB R83, RZ, R83 ;  /* 0x00000053ff53723e */ /* 0x000fc800000010ff */
[----:B------:R-:W-:Y:S01]  /*2bc0*/  PRMT R75, R75, 0x5410, R83 ;  /* 0x000054104b4b7816 */ /* 0x000fe20000000053 */
[----:B------:R-:W-:Y:S06]  /*2bd0*/  BRA `(.L_x_490) ;  /* 0x0000001000747947 */ /* 0x000fec0003800000 */
.L_x_482:
[-CC-:B------:R-:W-:Y:S01]  /*2be0*/  FFMA.FTZ R76, R142, R81.reuse, R84.reuse ;  /* 0x000000518e4c7223 */ /* 0x180fe20000010054 */
[-CC-:B------:R-:W-:Y:S01]  /*2bf0*/  FFMA.FTZ R77, R3, R81.reuse, R84.reuse ;  /* 0x00000051034d7223 */ /* 0x180fe20000010054 */
[-C--:B------:R-:W-:Y:S01]  /*2c00*/  FFMA.FTZ R83, R129, R81.reuse, R84 ;  /* 0x0000005181537223 */ /* 0x080fe20000010054 */
[----:B------:R-:W-:Y:S01]  /*2c10*/  ISETP.GT.AND P0, PT, R108, RZ, PT ;  /* 0x000000ff6c00720c */ /* 0x000fe20003f04270 */
[----:B------:R-:W-:Y:S01]  /*2c20*/  FADD.FTZ R79, R139, -R76 ;  /* 0x8000004c8b4f7221 */ /* 0x000fe20000010000 */
[----:B------:R-:W-:Y:S01]  /*2c30*/  FADD.FTZ R77, R130, -R77 ;  /* 0x8000004d824d7221 */ /* 0x000fe20000010000 */
[----:B------:R-:W-:Y:S01]  /*2c40*/  FFMA.FTZ R76, R144, R81, R84 ;  /* 0x00000051904c7223 */ /* 0x000fe20000010054 */
[----:B------:R-:W-:Y:S01]  /*2c50*/  FADD.FTZ R83, R132, -R83 ;  /* 0x8000005384537221 */ /* 0x000fe20000010000 */
[C---:B------:R-:W-:Y:S01]  /*2c60*/  FMUL.FTZ R79, R118.reuse, R79 ;  /* 0x0000004f764f7220 */ /* 0x040fe20000410000 */
[C---:B------:R-:W-:Y:S01]  /*2c70*/  FMUL.FTZ R77, R118.reuse, R77 ;  /* 0x0000004d764d7220 */ /* 0x040fe20000410000 */
[----:B------:R-:W-:Y:S01]  /*2c80*/  FADD.FTZ R85, R141, -R76 ;  /* 0x8000004c8d557221 */ /* 0x000fe20000010000 */
[----:B------:R-:W-:-:S02]  /*2c90*/  FMUL.FTZ R83, R118, R83 ;  /* 0x0000005376537220 */ /* 0x000fc40000410000 */
[----:B------:R-:W-:Y:S01]  /*2ca0*/  FSEL R78, R79, RZ, P0 ;  /* 0x000000ff4f4e7208 */ /* 0x000fe20000000000 */
[----:B------:R-:W-:Y:S01]  /*2cb0*/  FMUL.FTZ R85, R118, R85 ;  /* 0x0000005576557220 */ /* 0x000fe20000410000 */
[----:B------:R-:W-:Y:S01]  /*2cc0*/  FSEL R77, R77, RZ, P0 ;  /* 0x000000ff4d4d7208 */ /* 0x000fe20000000000 */
[----:B------:R-:W-:Y:S06]  /*2cd0*/  @!P4 BRA `(.L_x_491) ;  /* 0x000000000018c947 */ /* 0x000fec0003800000 */
[----:B------:R-:W-:Y:S01]  /*2ce0*/  FMUL.FTZ R76, R77, UR15 ;  /* 0x0000000f4d4c7c20 */ /* 0x000fe20008410000 */
[----:B------:R-:W-:-:S03]  /*2cf0*/  LOP3.LUT P5, RZ, R92, 0xff, RZ, 0xc0, !PT ;  /* 0x000000ff5cff7812 */ /* 0x000fc600078ac0ff */
[----:B------:R-:W-:-:S05]  /*2d00*/  FMUL.FTZ R76, R76, UR14 ;  /* 0x0000000e4c4c7c20 */ /* 0x000fca0008410000 */
[----:B------:R-:W-:-:S04]  /*2d10*/  FSEL R76, R76, RZ, P5 ;  /* 0x000000ff4c4c7208 */ /* 0x000fc80002800000 */
[----:B------:R-:W-:-:S04]  /*2d20*/  F2FP.BF16.F32.PACK_AB R76, RZ, R76 ;  /* 0x0000004cff4c723e */ /* 0x000fc800000010ff */
[----:B------:R-:W-:-:S07]  /*2d30*/  PRMT R72, R76, 0x7610, R72 ;  /* 0x000076104c487816 */ /* 0x000fce0000000048 */
.L_x_491:
[----:B------:R-:W-:Y:S05]  /*2d40*/  @!P4 BRA `(.L_x_492) ;  /* 0x000000000018c947 */ /* 0x000fea0003800000 */
[----:B------:R-:W-:Y:S01]  /*2d50*/  FMUL.FTZ R76, R78, UR15 ;  /* 0x0000000f4e4c7c20 */ /* 0x000fe20008410000 */
[----:B------:R-:W-:-:S03]  /*2d60*/  LOP3.LUT P5, RZ, R92, 0xff00, RZ, 0xc0, !PT ;  /* 0x0000ff005cff7812 */ /* 0x000fc600078ac0ff */
[----:B------:R-:W-:-:S05]  /*2d70*/  FMUL.FTZ R76, R76, UR14 ;  /* 0x0000000e4c4c7c20 */ /* 0x000fca0008410000 */
[----:B------:R-:W-:-:S04]  /*2d80*/  FSEL R76, R76, RZ, P5 ;  /* 0x000000ff4c4c7208 */ /* 0x000fc80002800000 */
[----:B------:R-:W-:-:S04]  /*2d90*/  F2FP.BF16.F32.PACK_AB R76, RZ, R76 ;  /* 0x0000004cff4c723e */ /* 0x000fc800000010ff */
[----:B------:R-:W-:-:S07]  /*2da0*/  PRMT R72, R72, 0x5410, R76 ;  /* 0x0000541048487816 */ /* 0x000fce000000004c */
.L_x_492:
[----:B------:R-:W-:Y:S02]  /*2db0*/  F2FP.BF16.F32.PACK_AB R76, R78, R77 ;  /* 0x0000004d4e4c723e */ /* 0x000fe400000010ff */
[----:B------:R-:W-:Y:S02]  /*2dc0*/  FSEL R78, R85, RZ, P0 ;  /* 0x000000ff554e7208 */ /* 0x000fe40000000000 */
        /* <DEDUP_REMOVED lines=8> */
.L_x_493:
[----:B------:R-:W-:Y:S01]  /*2e50*/  F2FP.BF16.F32.PACK_AB R77, R78, R83 ;  /* 0x000000534e4d723e */ /* 0x000fe200000010ff */
[----:B------:R-:W-:Y:S06]  /*2e60*/  @!P4 BRA `(.L_x_494) ;  /* 0x000000000018c947 */ /* 0x000fec0003800000 */
[----:B------:R-:W-:Y:S01]  /*2e70*/  FMUL.FTZ R78, R78, UR15 ;  /* 0x0000000f4e4e7c20 */ /* 0x000fe20008410000 */
[----:B------:R-:W-:-:S03]  /*2e80*/  LOP3.LUT P5, RZ, R92, 0xff000000, RZ, 0xc0, !PT ;  /* 0xff0000005cff7812 */ /* 0x000fc600078ac0ff */
[----:B------:R-:W-:-:S05]  /*2e90*/  FMUL.FTZ R78, R78, UR14 ;  /* 0x0000000e4e4e7c20 */ /* 0x000fca0008410000 */
[----:B------:R-:W-:-:S04]  /*2ea0*/  FSEL R78, R78, RZ, P5 ;  /* 0x000000ff4e4e7208 */ /* 0x000fc80002800000 */
[----:B------:R-:W-:-:S04]  /*2eb0*/  F2FP.BF16.F32.PACK_AB R78, RZ, R78 ;  /* 0x0000004eff4e723e */ /* 0x000fc800000010ff */
[----:B------:R-:W-:-:S07]  /*2ec0*/  PRMT R73, R73, 0x5410, R78 ;  /* 0x0000541049497816 */ /* 0x000fce000000004e */
.L_x_494:
[-CC-:B------:R-:W-:Y:S01]  /*2ed0*/  FFMA.FTZ R78, R146, R81.reuse, R84.reuse ;  /* 0x00000051924e7223 */ /* 0x180fe20000010054 */
[-CC-:B------:R-:W-:Y:S01]  /*2ee0*/  FFMA.FTZ R79, R131, R81.reuse, R84.reuse ;  /* 0x00000051834f7223 */ /* 0x180fe20000010054 */
[-C--:B------:R-:W-:Y:S02]  /*2ef0*/  FFMA.FTZ R85, R137, R81.reuse, R84 ;  /* 0x0000005189557223 */ /* 0x080fe40000010054 */
        /* <DEDUP_REMOVED lines=18> */
.L_x_495:
[----:B------:R-:W-:Y:S05]  /*3020*/  @!P4 BRA `(.L_x_496) ;  /* 0x000000000018c947 */ /* 0x000fea0003800000 */
[----:B------:R-:W-:Y:S01]  /*3030*/  FMUL.FTZ R78, R86, UR15 ;  /* 0x0000000f564e7c20 */ /* 0x000fe20008410000 */
[----:B------:R-:W-:-:S03]  /*3040*/  LOP3.LUT P5, RZ, R93, 0xff00, RZ, 0xc0, !PT ;  /* 0x0000ff005dff7812 */ /* 0x000fc600078ac0ff */
[----:B------:R-:W-:-:S05]  /*3050*/  FMUL.FTZ R78, R78, UR14 ;  /* 0x0000000e4e4e7c20 */ /* 0x000fca0008410000 */
[----:B------:R-:W-:-:S04]  /*3060*/  FSEL R78, R78, RZ, P5 ;  /* 0x000000ff4e4e7208 */ /* 0x000fc80002800000 */
[----:B------:R-:W-:-:S04]  /*3070*/  F2FP.BF16.F32.PACK_AB R78, RZ, R78 ;  /* 0x0000004eff4e723e */ /* 0x000fc800000010ff */
[----:B------:R-:W-:-:S07]  /*3080*/  PRMT R74, R74, 0x5410, R78 ;  /* 0x000054104a4a7816 */ /* 0x000fce000000004e */
.L_x_496:
        /* <DEDUP_REMOVED lines=10> */
.L_x_497:
[----:B------:R-:W-:Y:S01]  /*3130*/  F2FP.BF16.F32.PACK_AB R79, R86, R85 ;  /* 0x00000055564f723e */ /* 0x000fe200000010ff */
[----:B------:R-:W-:Y:S06]  /*3140*/  @!P4 BRA `(.L_x_490) ;  /* 0x0000000c0018c947 */ /* 0x000fec0003800000 */
[----:B------:R-:W-:Y:S01]  /*3150*/  FMUL.FTZ R83, R86, UR15 ;  /* 0x0000000f56537c20 */ /* 0x000fe20008410000 */
[----:B------:R-:W-:-:S03]  /*3160*/  ISETP.GE.U32.AND P0, PT, R92, RZ, PT ;  /* 0x000000ff5c00720c */ /* 0x000fc60003f06070 */
[----:B------:R-:W-:Y:S01]  /*3170*/  FMUL.FTZ R83, R83, UR14 ;  /* 0x0000000e53537c20 */ /* 0x000fe20008410000 */
[----:B------:R-:W-:-:S04]  /*3180*/  ISETP.GE.U32.AND.EX P0, PT, R93, 0x1000000, PT, P0 ;  /* 0x010000005d00780c */ /* 0x000fc80003f06100 */
[----:B------:R-:W-:-:S04]  /*3190*/  FSEL R83, R83, RZ, P0 ;  /* 0x000000ff53537208 */ /* 0x000fc80000000000 */
[----:B------:R-:W-:-:S04]  /*31a0*/  F2FP.BF16.F32.PACK_AB R83, RZ, R83 ;  /* 0x00000053ff53723e */ /* 0x000fc800000010ff */
[----:B------:R-:W-:Y:S01]  /*31b0*/  PRMT R75, R75, 0x5410, R83 ;  /* 0x000054104b4b7816 */ /* 0x000fe20000000053 */
[----:B------:R-:W-:Y:S06]  /*31c0*/  BRA `(.L_x_490) ;  /* 0x0000000800f87947 */ /* 0x000fec0003800000 */
.L_x_481:
        /* <DEDUP_REMOVED lines=8> */
[----:B------:R-:W-:-:S03]  /*3250*/  LOP3.LUT P5, RZ, R92, 0xff, RZ, 0xc0, !PT ;  /* 0x000000ff5cff7812 */ /* 0x000fc600078ac0ff */
[----:B------:R-:W-:Y:S01]  /*3260*/  @P0 FADD.FTZ R150, R130, -R147 ;  /* 0x8000009382960221 */ /* 0x000fe20000010000 */
[----:B------:R-:W-:-:S05]  /*3270*/  SHF.L.U32 R147, R12, 0x10, RZ ;  /* 0x000000100c937819 */ /* 0x000fca00000006ff */
[----:B------:R-:W-:-:S04]  /*3280*/  @P0 FFMA.FTZ R147, R118, R150, R147 ;  /* 0x0000009676930223 */ /* 0x000fc80000010093 */
[----:B------:R-:W-:-:S04]  /*3290*/  FMUL.FTZ R147, R147, UR15 ;  /* 0x0000000f93937c20 */ /* 0x000fc80008410000 */
[----:B------:R-:W-:-:S05]  /*32a0*/  FMUL.FTZ R147, R147, UR14 ;  /* 0x0000000e93937c20 */ /* 0x000fca0008410000 */
[----:B------:R-:W-:-:S04]  /*32b0*/  FSEL R147, R147, RZ, P5 ;  /* 0x000000ff93937208 */ /* 0x000fc80002800000 */
[----:B------:R-:W-:-:S04]  /*32c0*/  F2FP.BF16.F32.PACK_AB R147, RZ, R147 ;  /* 0x00000093ff93723e */ /* 0x000fc800000010ff */
[----:B------:R-:W-:-:S07]  /*32d0*/  PRMT R72, R147, 0x7610, R72 ;  /* 0x0000761093487816 */ /* 0x000fce0000000048 */
.L_x_499:
[----:B------:R-:W-:Y:S05]  /*32e0*/  @!P4 BRA `(.L_x_500) ;  /* 0x000000000028c947 */ /* 0x000fea0003800000 */
[----:B------:R-:W-:Y:S01]  /*32f0*/  @P0 FFMA.FTZ R150, R142, R81, R84 ;  /* 0x000000518e960223 */ /* 0x000fe20000010054 */
[----:B------:R-:W-:Y:S01]  /*3300*/  IMAD.U32 R87, R87, 0x10000, RZ ;  /* 0x0001000057577824 */ /* 0x000fe200078e00ff */
[----:B------:R-:W-:Y:S02]  /*3310*/  LOP3.LUT P5, RZ, R92, 0xff00, RZ, 0xc0, !PT ;  /* 0x0000ff005cff7812 */ /* 0x000fe400078ac0ff */
[----:B------:R-:W-:-:S04]  /*3320*/  @P0 FADD.FTZ R150, R139, -R150 ;  /* 0x800000968b960221 */ /* 0x000fc80000010000 */
[----:B------:R-:W-:-:S04]  /*3330*/  @P0 FFMA.FTZ R87, R118, R150, R87 ;  /* 0x0000009676570223 */ /* 0x000fc80000010057 */
[----:B------:R-:W-:-:S04]  /*3340*/  FMUL.FTZ R87, R87, UR15 ;  /* 0x0000000f57577c20 */ /* 0x000fc80008410000 */
[----:B------:R-:W-:-:S05]  /*3350*/  FMUL.FTZ R87, R87, UR14 ;  /* 0x0000000e57577c20 */ /* 0x000fca0008410000 */
[----:B------:R-:W-:-:S04]  /*3360*/  FSEL R87, R87, RZ, P5 ;  /* 0x000000ff57577208 */ /* 0x000fc80002800000 */
[----:B------:R-:W-:-:S04]  /*3370*/  F2FP.BF16.F32.PACK_AB R87, RZ, R87 ;  /* 0x00000057ff57723e */ /* 0x000fc800000010ff */
[----:B------:R-:W-:-:S07]  /*3380*/  PRMT R72, R72, 0x5410, R87 ;  /* 0x0000541048487816 */ /* 0x000fce0000000057 */
.L_x_500:
[----:B------:R-:W-:Y:S05]  /*3390*/  @!P4 BRA `(.L_x_501) ;  /* 0x000000000028c947 */ /* 0x000fea0003800000 */
        /* <DEDUP_REMOVED lines=10> */
.L_x_501:
[----:B------:R-:W-:Y:S05]  /*3440*/  @!P4 BRA `(.L_x_502) ;  /* 0x000000000028c947 */ /* 0x000fea0003800000 */
[----:B------:R-:W-:Y:S01]  /*3450*/  @P0 FFMA.FTZ R150, R144, R81, R84 ;  /* 0x0000005190960223 */ /* 0x000fe20000010054 */
[----:B------:R-:W-:Y:S02]  /*3460*/  SHF.L.U32 R87, R86, 0x10, RZ ;  /* 0x0000001056577819 */ /* 0x000fe400000006ff */
[----:B------:R-:W-:Y:S01]  /*3470*/  LOP3.LUT P5, RZ, R92, 0xff000000, RZ, 0xc0, !PT ;  /* 0xff0000005cff7812 */ /* 0x000fe200078ac0ff */
[----:B------:R-:W-:-:S04]  /*3480*/  @P0 FADD.FTZ R150, R141, -R150 ;  /* 0x800000968d960221 */ /* 0x000fc80000010000 */
[----:B------:R-:W-:-:S04]  /*3490*/  @P0 FFMA.FTZ R87, R118, R150, R87 ;  /* 0x0000009676570223 */ /* 0x000fc80000010057 */
[----:B------:R-:W-:-:S04]  /*34a0*/  FMUL.FTZ R87, R87, UR15 ;  /* 0x0000000f57577c20 */ /* 0x000fc80008410000 */
[----:B------:R-:W-:-:S05]  /*34b0*/  FMUL.FTZ R87, R87, UR14 ;  /* 0x0000000e57577c20 */ /* 0x000fca0008410000 */
[----:B------:R-:W-:-:S04]  /*34c0*/  FSEL R87, R87, RZ, P5 ;  /* 0x000000ff57577208 */ /* 0x000fc80002800000 */
[----:B------:R-:W-:-:S04]  /*34d0*/  F2FP.BF16.F32.PACK_AB R87, RZ, R87 ;  /* 0x00000057ff57723e */ /* 0x000fc800000010ff */
[----:B------:R-:W-:-:S07]  /*34e0*/  PRMT R73, R73, 0x5410, R87 ;  /* 0x0000541049497816 */ /* 0x000fce0000000057 */
.L_x_502:
[----:B------:R-:W-:Y:S05]  /*34f0*/  @!P4 BRA `(.L_x_503) ;  /* 0x000000000028c947 */ /* 0x000fea0003800000 */
[----:B------:R-:W-:Y:S01]  /*3500*/  @P0 FFMA.FTZ R87, R131, R81, R84 ;  /* 0x0000005183570223 */ /* 0x000fe20000010054 */
[----:B------:R-:W-:-:S03]  /*3510*/  LOP3.LUT P5, RZ, R93, 0xff, RZ, 0xc0, !PT ;  /* 0x000000ff5dff7812 */ /* 0x000fc600078ac0ff */
[----:B------:R-:W-:Y:S01]  /*3520*/  @P0 FADD.FTZ R86, R134, -R87 ;  /* 0x8000005786560221 */ /* 0x000fe20000010000 */
[----:B------:R-:W-:-:S04]  /*3530*/  IMAD.U32 R87, R14, 0x10000, RZ ;  /* 0x000100000e577824 */ /* 0x000fc800078e00ff */
[----:B------:R-:W-:-:S04]  /*3540*/  @P0 FFMA.FTZ R87, R118, R86, R87 ;  /* 0x0000005676570223 */ /* 0x000fc80000010057 */
[----:B------:R-:W-:-:S04]  /*3550*/  FMUL.FTZ R87, R87, UR15 ;  /* 0x0000000f57577c20 */ /* 0x000fc80008410000 */
[----:B------:R-:W-:-:S05]  /*3560*/  FMUL.FTZ R87, R87, UR14 ;  /* 0x0000000e57577c20 */ /* 0x000fca0008410000 */
[----:B------:R-:W-:-:S04]  /*3570*/  FSEL R87, R87, RZ, P5 ;  /* 0x000000ff57577208 */ /* 0x000fc80002800000 */
[----:B------:R-:W-:-:S04]  /*3580*/  F2FP.BF16.F32.PACK_AB R87, RZ, R87 ;  /* 0x00000057ff57723e */ /* 0x000fc800000010ff */
[----:B------:R-:W-:-:S07]  /*3590*/  PRMT R74, R87, 0x7610, R74 ;  /* 0x00007610574a7816 */ /* 0x000fce000000004a */
.L_x_503:
        /* <DEDUP_REMOVED lines=11> */
.L_x_504:
        /* <DEDUP_REMOVED lines=11> */
.L_x_505:
[----:B------:R-:W-:Y:S05]  /*3700*/  @!P4 BRA `(.L_x_490) ;  /* 0x0000000400a8c947 */ /* 0x000fea0003800000 */
[----:B------:R-:W-:Y:S01]  /*3710*/  @P0 FFMA.FTZ R86, R148, R81, R84 ;  /* 0x0000005194560223 */ /* 0x000fe20000010054 */
[----:B------:R-:W-:-:S03]  /*3720*/  IMAD.U32 R83, R83, 0x10000, RZ ;  /* 0x0001000053537824 */ /* 0x000fc600078e00ff */
[----:B------:R-:W-:-:S04]  /*3730*/  @P0 FADD.FTZ R86, R145, -R86 ;  /* 0x8000005691560221 */ /* 0x000fc80000010000 */
[----:B------:R-:W-:Y:S01]  /*3740*/  @P0 FFMA.FTZ R83, R118, R86, R83 ;  /* 0x0000005676530223 */ /* 0x000fe20000010053 */
        /* <DEDUP_REMOVED lines=8> */
.L_x_498:
[----:B------:R-:W-:Y:S01]  /*37d0*/  ISETP.GT.AND P0, PT, R108, RZ, PT ;  /* 0x000000ff6c00720c */ /* 0x000fe20003f04270 */
[----:B------:R-:W-:Y:S01]  /*37e0*/  IMAD.U32 R79, R13, 0x10000, RZ ;  /* 0x000100000d4f7824 */ /* 0x000fe200078e00ff */
[----:B------:R-:W-:Y:S02]  /*37f0*/  SHF.L.U32 R87, R87, 0x10, RZ ;  /* 0x0000001057577819 */ /* 0x000fe400000006ff */
[----:B------:R-:W-:-:S09]  /*3800*/  SHF.L.U32 R86, R86, 0x10, RZ ;  /* 0x0000001056567819 */ /* 0x000fd200000006ff */
[-CC-:B------:R-:W-:Y:S01]  /*3810*/  @P0 FFMA.FTZ R76, R142, R81.reuse, R84.reuse ;  /* 0x000000518e4c0223 */ /* 0x180fe20000010054 */
[----:B------:R-:W-:-:S03]  /*3820*/  @P0 FFMA.FTZ R77, R129, R81, R84 ;  /* 0x00000051814d0223 */ /* 0x000fc60000010054 */
[----:B------:R-:W-:Y:S01]  /*3830*/  @P0 FADD.FTZ R76, R139, -R76 ;  /* 0x8000004c8b4c0221 */ /* 0x000fe20000010000 */
[----:B------:R-:W-:-:S03]  /*3840*/  @P0 FADD.FTZ R77, R132, -R77 ;  /* 0x8000004d844d0221 */ /* 0x000fc60000010000 */
[----:B------:R-:W-:Y:S01]  /*3850*/  @P0 FFMA.FTZ R87, R118, R76, R87 ;  /* 0x0000004c76570223 */ /* 0x000fe20000010057 */
[--C-:B------:R-:W-:Y:S01]  /*3860*/  @P0 FFMA.FTZ R76, R144, R81, R84.reuse ;  /* 0x00000051904c0223 */ /* 0x100fe20000010054 */
[----:B------:R-:W-:Y:S01]  /*3870*/  @P0 FFMA.FTZ R79, R118, R77, R79 ;  /* 0x0000004d764f0223 */ /* 0x000fe2000001004f */
[----:B------:R-:W-:Y:S02]  /*3880*/  @P5 FFMA.FTZ R77, R3, R81, R84 ;  /* 0x00000051034d5223 */ /* 0x000fe40000010054 */
[----:B------:R-:W-:Y:S02]  /*3890*/  @P0 FADD.FTZ R147, R141, -R76 ;  /* 0x8000004c8d930221 */ /* 0x000fe40000010000 */
[----:B------:R-:W-:Y:S01]  /*38a0*/  @P5 FADD.FTZ R76, R130, -R77 ;  /* 0x8000004d824c5221 */ /* 0x000fe20000010000 */
[----:B------:R-:W-:Y:S01]  /*38b0*/  SHF.L.U32 R77, R12, 0x10, RZ ;  /* 0x000000100c4d7819 */ /* 0x000fe200000006ff */
[----:B------:R-:W-:-:S04]  /*38c0*/  @P0 FFMA.FTZ R86, R118, R147, R86 ;  /* 0x0000009376560223 */ /* 0x000fc80000010056 */
[----:B------:R-:W-:Y:S01]  /*38d0*/  @P5 FFMA.FTZ R77, R118, R76, R77 ;  /* 0x0000004c764d5223 */ /* 0x000fe2000001004d */
[----:B------:R-:W-:Y:S06]  /*38e0*/  @!P4 BRA `(.L_x_506) ;  /* 0x000000000018c947 */ /* 0x000fec0003800000 */
[----:B------:R-:W-:Y:S01]  /*38f0*/  FMUL.FTZ R76, R77, UR15 ;  /* 0x0000000f4d4c7c20 */ /* 0x000fe20008410000 */
[----:B------:R-:W-:-:S03]  /*3900*/  LOP3.LUT P5, RZ, R92, 0xff, RZ, 0xc0, !PT ;  /* 0x000000ff5cff7812 */ /* 0x000fc600078ac0ff */
[----:B------:R-:W-:-:S05]  /*3910*/  FMUL.FTZ R76, R76, UR14 ;  /* 0x0000000e4c4c7c20 */ /* 0x000fca0008410000 */
[----:B------:R-:W-:-:S04]  /*3920*/  FSEL R76, R76, RZ, P5 ;  /* 0x000000ff4c4c7208 */ /* 0x000fc80002800000 */
[----:B------:R-:W-:-:S04]  /*3930*/  F2FP.BF16.F32.PACK_AB R76, RZ, R76 ;  /* 0x0000004cff4c723e */ /* 0x000fc800000010ff */
[----:B------:R-:W-:-:S07]  /*3940*/  PRMT R72, R76, 0x7610, R72 ;  /* 0x000076104c487816 */ /* 0x000fce0000000048 */
.L_x_506:
[----:B------:R-:W-:Y:S01]  /*3950*/  @P0 FFMA.FTZ R147, R131, R81, R84 ;  /* 0x0000005183930223 */ /* 0x000fe20000010054 */
[----:B------:R-:W-:-:S03]  /*3960*/  IMAD.U32 R85, R85, 0x10000, RZ ;  /* 0x0001000055557824 */ /* 0x000fc600078e00ff */
[----:B------:R-:W-:Y:S01]  /*3970*/  @P0 FADD.FTZ R76, R134, -R147 ;  /* 0x80000093864c0221 */ /* 0x000fe20000010000 */
[----:B------:R-:W-:-:S05]  /*3980*/  SHF.L.U32 R147, R14, 0x10, RZ ;  /* 0x000000100e937819 */ /* 0x000fca00000006ff */
[----:B------:R-:W-:Y:S01]  /*3990*/  @P0 FFMA.FTZ R147, R118, R76, R147 ;  /* 0x0000004c76930223 */ /* 0x000fe20000010093 */
[----:B------:R-:W-:-:S04]  /*39a0*/  @P0 FFMA.FTZ R76, R146, R81, R84 ;  /* 0x00000051924c0223 */ /* 0x000fc80000010054 */
[----:B------:R-:W-:-:S04]  /*39b0*/  @P0 FADD.FTZ R76, R143, -R76 ;  /* 0x8000004c8f4c0221 */ /* 0x000fc80000010000 */
[----:B------:R-:W-:Y:S01]  /*39c0*/  @P0 FFMA.FTZ R85, R118, R76, R85 ;  /* 0x0000004c76550223 */ /* 0x000fe20000010055 */
        /* <DEDUP_REMOVED lines=8> */
.L_x_507:
[----:B------:R-:W-:Y:S05]  /*3a50*/  @!P4 BRA `(.L_x_508) ;  /* 0x000000000018c947 */ /* 0x000fea0003800000 */
[----:B------:R-:W-:Y:S01]  /*3a60*/  FMUL.FTZ R77, R79, UR15 ;  /* 0x0000000f4f4d7c20 */ /* 0x000fe20008410000 */
[----:B------:R-:W-:-:S03]  /*3a70*/  LOP3.LUT P5, RZ, R92, 0xff0000, RZ, 0xc0, !PT ;  /* 0x00ff00005cff7812 */ /* 0x000fc600078ac0ff */
[----:B------:R-:W-:-:S05]  /*3a80*/  FMUL.FTZ R77, R77, UR14 ;  /* 0x0000000e4d4d7c20 */ /* 0x000fca0008410000 */
[----:B------:R-:W-:-:S04]  /*3a90*/  FSEL R77, R77, RZ, P5 ;  /* 0x000000ff4d4d7208 */ /* 0x000fc80002800000 */
[----:B------:R-:W-:-:S04]  /*3aa0*/  F2FP.BF16.F32.PACK_AB R77, RZ, R77 ;  /* 0x0000004dff4d723e */ /* 0x000fc800000010ff */
[----:B------:R-:W-:-:S07]  /*3ab0*/  PRMT R73, R77, 0x7610, R73 ;  /* 0x000076104d497816 */ /* 0x000fce0000000049 */
.L_x_508:
[-CC-:B------:R-:W-:Y:S01]  /*3ac0*/  @P0 FFMA.FTZ R77, R137, R81.reuse, R84.reuse ;  /* 0x00000051894d0223 */ /* 0x180fe20000010054 */
[----:B------:R-:W-:Y:S01]  /*3ad0*/  @P0 FFMA.FTZ R78, R148, R81, R84 ;  /* 0x00000051944e0223 */ /* 0x000fe20000010054 */
[----:B------:R-:W-:Y:S02]  /*3ae0*/  SHF.L.U32 R87, R15, 0x10, RZ ;  /* 0x000000100f577819 */ /* 0x000fe400000006ff */
[----:B------:R-:W-:Y:S01]  /*3af0*/  @P0 FADD.FTZ R77, R140, -R77 ;  /* 0x8000004d8c4d0221 */ /* 0x000fe20000010000 */
[----:B------:R-:W-:Y:S01]  /*3b00*/  SHF.L.U32 R83, R83, 0x10, RZ ;  /* 0x0000001053537819 */ /* 0x000fe200000006ff */
[----:B------:R-:W-:Y:S02]  /*3b10*/  @P0 FADD.FTZ R78, R145, -R78 ;  /* 0x8000004e914e0221 */ /* 0x000fe40000010000 */
[----:B------:R-:W-:Y:S01]  /*3b20*/  @P0 FFMA.FTZ R87, R118, R77, R87 ;  /* 0x0000004d76570223 */ /* 0x000fe20000010057 */
[----:B------:R-:W-:Y:S01]  /*3b30*/  F2FP.BF16.F32.PACK_AB R77, R86, R79 ;  /* 0x0000004f564d723e */ /* 0x000fe200000010ff */
        /* <DEDUP_REMOVED lines=8> */
.L_x_509:
[----:B------:R-:W-:Y:S05]  /*3bc0*/  @!P4 BRA `(.L_x_510) ;  /* 0x000000000018c947 */ /* 0x000fea0003800000 */
[----:B------:R-:W-:Y:S01]  /*3bd0*/  FMUL.FTZ R78, R147, UR15 ;  /* 0x0000000f934e7c20 */ /* 0x000fe20008410000 */
[----:B------:R-:W-:-:S03]  /*3be0*/  LOP3.LUT P0, RZ, R93, 0xff, RZ, 0xc0, !PT ;  /* 0x000000ff5dff7812 */ /* 0x000fc6000780c0ff */
[----:B------:R-:W-:-:S05]  /*3bf0*/  FMUL.FTZ R78, R78, UR14 ;  /* 0x0000000e4e4e7c20 */ /* 0x000fca0008410000 */
[----:B------:R-:W-:-:S04]  /*3c00*/  FSEL R78, R78, RZ, P0 ;  /* 0x000000ff4e4e7208 */ /* 0x000fc80000000000 */
[----:B------:R-:W-:-:S04]  /*3c10*/  F2FP.BF16.F32.PACK_AB R78, RZ, R78 ;  /* 0x0000004eff4e723e */ /* 0x000fc800000010ff */
[----:B------:R-:W-:-:S07]  /*3c20*/  PRMT R74, R78, 0x7610, R74 ;  /* 0x000076104e4a7816 */ /* 0x000fce000000004a */
.L_x_510:
        /* <DEDUP_REMOVED lines=8> */
.L_x_511:
[----:B------:R-:W-:Y:S05]  /*3cb0*/  @!P4 BRA `(.L_x_512) ;  /* 0x000000000018c947 */ /* 0x000fea0003800000 */
[----:B------:R-:W-:Y:S01]  /*3cc0*/  FMUL.FTZ R79, R87, UR15 ;  /* 0x0000000f574f7c20 */ /* 0x000fe20008410000 */
[----:B------:R-:W-:-:S03]  /*3cd0*/  LOP3.LUT P0, RZ, R93, 0xff0000, RZ, 0xc0, !PT ;  /* 0x00ff00005dff7812 */ /* 0x000fc6000780c0ff */
[----:B------:R-:W-:-:S05]  /*3ce0*/  FMUL.FTZ R79, R79, UR14 ;  /* 0x0000000e4f4f7c20 */ /* 0x000fca0008410000 */
[----:B------:R-:W-:-:S04]  /*3cf0*/  FSEL R79, R79, RZ, P0 ;  /* 0x000000ff4f4f7208 */ /* 0x000fc80000000000 */
[----:B------:R-:W-:-:S04]  /*3d00*/  F2FP.BF16.F32.PACK_AB R79, RZ, R79 ;  /* 0x0000004fff4f723e */ /* 0x000fc800000010ff */
[----:B------:R-:W-:-:S07]  /*3d10*/  PRMT R75, R79, 0x7610, R75 ;  /* 0x000076104f4b7816 */ /* 0x000fce000000004b */
.L_x_512:
        /* <DEDUP_REMOVED lines=8> */
[----:B------:R-:W-:-:S07]  /*3da0*/  PRMT R75, R75, 0x5410, R83 ;  /* 0x000054104b4b7816 */ /* 0x000fce0000000053 */
.L_x_490:
        /* <DEDUP_REMOVED lines=10> */
.L_x_480:
[----:B------:R-:W-:Y:S05]  /*3e50*/  BSYNC.RECONVERGENT B0 ;  /* 0x0000000000007941 */ /* 0x000fea0003800200 */
.L_x_479:
[----:B------:R-:W-:Y:S04]  /*3e60*/  BSSY.RECONVERGENT B0, `(.L_x_513) ;  /* 0x0000197000007945 */ /* 0x000fe80003800200 */
        /* <DEDUP_REMOVED lines=9> */
[----:B0-----:R-:W-:Y:S02]  /*3f00*/  PRMT R76, R8, 0x7632, R76 ;  /* 0x00007632084c7816 */ /* 0x001fe4000000004c */
[C---:B------:R-:W-:Y:S02]  /*3f10*/  SHF.L.U32 R83, R9.reuse, 0x10, RZ ;  /* 0x0000001009537819 */ /* 0x040fe400000006ff */
[----:B------:R-:W-:Y:S02]  /*3f20*/  SHF.L.U32 R79, R76, 0x10, RZ ;  /* 0x000000104c4f7819 */ /* 0x000fe400000006ff */
[----:B------:R-:W-:-:S05]  /*3f30*/  PRMT R76, R9, 0x7632, R76 ;  /* 0x00007632094c7816 */ /* 0x000fca000000004c */
[-CC-:B------:R-:W-:Y:S01]  /*3f40*/  @P5 FFMA.FTZ R78, R102, R81.reuse, R84.reuse ;  /* 0x00000051664e5223 */ /* 0x180fe20000010054 */
[----:B------:R-:W-:-:S03]  /*3f50*/  @P5 FFMA.FTZ R77, R97, R81, R84 ;  /* 0x00000051614d5223 */ /* 0x000fc60000010054 */
[----:B------:R-:W-:Y:S01]  /*3f60*/  @P5 FADD.FTZ R78, R103, -R78 ;  /* 0x8000004e674e5221 */ /* 0x000fe20000010000 */
[----:B------:R-:W-:-:S03]  /*3f70*/  @P5 FADD.FTZ R77, R96, -R77 ;  /* 0x8000004d604d5221 */ /* 0x000fc60000010000 */
[----:B------:R-:W-:Y:S01]  /*3f80*/  @P5 FFMA.FTZ R79, R118, R78, R79 ;  /* 0x0000004e764f5223 */ /* 0x000fe2000001004f */
[----:B------:R-:W-:Y:S02]  /*3f90*/  IMAD.U32 R78, R76, 0x10000, RZ ;  /* 0x000100004c4e7824 */ /* 0x000fe400078e00ff */
[--C-:B------:R-:W-:Y:S01]  /*3fa0*/  @P5 FFMA.FTZ R76, R104, R81, R84.reuse ;  /* 0x00000051684c5223 */ /* 0x100fe20000010054 */
[----:B------:R-:W-:Y:S01]  /*3fb0*/  @P5 FFMA.FTZ R83, R118, R77, R83 ;  /* 0x0000004d76535223 */ /* 0x000fe20000010053 */
[----:B------:R-:W-:Y:S02]  /*3fc0*/  @P5 FFMA.FTZ R77, R99, R81, R84 ;  /* 0x00000051634d5223 */ /* 0x000fe40000010054 */
[--C-:B------:R-:W-:Y:S01]  /*3fd0*/  @P5 FADD.FTZ R85, R105, -R76.reuse ;  /* 0x8000004c69555221 */ /* 0x100fe20000010000 */
[----:B------:R-:W-:Y:S01]  /*3fe0*/  PRMT R76, R10, 0x7632, R76 ;  /* 0x000076320a4c7816 */ /* 0x000fe2000000004c */
[----:B------:R-:W-:Y:S02]  /*3ff0*/  @P5 FADD.FTZ R77, R98, -R77 ;  /* 0x8000004d624d5221 */ /* 0x000fe40000010000 */
[----:B------:R-:W-:Y:S01]  /*4000*/  @P5 FFMA.FTZ R78, R118, R85, R78 ;  /* 0x00000055764e5223 */ /* 0x000fe2000001004e */
[----:B------:R-:W-:Y:S01]  /*4010*/  IMAD.U32 R85, R10, 0x10000, RZ ;  /* 0x000100000a557824 */ /* 0x000fe200078e00ff */
[----:B------:R-:W-:Y:S01]  /*4020*/  SHF.L.U32 R86, R76, 0x10, RZ ;  /* 0x000000104c567819 */ /* 0x000fe200000006ff */
[----:B------:R-:W-:-:S02]  /*4030*/  @P5 FFMA.FTZ R76, R106, R81, R84 ;  /* 0x000000516a4c5223 */ /* 0x000fc40000010054 */
[----:B------:R-:W-:Y:S01]  /*4040*/  @P5 FFMA.FTZ R85, R118, R77, R85 ;  /* 0x0000004d76555223 */ /* 0x000fe20000010055 */
[----:B------:R-:W-:Y:S01]  /*4050*/  @P5 FFMA.FTZ R77, R95, R81, R84 ;  /* 0x000000515f4d5223 */ /* 0x000fe20000010054 */
[----:B------:R-:W-:-:S03]  /*4060*/  @P5 FADD.FTZ R87, R107, -R76 ;  /* 0x8000004c6b575221 */ /* 0x000fc60000010000 */
        /* <DEDUP_REMOVED lines=11> */
.L_x_517:
[----:B------:R-:W-:-:S04]  /*4120*/  @P5 FFMA.FTZ R87, R101, R81, R84 ;  /* 0x0000005165575223 */ /* 0x000fc80000010054 */
[----:B------:R-:W-:Y:S01]  /*4130*/  @P5 FADD.FTZ R76, R100, -R87 ;  /* 0x80000057644c5221 */ /* 0x000fe20000010000 */
[----:B------:R-:W-:-:S05]  /*4140*/  SHF.L.U32 R87, R11, 0x10, RZ ;  /* 0x000000100b577819 */ /* 0x000fca00000006ff */
        /* <DEDUP_REMOVED lines=9> */
.L_x_518:
[----:B------:R-:W-:Y:S05]  /*41e0*/  @!P4 BRA `(.L_x_519) ;  /* 0x000000000018c947 */ /* 0x000fea0003800000 */
[----:B------:R-:W-:Y:S01]  /*41f0*/  FMUL.FTZ R77, R83, UR15 ;  /* 0x0000000f534d7c20 */ /* 0x000fe20008410000 */
[----:B------:R-:W-:-:S03]  /*4200*/  LOP3.LUT P6, RZ, R90, 0xff0000, RZ, 0xc0, !PT ;  /* 0x00ff00005aff7812 */ /* 0x000fc600078cc0ff */
[----:B------:R-:W-:-:S05]  /*4210*/  FMUL.FTZ R77, R77, UR14 ;  /* 0x0000000e4d4d7c20 */ /* 0x000fca0008410000 */
[----:B------:R-:W-:-:S04]  /*4220*/  FSEL R77, R77, RZ, P6 ;  /* 0x000000ff4d4d7208 */ /* 0x000fc80003000000 */
[----:B------:R-:W-:-:S04]  /*4230*/  F2FP.BF16.F32.PACK_AB R77, RZ, R77 ;  /* 0x0000004dff4d723e */ /* 0x000fc800000010ff */
[----:B------:R-:W-:-:S07]  /*4240*/  PRMT R73, R77, 0x7610, R73 ;  /* 0x000076104d497816 */ /* 0x000fce0000000049 */
.L_x_519:
[----:B------:R-:W-:Y:S01]  /*4250*/  PRMT R77, R11, 0x7632, R77 ;  /* 0x000076320b4d7816 */ /* 0x000fe2000000004d */
[----:B------:R-:W-:-:S04]  /*4260*/  @P5 FFMA.FTZ R150, R110, R81, R84 ;  /* 0x000000516e965223 */ /* 0x000fc80000010054 */
[----:B------:R-:W-:Y:S02]  /*4270*/  IMAD.U32 R147, R77, 0x10000, RZ ;  /* 0x000100004d937824 */ /* 0x000fe400078e00ff */
[----:B------:R-:W-:Y:S01]  /*4280*/  @P5 FADD.FTZ R150, R109, -R150 ;  /* 0x800000966d965221 */ /* 0x000fe20000010000 */
[----:B------:R-:W-:-:S03]  /*4290*/  F2FP.BF16.F32.PACK_AB R77, R78, R83 ;  /* 0x000000534e4d723e */ /* 0x000fc600000010ff */
        /* <DEDUP_REMOVED lines=8> */
.L_x_520:
[----:B------:R-:W-:Y:S05]  /*4320*/  @!P4 BRA `(.L_x_521) ;  /* 0x000000000018c947 */ /* 0x000fea0003800000 */
[----:B------:R-:W-:Y:S01]  /*4330*/  FMUL.FTZ R78, R85, UR15 ;  /* 0x0000000f554e7c20 */ /* 0x000fe20008410000 */
[----:B------:R-:W-:-:S03]  /*4340*/  LOP3.LUT P5, RZ, R91, 0xff, RZ, 0xc0, !PT ;  /* 0x000000ff5bff7812 */ /* 0x000fc600078ac0ff */
[----:B------:R-:W-:-:S05]  /*4350*/  FMUL.FTZ R78, R78, UR14 ;  /* 0x0000000e4e4e7c20 */ /* 0x000fca0008410000 */
[----:B------:R-:W-:-:S04]  /*4360*/  FSEL R78, R78, RZ, P5 ;  /* 0x000000ff4e4e7208 */ /* 0x000fc80002800000 */
[----:B------:R-:W-:-:S04]  /*4370*/  F2FP.BF16.F32.PACK_AB R78, RZ, R78 ;  /* 0x0000004eff4e723e */ /* 0x000fc800000010ff */
[----:B------:R-:W-:-:S07]  /*4380*/  PRMT R74, R78, 0x7610, R74 ;  /* 0x000076104e4a7816 */ /* 0x000fce000000004a */
.L_x_521:
        /* <DEDUP_REMOVED lines=8> */
.L_x_522:
[----:B------:R-:W-:Y:S05]  /*4410*/  @!P4 BRA `(.L_x_523) ;  /* 0x000000000018c947 */ /* 0x000fea0003800000 */
[----:B------:R-:W-:Y:S01]  /*4420*/  FMUL.FTZ R79, R87, UR15 ;  /* 0x0000000f574f7c20 */ /* 0x000fe20008410000 */
[----:B------:R-:W-:-:S03]  /*4430*/  LOP3.LUT P5, RZ, R91, 0xff0000, RZ, 0xc0, !PT ;  /* 0x00ff00005bff7812 */ /* 0x000fc600078ac0ff */
[----:B------:R-:W-:-:S05]  /*4440*/  FMUL.FTZ R79, R79, UR14 ;  /* 0x0000000e4f4f7c20 */ /* 0x000fca0008410000 */
[----:B------:R-:W-:-:S04]  /*4450*/  FSEL R79, R79, RZ, P5 ;  /* 0x000000ff4f4f7208 */ /* 0x000fc80002800000 */
[----:B------:R-:W-:-:S04]  /*4460*/  F2FP.BF16.F32.PACK_AB R79, RZ, R79 ;  /* 0x0000004fff4f723e */ /* 0x000fc800000010ff */
[----:B------:R-:W-:-:S07]  /*4470*/  PRMT R75, R79, 0x7610, R75 ;  /* 0x000076104f4b7816 */ /* 0x000fce000000004b */
.L_x_523:
        /* <DEDUP_REMOVED lines=10> */
.L_x_516:
        /* <DEDUP_REMOVED lines=11> */
[----:B0-----:R-:W-:-:S07]  /*45d0*/  PRMT R72, R83, 0x7610, R72 ;  /* 0x0000761053487816 */ /* 0x001fce0000000048 */
.L_x_525:
[----:B------:R-:W-:Y:S05]  /*45e0*/  @!P4 BRA `(.L_x_526) ;  /* 0x00000000002cc947 */ /* 0x000fea0003800000 */
[----:B------:R-:W-:Y:S01]  /*45f0*/  PRMT R83, R8, 0x7632, R83 ;  /* 0x0000763208537816 */ /* 0x000fe20000000053 */
[----:B0-----:R-:W-:Y:S01]  /*4600*/  @P5 FFMA.FTZ R86, R102, R81, R84 ;  /* 0x0000005166565223 */ /* 0x001fe20000010054 */
[----:B------:R-:W-:Y:S02]  /*4610*/  LOP3.LUT P6, RZ, R90, 0xff00, RZ, 0xc0, !PT ;  /* 0x0000ff005aff7812 */ /* 0x000fe400078cc0ff */
[----:B------:R-:W-:Y:S01]  /*4620*/  SHF.L.U32 R83, R83, 0x10, RZ ;  /* 0x0000001053537819 */ /* 0x000fe200000006ff */
[----:B------:R-:W-:-:S04]  /*4630*/  @P5 FADD.FTZ R86, R103, -R86 ;  /* 0x8000005667565221 */ /* 0x000fc80000010000 */
[----:B------:R-:W-:-:S04]  /*4640*/  @P5 FFMA.FTZ R83, R118, R86, R83 ;  /* 0x0000005676535223 */ /* 0x000fc80000010053 */
[----:B------:R-:W-:-:S04]  /*4650*/  FMUL.FTZ R83, R83, UR15 ;  /* 0x0000000f53537c20 */ /* 0x000fc80008410000 */
[----:B------:R-:W-:-:S05]  /*4660*/  FMUL.FTZ R83, R83, UR14 ;  /* 0x0000000e53537c20 */ /* 0x000fca0008410000 */
[----:B------:R-:W-:-:S04]  /*4670*/  FSEL R83, R83, RZ, P6 ;  /* 0x000000ff53537208 */ /* 0x000fc80003000000 */
[----:B------:R-:W-:-:S04]  /*4680*/  F2FP.BF16.F32.PACK_AB R83, RZ, R83 ;  /* 0x00000053ff53723e */ /* 0x000fc800000010ff */
[----:B------:R-:W-:-:S07]  /*4690*/  PRMT R72, R72, 0x5410, R83 ;  /* 0x0000541048487816 */ /* 0x000fce0000000053 */
.L_x_526:
        /* <DEDUP_REMOVED lines=10> */
[----:B0-----:R-:W-:-:S07]  /*4740*/  PRMT R73, R83, 0x7610, R73 ;  /* 0x0000761053497816 */ /* 0x001fce0000000049 */
.L_x_527:
        /* <DEDUP_REMOVED lines=12> */
.L_x_528:
        /* <DEDUP_REMOVED lines=11> */
.L_x_529:
[----:B------:R-:W-:Y:S05]  /*48c0*/  @!P4 BRA `(.L_x_530) ;  /* 0x00000000002cc947 */ /* 0x000fea0003800000 */
[----:B------:R-:W-:Y:S01]  /*48d0*/  PRMT R83, R10, 0x7632, R83 ;  /* 0x000076320a537816 */ /* 0x000fe20000000053 */
[----:B0-----:R-:W-:Y:S01]  /*48e0*/  @P5 FFMA.FTZ R86, R106, R81, R84 ;  /* 0x000000516a565223 */ /* 0x001fe20000010054 */
[----:B------:R-:W-:-:S03]  /*48f0*/  LOP3.LUT P6, RZ, R91, 0xff00, RZ, 0xc0, !PT ;  /* 0x0000ff005bff7812 */ /* 0x000fc600078cc0ff */
[----:B------:R-:W-:Y:S02]  /*4900*/  IMAD.U32 R83, R83, 0x10000, RZ ;  /* 0x0001000053537824 */ /* 0x000fe400078e00ff */
[----:B------:R-:W-:-:S04]  /*4910*/  @P5 FADD.FTZ R86, R107, -R86 ;  /* 0x800000566b565221 */ /* 0x000fc80000010000 */
[----:B------:R-:W-:-:S04]  /*4920*/  @P5 FFMA.FTZ R83, R118, R86, R83 ;  /* 0x0000005676535223 */ /* 0x000fc80000010053 */
[----:B------:R-:W-:-:S04]  /*4930*/  FMUL.FTZ R83, R83, UR15 ;  /* 0x0000000f53537c20 */ /* 0x000fc80008410000 */
[----:B------:R-:W-:-:S05]  /*4940*/  FMUL.FTZ R83, R83, UR14 ;  /* 0x0000000e53537c20 */ /* 0x000fca0008410000 */
[----:B------:R-:W-:-:S04]  /*4950*/  FSEL R83, R83, RZ, P6 ;  /* 0x000000ff53537208 */ /* 0x000fc80003000000 */
[----:B------:R-:W-:-:S04]  /*4960*/  F2FP.BF16.F32.PACK_AB R83, RZ, R83 ;  /* 0x00000053ff53723e */ /* 0x000fc800000010ff */
[----:B------:R-:W-:-:S07]  /*4970*/  PRMT R74, R74, 0x5410, R83 ;  /* 0x000054104a4a7816 */ /* 0x000fce0000000053 */
.L_x_530:
        /* <DEDUP_REMOVED lines=11> */
.L_x_531:
[----:B------:R-:W-:Y:S05]  /*4a30*/  @!P4 BRA `(.L_x_524) ;  /* 0x0000000c0044c947 */ /* 0x000fea0003800000 */
[----:B------:R-:W-:Y:S01]  /*4a40*/  PRMT R83, R11, 0x7632, R83 ;  /* 0x000076320b537816 */ /* 0x000fe20000000053 */
[----:B0-----:R-:W-:-:S03]  /*4a50*/  @P5 FFMA.FTZ R86, R110, R81, R84 ;  /* 0x000000516e565223 */ /* 0x001fc60000010054 */
[----:B------:R-:W-:Y:S01]  /*4a60*/  SHF.L.U32 R83, R83, 0x10, RZ ;  /* 0x0000001053537819 */ /* 0x000fe200000006ff */
        /* <DEDUP_REMOVED lines=10> */
.L_x_515:
[----:B0-----:R-:W0:Y:S02]  /*4b10*/  LDC.64 R86, c[0x0][0x478] ;  /* 0x00011e00ff567b82 */ /* 0x001e240000000a00 */
[----:B0-----:R-:W-:-:S04]  /*4b20*/  ISETP.NE.U32.AND P0, PT, R86, RZ, PT ;  /* 0x000000ff5600720c */ /* 0x001fc80003f05070 */
[----:B------:R-:W-:-:S13]  /*4b30*/  ISETP.NE.AND.EX P0, PT, R87, RZ, PT, P0 ;  /* 0x000000ff5700720c */ /* 0x000fda0003f05300 */
[----:B------:R-:W-:Y:S05]  /*4b40*/  @!P0 BRA `(.L_x_532) ;  /* 0x00000004007c8947 */ /* 0x000fea0003800000 */
[-CC-:B------:R-:W-:Y:S01]  /*4b50*/  FFMA.FTZ R76, R102, R81.reuse, R84.reuse ;  /* 0x00000051664c7223 */ /* 0x180fe20000010054 */
[-CC-:B------:R-:W-:Y:S01]  /*4b60*/  FFMA.FTZ R77, R95, R81.reuse, R84.reuse ;  /* 0x000000515f4d7223 */ /* 0x180fe20000010054 */
[-C--:B------:R-:W-:Y:S01]  /*4b70*/  FFMA.FTZ R85, R97, R81.reuse, R84 ;  /* 0x0000005161557223 */ /* 0x080fe20000010054 */
[----:B------:R-:W-:Y:S01]  /*4b80*/  ISETP.GT.AND P5, PT, R108, RZ, PT ;  /* 0x000000ff6c00720c */ /* 0x000fe20003fa4270 */
[----:B------:R-:W-:Y:S01]  /*4b90*/  FADD.FTZ R83, R103, -R76 ;  /* 0x8000004c67537221 */ /* 0x000fe20000010000 */
[----:B------:R-:W-:Y:S01]  /*4ba0*/  FFMA.FTZ R76, R104, R81, R84 ;  /* 0x00000051684c7223 */ /* 0x000fe20000010054 */
[----:B------:R-:W-:Y:S01]  /*4bb0*/  FADD.FTZ R79, R94, -R77 ;  /* 0x8000004d5e4f7221 */ /* 0x000fe20000010000 */
[----:B------:R-:W-:Y:S01]  /*4bc0*/  FADD.FTZ R85, R96, -R85 ;  /* 0x8000005560557221 */ /* 0x000fe20000010000 */
[C---:B------:R-:W-:Y:S01]  /*4bd0*/  FMUL.FTZ R77, R118.reuse, R83 ;  /* 0x00000053764d7220 */ /* 0x040fe20000410000 */
[----:B------:R-:W-:Y:S01]  /*4be0*/  FADD.FTZ R87, R105, -R76 ;  /* 0x8000004c69577221 */ /* 0x000fe20000010000 */
[C---:B------:R-:W-:Y:S01]  /*4bf0*/  FMUL.FTZ R76, R118.reuse, R79 ;  /* 0x0000004f764c7220 */ /* 0x040fe20000410000 */
        /* <DEDUP_REMOVED lines=11> */
.L_x_533:
[----:B------:R-:W-:Y:S05]  /*4cb0*/  @!P4 BRA `(.L_x_534) ;  /* 0x000000000018c947 */ /* 0x000fea0003800000 */
[----:B------:R-:W-:Y:S01]  /*4cc0*/  FMUL.FTZ R76, R86, UR15 ;  /* 0x0000000f564c7c20 */ /* 0x000fe20008410000 */
[----:B------:R-:W-:-:S03]  /*4cd0*/  LOP3.LUT P6, RZ, R90, 0xff00, RZ, 0xc0, !PT ;  /* 0x0000ff005aff7812 */ /* 0x000fc600078cc0ff */
[----:B------:R-:W-:-:S05]  /*4ce0*/  FMUL.FTZ R76, R76, UR14 ;  /* 0x0000000e4c4c7c20 */ /* 0x000fca0008410000 */
[----:B------:R-:W-:-:S04]  /*4cf0*/  FSEL R76, R76, RZ, P6 ;  /* 0x000000ff4c4c7208 */ /* 0x000fc80003000000 */
[----:B------:R-:W-:-:S04]  /*4d00*/  F2FP.BF16.F32.PACK_AB R76, RZ, R76 ;  /* 0x0000004cff4c723e */ /* 0x000fc800000010ff */
[----:B------:R-:W-:-:S07]  /*4d10*/  PRMT R72, R72, 0x5410, R76 ;  /* 0x0000541048487816 */ /* 0x000fce000000004c */
.L_x_534:
        /* <DEDUP_REMOVED lines=10> */
.L_x_535:
        /* <DEDUP_REMOVED lines=8> */
.L_x_536:
[-CC-:B------:R-:W-:Y:S01]  /*4e40*/  FFMA.FTZ R78, R106, R81.reuse, R84.reuse ;  /* 0x000000516a4e7223 */ /* 0x180fe20000010054 */
[-CC-:B------:R-:W-:Y:S01]  /*4e50*/  FFMA.FTZ R79, R99, R81.reuse, R84.reuse ;  /* 0x00000051634f7223 */ /* 0x180fe20000010054 */
[-C--:B------:R-:W-:Y:S02]  /*4e60*/  FFMA.FTZ R87, R101, R81.reuse, R84 ;  /* 0x0000005165577223 */ /* 0x080fe40000010054 */
        /* <DEDUP_REMOVED lines=18> */
.L_x_537:
[----:B------:R-:W-:Y:S05]  /*4f90*/  @!P4 BRA `(.L_x_538) ;  /* 0x000000000018c947 */ /* 0x000fea0003800000 */
[----:B------:R-:W-:Y:S01]  /*4fa0*/  FMUL.FTZ R78, R86, UR15 ;  /* 0x0000000f564e7c20 */ /* 0x000fe20008410000 */
[----:B------:R-:W-:-:S03]  /*4fb0*/  LOP3.LUT P6, RZ, R91, 0xff00, RZ, 0xc0, !PT ;  /* 0x0000ff005bff7812 */ /* 0x000fc600078cc0ff */
[----:B------:R-:W-:-:S05]  /*4fc0*/  FMUL.FTZ R78, R78, UR14 ;  /* 0x0000000e4e4e7c20 */ /* 0x000fca0008410000 */
[----:B------:R-:W-:-:S04]  /*4fd0*/  FSEL R78, R78, RZ, P6 ;  /* 0x000000ff4e4e7208 */ /* 0x000fc80003000000 */
[----:B------:R-:W-:-:S04]  /*4fe0*/  F2FP.BF16.F32.PACK_AB R78, RZ, R78 ;  /* 0x0000004eff4e723e */ /* 0x000fc800000010ff */
[----:B------:R-:W-:-:S07]  /*4ff0*/  PRMT R74, R74, 0x5410, R78 ;  /* 0x000054104a4a7816 */ /* 0x000fce000000004e */
.L_x_538:
        /* <DEDUP_REMOVED lines=10> */
.L_x_539:
        /* <DEDUP_REMOVED lines=10> */
.L_x_532:
        /* <DEDUP_REMOVED lines=12> */
.L_x_540:
        /* <DEDUP_REMOVED lines=12> */
.L_x_541:
        /* <DEDUP_REMOVED lines=12> */
.L_x_542:
        /* <DEDUP_REMOVED lines=12> */
.L_x_543:
        /* <DEDUP_REMOVED lines=12> */
.L_x_544:
        /* <DEDUP_REMOVED lines=12> */
.L_x_545:
        /* <DEDUP_REMOVED lines=12> */
.L_x_546:
        /* <DEDUP_REMOVED lines=12> */
[----:B------:R-:W-:-:S07]  /*5740*/  PRMT R75, R75, 0x5410, R83 ;  /* 0x000054104b4b7816 */ /* 0x000fce0000000053 */
.L_x_524:
[----:B0-----:R-:W0:Y:S08]  /*5750*/  @P0 LDC.64 R86, c[0x0][0x478] ;  /* 0x00011e00ff560b82 */ /* 0x001e300000000a00 */
[----:B------:R-:W1:Y:S01]  /*5760*/  @P4 LDC.64 R150, c[0x0][0x468] ;  /* 0x00011a00ff964b82 */ /* 0x000e620000000a00 */
[----:B0-----:R-:W-:-:S04]  /*5770*/  @P0 IMAD.WIDE.U32 R86, R149, 0x10, R86 ;  /* 0x0000001095560825 */ /* 0x001fc800078e0056 */
[----:B------:R-:W-:Y:S01]  /*5780*/  VIADD R149, R149, 0x100 ;  /* 0x0000010095957836 */ /* 0x000fe20000000000 */
[----:B------:R2:W-:Y:S01]  /*5790*/  @P0 STG.E.128 desc[UR8][R86.64], R76 ;  /* 0x0000004c56000986 */ /* 0x0005e2000c101d08 */
[C---:B-1----:R-:W-:Y:S01]  /*57a0*/  @P4 IMAD.WIDE.U32 R150, R80.reuse, 0x10, R150 ;  /* 0x0000001050964825 */ /* 0x042fe200078e0096 */
[----:B------:R-:W-:-:S04]  /*57b0*/  IADD3 R80, PT, PT, R80, 0x100, RZ ;  /* 0x0000010050507810 */ /* 0x000fc80007ffe0ff */
[----:B------:R2:W-:Y:S03]  /*57c0*/  @P4 STG.E.128 desc[UR8][R150.64], R72 ;  /* 0x0000004896004986 */ /* 0x0005e6000c101d08 */
.L_x_514:
[----:B------:R-:W-:Y:S05]  /*57d0*/  BSYNC.RECONVERGENT B0 ;  /* 0x0000000000007941 */ /* 0x000fea0003800200 */
.L_x_513:
        /* <DEDUP_REMOVED lines=12> */
[----:B------:R-:W-:-:S05]  /*58a0*/  PRMT R76, R5, 0x7632, R76 ;  /* 0x00007632054c7816 */ /* 0x000fca000000004c */
[-CC-:B------:R-:W-:Y:S01]  /*58b0*/  @P5 FFMA.FTZ R78, R126, R81.reuse, R84.reuse ;  /* 0x000000517e4e5223 */ /* 0x180fe20000010054 */
[-CC-:B------:R-:W-:Y:S01]  /*58c0*/  @P5 FFMA.FTZ R82, R128, R81.reuse, R84.reuse ;  /* 0x0000005180525223 */ /* 0x180fe20000010054 */
[-CC-:B------:R-:W-:Y:S01]  /*58d0*/  @P5 FFMA.FTZ R83, R115, R81.reuse, R84.reuse ;  /* 0x0000005173535223 */ /* 0x180fe20000010054 */
[-C--:B------:R-:W-:Y:S01]  /*58e0*/  @P5 FFMA.FTZ R77, R113, R81.reuse, R84 ;  /* 0x00000051714d5223 */ /* 0x080fe20000010054 */
[----:B------:R-:W-:Y:S01]  /*58f0*/  @P5 FADD.FTZ R78, R125, -R78 ;  /* 0x8000004e7d4e5221 */ /* 0x000fe20000010000 */
[-CC-:B------:R-:W-:Y:S01]  /*5900*/  @P5 FFMA.FTZ R87, R117, R81.reuse, R84.reuse ;  /* 0x0000005175575223 */ /* 0x180fe20000010054 */
[-CC-:B------:R-:W-:Y:S01]  /*5910*/  @P5 FFMA.FTZ R86, R138, R81.reuse, R84.reuse ;  /* 0x000000518a565223 */ /* 0x180fe20000010054 */
[-CC-:B------:R-:W-:Y:S01]  /*5920*/  @P5 FFMA.FTZ R147, R119, R81.reuse, R84.reuse ;  /* 0x0000005177935223 */ /* 0x180fe20000010054 */
[----:B------:R-:W-:Y:S01]  /*5930*/  @P5 FFMA.FTZ R79, R118, R78, R79 ;  /* 0x0000004e764f5223 */ /* 0x000fe2000001004f */
[----:B------:R-:W-:Y:S01]  /*5940*/  @P5 FFMA.FTZ R108, R136, R81, R84 ;  /* 0x00000051886c5223 */ /* 0x000fe20000010054 */
[----:B------:R-:W-:Y:S01]  /*5950*/  IMAD.U32 R78, R76, 0x10000, RZ ;  /* 0x000100004c4e7824 */ /* 0x000fe200078e00ff */
[----:B------:R-:W-:Y:S01]  /*5960*/  SHF.L.U32 R81, R5, 0x10, RZ ;  /* 0x0000001005517819 */ /* 0x000fe200000006ff */
[----:B------:R-:W-:Y:S01]  /*5970*/  @P5 FADD.FTZ R85, R127, -R82 ;  /* 0x800000527f555221 */ /* 0x000fe20000010000 */
[----:B------:R-:W-:Y:S01]  /*5980*/  PRMT R76, R6, 0x7632, R76 ;  /* 0x00007632064c7816 */ /* 0x000fe2000000004c */
[----:B------:R-:W-:Y:S01]  /*5990*/  @P5 FADD.FTZ R83, R114, -R83 ;  /* 0x8000005372535221 */ /* 0x000fe20000010000 */
[----:B------:R-:W-:Y:S01]  /*59a0*/  @P5 FADD.FTZ R87, R116, -R87 ;  /* 0x8000005774575221 */ /* 0x000fe20000010000 */
[----:B------:R-:W-:Y:S01]  /*59b0*/  @P5 FFMA.FTZ R78, R118, R85, R78 ;  /* 0x00000055764e5223 */ /* 0x000fe2000001004e */
[----:B------:R-:W-:Y:S01]  /*59c0*/  SHF.L.U32 R82, R76, 0x10, RZ ;  /* 0x000000104c527819 */ /* 0x000fe200000006ff */
[----:B------:R-:W-:Y:S01]  /*59d0*/  @P5 FFMA.FTZ R81, R118, R83, R81 ;  /* 0x0000005376515223 */ /* 0x000fe20000010051 */
[----:B------:R-:W-:Y:S01]  /*59e0*/  @P5 FADD.FTZ R85, R135, -R86 ;  /* 0x8000005687555221 */ /* 0x000fe20000010000 */
[----:B------:R-:W-:Y:S01]  /*59f0*/  PRMT R76, R7, 0x7632, R76 ;  /* 0x00007632074c7816 */ /* 0x000fe2000000004c */
[----:B------:R-:W-:-:S02]  /*5a00*/  IMAD.U32 R83, R6, 0x10000, RZ ;  /* 0x0001000006537824 */ /* 0x000fc400078e00ff */
[----:B------:R-:W-:Y:S01]  /*5a10*/  @P5 FADD.FTZ R147, R124, -R147 ;  /* 0x800000937c935221 */ /* 0x000fe20000010000 */
[----:B------:R-:W-:Y:S01]  /*5a20*/  @P5 FFMA.FTZ R82, R118, R85, R82 ;  /* 0x0000005576525223 */ /* 0x000fe20000010052 */
[----:B------:R-:W-:Y:S01]  /*5a30*/  SHF.L.U32 R84, R76, 0x10, RZ ;  /* 0x000000104c547819 */ /* 0x000fe200000006ff */
[----:B------:R-:W-:Y:S01]  /*5a40*/  @P5 FFMA.FTZ R83, R118, R87, R83 ;  /* 0x0000005776535223 */ /* 0x000fe20000010053 */
[----:B------:R-:W-:Y:S01]  /*5a50*/  SHF.L.U32 R85, R7, 0x10, RZ ;  /* 0x0000001007557819 */ /* 0x000fe200000006ff */
[----:B------:R-:W-:Y:S01]  /*5a60*/  @P5 FADD.FTZ R76, R112, -R77 ;  /* 0x8000004d704c5221 */ /* 0x000fe20000010000 */
[----:B------:R-:W-:Y:S01]  /*5a70*/  @P5 FADD.FTZ R87, R133, -R108 ;  /* 0x8000006c85575221 */ /* 0x000fe20000010000 */
[----:B------:R-:W-:Y:S02]  /*5a80*/  IMAD.U32 R77, R4, 0x10000, RZ ;  /* 0x00010000044d7824 */ /* 0x000fe400078e00ff */
[C---:B------:R-:W-:Y:S01]  /*5a90*/  @P5 FFMA.FTZ R85, R118.reuse, R147, R85 ;  /* 0x0000009376555223 */ /* 0x040fe20000010055 */
[C---:B------:R-:W-:Y:S01]  /*5aa0*/  @P5 FFMA.FTZ R84, R118.reuse, R87, R84 ;  /* 0x0000005776545223 */ /* 0x040fe20000010054 */
        /* <DEDUP_REMOVED lines=8> */
.L_x_551:
        /* <DEDUP_REMOVED lines=8> */
.L_x_552:
[----:B------:R-:W-:Y:S05]  /*5bb0*/  @!P4 BRA `(.L_x_553) ;  /* 0x000000000018c947 */ /* 0x000fea0003800000 */
[----:B------:R-:W-:Y:S01]  /*5bc0*/  FMUL.FTZ R77, R81, UR15 ;  /* 0x0000000f514d7c20 */ /* 0x000fe20008410000 */
[----:B------:R-:W-:-:S03]  /*5bd0*/  LOP3.LUT P5, RZ, R88, 0xff0000, RZ, 0xc0, !PT ;  /* 0x00ff000058ff7812 */ /* 0x000fc600078ac0ff */
[----:B------:R-:W-:-:S05]  /*5be0*/  FMUL.FTZ R77, R77, UR14 ;  /* 0x0000000e4d4d7c20 */ /* 0x000fca0008410000 */
[----:B------:R-:W-:-:S04]  /*5bf0*/  FSEL R77, R77, RZ, P5 ;  /* 0x000000ff4d4d7208 */ /* 0x000fc80002800000 */
[----:B------:R-:W-:-:S04]  /*5c00*/  F2FP.BF16.F32.PACK_AB R77, RZ, R77 ;  /* 0x0000004dff4d723e */ /* 0x000fc800000010ff */
[----:B------:R-:W-:-:S07]  /*5c10*/  PRMT R73, R77, 0x7610, R73 ;  /* 0x000076104d497816 */ /* 0x000fce0000000049 */
.L_x_553:
        /* <DEDUP_REMOVED lines=8> */
.L_x_554:
[----:B------:R-:W-:Y:S05]  /*5ca0*/  @!P4 BRA `(.L_x_555) ;  /* 0x000000000018c947 */ /* 0x000fea0003800000 */
[----:B------:R-:W-:Y:S01]  /*5cb0*/  FMUL.FTZ R78, R83, UR15 ;  /* 0x0000000f534e7c20 */ /* 0x000fe20008410000 */
[----:B------:R-:W-:-:S03]  /*5cc0*/  LOP3.LUT P5, RZ, R89, 0xff, RZ, 0xc0, !PT ;  /* 0x000000ff59ff7812 */ /* 0x000fc600078ac0ff */
[----:B------:R-:W-:-:S05]  /*5cd0*/  FMUL.FTZ R78, R78, UR14 ;  /* 0x0000000e4e4e7c20 */ /* 0x000fca0008410000 */
[----:B------:R-:W-:-:S04]  /*5ce0*/  FSEL R78, R78, RZ, P5 ;  /* 0x000000ff4e4e7208 */ /* 0x000fc80002800000 */
[----:B------:R-:W-:-:S04]  /*5cf0*/  F2FP.BF16.F32.PACK_AB R78, RZ, R78 ;  /* 0x0000004eff4e723e */ /* 0x000fc800000010ff */
[----:B------:R-:W-:-:S07]  /*5d00*/  PRMT R74, R78, 0x7610, R74 ;  /* 0x000076104e4a7816 */ /* 0x000fce000000004a */
.L_x_555:
        /* <DEDUP_REMOVED lines=8> */
.L_x_556:
[----:B------:R-:W-:Y:S05]  /*5d90*/  @!P4 BRA `(.L_x_557) ;  /* 0x000000000018c947 */ /* 0x000fea0003800000 */
[----:B------:R-:W-:Y:S01]  /*5da0*/  FMUL.FTZ R79, R85, UR15 ;  /* 0x0000000f554f7c20 */ /* 0x000fe20008410000 */
[----:B------:R-:W-:-:S03]  /*5db0*/  LOP3.LUT P5, RZ, R89, 0xff0000, RZ, 0xc0, !PT ;  /* 0x00ff000059ff7812 */ /* 0x000fc600078ac0ff */
[----:B------:R-:W-:-:S05]  /*5dc0*/  FMUL.FTZ R79, R79, UR14 ;  /* 0x0000000e4f4f7c20 */ /* 0x000fca0008410000 */
[----:B------:R-:W-:-:S04]  /*5dd0*/  FSEL R79, R79, RZ, P5 ;  /* 0x000000ff4f4f7208 */ /* 0x000fc80002800000 */
[----:B------:R-:W-:-:S04]  /*5de0*/  F2FP.BF16.F32.PACK_AB R79, RZ, R79 ;  /* 0x0000004fff4f723e */ /* 0x000fc800000010ff */
[----:B------:R-:W-:-:S07]  /*5df0*/  PRMT R75, R79, 0x7610, R75 ;  /* 0x000076104f4b7816 */ /* 0x000fce000000004b */
.L_x_557:
        /* <DEDUP_REMOVED lines=10> */
.L_x_550:
        /* <DEDUP_REMOVED lines=11> */
[----:B0-2---:R-:W-:-:S07]  /*5f50*/  PRMT R72, R83, 0x7610, R72 ;  /* 0x0000761053487816 */ /* 0x005fce0000000048 */
.L_x_559:
[----:B------:R-:W-:Y:S05]  /*5f60*/  @!P4 BRA `(.L_x_560) ;  /* 0x000000000028c947 */ /* 0x000fea0003800000 */
[----:B0-2---:R-:W-:Y:S01]  /*5f70*/  @P5 FFMA.FTZ R86, R126, R81, R84 ;  /* 0x000000517e565223 */ /* 0x005fe20000010054 */
        /* <DEDUP_REMOVED lines=9> */
.L_x_560:
        /* <DEDUP_REMOVED lines=11> */
.L_x_561:
[----:B------:R-:W-:Y:S05]  /*60c0*/  @!P4 BRA `(.L_x_562) ;  /* 0x00000000002cc947 */ /* 0x000fea0003800000 */
[----:B------:R-:W-:Y:S01]  /*60d0*/  PRMT R82, R5, 0x7632, R82 ;  /* 0x0000763205527816 */ /* 0x000fe20000000052 */
[----:B0-2---:R-:W-:Y:S01]  /*60e0*/  @P5 FFMA.FTZ R86, R128, R81, R84 ;  /* 0x0000005180565223 */ /* 0x005fe20000010054 */
        /* <DEDUP_REMOVED lines=9> */
.L_x_562:
        /* <DEDUP_REMOVED lines=11> */
.L_x_563:
[----:B------:R-:W-:Y:S05]  /*6230*/  @!P4 BRA `(.L_x_564) ;  /* 0x00000000002cc947 */ /* 0x000fea0003800000 */
[----:B------:R-:W-:Y:S01]  /*6240*/  PRMT R82, R6, 0x7632, R82 ;  /* 0x0000763206527816 */ /* 0x000fe20000000052 */
[----:B0-2---:R-:W-:Y:S01]  /*6250*/  @P5 FFMA.FTZ R86, R138, R81, R84 ;  /* 0x000000518a565223 */ /* 0x005fe20000010054 */
        /* <DEDUP_REMOVED lines=9> */
.L_x_564:
        /* <DEDUP_REMOVED lines=11> */
.L_x_565:
[----:B------:R-:W-:Y:S05]  /*63a0*/  @!P4 BRA `(.L_x_558) ;  /* 0x0000000c0044c947 */ /* 0x000fea0003800000 */
[----:B------:R-:W-:Y:S01]  /*63b0*/  @P5 FFMA.FTZ R84, R136, R81, R84 ;  /* 0x0000005188545223 */ /* 0x000fe20000010054 */
[----:B------:R-:W-:-:S03]  /*63c0*/  PRMT R81, R7, 0x7632, R81 ;  /* 0x0000763207517816 */ /* 0x000fc60000000051 */
[----:B------:R-:W-:Y:S02]  /*63d0*/  @P5 FADD.FTZ R84, R133, -R84 ;  /* 0x8000005485545221 */ /* 0x000fe40000010000 */
[----:B------:R-:W-:-:S04]  /*63e0*/  IMAD.U32 R81, R81, 0x10000, RZ ;  /* 0x0001000051517824 */ /* 0x000fc800078e00ff */
[----:B------:R-:W-:Y:S01]  /*63f0*/  @P5 FFMA.FTZ R81, R118, R84, R81 ;  /* 0x0000005476515223 */ /* 0x000fe20000010051 */
[----:B------:R-:W-:-:S03]  /*6400*/  ISETP.GE.U32.AND P5, PT, R88, RZ, PT ;  /* 0x000000ff5800720c */ /* 0x000fc60003fa6070 */
[----:B------:R-:W-:Y:S01]  /*6410*/  FMUL.FTZ R81, R81, UR15 ;  /* 0x0000000f51517c20 */ /* 0x000fe20008410000 */
[----:B------:R-:W-:-:S03]  /*6420*/  ISETP.GE.U32.AND.EX P5, PT, R89, 0x1000000, PT, P5 ;  /* 0x010000005900780c */ /* 0x000fc60003fa6150 */
[----:B------:R-:W-:-:S05]  /*6430*/  FMUL.FTZ R81, R81, UR14 ;  /* 0x0000000e51517c20 */ /* 0x000fca0008410000 */
[----:B------:R-:W-:-:S04]  /*6440*/  FSEL R81, R81, RZ, P5 ;  /* 0x000000ff51517208 */ /* 0x000fc80002800000 */
[----:B------:R-:W-:-:S04]  /*6450*/  F2FP.BF16.F32.PACK_AB R81, RZ, R81 ;  /* 0x00000051ff51723e */ /* 0x000fc800000010ff */
[----:B0-2---:R-:W-:Y:S01]  /*6460*/  PRMT R75, R75, 0x5410, R81 ;  /* 0x000054104b4b7816 */ /* 0x005fe20000000051 */
[----:B------:R-:W-:Y:S06]  /*6470*/  BRA `(.L_x_558) ;  /* 0x0000000c00107947 */ /* 0x000fec0003800000 */
.L_x_549:
[----:B------:R-:W1:Y:S02]  /*6480*/  LDC.64 R82, c[0x0][0x478] ;  /* 0x00011e00ff527b82 */ /* 0x000e640000000a00 */
[----:B-1----:R-:W-:-:S04]  /*6490*/  ISETP.NE.U32.AND P0, PT, R82, RZ, PT ;  /* 0x000000ff5200720c */ /* 0x002fc80003f05070 */
[----:B------:R-:W-:-:S13]  /*64a0*/  ISETP.NE.AND.EX P0, PT, R83, RZ, PT, P0 ;  /* 0x000000ff5300720c */ /* 0x000fda0003f05300 */
[----:B------:R-:W-:Y:S05]  /*64b0*/  @!P0 BRA `(.L_x_566) ;  /* 0x00000004007c8947 */ /* 0x000fea0003800000 */
        /* <DEDUP_REMOVED lines=10> */
[----:B------:R-:W-:Y:S01]  /*6560*/  FMUL.FTZ R76, R118, R77 ;  /* 0x0000004d764c7220 */ /* 0x000fe20000410000 */
[----:B------:R-:W-:Y:S01]  /*6570*/  FADD.FTZ R83, R114, -R83 ;  /* 0x8000005372537221 */ /* 0x000fe20000010000 */
[----:B------:R-:W-:Y:S01]  /*6580*/  FADD.FTZ R81, R127, -R78 ;  /* 0x8000004e7f517221 */ /* 0x000fe20000010000 */
[----:B------:R-:W-:Y:S01]  /*6590*/  FMUL.FTZ R77, R118, R79 ;  /* 0x0000004f764d7220 */ /* 0x000fe20000410000 */
[----:B------:R-:W-:Y:S01]  /*65a0*/  ISETP.GT.AND P5, PT, R108, RZ, PT ;  /* 0x000000ff6c00720c */ /* 0x000fe20003fa4270 */
        /* <DEDUP_REMOVED lines=19> */
.L_x_567:
[----:B------:R-:W-:Y:S05]  /*66e0*/  @!P4 BRA `(.L_x_568) ;  /* 0x000000000018c947 */ /* 0x000fea0003800000 */
[----:B------:R-:W-:Y:S01]  /*66f0*/  FMUL.FTZ R76, R84, UR15 ;  /* 0x0000000f544c7c20 */ /* 0x000fe20008410000 */
[----:B------:R-:W-:-:S03]  /*6700*/  LOP3.LUT P6, RZ, R88, 0xff00, RZ, 0xc0, !PT ;  /* 0x0000ff0058ff7812 */ /* 0x000fc600078cc0ff */
[----:B------:R-:W-:-:S05]  /*6710*/  FMUL.FTZ R76, R76, UR14 ;  /* 0x0000000e4c4c7c20 */ /* 0x000fca0008410000 */
[----:B------:R-:W-:-:S04]  /*6720*/  FSEL R76, R76, RZ, P6 ;  /* 0x000000ff4c4c7208 */ /* 0x000fc80003000000 */
[----:B------:R-:W-:-:S04]  /*6730*/  F2FP.BF16.F32.PACK_AB R76, RZ, R76 ;  /* 0x0000004cff4c723e */ /* 0x000fc800000010ff */
[----:B------:R-:W-:-:S07]  /*6740*/  PRMT R72, R72, 0x5410, R76 ;  /* 0x0000541048487816 */ /* 0x000fce000000004c */
.L_x_568:
        /* <DEDUP_REMOVED lines=10> */
.L_x_569:
[----:B------:R-:W-:Y:S05]  /*67f0*/  @!P4 BRA `(.L_x_570) ;  /* 0x000000000018c947 */ /* 0x000fea0003800000 */
[----:B------:R-:W-:Y:S01]  /*6800*/  FMUL.FTZ R77, R79, UR15 ;  /* 0x0000000f4f4d7c20 */ /* 0x000fe20008410000 */
[----:B------:R-:W-:-:S03]  /*6810*/  LOP3.LUT P6, RZ, R88, 0xff000000, RZ, 0xc0, !PT ;  /* 0xff00000058ff7812 */ /* 0x000fc600078cc0ff */
[----:B------:R-:W-:-:S05]  /*6820*/  FMUL.FTZ R77, R77, UR14 ;  /* 0x0000000e4d4d7c20 */ /* 0x000fca0008410000 */
[----:B------:R-:W-:-:S04]  /*6830*/  FSEL R77, R77, RZ, P6 ;  /* 0x000000ff4d4d7208 */ /* 0x000fc80003000000 */
[----:B------:R-:W-:-:S04]  /*6840*/  F2FP.BF16.F32.PACK_AB R77, RZ, R77 ;  /* 0x0000004dff4d723e */ /* 0x000fc800000010ff */
[----:B------:R-:W-:-:S07]  /*6850*/  PRMT R73, R73, 0x5410, R77 ;  /* 0x0000541049497816 */ /* 0x000fce000000004d */
.L_x_570:
        /* <DEDUP_REMOVED lines=10> */
.L_x_571:
[----:B------:R-:W-:Y:S05]  /*6900*/  @!P4 BRA `(.L_x_572) ;  /* 0x000000000018c947 */ /* 0x000fea0003800000 */
[----:B------:R-:W-:Y:S01]  /*6910*/  FMUL.FTZ R78, R82, UR15 ;  /* 0x0000000f524e7c20 */ /* 0x000fe20008410000 */
[----:B------:R-:W-:-:S03]  /*6920*/  LOP3.LUT P6, RZ, R89, 0xff00, RZ, 0xc0, !PT ;  /* 0x0000ff0059ff7812 */ /* 0x000fc600078cc0ff */
[----:B------:R-:W-:-:S05]  /*6930*/  FMUL.FTZ R78, R78, UR14 ;  /* 0x0000000e4e4e7c20 */ /* 0x000fca0008410000 */
[----:B------:R-:W-:-:S04]  /*6940*/  FSEL R78, R78, RZ, P6 ;  /* 0x000000ff4e4e7208 */ /* 0x000fc80003000000 */
[----:B------:R-:W-:-:S04]  /*6950*/  F2FP.BF16.F32.PACK_AB R78, RZ, R78 ;  /* 0x0000004eff4e723e */ /* 0x000fc800000010ff */
[----:B------:R-:W-:-:S07]  /*6960*/  PRMT R74, R74, 0x5410, R78 ;  /* 0x000054104a4a7816 */ /* 0x000fce000000004e */
.L_x_572:
        /* <DEDUP_REMOVED lines=10> */
.L_x_573:
        /* <DEDUP_REMOVED lines=10> */
.L_x_566:
        /* <DEDUP_REMOVED lines=11> */
[----:B0-2---:R-:W-:-:S07]  /*6b60*/  PRMT R72, R83, 0x7610, R72 ;  /* 0x0000761053487816 */ /* 0x005fce0000000048 */
.L_x_574:
        /* <DEDUP_REMOVED lines=12> */
.L_x_575:
        /* <DEDUP_REMOVED lines=12> */
.L_x_576:
        /* <DEDUP_REMOVED lines=12> */
.L_x_577:
        /* <DEDUP_REMOVED lines=12> */
.L_x_578:
        /* <DEDUP_REMOVED lines=12> */
.L_x_579:
        /* <DEDUP_REMOVED lines=12> */
.L_x_580:
        /* <DEDUP_REMOVED lines=12> */
[----:B0-2---:R-:W-:-:S07]  /*70b0*/  PRMT R75, R75, 0x5410, R81 ;  /* 0x000054104b4b7816 */ /* 0x005fce0000000051 */
.L_x_558:
[----:B------:R-:W1:Y:S08]  /*70c0*/  @P0 LDC.64 R82, c[0x0][0x478] ;  /* 0x00011e00ff520b82 */ /* 0x000e700000000a00 */
[----:B------:R-:W3:Y:S01]  /*70d0*/  @P4 LDC.64 R84, c[0x0][0x468] ;  /* 0x00011a00ff544b82 */ /* 0x000ee20000000a00 */
[----:B-1----:R-:W-:-:S05]  /*70e0*/  @P0 IMAD.WIDE.U32 R82, R149, 0x10, R82 ;  /* 0x0000001095520825 */ /* 0x002fca00078e0052 */
[----:B------:R1:W-:Y:S01]  /*70f0*/  @P0 STG.E.128 desc[UR8][R82.64], R76 ;  /* 0x0000004c52000986 */ /* 0x0003e2000c101d08 */
[----:B---3--:R-:W-:-:S05]  /*7100*/  @P4 IMAD.WIDE.U32 R80, R80, 0x10, R84 ;  /* 0x0000001050504825 */ /* 0x008fca00078e0054 */
[----:B------:R1:W-:Y:S02]  /*7110*/  @P4 STG.E.128 desc[UR8][R80.64], R72 ;  /* 0x0000004850004986 */ /* 0x0003e4000c101d08 */
.L_x_548:
[----:B------:R-:W-:Y:S05]  /*7120*/  BSYNC.RECONVERGENT B0 ;  /* 0x0000000000007941 */ /* 0x000fea0003800200 */
.L_x_547:
[----:B-1----:R-:W1:Y:S01]  /*7130*/  LDC.64 R80, c[0x0][0x380] ;  /* 0x0000e000ff507b82 */ /* 0x002e620000000a00 */
[----:B------:R-:W-:Y:S01]  /*7140*/  UPLOP3.LUT UP1, UPT, UPT, UPT, UP1, 0x40, 0x4 ;  /* 0x000000000004789c */ /* 0x000fe20003f2e810 */
[----:B-1----:R-:W-:-:S04]  /*7150*/  IADD3 R2, PT, PT, R2, R80, RZ ;  /* 0x0000005002027210 */ /* 0x002fc80007ffe0ff */
[----:B------:R-:W-:-:S13]  /*7160*/  ISETP.GE.AND P0, PT, R2, R81, PT ;  /* 0x000000510200720c */ /* 0x000fda0003f06270 */
[----:B------:R-:W-:Y:S05]  /*7170*/  @!P0 BRA `(.L_x_581) ;  /* 0xffffff94001c8947 */ /* 0x000fea000383ffff */
.L_x_468:
        /* <DEDUP_REMOVED lines=31> */
.L_x_582:
        /* <DEDUP_REMOVED lines=9> */
.L_x_10665:


//--------------------- .text._ZN10layer_norm22ln_bwd_finalize_kernelINS_22Kernel_traits_finalizeILj6144E13__nv_bfloat16S2_S2_S2_fjLb0ELj1024ELj4ENS_18Kernel_traits_baseILj6144ES2_S2_S2_S2_fjLj1024EEEEELb0ELb1EEEvNS_9BwdParamsE --------------------------
	.section	.text._ZN10layer_norm22ln_bwd_finalize_kernelINS_22Kernel_traits_finalizeILj6144E13__nv_bfloat16S2_S2_S2_fjLb0ELj1024ELj4ENS_18Kernel_traits_baseILj6144ES2_S2_S2_S2_fjLj1024EEEEELb0ELb1EEEvNS_9BwdParamsE,"ax",@progbits
	.align	128
        .global         _ZN10layer_norm22ln_bwd_finalize_kernelINS_22Kernel_traits_finalizeILj6144E13__nv_bfloat16S2_S2_S2_fjLb0ELj1024ELj4ENS_18Kernel_traits_baseILj6144ES2_S2_S2_S2_fjLj1024EEEEELb0ELb1EEEvNS_9BwdParamsE
        .type           _ZN10layer_norm22ln_bwd_finalize_kernelINS_22Kernel_traits_finalizeILj6144E13__nv_bfloat16S2_S2_S2_fjLb0ELj1024ELj4ENS_18Kernel_traits_baseILj6144ES2_S2_S2_S2_fjLj1024EEEEELb0ELb1EEEvNS_9BwdParamsE,@function
        .size           _ZN10layer_norm22ln_bwd_finalize_kernelINS_22Kernel_traits_finalizeILj6144E13__nv_bfloat16S2_S2_S2_fjLb0ELj1024ELj4ENS_18Kernel_traits_baseILj6144ES2_S2_S2_S2_fjLj1024EEEEELb0ELb1EEEvNS_9BwdParamsE,(.L_x_10666 - _ZN10layer_norm22ln_bwd_finalize_kernelINS_22Kernel_traits_finalizeILj6144E13__nv_bfloat16S2_S2_S2_fjLb0ELj1024ELj4ENS_18Kernel_traits_baseILj6144ES2_S2_S2_S2_fjLj1024EEEEELb0ELb1EEEvNS_9BwdParamsE)
        .other          _ZN10layer_norm22ln_bwd_finalize_kernelINS_22Kernel_traits_finalizeILj6144E13__nv_bfloat16S2_S2_S2_fjLb0ELj1024ELj4ENS_18Kernel_traits_baseILj6144ES2_S2_S2_S2_fjLj1024EEEEELb0ELb1EEEvNS_9BwdParamsE,@"STO_CUDA_ENTRY STV_DEFAULT"
_ZN10layer_norm22ln_bwd_finalize_kernelINS_22Kernel_traits_finalizeILj6144E13__nv_bfloat16S2_S2_S2_fjLb0ELj1024ELj4ENS_18Kernel_traits_baseILj6144ES2_S2_S2_S2_fjLj1024EEEEELb0ELb1EEEvNS_9BwdParamsE:
.text._ZN10layer_norm22ln_bwd_finalize_kernelINS_22Kernel_traits_finalizeILj6144E13__nv_bfloat16S2_S2_S2_fjLb0ELj1024ELj4ENS_18Kernel_traits_baseILj6144ES2_S2_S2_S2_fjLj1024EEEEELb0ELb1EEEvNS_9BwdParamsE:
[----:B------:R-:W-:Y:S08]  /*0000*/  LDC R1, c[0x0][0x37c] ;  /* 0x0000df00ff017b82 */ /* 0x000ff00000000800 */
[----:B------:R-:W0:Y:S01]  /*0010*/  S2UR UR4, SR_CTAID.X ;  /* 0x00000000000479c3 */ /* 0x000e220000002500 */
[----:B------:R-:W1:Y:S01]  /*0020*/  S2R R4, SR_TID.X ;  /* 0x0000000000047919 */ /* 0x000e620000002100 */
[----:B0-----:R-:W-:-:S06]  /*0030*/  USHF.L.U32 UR7, UR4, 0x5, URZ ;  /* 0x0000000504077899 */ /* 0x001fcc00080006ff */
[----:B------:R-:W-:-:S04]  /*0040*/  MOV R3, UR7 ;  /* 0x0000000700037c02 */ /* 0x000fc80008000f00 */
[----:B-1----:R-:W-:-:S04]  /*0050*/  LOP3.LUT R0, R3, 0x1f, R4, 0xf8, !PT ;  /* 0x0000001f03007812 */ /* 0x002fc800078ef804 */
[----:B------:R-:W-:-:S13]  /*0060*/  ISETP.GT.U32.AND P0, PT, R0, 0x17ff, PT ;  /* 0x000017ff0000780c */ /* 0x000fda0003f04070 */
[----:B------:R-:W-:Y:S05]  /*0070*/  @P0 EXIT ;  /* 0x000000000000094d */ /* 0x000fea0003800000 */
[----:B------:R-:W0:Y:S01]  /*0080*/  LDCU UR10, c[0x0][0x380] ;  /* 0x00007000ff0a77ac */ /* 0x000e220008000800 */
[----:B------:R-:W-:Y:S01]  /*0090*/  SHF.R.U32.HI R0, RZ, 0x5, R4 ;  /* 0x00000005ff007819 */ /* 0x000fe20000011604 */
[----:B------:R-:W-:Y:S01]  /*00a0*/  BSSY.RECONVERGENT B0, `(.L_x_583) ;  /* 0x0000145000007945 */ /* 0x000fe20003800200 */
[----:B------:R-:W-:Y:S01]  /*00b0*/  HFMA2 R3, -RZ, RZ, 0, 0 ;  /* 0x00000000ff037431 */ /* 0x000fe200000001ff */
[----:B------:R-:W-:Y:S01]  /*00c0*/  USHF.L.U32 UR4, UR4, 0x4, URZ ;  /* 0x0000000404047899 */ /* 0x000fe200080006ff */
[----:B------:R-:W-:Y:S01]  /*00d0*/  LOP3.LUT R4, R4, 0x1f, RZ, 0xc0, !PT ;  /* 0x0000001f04047812 */ /* 0x000fe200078ec0ff */
[----:B------:R-:W1:Y:S01]  /*00e0*/  LDCU.64 UR8, c[0x0][0x358] ;  /* 0x00006b00ff0877ac */ /* 0x000e620008000a00 */
[----:B------:R-:W-:Y:S01]  /*00f0*/  MOV R26, RZ ;  /* 0x000000ff001a7202 */ /* 0x000fe20000000f00 */
[----:B------:R-:W-:Y:S01]  /*0100*/  ULOP3.LUT UR4, UR4, 0x7ffffff0, URZ, 0xc0, !UPT ;  /* 0x7ffffff004047892 */ /* 0x000fe2000f8ec0ff */
[----:B0-----:R-:W-:-:S13]  /*0110*/  ISETP.GE.U32.AND P0, PT, R0, UR10, PT ;  /* 0x0000000a00007c0c */ /* 0x001fda000bf06070 */
[----:B-1----:R-:W-:Y:S05]  /*0120*/  @P0 BRA `(.L_x_584) ;  /* 0x0000001000f00947 */ /* 0x002fea0003800000 */
        /* <DEDUP_REMOVED lines=11> */
[----:B------:R-:W0:Y:S01]  /*01e0*/  LDC R5, c[0x0][0x388] ;  /* 0x0000e200ff057b82 */ /* 0x000e220000000800 */
[C---:B------:R-:W-:Y:S02]  /*01f0*/  LOP3.LUT R10, R0.reuse, 0x100, RZ, 0xfc, !PT ;  /* 0x00000100000a7812 */ /* 0x040fe400078efcff */
[C---:B------:R-:W-:Y:S02]  /*0200*/  LOP3.LUT R12, R0.reuse, 0x120, RZ, 0xfc, !PT ;  /* 0x00000120000c7812 */ /* 0x040fe400078efcff */
[C---:B------:R-:W-:Y:S02]  /*0210*/  LOP3.LUT R14, R0.reuse, 0x140, RZ, 0xfc, !PT ;  /* 0x00000140000e7812 */ /* 0x040fe400078efcff */
[C---:B------:R-:W-:Y:S02]  /*0220*/  LOP3.LUT R22, R0.reuse, 0x160, RZ, 0xfc, !PT ;  /* 0x0000016000167812 */ /* 0x040fe400078efcff */
[C---:B------:R-:W-:Y:S02]  /*0230*/  LOP3.LUT R26, R0.reuse, 0x180, RZ, 0xfc, !PT ;  /* 0x00000180001a7812 */ /* 0x040fe400078efcff */
[----:B------:R-:W-:-:S02]  /*0240*/  LOP3.LUT R28, R0, 0x1a0, RZ, 0xfc, !PT ;  /* 0x000001a0001c7812 */ /* 0x000fc400078efcff */
[C---:B------:R-:W-:Y:S02]  /*0250*/  LOP3.LUT R27, R0.reuse, 0x1c0, RZ, 0xfc, !PT ;  /* 0x000001c0001b7812 */ /* 0x040fe400078efcff */
[C---:B------:R-:W-:Y:S02]  /*0260*/  LOP3.LUT R7, R0.reuse, 0x1e0, RZ, 0xfc, !PT ;  /* 0x000001e000077812 */ /* 0x040fe400078efcff */
[C---:B------:R-:W-:Y:S02]  /*0270*/  LOP3.LUT R19, R0.reuse, 0x80, RZ, 0xfc, !PT ;  /* 0x0000008000137812 */ /* 0x040fe400078efcff */
[C---:B------:R-:W-:Y:S02]  /*0280*/  LOP3.LUT R20, R0.reuse, 0xa0, RZ, 0xfc, !PT ;  /* 0x000000a000147812 */ /* 0x040fe400078efcff */
[C---:B------:R-:W-:Y:S02]  /*0290*/  LOP3.LUT R18, R0.reuse, 0xc0, RZ, 0xfc, !PT ;  /* 0x000000c000127812 */ /* 0x040fe400078efcff */
[----:B------:R-:W-:Y:S01]  /*02a0*/  LOP3.LUT R16, R0, 0xe0, RZ, 0xfc, !PT ;  /* 0x000000e000107812 */ /* 0x000fe200078efcff */
[-C--:B0-----:R-:W-:Y:S01]  /*02b0*/  IMAD R25, R8, R5.reuse, UR7 ;  /* 0x0000000708197e24 */ /* 0x081fe2000f8e0205 */
[----:B------:R-:W-:Y:S01]  /*02c0*/  LOP3.LUT R6, R0, 0x40, RZ, 0xfc, !PT ;  /* 0x0000004000067812 */ /* 0x000fe200078efcff */
[-C--:B------:R-:W-:Y:S01]  /*02d0*/  IMAD R15, R10, R5.reuse, UR7 ;  /* 0x000000070a0f7e24 */ /* 0x080fe2000f8e0205 */
[----:B------:R-:W-:Y:S01]  /*02e0*/  LOP3.LUT R2, R0, 0x60, RZ, 0xfc, !PT ;  /* 0x0000006000027812 */ /* 0x000fe200078efcff */
[-C--:B------:R-:W-:Y:S01]  /*02f0*/  IMAD R8, R12, R5.reuse, UR7 ;  /* 0x000000070c087e24 */ /* 0x080fe2000f8e0205 */
[----:B------:R-:W-:Y:S01]  /*0300*/  LOP3.LUT R24, R24, 0xffffff0, RZ, 0xc0, !PT ;  /* 0x0ffffff018187812 */ /* 0x000fe200078ec0ff */
[----:B------:R-:W-:Y:S01]  /*0310*/  IMAD R10, R14, R5, UR7 ;  /* 0x000000070e0a7e24 */ /* 0x000fe2000f8e0205 */
[----:B------:R-:W-:Y:S01]  /*0320*/  IADD3 R25, PT, PT, R4, R25, RZ ;  /* 0x0000001904197210 */ /* 0x000fe20007ffe0ff */
[----:B------:R-:W-:Y:S01]  /*0330*/  IMAD R12, R22, R5, UR7 ;  /* 0x00000007160c7e24 */ /* 0x000fe2000f8e0205 */
[----:B------:R-:W-:Y:S01]  /*0340*/  IADD3 R15, PT, PT, R4, R15, RZ ;  /* 0x0000000f040f7210 */ /* 0x000fe20007ffe0ff */
[----:B------:R-:W-:-:S02]  /*0350*/  IMAD R14, R26, R5, UR7 ;  /* 0x000000071a0e7e24 */ /* 0x000fc4000f8e0205 */
[----:B------:R-:W-:Y:S02]  /*0360*/  HFMA2 R26, -RZ, RZ, 0, 0 ;  /* 0x00000000ff1a7431 */ /* 0x000fe400000001ff */
[-C--:B------:R-:W-:Y:S01]  /*0370*/  IMAD R29, R28, R5.reuse, UR7 ;  /* 0x000000071c1d7e24 */ /* 0x080fe2000f8e0205 */
[C---:B------:R-:W-:Y:S01]  /*0380*/  IADD3 R8, PT, PT, R4.reuse, R8, RZ ;  /* 0x0000000804087210 */ /* 0x040fe20007ffe0ff */
[-C--:B------:R-:W-:Y:S01]  /*0390*/  IMAD R27, R27, R5.reuse, UR7 ;  /* 0x000000071b1b7e24 */ /* 0x080fe2000f8e0205 */
[C---:B------:R-:W-:Y:S01]  /*03a0*/  IADD3 R10, PT, PT, R4.reuse, R10, RZ ;  /* 0x0000000a040a7210 */ /* 0x040fe20007ffe0ff */
[-C--:B------:R-:W-:Y:S01]  /*03b0*/  IMAD R7, R7, R5.reuse, UR7 ;  /* 0x0000000707077e24 */ /* 0x080fe2000f8e0205 */
[C---:B------:R-:W-:Y:S01]  /*03c0*/  IADD3 R12, PT, PT, R4.reuse, R12, RZ ;  /* 0x0000000c040c7210 */ /* 0x040fe20007ffe0ff */
[-C--:B------:R-:W-:Y:S01]  /*03d0*/  IMAD R19, R19, R5.reuse, UR7 ;  /* 0x0000000713137e24 */ /* 0x080fe2000f8e0205 */
[----:B------:R-:W-:Y:S01]  /*03e0*/  IADD3 R14, PT, PT, R4, R14, RZ ;  /* 0x0000000e040e7210 */ /* 0x000fe20007ffe0ff */
[----:B------:R-:W-:Y:S01]  /*03f0*/  IMAD R9, R20, R5, UR7 ;  /* 0x0000000714097e24 */ /* 0x000fe2000f8e0205 */
        /* <DEDUP_REMOVED lines=10> */
[----:B------:R-:W-:-:S02]  /*04a0*/  IADD3 R11, PT, PT, R4, R11, RZ ;  /* 0x0000000b040b7210 */ /* 0x000fc40007ffe0ff */
[C---:B------:R-:W-:Y:S02]  /*04b0*/  IADD3 R13, PT, PT, R4.reuse, R13, RZ ;  /* 0x0000000d040d7210 */ /* 0x040fe40007ffe0ff */
[C---:B------:R-:W-:Y:S02]  /*04c0*/  IADD3 R6, PT, PT, R4.reuse, R23, RZ ;  /* 0x0000001704067210 */ /* 0x040fe40007ffe0ff */
[C---:B------:R-:W-:Y:S02]  /*04d0*/  IADD3 R17, PT, PT, R4.reuse, R17, RZ ;  /* 0x0000001104117210 */ /* 0x040fe40007ffe0ff */
[----:B------:R-:W-:Y:S02]  /*04e0*/  IADD3 R4, PT, PT, R4, R21, RZ ;  /* 0x0000001504047210 */ /* 0x000fe40007ffe0ff */
[----:B------:R-:W-:Y:S02]  /*04f0*/  MOV R2, R0 ;  /* 0x0000000000027202 */ /* 0x000fe40000000f00 */
[----:B------:R-:W-:-:S07]  /*0500*/  IADD3 R24, PT, PT, -R24, RZ, RZ ;  /* 0x000000ff18187210 */ /* 0x000fce0007ffe1ff */
.L_x_587:
[----:B------:R-:W0:Y:S02]  /*0510*/  LDC.64 R20, c[0x0][0x440] ;  /* 0x00011000ff147b82 */ /* 0x000e240000000a00 */
[----:B0-----:R-:W-:-:S06]  /*0520*/  IMAD.WIDE.U32 R22, R4, 0x4, R20 ;  /* 0x0000000404167825 */ /* 0x001fcc00078e0014 */
[----:B------:R-:W2:Y:S02]  /*0530*/  LDG.E R23, desc[UR8][R22.64] ;  /* 0x0000000816177981 */ /* 0x000ea4000c1e1900 */
[----:B--2---:R-:W-:Y:S01]  /*0540*/  FADD.FTZ R28, R23, R26 ;  /* 0x0000001a171c7221 */ /* 0x004fe20000010000 */
[----:B------:R-:W-:-:S06]  /*0550*/  IMAD.WIDE.U32 R26, R25, 0x4, R20 ;  /* 0x00000004191a7825 */ /* 0x000fcc00078e0014 */
[----:B------:R-:W2:Y:S02]  /*0560*/  LDG.E R27, desc[UR8][R26.64] ;  /* 0x000000081a1b7981 */ /* 0x000ea4000c1e1900 */
[----:B--2---:R-:W-:Y:S01]  /*0570*/  FADD.FTZ R27, R28, R27 ;  /* 0x0000001b1c1b7221 */ /* 0x004fe20000010000 */
[----:B------:R-:W-:-:S06]  /*0580*/  IMAD.WIDE.U32 R28, R6, 0x4, R20 ;  /* 0x00000004061c7825 */ /* 0x000fcc00078e0014 */
[----:B------:R-:W2:Y:S01]  /*0590*/  LDG.E R28, desc[UR8][R28.64] ;  /* 0x000000081c1c7981 */ /* 0x000ea2000c1e1900 */
[----:B------:R-:W-:-:S06]  /*05a0*/  IMAD.WIDE.U32 R22, R19, 0x4, R20 ;  /* 0x0000000413167825 */ /* 0x000fcc00078e0014 */
[----:B------:R-:W3:Y:S01]  /*05b0*/  LDG.E R23, desc[UR8][R22.64] ;  /* 0x0000000816177981 */ /* 0x000ee2000c1e1900 */
[----:B--2---:R-:W-:Y:S01]  /*05c0*/  FADD.FTZ R28, R27, R28 ;  /* 0x0000001c1b1c7221 */ /* 0x004fe20000010000 */
[----:B------:R-:W-:-:S06]  /*05d0*/  IMAD.WIDE.U32 R26, R17, 0x4, R20 ;  /* 0x00000004111a7825 */ /* 0x000fcc00078e0014 */
[----:B------:R-:W2:Y:S02]  /*05e0*/  LDG.E R27, desc[UR8][R26.64] ;  /* 0x000000081a1b7981 */ /* 0x000ea4000c1e1900 */
[----:B--2---:R-:W-:-:S04]  /*05f0*/  FADD.FTZ R28, R28, R27 ;  /* 0x0000001b1c1c7221 */ /* 0x004fc80000010000 */
[----:B---3--:R-:W-:Y:S01]  /*0600*/  FADD.FTZ R28, R28, R23 ;  /* 0x000000171c1c7221 */ /* 0x008fe20000010000 */
        /* <DEDUP_REMOVED lines=12> */
[----:B------:R-:W-:-:S04]  /*06d0*/  IMAD.WIDE.U32 R22, R8, 0x4, R20 ;  /* 0x0000000408167825 */ /* 0x000fc800078e0014 */
[----:B------:R-:W-:Y:S02]  /*06e0*/  IMAD.WIDE.U32 R28, R10, 0x4, R20 ;  /* 0x000000040a1c7825 */ /* 0x000fe400078e0014 */
[----:B------:R-:W2:Y:S04]  /*06f0*/  LDG.E R23, desc[UR8][R22.64] ;  /* 0x0000000816177981 */ /* 0x000ea8000c1e1900 */
[----:B------:R-:W3:Y:S01]  /*0700*/  LDG.E R29, desc[UR8][R28.64] ;  /* 0x000000081c1d7981 */ /* 0x000ee2000c1e1900 */
        /* <DEDUP_REMOVED lines=8> */
[----:B------:R-:W-:-:S06]  /*0790*/  IMAD.WIDE.U32 R26, R16, 0x4, R20 ;  /* 0x00000004101a7825 */ /* 0x000fcc00078e0014 */
[----:B------:R-:W2:Y:S02]  /*07a0*/  LDG.E R27, desc[UR8][R26.64] ;  /* 0x000000081a1b7981 */ /* 0x000ea4000c1e1900 */
[----:B--2---:R-:W-:Y:S01]  /*07b0*/  FADD.FTZ R22, R28, R27 ;  /* 0x0000001b1c167221 */ /* 0x004fe20000010000 */
[----:B------:R-:W-:-:S04]  /*07c0*/  IMAD.WIDE.U32 R28, R18, 0x4, R20 ;  /* 0x00000004121c7825 */ /* 0x000fc800078e0014 */
[----:B------:R-:W-:Y:S02]  /*07d0*/  IMAD.WIDE.U32 R20, R7, 0x4, R20 ;  /* 0x0000000407147825 */ /* 0x000fe400078e0014 */
[----:B------:R-:W2:Y:S04]  /*07e0*/  LDG.E R29, desc[UR8][R28.64] ;  /* 0x000000081c1d7981 */ /* 0x000ea8000c1e1900 */
[----:B------:R0:W3:Y:S02]  /*07f0*/  LDG.E R23, desc[UR8][R20.64] ;  /* 0x0000000814177981 */ /* 0x0000e4000c1e1900 */
[----:B0-----:R-:W0:Y:S01]  /*0800*/  LDC.64 R20, c[0x0][0x448] ;  /* 0x00011200ff147b82 */ /* 0x001e220000000a00 */
[----:B--2---:R-:W-:-:S04]  /*0810*/  FADD.FTZ R22, R22, R29 ;  /* 0x0000001d16167221 */ /* 0x004fc80000010000 */
[----:B---3--:R-:W-:Y:S01]  /*0820*/  FADD.FTZ R26, R22, R23 ;  /* 0x00000017161a7221 */ /* 0x008fe20000010000 */
[----:B0-----:R-:W-:-:S04]  /*0830*/  IMAD.WIDE.U32 R22, R4, 0x4, R20 ;  /* 0x0000000404167825 */ /* 0x001fc800078e0014 */
[----:B------:R-:W-:Y:S02]  /*0840*/  IMAD.WIDE.U32 R28, R25, 0x4, R20 ;  /* 0x00000004191c7825 */ /* 0x000fe400078e0014 */
[----:B------:R-:W2:Y:S04]  /*0850*/  LDG.E R22, desc[UR8][R22.64] ;  /* 0x0000000816167981 */ /* 0x000ea8000c1e1900 */
[----:B------:R-:W3:Y:S01]  /*0860*/  LDG.E R27, desc[UR8][R28.64] ;  /* 0x000000081c1b7981 */ /* 0x000ee2000c1e1900 */
[----:B--2---:R-:W-:Y:S01]  /*0870*/  FADD.FTZ R3, R22, R3 ;  /* 0x0000000316037221 */ /* 0x004fe20000010000 */
[----:B------:R-:W-:-:S04]  /*0880*/  IMAD.WIDE.U32 R22, R6, 0x4, R20 ;  /* 0x0000000406167825 */ /* 0x000fc800078e0014 */
[----:B---3--:R-:W-:Y:S02]  /*0890*/  FADD.FTZ R3, R3, R27 ;  /* 0x0000001b03037221 */ /* 0x008fe40000010000 */
[----:B------:R-:W2:Y:S01]  /*08a0*/  LDG.E R27, desc[UR8][R22.64] ;  /* 0x00000008161b7981 */ /* 0x000ea2000c1e1900 */
[----:B------:R-:W-:-:S04]  /*08b0*/  IMAD.WIDE.U32 R28, R17, 0x4, R20 ;  /* 0x00000004111c7825 */ /* 0x000fc800078e0014 */
[----:B--2---:R-:W-:Y:S02]  /*08c0*/  FADD.FTZ R3, R3, R27 ;  /* 0x0000001b03037221 */ /* 0x004fe40000010000 */
        /* <DEDUP_REMOVED lines=32> */
[----:B------:R-:W-:-:S06]  /*0ad0*/  IMAD.WIDE.U32 R20, R7, 0x4, R20 ;  /* 0x0000000407147825 */ /* 0x000fcc00078e0014 */
[----:B------:R-:W3:Y:S01]  /*0ae0*/  LDG.E R20, desc[UR8][R20.64] ;  /* 0x0000000814147981 */ /* 0x000ee2000c1e1900 */
[----:B------:R-:W-:Y:S01]  /*0af0*/  IADD3 R24, PT, PT, R24, 0x10, RZ ;  /* 0x0000001018187810 */ /* 0x000fe20007ffe0ff */
[----:B--2---:R-:W-:Y:S02]  /*0b00*/  FADD.FTZ R3, R3, R27 ;  /* 0x0000001b03037221 */ /* 0x004fe40000010000 */
[----:B------:R-:W2:Y:S01]  /*0b10*/  LDG.E R27, desc[UR8][R22.64] ;  /* 0x00000008161b7981 */ /* 0x000ea2000c1e1900 */
[----:B------:R-:W-:Y:S02]  /*0b20*/  ISETP.NE.AND P0, PT, R24, RZ, PT ;  /* 0x000000ff1800720c */ /* 0x000fe40003f05270 */
[----:B------:R-:W-:Y:S02]  /*0b30*/  IADD3 R2, PT, PT, R2, 0x200, RZ ;  /* 0x0000020002027810 */ /* 0x000fe40007ffe0ff */
        /* <DEDUP_REMOVED lines=15> */
[----:B------:R-:W-:Y:S01]  /*0c30*/  LEA R7, R5, R7, 0x9 ;  /* 0x0000000705077211 */ /* 0x000fe200078e48ff */
[----:B--2---:R-:W-:-:S04]  /*0c40*/  FADD.FTZ R3, R3, R27 ;  /* 0x0000001b03037221 */ /* 0x004fc80000010000 */
[----:B---3--:R-:W-:Y:S01]  /*0c50*/  FADD.FTZ R3, R3, R20 ;  /* 0x0000001403037221 */ /* 0x008fe20000010000 */
[----:B------:R-:W-:Y:S06]  /*0c60*/  @P0 BRA `(.L_x_587) ;  /* 0xfffffff800280947 */ /* 0x000fec000383ffff */
.L_x_586:
[----:B------:R-:W-:Y:S05]  /*0c70*/  BSYNC.RECONVERGENT B1 ;  /* 0x0000000000017941 */ /* 0x000fea0003800200 */
.L_x_585:
        /* <DEDUP_REMOVED lines=12> */
[----:B------:R-:W-:Y:S02]  /*0d40*/  LOP3.LUT R7, R4, 0x7, RZ, 0xc0, !PT ;  /* 0x0000000704077812 */ /* 0x000fe400078ec0ff */
[----:B------:R-:W-:Y:S02]  /*0d50*/  MOV R5, UR7 ;  /* 0x0000000700057c02 */ /* 0x000fe40008000f00 */
[----:B------:R-:W-:Y:S02]  /*0d60*/  ISETP.NE.AND P1, PT, R7, RZ, PT ;  /* 0x000000ff0700720c */ /* 0x000fe40003f25270 */
[----:B0-----:R-:W-:-:S05]  /*0d70*/  LOP3.LUT R5, R5, 0x1f, R6, 0xf8, !PT ;  /* 0x0000001f05057812 */ /* 0x001fca00078ef806 */
[----:B------:R-:W-:Y:S06]  /*0d80*/  @!P0 BRA `(.L_x_589) ;  /* 0x0000000000f08947 */ /* 0x000fec0003800000 */
[----:B------:R-:W0:Y:S08]  /*0d90*/  LDC R18, c[0x0][0x388] ;  /* 0x0000e200ff127b82 */ /* 0x000e300000000800 */
[----:B------:R-:W1:Y:S08]  /*0da0*/  LDC.64 R10, c[0x0][0x440] ;  /* 0x00011000ff0a7b82 */ /* 0x000e700000000a00 */
[----:B------:R-:W2:Y:S01]  /*0db0*/  LDC.64 R14, c[0x0][0x448] ;  /* 0x00011200ff0e7b82 */ /* 0x000ea20000000a00 */
[----:B0-----:R-:W-:-:S05]  /*0dc0*/  IMAD R19, R2, R18, R5 ;  /* 0x0000001202137224 */ /* 0x001fca00078e0205 */
[----:B------:R-:W-:Y:S01]  /*0dd0*/  LEA R25, R18, R19, 0x5 ;  /* 0x0000001312197211 */ /* 0x000fe200078e28ff */
[----:B-1----:R-:W-:-:S04]  /*0de0*/  IMAD.WIDE.U32 R8, R19, 0x4, R10 ;  /* 0x0000000413087825 */ /* 0x002fc800078e000a */
[----:B------:R-:W-:Y:S01]  /*0df0*/  IMAD.WIDE.U32 R22, R25, 0x4, R10 ;  /* 0x0000000419167825 */ /* 0x000fe200078e000a */
[----:B------:R-:W3:Y:S03]  /*0e00*/  LDG.E R21, desc[UR8][R8.64] ;  /* 0x0000000808157981 */ /* 0x000ee6000c1e1900 */
[----:B--2---:R-:W-:Y:S02]  /*0e10*/  IMAD.WIDE.U32 R12, R19, 0x4, R14 ;  /* 0x00000004130c7825 */ /* 0x004fe400078e000e */
[----:B------:R-:W2:Y:S04]  /*0e20*/  LDG.E R22, desc[UR8][R22.64] ;  /* 0x0000000816167981 */ /* 0x000ea8000c1e1900 */
[----:B------:R0:W4:Y:S01]  /*0e30*/  LDG.E R20, desc[UR8][R12.64] ;  /* 0x000000080c147981 */ /* 0x000122000c1e1900 */
[----:B------:R-:W-:-:S04]  /*0e40*/  LEA R17, R18, R19, 0x6 ;  /* 0x0000001312117211 */ /* 0x000fc800078e30ff */
[C---:B------:R-:W-:Y:S01]  /*0e50*/  LEA R27, R18.reuse, R17, 0x5 ;  /* 0x00000011121b7211 */ /* 0x040fe200078e28ff */
[----:B------:R-:W-:Y:S01]  /*0e60*/  IMAD.WIDE.U32 R24, R25, 0x4, R14 ;  /* 0x0000000419187825 */ /* 0x000fe200078e000e */
[----:B------:R-:W-:-:S03]  /*0e70*/  LEA R19, R18, R19, 0x7 ;  /* 0x0000001312137211 */ /* 0x000fc600078e38ff */
[----:B0-----:R-:W-:-:S04]  /*0e80*/  IMAD.WIDE.U32 R12, R27, 0x4, R10 ;  /* 0x000000041b0c7825 */ /* 0x001fc800078e000a */
[C---:B------:R-:W-:Y:S02]  /*0e90*/  IMAD.WIDE.U32 R8, R17.reuse, 0x4, R10 ;  /* 0x0000000411087825 */ /* 0x040fe400078e000a */
[----:B------:R-:W5:Y:S02]  /*0ea0*/  LDG.E R13, desc[UR8][R12.64] ;  /* 0x000000080c0d7981 */ /* 0x000f64000c1e1900 */
[----:B------:R-:W-:Y:S02]  /*0eb0*/  IMAD.WIDE.U32 R16, R17, 0x4, R14 ;  /* 0x0000000411107825 */ /* 0x000fe400078e000e */
[----:B------:R-:W5:Y:S02]  /*0ec0*/  LDG.E R9, desc[UR8][R8.64] ;  /* 0x0000000808097981 */ /* 0x000f64000c1e1900 */
[C---:B------:R-:W-:Y:S02]  /*0ed0*/  IMAD.WIDE.U32 R28, R19.reuse, 0x4, R10 ;  /* 0x00000004131c7825 */ /* 0x040fe400078e000a */
[----:B------:R-:W5:Y:S04]  /*0ee0*/  LDG.E R16, desc[UR8][R16.64] ;  /* 0x0000000810107981 */ /* 0x000f68000c1e1900 */
[----:B------:R-:W5:Y:S04]  /*0ef0*/  LDG.E R12, desc[UR8][R24.64] ;  /* 0x00000008180c7981 */ /* 0x000f68000c1e1900 */
[----:B------:R0:W5:Y:S02]  /*0f00*/  LDG.E R8, desc[UR8][R28.64] ;  /* 0x000000081c087981 */ /* 0x000164000c1e1900 */
[----:B0-----:R-:W-:-:S05]  /*0f10*/  IMAD.WIDE.U32 R28, R19, 0x4, R14 ;  /* 0x00000004131c7825 */ /* 0x001fca00078e000e */
[----:B------:R0:W5:Y:S01]  /*0f20*/  LDG.E R17, desc[UR8][R28.64] ;  /* 0x000000081c117981 */ /* 0x000162000c1e1900 */
[----:B---3--:R-:W-:Y:S01]  /*0f30*/  FADD.FTZ R26, R26, R21 ;  /* 0x000000151a1a7221 */ /* 0x008fe20000010000 */
[----:B------:R-:W-:-:S03]  /*0f40*/  LEA R21, R18, R19, 0x5 ;  /* 0x0000001312157211 */ /* 0x000fc600078e28ff */
[----:B--2---:R-:W-:Y:S01]  /*0f50*/  FADD.FTZ R22, R26, R22 ;  /* 0x000000161a167221 */ /* 0x004fe20000010000 */
[----:B------:R-:W-:Y:S01]  /*0f60*/  IMAD.WIDE.U32 R26, R27, 0x4, R14 ;  /* 0x000000041b1a7825 */ /* 0x000fe200078e000e */
[----:B------:R-:W-:-:S03]  /*0f70*/  LEA R19, R18, R19, 0x6 ;  /* 0x0000001312137211 */ /* 0x000fc600078e30ff */
[----:B------:R-:W-:-:S04]  /*0f80*/  IMAD.WIDE.U32 R24, R21, 0x4, R10 ;  /* 0x0000000415187825 */ /* 0x000fc800078e000a */
[----:B----4-:R-:W-:Y:S01]  /*0f90*/  FADD.FTZ R23, R3, R20 ;  /* 0x0000001403177221 */ /* 0x010fe20000010000 */
[----:B------:R-:W2:Y:S01]  /*0fa0*/  LDG.E R26, desc[UR8][R26.64] ;  /* 0x000000081a1a7981 */ /* 0x000ea2000c1e1900 */
[----:B------:R-:W-:-:S03]  /*0fb0*/  IMAD.WIDE.U32 R20, R21, 0x4, R14 ;  /* 0x0000000415147825 */ /* 0x000fc600078e000e */
[----:B------:R1:W3:Y:S01]  /*0fc0*/  LDG.E R3, desc[UR8][R24.64] ;  /* 0x0000000818037981 */ /* 0x0002e2000c1e1900 */
[----:B0-----:R-:W-:-:S03]  /*0fd0*/  IMAD.WIDE.U32 R28, R19, 0x4, R10 ;  /* 0x00000004131c7825 */ /* 0x001fc600078e000a */
[----:B------:R-:W4:Y:S01]  /*0fe0*/  LDG.E R20, desc[UR8][R20.64] ;  /* 0x0000000814147981 */ /* 0x000f22000c1e1900 */
[----:B-1----:R-:W-:Y:S01]  /*0ff0*/  LEA R25, R18, R19, 0x5 ;  /* 0x0000001312197211 */ /* 0x002fe200078e28ff */
[----:B------:R-:W-:Y:S02]  /*1000*/  IMAD.WIDE.U32 R18, R19, 0x4, R14 ;  /* 0x0000000413127825 */ /* 0x000fe400078e000e */
[----:B------:R-:W4:Y:S02]  /*1010*/  LDG.E R24, desc[UR8][R28.64] ;  /* 0x000000081c187981 */ /* 0x000f24000c1e1900 */
[C---:B------:R-:W-:Y:S02]  /*1020*/  IMAD.WIDE.U32 R10, R25.reuse, 0x4, R10 ;  /* 0x00000004190a7825 */ /* 0x040fe400078e000a */
[----:B------:R-:W4:Y:S02]  /*1030*/  LDG.E R18, desc[UR8][R18.64] ;  /* 0x0000000812127981 */ /* 0x000f24000c1e1900 */
[----:B------:R-:W-:-:S02]  /*1040*/  IMAD.WIDE.U32 R14, R25, 0x4, R14 ;  /* 0x00000004190e7825 */ /* 0x000fc400078e000e */
[----:B------:R-:W4:Y:S04]  /*1050*/  LDG.E R10, desc[UR8][R10.64] ;  /* 0x000000080a0a7981 */ /* 0x000f28000c1e1900 */
[----:B------:R-:W4:Y:S01]  /*1060*/  LDG.E R14, desc[UR8][R14.64] ;  /* 0x000000080e0e7981 */ /* 0x000f22000c1e1900 */
[----:B-----5:R-:W-:Y:S01]  /*1070*/  FADD.FTZ R23, R23, R12 ;  /* 0x0000000c17177221 */ /* 0x020fe20000010000 */
[----:B------:R-:W-:-:S03]  /*1080*/  FADD.FTZ R22, R22, R9 ;  /* 0x0000000916167221 */ /* 0x000fc60000010000 */
[----:B------:R-:W-:Y:S01]  /*1090*/  FADD.FTZ R23, R23, R16 ;  /* 0x0000001017177221 */ /* 0x000fe20000010000 */
[----:B------:R-:W-:-:S04]  /*10a0*/  FADD.FTZ R13, R22, R13 ;  /* 0x0000000d160d7221 */ /* 0x000fc80000010000 */
[----:B------:R-:W-:Y:S01]  /*10b0*/  FADD.FTZ R8, R13, R8 ;  /* 0x000000080d087221 */ /* 0x000fe20000010000 */
[----:B------:R-:W-:Y:S01]  /*10c0*/  IADD3 R2, PT, PT, R2, 0x100, RZ ;  /* 0x0000010002027810 */ /* 0x000fe20007ffe0ff */
[----:B--2---:R-:W-:-:S04]  /*10d0*/  FADD.FTZ R26, R23, R26 ;  /* 0x0000001a171a7221 */ /* 0x004fc80000010000 */
[----:B------:R-:W-:Y:S01]  /*10e0*/  FADD.FTZ R17, R26, R17 ;  /* 0x000000111a117221 */ /* 0x000fe20000010000 */
[----:B---3--:R-:W-:-:S03]  /*10f0*/  FADD.FTZ R3, R8, R3 ;  /* 0x0000000308037221 */ /* 0x008fc60000010000 */
[----:B----4-:R-:W-:Y:S01]  /*1100*/  FADD.FTZ R17, R17, R20 ;  /* 0x0000001411117221 */ /* 0x010fe20000010000 */
[----:B------:R-:W-:-:S03]  /*1110*/  FADD.FTZ R3, R3, R24 ;  /* 0x0000001803037221 */ /* 0x000fc60000010000 */
[----:B------:R-:W-:Y:S01]  /*1120*/  FADD.FTZ R17, R17, R18 ;  /* 0x0000001211117221 */ /* 0x000fe20000010000 */
[----:B------:R-:W-:-:S03]  /*1130*/  FADD.FTZ R26, R3, R10 ;  /* 0x0000000a031a7221 */ /* 0x000fc60000010000 */
[----:B------:R-:W-:-:S07]  /*1140*/  FADD.FTZ R3, R17, R14 ;  /* 0x0000000e11037221 */ /* 0x000fce0000010000 */
.L_x_589:
[----:B------:R-:W-:Y:S05]  /*1150*/  BSYNC.RECONVERGENT B1 ;  /* 0x0000000000017941 */ /* 0x000fea0003800200 */
.L_x_588:
[----:B------:R-:W-:Y:S05]  /*1160*/  @!P1 BRA `(.L_x_584) ;  /* 0x0000000000e09947 */ /* 0x000fea0003800000 */
[----:B------:R-:W-:Y:S01]  /*1170*/  ISETP.GE.U32.AND P0, PT, R7, 0x4, PT ;  /* 0x000000040700780c */ /* 0x000fe20003f06070 */
[----:B------:R-:W-:Y:S01]  /*1180*/  BSSY.RECONVERGENT B1, `(.L_x_590) ;  /* 0x0000024000017945 */ /* 0x000fe20003800200 */
[----:B------:R-:W-:-:S04]  /*1190*/  LOP3.LUT R4, R4, 0x3, RZ, 0xc0, !PT ;  /* 0x0000000304047812 */ /* 0x000fc800078ec0ff */
[----:B------:R-:W-:-:S07]  /*11a0*/  ISETP.NE.AND P1, PT, R4, RZ, PT ;  /* 0x000000ff0400720c */ /* 0x000fce0003f25270 */
[----:B------:R-:W-:Y:S06]  /*11b0*/  @!P0 BRA `(.L_x_591) ;  /* 0x0000000000808947 */ /* 0x000fec0003800000 */
[----:B------:R-:W0:Y:S08]  /*11c0*/  LDC R7, c[0x0][0x388] ;  /* 0x0000e200ff077b82 */ /* 0x000e300000000800 */
[----:B------:R-:W1:Y:S08]  /*11d0*/  LDC.64 R8, c[0x0][0x448] ;  /* 0x00011200ff087b82 */ /* 0x000e700000000a00 */
[----:B------:R-:W2:Y:S01]  /*11e0*/  LDC.64 R10, c[0x0][0x440] ;  /* 0x00011000ff0a7b82 */ /* 0x000ea20000000a00 */
[----:B0-----:R-:W-:-:S05]  /*11f0*/  IMAD R12, R2, R7, R5 ;  /* 0x00000007020c7224 */ /* 0x001fca00078e0205 */
[CC--:B------:R-:W-:Y:S01]  /*1200*/  LEA R17, R7.reuse, R12.reuse, 0x5 ;  /* 0x0000000c07117211 */ /* 0x0c0fe200078e28ff */
[----:B-1----:R-:W-:Y:S01]  /*1210*/  IMAD.WIDE.U32 R20, R12, 0x4, R8 ;  /* 0x000000040c147825 */ /* 0x002fe200078e0008 */
[----:B------:R-:W-:-:S03]  /*1220*/  LEA R15, R7, R12, 0x6 ;  /* 0x0000000c070f7211 */ /* 0x000fc600078e30ff */
[--C-:B--2---:R-:W-:Y:S02]  /*1230*/  IMAD.WIDE.U32 R22, R12, 0x4, R10.reuse ;  /* 0x000000040c167825 */ /* 0x104fe400078e000a */
[----:B------:R-:W2:Y:S02]  /*1240*/  LDG.E R20, desc[UR8][R20.64] ;  /* 0x0000000814147981 */ /* 0x000ea4000c1e1900 */
[C---:B------:R-:W-:Y:S02]  /*1250*/  IMAD.WIDE.U32 R18, R17.reuse, 0x4, R10 ;  /* 0x0000000411127825 */ /* 0x040fe400078e000a */
        /* <DEDUP_REMOVED lines=14> */
[----:B--2---:R-:W-:Y:S01]  /*1340*/  FADD.FTZ R3, R3, R20 ;  /* 0x0000001403037221 */ /* 0x004fe20000010000 */
[----:B---3--:R-:W-:-:S04]  /*1350*/  FADD.FTZ R5, R26, R5 ;  /* 0x000000051a057221 */ /* 0x008fc80000010000 */
[----:B----4-:R-:W-:Y:S01]  /*1360*/  FADD.FTZ R5, R5, R18 ;  /* 0x0000001205057221 */ /* 0x010fe20000010000 */
[----:B-----5:R-:W-:-:S03]  /*1370*/  FADD.FTZ R3, R3, R16 ;  /* 0x0000001003037221 */ /* 0x020fc60000010000 */
[----:B------:R-:W-:Y:S01]  /*1380*/  FADD.FTZ R5, R5, R12 ;  /* 0x0000000c05057221 */ /* 0x000fe20000010000 */
[----:B------:R-:W-:-:S03]  /*1390*/  FADD.FTZ R3, R3, R14 ;  /* 0x0000000e03037221 */ /* 0x000fc60000010000 */
[----:B------:R-:W-:Y:S01]  /*13a0*/  FADD.FTZ R26, R5, R10 ;  /* 0x0000000a051a7221 */ /* 0x000fe20000010000 */
[----:B------:R-:W-:-:S07]  /*13b0*/  FADD.FTZ R3, R3, R8 ;  /* 0x0000000803037221 */ /* 0x000fce0000010000 */
.L_x_591:
[----:B------:R-:W-:Y:S05]  /*13c0*/  BSYNC.RECONVERGENT B1 ;  /* 0x0000000000017941 */ /* 0x000fea0003800200 */
.L_x_590:
[----:B------:R-:W-:Y:S05]  /*13d0*/  @!P1 BRA `(.L_x_584) ;  /* 0x0000000000449947 */ /* 0x000fea0003800000 */
[----:B------:R-:W0:Y:S01]  /*13e0*/  LDC R12, c[0x0][0x388] ;  /* 0x0000e200ff0c7b82 */ /* 0x000e220000000800 */
[----:B------:R-:W-:-:S07]  /*13f0*/  LOP3.LUT R13, R6, 0x1f, RZ, 0xc0, !PT ;  /* 0x0000001f060d7812 */ /* 0x000fce00078ec0ff */
[----:B------:R-:W1:Y:S08]  /*1400*/  LDC.64 R8, c[0x0][0x440] ;  /* 0x00011000ff087b82 */ /* 0x000e700000000a00 */
[----:B------:R-:W2:Y:S01]  /*1410*/  LDC.64 R10, c[0x0][0x448] ;  /* 0x00011200ff0a7b82 */ /* 0x000ea20000000a00 */
[----:B0-----:R-:W-:-:S05]  /*1420*/  IMAD R2, R2, R12, UR7 ;  /* 0x0000000702027e24 */ /* 0x001fca000f8e020c */
[----:B------:R-:W-:Y:S02]  /*1430*/  IADD3 R13, PT, PT, R13, R2, RZ ;  /* 0x000000020d0d7210 */ /* 0x000fe40007ffe0ff */
[----:B------:R-:W-:-:S07]  /*1440*/  IADD3 R2, PT, PT, -R4, RZ, RZ ;  /* 0x000000ff04027210 */ /* 0x000fce0007ffe1ff */
.L_x_592:
[----:B-1----:R-:W-:-:S04]  /*1450*/  IMAD.WIDE.U32 R4, R13, 0x4, R8 ;  /* 0x000000040d047825 */ /* 0x002fc800078e0008 */
[----:B--2---:R-:W-:Y:S02]  /*1460*/  IMAD.WIDE.U32 R6, R13, 0x4, R10 ;  /* 0x000000040d067825 */ /* 0x004fe400078e000a */
        /* <DEDUP_REMOVED lines=8> */
.L_x_584:
[----:B------:R-:W-:Y:S05]  /*14f0*/  BSYNC.RECONVERGENT B0 ;  /* 0x0000000000007941 */ /* 0x000fea0003800200 */
.L_x_583:
        /* <DEDUP_REMOVED lines=10> */
[C---:B------:R-:W-:Y:S01]  /*15a0*/  ISETP.NE.AND P1, PT, R2.reuse, RZ, PT ;  /* 0x000000ff0200720c */ /* 0x040fe20003f25270 */
[----:B------:R-:W-:Y:S01]  /*15b0*/  STS [R5], R3 ;  /* 0x0000000305007388 */ /* 0x000fe20000000800 */
[----:B------:R-:W-:Y:S02]  /*15c0*/  LOP3.LUT R4, R7, R4, RZ, 0xfc, !PT ;  /* 0x0000000407047212 */ /* 0x000fe400078efcff */
[----:B------:R-:W-:Y:S01]  /*15d0*/  ISETP.GT.U32.AND P0, PT, R2, 0xf, PT ;  /* 0x0000000f0200780c */ /* 0x000fe20003f04070 */
[----:B------:R-:W-:Y:S01]  /*15e0*/  STS [R5+0x1000], R26 ;  /* 0x0010001a05007388 */ /* 0x000fe20000000800 */
[----:B------:R-:W-:Y:S02]  /*15f0*/  BAR.SYNC.DEFER_BLOCKING 0x0 ;  /* 0x0000000000007b1d */ /* 0x000fe40000010000 */
[----:B------:R-:W-:-:S04]  /*1600*/  ISETP.NE.OR P0, PT, R0, 0x1f, P0 ;  /* 0x0000001f0000780c */ /* 0x000fc80000705670 */
        /* <DEDUP_REMOVED lines=10> */
[----:B------:R-:W0:Y:S01]  /*16b0*/  SHFL.BFLY PT, R3, R12, 0x4, 0x1f ;  /* 0x0c801f000c037f89 */ /* 0x000e2200000e0000 */
[----:B------:R-:W-:-:S03]  /*16c0*/  @!P1 LEA R8, R0, UR5, 0x2 ;  /* 0x0000000500089c11 */ /* 0x000fc6000f8e10ff */
[----:B------:R-:W1:Y:S01]  /*16d0*/  SHFL.BFLY PT, R10, R9, 0x4, 0x1f ;  /* 0x0c801f00090a7f89 */ /* 0x000e6200000e0000 */
        /* <DEDUP_REMOVED lines=14> */
[C---:B------:R-:W-:Y:S01]  /*17c0*/  LEA R0, R2.reuse, UR5, 0x3 ;  /* 0x0000000502007c11 */ /* 0x040fe2000f8e18ff */
[----:B0-----:R-:W0:Y:S01]  /*17d0*/  LDC.64 R4, c[0x0][0x488] ;  /* 0x00012200ff047b82 */ /* 0x001e220000000a00 */
[----:B------:R-:W-:-:S03]  /*17e0*/  IADD3 R9, PT, PT, R2, UR4, RZ ;  /* 0x0000000402097c10 */ /* 0x000fc6000fffe0ff */
        /* <DEDUP_REMOVED lines=10> */
.L_x_593:
        /* <DEDUP_REMOVED lines=15> */
.L_x_10666:


//--------------------- .text._ZN10layer_norm13ln_bwd_kernelINS_13Kernel_traitsI13__nv_bfloat16S2_S2_S2_fjLj6144ELj1ELj1ELj8ELj16ENS_18Kernel_traits_baseILj6144ES2_S2_S2_S2_fjLj256EEEEELb1ELb0ELb1ELb1EEEvNS_9BwdParamsE --------------------------
	.section	.text._ZN10layer_norm13ln_bwd_kernelINS_13Kernel_traitsI13__nv_bfloat16S2_S2_S2_fjLj6144ELj1ELj1ELj8ELj16ENS_18Kernel_traits_baseILj6144ES2_S2_S2_S2_fjLj256EEEEELb1ELb0ELb1ELb1EEEvNS_9BwdParamsE,"ax",@progbits
	.align	128
        .global         _ZN10layer_norm13ln_bwd_kernelINS_13Kernel_traitsI13__nv_bfloat16S2_S2_S2_fjLj6144ELj1ELj1ELj8ELj16ENS_18Kernel_traits_baseILj6144ES2_S2_S2_S2_fjLj256EEEEELb1ELb0ELb1ELb1EEEvNS_9BwdParamsE
        .type           _ZN10layer_norm13ln_bwd_kernelINS_13Kernel_traitsI13__nv_bfloat16S2_S2_S2_fjLj6144ELj1ELj1ELj8ELj16ENS_18Kernel_traits_baseILj6144ES2_S2_S2_S2_fjLj256EEEEELb1ELb0ELb1ELb1EEEvNS_9BwdParamsE,@function
        .size           _ZN10layer_norm13ln_bwd_kernelINS_13Kernel_traitsI13__nv_bfloat16S2_S2_S2_fjLj6144ELj1ELj1ELj8ELj16ENS_18Kernel_traits_baseILj6144ES2_S2_S2_S2_fjLj256EEEEELb1ELb0ELb1ELb1EEEvNS_9BwdParamsE,(.L_x_10667 - _ZN10layer_norm13ln_bwd_kernelINS_13Kernel_traitsI13__nv_bfloat16S2_S2_S2_fjLj6144ELj1ELj1ELj8ELj16ENS_18Kernel_traits_baseILj6144ES2_S2_S2_S2_fjLj256EEEEELb1ELb0ELb1ELb1EEEvNS_9BwdParamsE)
        .other          _ZN10layer_norm13ln_bwd_kernelINS_13Kernel_traitsI13__nv_bfloat16S2_S2_S2_fjLj6144ELj1ELj1ELj8ELj16ENS_18Kernel_traits_baseILj6144ES2_S2_S2_S2_fjLj256EEEEELb1ELb0ELb1ELb1EEEvNS_9BwdParamsE,@"STO_CUDA_ENTRY STV_DEFAULT"
_ZN10layer_norm13ln_bwd_kernelINS_13Kernel_traitsI13__nv_bfloat16S2_S2_S2_fjLj6144ELj1ELj1ELj8ELj16ENS_18Kernel_traits_baseILj6144ES2_S2_S2_S2_fjLj256EEEEELb1ELb0ELb1ELb1EEEvNS_9BwdParamsE:
.text._ZN10layer_norm13ln_bwd_kernelINS_13Kernel_traitsI13__nv_bfloat16S2_S2_S2_fjLj6144ELj1ELj1ELj8ELj16ENS_18Kernel_traits_baseILj6144ES2_S2_S2_S2_fjLj256EEEEELb1ELb0ELb1ELb1EEEvNS_9BwdParamsE:
        /* <DEDUP_REMOVED lines=35> */
[----:B------:R-:W3:Y:S01]  /*0230*/  LDCU.U8 UR11, c[0x0][0x410] ;  /* 0x00008200ff0b77ac */ /* 0x000ee20008000000 */
[----:B------:R-:W4:Y:S01]  /*0240*/  LDCU UR14, c[0x0][0x400] ;  /* 0x00008000ff0e77ac */ /* 0x000f220008000800 */
[----:B------:R-:W0:Y:S01]  /*0250*/  LDCU.64 UR16, c[0x0][0x408] ;  /* 0x00008100ff1077ac */ /* 0x000e220008000a00 */
        /* <DEDUP_REMOVED lines=19> */
.L_x_695:
[----:B------:R-:W0:Y:S08]  /*0390*/  LDC.64 R84, c[0x0][0x3f8] ;  /* 0x0000fe00ff547b82 */ /* 0x000e300000000a00 */
[----:B------:R-:W1:Y:S08]  /*03a0*/  LDC.64 R82, c[0x0][0x3c8] ;  /* 0x0000f200ff527b82 */ /* 0x000e700000000a00 */
[----:B------:R-:W2:Y:S01]  /*03b0*/  LDC.64 R86, c[0x0][0x3f0] ;  /* 0x0000fc00ff567b82 */ /* 0x000ea20000000a00 */
[----:B0-----:R-:W-:-:S07]  /*03c0*/  IMAD.WIDE R84, R0, 0x4, R84 ;  /* 0x0000000400547825 */ /* 0x001fce00078e0254 */
[----:B------:R-:W0:Y:S01]  /*03d0*/  LDC.64 R80, c[0x0][0x3c0] ;  /* 0x0000f000ff507b82 */ /* 0x000e220000000a00 */
[----:B------:R-:W3:Y:S01]  /*03e0*/  LDG.E R94, desc[UR12][R84.64] ;  /* 0x0000000c545e7981 */ /* 0x000ee2000c1e1900 */
[----:B-1----:R-:W-:-:S05]  /*03f0*/  IMAD.WIDE R82, R0, 0x4, R82 ;  /* 0x0000000400527825 */ /* 0x002fca00078e0252 */
[----:B------:R1:W5:Y:S01]  /*0400*/  LDG.E R95, desc[UR12][R82.64] ;  /* 0x0000000c525f7981 */ /* 0x000362000c1e1900 */
[----:B--2---:R-:W-:-:S05]  /*0410*/  IMAD.WIDE R86, R0, 0x4, R86 ;  /* 0x0000000400567825 */ /* 0x004fca00078e0256 */
[----:B------:R1:W5:Y:S01]  /*0420*/  LDG.E R97, desc[UR12][R86.64] ;  /* 0x0000000c56617981 */ /* 0x000362000c1e1900 */
[----:B---3--:R-:W-:-:S13]  /*0430*/  ISETP.GE.AND P1, PT, R94, 0x1, PT ;  /* 0x000000015e00780c */ /* 0x008fda0003f26270 */
[----:B01----:R-:W-:Y:S05]  /*0440*/  @!P1 BRA `(.L_x_595) ;  /* 0x0000001400149947 */ /* 0x003fea0003800000 */
[----:B------:R-:W0:Y:S01]  /*0450*/  LDC R90, c[0x0][0x388] ;  /* 0x0000e200ff5a7b82 */ /* 0x000e220000000800 */
[----:B------:R-:W-:-:S07]  /*0460*/  IADD3 R85, PT, PT, R94, -0x1, RZ ;  /* 0xffffffff5e557810 */ /* 0x000fce0007ffe0ff */
[----:B------:R-:W1:Y:S08]  /*0470*/  LDC.64 R112, c[0x0][0x3a8] ;  /* 0x0000ea00ff707b82 */ /* 0x000e700000000a00 */
[----:B------:R-:W2:Y:S01]  /*0480*/  LDC.64 R82, c[0x0][0x428] ;  /* 0x00010a00ff527b82 */ /* 0x000ea20000000a00 */
[C---:B0-----:R-:W-:Y:S02]  /*0490*/  IMAD R3, R0.reuse, R90, RZ ;  /* 0x0000005a00037224 */ /* 0x041fe400078e02ff */
[----:B------:R-:W-:Y:S01]  /*04a0*/  IMAD.WIDE R88, R0, 0x4, R80 ;  /* 0x0000000400587825 */ /* 0x000fe200078e0250 */
[----:B------:R-:W-:-:S04]  /*04b0*/  MOV R98, UR7 ;  /* 0x0000000700627c02 */ /* 0x000fc80008000f00 */
[----:B------:R-:W0:Y:S01]  /*04c0*/  LDC.64 R92, c[0x0][0x3b0] ;  /* 0x0000ec00ff5c7b82 */ /* 0x000e220000000a00 */
[----:B------:R-:W-:Y:S01]  /*04d0*/  SHF.R.S32.HI R84, RZ, 0x1f, R3 ;  /* 0x0000001fff547819 */ /* 0x000fe20000011403 */
[----:B------:R-:W-:Y:S01]  /*04e0*/  IMAD R85, R85, R90, RZ ;  /* 0x0000005a55557224 */ /* 0x000fe200078e02ff */
[----:B------:R3:W4:Y:S02]  /*04f0*/  LDG.E R128, desc[UR12][R88.64] ;  /* 0x0000000c58807981 */ /* 0x000724000c1e1900 */
[----:B------:R-:W-:Y:S02]  /*0500*/  LEA.HI R3, R84, R3, RZ, 0x3 ;  /* 0x0000000354037211 */ /* 0x000fe400078f18ff */
[----:B------:R-:W-:Y:S02]  /*0510*/  SHF.R.S32.HI R84, RZ, 0x1f, R85 ;  /* 0x0000001fff547819 */ /* 0x000fe40000011455 */
[----:B------:R-:W-:Y:S02]  /*0520*/  LEA.HI.SX32 R91, R3, R96, 0x1d ;  /* 0x00000060035b7211 */ /* 0x000fe400078feaff */
[----:B------:R-:W-:-:S02]  /*0530*/  LEA.HI R3, R84, R85, RZ, 0x3 ;  /* 0x0000005554037211 */ /* 0x000fc400078f18ff */
[C---:B------:R-:W-:Y:S01]  /*0540*/  IADD3 R99, PT, PT, R91.reuse, 0x100, RZ ;  /* 0x000001005b637810 */ /* 0x040fe20007ffe0ff */
[----:B-1----:R-:W-:Y:S01]  /*0550*/  IMAD.WIDE.U32 R84, R91, 0x10, R112 ;  /* 0x000000105b547825 */ /* 0x002fe200078e0070 */
[----:B------:R-:W-:-:S03]  /*0560*/  LEA.HI.SX32 R3, R3, R96, 0x1d ;  /* 0x0000006003037211 */ /* 0x000fc600078feaff */
[----:B------:R-:W-:Y:S02]  /*0570*/  IMAD.WIDE.U32 R104, R99, 0x10, R112 ;  /* 0x0000001063687825 */ /* 0x000fe400078e0070 */
[----:B------:R-:W4:Y:S01]  /*0580*/  LDG.E.128 R84, desc[UR12][R84.64] ;  /* 0x0000000c54547981 */ /* 0x000f22000c1e1d00 */
[----:B------:R-:W-:Y:S01]  /*0590*/  IADD3 R127, PT, PT, R91, 0x200, RZ ;  /* 0x000002005b7f7810 */ /* 0x000fe20007ffe0ff */
[C---:B--2---:R-:W-:Y:S02]  /*05a0*/  IMAD.WIDE.U32 R100, R3.reuse, 0x10, R82 ;  /* 0x0000001003647825 */ /* 0x044fe400078e0052 */
[----:B------:R-:W2:Y:S02]  /*05b0*/  LDG.E.128 R104, desc[UR12][R104.64] ;  /* 0x0000000c68687981 */ /* 0x000ea4000c1e1d00 */
[----:B------:R-:W-:Y:S02]  /*05c0*/  VIADD R109, R3, 0x100 ;  /* 0x00000100036d7836 */ /* 0x000fe40000000000 */
[----:B------:R-:W-:Y:S01]  /*05d0*/  IMAD.WIDE.U32 R112, R127, 0x10, R112 ;  /* 0x000000107f707825 */ /* 0x000fe200078e0070 */
[----:B------:R-:W2:Y:S03]  /*05e0*/  LDG.E.128 R100, desc[UR12][R100.64] ;  /* 0x0000000c64647981 */ /* 0x000ea6000c1e1d00 */
[----:B------:R-:W-:-:S02]  /*05f0*/  IMAD.WIDE.U32 R108, R109, 0x10, R82 ;  /* 0x000000106d6c7825 */ /* 0x000fc400078e0052 */
[----:B------:R-:W2:Y:S01]  /*0600*/  LDG.E.128 R112, desc[UR12][R112.64] ;  /* 0x0000000c70707981 */ /* 0x000ea2000c1e1d00 */
[----:B------:R-:W-:-:S03]  /*0610*/  IADD3 R81, PT, PT, R3, 0x200, RZ ;  /* 0x0000020003517810 */ /* 0x000fc60007ffe0ff */
[----:B------:R-:W2:Y:S02]  /*0620*/  LDG.E.128 R108, desc[UR12][R108.64] ;  /* 0x0000000c6c6c7981 */ /* 0x000ea4000c1e1d00 */
[----:B------:R-:W-:-:S06]  /*0630*/  IMAD.WIDE.U32 R80, R81, 0x10, R82 ;  /* 0x0000001051507825 */ /* 0x000fcc00078e0052 */
[----:B------:R-:W2:Y:S01]  /*0640*/  LDG.E.128 R80, desc[UR12][R80.64] ;  /* 0x0000000c50507981 */ /* 0x000ea2000c1e1d00 */
[----:B------:R-:W-:-:S04]  /*0650*/  ISETP.NE.U32.AND P0, PT, RZ, UR6, PT ;  /* 0x00000006ff007c0c */ /* 0x000fc8000bf05070 */
[----:B------:R-:W-:Y:S02]  /*0660*/  ISETP.NE.AND.EX P0, PT, R98, RZ, PT, P0 ;  /* 0x000000ff6200720c */ /* 0x000fe40003f05300 */
[----:B-----5:R-:W-:-:S11]  /*0670*/  ISETP.GE.AND P2, PT, R97, 0x1, PT ;  /* 0x000000016100780c */ /* 0x020fd60003f46270 */
[----:B------:R-:W1:Y:S02]  /*0680*/  @P0 LDC.64 R116, c[0x0][0x438] ;  /* 0x00010e00ff740b82 */ /* 0x000e640000000a00 */
[----:B------:R-:W-:-:S05]  /*0690*/  @P2 IADD3 R3, PT, PT, R97, -0x1, RZ ;  /* 0xffffffff61032810 */ /* 0x000fca0007ffe0ff */
[----:B------:R-:W-:Y:S01]  /*06a0*/  @P2 IMAD R3, R3, R90, RZ ;  /* 0x0000005a03032224 */ /* 0x000fe200078e02ff */
[----:B------:R-:W0:Y:S04]  /*06b0*/  @P0 LDC.64 R118, c[0x0][0x438] ;  /* 0x00010e00ff760b82 */ /* 0x000e280000000a00 */
[----:B---3--:R-:W-:Y:S01]  /*06c0*/  @P2 SHF.R.S32.HI R88, RZ, 0x1f, R3 ;  /* 0x0000001fff582819 */ /* 0x008fe20000011403 */
[----:B------:R-:W-:-:S03]  /*06d0*/  IMAD.MOV.U32 R89, RZ, RZ, RZ ;  /* 0x000000ffff597224 */ /* 0x000fc600078e00ff */
[----:B------:R-:W-:Y:S01]  /*06e0*/  @P2 LEA.HI R3, R88, R3, RZ, 0x3 ;  /* 0x0000000358032211 */ /* 0x000fe200078f18ff */
[----:B------:R-:W3:Y:S03]  /*06f0*/  @P0 LDC.64 R124, c[0x0][0x438] ;  /* 0x00010e00ff7c0b82 */ /* 0x000ee60000000a00 */
[----:B------:R-:W-:Y:S01]  /*0700*/  @P2 LEA.HI.SX32 R89, R3, R96, 0x1d ;  /* 0x0000006003592211 */ /* 0x000fe200078feaff */
[----:B-1----:R-:W-:-:S03]  /*0710*/  @P0 IMAD.WIDE.U32 R116, R91, 0x10, R116 ;  /* 0x000000105b740825 */ /* 0x002fc600078e0074 */
[C---:B------:R-:W-:Y:S02]  /*0720*/  IADD3 R91, PT, PT, R89.reuse, 0x100, RZ ;  /* 0x00000100595b7810 */ /* 0x040fe40007ffe0ff */
[C---:B------:R-:W-:Y:S01]  /*0730*/  IADD3 R3, PT, PT, R89.reuse, 0x200, RZ ;  /* 0x0000020059037810 */ /* 0x040fe20007ffe0ff */
[--C-:B0-----:R-:W-:Y:S01]  /*0740*/  IMAD.WIDE.U32 R88, R89, 0x8, R92.reuse ;  /* 0x0000000859587825 */ /* 0x101fe200078e005c */
[----:B------:R-:W5:Y:S03]  /*0750*/  @P0 LDG.E.128 R12, desc[UR12][R116.64] ;  /* 0x0000000c740c0981 */ /* 0x000f66000c1e1d00 */
[--C-:B------:R-:W-:Y:S02]  /*0760*/  IMAD.WIDE.U32 R90, R91, 0x8, R92.reuse ;  /* 0x000000085b5a7825 */ /* 0x100fe400078e005c */
[----:B------:R-:W5:Y:S02]  /*0770*/  LDG.E.64 R88, desc[UR12][R88.64] ;  /* 0x0000000c58587981 */ /* 0x000f64000c1e1b00 */
[----:B------:R-:W-:-:S02]  /*0780*/  IMAD.WIDE.U32 R92, R3, 0x8, R92 ;  /* 0x00000008035c7825 */ /* 0x000fc400078e005c */
[----:B------:R-:W5:Y:S04]  /*0790*/  LDG.E.64 R90, desc[UR12][R90.64] ;  /* 0x0000000c5a5a7981 */ /* 0x000f68000c1e1b00 */
[----:B------:R-:W5:Y:S01]  /*07a0*/  LDG.E.64 R92, desc[UR12][R92.64] ;  /* 0x0000000c5c5c7981 */ /* 0x000f62000c1e1b00 */
[----:B------:R-:W-:-:S04]  /*07b0*/  @P0 IMAD.WIDE.U32 R118, R99, 0x10, R118 ;  /* 0x0000001063760825 */ /* 0x000fc800078e0076 */
[----:B---3--:R-:W-:Y:S01]  /*07c0*/  @P0 IMAD.WIDE.U32 R124, R127, 0x10, R124 ;  /* 0x000000107f7c0825 */ /* 0x008fe200078e007c */
[----:B------:R0:W5:Y:S04]  /*07d0*/  @P0 LDG.E.128 R8, desc[UR12][R118.64] ;  /* 0x0000000c76080981 */ /* 0x000168000c1e1d00 */
[----:B------:R1:W5:Y:S01]  /*07e0*/  @P0 LDG.E.128 R4, desc[UR12][R124.64] ;  /* 0x0000000c7c040981 */ /* 0x000362000c1e1d00 */
[----:B------:R-:W-:Y:S02]  /*07f0*/  ISETP.NE.AND P0, PT, RZ, UR11, PT ;  /* 0x0000000bff007c0c */ /* 0x000fe4000bf05270 */
[----:B------:R-:W-:Y:S02]  /*0800*/  SHF.L.U32 R149, R152, 0x10, RZ ;  /* 0x0000001098957819 */ /* 0x000fe400000006ff */
[----:B----4-:R-:W-:-:S02]  /*0810*/  FSEL R170, R128, RZ, !P0 ;  /* 0x000000ff80aa7208 */ /* 0x010fc40004000000 */
[----:B------:R-:W-:-:S04]  /*0820*/  PRMT R3, R84, 0x7632, R3 ;  /* 0x0000763254037816 */ /* 0x000fc80000000003 */
[----:B------:R-:W-:Y:S02]  /*0830*/  SHF.L.U32 R3, R3, 0x10, RZ ;  /* 0x0000001003037819 */ /* 0x000fe400000006ff */
[----:B--2---:R-:W-:Y:S02]  /*0840*/  PRMT R132, R105, 0x7632, R132 ;  /* 0x0000763269847816 */ /* 0x004fe40000000084 */
[----:B------:R-:W-:Y:S02]  /*0850*/  SHF.L.U32 R84, R84, 0x10, RZ ;  /* 0x0000001054547819 */ /* 0x000fe400000006ff */
[----:B------:R-:W-:Y:S02]  /*0860*/  PRMT R99, R85, 0x7632, R99 ;  /* 0x0000763255637816 */ /* 0x000fe40000000063 */
[C---:B------:R-:W-:Y:S02]  /*0870*/  PRMT R136, R106.reuse, 0x7632, R136 ;  /* 0x000076326a887816 */ /* 0x040fe40000000088 */
[----:B------:R-:W-:Y:S01]  /*0880*/  SHF.L.U32 R137, R106, 0x10, RZ ;  /* 0x000000106a897819 */ /* 0x000fe200000006ff */
[----:B------:R-:W-:Y:S01]  /*0890*/  FADD.FTZ R106, -R170, R3 ;  /* 0x00000003aa6a7221 */ /* 0x000fe20000010100 */
[----:B------:R-:W-:-:S02]  /*08a0*/  PRMT R140, R107, 0x7632, R140 ;  /* 0x000076326b8c7816 */ /* 0x000fc4000000008c */
[----:B------:R-:W-:Y:S02]  /*08b0*/  PRMT R127, R86, 0x7632, R127 ;  /* 0x00007632567f7816 */ /* 0x000fe4000000007f */
[----:B0-----:R-:W-:Y:S02]  /*08c0*/  PRMT R119, R87, 0x7632, R119 ;  /* 0x0000763257777816 */ /* 0x001fe40000000077 */
[----:B------:R-:W-:Y:S02]  /*08d0*/  SHF.L.U32 R107, R107, 0x10, RZ ;  /* 0x000000106b6b7819 */ /* 0x000fe400000006ff */
[----:B------:R-:W-:Y:S01]  /*08e0*/  SHF.L.U32 R3, R132, 0x10, RZ ;  /* 0x0000001084037819 */ /* 0x000fe200000006ff */
[----:B------:R-:W-:Y:S01]  /*08f0*/  FADD.FTZ R96, -R170, R84 ;  /* 0x00000054aa607221 */ /* 0x000fe20000010100 */
[----:B------:R-:W-:Y:S01]  /*0900*/  SHF.L.U32 R126, R85, 0x10, RZ ;  /* 0x00000010557e7819 */ /* 0x000fe200000006ff */
[----:B------:R-:W-:Y:S01]  /*0910*/  IMAD.U32 R99, R99, 0x10000, RZ ;  /* 0x0001000063637824 */ /* 0x000fe200078e00ff */
[----:B------:R-:W-:-:S02]  /*0920*/  PRMT R117, R102, 0x7632, R117 ;  /* 0x0000763266757816 */ /* 0x000fc40000000075 */
[----:B------:R-:W-:Y:S02]  /*0930*/  SHF.L.U32 R118, R102, 0x10, RZ ;  /* 0x0000001066767819 */ /* 0x000fe400000006ff */
[----:B------:R-:W-:Y:S02]  /*0940*/  PRMT R85, R100, 0x7632, R85 ;  /* 0x0000763264557816 */ /* 0x000fe40000000055 */
[----:B------:R-:W-:Y:S01]  /*0950*/  PRMT R102, R104, 0x7632, R102 ;  /* 0x0000763268667816 */ /* 0x000fe20000000066 */
[----:B------:R-:W-:Y:S01]  /*0960*/  IMAD.U32 R84, R136, 0x10000, RZ ;  /* 0x0001000088547824 */ /* 0x000fe200078e00ff */
[----:B------:R-:W-:Y:S01]  /*0970*/  PRMT R144, R113, 0x7632, R144 ;  /* 0x0000763271907816 */ /* 0x000fe20000000090 */
[----:B------:R-:W-:Y:S01]  /*0980*/  IMAD.U32 R131, R108, 0x10000, RZ ;  /* 0x000100006c837824 */ /* 0x000fe200078e00ff */
[----:B------:R-:W-:Y:S01]  /*0990*/  SHF.L.U32 R127, R127, 0x10, RZ ;  /* 0x000000107f7f7819 */ /* 0x000fe200000006ff */
[C---:B------:R-:W-:Y:S01]  /*09a0*/  FADD.FTZ R142, -R170.reuse, R107 ;  /* 0x0000006baa8e7221 */ /* 0x040fe20000010100 */
[----:B------:R-:W-:Y:S01]  /*09b0*/  SHF.L.U32 R119, R119, 0x10, RZ ;  /* 0x0000001077777819 */ /* 0x000fe200000006ff */
[----:B------:R-:W-:Y:S01]  /*09c0*/  FADD.FTZ R136, -R170, R3 ;  /* 0x00000003aa887221 */ /* 0x000fe20000010100 */
[----:B------:R-:W-:Y:S01]  /*09d0*/  PRMT R130, R108, 0x7632, R130 ;  /* 0x000076326c827816 */ /* 0x000fe20000000082 */
[----:B------:R-:W-:Y:S01]  /*09e0*/  FADD.FTZ R108, -R170, R99 ;  /* 0x00000063aa6c7221 */ /* 0x000fe20000010100 */
[----:B------:R-:W-:Y:S01]  /*09f0*/  PRMT R143, R111, 0x7632, R143 ;  /* 0x000076326f8f7816 */ /* 0x000fe2000000008f */
[----:B------:R-:W-:Y:S01]  /*0a00*/  FMUL.FTZ R3, R95, R96 ;  /* 0x000000605f037220 */ /* 0x000fe20000410000 */
[----:B------:R-:W-:-:S02]  /*0a10*/  SHF.L.U32 R145, R111, 0x10, RZ ;  /* 0x000000106f917819 */ /* 0x000fc400000006ff */
[----:B------:R-:W-:Y:S01]  /*0a20*/  PRMT R147, R114, 0x7632, R147 ;  /* 0x0000763272937816 */ /* 0x000fe20000000093 */
[----:B------:R-:W-:Y:S01]  /*0a30*/  IMAD.U32 R96, R85, 0x10000, RZ ;  /* 0x0001000055607824 */ /* 0x000fe200078e00ff */
[----:B------:R-:W-:Y:S01]  /*0a40*/  PRMT R133, R109, 0x7632, R133 ;  /* 0x000076326d857816 */ /* 0x000fe20000000085 */
[----:B------:R-:W-:Y:S01]  /*0a50*/  FMUL.FTZ R106, R95, R106 ;  /* 0x0000006a5f6a7220 */ /* 0x000fe20000410000 */
[----:B------:R-:W-:Y:S02]  /*0a60*/  SHF.L.U32 R135, R109, 0x10, RZ ;  /* 0x000000106d877819 */ /* 0x000fe400000006ff */
[----:B------:R-:W-:Y:S02]  /*0a70*/  SHF.L.U32 R111, R112, 0x10, RZ ;  /* 0x00000010706f7819 */ /* 0x000fe400000006ff */
[----:B------:R-:W-:Y:S02]  /*0a80*/  SHF.L.U32 R114, R114, 0x10, RZ ;  /* 0x0000001072727819 */ /* 0x000fe400000006ff */
[----:B------:R-:W-:-:S02]  /*0a90*/  SHF.L.U32 R102, R102, 0x10, RZ ;  /* 0x0000001066667819 */ /* 0x000fc400000006ff */
[----:B------:R-:W-:Y:S01]  /*0aa0*/  SHF.L.U32 R107, R157, 0x10, RZ ;  /* 0x000000109d6b7819 */ /* 0x000fe200000006ff */
[----:B------:R-:W-:Y:S01]  /*0ab0*/  IMAD.U32 R86, R86, 0x10000, RZ ;  /* 0x0001000056567824 */ /* 0x000fe200078e00ff */
[----:B------:R-:W-:Y:S01]  /*0ac0*/  PRMT R109, R112, 0x7632, R109 ;  /* 0x00007632706d7816 */ /* 0x000fe2000000006d */
[----:B------:R-:W-:Y:S01]  /*0ad0*/  IMAD.U32 R129, R103, 0x10000, RZ ;  /* 0x0001000067817824 */ /* 0x000fe200078e00ff */
[----:B------:R-:W-:Y:S01]  /*0ae0*/  SHF.L.U32 R99, R144, 0x10, RZ ;  /* 0x0000001090637819 */ /* 0x000fe200000006ff */
[----:B------:R-:W-:Y:S01]  /*0af0*/  IMAD.U32 R113, R113, 0x10000, RZ ;  /* 0x0001000071717824 */ /* 0x000fe200078e00ff */
[----:B-1----:R-:W-:Y:S01]  /*0b00*/  PRMT R125, R103, 0x7632, R125 ;  /* 0x00007632677d7816 */ /* 0x002fe2000000007d */
[C---:B------:R-:W-:Y:S01]  /*0b10*/  FADD.FTZ R126, -R170.reuse, R126 ;  /* 0x0000007eaa7e7221 */ /* 0x040fe20000010100 */
[----:B------:R-:W-:Y:S01]  /*0b20*/  SHF.L.U32 R105, R105, 0x10, RZ ;  /* 0x0000001069697819 */ /* 0x000fe200000006ff */
[----:B------:R-:W-:Y:S01]  /*0b30*/  FADD.FTZ R112, -R170, R119 ;  /* 0x00000077aa707221 */ /* 0x000fe20000010100 */
[----:B------:R-:W-:-:S02]  /*0b40*/  PRMT R139, R110, 0x7632, R139 ;  /* 0x000076326e8b7816 */ /* 0x000fc4000000008b */
[----:B------:R-:W-:Y:S01]  /*0b50*/  SHF.L.U32 R141, R110, 0x10, RZ ;  /* 0x000000106e8d7819 */ /* 0x000fe200000006ff */
[----:B------:R-:W-:Y:S01]  /*0b60*/  FADD.FTZ R110, -R170, R127 ;  /* 0x0000007faa6e7221 */ /* 0x000fe20000010100 */
[----:B------:R-:W-:Y:S02]  /*0b70*/  SHF.L.U32 R124, R87, 0x10, RZ ;  /* 0x00000010577c7819 */ /* 0x000fe400000006ff */
[----:B------:R-:W-:Y:S01]  /*0b80*/  SHF.L.U32 R103, R104, 0x10, RZ ;  /* 0x0000001068677819 */ /* 0x000fe200000006ff */
[C---:B------:R-:W-:Y:S01]  /*0b90*/  FADD.FTZ R146, -R170.reuse, R111 ;  /* 0x0000006faa927221 */ /* 0x040fe20000010100 */
[----:B------:R-:W-:Y:S01]  /*0ba0*/  PRMT R148, R115, 0x7632, R148 ;  /* 0x0000763273947816 */ /* 0x000fe20000000094 */
[C---:B------:R-:W-:Y:S01]  /*0bb0*/  FADD.FTZ R166, -R170.reuse, R114 ;  /* 0x00000072aaa67221 */ /* 0x040fe20000010100 */
[----:B------:R-:W-:Y:S01]  /*0bc0*/  PRMT R116, R101, 0x7632, R116 ;  /* 0x0000763265747816 */ /* 0x000fe20000000074 */
[----:B------:R-:W-:Y:S01]  /*0bd0*/  FADD.FTZ R132, -R170, R102 ;  /* 0x00000066aa847221 */ /* 0x000fe20000010100 */
[----:B------:R-:W-:Y:S01]  /*0be0*/  SHF.L.U32 R109, R109, 0x10, RZ ;  /* 0x000000106d6d7819 */ /* 0x000fe200000006ff */
[-C--:B------:R-:W-:Y:S01]  /*0bf0*/  FMUL.FTZ R107, R107, R96.reuse ;  /* 0x000000606b6b7220 */ /* 0x080fe20000410000 */
[----:B------:R-:W-:Y:S01]  /*0c00*/  FADD.FTZ R57, R57, R96 ;  /* 0x0000006039397221 */ /* 0x000fe20000010000 */
[----:B------:R-:W-:Y:S01]  /*0c10*/  FFMA.FTZ R25, R106, R96, R25 ;  /* 0x000000606a197223 */ /* 0x000fe20000010019 */
[----:B------:R-:W-:Y:S01]  /*0c20*/  SHF.L.U32 R101, R101, 0x10, RZ ;  /* 0x0000001065657819 */ /* 0x000fe200000006ff */
[C---:B------:R-:W-:Y:S01]  /*0c30*/  FADD.FTZ R104, -R170.reuse, R86 ;  /* 0x00000056aa687221 */ /* 0x040fe20000010100 */
[C---:B------:R-:W-:Y:S01]  /*0c40*/  FADD.FTZ R162, -R170.reuse, R113 ;  /* 0x00000071aaa27221 */ /* 0x040fe20000010100 */
[C---:B------:R-:W-:Y:S01]  /*0c50*/  FADD.FTZ R164, -R170.reuse, R99 ;  /* 0x00000063aaa47221 */ /* 0x040fe20000010100 */
[----:B------:R-:W-:Y:S01]  /*0c60*/  SHF.L.U32 R102, R17, 0x10, RZ ;  /* 0x0000001011667819 */ /* 0x000fe200000006ff */
[----:B------:R-:W-:Y:S01]  /*0c70*/  FADD.FTZ R134, -R170, R105 ;  /* 0x00000069aa867221 */ /* 0x000fe20000010100 */
[----:B------:R-:W-:Y:S01]  /*0c80*/  SHF.L.U32 R111, R159, 0x10, RZ ;  /* 0x000000109f6f7819 */ /* 0x000fe200000006ff */
[----:B------:R-:W-:Y:S01]  /*0c90*/  FMUL.FTZ R99, R95, R126 ;  /* 0x0000007e5f637220 */ /* 0x000fe20000410000 */
[----:B------:R-:W-:Y:S01]  /*0ca0*/  SHF.L.U32 R96, R117, 0x10, RZ ;  /* 0x0000001075607819 */ /* 0x000fe200000006ff */
[----:B------:R-:W-:Y:S01]  /*0cb0*/  IMAD.U32 R113, R160, 0x10000, RZ ;  /* 0x00010000a0717824 */ /* 0x000fe200078e00ff */
[----:B------:R-:W-:Y:S01]  /*0cc0*/  SHF.L.U32 R114, R125, 0x10, RZ ;  /* 0x000000107d727819 */ /* 0x000fe200000006ff */
[C---:B------:R-:W-:Y:S01]  /*0cd0*/  FMUL.FTZ R110, R95.reuse, R110 ;  /* 0x0000006e5f6e7220 */ /* 0x040fe20000410000 */
[----:B------:R-:W-:Y:S01]  /*0ce0*/  FMUL.FTZ R112, R95, R112 ;  /* 0x000000705f707220 */ /* 0x000fe20000410000 */
[----:B------:R-:W-:Y:S01]  /*0cf0*/  SHF.L.U32 R85, R20, 0x10, RZ ;  /* 0x0000001014557819 */ /* 0x000fe200000006ff */
[C---:B------:R-:W-:Y:S01]  /*0d00*/  FADD.FTZ R124, -R170.reuse, R124 ;  /* 0x0000007caa7c7221 */ /* 0x040fe20000010100 */
[----:B------:R-:W-:Y:S01]  /*0d10*/  SHF.L.U32 R115, R115, 0x10, RZ ;  /* 0x0000001073737819 */ /* 0x000fe200000006ff */
[----:B------:R-:W-:Y:S01]  /*0d20*/  FADD.FTZ R128, -R170, R103 ;  /* 0x00000067aa807221 */ /* 0x000fe20000010100 */
[----:B------:R-:W-:-:S02]  /*0d30*/  IMAD.U32 R103, R148, 0x10000, RZ ;  /* 0x0001000094677824 */ /* 0x000fc400078e00ff */
[----:B------:R-:W-:Y:S01]  /*0d40*/  FADD.FTZ R148, -R170, R109 ;  /* 0x0000006daa947221 */ /* 0x000fe20000010100 */
[----:B------:R-:W-:Y:S01]  /*0d50*/  FMUL.FTZ R105, R95, R104 ;  /* 0x000000685f697220 */ /* 0x000fe20000410000 */
[-C--:B------:R-:W-:Y:S01]  /*0d60*/  FMUL.FTZ R102, R102, R101.reuse ;  /* 0x0000006566667220 */ /* 0x080fe20000410000 */
[----:B------:R-:W-:Y:S01]  /*0d70*/  FADD.FTZ R58, R58, R101 ;  /* 0x000000653a3a7221 */ /* 0x000fe20000010000 */
[----:B------:R-:W-:Y:S01]  /*0d80*/  FFMA.FTZ R26, R99, R101, R26 ;  /* 0x00000065631a7223 */ /* 0x000fe2000001001a */
        /* <DEDUP_REMOVED lines=9> */
[C---:B------:R-:W-:Y:S01]  /*0e20*/  FMUL.FTZ R117, R95.reuse, R134 ;  /* 0x000000865f757220 */ /* 0x040fe20000410000 */
[C---:B------:R-:W-:Y:S01]  /*0e30*/  FMUL.FTZ R101, R95.reuse, R124 ;  /* 0x0000007c5f657220 */ /* 0x040fe20000410000 */
[----:B------:R-:W-:Y:S01]  /*0e40*/  FMUL.FTZ R108, R95, R108 ;  /* 0x0000006c5f6c7220 */ /* 0x000fe20000410000 */
[----:B------:R-:W-:Y:S01]  /*0e50*/  FMUL.FTZ R114, R85, R131 ;  /* 0x0000008355727220 */ /* 0x000fe20000410000 */
[----:B------:R-:W-:Y:S01]  /*0e60*/  SHF.L.U32 R96, R133, 0x10, RZ ;  /* 0x0000001085607819 */ /* 0x000fe200000006ff */
[----:B------:R-:W-:Y:S01]  /*0e70*/  FADD.FTZ R168, -R170, R115 ;  /* 0x00000073aaa87221 */ /* 0x000fe20000010100 */
[----:B------:R-:W-:Y:S01]  /*0e80*/  SHF.L.U32 R134, R120, 0x10, RZ ;  /* 0x0000001078867819 */ /* 0x000fe200000006ff */
[----:B------:R-:W-:Y:S01]  /*0e90*/  IMAD.U32 R85, R80, 0x10000, RZ ;  /* 0x0001000050557824 */ /* 0x000fe200078e00ff */
[----:B------:R-:W-:Y:S01]  /*0ea0*/  SHF.L.U32 R127, R153, 0x10, RZ ;  /* 0x00000010997f7819 */ /* 0x000fe200000006ff */
[C---:B------:R-:W-:Y:S01]  /*0eb0*/  FMUL.FTZ R133, R95.reuse, R146 ;  /* 0x000000925f857220 */ /* 0x040fe20000410000 */
[----:B------:R-:W-:Y:S01]  /*0ec0*/  SHF.L.U32 R130, R130, 0x10, RZ ;  /* 0x0000001082827819 */ /* 0x000fe200000006ff */
[C---:B------:R-:W-:Y:S01]  /*0ed0*/  FMUL.FTZ R115, R95.reuse, R128 ;  /* 0x000000805f737220 */ /* 0x040fe20000410000 */
[----:B------:R-:W-:Y:S01]  /*0ee0*/  SHF.L.U32 R86, R140, 0x10, RZ ;  /* 0x000000108c567819 */ /* 0x000fe200000006ff */
[----:B------:R-:W-:Y:S01]  /*0ef0*/  FMUL.FTZ R126, R95, R132 ;  /* 0x000000845f7e7220 */ /* 0x000fe20000410000 */
[----:B------:R-:W-:Y:S01]  /*0f00*/  FADD.FTZ R140, -R170, R84 ;  /* 0x00000054aa8c7221 */ /* 0x000fe20000010100 */
[-C--:B------:R-:W-:Y:S01]  /*0f10*/  FMUL.FTZ R104, R104, R129.reuse ;  /* 0x0000008168687220 */ /* 0x080fe20000410000 */
[----:B------:R-:W-:Y:S01]  /*0f20*/  FADD.FTZ R54, R54, R129 ;  /* 0x0000008136367221 */ /* 0x000fe20000010000 */
[----:B------:R-:W-:Y:S01]  /*0f30*/  FFMA.FTZ R30, R101, R129, R30 ;  /* 0x00000081651e7223 */ /* 0x000fe2000001001e */
[-C--:B------:R-:W-:Y:S01]  /*0f40*/  FMUL.FTZ R109, R109, R116.reuse ;  /* 0x000000746d6d7220 */ /* 0x080fe20000410000 */
[----:B------:R-:W-:Y:S01]  /*0f50*/  FADD.FTZ R59, R59, R116 ;  /* 0x000000743b3b7221 */ /* 0x000fe20000010000 */
[----:B------:R-:W-:Y:S01]  /*0f60*/  FFMA.FTZ R27, R108, R116, R27 ;  /* 0x000000746c1b7223 */ /* 0x000fe2000001001b */
[----:B------:R-:W-:Y:S01]  /*0f70*/  SHF.L.U32 R116, R21, 0x10, RZ ;  /* 0x0000001015747819 */ /* 0x000fe200000006ff */
[----:B------:R-:W-:Y:S01]  /*0f80*/  FMUL.FTZ R128, R95, R136 ;  /* 0x000000885f807220 */ /* 0x000fe20000410000 */
[----:B------:R-:W-:Y:S01]  /*0f90*/  SHF.L.U32 R129, R154, 0x10, RZ ;  /* 0x000000109a817819 */ /* 0x000fe200000006ff */
[-C--:B------:R-:W-:Y:S01]  /*0fa0*/  FMUL.FTZ R134, R134, R85.reuse ;  /* 0x0000005586867220 */ /* 0x080fe20000410000 */
[----:B------:R-:W-:Y:S01]  /*0fb0*/  FADD.FTZ R40, R40, R85 ;  /* 0x0000005528287221 */ /* 0x000fe20000010000 */
[----:B------:R-:W-:Y:S01]  /*0fc0*/  FFMA.FTZ R64, R133, R85, R64 ;  /* 0x0000005585407223 */ /* 0x000fe20000010040 */
[----:B------:R-:W-:Y:S01]  /*0fd0*/  FADD.FTZ R138, -R170, R137 ;  /* 0x00000089aa8a7221 */ /* 0x000fe20000010100 */
[----:B------:R-:W-:Y:S01]  /*0fe0*/  FADD.FTZ R48, R48, R131 ;  /* 0x0000008330307221 */ /* 0x000fe20000010000 */
[----:B------:R-:W-:Y:S01]  /*0ff0*/  FFMA.FTZ R32, R115, R131, R32 ;  /* 0x0000008373207223 */ /* 0x000fe20000010020 */
[-C--:B------:R-:W-:Y:S01]  /*1000*/  FMUL.FTZ R127, R127, R130.reuse ;  /* 0x000000827f7f7220 */ /* 0x080fe20000410000 */
[----:B------:R-:W-:Y:S01]  /*1010*/  FADD.FTZ R49, R49, R130 ;  /* 0x0000008231317221 */ /* 0x000fe20000010000 */
[----:B------:R-:W-:Y:S01]  /*1020*/  FFMA.FTZ R33, R126, R130, R33 ;  /* 0x000000827e217223 */ /* 0x000fe20000010021 */
[----:B------:R-:W-:Y:S01]  /*1030*/  SHF.L.U32 R132, R139, 0x10, RZ ;  /* 0x000000108b847819 */ /* 0x000fe200000006ff */
[----:B------:R-:W-:Y:S01]  /*1040*/  IMAD.U32 R131, R155, 0x10000, RZ ;  /* 0x000100009b837824 */ /* 0x000fe200078e00ff */
[----:B------:R-:W-:Y:S01]  /*1050*/  SHF.L.U32 R85, R81, 0x10, RZ ;  /* 0x0000001051557819 */ /* 0x000fe200000006ff */
[----:B------:R-:W-:Y:S01]  /*1060*/  FMUL.FTZ R130, R95, R140 ;  /* 0x0000008c5f827220 */ /* 0x000fe20000410000 */
[----:B------:R-:W-:Y:S01]  /*1070*/  SHF.L.U32 R136, R121, 0x10, RZ ;  /* 0x0000001079887819 */ /* 0x000fe200000006ff */
[----:B------:R-:W-:Y:S01]  /*1080*/  FMUL.FTZ R137, R95, R162 ;  /* 0x000000a25f897220 */ /* 0x000fe20000410000 */
[----:B------:R-:W-:Y:S01]  /*1090*/  SHF.L.U32 R87, R100, 0x10, RZ ;  /* 0x0000001064577819 */ /* 0x000fe200000006ff */
[----:B------:R-:W-:Y:S01]  /*10a0*/  FADD.FTZ R144, -R170, R86 ;  /* 0x00000056aa907221 */ /* 0x000fe20000010100 */
[----:B------:R-:W-:Y:S01]  /*10b0*/  SHF.L.U32 R100, R16, 0x10, RZ ;  /* 0x0000001010647819 */ /* 0x000fe200000006ff */
[-C--:B------:R-:W-:Y:S01]  /*10c0*/  FMUL.FTZ R116, R116, R135.reuse ;  /* 0x0000008774747220 */ /* 0x080fe20000410000 */
[----:B------:R-:W-:Y:S01]  /*10d0*/  FADD.FTZ R50, R50, R135 ;  /* 0x0000008732327221 */ /* 0x000fe20000010000 */
[----:B------:R-:W-:Y:S01]  /*10e0*/  FFMA.FTZ R34, R117, R135, R34 ;  /* 0x0000008775227223 */ /* 0x000fe20000010022 */
[-C--:B------:R-:W-:Y:S01]  /*10f0*/  FMUL.FTZ R129, R129, R96.reuse ;  /* 0x0000006081817220 */ /* 0x080fe20000410000 */
[----:B------:R-:W-:Y:S01]  /*1100*/  FADD.FTZ R51, R51, R96 ;  /* 0x0000006033337221 */ /* 0x000fe20000010000 */
[----:B------:R-:W-:Y:S01]  /*1110*/  FFMA.FTZ R35, R128, R96, R35 ;  /* 0x0000006080237223 */ /* 0x000fe20000010023 */
[----:B------:R-:W-:Y:S01]  /*1120*/  FMUL.FTZ R119, R95, R138 ;  /* 0x0000008a5f777220 */ /* 0x000fe20000410000 */
[-C--:B------:R-:W-:Y:S01]  /*1130*/  FMUL.FTZ R131, R131, R132.reuse ;  /* 0x0000008483837220 */ /* 0x080fe20000410000 */
[----:B------:R-:W-:Y:S01]  /*1140*/  FADD.FTZ R45, R45, R132 ;  /* 0x000000842d2d7221 */ /* 0x000fe20000010000 */
[----:B------:R-:W-:Y:S01]  /*1150*/  FFMA.FTZ R69, R130, R132, R69 ;  /* 0x0000008482457223 */ /* 0x000fe20000010045 */
[----:B------:R-:W-:Y:S01]  /*1160*/  SHF.L.U32 R135, R156, 0x10, RZ ;  /* 0x000000109c877819 */ /* 0x000fe200000006ff */
[----:B------:R-:W-:Y:S01]  /*1170*/  FADD.FTZ R42, R42, R85 ;  /* 0x000000552a2a7221 */ /* 0x000fe20000010000 */
[----:B------:R-:W-:Y:S01]  /*1180*/  SHF.L.U32 R96, R143, 0x10, RZ ;  /* 0x000000108f607819 */ /* 0x000fe200000006ff */
[-C--:B------:R-:W-:Y:S01]  /*1190*/  FFMA.FTZ R66, R137, R85.reuse, R66 ;  /* 0x0000005589427223 */ /* 0x080fe20000010042 */
[----:B------:R-:W-:Y:S01]  /*11a0*/  FMUL.FTZ R136, R136, R85 ;  /* 0x0000005588887220 */ /* 0x000fe20000410000 */
[C---:B------:R-:W-:Y:S01]  /*11b0*/  FMUL.FTZ R132, R95.reuse, R144 ;  /* 0x000000905f847220 */ /* 0x040fe20000410000 */
[----:B------:R-:W-:Y:S01]  /*11c0*/  SHF.L.U32 R85, R82, 0x10, RZ ;  /* 0x0000001052557819 */ /* 0x000fe200000006ff */
[----:B------:R-:W-:Y:S01]  /*11d0*/  FMUL.FTZ R100, R100, R87 ;  /* 0x0000005764647220 */ /* 0x000fe20000410000 */
[----:B------:R-:W-:Y:S01]  /*11e0*/  SHF.L.U32 R138, R122, 0x10, RZ ;  /* 0x000000107a8a7819 */ /* 0x000fe200000006ff */
[----:B------:R-:W-:Y:S01]  /*11f0*/  FMUL.FTZ R139, R95, R166 ;  /* 0x000000a65f8b7220 */ /* 0x000fe20000410000 */
[----:B------:R-:W-:Y:S01]  /*1200*/  FADD.FTZ R47, R47, R96 ;  /* 0x000000602f2f7221 */ /* 0x000fe20000010000 */
[-C--:B------:R-:W-:Y:S01]  /*1210*/  FFMA.FTZ R71, R132, R96.reuse, R71 ;  /* 0x0000006084477223 */ /* 0x080fe20000010047 */
[----:B------:R-:W-:Y:S01]  /*1220*/  FMUL.FTZ R135, R135, R96 ;  /* 0x0000006087877220 */ /* 0x000fe20000410000 */
[----:B------:R-:W-:Y:S01]  /*1230*/  FADD.FTZ R36, R36, R85 ;  /* 0x0000005524247221 */ /* 0x000fe20000010000 */
[-C--:B------:R-:W-:Y:S01]  /*1240*/  FFMA.FTZ R60, R139, R85.reuse, R60 ;  /* 0x000000558b3c7223 */ /* 0x080fe2000001003c */
[----:B------:R-:W-:Y:S01]  /*1250*/  FMUL.FTZ R138, R138, R85 ;  /* 0x000000558a8a7220 */ /* 0x000fe20000410000 */
[----:B------:R-:W-:Y:S01]  /*1260*/  FADD.FTZ R96, RZ, R100 ;  /* 0x00000064ff607221 */ /* 0x000fe20000010000 */
[C---:B------:R-:W-:Y:S01]  /*1270*/  FFMA.FTZ R85, R3.reuse, R100, RZ ;  /* 0x0000006403557223 */ /* 0x040fe200000100ff */
[----:B------:R-:W-:Y:S01]  /*1280*/  FADD.FTZ R56, R56, R87 ;  /* 0x0000005738387221 */ /* 0x000fe20000010000 */
[----:B------:R-:W-:Y:S01]  /*1290*/  FFMA.FTZ R24, R3, R87, R24 ;  /* 0x0000005703187223 */ /* 0x000fe20000010018 */
[----:B------:R-:W-:Y:S01]  /*12a0*/  FADD.FTZ R87, R96, R107 ;  /* 0x0000006b60577221 */ /* 0x000fe20000010000 */
[----:B------:R-:W-:Y:S01]  /*12b0*/  FFMA.FTZ R96, R106, R107, R85 ;  /* 0x0000006b6a607223 */ /* 0x000fe20000010055 */
[----:B------:R-:W-:Y:S01]  /*12c0*/  FADD.FTZ R84, -R170, R103 ;  /* 0x00000067aa547221 */ /* 0x000fe20000010100 */
[----:B------:R-:W-:Y:S01]  /*12d0*/  SHF.L.U32 R103, R18, 0x10, RZ ;  /* 0x0000001012677819 */ /* 0x000fe200000006ff */
[----:B------:R-:W-:Y:S01]  /*12e0*/  FADD.FTZ R140, R87, R102 ;  /* 0x00000066578c7221 */ /* 0x000fe20000010000 */
[----:B------:R-:W-:Y:S01]  /*12f0*/  FFMA.FTZ R85, R99, R102, R96 ;  /* 0x0000006663557223 */ /* 0x000fe20000010060 */
[----:B------:R-:W-:-:S02]  /*1300*/  FMUL.FTZ R125, R95, R142 ;  /* 0x0000008e5f7d7220 */ /* 0x000fc40000410000 */
[----:B------:R-:W-:Y:S01]  /*1310*/  FMUL.FTZ R103, R103, R118 ;  /* 0x0000007667677220 */ /* 0x000fe20000410000 */
[----:B------:R-:W-:Y:S01]  /*1320*/  FADD.FTZ R96, R140, R109 ;  /* 0x0000006d8c607221 */ /* 0x000fe20000010000 */
[----:B------:R-:W-:Y:S01]  /*1330*/  FFMA.FTZ R142, R108, R109, R85 ;  /* 0x0000006d6c8e7223 */ /* 0x000fe20000010055 */
[----:B------:R-:W-:Y:S01]  /*1340*/  SHF.L.U32 R87, R123, 0x10, RZ ;  /* 0x000000107b577819 */ /* 0x000fe200000006ff */
[----:B------:R-:W-:Y:S02]  /*1350*/  IMAD.U32 R143, R83, 0x10000, RZ ;  /* 0x00010000538f7824 */ /* 0x000fe400078e00ff */
[----:B------:R-:W-:Y:S01]  /*1360*/  FADD.FTZ R96, R96, R103 ;  /* 0x0000006760607221 */ /* 0x000fe20000010000 */
[----:B------:R-:W-:Y:S01]  /*1370*/  FFMA.FTZ R85, R105, R103, R142 ;  /* 0x0000006769557223 */ /* 0x000fe2000001008e */
[----:B------:R-:W-:Y:S01]  /*1380*/  PRMT R81, R80, 0x7632, R81 ;  /* 0x0000763250517816 */ /* 0x000fe20000000051 */
[----:B------:R-:W-:Y:S01]  /*1390*/  FMUL.FTZ R140, R87, R143 ;  /* 0x0000008f578c7220 */ /* 0x000fe20000410000 */
[----:B------:R-:W-:Y:S01]  /*13a0*/  FADD.FTZ R87, R96, R111 ;  /* 0x0000006f60577221 */ /* 0x000fe20000010000 */
[----:B------:R-:W-:Y:S01]  /*13b0*/  FFMA.FTZ R80, R110, R111, R85 ;  /* 0x0000006f6e507223 */ /* 0x000fe20000010055 */
[----:B------:R-:W-:-:S02]  /*13c0*/  PRMT R82, R81, 0x7632, R82 ;  /* 0x0000763251527816 */ /* 0x000fc40000000052 */
[----:B------:R-:W-:Y:S01]  /*13d0*/  SHF.L.U32 R144, R81, 0x10, RZ ;  /* 0x0000001051907819 */ /* 0x000fe200000006ff */
[----:B------:R-:W-:Y:S01]  /*13e0*/  FADD.FTZ R96, R87, R104 ;  /* 0x0000006857607221 */ /* 0x000fe20000010000 */
[----:B------:R-:W-:-:S03]  /*13f0*/  FFMA.FTZ R81, R101, R104, R80 ;  /* 0x0000006865517223 */ /* 0x000fc60000010050 */
[----:B------:R-:W-:Y:S01]  /*1400*/  FADD.FTZ R85, R96, R113 ;  /* 0x0000007160557221 */ /* 0x000fe20000010000 */
        /* <DEDUP_REMOVED lines=8> */
[----:B------:R-:W-:Y:S01]  /*1490*/  FADD.FTZ R96, R85, R116 ;  /* 0x0000007455607221 */ /* 0x000fe20000010000 */
[----:B------:R-:W-:-:S03]  /*14a0*/  FFMA.FTZ R81, R117, R116, R80 ;  /* 0x0000007475517223 */ /* 0x000fc60000010050 */
[----:B------:R-:W-:Y:S01]  /*14b0*/  FMUL.FTZ R118, R118, R141 ;  /* 0x0000008d76767220 */ /* 0x000fe20000410000 */
[----:B------:R-:W-:Y:S01]  /*14c0*/  FADD.FTZ R85, R96, R129 ;  /* 0x0000008160557221 */ /* 0x000fe20000010000 */
[----:B------:R-:W-:Y:S01]  /*14d0*/  FFMA.FTZ R80, R128, R129, R81 ;  /* 0x0000008180507223 */ /* 0x000fe20000010051 */
[----:B------:R-:W-:Y:S02]  /*14e0*/  IMAD.U32 R124, R23, 0x10000, RZ ;  /* 0x00010000177c7824 */ /* 0x000fe400078e00ff */
[----:B------:R-:W-:Y:S01]  /*14f0*/  FADD.FTZ R96, R85, R118 ;  /* 0x0000007655607221 */ /* 0x000fe20000010000 */
[C---:B------:R-:W-:Y:S01]  /*1500*/  FFMA.FTZ R81, R119.reuse, R118, R80 ;  /* 0x0000007677517223 */ /* 0x040fe20000010050 */
[----:B------:R-:W-:Y:S01]  /*1510*/  FMUL.FTZ R124, R124, R145 ;  /* 0x000000917c7c7220 */ /* 0x000fe20000410000 */
[----:B------:R-:W-:Y:S01]  /*1520*/  FADD.FTZ R44, R44, R141 ;  /* 0x0000008d2c2c7221 */ /* 0x000fe20000010000 */
[----:B------:R-:W-:Y:S01]  /*1530*/  FADD.FTZ R85, R96, R131 ;  /* 0x0000008360557221 */ /* 0x000fe20000010000 */
[----:B------:R-:W-:Y:S01]  /*1540*/  FFMA.FTZ R68, R119, R141, R68 ;  /* 0x0000008d77447223 */ /* 0x000fe20000010044 */
[----:B------:R-:W-:Y:S01]  /*1550*/  FFMA.FTZ R80, R130, R131, R81 ;  /* 0x0000008382507223 */ /* 0x000fe20000010051 */
[----:B------:R-:W-:Y:S01]  /*1560*/  FMUL.FTZ R141, R95, R168 ;  /* 0x000000a85f8d7220 */ /* 0x000fe20000410000 */
[----:B------:R-:W-:-:S02]  /*1570*/  SHF.L.U32 R146, R82, 0x10, RZ ;  /* 0x0000001052927819 */ /* 0x000fc400000006ff */
[----:B------:R-:W-:Y:S01]  /*1580*/  PRMT R83, R82, 0x7632, R83 ;  /* 0x0000763252537816 */ /* 0x000fe20000000053 */
[----:B------:R-:W-:Y:S01]  /*1590*/  FADD.FTZ R82, R85, R124 ;  /* 0x0000007c55527221 */ /* 0x000fe20000010000 */
[----:B------:R-:W-:Y:S01]  /*15a0*/  FFMA.FTZ R81, R125, R124, R80 ;  /* 0x0000007c7d517223 */ /* 0x000fe20000010050 */
[----:B------:R-:W-:Y:S01]  /*15b0*/  FADD.FTZ R38, R38, R143 ;  /* 0x0000008f26267221 */ /* 0x000fe20000010000 */
[----:B------:R-:W-:Y:S01]  /*15c0*/  FFMA.FTZ R62, R141, R143, R62 ;  /* 0x0000008f8d3e7223 */ /* 0x000fe2000001003e */
[----:B------:R-:W-:Y:S02]  /*15d0*/  SHF.L.U32 R143, R2, 0x10, RZ ;  /* 0x00000010028f7819 */ /* 0x000fe400000006ff */
[C---:B------:R-:W-:Y:S02]  /*15e0*/  PRMT R80, R83.reuse, 0x7632, R80 ;  /* 0x0000763253507816 */ /* 0x040fe40000000050 */
[----:B------:R-:W-:Y:S01]  /*15f0*/  SHF.L.U32 R96, R83, 0x10, RZ ;  /* 0x0000001053607819 */ /* 0x000fe200000006ff */
[----:B------:R-:W-:Y:S01]  /*1600*/  FADD.FTZ R83, R82, R135 ;  /* 0x0000008752537221 */ /* 0x000fe20000010000 */
[----:B------:R-:W-:Y:S01]  /*1610*/  FFMA.FTZ R82, R132, R135, R81 ;  /* 0x0000008784527223 */ /* 0x000fe20000010051 */
[----:B------:R-:W-:Y:S01]  /*1620*/  SHF.L.U32 R162, R80, 0x10, RZ ;  /* 0x0000001050a27819 */ /* 0x000fe200000006ff */
[----:B------:R-:W-:Y:S01]  /*1630*/  FMUL.FTZ R143, R143, R144 ;  /* 0x000000908f8f7220 */ /* 0x000fe20000410000 */
[----:B------:R-:W-:Y:S01]  /*1640*/  FADD.FTZ R80, R83, R134 ;  /* 0x0000008653507221 */ /* 0x000fe20000010000 */
[----:B------:R-:W-:Y:S01]  /*1650*/  FMUL.FTZ R142, R95, R148 ;  /* 0x000000945f8e7220 */ /* 0x000fe20000410000 */
[----:B------:R-:W-:Y:S01]  /*1660*/  FFMA.FTZ R81, R133, R134, R82 ;  /* 0x0000008685517223 */ /* 0x000fe20000010052 */
[----:B------:R-:W-:Y:S01]  /*1670*/  FADD.FTZ R46, R46, R145 ;  /* 0x000000912e2e7221 */ /* 0x000fe20000010000 */
[----:B------:R-:W-:Y:S01]  /*1680*/  FFMA.FTZ R70, R125, R145, R70 ;  /* 0x000000917d467223 */ /* 0x000fe20000010046 */
[----:B------:R-:W-:Y:S01]  /*1690*/  FADD.FTZ R83, R80, R143 ;  /* 0x0000008f50537221 */ /* 0x000fe20000010000 */
[----:B------:R-:W-:-:S02]  /*16a0*/  IMAD.U32 R145, R150, 0x10000, RZ ;  /* 0x0001000096917824 */ /* 0x000fc400078e00ff */
[C---:B------:R-:W-:Y:S01]  /*16b0*/  FFMA.FTZ R80, R142.reuse, R143, R81 ;  /* 0x0000008f8e507223 */ /* 0x040fe20000010051 */
[----:B------:R-:W-:Y:S01]  /*16c0*/  SHF.L.U32 R147, R147, 0x10, RZ ;  /* 0x0000001093937819 */ /* 0x000fe200000006ff */
[----:B------:R-:W-:Y:S01]  /*16d0*/  FADD.FTZ R41, R41, R144 ;  /* 0x0000009029297221 */ /* 0x000fe20000010000 */
[----:B------:R-:W-:Y:S01]  /*16e0*/  FFMA.FTZ R65, R142, R144, R65 ;  /* 0x000000908e417223 */ /* 0x000fe20000010041 */
[----:B------:R-:W-:Y:S01]  /*16f0*/  FMUL.FTZ R144, R95, R164 ;  /* 0x000000a45f907220 */ /* 0x000fe20000410000 */
[----:B------:R-:W-:Y:S01]  /*1700*/  FMUL.FTZ R145, R145, R146 ;  /* 0x0000009291917220 */ /* 0x000fe20000410000 */
[----:B------:R-:W-:Y:S01]  /*1710*/  FADD.FTZ R82, R83, R136 ;  /* 0x0000008853527221 */ /* 0x000fe20000010000 */
[----:B------:R-:W-:Y:S01]  /*1720*/  FFMA.FTZ R81, R137, R136, R80 ;  /* 0x0000008889517223 */ /* 0x000fe20000010050 */
[----:B------:R-:W-:Y:S01]  /*1730*/  FADD.FTZ R86, -R170, R147 ;  /* 0x00000093aa567221 */ /* 0x000fe20000010100 */
[----:B------:R-:W-:Y:S01]  /*1740*/  SHF.L.U32 R147, R151, 0x10, RZ ;  /* 0x0000001097937819 */ /* 0x000fe200000006ff */
[----:B------:R-:W-:Y:S01]  /*1750*/  FADD.FTZ R83, R82, R145 ;  /* 0x0000009152537221 */ /* 0x000fe20000010000 */
[C---:B------:R-:W-:Y:S01]  /*1760*/  FFMA.FTZ R80, R144.reuse, R145, R81 ;  /* 0x0000009190507223 */ /* 0x040fe20000010051 */
[----:B------:R-:W-:Y:S01]  /*1770*/  FADD.FTZ R43, R43, R146 ;  /* 0x000000922b2b7221 */ /* 0x000fe20000010000 */
[----:B------:R-:W-:Y:S01]  /*1780*/  FFMA.FTZ R67, R144, R146, R67 ;  /* 0x0000009290437223 */ /* 0x000fe20000010043 */
[----:B------:R-:W-:Y:S01]  /*1790*/  FMUL.FTZ R146, R95, R86 ;  /* 0x000000565f927220 */ /* 0x000fe20000410000 */
[----:B------:R-:W-:Y:S01]  /*17a0*/  FMUL.FTZ R147, R147, R96 ;  /* 0x0000006093937220 */ /* 0x000fe20000410000 */
[----:B------:R-:W-:Y:S01]  /*17b0*/  FADD.FTZ R82, R83, R138 ;  /* 0x0000008a53527221 */ /* 0x000fe20000010000 */
[----:B------:R-:W-:-:S03]  /*17c0*/  FFMA.FTZ R81, R139, R138, R80 ;  /* 0x0000008a8b517223 */ /* 0x000fc60000010050 */
[----:B------:R-:W-:Y:S01]  /*17d0*/  FADD.FTZ R83, R82, R147 ;  /* 0x0000009352537221 */ /* 0x000fe20000010000 */
[C---:B------:R-:W-:Y:S01]  /*17e0*/  FFMA.FTZ R80, R146.reuse, R147, R81 ;  /* 0x0000009392507223 */ /* 0x040fe20000010051 */
        /* <DEDUP_REMOVED lines=11> */
.L_x_595:
[----:B-----5:R-:W-:Y:S01]  /*18a0*/  ISETP.GE.AND P2, PT, R97, 0x1, PT ;  /* 0x000000016100780c */ /* 0x020fe20003f46270 */
[----:B------:R-:W-:Y:S01]  /*18b0*/  IMAD.U32 R98, RZ, RZ, UR7 ;  /* 0x00000007ff627e24 */ /* 0x000fe2000f8e00ff */
[----:B------:R-:W-:Y:S02]  /*18c0*/  ISETP.NE.U32.AND P0, PT, RZ, UR6, PT ;  /* 0x00000006ff007c0c */ /* 0x000fe4000bf05070 */
[----:B------:R-:W-:Y:S02]  /*18d0*/  CS2R R82, SRZ ;  /* 0x0000000000527805 */ /* 0x000fe4000001ff00 */
[----:B------:R-:W-:-:S07]  /*18e0*/  ISETP.NE.AND.EX P0, PT, R98, RZ, PT, P0 ;  /* 0x000000ff6200720c */ /* 0x000fce0003f05300 */
[----:B------:R-:W0:Y:S01]  /*18f0*/  @P2 LDC R81, c[0x0][0x388] ;  /* 0x0000e200ff512b82 */ /* 0x000e220000000800 */
[----:B------:R-:W-:-:S07]  /*1900*/  @P2 IADD3 R80, PT, PT, R97, -0x1, RZ ;  /* 0xffffffff61502810 */ /* 0x000fce0007ffe0ff */
[----:B------:R-:W1:Y:S01]  /*1910*/  @!P0 LDC.64 R92, c[0x0][0x3b0] ;  /* 0x0000ec00ff5c8b82 */ /* 0x000e620000000a00 */
[----:B0-----:R-:W-:-:S05]  /*1920*/  @P2 IMAD R80, R80, R81, RZ ;  /* 0x0000005150502224 */ /* 0x001fca00078e02ff */
[----:B------:R-:W-:-:S04]  /*1930*/  @P2 SHF.R.S32.HI R81, RZ, 0x1f, R80 ;  /* 0x0000001fff512819 */ /* 0x000fc80000011450 */
[----:B------:R-:W-:-:S04]  /*1940*/  @P2 LEA.HI R81, R81, R80, RZ, 0x3 ;  /* 0x0000005051512211 */ /* 0x000fc800078f18ff */
[----:B------:R-:W-:-:S04]  /*1950*/  @P2 LEA.HI.SX32 R83, R81, R96, 0x1d ;  /* 0x0000006051532211 */ /* 0x000fc800078feaff */
[C---:B------:R-:W-:Y:S01]  /*1960*/  @!P0 IADD3 R91, PT, PT, R83.reuse, 0x100, RZ ;  /* 0x00000100535b8810 */ /* 0x040fe20007ffe0ff */
[C---:B-1----:R-:W-:Y:S01]  /*1970*/  @!P0 IMAD.WIDE.U32 R88, R83.reuse, 0x8, R92 ;  /* 0x0000000853588825 */ /* 0x042fe200078e005c */
[----:B------:R-:W-:-:S03]  /*1980*/  @!P0 IADD3 R81, PT, PT, R83, 0x200, RZ ;  /* 0x0000020053518810 */ /* 0x000fc60007ffe0ff */
[--C-:B------:R-:W-:Y:S02]  /*1990*/  @!P0 IMAD.WIDE.U32 R90, R91, 0x8, R92.reuse ;  /* 0x000000085b5a8825 */ /* 0x100fe400078e005c */
[----:B------:R-:W5:Y:S02]  /*19a0*/  @!P0 LDG.E.64 R88, desc[UR12][R88.64] ;  /* 0x0000000c58588981 */ /* 0x000f64000c1e1b00 */
[----:B------:R-:W-:Y:S02]  /*19b0*/  @!P0 IMAD.WIDE.U32 R92, R81, 0x8, R92 ;  /* 0x00000008515c8825 */ /* 0x000fe400078e005c */
[----:B------:R-:W5:Y:S04]  /*19c0*/  @!P0 LDG.E.64 R90, desc[UR12][R90.64] ;  /* 0x0000000c5a5a8981 */ /* 0x000f68000c1e1b00 */
[----:B------:R-:W5:Y:S01]  /*19d0*/  @!P0 LDG.E.64 R92, desc[UR12][R92.64] ;  /* 0x0000000c5c5c8981 */ /* 0x000f62000c1e1b00 */
[----:B------:R-:W-:Y:S01]  /*19e0*/  MOV R81, RZ ;  /* 0x000000ff00517202 */ /* 0x000fe20000000f00 */
[----:B------:R-:W-:Y:S06]  /*19f0*/  @!P0 BRA `(.L_x_596) ;  /* 0x0000000000588947 */ /* 0x000fec0003800000 */
[----:B------:R-:W0:Y:S01]  /*1a00*/  LDC.64 R4, c[0x0][0x438] ;  /* 0x00010e00ff047b82 */ /* 0x000e220000000a00 */
[----:B------:R-:W-:Y:S01]  /*1a10*/  IMAD R8, R0, UR15, RZ ;  /* 0x0000000f00087c24 */ /* 0x000fe2000f8e02ff */
[C---:B-----5:R-:W-:Y:S01]  /*1a20*/  IADD3 R93, PT, PT, R83.reuse, 0x200, RZ ;  /* 0x00000200535d7810 */ /* 0x060fe20007ffe0ff */
[----:B------:R-:W-:-:S03]  /*1a30*/  VIADD R91, R83, 0x100 ;  /* 0x00000100535b7836 */ /* 0x000fc60000000000 */
[----:B------:R-:W-:Y:S02]  /*1a40*/  SHF.R.S32.HI R9, RZ, 0x1f, R8 ;  /* 0x0000001fff097819 */ /* 0x000fe40000011408 */
[----:B------:R-:W1:Y:S02]  /*1a50*/  LDC.64 R6, c[0x0][0x3b0] ;  /* 0x0000ec00ff067b82 */ /* 0x000e640000000a00 */
[----:B------:R-:W-:-:S04]  /*1a60*/  LEA.HI R9, R9, R8, RZ, 0x3 ;  /* 0x0000000809097211 */ /* 0x000fc800078f18ff */
[----:B------:R-:W-:-:S04]  /*1a70*/  LEA.HI.SX32 R13, R9, R96, 0x1d ;  /* 0x00000060090d7211 */ /* 0x000fc800078feaff */
[C---:B------:R-:W-:Y:S02]  /*1a80*/  IADD3 R9, PT, PT, R13.reuse, 0x100, RZ ;  /* 0x000001000d097810 */ /* 0x040fe40007ffe0ff */
[C---:B------:R-:W-:Y:S01]  /*1a90*/  IADD3 R11, PT, PT, R13.reuse, 0x200, RZ ;  /* 0x000002000d0b7810 */ /* 0x040fe20007ffe0ff */
[----:B0-----:R-:W-:-:S04]  /*1aa0*/  IMAD.WIDE.U32 R12, R13, 0x10, R4 ;  /* 0x000000100d0c7825 */ /* 0x001fc800078e0004 */
[----:B------:R-:W-:Y:S02]  /*1ab0*/  IMAD.WIDE.U32 R8, R9, 0x10, R4 ;  /* 0x0000001009087825 */ /* 0x000fe400078e0004 */
[----:B------:R-:W5:Y:S02]  /*1ac0*/  LDG.E.128 R12, desc[UR12][R12.64] ;  /* 0x0000000c0c0c7981 */ /* 0x000f64000c1e1d00 */
[----:B-1----:R-:W-:-:S04]  /*1ad0*/  IMAD.WIDE.U32 R88, R83, 0x8, R6 ;  /* 0x0000000853587825 */ /* 0x002fc800078e0006 */
[--C-:B------:R-:W-:Y:S02]  /*1ae0*/  IMAD.WIDE.U32 R90, R91, 0x8, R6.reuse ;  /* 0x000000085b5a7825 */ /* 0x100fe400078e0006 */
[----:B------:R-:W5:Y:S02]  /*1af0*/  LDG.E.64 R88, desc[UR12][R88.64] ;  /* 0x0000000c58587981 */ /* 0x000f64000c1e1b00 */
[----:B------:R-:W-:Y:S02]  /*1b00*/  IMAD.WIDE.U32 R92, R93, 0x8, R6 ;  /* 0x000000085d5c7825 */ /* 0x000fe400078e0006 */
[----:B------:R-:W5:Y:S02]  /*1b10*/  LDG.E.64 R90, desc[UR12][R90.64] ;  /* 0x0000000c5a5a7981 */ /* 0x000f64000c1e1b00 */
[----:B------:R-:W-:Y:S02]  /*1b20*/  IMAD.WIDE.U32 R4, R11, 0x10, R4 ;  /* 0x000000100b047825 */ /* 0x000fe400078e0004 */
[----:B------:R-:W5:Y:S04]  /*1b30*/  LDG.E.64 R92, desc[UR12][R92.64] ;  /* 0x0000000c5c5c7981 */ /* 0x000f68000c1e1b00 */
[----:B------:R-:W5:Y:S04]  /*1b40*/  LDG.E.128 R8, desc[UR12][R8.64] ;  /* 0x0000000c08087981 */ /* 0x000f68000c1e1d00 */
[----:B------:R-:W5:Y:S02]  /*1b50*/  LDG.E.128 R4, desc[UR12][R4.64] ;  /* 0x0000000c04047981 */ /* 0x000f64000c1e1d00 */
.L_x_596:
        /* <DEDUP_REMOVED lines=32> */
.L_x_598:
[----:B------:R-:W-:Y:S05]  /*1d60*/  BSYNC.RECONVERGENT B0 ;  /* 0x0000000000007941 */ /* 0x000fea0003800200 */
.L_x_597:
[----:B------:R-:W1:Y:S08]  /*1d70*/  S2UR UR5, SR_CgaCtaId ;  /* 0x00000000000579c3 */ /* 0x000e700000008800 */
[----:B------:R-:W-:Y:S01]  /*1d80*/  BAR.SYNC.DEFER_BLOCKING 0x0 ;  /* 0x0000000000007b1d */ /* 0x000fe20000010000 */
[----:B------:R-:W-:Y:S02]  /*1d90*/  ISETP.NE.U32.AND P0, PT, RZ, UR6, PT ;  /* 0x00000006ff007c0c */ /* 0x000fe4000bf05070 */
[----:B------:R-:W-:-:S02]  /*1da0*/  ISETP.NE.AND P3, PT, RZ, UR11, PT ;  /* 0x0000000bff007c0c */ /* 0x000fc4000bf65270 */
[----:B------:R-:W-:Y:S01]  /*1db0*/  ISETP.NE.AND.EX P0, PT, R98, RZ, PT, P0 ;  /* 0x000000ff6200720c */ /* 0x000fe20003f05300 */
        /* <DEDUP_REMOVED lines=10> */
[----:B0-----:R-:W-:Y:S01]  /*1e60*/  FADD.FTZ R161, RZ, R84 ;  /* 0x00000054ffa17221 */ /* 0x001fe20000010000 */
[----:B------:R-:W-:-:S03]  /*1e70*/  FADD.FTZ R84, RZ, R85 ;  /* 0x00000055ff547221 */ /* 0x000fc60000010000 */
[----:B------:R-:W-:Y:S01]  /*1e80*/  FADD.FTZ R161, R86, R161 ;  /* 0x000000a156a17221 */ /* 0x000fe20000010000 */
[----:B------:R-:W-:-:S03]  /*1e90*/  FADD.FTZ R84, R87, R84 ;  /* 0x0000005457547221 */ /* 0x000fc60000010000 */
[----:B-1----:R-:W-:Y:S01]  /*1ea0*/  FADD.FTZ R161, R161, R80 ;  /* 0x00000050a1a17221 */ /* 0x002fe20000010000 */
[----:B------:R-:W-:Y:S02]  /*1eb0*/  FADD.FTZ R80, R84, R81 ;  /* 0x0000005154507221 */ /* 0x000fe40000010000 */
[----:B------:R-:W0:Y:S01]  /*1ec0*/  LDS.128 R84, [UR5] ;  /* 0x00000005ff547984 */ /* 0x000e220008000c00 */
[----:B------:R-:W-:Y:S01]  /*1ed0*/  UIADD3 UR5, UPT, UPT, UR4, 0x6070, URZ ;  /* 0x0000607004057890 */ /* 0x000fe2000fffe0ff */
[----:B------:R-:W-:Y:S01]  /*1ee0*/  FADD.FTZ R161, R82, R161 ;  /* 0x000000a152a17221 */ /* 0x000fe20000010000 */
[----:B------:R-:W-:Y:S01]  /*1ef0*/  @!UP1 UIADD3 UR5, UPT, UPT, UR4, 0x6030, URZ ;  /* 0x0000603004059890 */ /* 0x000fe2000fffe0ff */
[----:B------:R-:W-:Y:S02]  /*1f00*/  FADD.FTZ R80, R83, R80 ;  /* 0x0000005053507221 */ /* 0x000fe40000010000 */
[----:B0-----:R-:W-:Y:S02]  /*1f10*/  FADD.FTZ R161, R161, R84 ;  /* 0x00000054a1a17221 */ /* 0x001fe40000010000 */
[----:B------:R-:W-:-:S04]  /*1f20*/  FADD.FTZ R84, R80, R85 ;  /* 0x0000005550547221 */ /* 0x000fc80000010000 */
[----:B------:R-:W0:Y:S01]  /*1f30*/  LDS.128 R80, [UR5] ;  /* 0x00000005ff507984 */ /* 0x000e220008000c00 */
[----:B------:R-:W1:Y:S01]  /*1f40*/  LDC R85, c[0x0][0x388] ;  /* 0x0000e200ff557b82 */ /* 0x000e620000000800 */
[----:B------:R-:W-:Y:S01]  /*1f50*/  FADD.FTZ R161, R86, R161 ;  /* 0x000000a156a17221 */ /* 0x000fe20000010000 */
[----:B------:R-:W-:Y:S01]  /*1f60*/  @P2 IADD3 R86, PT, PT, R97, -0x1, RZ ;  /* 0xffffffff61562810 */ /* 0x000fe20007ffe0ff */
[----:B------:R-:W-:Y:S01]  /*1f70*/  FADD.FTZ R84, R87, R84 ;  /* 0x0000005457547221 */ /* 0x000fe20000010000 */
[----:B-----5:R-:W-:Y:S02]  /*1f80*/  PRMT R87, R13, 0x7632, R87 ;  /* 0x000076320d577816 */ /* 0x020fe40000000057 */
[----:B------:R-:W-:Y:S01]  /*1f90*/  PRMT R97, R12, 0x7632, R97 ;  /* 0x000076320c617816 */ /* 0x000fe20000000061 */
[-C--:B-1----:R-:W-:Y:S02]  /*1fa0*/  @P2 IMAD R86, R86, R85.reuse, RZ ;  /* 0x0000005556562224 */ /* 0x082fe400078e02ff */
[----:B------:R-:W-:-:S02]  /*1fb0*/  IMAD R85, R0, R85, RZ ;  /* 0x0000005500557224 */ /* 0x000fc400078e02ff */
[----:B0-----:R-:W-:Y:S01]  /*1fc0*/  FADD.FTZ R161, R161, R80 ;  /* 0x00000050a1a17221 */ /* 0x001fe20000010000 */
[----:B------:R-:W-:Y:S01]  /*1fd0*/  FADD.FTZ R84, R84, R81 ;  /* 0x0000005154547221 */ /* 0x000fe20000010000 */
[----:B------:R-:W-:Y:S01]  /*1fe0*/  @P2 SHF.R.S32.HI R81, RZ, 0x1f, R86 ;  /* 0x0000001fff512819 */ /* 0x000fe20000011456 */
[----:B------:R-:W-:Y:S02]  /*1ff0*/  IMAD.MOV.U32 R80, RZ, RZ, RZ ;  /* 0x000000ffff507224 */ /* 0x000fe400078e00ff */
[----:B------:R-:W-:Y:S01]  /*2000*/  FADD.FTZ R161, R82, R161 ;  /* 0x000000a152a17221 */ /* 0x000fe20000010000 */
[----:B------:R-:W-:Y:S01]  /*2010*/  FADD.FTZ R82, R83, R84 ;  /* 0x0000005453527221 */ /* 0x000fe20000010000 */
[----:B------:R-:W-:Y:S02]  /*2020*/  @P2 LEA.HI R81, R81, R86, RZ, 0x3 ;  /* 0x0000005651512211 */ /* 0x000fe400078f18ff */
[----:B------:R-:W-:Y:S01]  /*2030*/  SHF.R.S32.HI R84, RZ, 0x1f, R85 ;  /* 0x0000001fff547819 */ /* 0x000fe20000011455 */
[----:B------:R-:W-:Y:S01]  /*2040*/  FMUL.FTZ R83, R161, UR14 ;  /* 0x0000000ea1537c20 */ /* 0x000fe20008410000 */
[----:B------:R-:W-:Y:S01]  /*2050*/  @P2 LEA.HI.SX32 R80, R81, R96, 0x1d ;  /* 0x0000006051502211 */ /* 0x000fe200078feaff */
[----:B------:R-:W-:Y:S01]  /*2060*/  FMUL.FTZ R82, R82, UR14 ;  /* 0x0000000e52527c20 */ /* 0x000fe20008410000 */
[----:B------:R-:W-:-:S02]  /*2070*/  LEA.HI R81, R84, R85, RZ, 0x3 ;  /* 0x0000005554517211 */ /* 0x000fc400078f18ff */
[----:B------:R-:W-:Y:S02]  /*2080*/  FSEL R83, R83, RZ, !P3 ;  /* 0x000000ff53537208 */ /* 0x000fe40005800000 */
[----:B------:R-:W-:Y:S02]  /*2090*/  LEA.HI.SX32 R81, R81, R96, 0x1d ;  /* 0x0000006051517211 */ /* 0x000fe400078feaff */
[----:B------:R-:W-:Y:S02]  /*20a0*/  PRMT R84, R4, 0x7632, R84 ;  /* 0x0000763204547816 */ /* 0x000fe40000000054 */
[----:B------:R-:W-:Y:S02]  /*20b0*/  PRMT R85, R15, 0x7632, R85 ;  /* 0x000076320f557816 */ /* 0x000fe40000000055 */
[----:B------:R-:W-:Y:S01]  /*20c0*/  PRMT R86, R14, 0x7632, R86 ;  /* 0x000076320e567816 */ /* 0x000fe20000000056 */
[----:B------:R-:W-:Y:S06]  /*20d0*/  @P0 BRA `(.L_x_599) ;  /* 0x0000000c00180947 */ /* 0x000fec0003800000 */
        /* <DEDUP_REMOVED lines=17> */
.L_x_601:
        /* <DEDUP_REMOVED lines=12> */
.L_x_602:
        /* <DEDUP_REMOVED lines=12> */
.L_x_603:
        /* <DEDUP_REMOVED lines=12> */
.L_x_604:
        /* <DEDUP_REMOVED lines=12> */
.L_x_605:
        /* <DEDUP_REMOVED lines=12> */
.L_x_606:
        /* <DEDUP_REMOVED lines=12> */
.L_x_607:
[----:B------:R-:W-:Y:S05]  /*2670*/  @!P2 BRA `(.L_x_608) ;  /* 0x0000001000a8a947 */ /* 0x000fea0003800000 */
[----:B------:R-:W-:Y:S01]  /*2680*/  FFMA.FTZ R86, R112, R82, R83 ;  /* 0x0000005270567223 */ /* 0x000fe20000010053 */
[----:B------:R-:W-:Y:S02]  /*2690*/  ISETP.GT.AND P1, PT, R94, RZ, PT ;  /* 0x000000ff5e00720c */ /* 0x000fe40003f24270 */
[----:B------:R-:W-:Y:S01]  /*26a0*/  ISETP.GE.U32.AND P0, PT, R88, RZ, PT ;  /* 0x000000ff5800720c */ /* 0x000fe20003f06070 */
[----:B------:R-:W-:-:S03]  /*26b0*/  FADD.FTZ R86, R113, -R86 ;  /* 0x8000005671567221 */ /* 0x000fc60000010000 */
[----:B------:R-:W-:Y:S01]  /*26c0*/  ISETP.GE.U32.AND.EX P0, PT, R89, 0x1000000, PT, P0 ;  /* 0x010000005900780c */ /* 0x000fe20003f06100 */
[----:B------:R-:W-:-:S05]  /*26d0*/  FMUL.FTZ R86, R95, R86 ;  /* 0x000000565f567220 */ /* 0x000fca0000410000 */
[----:B------:R-:W-:-:S05]  /*26e0*/  FSEL R86, R86, RZ, P1 ;  /* 0x000000ff56567208 */ /* 0x000fca0000800000 */
[----:B------:R-:W-:-:S04]  /*26f0*/  FMUL.FTZ R86, R86, UR17 ;  /* 0x0000001156567c20 */ /* 0x000fc80008410000 */
[----:B------:R-:W-:-:S05]  /*2700*/  FMUL.FTZ R86, R86, UR16 ;  /* 0x0000001056567c20 */ /* 0x000fca0008410000 */
[----:B------:R-:W-:-:S04]  /*2710*/  FSEL R86, R86, RZ, P0 ;  /* 0x000000ff56567208 */ /* 0x000fc80000000000 */
[----:B------:R-:W-:-:S04]  /*2720*/  F2FP.BF16.F32.PACK_AB R86, RZ, R86 ;  /* 0x00000056ff56723e */ /* 0x000fc800000010ff */
[----:B------:R-:W-:Y:S01]  /*2730*/  PRMT R75, R75, 0x5410, R86 ;  /* 0x000054104b4b7816 */ /* 0x000fe20000000056 */
[----:B------:R-:W-:Y:S06]  /*2740*/  BRA `(.L_x_608) ;  /* 0x0000001000747947 */ /* 0x000fec0003800000 */
.L_x_600:
[-CC-:B------:R-:W-:Y:S01]  /*2750*/  FFMA.FTZ R78, R106, R82.reuse, R83.reuse ;  /* 0x000000526a4e7223 */ /* 0x180fe20000010053 */
[-CC-:B------:R-:W-:Y:S01]  /*2760*/  FFMA.FTZ R77, R3, R82.reuse, R83.reuse ;  /* 0x00000052034d7223 */ /* 0x180fe20000010053 */
[-CC-:B------:R-:W-:Y:S01]  /*2770*/  FFMA.FTZ R79, R99, R82.reuse, R83.reuse ;  /* 0x00000052634f7223 */ /* 0x180fe20000010053 */
[----:B------:R-:W-:Y:S01]  /*2780*/  FFMA.FTZ R162, R108, R82, R83 ;  /* 0x000000526ca27223 */ /* 0x000fe20000010053 */
[----:B------:R-:W-:Y:S01]  /*2790*/  FADD.FTZ R78, R107, -R78 ;  /* 0x8000004e6b4e7221 */ /* 0x000fe20000010000 */
[----:B------:R-:W-:Y:S01]  /*27a0*/  FADD.FTZ R76, R100, -R77 ;  /* 0x8000004d644c7221 */ /* 0x000fe20000010000 */
[----:B------:R-:W-:Y:S01]  /*27b0*/  ISETP.GT.AND P0, PT, R94, RZ, PT ;  /* 0x000000ff5e00720c */ /* 0x000fe20003f04270 */
[----:B------:R-:W-:Y:S01]  /*27c0*/  FADD.FTZ R86, R102, -R79 ;  /* 0x8000004f66567221 */ /* 0x000fe20000010000 */
[C---:B------:R-:W-:Y:S01]  /*27d0*/  FMUL.FTZ R78, R95.reuse, R78 ;  /* 0x0000004e5f4e7220 */ /* 0x040fe20000410000 */
[----:B------:R-:W-:Y:S01]  /*27e0*/  FMUL.FTZ R76, R95, R76 ;  /* 0x0000004c5f4c7220 */ /* 0x000fe20000410000 */
        /* <DEDUP_REMOVED lines=12> */
.L_x_609:
[----:B------:R-:W-:Y:S05]  /*28b0*/  @!P2 BRA `(.L_x_610) ;  /* 0x000000000018a947 */ /* 0x000fea0003800000 */
[----:B------:R-:W-:Y:S01]  /*28c0*/  FMUL.FTZ R76, R78, UR17 ;  /* 0x000000114e4c7c20 */ /* 0x000fe20008410000 */
[----:B------:R-:W-:-:S03]  /*28d0*/  LOP3.LUT P1, RZ, R88, 0xff00, RZ, 0xc0, !PT ;  /* 0x0000ff0058ff7812 */ /* 0x000fc6000782c0ff */
[----:B------:R-:W-:-:S05]  /*28e0*/  FMUL.FTZ R76, R76, UR16 ;  /* 0x000000104c4c7c20 */ /* 0x000fca0008410000 */
[----:B------:R-:W-:-:S04]  /*28f0*/  FSEL R76, R76, RZ, P1 ;  /* 0x000000ff4c4c7208 */ /* 0x000fc80000800000 */
[----:B------:R-:W-:-:S04]  /*2900*/  F2FP.BF16.F32.PACK_AB R76, RZ, R76 ;  /* 0x0000004cff4c723e */ /* 0x000fc800000010ff */
[----:B------:R-:W-:-:S07]  /*2910*/  PRMT R72, R72, 0x5410, R76 ;  /* 0x0000541048487816 */ /* 0x000fce000000004c */
.L_x_610:
        /* <DEDUP_REMOVED lines=10> */
.L_x_611:
        /* <DEDUP_REMOVED lines=8> */
.L_x_612:
        /* <DEDUP_REMOVED lines=8> */
[C---:B------:R-:W-:Y:S01]  /*2ac0*/  FMUL.FTZ R86, R95.reuse, R86 ;  /* 0x000000565f567220 */ /* 0x040fe20000410000 */
[C---:B------:R-:W-:Y:S01]  /*2ad0*/  FMUL.FTZ R78, R95.reuse, R78 ;  /* 0x0000004e5f4e7220 */ /* 0x040fe20000410000 */
[C---:B------:R-:W-:Y:S01]  /*2ae0*/  FMUL.FTZ R162, R95.reuse, R162 ;  /* 0x000000a25fa27220 */ /* 0x040fe20000410000 */
[----:B------:R-:W-:-:S02]  /*2af0*/  FMUL.FTZ R164, R95, R164 ;  /* 0x000000a45fa47220 */ /* 0x000fc40000410000 */
        /* <DEDUP_REMOVED lines=9> */
.L_x_613:
[----:B------:R-:W-:Y:S05]  /*2b90*/  @!P2 BRA `(.L_x_614) ;  /* 0x000000000018a947 */ /* 0x000fea0003800000 */
[----:B------:R-:W-:Y:S01]  /*2ba0*/  FMUL.FTZ R78, R86, UR17 ;  /* 0x00000011564e7c20 */ /* 0x000fe20008410000 */
[----:B------:R-:W-:-:S03]  /*2bb0*/  LOP3.LUT P1, RZ, R89, 0xff00, RZ, 0xc0, !PT ;  /* 0x0000ff0059ff7812 */ /* 0x000fc6000782c0ff */
[----:B------:R-:W-:-:S05]  /*2bc0*/  FMUL.FTZ R78, R78, UR16 ;  /* 0x000000104e4e7c20 */ /* 0x000fca0008410000 */
[----:B------:R-:W-:-:S04]  /*2bd0*/  FSEL R78, R78, RZ, P1 ;  /* 0x000000ff4e4e7208 */ /* 0x000fc80000800000 */
[----:B------:R-:W-:-:S04]  /*2be0*/  F2FP.BF16.F32.PACK_AB R78, RZ, R78 ;  /* 0x0000004eff4e723e */ /* 0x000fc800000010ff */
[----:B------:R-:W-:-:S07]  /*2bf0*/  PRMT R74, R74, 0x5410, R78 ;  /* 0x000054104a4a7816 */ /* 0x000fce000000004e */
.L_x_614:
        /* <DEDUP_REMOVED lines=10> */
.L_x_615:
        /* <DEDUP_REMOVED lines=10> */
.L_x_599:
        /* <DEDUP_REMOVED lines=17> */
.L_x_617:
        /* <DEDUP_REMOVED lines=11> */
.L_x_618:
        /* <DEDUP_REMOVED lines=11> */
.L_x_619:
        /* <DEDUP_REMOVED lines=11> */
.L_x_620:
        /* <DEDUP_REMOVED lines=11> */
.L_x_621:
        /* <DEDUP_REMOVED lines=11> */
.L_x_622:
        /* <DEDUP_REMOVED lines=11> */
.L_x_623:
[----:B------:R-:W-:Y:S05]  /*3270*/  @!P2 BRA `(.L_x_608) ;  /* 0x0000000400a8a947 */ /* 0x000fea0003800000 */
[----:B------:R-:W-:Y:S01]  /*3280*/  @P0 FFMA.FTZ R162, R112, R82, R83 ;  /* 0x0000005270a20223 */ /* 0x000fe20000010053 */
[----:B------:R-:W-:-:S03]  /*3290*/  SHF.L.U32 R86, R85, 0x10, RZ ;  /* 0x0000001055567819 */ /* 0x000fc600000006ff */
        /* <DEDUP_REMOVED lines=10> */
.L_x_616:
[----:B------:R-:W-:Y:S01]  /*3340*/  ISETP.GT.AND P3, PT, R94, RZ, PT ;  /* 0x000000ff5e00720c */ /* 0x000fe20003f64270 */
[----:B------:R-:W-:Y:S01]  /*3350*/  IMAD.U32 R79, R86, 0x10000, RZ ;  /* 0x00010000564f7824 */ /* 0x000fe200078e00ff */
[----:B------:R-:W-:Y:S02]  /*3360*/  SHF.L.U32 R78, R97, 0x10, RZ ;  /* 0x00000010614e7819 */ /* 0x000fe400000006ff */
[----:B------:R-:W-:Y:S02]  /*3370*/  SHF.L.U32 R87, R87, 0x10, RZ ;  /* 0x0000001057577819 */ /* 0x000fe400000006ff */
[----:B------:R-:W-:Y:S02]  /*3380*/  SHF.L.U32 R162, R13, 0x10, RZ ;  /* 0x000000100da27819 */ /* 0x000fe400000006ff */
[----:B------:R-:W-:-:S05]  /*3390*/  SHF.L.U32 R86, R14, 0x10, RZ ;  /* 0x000000100e567819 */ /* 0x000fca00000006ff */
[-CC-:B------:R-:W-:Y:S01]  /*33a0*/  @P3 FFMA.FTZ R76, R106, R82.reuse, R83.reuse ;  /* 0x000000526a4c3223 */ /* 0x180fe20000010053 */
[-CC-:B------:R-:W-:Y:S01]  /*33b0*/  @P3 FFMA.FTZ R77, R99, R82.reuse, R83.reuse ;  /* 0x00000052634d3223 */ /* 0x180fe20000010053 */
[----:B------:R-:W-:Y:S02]  /*33c0*/  @P3 FFMA.FTZ R164, R110, R82, R83 ;  /* 0x000000526ea43223 */ /* 0x000fe40000010053 */
[----:B------:R-:W-:Y:S01]  /*33d0*/  @P3 FADD.FTZ R76, R107, -R76 ;  /* 0x8000004c6b4c3221 */ /* 0x000fe20000010000 */
[----:B------:R-:W-:Y:S01]  /*33e0*/  @P3 FADD.FTZ R77, R102, -R77 ;  /* 0x8000004d664d3221 */ /* 0x000fe20000010000 */
[----:B------:R-:W-:Y:S02]  /*33f0*/  @P3 FADD.FTZ R164, R111, -R164 ;  /* 0x800000a46fa43221 */ /* 0x000fe40000010000 */
[C---:B------:R-:W-:Y:S01]  /*3400*/  @P3 FFMA.FTZ R78, R95.reuse, R76, R78 ;  /* 0x0000004c5f4e3223 */ /* 0x040fe2000001004e */
[-CC-:B------:R-:W-:Y:S01]  /*3410*/  @P3 FFMA.FTZ R76, R108, R82.reuse, R83.reuse ;  /* 0x000000526c4c3223 */ /* 0x180fe20000010053 */
[----:B------:R-:W-:Y:S01]  /*3420*/  @P3 FFMA.FTZ R162, R95, R77, R162 ;  /* 0x0000004d5fa23223 */ /* 0x000fe200000100a2 */
[----:B------:R-:W-:Y:S01]  /*3430*/  @P1 FFMA.FTZ R77, R3, R82, R83 ;  /* 0x00000052034d1223 */ /* 0x000fe20000010053 */
[----:B------:R-:W-:Y:S01]  /*3440*/  @P3 FFMA.FTZ R79, R95, R164, R79 ;  /* 0x000000a45f4f3223 */ /* 0x000fe2000001004f */
[----:B------:R-:W-:-:S02]  /*3450*/  @P3 FADD.FTZ R76, R109, -R76 ;  /* 0x8000004c6d4c3221 */ /* 0x000fc40000010000 */
[----:B------:R-:W-:Y:S02]  /*3460*/  @P1 FADD.FTZ R77, R100, -R77 ;  /* 0x8000004d644d1221 */ /* 0x000fe40000010000 */
[----:B------:R-:W-:Y:S01]  /*3470*/  @P3 FFMA.FTZ R87, R95, R76, R87 ;  /* 0x0000004c5f573223 */ /* 0x000fe20000010057 */
[----:B------:R-:W-:-:S04]  /*3480*/  @P3 FFMA.FTZ R76, R105, R82, R83 ;  /* 0x00000052694c3223 */ /* 0x000fc80000010053 */
[----:B------:R-:W-:-:S04]  /*3490*/  @P3 FADD.FTZ R76, R103, -R76 ;  /* 0x8000004c674c3221 */ /* 0x000fc80000010000 */
[----:B------:R-:W-:Y:S01]  /*34a0*/  @P3 FFMA.FTZ R86, R95, R76, R86 ;  /* 0x0000004c5f563223 */ /* 0x000fe20000010056 */
[----:B------:R-:W-:-:S05]  /*34b0*/  SHF.L.U32 R76, R12, 0x10, RZ ;  /* 0x000000100c4c7819 */ /* 0x000fca00000006ff */
        /* <DEDUP_REMOVED lines=8> */
.L_x_624:
[-CC-:B------:R-:W-:Y:S01]  /*3540*/  @P3 FFMA.FTZ R77, R101, R82.reuse, R83.reuse ;  /* 0x00000052654d3223 */ /* 0x180fe20000010053 */
[----:B------:R-:W-:Y:S01]  /*3550*/  @P3 FFMA.FTZ R168, R112, R82, R83 ;  /* 0x0000005270a83223 */ /* 0x000fe20000010053 */
[----:B------:R-:W-:Y:S02]  /*3560*/  SHF.L.U32 R164, R15, 0x10, RZ ;  /* 0x000000100fa47819 */ /* 0x000fe400000006ff */
[----:B------:R-:W-:Y:S01]  /*3570*/  SHF.L.U32 R166, R85, 0x10, RZ ;  /* 0x0000001055a67819 */ /* 0x000fe200000006ff */
[----:B------:R-:W-:Y:S01]  /*3580*/  @P3 FADD.FTZ R77, R104, -R77 ;  /* 0x8000004d684d3221 */ /* 0x000fe20000010000 */
[----:B------:R-:W-:Y:S01]  /*3590*/  @P3 FADD.FTZ R168, R113, -R168 ;  /* 0x800000a871a83221 */ /* 0x000fe20000010000 */
[----:B------:R-:W-:Y:S02]  /*35a0*/  F2FP.BF16.F32.PACK_AB R76, R78, R76 ;  /* 0x0000004c4e4c723e */ /* 0x000fe400000010ff */
        /* <DEDUP_REMOVED lines=9> */
.L_x_625:
[----:B------:R-:W-:Y:S05]  /*3640*/  @!P2 BRA `(.L_x_626) ;  /* 0x000000000018a947 */ /* 0x000fea0003800000 */
[----:B------:R-:W-:Y:S01]  /*3650*/  FMUL.FTZ R77, R162, UR17 ;  /* 0x00000011a24d7c20 */ /* 0x000fe20008410000 */
[----:B------:R-:W-:-:S03]  /*3660*/  LOP3.LUT P0, RZ, R88, 0xff0000, RZ, 0xc0, !PT ;  /* 0x00ff000058ff7812 */ /* 0x000fc6000780c0ff */
[----:B------:R-:W-:-:S05]  /*3670*/  FMUL.FTZ R77, R77, UR16 ;  /* 0x000000104d4d7c20 */ /* 0x000fca0008410000 */
[----:B------:R-:W-:-:S04]  /*3680*/  FSEL R77, R77, RZ, P0 ;  /* 0x000000ff4d4d7208 */ /* 0x000fc80000000000 */
[----:B------:R-:W-:-:S04]  /*3690*/  F2FP.BF16.F32.PACK_AB R77, RZ, R77 ;  /* 0x0000004dff4d723e */ /* 0x000fc800000010ff */
[----:B------:R-:W-:-:S07]  /*36a0*/  PRMT R73, R77, 0x7610, R73 ;  /* 0x000076104d497816 */ /* 0x000fce0000000049 */
.L_x_626:
        /* <DEDUP_REMOVED lines=8> */
.L_x_627:
[----:B------:R-:W-:Y:S05]  /*3730*/  @!P2 BRA `(.L_x_628) ;  /* 0x000000000018a947 */ /* 0x000fea0003800000 */
[----:B------:R-:W-:Y:S01]  /*3740*/  FMUL.FTZ R78, R86, UR17 ;  /* 0x00000011564e7c20 */ /* 0x000fe20008410000 */
[----:B------:R-:W-:-:S03]  /*3750*/  LOP3.LUT P0, RZ, R89, 0xff, RZ, 0xc0, !PT ;  /* 0x000000ff59ff7812 */ /* 0x000fc6000780c0ff */
[----:B------:R-:W-:-:S05]  /*3760*/  FMUL.FTZ R78, R78, UR16 ;  /* 0x000000104e4e7c20 */ /* 0x000fca0008410000 */
[----:B------:R-:W-:-:S04]  /*3770*/  FSEL R78, R78, RZ, P0 ;  /* 0x000000ff4e4e7208 */ /* 0x000fc80000000000 */
[----:B------:R-:W-:-:S04]  /*3780*/  F2FP.BF16.F32.PACK_AB R78, RZ, R78 ;  /* 0x0000004eff4e723e */ /* 0x000fc800000010ff */
[----:B------:R-:W-:-:S07]  /*3790*/  PRMT R74, R78, 0x7610, R74 ;  /* 0x000076104e4a7816 */ /* 0x000fce000000004a */
.L_x_628:
        /* <DEDUP_REMOVED lines=8> */
.L_x_629:
[----:B------:R-:W-:Y:S05]  /*3820*/  @!P2 BRA `(.L_x_630) ;  /* 0x000000000018a947 */ /* 0x000fea0003800000 */
[----:B------:R-:W-:Y:S01]  /*3830*/  FMUL.FTZ R79, R164, UR17 ;  /* 0x00000011a44f7c20 */ /* 0x000fe20008410000 */
[----:B------:R-:W-:-:S03]  /*3840*/  LOP3.LUT P0, RZ, R89, 0xff0000, RZ, 0xc0, !PT ;  /* 0x00ff000059ff7812 */ /* 0x000fc6000780c0ff */
[----:B------:R-:W-:-:S05]  /*3850*/  FMUL.FTZ R79, R79, UR16 ;  /* 0x000000104f4f7c20 */ /* 0x000fca0008410000 */
[----:B------:R-:W-:-:S04]  /*3860*/  FSEL R79, R79, RZ, P0 ;  /* 0x000000ff4f4f7208 */ /* 0x000fc80000000000 */
[----:B------:R-:W-:-:S04]  /*3870*/  F2FP.BF16.F32.PACK_AB R79, RZ, R79 ;  /* 0x0000004fff4f723e */ /* 0x000fc800000010ff */
[----:B------:R-:W-:-:S07]  /*3880*/  PRMT R75, R79, 0x7610, R75 ;  /* 0x000076104f4b7816 */ /* 0x000fce000000004b */
.L_x_630:
        /* <DEDUP_REMOVED lines=9> */
.L_x_608:
[----:B------:R-:W-:Y:S01]  /*3920*/  ISETP.NE.U32.AND P0, PT, RZ, UR4, PT ;  /* 0x00000004ff007c0c */ /* 0x000fe2000bf05070 */
[----:B------:R-:W0:Y:S01]  /*3930*/  @P2 LDC.64 R88, c[0x0][0x468] ;  /* 0x00011a00ff582b82 */ /* 0x000e220000000a00 */
[----:B------:R-:W-:Y:S02]  /*3940*/  ISETP.NE.U32.AND P1, PT, RZ, UR6, PT ;  /* 0x00000006ff007c0c */ /* 0x000fe4000bf25070 */
[----:B------:R-:W-:Y:S02]  /*3950*/  ISETP.NE.AND.EX P0, PT, RZ, UR5, PT, P0 ;  /* 0x00000005ff007c0c */ /* 0x000fe4000bf05300 */
[----:B------:R-:W-:-:S11]  /*3960*/  ISETP.NE.AND.EX P1, PT, R98, RZ, PT, P1 ;  /* 0x000000ff6200720c */ /* 0x000fd60003f25310 */
[----:B------:R-:W1:Y:S01]  /*3970*/  @P0 LDC.64 R86, c[0x0][0x478] ;  /* 0x00011e00ff560b82 */ /* 0x000e620000000a00 */
[----:B0-----:R-:W-:-:S04]  /*3980*/  @P2 IMAD.WIDE.U32 R88, R80, 0x10, R88 ;  /* 0x0000001050582825 */ /* 0x001fc800078e0058 */
[----:B-1----:R-:W-:-:S05]  /*3990*/  @P0 IMAD.WIDE.U32 R86, R81, 0x10, R86 ;  /* 0x0000001051560825 */ /* 0x002fca00078e0056 */
[----:B------:R0:W-:Y:S04]  /*39a0*/  @P0 STG.E.128 desc[UR12][R86.64], R76 ;  /* 0x0000004c56000986 */ /* 0x0001e8000c101d0c */
[----:B------:R0:W-:Y:S01]  /*39b0*/  @P2 STG.E.128 desc[UR12][R88.64], R72 ;  /* 0x0000004858002986 */ /* 0x0001e2000c101d0c */
[----:B------:R-:W-:Y:S05]  /*39c0*/  @!P1 BRA `(.L_x_631) ;  /* 0x0000000c000c9947 */ /* 0x000fea0003800000 */
[----:B------:R-:W-:Y:S05]  /*39d0*/  @!P0 BRA `(.L_x_632) ;  /* 0x00000004008c8947 */ /* 0x000fea0003800000 */
[----:B------:R-:W-:Y:S02]  /*39e0*/  ISETP.GT.AND P3, PT, R94, RZ, PT ;  /* 0x000000ff5e00720c */ /* 0x000fe40003f64270 */
[----:B0-----:R-:W-:Y:S02]  /*39f0*/  PRMT R76, R8, 0x7632, R76 ;  /* 0x00007632084c7816 */ /* 0x001fe4000000004c */
[----:B------:R-:W-:Y:S02]  /*3a00*/  SHF.L.U32 R88, R10, 0x10, RZ ;  /* 0x000000100a587819 */ /* 0x000fe400000006ff */
[----:B------:R-:W-:Y:S02]  /*3a10*/  SHF.L.U32 R78, R76, 0x10, RZ ;  /* 0x000000104c4e7819 */ /* 0x000fe400000006ff */
[----:B------:R-:W-:Y:S02]  /*3a20*/  PRMT R76, R9, 0x7632, R76 ;  /* 0x00007632094c7816 */ /* 0x000fe4000000004c */
[----:B------:R-:W-:-:S03]  /*3a30*/  SHF.L.U32 R98, R11, 0x10, RZ ;  /* 0x000000100b627819 */ /* 0x000fc600000006ff */
[----:B------:R-:W-:Y:S02]  /*3a40*/  IMAD.U32 R79, R76, 0x10000, RZ ;  /* 0x000100004c4f7824 */ /* 0x000fe400078e00ff */
[-CC-:B------:R-:W-:Y:S01]  /*3a50*/  @P3 FFMA.FTZ R86, R126, R82.reuse, R83.reuse ;  /* 0x000000527e563223 */ /* 0x180fe20000010053 */
[-CC-:B------:R-:W-:Y:S01]  /*3a60*/  @P3 FFMA.FTZ R76, R128, R82.reuse, R83.reuse ;  /* 0x00000052804c3223 */ /* 0x180fe20000010053 */
[----:B------:R-:W-:Y:S02]  /*3a70*/  @P3 FFMA.FTZ R77, R117, R82, R83 ;  /* 0x00000052754d3223 */ /* 0x000fe40000010053 */
[----:B------:R-:W-:Y:S01]  /*3a80*/  @P3 FADD.FTZ R86, R127, -R86 ;  /* 0x800000567f563221 */ /* 0x000fe20000010000 */
[----:B------:R-:W-:Y:S01]  /*3a90*/  @P3 FADD.FTZ R76, R129, -R76 ;  /* 0x8000004c814c3221 */ /* 0x000fe20000010000 */
[----:B------:R-:W-:Y:S02]  /*3aa0*/  @P3 FADD.FTZ R77, R116, -R77 ;  /* 0x8000004d744d3221 */ /* 0x000fe40000010000 */
[C---:B------:R-:W-:Y:S01]  /*3ab0*/  @P3 FFMA.FTZ R78, R95.reuse, R86, R78 ;  /* 0x000000565f4e3223 */ /* 0x040fe2000001004e */
[----:B------:R-:W-:Y:S01]  /*3ac0*/  @P3 FFMA.FTZ R79, R95, R76, R79 ;  /* 0x0000004c5f4f3223 */ /* 0x000fe2000001004f */
[----:B------:R-:W-:-:S02]  /*3ad0*/  SHF.L.U32 R86, R9, 0x10, RZ ;  /* 0x0000001009567819 */ /* 0x000fc400000006ff */
[----:B------:R-:W-:-:S03]  /*3ae0*/  PRMT R76, R10, 0x7632, R76 ;  /* 0x000076320a4c7816 */ /* 0x000fc6000000004c */
[----:B------:R-:W-:Y:S01]  /*3af0*/  @P3 FFMA.FTZ R86, R95, R77, R86 ;  /* 0x0000004d5f563223 */ /* 0x000fe20000010056 */
[----:B------:R-:W-:Y:S01]  /*3b00*/  SHF.L.U32 R85, R76, 0x10, RZ ;  /* 0x000000104c557819 */ /* 0x000fe200000006ff */
[-CC-:B------:R-:W-:Y:S01]  /*3b10*/  @P3 FFMA.FTZ R76, R130, R82.reuse, R83.reuse ;  /* 0x00000052824c3223 */ /* 0x180fe20000010053 */
[----:B------:R-:W-:-:S03]  /*3b20*/  @P3 FFMA.FTZ R77, R119, R82, R83 ;  /* 0x00000052774d3223 */ /* 0x000fc60000010053 */
[----:B------:R-:W-:Y:S01]  /*3b30*/  @P3 FADD.FTZ R76, R131, -R76 ;  /* 0x8000004c834c3221 */ /* 0x000fe20000010000 */
[----:B------:R-:W-:-:S03]  /*3b40*/  @P3 FADD.FTZ R77, R118, -R77 ;  /* 0x8000004d764d3221 */ /* 0x000fc60000010000 */
[C---:B------:R-:W-:Y:S01]  /*3b50*/  @P3 FFMA.FTZ R85, R95.reuse, R76, R85 ;  /* 0x0000004c5f553223 */ /* 0x040fe20000010055 */
[----:B------:R-:W-:Y:S01]  /*3b60*/  @P3 FFMA.FTZ R88, R95, R77, R88 ;  /* 0x0000004d5f583223 */ /* 0x000fe20000010058 */
[----:B------:R-:W-:Y:S01]  /*3b70*/  PRMT R76, R11, 0x7632, R76 ;  /* 0x000076320b4c7816 */ /* 0x000fe2000000004c */
[----:B------:R-:W-:-:S03]  /*3b80*/  @P3 FFMA.FTZ R77, R125, R82, R83 ;  /* 0x000000527d4d3223 */ /* 0x000fc60000010053 */
[----:B------:R-:W-:Y:S01]  /*3b90*/  SHF.L.U32 R87, R76, 0x10, RZ ;  /* 0x000000104c577819 */ /* 0x000fe200000006ff */
[----:B------:R-:W-:Y:S01]  /*3ba0*/  @P3 FADD.FTZ R77, R124, -R77 ;  /* 0x8000004d7c4d3221 */ /* 0x000fe20000010000 */
[----:B------:R-:W-:-:S03]  /*3bb0*/  @P3 FFMA.FTZ R76, R132, R82, R83 ;  /* 0x00000052844c3223 */ /* 0x000fc60000010053 */
[----:B------:R-:W-:Y:S01]  /*3bc0*/  @P3 FFMA.FTZ R98, R95, R77, R98 ;  /* 0x0000004d5f623223 */ /* 0x000fe20000010062 */
[----:B------:R-:W-:Y:S01]  /*3bd0*/  @P3 FADD.FTZ R76, R135, -R76 ;  /* 0x8000004c874c3221 */ /* 0x000fe20000010000 */
[----:B------:R-:W-:-:S03]  /*3be0*/  @P3 FFMA.FTZ R77, R115, R82, R83 ;  /* 0x00000052734d3223 */ /* 0x000fc60000010053 */
[----:B------:R-:W-:Y:S01]  /*3bf0*/  @P3 FFMA.FTZ R87, R95, R76, R87 ;  /* 0x0000004c5f573223 */ /* 0x000fe20000010057 */
[----:B------:R-:W-:Y:S01]  /*3c00*/  @P3 FADD.FTZ R77, R114, -R77 ;  /* 0x8000004d724d3221 */ /* 0x000fe20000010000 */
[----:B------:R-:W-:-:S04]  /*3c10*/  IMAD.U32 R76, R8, 0x10000, RZ ;  /* 0x00010000084c7824 */ /* 0x000fc800078e00ff */
        /* <DEDUP_REMOVED lines=8> */
.L_x_633:
        /* <DEDUP_REMOVED lines=8> */
.L_x_634:
[----:B------:R-:W-:Y:S05]  /*3d20*/  @!P2 BRA `(.L_x_635) ;  /* 0x000000000018a947 */ /* 0x000fea0003800000 */
[----:B------:R-:W-:Y:S01]  /*3d30*/  FMUL.FTZ R77, R86, UR17 ;  /* 0x00000011564d7c20 */ /* 0x000fe20008410000 */
[----:B------:R-:W-:-:S03]  /*3d40*/  LOP3.LUT P3, RZ, R90, 0xff0000, RZ, 0xc0, !PT ;  /* 0x00ff00005aff7812 */ /* 0x000fc6000786c0ff */
[----:B------:R-:W-:-:S05]  /*3d50*/  FMUL.FTZ R77, R77, UR16 ;  /* 0x000000104d4d7c20 */ /* 0x000fca0008410000 */
[----:B------:R-:W-:-:S04]  /*3d60*/  FSEL R77, R77, RZ, P3 ;  /* 0x000000ff4d4d7208 */ /* 0x000fc80001800000 */
[----:B------:R-:W-:-:S04]  /*3d70*/  F2FP.BF16.F32.PACK_AB R77, RZ, R77 ;  /* 0x0000004dff4d723e */ /* 0x000fc800000010ff */
[----:B------:R-:W-:-:S07]  /*3d80*/  PRMT R73, R77, 0x7610, R73 ;  /* 0x000076104d497816 */ /* 0x000fce0000000049 */
.L_x_635:
        /* <DEDUP_REMOVED lines=8> */
.L_x_636:
[----:B------:R-:W-:Y:S05]  /*3e10*/  @!P2 BRA `(.L_x_637) ;  /* 0x000000000018a947 */ /* 0x000fea0003800000 */
[----:B------:R-:W-:Y:S01]  /*3e20*/  FMUL.FTZ R78, R88, UR17 ;  /* 0x00000011584e7c20 */ /* 0x000fe20008410000 */
[----:B------:R-:W-:-:S03]  /*3e30*/  LOP3.LUT P3, RZ, R91, 0xff, RZ, 0xc0, !PT ;  /* 0x000000ff5bff7812 */ /* 0x000fc6000786c0ff */
[----:B------:R-:W-:-:S05]  /*3e40*/  FMUL.FTZ R78, R78, UR16 ;  /* 0x000000104e4e7c20 */ /* 0x000fca0008410000 */
[----:B------:R-:W-:-:S04]  /*3e50*/  FSEL R78, R78, RZ, P3 ;  /* 0x000000ff4e4e7208 */ /* 0x000fc80001800000 */
[----:B------:R-:W-:-:S04]  /*3e60*/  F2FP.BF16.F32.PACK_AB R78, RZ, R78 ;  /* 0x0000004eff4e723e */ /* 0x000fc800000010ff */
[----:B------:R-:W-:-:S07]  /*3e70*/  PRMT R74, R78, 0x7610, R74 ;  /* 0x000076104e4a7816 */ /* 0x000fce000000004a */
.L_x_637:
        /* <DEDUP_REMOVED lines=8> */
.L_x_638:
[----:B------:R-:W-:Y:S05]  /*3f00*/  @!P2 BRA `(.L_x_639) ;  /* 0x000000000018a947 */ /* 0x000fea0003800000 */
[----:B------:R-:W-:Y:S01]  /*3f10*/  FMUL.FTZ R79, R98, UR17 ;  /* 0x00000011624f7c20 */ /* 0x000fe20008410000 */
[----:B------:R-:W-:-:S03]  /*3f20*/  LOP3.LUT P3, RZ, R91, 0xff0000, RZ, 0xc0, !PT ;  /* 0x00ff00005bff7812 */ /* 0x000fc6000786c0ff */
[----:B------:R-:W-:-:S05]  /*3f30*/  FMUL.FTZ R79, R79, UR16 ;  /* 0x000000104f4f7c20 */ /* 0x000fca0008410000 */
[----:B------:R-:W-:-:S04]  /*3f40*/  FSEL R79, R79, RZ, P3 ;  /* 0x000000ff4f4f7208 */ /* 0x000fc80001800000 */
[----:B------:R-:W-:-:S04]  /*3f50*/  F2FP.BF16.F32.PACK_AB R79, RZ, R79 ;  /* 0x0000004fff4f723e */ /* 0x000fc800000010ff */
[----:B------:R-:W-:-:S07]  /*3f60*/  PRMT R75, R79, 0x7610, R75 ;  /* 0x000076104f4b7816 */ /* 0x000fce000000004b */
.L_x_639:
        /* <DEDUP_REMOVED lines=10> */
.L_x_632:
[----:B------:R-:W-:Y:S01]  /*4010*/  ISETP.GT.AND P3, PT, R94, RZ, PT ;  /* 0x000000ff5e00720c */ /* 0x000fe20003f64270 */
[----:B------:R-:W-:-:S12]  /*4020*/  @!P2 BRA `(.L_x_641) ;  /* 0x000000000028a947 */ /* 0x000fd80003800000 */
[----:B------:R-:W-:Y:S01]  /*4030*/  @P3 FFMA.FTZ R85, R115, R82, R83 ;  /* 0x0000005273553223 */ /* 0x000fe20000010053 */
[----:B0-----:R-:W-:Y:S02]  /*4040*/  SHF.L.U32 R86, R8, 0x10, RZ ;  /* 0x0000001008567819 */ /* 0x001fe400000006ff */
        /* <DEDUP_REMOVED lines=8> */
.L_x_641:
        /* <DEDUP_REMOVED lines=12> */
.L_x_642:
[----:B------:R-:W-:Y:S05]  /*4190*/  @!P2 BRA `(.L_x_643) ;  /* 0x000000000028a947 */ /* 0x000fea0003800000 */
        /* <DEDUP_REMOVED lines=10> */
.L_x_643:
        /* <DEDUP_REMOVED lines=12> */
.L_x_644:
        /* <DEDUP_REMOVED lines=11> */
.L_x_645:
        /* <DEDUP_REMOVED lines=12> */
.L_x_646:
        /* <DEDUP_REMOVED lines=11> */
.L_x_647:
        /* <DEDUP_REMOVED lines=14> */
.L_x_631:
[----:B------:R-:W-:Y:S05]  /*4600*/  @!P0 BRA `(.L_x_648) ;  /* 0x00000004007c8947 */ /* 0x000fea0003800000 */
[-CC-:B0-----:R-:W-:Y:S01]  /*4610*/  FFMA.FTZ R76, R126, R82.reuse, R83.reuse ;  /* 0x000000527e4c7223 */ /* 0x181fe20000010053 */
[-CC-:B------:R-:W-:Y:S01]  /*4620*/  FFMA.FTZ R77, R115, R82.reuse, R83.reuse ;  /* 0x00000052734d7223 */ /* 0x180fe20000010053 */
[-CC-:B------:R-:W-:Y:S01]  /*4630*/  FFMA.FTZ R79, R117, R82.reuse, R83.reuse ;  /* 0x00000052754f7223 */ /* 0x180fe20000010053 */
[----:B------:R-:W-:Y:S01]  /*4640*/  FFMA.FTZ R88, R128, R82, R83 ;  /* 0x0000005280587223 */ /* 0x000fe20000010053 */
[----:B------:R-:W-:Y:S01]  /*4650*/  FADD.FTZ R78, R127, -R76 ;  /* 0x8000004c7f4e7221 */ /* 0x000fe20000010000 */
[----:B------:R-:W-:Y:S01]  /*4660*/  FADD.FTZ R76, R114, -R77 ;  /* 0x8000004d724c7221 */ /* 0x000fe20000010000 */
[----:B------:R-:W-:Y:S01]  /*4670*/  FADD.FTZ R86, R116, -R79 ;  /* 0x8000004f74567221 */ /* 0x000fe20000010000 */
[----:B------:R-:W-:Y:S01]  /*4680*/  ISETP.GT.AND P3, PT, R94, RZ, PT ;  /* 0x000000ff5e00720c */ /* 0x000fe20003f64270 */
        /* <DEDUP_REMOVED lines=14> */
.L_x_649:
[----:B------:R-:W-:Y:S05]  /*4770*/  @!P2 BRA `(.L_x_650) ;  /* 0x000000000018a947 */ /* 0x000fea0003800000 */
[----:B------:R-:W-:Y:S01]  /*4780*/  FMUL.FTZ R76, R86, UR17 ;  /* 0x00000011564c7c20 */ /* 0x000fe20008410000 */
[----:B------:R-:W-:-:S03]  /*4790*/  LOP3.LUT P4, RZ, R90, 0xff00, RZ, 0xc0, !PT ;  /* 0x0000ff005aff7812 */ /* 0x000fc6000788c0ff */
[----:B------:R-:W-:-:S05]  /*47a0*/  FMUL.FTZ R76, R76, UR16 ;  /* 0x000000104c4c7c20 */ /* 0x000fca0008410000 */
[----:B------:R-:W-:-:S04]  /*47b0*/  FSEL R76, R76, RZ, P4 ;  /* 0x000000ff4c4c7208 */ /* 0x000fc80002000000 */
[----:B------:R-:W-:-:S04]  /*47c0*/  F2FP.BF16.F32.PACK_AB R76, RZ, R76 ;  /* 0x0000004cff4c723e */ /* 0x000fc800000010ff */
[----:B------:R-:W-:-:S07]  /*47d0*/  PRMT R72, R72, 0x5410, R76 ;  /* 0x0000541048487816 */ /* 0x000fce000000004c */
.L_x_650:
        /* <DEDUP_REMOVED lines=10> */
.L_x_651:
        /* <DEDUP_REMOVED lines=8> */
.L_x_652:
        /* <DEDUP_REMOVED lines=21> */
.L_x_653:
[----:B------:R-:W-:Y:S05]  /*4a50*/  @!P2 BRA `(.L_x_654) ;  /* 0x000000000018a947 */ /* 0x000fea0003800000 */
[----:B------:R-:W-:Y:S01]  /*4a60*/  FMUL.FTZ R78, R88, UR17 ;  /* 0x00000011584e7c20 */ /* 0x000fe20008410000 */
[----:B------:R-:W-:-:S03]  /*4a70*/  LOP3.LUT P4, RZ, R91, 0xff00, RZ, 0xc0, !PT ;  /* 0x0000ff005bff7812 */ /* 0x000fc6000788c0ff */
[----:B------:R-:W-:-:S05]  /*4a80*/  FMUL.FTZ R78, R78, UR16 ;  /* 0x000000104e4e7c20 */ /* 0x000fca0008410000 */
[----:B------:R-:W-:-:S04]  /*4a90*/  FSEL R78, R78, RZ, P4 ;  /* 0x000000ff4e4e7208 */ /* 0x000fc80002000000 */
[----:B------:R-:W-:-:S04]  /*4aa0*/  F2FP.BF16.F32.PACK_AB R78, RZ, R78 ;  /* 0x0000004eff4e723e */ /* 0x000fc800000010ff */
[----:B------:R-:W-:-:S07]  /*4ab0*/  PRMT R74, R74, 0x5410, R78 ;  /* 0x000054104a4a7816 */ /* 0x000fce000000004e */
.L_x_654:
        /* <DEDUP_REMOVED lines=10> */
.L_x_655:
        /* <DEDUP_REMOVED lines=10> */
.L_x_648:
[----:B------:R-:W-:Y:S05]  /*4c00*/  @!P2 BRA `(.L_x_656) ;  /* 0x00000000002ca947 */ /* 0x000fea0003800000 */
[----:B------:R-:W-:Y:S01]  /*4c10*/  FFMA.FTZ R85, R115, R82, R83 ;  /* 0x0000005273557223 */ /* 0x000fe20000010053 */
[----:B------:R-:W-:-:S03]  /*4c20*/  ISETP.GT.AND P3, PT, R94, RZ, PT ;  /* 0x000000ff5e00720c */ /* 0x000fc60003f64270 */
[----:B0-----:R-:W-:-:S04]  /*4c30*/  FADD.FTZ R86, R114, -R85 ;  /* 0x8000005572567221 */ /* 0x001fc80000010000 */
        /* <DEDUP_REMOVED lines=8> */
.L_x_656:
[----:B------:R-:W-:Y:S05]  /*4cc0*/  @!P2 BRA `(.L_x_657) ;  /* 0x00000000002ca947 */ /* 0x000fea0003800000 */
[----:B0-----:R-:W-:Y:S01]  /*4cd0*/  FFMA.FTZ R86, R126, R82, R83 ;  /* 0x000000527e567223 */ /* 0x001fe20000010053 */
        /* <DEDUP_REMOVED lines=10> */
.L_x_657:
        /* <DEDUP_REMOVED lines=12> */
.L_x_658:
        /* <DEDUP_REMOVED lines=12> */
.L_x_659:
        /* <DEDUP_REMOVED lines=12> */
.L_x_660:
        /* <DEDUP_REMOVED lines=12> */
.L_x_661:
        /* <DEDUP_REMOVED lines=12> */
.L_x_662:
[----:B------:R-:W-:Y:S05]  /*5140*/  @!P2 BRA `(.L_x_640) ;  /* 0x000000000030a947 */ /* 0x000fea0003800000 */
[----:B0-----:R-:W-:Y:S01]  /*5150*/  FFMA.FTZ R86, R132, R82, R83 ;  /* 0x0000005284567223 */ /* 0x001fe20000010053 */
        /* <DEDUP_REMOVED lines=10> */
[----:B------:R-:W-:-:S07]  /*5200*/  PRMT R75, R75, 0x5410, R86 ;  /* 0x000054104b4b7816 */ /* 0x000fce0000000056 */
.L_x_640:
        /* <DEDUP_REMOVED lines=10> */
[----:B------:R-:W-:Y:S02]  /*52b0*/  ISETP.GT.AND P1, PT, R94, RZ, PT ;  /* 0x000000ff5e00720c */ /* 0x000fe40003f24270 */
[----:B0-----:R-:W-:-:S04]  /*52c0*/  PRMT R76, R4, 0x7632, R76 ;  /* 0x00007632044c7816 */ /* 0x001fc8000000004c */
[----:B------:R-:W-:Y:S02]  /*52d0*/  SHF.L.U32 R78, R76, 0x10, RZ ;  /* 0x000000104c4e7819 */ /* 0x000fe400000006ff */
[----:B------:R-:W-:-:S05]  /*52e0*/  PRMT R76, R5, 0x7632, R76 ;  /* 0x00007632054c7816 */ /* 0x000fca000000004c */
        /* <DEDUP_REMOVED lines=8> */
[----:B------:R-:W-:Y:S01]  /*5370*/  @P1 FADD.FTZ R84, R143, -R84 ;  /* 0x800000548f541221 */ /* 0x000fe20000010000 */
[----:B------:R-:W-:Y:S01]  /*5380*/  SHF.L.U32 R82, R5, 0x10, RZ ;  /* 0x0000001005527819 */ /* 0x000fe200000006ff */
[----:B------:R-:W-:-:S02]  /*5390*/  IMAD.U32 R83, R76, 0x10000, RZ ;  /* 0x000100004c537824 */ /* 0x000fc400078e00ff */
[----:B------:R-:W-:Y:S01]  /*53a0*/  @P1 FADD.FTZ R79, R136, -R79 ;  /* 0x8000004f884f1221 */ /* 0x000fe20000010000 */
[C---:B------:R-:W-:Y:S01]  /*53b0*/  PRMT R76, R6.reuse, 0x7632, R76 ;  /* 0x00007632064c7816 */ /* 0x040fe2000000004c */
[C---:B------:R-:W-:Y:S01]  /*53c0*/  @P1 FFMA.FTZ R78, R95.reuse, R84, R78 ;  /* 0x000000545f4e1223 */ /* 0x040fe2000001004e */
[----:B------:R-:W-:Y:S01]  /*53d0*/  SHF.L.U32 R84, R6, 0x10, RZ ;  /* 0x0000001006547819 */ /* 0x000fe200000006ff */
[----:B------:R-:W-:Y:S01]  /*53e0*/  @P1 FFMA.FTZ R82, R95, R79, R82 ;  /* 0x0000004f5f521223 */ /* 0x000fe20000010052 */
[----:B------:R-:W-:Y:S01]  /*53f0*/  @P1 FADD.FTZ R86, R145, -R86 ;  /* 0x8000005691561221 */ /* 0x000fe20000010000 */
[----:B------:R-:W-:Y:S01]  /*5400*/  SHF.L.U32 R79, R76, 0x10, RZ ;  /* 0x000000104c4f7819 */ /* 0x000fe200000006ff */
[----:B------:R-:W-:Y:S01]  /*5410*/  @P1 FADD.FTZ R85, R138, -R85 ;  /* 0x800000558a551221 */ /* 0x000fe20000010000 */
[----:B------:R-:W-:Y:S01]  /*5420*/  PRMT R76, R7, 0x7632, R76 ;  /* 0x00007632074c7816 */ /* 0x000fe2000000004c */
[----:B------:R-:W-:Y:S01]  /*5430*/  @P1 FFMA.FTZ R83, R95, R86, R83 ;  /* 0x000000565f531223 */ /* 0x000fe20000010053 */
[----:B------:R-:W-:Y:S01]  /*5440*/  SHF.L.U32 R86, R7, 0x10, RZ ;  /* 0x0000001007567819 */ /* 0x000fe200000006ff */
[----:B------:R-:W-:Y:S01]  /*5450*/  @P1 FFMA.FTZ R84, R95, R85, R84 ;  /* 0x000000555f541223 */ /* 0x000fe20000010054 */
[----:B------:R-:W-:Y:S01]  /*5460*/  SHF.L.U32 R85, R76, 0x10, RZ ;  /* 0x000000104c557819 */ /* 0x000fe200000006ff */
[----:B------:R-:W-:Y:S01]  /*5470*/  @P1 FADD.FTZ R88, R147, -R88 ;  /* 0x8000005893581221 */ /* 0x000fe20000010000 */
[----:B------:R-:W-:Y:S01]  /*5480*/  @P1 FADD.FTZ R87, R140, -R87 ;  /* 0x800000578c571221 */ /* 0x000fe20000010000 */
[----:B------:R-:W-:Y:S01]  /*5490*/  @P1 FADD.FTZ R90, R149, -R90 ;  /* 0x8000005a955a1221 */ /* 0x000fe20000010000 */
[----:B------:R-:W-:Y:S01]  /*54a0*/  @P1 FADD.FTZ R77, R134, -R77 ;  /* 0x8000004d864d1221 */ /* 0x000fe20000010000 */
[----:B------:R-:W-:-:S02]  /*54b0*/  IMAD.U32 R76, R4, 0x10000, RZ ;  /* 0x00010000044c7824 */ /* 0x000fc400078e00ff */
[C---:B------:R-:W-:Y:S01]  /*54c0*/  @P1 FFMA.FTZ R79, R95.reuse, R88, R79 ;  /* 0x000000585f4f1223 */ /* 0x040fe2000001004f */
        /* <DEDUP_REMOVED lines=10> */
.L_x_665:
        /* <DEDUP_REMOVED lines=8> */
.L_x_666:
[----:B------:R-:W-:Y:S05]  /*55f0*/  @!P2 BRA `(.L_x_667) ;  /* 0x000000000018a947 */ /* 0x000fea0003800000 */
[----:B------:R-:W-:Y:S01]  /*5600*/  FMUL.FTZ R77, R82, UR17 ;  /* 0x00000011524d7c20 */ /* 0x000fe20008410000 */
[----:B------:R-:W-:-:S03]  /*5610*/  LOP3.LUT P1, RZ, R92, 0xff0000, RZ, 0xc0, !PT ;  /* 0x00ff00005cff7812 */ /* 0x000fc6000782c0ff */
[----:B------:R-:W-:-:S05]  /*5620*/  FMUL.FTZ R77, R77, UR16 ;  /* 0x000000104d4d7c20 */ /* 0x000fca0008410000 */
[----:B------:R-:W-:-:S04]  /*5630*/  FSEL R77, R77, RZ, P1 ;  /* 0x000000ff4d4d7208 */ /* 0x000fc80000800000 */
[----:B------:R-:W-:-:S04]  /*5640*/  F2FP.BF16.F32.PACK_AB R77, RZ, R77 ;  /* 0x0000004dff4d723e */ /* 0x000fc800000010ff */
[----:B------:R-:W-:-:S07]  /*5650*/  PRMT R73, R77, 0x7610, R73 ;  /* 0x000076104d497816 */ /* 0x000fce0000000049 */
.L_x_667:
        /* <DEDUP_REMOVED lines=8> */
.L_x_668:
[----:B------:R-:W-:Y:S05]  /*56e0*/  @!P2 BRA `(.L_x_669) ;  /* 0x000000000018a947 */ /* 0x000fea0003800000 */
[----:B------:R-:W-:Y:S01]  /*56f0*/  FMUL.FTZ R78, R84, UR17 ;  /* 0x00000011544e7c20 */ /* 0x000fe20008410000 */
[----:B------:R-:W-:-:S03]  /*5700*/  LOP3.LUT P1, RZ, R93, 0xff, RZ, 0xc0, !PT ;  /* 0x000000ff5dff7812 */ /* 0x000fc6000782c0ff */
[----:B------:R-:W-:-:S05]  /*5710*/  FMUL.FTZ R78, R78, UR16 ;  /* 0x000000104e4e7c20 */ /* 0x000fca0008410000 */
[----:B------:R-:W-:-:S04]  /*5720*/  FSEL R78, R78, RZ, P1 ;  /* 0x000000ff4e4e7208 */ /* 0x000fc80000800000 */
[----:B------:R-:W-:-:S04]  /*5730*/  F2FP.BF16.F32.PACK_AB R78, RZ, R78 ;  /* 0x0000004eff4e723e */ /* 0x000fc800000010ff */
[----:B------:R-:W-:-:S07]  /*5740*/  PRMT R74, R78, 0x7610, R74 ;  /* 0x000076104e4a7816 */ /* 0x000fce000000004a */
.L_x_669:
[----:B------:R-:W-:Y:S05]  /*5750*/  @!P2 BRA `(.L_x_670) ;  /* 0x000000000018a947 */ /* 0x000fea0003800000 */
[----:B------:R-:W-:Y:S01]  /*5760*/  FMUL.FTZ R78, R79, UR17 ;  /* 0x000000114f4e7c20 */ /* 0x000fe20008410000 */
[----:B------:R-:W-:-:S03]  /*5770*/  LOP3.LUT P1, RZ, R93, 0xff00, RZ, 0xc0, !PT ;  /* 0x0000ff005dff7812 */ /* 0x000fc6000782c0ff */
[----:B------:R-:W-:-:S05]  /*5780*/  FMUL.FTZ R78, R78, UR16 ;  /* 0x000000104e4e7c20 */ /* 0x000fca0008410000 */
[----:B------:R-:W-:-:S04]  /*5790*/  FSEL R78, R78, RZ, P1 ;  /* 0x000000ff4e4e7208 */ /* 0x000fc80000800000 */
[----:B------:R-:W-:-:S04]  /*57a0*/  F2FP.BF16.F32.PACK_AB R78, RZ, R78 ;  /* 0x0000004eff4e723e */ /* 0x000fc800000010ff */
[----:B------:R-:W-:-:S07]  /*57b0*/  PRMT R74, R74, 0x5410, R78 ;  /* 0x000054104a4a7816 */ /* 0x000fce000000004e */
.L_x_670:
[----:B------:R-:W-:Y:S05]  /*57c0*/  @!P2 BRA `(.L_x_671) ;  /* 0x000000000018a947 */ /* 0x000fea0003800000 */
[----:B------:R-:W-:Y:S01]  /*57d0*/  FMUL.FTZ R78, R86, UR17 ;  /* 0x00000011564e7c20 */ /* 0x000fe20008410000 */
[----:B------:R-:W-:-:S03]  /*57e0*/  LOP3.LUT P1, RZ, R93, 0xff0000, RZ, 0xc0, !PT ;  /* 0x00ff00005dff7812 */ /* 0x000fc6000782c0ff */
[----:B------:R-:W-:-:S05]  /*57f0*/  FMUL.FTZ R78, R78, UR16 ;  /* 0x000000104e4e7c20 */ /* 0x000fca0008410000 */
[----:B------:R-:W-:-:S04]  /*5800*/  FSEL R78, R78, RZ, P1 ;  /* 0x000000ff4e4e7208 */ /* 0x000fc80000800000 */
[----:B------:R-:W-:-:S04]  /*5810*/  F2FP.BF16.F32.PACK_AB R78, RZ, R78 ;  /* 0x0000004eff4e723e */ /* 0x000fc800000010ff */
[----:B------:R-:W-:-:S07]  /*5820*/  PRMT R75, R78, 0x7610, R75 ;  /* 0x000076104e4b7816 */ /* 0x000fce000000004b */
.L_x_671:
[----:B------:R-:W-:Y:S02]  /*5830*/  F2FP.BF16.F32.PACK_AB R78, R79, R84 ;  /* 0x000000544f4e723e */ /* 0x000fe400000010ff */
        /* <DEDUP_REMOVED lines=10> */
.L_x_664:
        /* <DEDUP_REMOVED lines=12> */
.L_x_673:
[----:B------:R-:W-:Y:S05]  /*59a0*/  @!P2 BRA `(.L_x_674) ;  /* 0x000000000028a947 */ /* 0x000fea0003800000 */
[----:B0-----:R-:W-:Y:S01]  /*59b0*/  @P1 FFMA.FTZ R86, R142, R82, R83 ;  /* 0x000000528e561223 */ /* 0x001fe20000010053 */
        /* <DEDUP_REMOVED lines=9> */
.L_x_674:
        /* <DEDUP_REMOVED lines=10> */
[----:B0-----:R-:W-:-:S07]  /*5af0*/  PRMT R73, R84, 0x7610, R73 ;  /* 0x0000761054497816 */ /* 0x001fce0000000049 */
.L_x_675:
        /* <DEDUP_REMOVED lines=12> */
.L_x_676:
        /* <DEDUP_REMOVED lines=11> */
.L_x_677:
        /* <DEDUP_REMOVED lines=12> */
.L_x_678:
        /* <DEDUP_REMOVED lines=11> */
.L_x_679:
[----:B------:R-:W-:Y:S05]  /*5de0*/  @!P2 BRA `(.L_x_672) ;  /* 0x0000000c0038a947 */ /* 0x000fea0003800000 */
[----:B------:R-:W-:Y:S01]  /*5df0*/  @P1 FFMA.FTZ R84, R148, R82, R83 ;  /* 0x0000005294541223 */ /* 0x000fe20000010053 */
[----:B------:R-:W-:-:S03]  /*5e00*/  PRMT R82, R7, 0x7632, R82 ;  /* 0x0000763207527816 */ /* 0x000fc60000000052 */
[----:B------:R-:W-:Y:S01]  /*5e10*/  @P1 FADD.FTZ R84, R149, -R84 ;  /* 0x8000005495541221 */ /* 0x000fe20000010000 */
[----:B------:R-:W-:-:S05]  /*5e20*/  SHF.L.U32 R82, R82, 0x10, RZ ;  /* 0x0000001052527819 */ /* 0x000fca00000006ff */
[----:B------:R-:W-:Y:S01]  /*5e30*/  @P1 FFMA.FTZ R82, R95, R84, R82 ;  /* 0x000000545f521223 */ /* 0x000fe20000010052 */
[----:B------:R-:W-:-:S03]  /*5e40*/  ISETP.GE.U32.AND P1, PT, R92, RZ, PT ;  /* 0x000000ff5c00720c */ /* 0x000fc60003f26070 */
[----:B------:R-:W-:Y:S01]  /*5e50*/  FMUL.FTZ R82, R82, UR17 ;  /* 0x0000001152527c20 */ /* 0x000fe20008410000 */
[----:B------:R-:W-:-:S03]  /*5e60*/  ISETP.GE.U32.AND.EX P1, PT, R93, 0x1000000, PT, P1 ;  /* 0x010000005d00780c */ /* 0x000fc60003f26110 */
[----:B------:R-:W-:-:S05]  /*5e70*/  FMUL.FTZ R82, R82, UR16 ;  /* 0x0000001052527c20 */ /* 0x000fca0008410000 */
[----:B------:R-:W-:-:S04]  /*5e80*/  FSEL R82, R82, RZ, P1 ;  /* 0x000000ff52527208 */ /* 0x000fc80000800000 */
[----:B------:R-:W-:-:S04]  /*5e90*/  F2FP.BF16.F32.PACK_AB R82, RZ, R82 ;  /* 0x00000052ff52723e */ /* 0x000fc800000010ff */
[----:B0-----:R-:W-:Y:S01]  /*5ea0*/  PRMT R75, R75, 0x5410, R82 ;  /* 0x000054104b4b7816 */ /* 0x001fe20000000052 */
[----:B------:R-:W-:Y:S06]  /*5eb0*/  BRA `(.L_x_672) ;  /* 0x0000000c00047947 */ /* 0x000fec0003800000 */
.L_x_663:
[----:B------:R-:W-:Y:S05]  /*5ec0*/  @!P0 BRA `(.L_x_680) ;  /* 0x00000004007c8947 */ /* 0x000fea0003800000 */
[-CC-:B0-----:R-:W-:Y:S01]  /*5ed0*/  FFMA.FTZ R78, R142, R82.reuse, R83.reuse ;  /* 0x000000528e4e7223 */ /* 0x181fe20000010053 */
[-CC-:B------:R-:W-:Y:S01]  /*5ee0*/  FFMA.FTZ R77, R133, R82.reuse, R83.reuse ;  /* 0x00000052854d7223 */ /* 0x180fe20000010053 */
[-CC-:B------:R-:W-:Y:S01]  /*5ef0*/  FFMA.FTZ R79, R137, R82.reuse, R83.reuse ;  /* 0x00000052894f7223 */ /* 0x180fe20000010053 */
[-CC-:B------:R-:W-:Y:S01]  /*5f00*/  FFMA.FTZ R84, R144, R82.reuse, R83.reuse ;  /* 0x0000005290547223 */ /* 0x180fe20000010053 */
[-CC-:B------:R-:W-:Y:S01]  /*5f10*/  FFMA.FTZ R85, R139, R82.reuse, R83.reuse ;  /* 0x000000528b557223 */ /* 0x180fe20000010053 */
[----:B------:R-:W-:Y:S01]  /*5f20*/  FADD.FTZ R78, R143, -R78 ;  /* 0x8000004e8f4e7221 */ /* 0x000fe20000010000 */
[----:B------:R-:W-:Y:S01]  /*5f30*/  ISETP.GT.AND P1, PT, R94, RZ, PT ;  /* 0x000000ff5e00720c */ /* 0x000fe20003f24270 */
[-CC-:B------:R-:W-:Y:S01]  /*5f40*/  FFMA.FTZ R88, R146, R82.reuse, R83.reuse ;  /* 0x0000005292587223 */ /* 0x180fe20000010053 */
[-C--:B------:R-:W-:Y:S01]  /*5f50*/  FFMA.FTZ R87, R141, R82.reuse, R83 ;  /* 0x000000528d577223 */ /* 0x080fe20000010053 */
[----:B------:R-:W-:Y:S01]  /*5f60*/  FADD.FTZ R76, R134, -R77 ;  /* 0x8000004d864c7221 */ /* 0x000fe20000010000 */
[----:B------:R-:W-:Y:S01]  /*5f70*/  FFMA.FTZ R94, R148, R82, R83 ;  /* 0x00000052945e7223 */ /* 0x000fe20000010053 */
[----:B------:R-:W-:Y:S01]  /*5f80*/  FADD.FTZ R82, R136, -R79 ;  /* 0x8000004f88527221 */ /* 0x000fe20000010000 */
        /* <DEDUP_REMOVED lines=8> */
[C---:B------:R-:W-:Y:S01]  /*6010*/  FMUL.FTZ R79, R95.reuse, R84 ;  /* 0x000000545f4f7220 */ /* 0x040fe20000410000 */
[C---:B------:R-:W-:Y:S01]  /*6020*/  FMUL.FTZ R82, R95.reuse, R86 ;  /* 0x000000565f527220 */ /* 0x040fe20000410000 */
[C---:B------:R-:W-:Y:S01]  /*6030*/  FMUL.FTZ R83, R95.reuse, R88 ;  /* 0x000000585f537220 */ /* 0x040fe20000410000 */
[----:B------:R-:W-:Y:S01]  /*6040*/  FMUL.FTZ R84, R95, R90 ;  /* 0x0000005a5f547220 */ /* 0x000fe20000410000 */
        /* <DEDUP_REMOVED lines=10> */
.L_x_681:
[----:B------:R-:W-:Y:S05]  /*60f0*/  @!P2 BRA `(.L_x_682) ;  /* 0x000000000018a947 */ /* 0x000fea0003800000 */
[----:B------:R-:W-:Y:S01]  /*6100*/  FMUL.FTZ R76, R86, UR17 ;  /* 0x00000011564c7c20 */ /* 0x000fe20008410000 */
[----:B------:R-:W-:-:S03]  /*6110*/  LOP3.LUT P3, RZ, R92, 0xff00, RZ, 0xc0, !PT ;  /* 0x0000ff005cff7812 */ /* 0x000fc6000786c0ff */
[----:B------:R-:W-:-:S05]  /*6120*/  FMUL.FTZ R76, R76, UR16 ;  /* 0x000000104c4c7c20 */ /* 0x000fca0008410000 */
[----:B------:R-:W-:-:S04]  /*6130*/  FSEL R76, R76, RZ, P3 ;  /* 0x000000ff4c4c7208 */ /* 0x000fc80001800000 */
[----:B------:R-:W-:-:S04]  /*6140*/  F2FP.BF16.F32.PACK_AB R76, RZ, R76 ;  /* 0x0000004cff4c723e */ /* 0x000fc800000010ff */
[----:B------:R-:W-:-:S07]  /*6150*/  PRMT R72, R72, 0x5410, R76 ;  /* 0x0000541048487816 */ /* 0x000fce000000004c */
.L_x_682:
        /* <DEDUP_REMOVED lines=10> */
.L_x_683:
[----:B------:R-:W-:Y:S05]  /*6200*/  @!P2 BRA `(.L_x_684) ;  /* 0x000000000018a947 */ /* 0x000fea0003800000 */
[----:B------:R-:W-:Y:S01]  /*6210*/  FMUL.FTZ R77, R79, UR17 ;  /* 0x000000114f4d7c20 */ /* 0x000fe20008410000 */
[----:B------:R-:W-:-:S03]  /*6220*/  LOP3.LUT P3, RZ, R92, 0xff000000, RZ, 0xc0, !PT ;  /* 0xff0000005cff7812 */ /* 0x000fc6000786c0ff */
[----:B------:R-:W-:-:S05]  /*6230*/  FMUL.FTZ R77, R77, UR16 ;  /* 0x000000104d4d7c20 */ /* 0x000fca0008410000 */
[----:B------:R-:W-:-:S04]  /*6240*/  FSEL R77, R77, RZ, P3 ;  /* 0x000000ff4d4d7208 */ /* 0x000fc80001800000 */
[----:B------:R-:W-:-:S04]  /*6250*/  F2FP.BF16.F32.PACK_AB R77, RZ, R77 ;  /* 0x0000004dff4d723e */ /* 0x000fc800000010ff */
[----:B------:R-:W-:-:S07]  /*6260*/  PRMT R73, R73, 0x5410, R77 ;  /* 0x0000541049497816 */ /* 0x000fce000000004d */
.L_x_684:
[----:B------:R-:W-:Y:S02]  /*6270*/  F2FP.BF16.F32.PACK_AB R77, R79, R78 ;  /* 0x0000004e4f4d723e */ /* 0x000fe400000010ff */
[----:B------:R-:W-:Y:S02]  /*6280*/  FSEL R79, R84, RZ, P1 ;  /* 0x000000ff544f7208 */ /* 0x000fe40000800000 */
[----:B------:R-:W-:Y:S02]  /*6290*/  FSEL R83, R83, RZ, P1 ;  /* 0x000000ff53537208 */ /* 0x000fe40000800000 */
        /* <DEDUP_REMOVED lines=9> */
.L_x_685:
[----:B------:R-:W-:Y:S05]  /*6330*/  @!P2 BRA `(.L_x_686) ;  /* 0x000000000018a947 */ /* 0x000fea0003800000 */
[----:B------:R-:W-:Y:S01]  /*6340*/  FMUL.FTZ R78, R83, UR17 ;  /* 0x00000011534e7c20 */ /* 0x000fe20008410000 */
[----:B------:R-:W-:-:S03]  /*6350*/  LOP3.LUT P1, RZ, R93, 0xff00, RZ, 0xc0, !PT ;  /* 0x0000ff005dff7812 */ /* 0x000fc6000782c0ff */
[----:B------:R-:W-:-:S05]  /*6360*/  FMUL.FTZ R78, R78, UR16 ;  /* 0x000000104e4e7c20 */ /* 0x000fca0008410000 */
[----:B------:R-:W-:-:S04]  /*6370*/  FSEL R78, R78, RZ, P1 ;  /* 0x000000ff4e4e7208 */ /* 0x000fc80000800000 */
[----:B------:R-:W-:-:S04]  /*6380*/  F2FP.BF16.F32.PACK_AB R78, RZ, R78 ;  /* 0x0000004eff4e723e */ /* 0x000fc800000010ff */
[----:B------:R-:W-:-:S07]  /*6390*/  PRMT R74, R74, 0x5410, R78 ;  /* 0x000054104a4a7816 */ /* 0x000fce000000004e */
.L_x_686:
[----:B------:R-:W-:Y:S05]  /*63a0*/  @!P2 BRA `(.L_x_687) ;  /* 0x000000000018a947 */ /* 0x000fea0003800000 */
[----:B------:R-:W-:Y:S01]  /*63b0*/  FMUL.FTZ R78, R79, UR17 ;  /* 0x000000114f4e7c20 */ /* 0x000fe20008410000 */
[----:B------:R-:W-:-:S03]  /*63c0*/  LOP3.LUT P1, RZ, R93, 0xff0000, RZ, 0xc0, !PT ;  /* 0x00ff00005dff7812 */ /* 0x000fc6000782c0ff */
[----:B------:R-:W-:-:S05]  /*63d0*/  FMUL.FTZ R78, R78, UR16 ;  /* 0x000000104e4e7c20 */ /* 0x000fca0008410000 */
[----:B------:R-:W-:-:S04]  /*63e0*/  FSEL R78, R78, RZ, P1 ;  /* 0x000000ff4e4e7208 */ /* 0x000fc80000800000 */
[----:B------:R-:W-:-:S04]  /*63f0*/  F2FP.BF16.F32.PACK_AB R78, RZ, R78 ;  /* 0x0000004eff4e723e */ /* 0x000fc800000010ff */
[----:B------:R-:W-:-:S07]  /*6400*/  PRMT R75, R78, 0x7610, R75 ;  /* 0x000076104e4b7816 */ /* 0x000fce000000004b */
.L_x_687:
        /* <DEDUP_REMOVED lines=11> */
.L_x_680:
        /* <DEDUP_REMOVED lines=11> */
[----:B0-----:R-:W-:-:S07]  /*6570*/  PRMT R72, R84, 0x7610, R72 ;  /* 0x0000761054487816 */ /* 0x001fce0000000048 */
.L_x_688:
        /* <DEDUP_REMOVED lines=12> */
.L_x_689:
        /* <DEDUP_REMOVED lines=12> */
.L_x_690:
        /* <DEDUP_REMOVED lines=12> */
.L_x_691:
        /* <DEDUP_REMOVED lines=12> */
.L_x_692:
        /* <DEDUP_REMOVED lines=12> */
.L_x_693:
        /* <DEDUP_REMOVED lines=12> */
.L_x_694:
        /* <DEDUP_REMOVED lines=12> */
[----:B0-----:R-:W-:-:S07]  /*6ac0*/  PRMT R75, R75, 0x5410, R82 ;  /* 0x000054104b4b7816 */ /* 0x001fce0000000052 */
.L_x_672:
[----:B------:R-:W1:Y:S01]  /*6ad0*/  @P0 LDC.64 R82, c[0x0][0x478] ;  /* 0x00011e00ff520b82 */ /* 0x000e620000000a00 */
[----:B------:R-:W-:Y:S01]  /*6ae0*/  @P0 IADD3 R81, PT, PT, R81, 0x200, RZ ;  /* 0x0000020051510810 */ /* 0x000fe20007ffe0ff */
[----:B------:R-:W-:Y:S01]  /*6af0*/  UPLOP3.LUT UP1, UPT, UPT, UPT, UP1, 0x40, 0x4 ;  /* 0x000000000004789c */ /* 0x000fe20003f2e810 */
[----:B0-----:R-:W-:-:S05]  /*6b00*/  @P2 IADD3 R87, PT, PT, R80, 0x200, RZ ;  /* 0x0000020050572810 */ /* 0x001fca0007ffe0ff */
[----:B------:R-:W0:Y:S08]  /*6b10*/  @P2 LDC.64 R84, c[0x0][0x468] ;  /* 0x00011a00ff542b82 */ /* 0x000e300000000a00 */
[----:B------:R-:W2:Y:S01]  /*6b20*/  LDC.64 R88, c[0x0][0x380] ;  /* 0x0000e000ff587b82 */ /* 0x000ea20000000a00 */
[----:B-1----:R-:W-:-:S05]  /*6b30*/  @P0 IMAD.WIDE.U32 R80, R81, 0x10, R82 ;  /* 0x0000001051500825 */ /* 0x002fca00078e0052 */
[----:B------:R1:W-:Y:S01]  /*6b40*/  @P0 STG.E.128 desc[UR12][R80.64], R76 ;  /* 0x0000004c50000986 */ /* 0x0003e2000c101d0c */
[----:B0-----:R-:W-:-:S05]  /*6b50*/  @P2 IMAD.WIDE.U32 R82, R87, 0x10, R84 ;  /* 0x0000001057522825 */ /* 0x001fca00078e0054 */
[----:B------:R1:W-:Y:S01]  /*6b60*/  @P2 STG.E.128 desc[UR12][R82.64], R72 ;  /* 0x0000004852002986 */ /* 0x0003e2000c101d0c */
[----:B--2---:R-:W-:-:S04]  /*6b70*/  IADD3 R0, PT, PT, R0, R88, RZ ;  /* 0x0000005800007210 */ /* 0x004fc80007ffe0ff */
[----:B------:R-:W-:-:S13]  /*6b80*/  ISETP.GE.AND P0, PT, R0, R89, PT ;  /* 0x000000590000720c */ /* 0x000fda0003f06270 */
[----:B-1----:R-:W-:Y:S05]  /*6b90*/  @!P0 BRA `(.L_x_695) ;  /* 0xffffff9400fc8947 */ /* 0x002fea000383ffff */
.L_x_594:
        /* <DEDUP_REMOVED lines=21> */
.L_x_696:
        /* <DEDUP_REMOVED lines=9> */
.L_x_10667:


//--------------------- .text._ZN10layer_norm13ln_bwd_kernelINS_13Kernel_traitsI13__nv_bfloat16S2_S2_S2_fjLj6144ELj1ELj1ELj8ELj16ENS_18Kernel_traits_baseILj6144ES2_S2_S2_S2_fjLj256EEEEELb1ELb1ELb0ELb0EEEvNS_9BwdParamsE --------------------------
	.section	.text._ZN10layer_norm13ln_bwd_kernelINS_13Kernel_traitsI13__nv_bfloat16S2_S2_S2_fjLj6144ELj1ELj1ELj8ELj16ENS_18Kernel_traits_baseILj6144ES2_S2_S2_S2_fjLj256EEEEELb1ELb1ELb0ELb0EEEvNS_9BwdParamsE,"ax",@progbits
	.align	128
        .global         _ZN10layer_norm13ln_bwd_kernelINS_13Kernel_traitsI13__nv_bfloat16S2_S2_S2_fjLj6144ELj1ELj1ELj8ELj16ENS_18Kernel_traits_baseILj6144ES2_S2_S2_S2_fjLj256EEEEELb1ELb1ELb0ELb0EEEvNS_9BwdParamsE
        .type           _ZN10layer_norm13ln_bwd_kernelINS_13Kernel_traitsI13__nv_bfloat16S2_S2_S2_fjLj6144ELj1ELj1ELj8ELj16ENS_18Kernel_traits_baseILj6144ES2_S2_S2_S2_fjLj256EEEEELb1ELb1ELb0ELb0EEEvNS_9BwdParamsE,@function
        .size           _ZN10layer_norm13ln_bwd_kernelINS_13Kernel_traitsI13__nv_bfloat16S2_S2_S2_fjLj6144ELj1ELj1ELj8ELj16ENS_18Kernel_traits_baseILj6144ES2_S2_S2_S2_fjLj256EEEEELb1ELb1ELb0ELb0EEEvNS_9BwdParamsE,(.L_x_10668 - _ZN10layer_norm13ln_bwd_kernelINS_13Kernel_traitsI13__nv_bfloat16S2_S2_S2_fjLj6144ELj1ELj1ELj8ELj16ENS_18Kernel_traits_baseILj6144ES2_S2_S2_S2_fjLj256EEEEELb1ELb1ELb0ELb0EEEvNS_9BwdParamsE)
        .other          _ZN10layer_norm13ln_bwd_kernelINS_13Kernel_traitsI13__nv_bfloat16S2_S2_S2_fjLj6144ELj1ELj1ELj8ELj16ENS_18Kernel_traits_baseILj6144ES2_S2_S2_S2_fjLj256EEEEELb1ELb1ELb0ELb0EEEvNS_9BwdParamsE,@"STO_CUDA_ENTRY STV_DEFAULT"
_ZN10layer_norm13ln_bwd_kernelINS_13Kernel_traitsI13__nv_bfloat16S2_S2_S2_fjLj6144ELj1ELj1ELj8ELj16ENS_18Kernel_traits_baseILj6144ES2_S2_S2_S2_fjLj256EEEEELb1ELb1ELb0ELb0EEEvNS_9BwdParamsE:
.text._ZN10layer_norm13ln_bwd_kernelINS_13Kernel_traitsI13__nv_bfloat16S2_S2_S2_fjLj6144ELj1ELj1ELj8ELj16ENS_18Kernel_traits_baseILj6144ES2_S2_S2_S2_fjLj256EEEEELb1ELb1ELb0ELb0EEEvNS_9BwdParamsE:
        /* <DEDUP_REMOVED lines=141> */
[----:B------:R-:W2:Y:S01]  /*08d0*/  LDCU UR10, c[0x0][0x400] ;  /* 0x00008000ff0a77ac */ /* 0x000ea20008000800 */
[----:B------:R-:W3:Y:S01]  /*08e0*/  LDCU.64 UR12, c[0x0][0x478] ;  /* 0x00008f00ff0c77ac */ /* 0x000ee20008000a00 */
[----:B------:R-:W4:Y:S02]  /*08f0*/  LDCU.64 UR8, c[0x0][0x438] ;  /* 0x00008700ff0877ac */ /* 0x000f240008000a00 */
.L_x_727:
[----:B------:R-:W0:Y:S08]  /*0900*/  LDC.64 R144, c[0x0][0x3c0] ;  /* 0x0000f000ff907b82 */ /* 0x000e300000000a00 */
[----:B------:R-:W1:Y:S01]  /*0910*/  LDC R29, c[0x0][0x388] ;  /* 0x0000e200ff1d7b82 */ /* 0x000e620000000800 */
[----:B0-----:R-:W-:-:S07]  /*0920*/  IMAD.WIDE R146, R26, 0x4, R144 ;  /* 0x000000041a927825 */ /* 0x001fce00078e0290 */
[----:B------:R-:W0:Y:S01]  /*0930*/  LDC.64 R144, c[0x0][0x3c8] ;  /* 0x0000f200ff907b82 */ /* 0x000e220000000a00 */
[----:B------:R-:W2:Y:S01]  /*0940*/  LDG.E R146, desc[UR4][R146.64] ;  /* 0x0000000492927981 */ /* 0x000ea2000c1e1900 */
[----:B------:R-:W-:Y:S01]  /*0950*/  ISETP.GE.U32.AND P3, PT, R28, 0x100, PT ;  /* 0x000001001c00780c */ /* 0x000fe20003f66070 */
[----:B-1----:R-:W-:Y:S01]  /*0960*/  IMAD R0, R26, R29, RZ ;  /* 0x0000001d1a007224 */ /* 0x002fe200078e02ff */
[C---:B------:R-:W-:Y:S01]  /*0970*/  ISETP.GE.U32.AND P5, PT, R28.reuse, 0x200, PT ;  /* 0x000002001c00780c */ /* 0x040fe20003fa6070 */
[----:B------:R-:W1:Y:S01]  /*0980*/  S2R R156, SR_CgaCtaId ;  /* 0x00000000009c7919 */ /* 0x000e620000008800 */
[----:B------:R-:W-:Y:S02]  /*0990*/  ISETP.GE.U32.AND P4, PT, R28, 0x300, PT ;  /* 0x000003001c00780c */ /* 0x000fe40003f86070 */
[----:B------:R-:W-:-:S04]  /*09a0*/  SHF.R.S32.HI R149, RZ, 0x1f, R0 ;  /* 0x0000001fff957819 */ /* 0x000fc80000011400 */
[----:B------:R-:W-:Y:S01]  /*09b0*/  LEA.HI R149, R149, R0, RZ, 0x3 ;  /* 0x0000000095957211 */ /* 0x000fe200078f18ff */
[----:B------:R-:W-:Y:S01]  /*09c0*/  BSSY.RECONVERGENT B0, `(.L_x_698) ;  /* 0x0000072000007945 */ /* 0x000fe20003800200 */
[----:B------:R-:W-:Y:S02]  /*09d0*/  ISETP.NE.AND P0, PT, RZ, UR7, PT ;  /* 0x00000007ff007c0c */ /* 0x000fe4000bf05270 */
[----:B------:R-:W-:Y:S01]  /*09e0*/  LEA.HI.SX32 R0, R149, R30, 0x1d ;  /* 0x0000001e95007211 */ /* 0x000fe200078feaff */
[----:B------:R-:W-:Y:S02]  /*09f0*/  HFMA2 R158, -RZ, RZ, 0, 0 ;  /* 0x00000000ff9e7431 */ /* 0x000fe400000001ff */
[----:B0-----:R-:W-:Y:S01]  /*0a00*/  IMAD.WIDE R144, R26, 0x4, R144 ;  /* 0x000000041a907825 */ /* 0x001fe200078e0290 */
[----:B------:R-:W-:Y:S02]  /*0a10*/  MOV R214, RZ ;  /* 0x000000ff00d67202 */ /* 0x000fe40000000f00 */
[----:B------:R-:W-:-:S02]  /*0a20*/  MOV R159, R0 ;  /* 0x00000000009f7202 */ /* 0x000fc40000000f00 */
[----:B-----5:R0:W5:Y:S02]  /*0a30*/  LDG.E R206, desc[UR4][R144.64] ;  /* 0x0000000490ce7981 */ /* 0x020164000c1e1900 */
[----:B0-----:R-:W-:Y:S02]  /*0a40*/  P2R R144, PR, RZ, 0x1 ;  /* 0x00000001ff907803 */ /* 0x001fe40000000000 */
[----:B--2---:R-:W-:Y:S01]  /*0a50*/  FSEL R157, R146, RZ, !P0 ;  /* 0x000000ff929d7208 */ /* 0x004fe20004000000 */
[----:B-1----:R-:W-:Y:S06]  /*0a60*/  @!P3 BRA `(.L_x_699) ;  /* 0x00000004009cb947 */ /* 0x002fec0003800000 */
[----:B------:R-:W0:Y:S08]  /*0a70*/  LDC.64 R144, c[0x0][0x3a8] ;  /* 0x0000ea00ff907b82 */ /* 0x000e300000000a00 */
[----:B------:R-:W1:Y:S01]  /*0a80*/  LDC.64 R148, c[0x0][0x428] ;  /* 0x00010a00ff947b82 */ /* 0x000e620000000a00 */
[----:B----4-:R-:W-:-:S07]  /*0a90*/  ISETP.NE.U32.AND P0, PT, RZ, UR8, PT ;  /* 0x00000008ff007c0c */ /* 0x010fce000bf05070 */
[----:B------:R-:W2:Y:S01]  /*0aa0*/  LDC.64 R152, c[0x0][0x3b0] ;  /* 0x0000ec00ff987b82 */ /* 0x000ea20000000a00 */
[----:B0-----:R-:W-:-:S06]  /*0ab0*/  IMAD.WIDE.U32 R144, R0, 0x10, R144 ;  /* 0x0000001000907825 */ /* 0x001fcc00078e0090 */
[----:B------:R-:W4:Y:S01]  /*0ac0*/  LDG.E.128 R144, desc[UR4][R144.64] ;  /* 0x0000000490907981 */ /* 0x000f22000c1e1d00 */
[----:B-1----:R-:W-:-:S06]  /*0ad0*/  IMAD.WIDE.U32 R148, R0, 0x10, R148 ;  /* 0x0000001000947825 */ /* 0x002fcc00078e0094 */
[----:B------:R-:W3:Y:S01]  /*0ae0*/  LDG.E.128 R148, desc[UR4][R148.64] ;  /* 0x0000000494947981 */ /* 0x000ee2000c1e1d00 */
[----:B------:R-:W-:Y:S01]  /*0af0*/  ISETP.NE.AND.EX P0, PT, RZ, UR9, PT, P0 ;  /* 0x00000009ff007c0c */ /* 0x000fe2000bf05300 */
[----:B--2---:R-:W-:Y:S01]  /*0b00*/  IMAD.WIDE.U32 R152, R0, 0x8, R152 ;  /* 0x0000000800987825 */ /* 0x004fe200078e0098 */
[----:B------:R-:W-:Y:S02]  /*0b10*/  SHF.L.U32 R205, R116, 0x10, RZ ;  /* 0x0000001074cd7819 */ /* 0x000fe400000006ff */
[----:B------:R-:W-:Y:S02]  /*0b20*/  SHF.L.U32 R202, R18, 0x10, RZ ;  /* 0x0000001012ca7819 */ /* 0x000fe400000006ff */
[----:B------:R-:W-:Y:S01]  /*0b30*/  SHF.L.U32 R201, R117, 0x10, RZ ;  /* 0x0000001075c97819 */ /* 0x000fe200000006ff */
[----:B------:R0:W5:Y:S06]  /*0b40*/  LDG.E.64 R212, desc[UR4][R152.64] ;  /* 0x0000000498d47981 */ /* 0x00016c000c1e1b00 */
[----:B------:R-:W1:Y:S02]  /*0b50*/  @P0 LDC.64 R154, c[0x0][0x438] ;  /* 0x00010e00ff9a0b82 */ /* 0x000e640000000a00 */
[----:B-1----:R-:W-:-:S05]  /*0b60*/  @P0 IMAD.WIDE.U32 R154, R0, 0x10, R154 ;  /* 0x00000010009a0825 */ /* 0x002fca00078e009a */
[----:B------:R1:W5:Y:S01]  /*0b70*/  @P0 LDG.E.128 R36, desc[UR4][R154.64] ;  /* 0x000000049a240981 */ /* 0x000362000c1e1d00 */
[----:B------:R-:W-:Y:S02]  /*0b80*/  SHF.L.U32 R197, R118, 0x10, RZ ;  /* 0x0000001076c57819 */ /* 0x000fe400000006ff */
[----:B------:R-:W-:Y:S02]  /*0b90*/  SHF.L.U32 R193, R119, 0x10, RZ ;  /* 0x0000001077c17819 */ /* 0x000fe400000006ff */
[C---:B----4-:R-:W-:Y:S02]  /*0ba0*/  PRMT R158, R144.reuse, 0x7632, R158 ;  /* 0x00007632909e7816 */ /* 0x050fe4000000009e */
[----:B------:R-:W-:Y:S02]  /*0bb0*/  SHF.L.U32 R144, R144, 0x10, RZ ;  /* 0x0000001090907819 */ /* 0x000fe400000006ff */
[C---:B------:R-:W-:Y:S02]  /*0bc0*/  PRMT R159, R145.reuse, 0x7632, R159 ;  /* 0x00007632919f7816 */ /* 0x040fe4000000009f */
[----:B------:R-:W-:Y:S01]  /*0bd0*/  SHF.L.U32 R190, R145, 0x10, RZ ;  /* 0x0000001091be7819 */ /* 0x000fe200000006ff */
[----:B------:R-:W-:Y:S01]  /*0be0*/  FADD.FTZ R207, -R157, R144 ;  /* 0x000000909dcf7221 */ /* 0x000fe20000010100 */
[----:B---3--:R-:W-:-:S02]  /*0bf0*/  PRMT R145, R148, 0x7632, R145 ;  /* 0x0000763294917816 */ /* 0x008fc40000000091 */
[----:B------:R-:W-:Y:S01]  /*0c00*/  SHF.L.U32 R148, R148, 0x10, RZ ;  /* 0x0000001094947819 */ /* 0x000fe200000006ff */
[----:B-----5:R-:W-:Y:S01]  /*0c10*/  FMUL.FTZ R207, R206, R207 ;  /* 0x000000cfcecf7220 */ /* 0x020fe20000410000 */
[----:B------:R-:W-:-:S03]  /*0c20*/  SHF.L.U32 R158, R158, 0x10, RZ ;  /* 0x000000109e9e7819 */ /* 0x000fc600000006ff */
[-C--:B------:R-:W-:Y:S01]  /*0c30*/  FMUL.FTZ R205, R205, R148.reuse ;  /* 0x00000094cdcd7220 */ /* 0x080fe20000410000 */
[----:B------:R-:W-:Y:S01]  /*0c40*/  FADD.FTZ R84, R84, R148 ;  /* 0x0000009454547221 */ /* 0x000fe20000010000 */
[----:B------:R-:W-:Y:S01]  /*0c50*/  FFMA.FTZ R108, R207, R148, R108 ;  /* 0x00000094cf6c7223 */ /* 0x000fe2000001006c */
[----:B------:R-:W-:Y:S02]  /*0c60*/  SHF.L.U32 R148, R159, 0x10, RZ ;  /* 0x000000109f947819 */ /* 0x000fe400000006ff */
[C---:B------:R-:W-:Y:S02]  /*0c70*/  SHF.L.U32 R198, R147.reuse, 0x10, RZ ;  /* 0x0000001093c67819 */ /* 0x040fe400000006ff */
[C---:B------:R-:W-:Y:S02]  /*0c80*/  PRMT R192, R146.reuse, 0x7632, R192 ;  /* 0x0000763292c07816 */ /* 0x040fe400000000c0 */
[----:B------:R-:W-:Y:S02]  /*0c90*/  SHF.L.U32 R194, R146, 0x10, RZ ;  /* 0x0000001092c27819 */ /* 0x000fe400000006ff */
[----:B------:R-:W-:Y:S01]  /*0ca0*/  PRMT R196, R147, 0x7632, R196 ;  /* 0x0000763293c47816 */ /* 0x000fe200000000c4 */
[----:B------:R-:W-:Y:S01]  /*0cb0*/  FADD.FTZ R147, -R157, R148 ;  /* 0x000000949d937221 */ /* 0x000fe20000010100 */
[----:B------:R-:W-:-:S02]  /*0cc0*/  PRMT R146, R149, 0x7632, R146 ;  /* 0x0000763295927816 */ /* 0x000fc40000000092 */
[----:B------:R-:W-:Y:S01]  /*0cd0*/  SHF.L.U32 R144, R145, 0x10, RZ ;  /* 0x0000001091907819 */ /* 0x000fe200000006ff */
[C---:B------:R-:W-:Y:S01]  /*0ce0*/  FADD.FTZ R145, -R157.reuse, R158 ;  /* 0x0000009e9d917221 */ /* 0x040fe20000010100 */
[----:B------:R-:W-:Y:S01]  /*0cf0*/  FADD.FTZ R195, -R157, R198 ;  /* 0x000000c69dc37221 */ /* 0x000fe20000010100 */
[----:B------:R-:W-:Y:S01]  /*0d00*/  SHF.L.U32 R198, R19, 0x10, RZ ;  /* 0x0000001013c67819 */ /* 0x000fe200000006ff */
[----:B------:R-:W-:Y:S01]  /*0d10*/  FMUL.FTZ R200, R206, R147 ;  /* 0x00000093cec87220 */ /* 0x000fe20000410000 */
[----:B------:R-:W-:Y:S01]  /*0d20*/  SHF.L.U32 R146, R146, 0x10, RZ ;  /* 0x0000001092927819 */ /* 0x000fe200000006ff */
[----:B------:R-:W-:Y:S01]  /*0d30*/  FMUL.FTZ R204, R206, R145 ;  /* 0x00000091cecc7220 */ /* 0x000fe20000410000 */
[----:B------:R-:W-:Y:S01]  /*0d40*/  SHF.L.U32 R149, R149, 0x10, RZ ;  /* 0x0000001095957819 */ /* 0x000fe200000006ff */
[----:B------:R-:W-:Y:S01]  /*0d50*/  FADD.FTZ R203, -R157, R190 ;  /* 0x000000be9dcb7221 */ /* 0x000fe20000010100 */
        /* <DEDUP_REMOVED lines=27> */
[C---:B------:R-:W-:Y:S01]  /*0f10*/  PRMT R153, R151.reuse, 0x7632, R153 ;  /* 0x0000763297997816 */ /* 0x040fe20000000099 */
[----:B------:R-:W-:Y:S01]  /*0f20*/  FMUL.FTZ R194, R194, R152 ;  /* 0x00000098c2c27220 */ /* 0x000fe20000410000 */
[----:B------:R-:W-:Y:S01]  /*0f30*/  SHF.L.U32 R151, R151, 0x10, RZ ;  /* 0x0000001097977819 */ /* 0x000fe200000006ff */
[----:B------:R-:W-:Y:S01]  /*0f40*/  FADD.FTZ R145, R144, R197 ;  /* 0x000000c590917221 */ /* 0x000fe20000010000 */
[----:B------:R-:W-:Y:S01]  /*0f50*/  SHF.L.U32 R148, R196, 0x10, RZ ;  /* 0x00000010c4947819 */ /* 0x000fe200000006ff */
[C---:B------:R-:W-:Y:S01]  /*0f60*/  FMUL.FTZ R196, R206.reuse, R149 ;  /* 0x00000095cec47220 */ /* 0x040fe20000410000 */
        /* <DEDUP_REMOVED lines=22> */
[----:B-1----:R-:W-:-:S07]  /*10d0*/  FFMA.FTZ R214, R192, R190, R147 ;  /* 0x000000bec0d67223 */ /* 0x002fce0000010093 */
.L_x_699:
[----:B---34-:R-:W-:Y:S05]  /*10e0*/  BSYNC.RECONVERGENT B0 ;  /* 0x0000000000007941 */ /* 0x018fea0003800200 */
.L_x_698:
        /* <DEDUP_REMOVED lines=11> */
[----:B------:R-:W-:Y:S02]  /*11a0*/  ISETP.NE.AND.EX P0, PT, RZ, UR9, PT, P0 ;  /* 0x00000009ff007c0c */ /* 0x000fe4000bf05300 */
[----:B------:R0:W5:Y:S01]  /*11b0*/  LDG.E.64 R210, desc[UR4][R152.64] ;  /* 0x0000000498d27981 */ /* 0x000162000c1e1b00 */
[----:B------:R-:W-:-:S10]  /*11c0*/  SHF.L.U32 R189, R132, 0x10, RZ ;  /* 0x0000001084bd7819 */ /* 0x000fd400000006ff */
[----:B------:R-:W1:Y:S01]  /*11d0*/  @P0 LDC.64 R154, c[0x0][0x438] ;  /* 0x00010e00ff9a0b82 */ /* 0x000e620000000a00 */
[----:B------:R-:W-:Y:S02]  /*11e0*/  SHF.L.U32 R165, R10, 0x10, RZ ;  /* 0x000000100aa57819 */ /* 0x000fe400000006ff */
[----:B------:R-:W-:Y:S02]  /*11f0*/  SHF.L.U32 R167, R11, 0x10, RZ ;  /* 0x000000100ba77819 */ /* 0x000fe400000006ff */
[----:B------:R-:W-:Y:S02]  /*1200*/  SHF.L.U32 R162, R134, 0x10, RZ ;  /* 0x0000001086a27819 */ /* 0x000fe400000006ff */
[----:B------:R-:W-:Y:S01]  /*1210*/  SHF.L.U32 R171, R13, 0x10, RZ ;  /* 0x000000100dab7819 */ /* 0x000fe200000006ff */
[----:B-1----:R-:W-:-:S05]  /*1220*/  @P0 IMAD.WIDE.U32 R154, R159, 0x10, R154 ;  /* 0x000000109f9a0825 */ /* 0x002fca00078e009a */
[----:B------:R1:W5:Y:S01]  /*1230*/  @P0 LDG.E.128 R32, desc[UR4][R154.64] ;  /* 0x000000049a200981 */ /* 0x000362000c1e1d00 */
[----:B------:R-:W-:Y:S02]  /*1240*/  IADD3 R159, PT, PT, R159, 0x100, RZ ;  /* 0x000001009f9f7810 */ /* 0x000fe40007ffe0ff */
[C---:B---3--:R-:W-:Y:S02]  /*1250*/  PRMT R164, R144.reuse, 0x7632, R164 ;  /* 0x0000763290a47816 */ /* 0x048fe400000000a4 */
[----:B------:R-:W-:Y:S02]  /*1260*/  SHF.L.U32 R144, R144, 0x10, RZ ;  /* 0x0000001090907819 */ /* 0x000fe400000006ff */
[C---:B------:R-:W-:Y:S02]  /*1270*/  PRMT R169, R146.reuse, 0x7632, R169 ;  /* 0x0000763292a97816 */ /* 0x040fe400000000a9 */
[----:B------:R-:W-:Y:S01]  /*1280*/  SHF.L.U32 R146, R146, 0x10, RZ ;  /* 0x0000001092927819 */ /* 0x000fe200000006ff */
[----:B------:R-:W-:Y:S01]  /*1290*/  FADD.FTZ R191, -R157, R144 ;  /* 0x000000909dbf7221 */ /* 0x000fe20000010100 */
[----:B------:R-:W-:-:S02]  /*12a0*/  PRMT R170, R147, 0x7632, R170 ;  /* 0x0000763293aa7816 */ /* 0x000fc400000000aa */
[----:B------:R-:W-:Y:S02]  /*12b0*/  SHF.L.U32 R168, R147, 0x10, RZ ;  /* 0x0000001093a87819 */ /* 0x000fe400000006ff */
[----:B------:R-:W-:Y:S02]  /*12c0*/  SHF.L.U32 R160, R145, 0x10, RZ ;  /* 0x0000001091a07819 */ /* 0x000fe400000006ff */
[C---:B----4-:R-:W-:Y:S02]  /*12d0*/  PRMT R147, R149.reuse, 0x7632, R147 ;  /* 0x0000763295937816 */ /* 0x050fe40000000093 */
[----:B------:R-:W-:Y:S02]  /*12e0*/  SHF.L.U32 R149, R149, 0x10, RZ ;  /* 0x0000001095957819 */ /* 0x000fe400000006ff */
[----:B------:R-:W-:Y:S01]  /*12f0*/  SHF.L.U32 R144, R133, 0x10, RZ ;  /* 0x0000001085907819 */ /* 0x000fe200000006ff */
[----:B------:R-:W-:Y:S01]  /*1300*/  FADD.FTZ R161, -R157, R146 ;  /* 0x000000929da17221 */ /* 0x000fe20000010100 */
[----:B0-----:R-:W-:-:S02]  /*1310*/  PRMT R152, R150, 0x7632, R152 ;  /* 0x0000763296987816 */ /* 0x001fc40000000098 */
[----:B------:R-:W-:Y:S01]  /*1320*/  SHF.L.U32 R153, R150, 0x10, RZ ;  /* 0x0000001096997819 */ /* 0x000fe200000006ff */
[----:B------:R-:W-:Y:S01]  /*1330*/  FADD.FTZ R31, -R157, R160 ;  /* 0x000000a09d1f7221 */ /* 0x000fe20000010100 */
[----:B------:R-:W-:Y:S01]  /*1340*/  PRMT R150, R151, 0x7632, R150 ;  /* 0x0000763297967816 */ /* 0x000fe20000000096 */
[----:B------:R-:W-:Y:S01]  /*1350*/  FMUL.FTZ R160, R144, R149 ;  /* 0x0000009590a07220 */ /* 0x000fe20000410000 */
[----:B------:R-:W-:Y:S02]  /*1360*/  PRMT R166, R145, 0x7632, R166 ;  /* 0x0000763291a67816 */ /* 0x000fe400000000a6 */
[----:B------:R-:W-:Y:S02]  /*1370*/  SHF.L.U32 R151, R151, 0x10, RZ ;  /* 0x0000001097977819 */ /* 0x000fe400000006ff */
[----:B------:R-:W-:Y:S02]  /*1380*/  SHF.L.U32 R146, R135, 0x10, RZ ;  /* 0x0000001087927819 */ /* 0x000fe400000006ff */
[----:B------:R-:W-:-:S02]  /*1390*/  PRMT R145, R148, 0x7632, R145 ;  /* 0x0000763294917816 */ /* 0x000fc40000000091 */
[----:B------:R-:W-:Y:S01]  /*13a0*/  SHF.L.U32 R144, R164, 0x10, RZ ;  /* 0x00000010a4907819 */ /* 0x000fe200000006ff */
[----:B------:R-:W-:Y:S01]  /*13b0*/  FMUL.FTZ R164, R146, R151 ;  /* 0x0000009792a47220 */ /* 0x000fe20000410000 */
[----:B------:R-:W-:Y:S02]  /*13c0*/  SHF.L.U32 R166, R166, 0x10, RZ ;  /* 0x00000010a6a67819 */ /* 0x000fe400000006ff */
[----:B------:R-:W-:Y:S02]  /*13d0*/  SHF.L.U32 R148, R148, 0x10, RZ ;  /* 0x0000001094947819 */ /* 0x000fe400000006ff */
[----:B------:R-:W-:Y:S01]  /*13e0*/  SHF.L.U32 R146, R145, 0x10, RZ ;  /* 0x0000001091927819 */ /* 0x000fe200000006ff */
[----:B------:R-:W-:Y:S01]  /*13f0*/  FADD.FTZ R145, -R157, R144 ;  /* 0x000000909d917221 */ /* 0x000fe20000010100 */
[----:B------:R-:W-:Y:S01]  /*1400*/  SHF.L.U32 R144, R147, 0x10, RZ ;  /* 0x0000001093907819 */ /* 0x000fe200000006ff */
[----:B------:R-:W-:Y:S01]  /*1410*/  FADD.FTZ R147, -R157, R166 ;  /* 0x000000a69d937221 */ /* 0x000fe20000010100 */
[C---:B-----5:R-:W-:Y:S01]  /*1420*/  FMUL.FTZ R191, R206.reuse, R191 ;  /* 0x000000bfcebf7220 */ /* 0x060fe20000410000 */
[----:B------:R-:W-:Y:S01]  /*1430*/  FMUL.FTZ R189, R189, R148 ;  /* 0x00000094bdbd7220 */ /* 0x000fe20000410000 */
[C---:B------:R-:W-:Y:S01]  /*1440*/  FMUL.FTZ R166, R206.reuse, R145 ;  /* 0x00000091cea67220 */ /* 0x040fe20000410000 */
[----:B------:R-:W-:Y:S01]  /*1450*/  FADD.FTZ R163, -R157, R168 ;  /* 0x000000a89da37221 */ /* 0x000fe20000010100 */
[----:B------:R-:W-:Y:S01]  /*1460*/  FMUL.FTZ R168, R206, R147 ;  /* 0x00000093cea87220 */ /* 0x000fe20000410000 */
[-C--:B------:R-:W-:Y:S01]  /*1470*/  FMUL.FTZ R165, R165, R146.reuse ;  /* 0x00000092a5a57220 */ /* 0x080fe20000410000 */
[----:B------:R-:W-:Y:S01]  /*1480*/  FADD.FTZ R158, R158, R189 ;  /* 0x000000bd9e9e7221 */ /* 0x000fe20000010000 */
[----:B------:R-:W-:Y:S01]  /*1490*/  FFMA.FTZ R145, R191, R189, R214 ;  /* 0x000000bdbf917223 */ /* 0x000fe200000100d6 */
[----:B------:R-:W-:Y:S01]  /*14a0*/  FADD.FTZ R77, R77, R146 ;  /* 0x000000924d4d7221 */ /* 0x000fe20000010000 */
[----:B------:R-:W-:Y:S01]  /*14b0*/  FFMA.FTZ R101, R166, R146, R101 ;  /* 0x00000092a6657223 */ /* 0x000fe20000010065 */
[----:B------:R-:W-:Y:S01]  /*14c0*/  FMUL.FTZ R31, R206, R31 ;  /* 0x0000001fce1f7220 */ /* 0x000fe20000410000 */
        /* <DEDUP_REMOVED lines=8> */
[----:B------:R-:W-:Y:S01]  /*1550*/  FADD.FTZ R149, -R157, R146 ;  /* 0x000000929d957221 */ /* 0x000fe20000010100 */
        /* <DEDUP_REMOVED lines=10> */
[----:B-1----:R-:W-:Y:S01]  /*1600*/  SHF.L.U32 R154, R170, 0x10, RZ ;  /* 0x00000010aa9a7819 */ /* 0x002fe200000006ff */
[----:B------:R-:W-:Y:S01]  /*1610*/  FMUL.FTZ R169, R148, R152 ;  /* 0x0000009894a97220 */ /* 0x000fe20000410000 */
[----:B------:R-:W-:Y:S01]  /*1620*/  FMUL.FTZ R170, R206, R149 ;  /* 0x00000095ceaa7220 */ /* 0x000fe20000410000 */
[----:B------:R-:W-:Y:S01]  /*1630*/  FADD.FTZ R146, R147, R162 ;  /* 0x000000a293927221 */ /* 0x000fe20000010000 */
[----:B------:R-:W-:Y:S01]  /*1640*/  FFMA.FTZ R145, R161, R162, R144 ;  /* 0x000000a2a1917223 */ /* 0x000fe20000010090 */
        /* <DEDUP_REMOVED lines=19> */
.L_x_701:
[----:B------:R-:W-:Y:S05]  /*1780*/  BSYNC.RECONVERGENT B0 ;  /* 0x0000000000007941 */ /* 0x000fea0003800200 */
.L_x_700:
        /* <DEDUP_REMOVED lines=10> */
[----:B------:R-:W-:Y:S01]  /*1830*/  ISETP.NE.AND.EX P0, PT, RZ, UR9, PT, P0 ;  /* 0x00000009ff007c0c */ /* 0x000fe2000bf05300 */
[----:B--2---:R-:W-:-:S05]  /*1840*/  IMAD.WIDE.U32 R152, R159, 0x8, R152 ;  /* 0x000000089f987825 */ /* 0x004fca00078e0098 */
[----:B------:R0:W5:Y:S07]  /*1850*/  LDG.E.64 R208, desc[UR4][R152.64] ;  /* 0x0000000498d07981 */ /* 0x00016e000c1e1b00 */
[----:B------:R-:W1:Y:S01]  /*1860*/  @P0 LDC.64 R154, c[0x0][0x438] ;  /* 0x00010e00ff9a0b82 */ /* 0x000e620000000a00 */
[----:B------:R-:W-:Y:S01]  /*1870*/  SHF.L.U32 R181, R2, 0x10, RZ ;  /* 0x0000001002b57819 */ /* 0x000fe200000006ff */
[----:B-1----:R-:W-:Y:S01]  /*1880*/  @P0 IMAD.WIDE.U32 R154, R159, 0x10, R154 ;  /* 0x000000109f9a0825 */ /* 0x002fe200078e009a */
[----:B------:R-:W-:-:S04]  /*1890*/  SHF.L.U32 R183, R3, 0x10, RZ ;  /* 0x0000001003b77819 */ /* 0x000fc800000006ff */
[----:B------:R1:W5:Y:S01]  /*18a0*/  @P0 LDG.E.128 R136, desc[UR4][R154.64] ;  /* 0x000000049a880981 */ /* 0x000362000c1e1d00 */
[----:B------:R-:W-:Y:S02]  /*18b0*/  SHF.L.U32 R185, R4, 0x10, RZ ;  /* 0x0000001004b97819 */ /* 0x000fe400000006ff */
[----:B------:R-:W-:Y:S02]  /*18c0*/  SHF.L.U32 R187, R5, 0x10, RZ ;  /* 0x0000001005bb7819 */ /* 0x000fe400000006ff */
        /* <DEDUP_REMOVED lines=8> */
[----:B------:R-:W-:Y:S01]  /*1950*/  SHF.L.U32 R174, R174, 0x10, RZ ;  /* 0x00000010aeae7819 */ /* 0x000fe200000006ff */
[----:B------:R-:W-:Y:S01]  /*1960*/  FADD.FTZ R177, -R157, R146 ;  /* 0x000000929db17221 */ /* 0x000fe20000010100 */
[C---:B------:R-:W-:Y:S02]  /*1970*/  PRMT R178, R147.reuse, 0x7632, R178 ;  /* 0x0000763293b27816 */ /* 0x040fe400000000b2 */
[----:B------:R-:W-:Y:S01]  /*1980*/  SHF.L.U32 R180, R147, 0x10, RZ ;  /* 0x0000001093b47819 */ /* 0x000fe200000006ff */
[----:B------:R-:W-:Y:S01]  /*1990*/  FADD.FTZ R147, -R157, R144 ;  /* 0x000000909d937221 */ /* 0x000fe20000010100 */
[----:B------:R-:W-:Y:S01]  /*19a0*/  SHF.L.U32 R146, R145, 0x10, RZ ;  /* 0x0000001091927819 */ /* 0x000fe200000006ff */
[----:B0-----:R-:W-:Y:S01]  /*19b0*/  FADD.FTZ R153, -R157, R174 ;  /* 0x000000ae9d997221 */ /* 0x001fe20000010100 */
[----:B------:R-:W-:-:S02]  /*19c0*/  SHF.L.U32 R174, R124, 0x10, RZ ;  /* 0x000000107cae7819 */ /* 0x000fc400000006ff */
[C---:B----4-:R-:W-:Y:S02]  /*19d0*/  PRMT R144, R148.reuse, 0x7632, R144 ;  /* 0x0000763294907816 */ /* 0x050fe40000000090 */
[----:B------:R-:W-:Y:S01]  /*19e0*/  SHF.L.U32 R145, R148, 0x10, RZ ;  /* 0x0000001094917819 */ /* 0x000fe200000006ff */
[----:B-----5:R-:W-:Y:S01]  /*19f0*/  FMUL.FTZ R173, R206, R173 ;  /* 0x000000adcead7220 */ /* 0x020fe20000410000 */
[----:B------:R-:W-:Y:S01]  /*1a00*/  SHF.L.U32 R144, R144, 0x10, RZ ;  /* 0x0000001090907819 */ /* 0x000fe200000006ff */
[C---:B------:R-:W-:Y:S02]  /*1a10*/  FADD.FTZ R159, -R157.reuse, R146 ;  /* 0x000000929d9f7221 */ /* 0x040fe40000010100 */
[-C--:B------:R-:W-:Y:S01]  /*1a20*/  FMUL.FTZ R174, R174, R145.reuse ;  /* 0x00000091aeae7220 */ /* 0x080fe20000410000 */
[----:B------:R-:W-:Y:S01]  /*1a30*/  FADD.FTZ R175, -R157, R176 ;  /* 0x000000b09daf7221 */ /* 0x000fe20000010100 */
[C---:B------:R-:W-:Y:S01]  /*1a40*/  PRMT R146, R149.reuse, 0x7632, R146 ;  /* 0x0000763295927816 */ /* 0x040fe20000000092 */
[----:B------:R-:W-:Y:S01]  /*1a50*/  FADD.FTZ R68, R68, R145 ;  /* 0x0000009144447221 */ /* 0x000fe20000010000 */
[----:B------:R-:W-:Y:S01]  /*1a60*/  SHF.L.U32 R149, R149, 0x10, RZ ;  /* 0x0000001095957819 */ /* 0x000fe200000006ff */
[----:B------:R-:W-:Y:S01]  /*1a70*/  FFMA.FTZ R92, R173, R145, R92 ;  /* 0x00000091ad5c7223 */ /* 0x000fe2000001005c */
[----:B------:R-:W-:Y:S01]  /*1a80*/  SHF.L.U32 R176, R125, 0x10, RZ ;  /* 0x000000107db07819 */ /* 0x000fe200000006ff */
[----:B------:R-:W-:Y:S01]  /*1a90*/  FMUL.FTZ R182, R206, R147 ;  /* 0x00000093ceb67220 */ /* 0x000fe20000410000 */
[----:B------:R-:W-:Y:S01]  /*1aa0*/  FMUL.FTZ R181, R181, R144 ;  /* 0x00000090b5b57220 */ /* 0x000fe20000410000 */
[----:B------:R-:W-:Y:S01]  /*1ab0*/  FADD.FTZ R158, R158, R174 ;  /* 0x000000ae9e9e7221 */ /* 0x000fe20000010000 */
[----:B------:R-:W-:Y:S01]  /*1ac0*/  FFMA.FTZ R145, R173, R174, R214 ;  /* 0x000000aead917223 */ /* 0x000fe200000100d6 */
[----:B------:R-:W-:Y:S01]  /*1ad0*/  SHF.L.U32 R178, R178, 0x10, RZ ;  /* 0x00000010b2b27819 */ /* 0x000fe200000006ff */
[----:B------:R-:W-:Y:S01]  /*1ae0*/  FADD.FTZ R69, R69, R144 ;  /* 0x0000009045457221 */ /* 0x000fe20000010000 */
[----:B------:R-:W-:Y:S01]  /*1af0*/  SHF.L.U32 R146, R146, 0x10, RZ ;  /* 0x0000001092927819 */ /* 0x000fe200000006ff */
[----:B------:R-:W-:Y:S01]  /*1b00*/  FFMA.FTZ R93, R182, R144, R93 ;  /* 0x00000090b65d7223 */ /* 0x000fe2000001005d */
[C---:B------:R-:W-:Y:S01]  /*1b10*/  FMUL.FTZ R184, R206.reuse, R153 ;  /* 0x00000099ceb87220 */ /* 0x040fe20000410000 */
[----:B------:R-:W-:Y:S01]  /*1b20*/  FMUL.FTZ R175, R206, R175 ;  /* 0x000000afceaf7220 */ /* 0x000fe20000410000 */
[----:B------:R-:W-:Y:S01]  /*1b30*/  FMUL.FTZ R176, R176, R149 ;  /* 0x00000095b0b07220 */ /* 0x000fe20000410000 */
[----:B------:R-:W-:Y:S01]  /*1b40*/  FADD.FTZ R147, R158, R181 ;  /* 0x000000b59e937221 */ /* 0x000fe20000010000 */
[----:B------:R-:W-:Y:S01]  /*1b50*/  FFMA.FTZ R144, R182, R181, R145 ;  /* 0x000000b5b6907223 */ /* 0x000fe20000010091 */
[C---:B------:R-:W-:Y:S01]  /*1b60*/  FADD.FTZ R179, -R157.reuse, R180 ;  /* 0x000000b49db37221 */ /* 0x040fe20000010100 */
[----:B------:R-:W-:Y:S01]  /*1b70*/  FADD.FTZ R157, -R157, R178 ;  /* 0x000000b29d9d7221 */ /* 0x000fe20000010100 */
[C---:B------:R-:W-:Y:S01]  /*1b80*/  PRMT R148, R150.reuse, 0x7632, R148 ;  /* 0x0000763296947816 */ /* 0x040fe20000000094 */
[-C--:B------:R-:W-:Y:S01]  /*1b90*/  FMUL.FTZ R183, R183, R146.reuse ;  /* 0x00000092b7b77220 */ /* 0x080fe20000410000 */
[----:B-1----:R-:W-:Y:S01]  /*1ba0*/  SHF.L.U32 R155, R150, 0x10, RZ ;  /* 0x00000010969b7819 */ /* 0x002fe200000006ff */
        /* <DEDUP_REMOVED lines=38> */
.L_x_703:
[----:B------:R-:W-:Y:S05]  /*1e10*/  BSYNC.RECONVERGENT B0 ;  /* 0x0000000000007941 */ /* 0x000fea0003800200 */
.L_x_702:
        /* <DEDUP_REMOVED lines=57> */
[----:B------:R-:W-:-:S03]  /*21b0*/  FADD.FTZ R144, R151, R144 ;  /* 0x0000009097907221 */ /* 0x000fc60000010000 */
[----:B--2---:R-:W-:Y:S01]  /*21c0*/  FADD.FTZ R217, R217, R152 ;  /* 0x00000098d9d97221 */ /* 0x004fe20000010000 */
[----:B------:R-:W-:-:S03]  /*21d0*/  FADD.FTZ R144, R144, R153 ;  /* 0x0000009990907221 */ /* 0x000fc60000010000 */
[----:B------:R-:W-:Y:S01]  /*21e0*/  FADD.FTZ R217, R154, R217 ;  /* 0x000000d99ad97221 */ /* 0x000fe20000010000 */
[----:B------:R-:W-:-:S03]  /*21f0*/  FADD.FTZ R144, R155, R144 ;  /* 0x000000909b907221 */ /* 0x000fc60000010000 */
[----:B----4-:R-:W-:Y:S01]  /*2200*/  FADD.FTZ R217, R217, R156 ;  /* 0x0000009cd9d97221 */ /* 0x010fe20000010000 */
[----:B------:R-:W-:-:S03]  /*2210*/  FADD.FTZ R144, R144, R157 ;  /* 0x0000009d90907221 */ /* 0x000fc60000010000 */
        /* <DEDUP_REMOVED lines=15> */
[----:B------:R-:W-:Y:S01]  /*2310*/  FFMA.FTZ R152, R207, R149, R150 ;  /* 0x00000095cf987223 */ /* 0x000fe20000010096 */
[----:B------:R-:W-:Y:S02]  /*2320*/  LOP3.LUT P6, RZ, R212, 0xff, RZ, 0xc0, !PT ;  /* 0x000000ffd4ff7812 */ /* 0x000fe400078cc0ff */
[----:B------:R-:W-:Y:S01]  /*2330*/  MOV R153, RZ ;  /* 0x000000ff00997202 */ /* 0x000fe20000000f00 */
[----:B------:R-:W-:Y:S01]  /*2340*/  FADD.FTZ R151, R205, -R152 ;  /* 0x80000098cd977221 */ /* 0x000fe20000010000 */
[----:B------:R-:W-:-:S03]  /*2350*/  MOV R215, RZ ;  /* 0x000000ff00d77202 */ /* 0x000fc60000000f00 */
[----:B-----5:R-:W-:-:S04]  /*2360*/  FMUL.FTZ R151, R206, R151 ;  /* 0x00000097ce977220 */ /* 0x020fc80000410000 */
[----:B------:R-:W-:Y:S01]  /*2370*/  FMUL.FTZ R152, R151, R148 ;  /* 0x0000009497987220 */ /* 0x000fe20000410000 */
[----:B------:R-:W-:Y:S01]  /*2380*/  HFMA2 R151, -RZ, RZ, 0, 0 ;  /* 0x00000000ff977431 */ /* 0x000fe200000001ff */
[----:B------:R-:W-:Y:S02]  /*2390*/  @P6 SHF.L.U32 R154, R144, 0x10, RZ ;  /* 0x00000010909a6819 */ /* 0x000fe400000006ff */
[----:B------:R-:W-:Y:S01]  /*23a0*/  @P6 SHF.L.U32 R155, R112, 0x10, RZ ;  /* 0x00000010709b6819 */ /* 0x000fe200000006ff */
[----:B------:R-:W-:-:S04]  /*23b0*/  FMUL.FTZ R152, R152, UR11 ;  /* 0x0000000b98987c20 */ /* 0x000fc80008410000 */
[C---:B------:R-:W-:Y:S01]  /*23c0*/  @P6 FMUL.FTZ R153, R152.reuse, R154 ;  /* 0x0000009a98996220 */ /* 0x040fe20000410000 */
[----:B------:R-:W-:Y:S01]  /*23d0*/  @P6 FMUL.FTZ R151, R152, R155 ;  /* 0x0000009b98976220 */ /* 0x000fe20000410000 */
[----:B------:R-:W-:Y:S01]  /*23e0*/  LOP3.LUT P6, RZ, R212, 0xff00, RZ, 0xc0, !PT ;  /* 0x0000ff00d4ff7812 */ /* 0x000fe200078cc0ff */
[----:B------:R-:W-:Y:S01]  /*23f0*/  FFMA.FTZ R155, R204, R149, R150 ;  /* 0x00000095cc9b7223 */ /* 0x000fe20000010096 */
[----:B------:R-:W-:Y:S01]  /*2400*/  MOV R152, RZ ;  /* 0x000000ff00987202 */ /* 0x000fe20000000f00 */
[----:B------:R-:W-:Y:S02]  /*2410*/  FADD.FTZ R60, R60, R153 ;  /* 0x000000993c3c7221 */ /* 0x000fe40000010000 */
[----:B------:R-:W-:-:S04]  /*2420*/  FADD.FTZ R155, R202, -R155 ;  /* 0x8000009bca9b7221 */ /* 0x000fc80000010000 */
[----:B------:R-:W-:-:S04]  /*2430*/  FMUL.FTZ R155, R206, R155 ;  /* 0x0000009bce9b7220 */ /* 0x000fc80000410000 */
[----:B------:R-:W-:Y:S01]  /*2440*/  @P6 PRMT R154, R144, 0x7632, R154 ;  /* 0x00007632909a6816 */ /* 0x000fe2000000009a */
[----:B------:R-:W-:Y:S01]  /*2450*/  FMUL.FTZ R155, R155, R148 ;  /* 0x000000949b9b7220 */ /* 0x000fe20000410000 */
[----:B------:R-:W-:Y:S01]  /*2460*/  @P6 SHF.L.U32 R156, R22, 0x10, RZ ;  /* 0x00000010169c6819 */ /* 0x000fe200000006ff */
[----:B------:R-:W-:Y:S01]  /*2470*/  HFMA2 R144, -RZ, RZ, 0, 0 ;  /* 0x00000000ff907431 */ /* 0x000fe200000001ff */
[----:B------:R-:W-:Y:S01]  /*2480*/  @P6 SHF.L.U32 R154, R154, 0x10, RZ ;  /* 0x000000109a9a6819 */ /* 0x000fe200000006ff */
[----:B------:R-:W-:-:S04]  /*2490*/  FMUL.FTZ R155, R155, UR11 ;  /* 0x0000000b9b9b7c20 */ /* 0x000fc80008410000 */
[----:B------:R-:W-:Y:S01]  /*24a0*/  @P6 FMUL.FTZ R152, R155, R154 ;  /* 0x0000009a9b986220 */ /* 0x000fe20000410000 */
[----:B------:R-:W-:Y:S01]  /*24b0*/  FFMA.FTZ R154, R203, R149, R150 ;  /* 0x00000095cb9a7223 */ /* 0x000fe20000010096 */
[----:B------:R-:W-:Y:S01]  /*24c0*/  @P6 FMUL.FTZ R144, R155, R156 ;  /* 0x0000009c9b906220 */ /* 0x000fe20000410000 */
[----:B------:R-:W-:Y:S01]  /*24d0*/  LOP3.LUT P6, RZ, R212, 0xff0000, RZ, 0xc0, !PT ;  /* 0x00ff0000d4ff7812 */ /* 0x000fe200078cc0ff */
[----:B------:R-:W-:Y:S01]  /*24e0*/  FADD.FTZ R61, R61, R152 ;  /* 0x000000983d3d7221 */ /* 0x000fe20000010000 */
[----:B------:R-:W-:Y:S02]  /*24f0*/  FADD.FTZ R155, R201, -R154 ;  /* 0x8000009ac99b7221 */ /* 0x000fe40000010000 */
[----:B------:R-:W-:Y:S02]  /*2500*/  F2FP.BF16.F32.PACK_AB R144, R144, R151 ;  /* 0x000000979090723e */ /* 0x000fe400000010ff */
[----:B------:R-:W-:Y:S01]  /*2510*/  FMUL.FTZ R157, R206, R155 ;  /* 0x0000009bce9d7220 */ /* 0x000fe20000410000 */
[----:B------:R-:W-:-:S03]  /*2520*/  CS2R R154, SRZ ;  /* 0x00000000009a7805 */ /* 0x000fc6000001ff00 */
[----:B------:R-:W-:-:S03]  /*2530*/  FMUL.FTZ R157, R157, R148 ;  /* 0x000000949d9d7220 */ /* 0x000fc60000410000 */
[----:B------:R-:W-:Y:S01]  /*2540*/  @P6 SHF.L.U32 R156, R145, 0x10, RZ ;  /* 0x00000010919c6819 */ /* 0x000fe200000006ff */
[----:B------:R-:W-:Y:S01]  /*2550*/  FMUL.FTZ R157, R157, UR11 ;  /* 0x0000000b9d9d7c20 */ /* 0x000fe20008410000 */
[----:B------:R-:W-:-:S03]  /*2560*/  @P6 SHF.L.U32 R158, R113, 0x10, RZ ;  /* 0x00000010719e6819 */ /* 0x000fc600000006ff */
[C---:B------:R-:W-:Y:S01]  /*2570*/  @P6 FMUL.FTZ R155, R157.reuse, R156 ;  /* 0x0000009c9d9b6220 */ /* 0x040fe20000410000 */
[----:B------:R-:W-:Y:S01]  /*2580*/  MOV R156, RZ ;  /* 0x000000ff009c7202 */ /* 0x000fe20000000f00 */
[----:B------:R-:W-:Y:S01]  /*2590*/  @P6 FMUL.FTZ R154, R157, R158 ;  /* 0x0000009e9d9a6220 */ /* 0x000fe20000410000 */
[----:B------:R-:W-:Y:S01]  /*25a0*/  LOP3.LUT P6, RZ, R212, 0xff000000, RZ, 0xc0, !PT ;  /* 0xff000000d4ff7812 */ /* 0x000fe200078cc0ff */
[----:B------:R-:W-:Y:S01]  /*25b0*/  FFMA.FTZ R157, R200, R149, R150 ;  /* 0x00000095c89d7223 */ /* 0x000fe20000010096 */
[----:B------:R-:W-:-:S03]  /*25c0*/  FADD.FTZ R62, R62, R155 ;  /* 0x0000009b3e3e7221 */ /* 0x000fc60000010000 */
        /* <DEDUP_REMOVED lines=15> */
[----:B------:R-:W-:-:S04]  /*26c0*/  FMUL.FTZ R157, R206, R157 ;  /* 0x0000009dce9d7220 */ /* 0x000fc80000410000 */
[----:B------:R-:W-:Y:S01]  /*26d0*/  FMUL.FTZ R158, R157, R148 ;  /* 0x000000949d9e7220 */ /* 0x000fe20000410000 */
[----:B------:R-:W-:Y:S02]  /*26e0*/  HFMA2 R157, -RZ, RZ, 0, 0 ;  /* 0x00000000ff9d7431 */ /* 0x000fe400000001ff */
[----:B------:R-:W-:Y:S01]  /*26f0*/  @P6 SHF.L.U32 R159, R146, 0x10, RZ ;  /* 0x00000010929f6819 */ /* 0x000fe200000006ff */
[----:B------:R-:W-:Y:S01]  /*2700*/  FMUL.FTZ R158, R158, UR11 ;  /* 0x0000000b9e9e7c20 */ /* 0x000fe20008410000 */
[----:B------:R-:W-:-:S03]  /*2710*/  @P6 SHF.L.U32 R214, R114, 0x10, RZ ;  /* 0x0000001072d66819 */ /* 0x000fc600000006ff */
[----:B------:R-:W-:Y:S01]  /*2720*/  @P6 FMUL.FTZ R215, R158, R159 ;  /* 0x0000009f9ed76220 */ /* 0x000fe20000410000 */
[----:B------:R-:W-:Y:S01]  /*2730*/  FFMA.FTZ R159, R196, R149, R150 ;  /* 0x00000095c49f7223 */ /* 0x000fe20000010096 */
[----:B------:R-:W-:Y:S01]  /*2740*/  @P6 FMUL.FTZ R157, R158, R214 ;  /* 0x000000d69e9d6220 */ /* 0x000fe20000410000 */
[----:B------:R-:W-:Y:S01]  /*2750*/  LOP3.LUT P6, RZ, R213, 0xff00, RZ, 0xc0, !PT ;  /* 0x0000ff00d5ff7812 */ /* 0x000fe200078cc0ff */
[----:B------:R-:W-:Y:S02]  /*2760*/  HFMA2 R158, -RZ, RZ, 0, 0 ;  /* 0x00000000ff9e7431 */ /* 0x000fe400000001ff */
[----:B------:R-:W-:Y:S01]  /*2770*/  FADD.FTZ R159, R194, -R159 ;  /* 0x8000009fc29f7221 */ /* 0x000fe20000010000 */
[----:B------:R-:W-:Y:S01]  /*2780*/  MOV R214, RZ ;  /* 0x000000ff00d67202 */ /* 0x000fe20000000f00 */
[----:B------:R-:W-:Y:S02]  /*2790*/  FADD.FTZ R215, R56, R215 ;  /* 0x000000d738d77221 */ /* 0x000fe40000010000 */
[----:B------:R-:W-:-:S04]  /*27a0*/  FMUL.FTZ R159, R206, R159 ;  /* 0x0000009fce9f7220 */ /* 0x000fc80000410000 */
[----:B------:R-:W-:Y:S02]  /*27b0*/  FMUL.FTZ R159, R159, R148 ;  /* 0x000000949f9f7220 */ /* 0x000fe40000410000 */
[----:B------:R-:W-:Y:S02]  /*27c0*/  @P6 PRMT R146, R146, 0x7632, R146 ;  /* 0x0000763292926816 */ /* 0x000fe40000000092 */
[----:B------:R-:W-:Y:S01]  /*27d0*/  FMUL.FTZ R159, R159, UR11 ;  /* 0x0000000b9f9f7c20 */ /* 0x000fe20008410000 */
[----:B------:R-:W-:Y:S02]  /*27e0*/  @P6 SHF.L.U32 R216, R24, 0x10, RZ ;  /* 0x0000001018d86819 */ /* 0x000fe400000006ff */
[----:B------:R-:W-:-:S03]  /*27f0*/  @P6 SHF.L.U32 R146, R146, 0x10, RZ ;  /* 0x0000001092926819 */ /* 0x000fc600000006ff */
[C---:B------:R-:W-:Y:S01]  /*2800*/  @P6 FMUL.FTZ R158, R159.reuse, R216 ;  /* 0x000000d89f9e6220 */ /* 0x040fe20000410000 */
[----:B------:R-:W-:Y:S01]  /*2810*/  CS2R R216, SRZ ;  /* 0x0000000000d87805 */ /* 0x000fe2000001ff00 */
[----:B------:R-:W-:Y:S01]  /*2820*/  @P6 FMUL.FTZ R214, R159, R146 ;  /* 0x000000929fd66220 */ /* 0x000fe20000410000 */
[----:B------:R-:W-:Y:S01]  /*2830*/  FFMA.FTZ R146, R195, R149, R150 ;  /* 0x00000095c3927223 */ /* 0x000fe20000010096 */
[----:B------:R-:W-:Y:S02]  /*2840*/  LOP3.LUT P6, RZ, R213, 0xff0000, RZ, 0xc0, !PT ;  /* 0x00ff0000d5ff7812 */ /* 0x000fe400078cc0ff */
[----:B------:R-:W-:Y:S01]  /*2850*/  FADD.FTZ R214, R57, R214 ;  /* 0x000000d639d67221 */ /* 0x000fe20000010000 */
[----:B------:R-:W-:-:S04]  /*2860*/  FADD.FTZ R159, R193, -R146 ;  /* 0x80000092c19f7221 */ /* 0x000fc80000010000 */
[----:B------:R-:W-:-:S04]  /*2870*/  FMUL.FTZ R159, R206, R159 ;  /* 0x0000009fce9f7220 */ /* 0x000fc80000410000 */
[----:B------:R-:W-:Y:S02]  /*2880*/  FMUL.FTZ R159, R159, R148 ;  /* 0x000000949f9f7220 */ /* 0x000fe40000410000 */
[----:B------:R-:W-:Y:S02]  /*2890*/  @P6 SHF.L.U32 R146, R147, 0x10, RZ ;  /* 0x0000001093926819 */ /* 0x000fe400000006ff */
[----:B------:R-:W-:Y:S01]  /*28a0*/  @P6 SHF.L.U32 R218, R115, 0x10, RZ ;  /* 0x0000001073da6819 */ /* 0x000fe200000006ff */
[----:B------:R-:W-:-:S04]  /*28b0*/  FMUL.FTZ R159, R159, UR11 ;  /* 0x0000000b9f9f7c20 */ /* 0x000fc80008410000 */
[C---:B------:R-:W-:Y:S01]  /*28c0*/  @P6 FMUL.FTZ R217, R159.reuse, R146 ;  /* 0x000000929fd96220 */ /* 0x040fe20000410000 */
[----:B------:R-:W-:Y:S01]  /*28d0*/  @P6 FMUL.FTZ R216, R159, R218 ;  /* 0x000000da9fd86220 */ /* 0x000fe20000410000 */
[----:B------:R-:W-:Y:S01]  /*28e0*/  ISETP.GE.U32.AND P6, PT, R212, RZ, PT ;  /* 0x000000ffd400720c */ /* 0x000fe20003fc6070 */
[----:B------:R-:W-:Y:S01]  /*28f0*/  FFMA.FTZ R159, R192, R149, R150 ;  /* 0x00000095c09f7223 */ /* 0x000fe20000010096 */
[----:B------:R-:W-:Y:S01]  /*2900*/  CS2R R218, SRZ ;  /* 0x0000000000da7805 */ /* 0x000fe2000001ff00 */
[----:B------:R-:W-:Y:S01]  /*2910*/  FADD.FTZ R217, R58, R217 ;  /* 0x000000d93ad97221 */ /* 0x000fe20000010000 */
[----:B------:R-:W-:Y:S01]  /*2920*/  ISETP.GE.U32.AND.EX P6, PT, R213, 0x1000000, PT, P6 ;  /* 0x01000000d500780c */ /* 0x000fe20003fc6160 */
[----:B------:R-:W-:-:S04]  /*2930*/  FADD.FTZ R159, R190, -R159 ;  /* 0x8000009fbe9f7221 */ /* 0x000fc80000010000 */
[----:B------:R-:W-:-:S04]  /*2940*/  FMUL.FTZ R159, R206, R159 ;  /* 0x0000009fce9f7220 */ /* 0x000fc80000410000 */
[----:B------:R-:W-:-:S04]  /*2950*/  FMUL.FTZ R159, R159, R148 ;  /* 0x000000949f9f7220 */ /* 0x000fc80000410000 */
[----:B------:R-:W-:Y:S01]  /*2960*/  @P6 PRMT R147, R147, 0x7632, R147 ;  /* 0x0000763293936816 */ /* 0x000fe20000000093 */
[----:B------:R-:W-:Y:S01]  /*2970*/  FMUL.FTZ R159, R159, UR11 ;  /* 0x0000000b9f9f7c20 */ /* 0x000fe20008410000 */
[----:B------:R-:W-:Y:S02]  /*2980*/  @P6 SHF.L.U32 R146, R25, 0x10, RZ ;  /* 0x0000001019926819 */ /* 0x000fe400000006ff */
[----:B------:R-:W-:-:S03]  /*2990*/  @P6 SHF.L.U32 R147, R147, 0x10, RZ ;  /* 0x0000001093936819 */ /* 0x000fc600000006ff */
[C---:B------:R-:W-:Y:S01]  /*29a0*/  @P6 FMUL.FTZ R219, R159.reuse, R146 ;  /* 0x000000929fdb6220 */ /* 0x040fe20000410000 */
[----:B------:R-:W-:Y:S01]  /*29b0*/  F2FP.BF16.F32.PACK_AB R146, R158, R157 ;  /* 0x0000009d9e92723e */ /* 0x000fe200000010ff */
[----:B------:R-:W-:-:S03]  /*29c0*/  @P6 FMUL.FTZ R218, R159, R147 ;  /* 0x000000939fda6220 */ /* 0x000fc60000410000 */
[----:B------:R-:W-:Y:S01]  /*29d0*/  F2FP.BF16.F32.PACK_AB R147, R219, R216 ;  /* 0x000000d8db93723e */ /* 0x000fe200000010ff */
[----:B------:R-:W-:Y:S01]  /*29e0*/  FADD.FTZ R218, R59, R218 ;  /* 0x000000da3bda7221 */ /* 0x000fe20000010000 */
[----:B------:R-:W-:Y:S06]  /*29f0*/  BRA `(.L_x_709) ;  /* 0x0000000400d07947 */ /* 0x000fec0003800000 */
.L_x_708:
[----:B------:R-:W-:Y:S01]  /*2a00*/  FFMA.FTZ R140, R207, R149, R150 ;  /* 0x00000095cf8c7223 */ /* 0x000fe20000010096 */
[----:B------:R-:W-:Y:S01]  /*2a10*/  LOP3.LUT P6, RZ, R212, 0xff, RZ, 0xc0, !PT ;  /* 0x000000ffd4ff7812 */ /* 0x000fe200078cc0ff */
[----:B------:R-:W-:Y:S01]  /*2a20*/  HFMA2 R151, -RZ, RZ, 0, 0 ;  /* 0x00000000ff977431 */ /* 0x000fe200000001ff */
[----:B------:R-:W-:Y:S01]  /*2a30*/  MOV R141, RZ ;  /* 0x000000ff008d7202 */ /* 0x000fe20000000f00 */
[----:B------:R-:W-:Y:S01]  /*2a40*/  FADD.FTZ R153, R205, -R140 ;  /* 0x8000008ccd997221 */ /* 0x000fe20000010000 */
[----:B------:R-:W-:Y:S02]  /*2a50*/  MOV R142, RZ ;  /* 0x000000ff008e7202 */ /* 0x000fe40000000f00 */
[----:B------:R-:W-:Y:S01]  /*2a60*/  MOV R158, RZ ;  /* 0x000000ff009e7202 */ /* 0x000fe20000000f00 */
[----:B-----5:R-:W-:Y:S01]  /*2a70*/  FMUL.FTZ R153, R206, R153 ;  /* 0x00000099ce997220 */ /* 0x020fe20000410000 */
[----:B------:R-:W-:Y:S02]  /*2a80*/  MOV R215, RZ ;  /* 0x000000ff00d77202 */ /* 0x000fe40000000f00 */
[----:B------:R-:W-:Y:S01]  /*2a90*/  MOV R218, RZ ;  /* 0x000000ff00da7202 */ /* 0x000fe20000000f00 */
[----:B------:R-:W-:-:S02]  /*2aa0*/  FMUL.FTZ R140, R153, R148 ;  /* 0x00000094998c7220 */ /* 0x000fc40000410000 */
[----:B------:R-:W-:Y:S02]  /*2ab0*/  @P6 SHF.L.U32 R143, R144, 0x10, RZ ;  /* 0x00000010908f6819 */ /* 0x000fe400000006ff */
[----:B------:R-:W-:Y:S01]  /*2ac0*/  @P6 SHF.L.U32 R155, R112, 0x10, RZ ;  /* 0x00000010709b6819 */ /* 0x000fe200000006ff */
[----:B------:R-:W-:-:S04]  /*2ad0*/  FMUL.FTZ R140, R140, UR11 ;  /* 0x0000000b8c8c7c20 */ /* 0x000fc80008410000 */
[C---:B------:R-:W-:Y:S01]  /*2ae0*/  @P6 FMUL.FTZ R141, R140.reuse, R143 ;  /* 0x0000008f8c8d6220 */ /* 0x040fe20000410000 */
        /* <DEDUP_REMOVED lines=11> */
[----:B------:R-:W-:Y:S01]  /*2ba0*/  FMUL.FTZ R143, R143, UR11 ;  /* 0x0000000b8f8f7c20 */ /* 0x000fe20008410000 */
[----:B------:R-:W-:-:S03]  /*2bb0*/  F2FP.BF16.F32.PACK_AB R140, R140, R153 ;  /* 0x000000998c8c723e */ /* 0x000fc600000010ff */
[----:B------:R-:W-:Y:S01]  /*2bc0*/  @P6 FMUL.FTZ R142, R143, R152 ;  /* 0x000000988f8e6220 */ /* 0x000fe20000410000 */
[----:B------:R-:W-:Y:S01]  /*2bd0*/  FFMA.FTZ R152, R203, R149, R150 ;  /* 0x00000095cb987223 */ /* 0x000fe20000010096 */
[----:B------:R-:W-:Y:S01]  /*2be0*/  @P6 FMUL.FTZ R144, R143, R154 ;  /* 0x0000009a8f906220 */ /* 0x000fe20000410000 */
[----:B------:R-:W-:Y:S01]  /*2bf0*/  LOP3.LUT P6, RZ, R212, 0xff0000, RZ, 0xc0, !PT ;  /* 0x00ff0000d4ff7812 */ /* 0x000fe200078cc0ff */
[----:B------:R-:W-:Y:S01]  /*2c00*/  FADD.FTZ R61, R61, R142 ;  /* 0x0000008e3d3d7221 */ /* 0x000fe20000010000 */
[----:B------:R-:W-:Y:S01]  /*2c10*/  FADD.FTZ R155, R201, -R152 ;  /* 0x80000098c99b7221 */ /* 0x000fe20000010000 */
[----:B------:R-:W-:Y:S01]  /*2c20*/  MOV R143, RZ ;  /* 0x000000ff008f7202 */ /* 0x000fe20000000f00 */
[----:B------:R-:W-:Y:S01]  /*2c30*/  HFMA2 R152, -RZ, RZ, 0, 0 ;  /* 0x00000000ff987431 */ /* 0x000fe200000001ff */
[----:B------:R-:W-:Y:S01]  /*2c40*/  F2FP.BF16.F32.PACK_AB R144, R144, R151 ;  /* 0x000000979090723e */ /* 0x000fe200000010ff */
[----:B------:R-:W-:-:S04]  /*2c50*/  FMUL.FTZ R155, R206, R155 ;  /* 0x0000009bce9b7220 */ /* 0x000fc80000410000 */
[----:B------:R-:W-:-:S03]  /*2c60*/  FMUL.FTZ R154, R155, R148 ;  /* 0x000000949b9a7220 */ /* 0x000fc60000410000 */
[----:B------:R-:W-:Y:S01]  /*2c70*/  @P6 SHF.L.U32 R157, R145, 0x10, RZ ;  /* 0x00000010919d6819 */ /* 0x000fe200000006ff */
[----:B------:R-:W-:Y:S01]  /*2c80*/  FMUL.FTZ R154, R154, UR11 ;  /* 0x0000000b9a9a7c20 */ /* 0x000fe20008410000 */
[----:B------:R-:W-:-:S03]  /*2c90*/  @P6 SHF.L.U32 R159, R113, 0x10, RZ ;  /* 0x00000010719f6819 */ /* 0x000fc600000006ff */
[----:B------:R-:W-:Y:S01]  /*2ca0*/  @P6 FMUL.FTZ R143, R154, R157 ;  /* 0x0000009d9a8f6220 */ /* 0x000fe20000410000 */
[----:B------:R-:W-:Y:S01]  /*2cb0*/  FFMA.FTZ R157, R200, R149, R150 ;  /* 0x00000095c89d7223 */ /* 0x000fe20000010096 */
[----:B------:R-:W-:Y:S01]  /*2cc0*/  @P6 FMUL.FTZ R152, R154, R159 ;  /* 0x0000009f9a986220 */ /* 0x000fe20000410000 */
[----:B------:R-:W-:Y:S01]  /*2cd0*/  LOP3.LUT P6, RZ, R212, 0xff000000, RZ, 0xc0, !PT ;  /* 0xff000000d4ff7812 */ /* 0x000fe200078cc0ff */
[----:B------:R-:W-:Y:S01]  /*2ce0*/  FADD.FTZ R62, R62, R143 ;  /* 0x0000008f3e3e7221 */ /* 0x000fe20000010000 */
[----:B------:R-:W-:-:S04]  /*2cf0*/  FADD.FTZ R157, R198, -R157 ;  /* 0x8000009dc69d7221 */ /* 0x000fc80000010000 */
[----:B------:R-:W-:-:S04]  /*2d00*/  FMUL.FTZ R154, R206, R157 ;  /* 0x0000009dce9a7220 */ /* 0x000fc80000410000 */
[C---:B------:R-:W-:Y:S01]  /*2d10*/  FMUL.FTZ R156, R154.reuse, R148 ;  /* 0x000000949a9c7220 */ /* 0x040fe20000410000 */
[----:B------:R-:W-:Y:S02]  /*2d20*/  F2FP.BF16.F32.PACK_AB R141, R154, R155 ;  /* 0x0000009b9a8d723e */ /* 0x000fe400000010ff */
[----:B------:R-:W-:Y:S01]  /*2d30*/  @P6 PRMT R157, R145, 0x7632, R157 ;  /* 0x00007632919d6816 */ /* 0x000fe2000000009d */
[----:B------:R-:W-:Y:S01]  /*2d40*/  FMUL.FTZ R156, R156, UR11 ;  /* 0x0000000b9c9c7c20 */ /* 0x000fe20008410000 */
[----:B------:R-:W-:Y:S01]  /*2d50*/  @P6 SHF.L.U32 R159, R23, 0x10, RZ ;  /* 0x00000010179f6819 */ /* 0x000fe200000006ff */
[----:B------:R-:W-:Y:S01]  /*2d60*/  HFMA2 R145, -RZ, RZ, 0, 0 ;  /* 0x00000000ff917431 */ /* 0x000fe200000001ff */
[----:B------:R-:W-:-:S03]  /*2d70*/  @P6 SHF.L.U32 R157, R157, 0x10, RZ ;  /* 0x000000109d9d6819 */ /* 0x000fc600000006ff */
[C---:B------:R-:W-:Y:S02]  /*2d80*/  @P6 FMUL.FTZ R145, R156.reuse, R159 ;  /* 0x0000009f9c916220 */ /* 0x040fe40000410000 */
[----:B------:R-:W-:Y:S01]  /*2d90*/  @P6 FMUL.FTZ R158, R156, R157 ;  /* 0x0000009d9c9e6220 */ /* 0x000fe20000410000 */
[----:B------:R-:W-:Y:S01]  /*2da0*/  FFMA.FTZ R156, R199, R149, R150 ;  /* 0x00000095c79c7223 */ /* 0x000fe20000010096 */
[----:B------:R-:W-:Y:S02]  /*2db0*/  LOP3.LUT P6, RZ, R213, 0xff, RZ, 0xc0, !PT ;  /* 0x000000ffd5ff7812 */ /* 0x000fe400078cc0ff */
[----:B------:R-:W-:Y:S01]  /*2dc0*/  FADD.FTZ R63, R63, R158 ;  /* 0x0000009e3f3f7221 */ /* 0x000fe20000010000 */
[----:B------:R-:W-:Y:S01]  /*2dd0*/  FADD.FTZ R157, R197, -R156 ;  /* 0x8000009cc59d7221 */ /* 0x000fe20000010000 */
[----:B------:R-:W-:Y:S01]  /*2de0*/  HFMA2 R156, -RZ, RZ, 0, 0 ;  /* 0x00000000ff9c7431 */ /* 0x000fe200000001ff */
[----:B------:R-:W-:Y:S02]  /*2df0*/  F2FP.BF16.F32.PACK_AB R145, R145, R152 ;  /* 0x000000989191723e */ /* 0x000fe400000010ff */
[----:B------:R-:W-:-:S04]  /*2e00*/  FMUL.FTZ R157, R206, R157 ;  /* 0x0000009dce9d7220 */ /* 0x000fc80000410000 */
[----:B------:R-:W-:Y:S02]  /*2e10*/  FMUL.FTZ R159, R157, R148 ;  /* 0x000000949d9f7220 */ /* 0x000fe40000410000 */
        /* <DEDUP_REMOVED lines=10> */
[----:B------:R-:W-:Y:S01]  /*2ec0*/  FMUL.FTZ R219, R206, R159 ;  /* 0x0000009fcedb7220 */ /* 0x000fe20000410000 */
[----:B------:R-:W-:-:S03]  /*2ed0*/  HFMA2 R159, -RZ, RZ, 0, 0 ;  /* 0x00000000ff9f7431 */ /* 0x000fc600000001ff */
[----:B------:R-:W-:Y:S01]  /*2ee0*/  @P6 PRMT R216, R146, 0x7632, R216 ;  /* 0x0000763292d86816 */ /* 0x000fe200000000d8 */
[C---:B------:R-:W-:Y:S01]  /*2ef0*/  FMUL.FTZ R146, R219.reuse, R148 ;  /* 0x00000094db927220 */ /* 0x040fe20000410000 */
[----:B------:R-:W-:Y:S02]  /*2f00*/  @P6 SHF.L.U32 R221, R24, 0x10, RZ ;  /* 0x0000001018dd6819 */ /* 0x000fe400000006ff */
[----:B------:R-:W-:Y:S01]  /*2f10*/  @P6 SHF.L.U32 R217, R216, 0x10, RZ ;  /* 0x00000010d8d96819 */ /* 0x000fe200000006ff */
[----:B------:R-:W-:Y:S01]  /*2f20*/  FMUL.FTZ R146, R146, UR11 ;  /* 0x0000000b92927c20 */ /* 0x000fe20008410000 */
[----:B------:R-:W-:-:S03]  /*2f30*/  F2FP.BF16.F32.PACK_AB R142, R219, R157 ;  /* 0x0000009ddb8e723e */ /* 0x000fc600000010ff */
[C---:B------:R-:W-:Y:S01]  /*2f40*/  @P6 FMUL.FTZ R214, R146.reuse, R217 ;  /* 0x000000d992d66220 */ /* 0x040fe20000410000 */
[----:B------:R-:W-:Y:S01]  /*2f50*/  @P6 FMUL.FTZ R159, R146, R221 ;  /* 0x000000dd929f6220 */ /* 0x000fe20000410000 */
[----:B------:R-:W-:Y:S01]  /*2f60*/  FFMA.FTZ R146, R195, R149, R150 ;  /* 0x00000095c3927223 */ /* 0x000fe20000010096 */
[----:B------:R-:W-:Y:S01]  /*2f70*/  LOP3.LUT P6, RZ, R213, 0xff0000, RZ, 0xc0, !PT ;  /* 0x00ff0000d5ff7812 */ /* 0x000fe200078cc0ff */
[----:B------:R-:W-:Y:S02]  /*2f80*/  FADD.FTZ R214, R57, R214 ;  /* 0x000000d639d67221 */ /* 0x000fe40000010000 */
[----:B------:R-:W-:-:S04]  /*2f90*/  FADD.FTZ R217, R193, -R146 ;  /* 0x80000092c1d97221 */ /* 0x000fc80000010000 */
[----:B------:R-:W-:Y:S01]  /*2fa0*/  FMUL.FTZ R221, R206, R217 ;  /* 0x000000d9cedd7220 */ /* 0x000fe20000410000 */
[----:B------:R-:W-:-:S03]  /*2fb0*/  CS2R R216, SRZ ;  /* 0x0000000000d87805 */ /* 0x000fc6000001ff00 */
        /* <DEDUP_REMOVED lines=8> */
[----:B------:R-:W-:Y:S02]  /*3040*/  FADD.FTZ R217, R58, R217 ;  /* 0x000000d93ad97221 */ /* 0x000fe40000010000 */
[----:B------:R-:W-:Y:S01]  /*3050*/  ISETP.GE.U32.AND.EX P6, PT, R213, 0x1000000, PT, P6 ;  /* 0x01000000d500780c */ /* 0x000fe20003fc6160 */
[----:B------:R-:W-:-:S04]  /*3060*/  FADD.FTZ R223, R190, -R223 ;  /* 0x800000dfbedf7221 */ /* 0x000fc80000010000 */
[----:B------:R-:W-:-:S04]  /*3070*/  FMUL.FTZ R223, R206, R223 ;  /* 0x000000dfcedf7220 */ /* 0x000fc80000410000 */
[C---:B------:R-:W-:Y:S01]  /*3080*/  FMUL.FTZ R146, R223.reuse, R148 ;  /* 0x00000094df927220 */ /* 0x040fe20000410000 */
[----:B------:R-:W-:-:S03]  /*3090*/  F2FP.BF16.F32.PACK_AB R143, R223, R221 ;  /* 0x000000dddf8f723e */ /* 0x000fc600000010ff */
[----:B------:R-:W-:Y:S01]  /*30a0*/  @P6 PRMT R220, R147, 0x7632, R220 ;  /* 0x0000763293dc6816 */ /* 0x000fe200000000dc */
[----:B------:R-:W-:Y:S01]  /*30b0*/  FMUL.FTZ R146, R146, UR11 ;  /* 0x0000000b92927c20 */ /* 0x000fe20008410000 */
[----:B------:R-:W-:Y:S01]  /*30c0*/  @P6 SHF.L.U32 R227, R25, 0x10, RZ ;  /* 0x0000001019e36819 */ /* 0x000fe200000006ff */
[----:B------:R-:W-:Y:S01]  /*30d0*/  HFMA2 R147, -RZ, RZ, 0, 0 ;  /* 0x00000000ff937431 */ /* 0x000fe200000001ff */
[----:B------:R-:W-:-:S03]  /*30e0*/  @P6 SHF.L.U32 R225, R220, 0x10, RZ ;  /* 0x00000010dce16819 */ /* 0x000fc600000006ff */
[C---:B------:R-:W-:Y:S02]  /*30f0*/  @P6 FMUL.FTZ R147, R146.reuse, R227 ;  /* 0x000000e392936220 */ /* 0x040fe40000410000 */
[----:B------:R-:W-:Y:S01]  /*3100*/  @P6 FMUL.FTZ R218, R146, R225 ;  /* 0x000000e192da6220 */ /* 0x000fe20000410000 */
[----:B------:R-:W-:Y:S02]  /*3110*/  F2FP.BF16.F32.PACK_AB R146, R159, R156 ;  /* 0x0000009c9f92723e */ /* 0x000fe400000010ff */
[----:B------:R-:W-:Y:S01]  /*3120*/  F2FP.BF16.F32.PACK_AB R147, R147, R216 ;  /* 0x000000d89393723e */ /* 0x000fe200000010ff */
[----:B------:R-:W-:-:S07]  /*3130*/  FADD.FTZ R218, R59, R218 ;  /* 0x000000da3bda7221 */ /* 0x000fce0000010000 */
.L_x_709:
        /* <DEDUP_REMOVED lines=11> */
.L_x_707:
[----:B------:R-:W-:Y:S05]  /*31f0*/  BSYNC.RECONVERGENT B1 ;  /* 0x0000000000017941 */ /* 0x000fea0003800200 */
.L_x_706:
        /* <DEDUP_REMOVED lines=8> */
[----:B------:R-:W-:Y:S01]  /*3280*/  FFMA.FTZ R140, R191, R149, R150 ;  /* 0x00000095bf8c7223 */ /* 0x000fe20000010096 */
[----:B------:R-:W-:Y:S01]  /*3290*/  LOP3.LUT P6, RZ, R210, 0xff, RZ, 0xc0, !PT ;  /* 0x000000ffd2ff7812 */ /* 0x000fe200078cc0ff */
[----:B------:R-:W-:Y:S01]  /*32a0*/  HFMA2 R151, -RZ, RZ, 0, 0 ;  /* 0x00000000ff977431 */ /* 0x000fe200000001ff */
[----:B------:R-:W-:Y:S01]  /*32b0*/  MOV R141, RZ ;  /* 0x000000ff008d7202 */ /* 0x000fe20000000f00 */
[----:B------:R-:W-:Y:S01]  /*32c0*/  FADD.FTZ R153, R189, -R140 ;  /* 0x8000008cbd997221 */ /* 0x000fe20000010000 */
[----:B------:R-:W-:Y:S01]  /*32d0*/  MOV R158, RZ ;  /* 0x000000ff009e7202 */ /* 0x000fe20000000f00 */
[----:B------:R-:W-:Y:S01]  /*32e0*/  HFMA2 R217, -RZ, RZ, 0, 0 ;  /* 0x00000000ffd97431 */ /* 0x000fe200000001ff */
[----:B------:R-:W-:Y:S01]  /*32f0*/  MOV R215, RZ ;  /* 0x000000ff00d77202 */ /* 0x000fe20000000f00 */
[----:B-----5:R-:W-:Y:S01]  /*3300*/  FMUL.FTZ R153, R206, R153 ;  /* 0x00000099ce997220 */ /* 0x020fe20000410000 */
[----:B------:R-:W-:-:S03]  /*3310*/  HFMA2 R218, -RZ, RZ, 0, 0 ;  /* 0x00000000ffda7431 */ /* 0x000fc600000001ff */
        /* <DEDUP_REMOVED lines=19> */
[C---:B------:R-:W-:Y:S01]  /*3450*/  @P6 FMUL.FTZ R142, R143.reuse, R152 ;  /* 0x000000988f8e6220 */ /* 0x040fe20000410000 */
[----:B------:R-:W-:Y:S01]  /*3460*/  @P6 FMUL.FTZ R144, R143, R154 ;  /* 0x0000009a8f906220 */ /* 0x000fe20000410000 */
[----:B------:R-:W-:Y:S01]  /*3470*/  FFMA.FTZ R143, R31, R149, R150 ;  /* 0x000000951f8f7223 */ /* 0x000fe20000010096 */
[----:B------:R-:W-:Y:S01]  /*3480*/  LOP3.LUT P6, RZ, R210, 0xff0000, RZ, 0xc0, !PT ;  /* 0x00ff0000d2ff7812 */ /* 0x000fe200078cc0ff */
[----:B------:R-:W-:Y:S02]  /*3490*/  HFMA2 R152, -RZ, RZ, 0, 0 ;  /* 0x00000000ff987431 */ /* 0x000fe400000001ff */
[----:B------:R-:W-:Y:S01]  /*34a0*/  FADD.FTZ R53, R53, R142 ;  /* 0x0000008e35357221 */ /* 0x000fe20000010000 */
[----:B------:R-:W-:Y:S01]  /*34b0*/  FADD.FTZ R143, R160, -R143 ;  /* 0x8000008fa08f7221 */ /* 0x000fe20000010000 */
[----:B------:R-:W-:-:S03]  /*34c0*/  F2FP.BF16.F32.PACK_AB R144, R144, R151 ;  /* 0x000000979090723e */ /* 0x000fc600000010ff */
[----:B------:R-:W-:Y:S01]  /*34d0*/  FMUL.FTZ R155, R206, R143 ;  /* 0x0000008fce9b7220 */ /* 0x000fe20000410000 */
[----:B------:R-:W-:-:S03]  /*34e0*/  MOV R143, RZ ;  /* 0x000000ff008f7202 */ /* 0x000fc60000000f00 */
[----:B------:R-:W-:Y:S01]  /*34f0*/  FMUL.FTZ R154, R155, R148 ;  /* 0x000000949b9a7220 */ /* 0x000fe20000410000 */
        /* <DEDUP_REMOVED lines=18> */
[----:B------:R-:W-:Y:S01]  /*3620*/  FFMA.FTZ R157, R161, R149, R150 ;  /* 0x00000095a19d7223 */ /* 0x000fe20000010096 */
[----:B------:R-:W-:Y:S01]  /*3630*/  @P6 FMUL.FTZ R145, R156, R159 ;  /* 0x0000009f9c916220 */ /* 0x000fe20000410000 */
[----:B------:R-:W-:Y:S01]  /*3640*/  LOP3.LUT P6, RZ, R211, 0xff, RZ, 0xc0, !PT ;  /* 0x000000ffd3ff7812 */ /* 0x000fe200078cc0ff */
[----:B------:R-:W-:Y:S02]  /*3650*/  HFMA2 R156, -RZ, RZ, 0, 0 ;  /* 0x00000000ff9c7431 */ /* 0x000fe400000001ff */
[----:B------:R-:W-:Y:S01]  /*3660*/  FADD.FTZ R157, R162, -R157 ;  /* 0x8000009da29d7221 */ /* 0x000fe20000010000 */
[----:B------:R-:W-:Y:S01]  /*3670*/  FADD.FTZ R55, R55, R158 ;  /* 0x0000009e37377221 */ /* 0x000fe20000010000 */
[----:B------:R-:W-:Y:S02]  /*3680*/  F2FP.BF16.F32.PACK_AB R145, R145, R152 ;  /* 0x000000989191723e */ /* 0x000fe400000010ff */
[----:B------:R-:W-:-:S04]  /*3690*/  FMUL.FTZ R157, R206, R157 ;  /* 0x0000009dce9d7220 */ /* 0x000fc80000410000 */
[----:B------:R-:W-:Y:S02]  /*36a0*/  FMUL.FTZ R159, R157, R148 ;  /* 0x000000949d9f7220 */ /* 0x000fe40000410000 */
[----:B------:R-:W-:Y:S02]  /*36b0*/  @P6 SHF.L.U32 R214, R146, 0x10, RZ ;  /* 0x0000001092d66819 */ /* 0x000fe400000006ff */
[----:B------:R-:W-:Y:S01]  /*36c0*/  FMUL.FTZ R159, R159, UR11 ;  /* 0x0000000b9f9f7c20 */ /* 0x000fe20008410000 */
[----:B------:R-:W-:-:S03]  /*36d0*/  @P6 SHF.L.U32 R216, R130, 0x10, RZ ;  /* 0x0000001082d86819 */ /* 0x000fc600000006ff */
[C---:B------:R-:W-:Y:S01]  /*36e0*/  @P6 FMUL.FTZ R215, R159.reuse, R214 ;  /* 0x000000d69fd76220 */ /* 0x040fe20000410000 */
[----:B------:R-:W-:Y:S01]  /*36f0*/  FFMA.FTZ R214, R170, R149, R150 ;  /* 0x00000095aad67223 */ /* 0x000fe20000010096 */
[----:B------:R-:W-:Y:S01]  /*3700*/  @P6 FMUL.FTZ R156, R159, R216 ;  /* 0x000000d89f9c6220 */ /* 0x000fe20000410000 */
[----:B------:R-:W-:Y:S01]  /*3710*/  LOP3.LUT P6, RZ, R211, 0xff00, RZ, 0xc0, !PT ;  /* 0x0000ff00d3ff7812 */ /* 0x000fe200078cc0ff */
[----:B------:R-:W-:Y:S01]  /*3720*/  FADD.FTZ R48, R48, R215 ;  /* 0x000000d730307221 */ /* 0x000fe20000010000 */
[----:B------:R-:W-:Y:S01]  /*3730*/  FADD.FTZ R159, R169, -R214 ;  /* 0x800000d6a99f7221 */ /* 0x000fe20000010000 */
[----:B------:R-:W-:-:S03]  /*3740*/  MOV R214, RZ ;  /* 0x000000ff00d67202 */ /* 0x000fc60000000f00 */
[----:B------:R-:W-:-:S05]  /*3750*/  FMUL.FTZ R221, R206, R159 ;  /* 0x0000009fcedd7220 */ /* 0x000fca0000410000 */
[C---:B------:R-:W-:Y:S02]  /*3760*/  F2FP.BF16.F32.PACK_AB R142, R221.reuse, R157 ;  /* 0x0000009ddd8e723e */ /* 0x040fe400000010ff */
[----:B------:R-:W-:Y:S01]  /*3770*/  @P6 PRMT R159, R146, 0x7632, R159 ;  /* 0x00007632929f6816 */ /* 0x000fe2000000009f */
[----:B------:R-:W-:Y:S01]  /*3780*/  FMUL.FTZ R146, R221, R148 ;  /* 0x00000094dd927220 */ /* 0x000fe20000410000 */
[----:B------:R-:W-:Y:S02]  /*3790*/  @P6 SHF.L.U32 R216, R16, 0x10, RZ ;  /* 0x0000001010d86819 */ /* 0x000fe400000006ff */
[----:B------:R-:W-:Y:S01]  /*37a0*/  @P6 SHF.L.U32 R159, R159, 0x10, RZ ;  /* 0x000000109f9f6819 */ /* 0x000fe200000006ff */
[----:B------:R-:W-:-:S04]  /*37b0*/  FMUL.FTZ R146, R146, UR11 ;  /* 0x0000000b92927c20 */ /* 0x000fc80008410000 */
[C---:B------:R-:W-:Y:S01]  /*37c0*/  @P6 FMUL.FTZ R214, R146.reuse, R159 ;  /* 0x0000009f92d66220 */ /* 0x040fe20000410000 */
[----:B------:R-:W-:Y:S01]  /*37d0*/  FFMA.FTZ R159, R163, R149, R150 ;  /* 0x00000095a39f7223 */ /* 0x000fe20000010096 */
[----:B------:R-:W-:Y:S01]  /*37e0*/  @P6 FMUL.FTZ R217, R146, R216 ;  /* 0x000000d892d96220 */ /* 0x000fe20000410000 */
[----:B------:R-:W-:Y:S01]  /*37f0*/  LOP3.LUT P6, RZ, R211, 0xff0000, RZ, 0xc0, !PT ;  /* 0x00ff0000d3ff7812 */ /* 0x000fe200078cc0ff */
[----:B------:R-:W-:Y:S01]  /*3800*/  FADD.FTZ R49, R49, R214 ;  /* 0x000000d631317221 */ /* 0x000fe20000010000 */
[----:B------:R-:W-:-:S04]  /*3810*/  FADD.FTZ R159, R164, -R159 ;  /* 0x8000009fa49f7221 */ /* 0x000fc80000010000 */
[----:B------:R-:W-:Y:S01]  /*3820*/  FMUL.FTZ R223, R206, R159 ;  /* 0x0000009fcedf7220 */ /* 0x000fe20000410000 */
[----:B------:R-:W-:-:S03]  /*3830*/  MOV R159, RZ ;  /* 0x000000ff009f7202 */ /* 0x000fc60000000f00 */
[----:B------:R-:W-:-:S03]  /*3840*/  FMUL.FTZ R146, R223, R148 ;  /* 0x00000094df927220 */ /* 0x000fc60000410000 */
[----:B------:R-:W-:Y:S01]  /*3850*/  @P6 SHF.L.U32 R216, R147, 0x10, RZ ;  /* 0x0000001093d86819 */ /* 0x000fe200000006ff */
[----:B------:R-:W-:Y:S01]  /*3860*/  FMUL.FTZ R146, R146, UR11 ;  /* 0x0000000b92927c20 */ /* 0x000fe20008410000 */
[----:B------:R-:W-:-:S03]  /*3870*/  @P6 SHF.L.U32 R219, R131, 0x10, RZ ;  /* 0x0000001083db6819 */ /* 0x000fc600000006ff */
[C---:B------:R-:W-:Y:S01]  /*3880*/  @P6 FMUL.FTZ R159, R146.reuse, R216 ;  /* 0x000000d8929f6220 */ /* 0x040fe20000410000 */
[----:B------:R-:W-:Y:S01]  /*3890*/  MOV R216, RZ ;  /* 0x000000ff00d87202 */ /* 0x000fe20000000f00 */
[----:B------:R-:W-:Y:S01]  /*38a0*/  @P6 FMUL.FTZ R218, R146, R219 ;  /* 0x000000db92da6220 */ /* 0x000fe20000410000 */
[----:B------:R-:W-:Y:S01]  /*38b0*/  ISETP.GE.U32.AND P6, PT, R210, RZ, PT ;  /* 0x000000ffd200720c */ /* 0x000fe20003fc6070 */
[----:B------:R-:W-:Y:S01]  /*38c0*/  FFMA.FTZ R146, R172, R149, R150 ;  /* 0x00000095ac927223 */ /* 0x000fe20000010096 */
[----:B------:R-:W-:Y:S02]  /*38d0*/  FADD.FTZ R50, R50, R159 ;  /* 0x0000009f32327221 */ /* 0x000fe40000010000 */
[----:B------:R-:W-:Y:S01]  /*38e0*/  ISETP.GE.U32.AND.EX P6, PT, R211, 0x1000000, PT, P6 ;  /* 0x01000000d300780c */ /* 0x000fe20003fc6160 */
[----:B------:R-:W-:-:S04]  /*38f0*/  FADD.FTZ R219, R171, -R146 ;  /* 0x80000092abdb7221 */ /* 0x000fc80000010000 */
[----:B------:R-:W-:Y:S01]  /*3900*/  FMUL.FTZ R222, R206, R219 ;  /* 0x000000dbcede7220 */ /* 0x000fe20000410000 */
[----:B------:R-:W-:-:S03]  /*3910*/  HFMA2 R219, -RZ, RZ, 0, 0 ;  /* 0x00000000ffdb7431 */ /* 0x000fc600000001ff */
[C---:B------:R-:W-:Y:S01]  /*3920*/  FMUL.FTZ R146, R222.reuse, R148 ;  /* 0x00000094de927220 */ /* 0x040fe20000410000 */
[----:B------:R-:W-:-:S03]  /*3930*/  F2FP.BF16.F32.PACK_AB R143, R222, R223 ;  /* 0x000000dfde8f723e */ /* 0x000fc600000010ff */
[----:B------:R-:W-:Y:S01]  /*3940*/  @P6 PRMT R147, R147, 0x7632, R147 ;  /* 0x0000763293936816 */ /* 0x000fe20000000093 */
[----:B------:R-:W-:Y:S01]  /*3950*/  FMUL.FTZ R146, R146, UR11 ;  /* 0x0000000b92927c20 */ /* 0x000fe20008410000 */
[----:B------:R-:W-:Y:S02]  /*3960*/  @P6 SHF.L.U32 R220, R17, 0x10, RZ ;  /* 0x0000001011dc6819 */ /* 0x000fe400000006ff */
[----:B------:R-:W-:-:S03]  /*3970*/  @P6 SHF.L.U32 R147, R147, 0x10, RZ ;  /* 0x0000001093936819 */ /* 0x000fc600000006ff */
[C---:B------:R-:W-:Y:S02]  /*3980*/  @P6 FMUL.FTZ R219, R146.reuse, R220 ;  /* 0x000000dc92db6220 */ /* 0x040fe40000410000 */
[----:B------:R-:W-:Y:S01]  /*3990*/  @P6 FMUL.FTZ R216, R146, R147 ;  /* 0x0000009392d86220 */ /* 0x000fe20000410000 */
[----:B------:R-:W-:Y:S02]  /*39a0*/  F2FP.BF16.F32.PACK_AB R146, R217, R156 ;  /* 0x0000009cd992723e */ /* 0x000fe400000010ff */
[----:B------:R-:W-:Y:S01]  /*39b0*/  F2FP.BF16.F32.PACK_AB R147, R219, R218 ;  /* 0x000000dadb93723e */ /* 0x000fe200000010ff */
[----:B------:R-:W-:Y:S01]  /*39c0*/  FADD.FTZ R51, R51, R216 ;  /* 0x000000d833337221 */ /* 0x000fe20000010000 */
[----:B------:R-:W-:Y:S06]  /*39d0*/  BRA `(.L_x_713) ;  /* 0x0000000400c07947 */ /* 0x000fec0003800000 */
.L_x_712:
        /* <DEDUP_REMOVED lines=11> */
[-C--:B------:R-:W-:Y:S01]  /*3a90*/  @P6 FMUL.FTZ R153, R155, R152.reuse ;  /* 0x000000989b996220 */ /* 0x080fe20000410000 */
[----:B------:R-:W-:Y:S01]  /*3aa0*/  @P6 FMUL.FTZ R151, R157, R152 ;  /* 0x000000989d976220 */ /* 0x000fe20000410000 */
[----:B------:R-:W-:Y:S01]  /*3ab0*/  LOP3.LUT P6, RZ, R210, 0xff00, RZ, 0xc0, !PT ;  /* 0x0000ff00d2ff7812 */ /* 0x000fe200078cc0ff */
[----:B------:R-:W-:Y:S01]  /*3ac0*/  FFMA.FTZ R152, R166, R149, R150 ;  /* 0x00000095a6987223 */ /* 0x000fe20000010096 */
[----:B------:R-:W-:-:S03]  /*3ad0*/  FADD.FTZ R52, R52, R153 ;  /* 0x0000009934347221 */ /* 0x000fc60000010000 */
[----:B------:R-:W-:Y:S01]  /*3ae0*/  FADD.FTZ R155, R165, -R152 ;  /* 0x80000098a59b7221 */ /* 0x000fe20000010000 */
[----:B------:R-:W-:-:S03]  /*3af0*/  MOV R152, RZ ;  /* 0x000000ff00987202 */ /* 0x000fc60000000f00 */
[----:B------:R-:W-:-:S04]  /*3b00*/  FMUL.FTZ R155, R206, R155 ;  /* 0x0000009bce9b7220 */ /* 0x000fc80000410000 */
[----:B------:R-:W-:Y:S01]  /*3b10*/  @P6 PRMT R156, R144, 0x7632, R156 ;  /* 0x00007632909c6816 */ /* 0x000fe2000000009c */
[----:B------:R-:W-:Y:S01]  /*3b20*/  FMUL.FTZ R154, R148, R155 ;  /* 0x0000009b949a7220 */ /* 0x000fe20000410000 */
[----:B------:R-:W-:Y:S01]  /*3b30*/  @P6 SHF.L.U32 R157, R14, 0x10, RZ ;  /* 0x000000100e9d6819 */ /* 0x000fe200000006ff */
[----:B------:R-:W-:Y:S01]  /*3b40*/  HFMA2 R144, -RZ, RZ, 0, 0 ;  /* 0x00000000ff907431 */ /* 0x000fe200000001ff */
[----:B------:R-:W-:Y:S01]  /*3b50*/  @P6 SHF.L.U32 R155, R156, 0x10, RZ ;  /* 0x000000109c9b6819 */ /* 0x000fe200000006ff */
[----:B------:R-:W-:-:S04]  /*3b60*/  FMUL.FTZ R154, R154, UR11 ;  /* 0x0000000b9a9a7c20 */ /* 0x000fc80008410000 */
[-C--:B------:R-:W-:Y:S01]  /*3b70*/  @P6 FMUL.FTZ R152, R155, R154.reuse ;  /* 0x0000009a9b986220 */ /* 0x080fe20000410000 */
        /* <DEDUP_REMOVED lines=12> */
[-C--:B------:R-:W-:Y:S02]  /*3c40*/  @P6 FMUL.FTZ R155, R157, R156.reuse ;  /* 0x0000009c9d9b6220 */ /* 0x080fe40000410000 */
[----:B------:R-:W-:Y:S01]  /*3c50*/  @P6 FMUL.FTZ R154, R159, R156 ;  /* 0x0000009c9f9a6220 */ /* 0x000fe20000410000 */
[----:B------:R-:W-:Y:S01]  /*3c60*/  LOP3.LUT P6, RZ, R210, 0xff000000, RZ, 0xc0, !PT ;  /* 0xff000000d2ff7812 */ /* 0x000fe200078cc0ff */
[----:B------:R-:W-:Y:S01]  /*3c70*/  FFMA.FTZ R156, R168, R149, R150 ;  /* 0x00000095a89c7223 */ /* 0x000fe20000010096 */
[----:B------:R-:W-:Y:S01]  /*3c80*/  MOV R159, RZ ;  /* 0x000000ff009f7202 */ /* 0x000fe20000000f00 */
[----:B------:R-:W-:Y:S02]  /*3c90*/  FADD.FTZ R54, R54, R155 ;  /* 0x0000009b36367221 */ /* 0x000fe40000010000 */
        /* <DEDUP_REMOVED lines=10> */
[----:B------:R-:W-:Y:S01]  /*3d40*/  @P6 FMUL.FTZ R145, R214, R157 ;  /* 0x0000009dd6916220 */ /* 0x000fe20000410000 */
[----:B------:R-:W-:Y:S01]  /*3d50*/  FFMA.FTZ R157, R161, R149, R150 ;  /* 0x00000095a19d7223 */ /* 0x000fe20000010096 */
[----:B------:R-:W-:Y:S01]  /*3d60*/  LOP3.LUT P6, RZ, R211, 0xff, RZ, 0xc0, !PT ;  /* 0x000000ffd3ff7812 */ /* 0x000fe200078cc0ff */
[----:B------:R-:W-:Y:S02]  /*3d70*/  HFMA2 R214, -RZ, RZ, 0, 0 ;  /* 0x00000000ffd67431 */ /* 0x000fe400000001ff */
[----:B------:R-:W-:Y:S01]  /*3d80*/  FADD.FTZ R55, R55, R156 ;  /* 0x0000009c37377221 */ /* 0x000fe20000010000 */
[----:B------:R-:W-:Y:S01]  /*3d90*/  FADD.FTZ R157, R162, -R157 ;  /* 0x8000009da29d7221 */ /* 0x000fe20000010000 */
[----:B------:R-:W-:-:S03]  /*3da0*/  F2FP.BF16.F32.PACK_AB R145, R145, R154 ;  /* 0x0000009a9191723e */ /* 0x000fc600000010ff */
[----:B------:R-:W-:-:S04]  /*3db0*/  FMUL.FTZ R157, R206, R157 ;  /* 0x0000009dce9d7220 */ /* 0x000fc80000410000 */
        /* <DEDUP_REMOVED lines=15> */
[----:B------:R-:W-:Y:S02]  /*3eb0*/  @P6 SHF.L.U32 R217, R16, 0x10, RZ ;  /* 0x0000001010d96819 */ /* 0x000fe400000006ff */
[----:B------:R-:W-:Y:S01]  /*3ec0*/  @P6 SHF.L.U32 R215, R216, 0x10, RZ ;  /* 0x00000010d8d76819 */ /* 0x000fe200000006ff */
[----:B------:R-:W-:Y:S01]  /*3ed0*/  FMUL.FTZ R146, R146, UR11 ;  /* 0x0000000b92927c20 */ /* 0x000fe20008410000 */
[----:B------:R-:W-:-:S03]  /*3ee0*/  HFMA2 R216, -RZ, RZ, 0, 0 ;  /* 0x00000000ffd87431 */ /* 0x000fc600000001ff */
[-C--:B------:R-:W-:Y:S01]  /*3ef0*/  @P6 FMUL.FTZ R158, R215, R146.reuse ;  /* 0x00000092d79e6220 */ /* 0x080fe20000410000 */
        /* <DEDUP_REMOVED lines=11> */
[-C--:B------:R-:W-:Y:S02]  /*3fb0*/  @P6 FMUL.FTZ R215, R217, R146.reuse ;  /* 0x00000092d9d76220 */ /* 0x080fe40000410000 */
[----:B------:R-:W-:Y:S01]  /*3fc0*/  @P6 FMUL.FTZ R216, R219, R146 ;  /* 0x00000092dbd86220 */ /* 0x000fe20000410000 */
[----:B------:R-:W-:Y:S01]  /*3fd0*/  ISETP.GE.U32.AND P6, PT, R210, RZ, PT ;  /* 0x000000ffd200720c */ /* 0x000fe20003fc6070 */
[----:B------:R-:W-:Y:S01]  /*3fe0*/  FFMA.FTZ R146, R172, R149, R150 ;  /* 0x00000095ac927223 */ /* 0x000fe20000010096 */
[----:B------:R-:W-:Y:S02]  /*3ff0*/  FADD.FTZ R50, R50, R215 ;  /* 0x000000d732327221 */ /* 0x000fe40000010000 */
[----:B------:R-:W-:Y:S01]  /*4000*/  ISETP.GE.U32.AND.EX P6, PT, R211, 0x1000000, PT, P6 ;  /* 0x01000000d300780c */ /* 0x000fe20003fc6160 */
[----:B------:R-:W-:-:S04]  /*4010*/  FADD.FTZ R217, R171, -R146 ;  /* 0x80000092abd97221 */ /* 0x000fc80000010000 */
[----:B------:R-:W-:-:S04]  /*4020*/  FMUL.FTZ R217, R206, R217 ;  /* 0x000000d9ced97220 */ /* 0x000fc80000410000 */
[----:B------:R-:W-:-:S04]  /*4030*/  FMUL.FTZ R146, R148, R217 ;  /* 0x000000d994927220 */ /* 0x000fc80000410000 */
[----:B------:R-:W-:Y:S01]  /*4040*/  @P6 PRMT R219, R147, 0x7632, R219 ;  /* 0x0000763293db6816 */ /* 0x000fe200000000db */
[----:B------:R-:W-:Y:S01]  /*4050*/  FMUL.FTZ R146, R146, UR11 ;  /* 0x0000000b92927c20 */ /* 0x000fe20008410000 */
[----:B------:R-:W-:Y:S01]  /*4060*/  @P6 SHF.L.U32 R217, R17, 0x10, RZ ;  /* 0x0000001011d96819 */ /* 0x000fe200000006ff */
[----:B------:R-:W-:Y:S01]  /*4070*/  HFMA2 R147, -RZ, RZ, 0, 0 ;  /* 0x00000000ff937431 */ /* 0x000fe200000001ff */
[----:B------:R-:W-:-:S03]  /*4080*/  @P6 SHF.L.U32 R219, R219, 0x10, RZ ;  /* 0x00000010dbdb6819 */ /* 0x000fc600000006ff */
[-C--:B------:R-:W-:Y:S02]  /*4090*/  @P6 FMUL.FTZ R147, R217, R146.reuse ;  /* 0x00000092d9936220 */ /* 0x080fe40000410000 */
[----:B------:R-:W-:Y:S01]  /*40a0*/  @P6 FMUL.FTZ R218, R219, R146 ;  /* 0x00000092dbda6220 */ /* 0x000fe20000410000 */
[----:B------:R-:W-:Y:S02]  /*40b0*/  F2FP.BF16.F32.PACK_AB R146, R214, R157 ;  /* 0x0000009dd692723e */ /* 0x000fe400000010ff */
[----:B------:R-:W-:Y:S01]  /*40c0*/  F2FP.BF16.F32.PACK_AB R147, R147, R216 ;  /* 0x000000d89393723e */ /* 0x000fe200000010ff */
[----:B------:R-:W-:-:S07]  /*40d0*/  FADD.FTZ R51, R51, R218 ;  /* 0x000000da33337221 */ /* 0x000fce0000010000 */
.L_x_713:
[----:B------:R-:W0:Y:S08]  /*40e0*/  @P0 LDC.64 R154, c[0x0][0x478] ;  /* 0x00011e00ff9a0b82 */ /* 0x000e300000000a00 */
[----:B------:R-:W1:Y:S01]  /*40f0*/  LDC.64 R152, c[0x0][0x468] ;  /* 0x00011a00ff987b82 */ /* 0x000e620000000a00 */
[----:B0-----:R-:W-:-:S05]  /*4100*/  @P0 IMAD.WIDE.U32 R154, R0, 0x10, R154 ;  /* 0x00000010009a0825 */ /* 0x001fca00078e009a */
[----:B------:R2:W-:Y:S01]  /*4110*/  @P0 STG.E.128 desc[UR4][R154.64], R140 ;  /* 0x0000008c9a000986 */ /* 0x0005e2000c101d04 */
[C---:B-1----:R-:W-:Y:S01]  /*4120*/  IMAD.WIDE.U32 R152, R0.reuse, 0x10, R152 ;  /* 0x0000001000987825 */ /* 0x042fe200078e0098 */
[----:B------:R-:W-:-:S04]  /*4130*/  IADD3 R0, PT, PT, R0, 0x100, RZ ;  /* 0x0000010000007810 */ /* 0x000fc80007ffe0ff */
[----:B------:R2:W-:Y:S03]  /*4140*/  STG.E.128 desc[UR4][R152.64], R144 ;  /* 0x0000009098007986 */ /* 0x0005e6000c101d04 */
.L_x_711:
[----:B------:R-:W-:Y:S05]  /*4150*/  BSYNC.RECONVERGENT B1 ;  /* 0x0000000000017941 */ /* 0x000fea0003800200 */
.L_x_710:
[----:B------:R-:W-:Y:S05]  /*4160*/  @!P4 BRA `(.L_x_714) ;  /* 0x000000400078c947 */ /* 0x000fea0003800000 */
[----:B0-2---:R-:W0:Y:S02]  /*4170*/  LDC.64 R144, c[0x0][0x390] ;  /* 0x0000e400ff907b82 */ /* 0x005e240000000a00 */
        /* <DEDUP_REMOVED lines=11> */
[----:B------:R-:W-:Y:S02]  /*4230*/  HFMA2 R217, -RZ, RZ, 0, 0 ;  /* 0x00000000ffd97431 */ /* 0x000fe400000001ff */
[----:B-----5:R-:W-:Y:S01]  /*4240*/  FMUL.FTZ R153, R206, R141 ;  /* 0x0000008dce997220 */ /* 0x020fe20000410000 */
[----:B------:R-:W-:Y:S01]  /*4250*/  MOV R141, RZ ;  /* 0x000000ff008d7202 */ /* 0x000fe20000000f00 */
[----:B------:R-:W-:-:S02]  /*4260*/  HFMA2 R218, -RZ, RZ, 0, 0 ;  /* 0x00000000ffda7431 */ /* 0x000fc400000001ff */
        /* <DEDUP_REMOVED lines=68> */
[----:B------:R-:W-:Y:S02]  /*46b0*/  F2FP.BF16.F32.PACK_AB R142, R220, R157 ;  /* 0x0000009ddc8e723e */ /* 0x000fe400000010ff */
[----:B------:R-:W-:Y:S01]  /*46c0*/  @P6 PRMT R159, R146, 0x7632, R159 ;  /* 0x00007632929f6816 */ /* 0x000fe2000000009f */
[----:B------:R-:W-:Y:S01]  /*46d0*/  FMUL.FTZ R146, R220, R148 ;  /* 0x00000094dc927220 */ /* 0x000fe20000410000 */
[----:B------:R-:W-:Y:S02]  /*46e0*/  @P6 SHF.L.U32 R216, R8, 0x10, RZ ;  /* 0x0000001008d86819 */ /* 0x000fe400000006ff */
[----:B------:R-:W-:Y:S01]  /*46f0*/  @P6 SHF.L.U32 R159, R159, 0x10, RZ ;  /* 0x000000109f9f6819 */ /* 0x000fe200000006ff */
[----:B------:R-:W-:-:S04]  /*4700*/  FMUL.FTZ R146, R146, UR11 ;  /* 0x0000000b92927c20 */ /* 0x000fc80008410000 */
[C---:B------:R-:W-:Y:S01]  /*4710*/  @P6 FMUL.FTZ R214, R146.reuse, R159 ;  /* 0x0000009f92d66220 */ /* 0x040fe20000410000 */
[-CC-:B------:R-:W-:Y:S01]  /*4720*/  FFMA.FTZ R159, R179, R149.reuse, R150.reuse ;  /* 0x00000095b39f7223 */ /* 0x180fe20000010096 */
[----:B------:R-:W-:Y:S01]  /*4730*/  @P6 FMUL.FTZ R217, R146, R216 ;  /* 0x000000d892d96220 */ /* 0x000fe20000410000 */
[----:B------:R-:W-:Y:S01]  /*4740*/  LOP3.LUT P6, RZ, R209, 0xff0000, RZ, 0xc0, !PT ;  /* 0x00ff0000d1ff7812 */ /* 0x000fe200078cc0ff */
[----:B------:R-:W-:Y:S01]  /*4750*/  FFMA.FTZ R150, R188, R149, R150 ;  /* 0x00000095bc967223 */ /* 0x000fe20000010096 */
[----:B------:R-:W-:Y:S01]  /*4760*/  FADD.FTZ R159, R180, -R159 ;  /* 0x8000009fb49f7221 */ /* 0x000fe20000010000 */
[----:B------:R-:W-:Y:S02]  /*4770*/  FADD.FTZ R214, R41, R214 ;  /* 0x000000d629d67221 */ /* 0x000fe40000010000 */
[----:B------:R-:W-:Y:S01]  /*4780*/  FADD.FTZ R149, R187, -R150 ;  /* 0x80000096bb957221 */ /* 0x000fe20000010000 */
[----:B------:R-:W-:Y:S01]  /*4790*/  FMUL.FTZ R221, R206, R159 ;  /* 0x0000009fcedd7220 */ /* 0x000fe20000410000 */
[----:B------:R-:W-:-:S02]  /*47a0*/  MOV R159, RZ ;  /* 0x000000ff009f7202 */ /* 0x000fc40000000f00 */
[----:B------:R-:W-:Y:S01]  /*47b0*/  FMUL.FTZ R206, R206, R149 ;  /* 0x00000095cece7220 */ /* 0x000fe20000410000 */
[-C--:B------:R-:W-:Y:S01]  /*47c0*/  FMUL.FTZ R146, R221, R148.reuse ;  /* 0x00000094dd927220 */ /* 0x080fe20000410000 */
[----:B------:R-:W-:Y:S02]  /*47d0*/  HFMA2 R149, -RZ, RZ, 0, 0 ;  /* 0x00000000ff957431 */ /* 0x000fe400000001ff */
[----:B------:R-:W-:Y:S01]  /*47e0*/  @P6 SHF.L.U32 R216, R147, 0x10, RZ ;  /* 0x0000001093d86819 */ /* 0x000fe200000006ff */
[----:B------:R-:W-:Y:S01]  /*47f0*/  FMUL.FTZ R146, R146, UR11 ;  /* 0x0000000b92927c20 */ /* 0x000fe20008410000 */
[----:B------:R-:W-:Y:S01]  /*4800*/  @P6 SHF.L.U32 R219, R123, 0x10, RZ ;  /* 0x000000107bdb6819 */ /* 0x000fe200000006ff */
[C---:B------:R-:W-:Y:S01]  /*4810*/  FMUL.FTZ R148, R206.reuse, R148 ;  /* 0x00000094ce947220 */ /* 0x040fe20000410000 */
[----:B------:R-:W-:Y:S01]  /*4820*/  F2FP.BF16.F32.PACK_AB R143, R206, R221 ;  /* 0x000000ddce8f723e */ /* 0x000fe200000010ff */
[C---:B------:R-:W-:Y:S02]  /*4830*/  @P6 FMUL.FTZ R159, R146.reuse, R216 ;  /* 0x000000d8929f6220 */ /* 0x040fe40000410000 */
[----:B------:R-:W-:Y:S01]  /*4840*/  @P6 FMUL.FTZ R218, R146, R219 ;  /* 0x000000db92da6220 */ /* 0x000fe20000410000 */
[----:B------:R-:W-:Y:S01]  /*4850*/  ISETP.GE.U32.AND P6, PT, R208, RZ, PT ;  /* 0x000000ffd000720c */ /* 0x000fe20003fc6070 */
[----:B------:R-:W-:Y:S01]  /*4860*/  FMUL.FTZ R148, R148, UR11 ;  /* 0x0000000b94947c20 */ /* 0x000fe20008410000 */
[----:B------:R-:W-:Y:S01]  /*4870*/  MOV R146, RZ ;  /* 0x000000ff00927202 */ /* 0x000fe20000000f00 */
[----:B------:R-:W-:Y:S01]  /*4880*/  FADD.FTZ R159, R42, R159 ;  /* 0x0000009f2a9f7221 */ /* 0x000fe20000010000 */
[----:B------:R-:W-:-:S13]  /*4890*/  ISETP.GE.U32.AND.EX P6, PT, R209, 0x1000000, PT, P6 ;  /* 0x01000000d100780c */ /* 0x000fda0003fc6160 */
[----:B------:R-:W-:Y:S02]  /*48a0*/  @P6 PRMT R147, R147, 0x7632, R147 ;  /* 0x0000763293936816 */ /* 0x000fe40000000093 */
[----:B------:R-:W-:Y:S02]  /*48b0*/  @P6 SHF.L.U32 R150, R9, 0x10, RZ ;  /* 0x0000001009966819 */ /* 0x000fe400000006ff */
[----:B------:R-:W-:-:S03]  /*48c0*/  @P6 SHF.L.U32 R147, R147, 0x10, RZ ;  /* 0x0000001093936819 */ /* 0x000fc600000006ff */
[C---:B------:R-:W-:Y:S02]  /*48d0*/  @P6 FMUL.FTZ R149, R148.reuse, R150 ;  /* 0x0000009694956220 */ /* 0x040fe40000410000 */
[----:B------:R-:W-:-:S03]  /*48e0*/  @P6 FMUL.FTZ R146, R148, R147 ;  /* 0x0000009394926220 */ /* 0x000fc60000410000 */
[----:B------:R-:W-:Y:S01]  /*48f0*/  F2FP.BF16.F32.PACK_AB R147, R149, R218 ;  /* 0x000000da9593723e */ /* 0x000fe200000010ff */
[----:B------:R-:W-:Y:S01]  /*4900*/  FADD.FTZ R158, R43, R146 ;  /* 0x000000922b9e7221 */ /* 0x000fe20000010000 */
[----:B------:R-:W-:Y:S01]  /*4910*/  F2FP.BF16.F32.PACK_AB R146, R217, R156 ;  /* 0x0000009cd992723e */ /* 0x000fe200000010ff */
[----:B------:R-:W-:Y:S06]  /*4920*/  BRA `(.L_x_716) ;  /* 0x0000000400b87947 */ /* 0x000fec0003800000 */
.L_x_715:
[----:B------:R-:W-:Y:S01]  /*4930*/  FFMA.FTZ R151, R173, R149, R150 ;  /* 0x00000095ad977223 */ /* 0x000fe20000010096 */
[----:B------:R-:W-:Y:S01]  /*4940*/  LOP3.LUT P6, RZ, R208, 0xff, RZ, 0xc0, !PT ;  /* 0x000000ffd0ff7812 */ /* 0x000fe200078cc0ff */
[----:B------:R-:W-:Y:S01]  /*4950*/  HFMA2 R216, -RZ, RZ, 0, 0 ;  /* 0x00000000ffd87431 */ /* 0x000fe200000001ff */
[----:B------:R-:W-:Y:S01]  /*4960*/  MOV R153, RZ ;  /* 0x000000ff00997202 */ /* 0x000fe20000000f00 */
[----:B------:R-:W-:-:S04]  /*4970*/  FADD.FTZ R151, R174, -R151 ;  /* 0x80000097ae977221 */ /* 0x000fc80000010000 */
        /* <DEDUP_REMOVED lines=50> */
[----:B------:R-:W-:Y:S02]  /*4ca0*/  LOP3.LUT P6, RZ, R209, 0xff, RZ, 0xc0, !PT ;  /* 0x000000ffd1ff7812 */ /* 0x000fe400078cc0ff */
[----:B------:R-:W-:Y:S01]  /*4cb0*/  CS2R R214, SRZ ;  /* 0x0000000000d67805 */ /* 0x000fe2000001ff00 */
[----:B------:R-:W-:Y:S01]  /*4cc0*/  FADD.FTZ R47, R47, R156 ;  /* 0x0000009c2f2f7221 */ /* 0x000fe20000010000 */
[----:B------:R-:W-:Y:S01]  /*4cd0*/  FADD.FTZ R157, R178, -R157 ;  /* 0x8000009db29d7221 */ /* 0x000fe20000010000 */
[----:B------:R-:W-:-:S03]  /*4ce0*/  F2FP.BF16.F32.PACK_AB R145, R145, R154 ;  /* 0x0000009a9191723e */ /* 0x000fc600000010ff */
[----:B------:R-:W-:-:S04]  /*4cf0*/  FMUL.FTZ R157, R206, R157 ;  /* 0x0000009dce9d7220 */ /* 0x000fc80000410000 */
[----:B------:R-:W-:Y:S01]  /*4d00*/  FMUL.FTZ R158, R148, R157 ;  /* 0x0000009d949e7220 */ /* 0x000fe20000410000 */
[----:B------:R-:W-:Y:S02]  /*4d10*/  MOV R157, RZ ;  /* 0x000000ff009d7202 */ /* 0x000fe40000000f00 */
        /* <DEDUP_REMOVED lines=12> */
[----:B------:R-:W-:Y:S02]  /*4de0*/  @P6 SHF.L.U32 R217, R8, 0x10, RZ ;  /* 0x0000001008d96819 */ /* 0x000fe400000006ff */
[----:B------:R-:W-:Y:S01]  /*4df0*/  @P6 SHF.L.U32 R159, R158, 0x10, RZ ;  /* 0x000000109e9f6819 */ /* 0x000fe200000006ff */
[----:B------:R-:W-:-:S04]  /*4e00*/  FMUL.FTZ R146, R146, UR11 ;  /* 0x0000000b92927c20 */ /* 0x000fc80008410000 */
[-C--:B------:R-:W-:Y:S01]  /*4e10*/  @P6 FMUL.FTZ R214, R159, R146.reuse ;  /* 0x000000929fd66220 */ /* 0x080fe20000410000 */
        /* <DEDUP_REMOVED lines=8> */
[----:B------:R-:W-:-:S02]  /*4ea0*/  CS2R R158, SRZ ;  /* 0x00000000009e7805 */ /* 0x000fc4000001ff00 */
[----:B------:R-:W-:Y:S01]  /*4eb0*/  FMUL.FTZ R149, R206, R149 ;  /* 0x00000095ce957220 */ /* 0x000fe20000410000 */
[----:B------:R-:W-:Y:S01]  /*4ec0*/  FMUL.FTZ R146, R148, R217 ;  /* 0x000000d994927220 */ /* 0x000fe20000410000 */
[----:B------:R-:W-:Y:S02]  /*4ed0*/  MOV R217, RZ ;  /* 0x000000ff00d97202 */ /* 0x000fe40000000f00 */
[----:B------:R-:W-:Y:S01]  /*4ee0*/  @P6 SHF.L.U32 R219, R147, 0x10, RZ ;  /* 0x0000001093db6819 */ /* 0x000fe200000006ff */
[----:B------:R-:W-:Y:S01]  /*4ef0*/  FMUL.FTZ R146, R146, UR11 ;  /* 0x0000000b92927c20 */ /* 0x000fe20008410000 */
[----:B------:R-:W-:Y:S01]  /*4f00*/  @P6 SHF.L.U32 R221, R123, 0x10, RZ ;  /* 0x000000107bdd6819 */ /* 0x000fe200000006ff */
[----:B------:R-:W-:Y:S02]  /*4f10*/  FMUL.FTZ R148, R148, R149 ;  /* 0x0000009594947220 */ /* 0x000fe40000410000 */
[-C--:B------:R-:W-:Y:S02]  /*4f20*/  @P6 FMUL.FTZ R159, R219, R146.reuse ;  /* 0x00000092db9f6220 */ /* 0x080fe40000410000 */
[----:B------:R-:W-:Y:S01]  /*4f30*/  @P6 FMUL.FTZ R217, R221, R146 ;  /* 0x00000092ddd96220 */ /* 0x000fe20000410000 */
[----:B------:R-:W-:Y:S01]  /*4f40*/  ISETP.GE.U32.AND P6, PT, R208, RZ, PT ;  /* 0x000000ffd000720c */ /* 0x000fe20003fc6070 */
[----:B------:R-:W-:Y:S01]  /*4f50*/  FMUL.FTZ R148, R148, UR11 ;  /* 0x0000000b94947c20 */ /* 0x000fe20008410000 */
[----:B------:R-:W-:-:S02]  /*4f60*/  HFMA2 R146, -RZ, RZ, 0, 0 ;  /* 0x00000000ff927431 */ /* 0x000fc400000001ff */
[----:B------:R-:W-:Y:S01]  /*4f70*/  FADD.FTZ R159, R42, R159 ;  /* 0x0000009f2a9f7221 */ /* 0x000fe20000010000 */
[----:B------:R-:W-:-:S13]  /*4f80*/  ISETP.GE.U32.AND.EX P6, PT, R209, 0x1000000, PT, P6 ;  /* 0x01000000d100780c */ /* 0x000fda0003fc6160 */
[----:B------:R-:W-:Y:S02]  /*4f90*/  @P6 PRMT R147, R147, 0x7632, R147 ;  /* 0x0000763293936816 */ /* 0x000fe40000000093 */
[----:B------:R-:W-:Y:S02]  /*4fa0*/  @P6 SHF.L.U32 R149, R9, 0x10, RZ ;  /* 0x0000001009956819 */ /* 0x000fe400000006ff */
[----:B------:R-:W-:-:S03]  /*4fb0*/  @P6 SHF.L.U32 R147, R147, 0x10, RZ ;  /* 0x0000001093936819 */ /* 0x000fc600000006ff */
[-C--:B------:R-:W-:Y:S02]  /*4fc0*/  @P6 FMUL.FTZ R146, R149, R148.reuse ;  /* 0x0000009495926220 */ /* 0x080fe40000410000 */
[----:B------:R-:W-:-:S03]  /*4fd0*/  @P6 FMUL.FTZ R158, R147, R148 ;  /* 0x00000094939e6220 */ /* 0x000fc60000410000 */
[----:B------:R-:W-:Y:S01]  /*4fe0*/  F2FP.BF16.F32.PACK_AB R147, R146, R217 ;  /* 0x000000d99293723e */ /* 0x000fe200000010ff */
[----:B------:R-:W-:Y:S01]  /*4ff0*/  FADD.FTZ R158, R43, R158 ;  /* 0x0000009e2b9e7221 */ /* 0x000fe20000010000 */
[----:B------:R-:W-:-:S07]  /*5000*/  F2FP.BF16.F32.PACK_AB R146, R216, R157 ;  /* 0x0000009dd892723e */ /* 0x000fce00000010ff */
.L_x_716:
        /* <DEDUP_REMOVED lines=9> */
[----:B------:R3:W-:Y:S01]  /*50a0*/  STG.E.128 desc[UR4][R150.64], R144 ;  /* 0x0000009096007986 */ /* 0x0007e2000c101d04 */
[----:B------:R-:W-:Y:S05]  /*50b0*/  BRA `(.L_x_714) ;  /* 0x0000003000a47947 */ /* 0x000fea0003800000 */
.L_x_705:
        /* <DEDUP_REMOVED lines=8> */
[C---:B------:R-:W-:Y:S01]  /*5140*/  LOP3.LUT P0, RZ, R212.reuse, 0xff, RZ, 0xc0, !PT ;  /* 0x000000ffd4ff7812 */ /* 0x040fe2000780c0ff */
[-CC-:B------:R-:W-:Y:S01]  /*5150*/  FFMA.FTZ R154, R207, R149.reuse, R150.reuse ;  /* 0x00000095cf9a7223 */ /* 0x180fe20000010096 */
[----:B------:R-:W-:Y:S01]  /*5160*/  LOP3.LUT P6, RZ, R212, 0xff00, RZ, 0xc0, !PT ;  /* 0x0000ff00d4ff7812 */ /* 0x000fe200078cc0ff */
[-C--:B------:R-:W-:Y:S01]  /*5170*/  FFMA.FTZ R155, R204, R149.reuse, R150 ;  /* 0x00000095cc9b7223 */ /* 0x080fe20000010096 */
[C---:B------:R-:W-:Y:S01]  /*5180*/  PRMT R152, R36.reuse, 0x7632, R152 ;  /* 0x0000763224987816 */ /* 0x040fe20000000098 */
[----:B------:R-:W-:Y:S01]  /*5190*/  FADD.FTZ R154, R205, -R154 ;  /* 0x8000009acd9a7221 */ /* 0x000fe20000010000 */
[----:B------:R-:W-:Y:S01]  /*51a0*/  SHF.L.U32 R151, R36, 0x10, RZ ;  /* 0x0000001024977819 */ /* 0x000fe200000006ff */
[-CC-:B------:R-:W-:Y:S01]  /*51b0*/  FFMA.FTZ R159, R200, R149.reuse, R150.reuse ;  /* 0x00000095c89f7223 */ /* 0x180fe20000010096 */
[----:B------:R-:W-:Y:S01]  /*51c0*/  SHF.L.U32 R153, R152, 0x10, RZ ;  /* 0x0000001098997819 */ /* 0x000fe200000006ff */
[----:B------:R-:W-:Y:S01]  /*51d0*/  FADD.FTZ R152, R202, -R155 ;  /* 0x8000009bca987221 */ /* 0x000fe20000010000 */
[----:B------:R-:W-:Y:S01]  /*51e0*/  FFMA.FTZ R219, R192, R149, R150 ;  /* 0x00000095c0db7223 */ /* 0x000fe20000010096 */
[C---:B-----5:R-:W-:Y:S01]  /*51f0*/  FFMA.FTZ R155, R206.reuse, R154, R151 ;  /* 0x0000009ace9b7223 */ /* 0x060fe20000010097 */
[----:B------:R-:W-:Y:S01]  /*5200*/  MOV R154, RZ ;  /* 0x000000ff009a7202 */ /* 0x000fe20000000f00 */
[----:B------:R-:W-:Y:S01]  /*5210*/  FFMA.FTZ R157, R206, R152, R153 ;  /* 0x00000098ce9d7223 */ /* 0x000fe20000010099 */
[C---:B------:R-:W-:Y:S01]  /*5220*/  @P0 SHF.L.U32 R156, R144.reuse, 0x10, RZ ;  /* 0x00000010909c0819 */ /* 0x040fe200000006ff */
[-C--:B------:R-:W-:Y:S01]  /*5230*/  FMUL.FTZ R155, R155, R148.reuse ;  /* 0x000000949b9b7220 */ /* 0x080fe20000410000 */
[----:B------:R-:W-:Y:S01]  /*5240*/  @P6 PRMT R144, R144, 0x7632, R144 ;  /* 0x0000763290906816 */ /* 0x000fe20000000090 */
[----:B------:R-:W-:Y:S01]  /*5250*/  FMUL.FTZ R157, R157, R148 ;  /* 0x000000949d9d7220 */ /* 0x000fe20000410000 */
[----:B------:R-:W-:Y:S01]  /*5260*/  @P0 SHF.L.U32 R158, R112, 0x10, RZ ;  /* 0x00000010709e0819 */ /* 0x000fe200000006ff */
[----:B------:R-:W-:Y:S01]  /*5270*/  FMUL.FTZ R155, R155, UR11 ;  /* 0x0000000b9b9b7c20 */ /* 0x000fe20008410000 */
[----:B------:R-:W-:Y:S01]  /*5280*/  @P6 SHF.L.U32 R214, R22, 0x10, RZ ;  /* 0x0000001016d66819 */ /* 0x000fe200000006ff */
[----:B------:R-:W-:Y:S01]  /*5290*/  FMUL.FTZ R157, R157, UR11 ;  /* 0x0000000b9d9d7c20 */ /* 0x000fe20008410000 */
[----:B------:R-:W-:-:S02]  /*52a0*/  @P6 SHF.L.U32 R144, R144, 0x10, RZ ;  /* 0x0000001090906819 */ /* 0x000fc400000006ff */
[----:B------:R-:W-:Y:S01]  /*52b0*/  CS2R R152, SRZ ;  /* 0x0000000000987805 */ /* 0x000fe2000001ff00 */
[----:B------:R-:W-:Y:S02]  /*52c0*/  HFMA2 R151, -RZ, RZ, 0, 0 ;  /* 0x00000000ff977431 */ /* 0x000fe400000001ff */
[----:B------:R-:W-:Y:S01]  /*52d0*/  @P0 FMUL.FTZ R153, R155, R156 ;  /* 0x0000009c9b990220 */ /* 0x000fe20000410000 */
[----:B------:R-:W-:Y:S01]  /*52e0*/  @P0 FMUL.FTZ R152, R158, R155 ;  /* 0x0000009b9e980220 */ /* 0x000fe20000410000 */
[----:B------:R-:W-:Y:S01]  /*52f0*/  @P6 FMUL.FTZ R154, R157, R144 ;  /* 0x000000909d9a6220 */ /* 0x000fe20000410000 */
[----:B------:R-:W-:Y:S01]  /*5300*/  @P6 FMUL.FTZ R151, R214, R157 ;  /* 0x0000009dd6976220 */ /* 0x000fe20000410000 */
[C---:B------:R-:W-:Y:S01]  /*5310*/  LOP3.LUT P0, RZ, R212.reuse, 0xff0000, RZ, 0xc0, !PT ;  /* 0x00ff0000d4ff7812 */ /* 0x040fe2000780c0ff */
[----:B------:R-:W-:Y:S01]  /*5320*/  FFMA.FTZ R156, R203, R149, R150 ;  /* 0x00000095cb9c7223 */ /* 0x000fe20000010096 */
[----:B------:R-:W-:Y:S01]  /*5330*/  LOP3.LUT P6, RZ, R212, 0xff000000, RZ, 0xc0, !PT ;  /* 0xff000000d4ff7812 */ /* 0x000fe200078cc0ff */
[----:B------:R-:W-:Y:S01]  /*5340*/  HFMA2 R221, -RZ, RZ, 0, 0 ;  /* 0x00000000ffdd7431 */ /* 0x000fe200000001ff */
[----:B------:R-:W-:Y:S01]  /*5350*/  PRMT R144, R37, 0x7632, R144 ;  /* 0x0000763225907816 */ /* 0x000fe20000000090 */
[----:B------:R-:W-:Y:S01]  /*5360*/  FADD.FTZ R156, R201, -R156 ;  /* 0x8000009cc99c7221 */ /* 0x000fe20000010000 */
[----:B------:R-:W-:Y:S01]  /*5370*/  SHF.L.U32 R155, R37, 0x10, RZ ;  /* 0x00000010259b7819 */ /* 0x000fe200000006ff */
[----:B------:R-:W-:Y:S01]  /*5380*/  FADD.FTZ R60, R60, R153 ;  /* 0x000000993c3c7221 */ /* 0x000fe20000010000 */
[----:B------:R-:W-:Y:S01]  /*5390*/  SHF.L.U32 R157, R144, 0x10, RZ ;  /* 0x00000010909d7819 */ /* 0x000fe200000006ff */
[----:B------:R-:W-:Y:S01]  /*53a0*/  FADD.FTZ R144, R198, -R159 ;  /* 0x8000009fc6907221 */ /* 0x000fe20000010000 */
[----:B------:R-:W-:Y:S01]  /*53b0*/  FADD.FTZ R61, R61, R154 ;  /* 0x0000009a3d3d7221 */ /* 0x000fe20000010000 */
[C---:B------:R-:W-:Y:S01]  /*53c0*/  FFMA.FTZ R159, R206.reuse, R156, R155 ;  /* 0x0000009cce9f7223 */ /* 0x040fe2000001009b */
[----:B------:R-:W-:Y:S01]  /*53d0*/  MOV R155, RZ ;  /* 0x000000ff009b7202 */ /* 0x000fe20000000f00 */
[----:B------:R-:W-:Y:S01]  /*53e0*/  FFMA.FTZ R215, R206, R144, R157 ;  /* 0x00000090ced77223 */ /* 0x000fe2000001009d */
[----:B------:R-:W-:Y:S01]  /*53f0*/  @P0 SHF.L.U32 R158, R145, 0x10, RZ ;  /* 0x00000010919e0819 */ /* 0x000fe200000006ff */
        /* <DEDUP_REMOVED lines=14> */
[-CC-:B------:R-:W-:Y:S01]  /*54e0*/  FFMA.FTZ R214, R199, R149.reuse, R150.reuse ;  /* 0x00000095c7d67223 */ /* 0x180fe20000010096 */
[C---:B------:R-:W-:Y:S01]  /*54f0*/  LOP3.LUT P0, RZ, R213.reuse, 0xff, RZ, 0xc0, !PT ;  /* 0x000000ffd5ff7812 */ /* 0x040fe2000780c0ff */
[----:B------:R-:W-:Y:S01]  /*5500*/  FFMA.FTZ R217, R196, R149, R150 ;  /* 0x00000095c4d97223 */ /* 0x000fe20000010096 */
[----:B------:R-:W-:Y:S01]  /*5510*/  LOP3.LUT P6, RZ, R213, 0xff00, RZ, 0xc0, !PT ;  /* 0x0000ff00d5ff7812 */ /* 0x000fe200078cc0ff */
[----:B------:R-:W-:Y:S01]  /*5520*/  FADD.FTZ R159, R197, -R214 ;  /* 0x800000d6c59f7221 */ /* 0x000fe20000010000 */
[----:B------:R-:W-:Y:S01]  /*5530*/  PRMT R158, R38, 0x7632, R158 ;  /* 0x00007632269e7816 */ /* 0x000fe2000000009e */
[----:B------:R-:W-:Y:S01]  /*5540*/  FADD.FTZ R62, R62, R157 ;  /* 0x0000009d3e3e7221 */ /* 0x000fe20000010000 */
[----:B------:R-:W-:Y:S01]  /*5550*/  SHF.L.U32 R145, R38, 0x10, RZ ;  /* 0x0000001026917819 */ /* 0x000fe200000006ff */
[----:B------:R-:W-:Y:S01]  /*5560*/  FADD.FTZ R63, R63, R156 ;  /* 0x0000009c3f3f7221 */ /* 0x000fe20000010000 */
[----:B------:R-:W-:Y:S01]  /*5570*/  SHF.L.U32 R215, R158, 0x10, RZ ;  /* 0x000000109ed77819 */ /* 0x000fe200000006ff */
[----:B------:R-:W-:Y:S01]  /*5580*/  FADD.FTZ R158, R194, -R217 ;  /* 0x800000d9c29e7221 */ /* 0x000fe20000010000 */
[----:B------:R-:W-:Y:S01]  /*5590*/  MOV R216, RZ ;  /* 0x000000ff00d87202 */ /* 0x000fe20000000f00 */
[----:B------:R-:W-:Y:S01]  /*55a0*/  FFMA.FTZ R159, R206, R159, R145 ;  /* 0x0000009fce9f7223 */ /* 0x000fe20000010091 */
[----:B------:R-:W-:-:S02]  /*55b0*/  HFMA2 R145, -RZ, RZ, 0, 0 ;  /* 0x00000000ff917431 */ /* 0x000fc400000001ff */
[----:B------:R-:W-:Y:S01]  /*55c0*/  FFMA.FTZ R217, R206, R158, R215 ;  /* 0x0000009eced97223 */ /* 0x000fe200000100d7 */
[C---:B------:R-:W-:Y:S01]  /*55d0*/  @P0 SHF.L.U32 R214, R146.reuse, 0x10, RZ ;  /* 0x0000001092d60819 */ /* 0x040fe200000006ff */
[-C--:B------:R-:W-:Y:S01]  /*55e0*/  FMUL.FTZ R159, R159, R148.reuse ;  /* 0x000000949f9f7220 */ /* 0x080fe20000410000 */
[----:B------:R-:W-:Y:S01]  /*55f0*/  @P6 PRMT R146, R146, 0x7632, R146 ;  /* 0x0000763292926816 */ /* 0x000fe20000000092 */
[----:B------:R-:W-:Y:S01]  /*5600*/  FMUL.FTZ R217, R217, R148 ;  /* 0x00000094d9d97220 */ /* 0x000fe20000410000 */
[----:B------:R-:W-:Y:S01]  /*5610*/  @P0 SHF.L.U32 R218, R114, 0x10, RZ ;  /* 0x0000001072da0819 */ /* 0x000fe200000006ff */
[----:B------:R-:W-:Y:S01]  /*5620*/  FMUL.FTZ R159, R159, UR11 ;  /* 0x0000000b9f9f7c20 */ /* 0x000fe20008410000 */
[----:B------:R-:W-:Y:S01]  /*5630*/  MOV R215, RZ ;  /* 0x000000ff00d77202 */ /* 0x000fe20000000f00 */
[----:B------:R-:W-:Y:S01]  /*5640*/  HFMA2 R158, -RZ, RZ, 0, 0 ;  /* 0x00000000ff9e7431 */ /* 0x000fe200000001ff */
[----:B------:R-:W-:Y:S01]  /*5650*/  @P6 SHF.L.U32 R146, R146, 0x10, RZ ;  /* 0x0000001092926819 */ /* 0x000fe200000006ff */
[----:B------:R-:W-:Y:S01]  /*5660*/  FMUL.FTZ R217, R217, UR11 ;  /* 0x0000000bd9d97c20 */ /* 0x000fe20008410000 */
[----:B------:R-:W-:Y:S01]  /*5670*/  @P0 FMUL.FTZ R215, R159, R214 ;  /* 0x000000d69fd70220 */ /* 0x000fe20000410000 */
[----:B------:R-:W-:Y:S01]  /*5680*/  @P0 FMUL.FTZ R158, R218, R159 ;  /* 0x0000009fda9e0220 */ /* 0x000fe20000410000 */
[----:B------:R-:W-:Y:S01]  /*5690*/  ISETP.GE.U32.AND P0, PT, R212, RZ, PT ;  /* 0x000000ffd400720c */ /* 0x000fe20003f06070 */
[----:B------:R-:W-:Y:S01]  /*56a0*/  @P6 FMUL.FTZ R216, R217, R146 ;  /* 0x00000092d9d86220 */ /* 0x000fe20000410000 */
[----:B------:R-:W-:Y:S01]  /*56b0*/  @P6 SHF.L.U32 R220, R24, 0x10, RZ ;  /* 0x0000001018dc6819 */ /* 0x000fe200000006ff */
[----:B------:R-:W-:Y:S01]  /*56c0*/  FFMA.FTZ R214, R195, R149, R150 ;  /* 0x00000095c3d67223 */ /* 0x000fe20000010096 */
[----:B------:R-:W-:Y:S01]  /*56d0*/  ISETP.GE.U32.AND.EX P0, PT, R213, 0x1000000, PT, P0 ;  /* 0x01000000d500780c */ /* 0x000fe20003f06100 */
[----:B------:R-:W-:Y:S01]  /*56e0*/  FADD.FTZ R56, R56, R215 ;  /* 0x000000d738387221 */ /* 0x000fe20000010000 */
[----:B------:R-:W-:Y:S01]  /*56f0*/  PRMT R146, R39, 0x7632, R146 ;  /* 0x0000763227927816 */ /* 0x000fe20000000092 */
[----:B------:R-:W-:Y:S01]  /*5700*/  @P6 FMUL.FTZ R145, R220, R217 ;  /* 0x000000d9dc916220 */ /* 0x000fe20000410000 */
[----:B------:R-:W-:Y:S01]  /*5710*/  LOP3.LUT P6, RZ, R213, 0xff0000, RZ, 0xc0, !PT ;  /* 0x00ff0000d5ff7812 */ /* 0x000fe200078cc0ff */
[----:B------:R-:W-:Y:S01]  /*5720*/  FADD.FTZ R214, R193, -R214 ;  /* 0x800000d6c1d67221 */ /* 0x000fe20000010000 */
        /* <DEDUP_REMOVED lines=8> */
[----:B------:R-:W-:Y:S01]  /*57b0*/  @P0 PRMT R219, R147, 0x7632, R219 ;  /* 0x0000763293db0816 */ /* 0x000fe200000000db */
[-C--:B------:R-:W-:Y:S01]  /*57c0*/  FMUL.FTZ R159, R159, R148.reuse ;  /* 0x000000949f9f7220 */ /* 0x080fe20000410000 */
[----:B------:R-:W-:Y:S01]  /*57d0*/  @P0 SHF.L.U32 R223, R25, 0x10, RZ ;  /* 0x0000001019df0819 */ /* 0x000fe200000006ff */
[----:B------:R-:W-:Y:S01]  /*57e0*/  FMUL.FTZ R217, R217, R148 ;  /* 0x00000094d9d97220 */ /* 0x000fe20000410000 */
[----:B------:R-:W-:Y:S01]  /*57f0*/  @P6 SHF.L.U32 R146, R147, 0x10, RZ ;  /* 0x0000001093926819 */ /* 0x000fe200000006ff */
[----:B------:R-:W-:Y:S01]  /*5800*/  FMUL.FTZ R159, R159, UR11 ;  /* 0x0000000b9f9f7c20 */ /* 0x000fe20008410000 */
[----:B------:R-:W-:Y:S01]  /*5810*/  @P6 SHF.L.U32 R222, R115, 0x10, RZ ;  /* 0x0000001073de6819 */ /* 0x000fe200000006ff */
[----:B------:R-:W-:Y:S01]  /*5820*/  FMUL.FTZ R220, R217, UR11 ;  /* 0x0000000bd9dc7c20 */ /* 0x000fe20008410000 */
[----:B------:R-:W-:Y:S02]  /*5830*/  @P0 SHF.L.U32 R219, R219, 0x10, RZ ;  /* 0x00000010dbdb0819 */ /* 0x000fe400000006ff */
[----:B------:R-:W-:Y:S01]  /*5840*/  MOV R147, RZ ;  /* 0x000000ff00937202 */ /* 0x000fe20000000f00 */
[----:B------:R-:W-:Y:S01]  /*5850*/  @P6 FMUL.FTZ R147, R159, R146 ;  /* 0x000000929f936220 */ /* 0x000fe20000410000 */
[----:B------:R-:W-:Y:S01]  /*5860*/  @P6 FMUL.FTZ R214, R222, R159 ;  /* 0x0000009fded66220 */ /* 0x000fe20000410000 */
[----:B------:R-:W-:Y:S01]  /*5870*/  @P0 FMUL.FTZ R221, R223, R220 ;  /* 0x000000dcdfdd0220 */ /* 0x000fe20000410000 */
[----:B------:R-:W-:Y:S01]  /*5880*/  @P0 FMUL.FTZ R218, R220, R219 ;  /* 0x000000dbdcda0220 */ /* 0x000fe20000410000 */
[----:B------:R-:W-:Y:S01]  /*5890*/  F2FP.BF16.F32.PACK_AB R146, R145, R158 ;  /* 0x0000009e9192723e */ /* 0x000fe200000010ff */
[----:B------:R-:W-:Y:S01]  /*58a0*/  FADD.FTZ R58, R58, R147 ;  /* 0x000000933a3a7221 */ /* 0x000fe20000010000 */
[----:B------:R-:W-:Y:S01]  /*58b0*/  F2FP.BF16.F32.PACK_AB R145, R144, R155 ;  /* 0x0000009b9091723e */ /* 0x000fe200000010ff */
[----:B------:R-:W-:Y:S01]  /*58c0*/  FADD.FTZ R59, R59, R218 ;  /* 0x000000da3b3b7221 */ /* 0x000fe20000010000 */
[----:B------:R-:W-:-:S02]  /*58d0*/  F2FP.BF16.F32.PACK_AB R147, R221, R214 ;  /* 0x000000d6dd93723e */ /* 0x000fc400000010ff */
[----:B------:R-:W-:Y:S01]  /*58e0*/  F2FP.BF16.F32.PACK_AB R144, R151, R152 ;  /* 0x000000989790723e */ /* 0x000fe200000010ff */
[----:B------:R-:W-:Y:S06]  /*58f0*/  BRA `(.L_x_720) ;  /* 0x0000000800007947 */ /* 0x000fec0003800000 */
.L_x_719:
[C---:B------:R-:W-:Y:S01]  /*5900*/  LOP3.LUT P0, RZ, R212.reuse, 0xff, RZ, 0xc0, !PT ;  /* 0x000000ffd4ff7812 */ /* 0x040fe2000780c0ff */
[-CC-:B------:R-:W-:Y:S01]  /*5910*/  FFMA.FTZ R140, R207, R149.reuse, R150.reuse ;  /* 0x00000095cf8c7223 */ /* 0x180fe20000010096 */
[----:B------:R-:W-:Y:S01]  /*5920*/  LOP3.LUT P6, RZ, R212, 0xff00, RZ, 0xc0, !PT ;  /* 0x0000ff00d4ff7812 */ /* 0x000fe200078cc0ff */
[----:B------:R-:W-:Y:S01]  /*5930*/  FFMA.FTZ R143, R204, R149, R150 ;  /* 0x00000095cc8f7223 */ /* 0x000fe20000010096 */
[C---:B------:R-:W-:Y:S01]  /*5940*/  PRMT R142, R36.reuse, 0x7632, R142 ;  /* 0x00007632248e7816 */ /* 0x040fe2000000008e */
[----:B------:R-:W-:Y:S01]  /*5950*/  FADD.FTZ R153, R205, -R140 ;  /* 0x8000008ccd997221 */ /* 0x000fe20000010000 */
[----:B------:R-:W-:Y:S01]  /*5960*/  SHF.L.U32 R141, R36, 0x10, RZ ;  /* 0x00000010248d7819 */ /* 0x000fe200000006ff */
[----:B------:R-:W-:Y:S01]  /*5970*/  FADD.FTZ R143, R202, -R143 ;  /* 0x8000008fca8f7221 */ /* 0x000fe20000010000 */
[----:B------:R-:W-:Y:S01]  /*5980*/  SHF.L.U32 R140, R142, 0x10, RZ ;  /* 0x000000108e8c7819 */ /* 0x000fe200000006ff */
[----:B------:R-:W-:Y:S01]  /*5990*/  HFMA2 R151, -RZ, RZ, 0, 0 ;  /* 0x00000000ff977431 */ /* 0x000fe200000001ff */
[----:B------:R-:W-:Y:S01]  /*59a0*/  MOV R142, RZ ;  /* 0x000000ff008e7202 */ /* 0x000fe20000000f00 */
        /* <DEDUP_REMOVED lines=11> */
[----:B------:R-:W-:Y:S01]  /*5a60*/  @P0 SHF.L.U32 R156, R112, 0x10, RZ ;  /* 0x00000010709c0819 */ /* 0x000fe200000006ff */
[----:B------:R-:W-:-:S02]  /*5a70*/  HFMA2 R152, -RZ, RZ, 0, 0 ;  /* 0x00000000ff987431 */ /* 0x000fc400000001ff */
[-C--:B------:R-:W-:Y:S01]  /*5a80*/  @P0 FMUL.FTZ R141, R154, R143.reuse ;  /* 0x0000008f9a8d0220 */ /* 0x080fe20000410000 */
[-C--:B------:R-:W-:Y:S01]  /*5a90*/  @P6 FMUL.FTZ R142, R155, R144.reuse ;  /* 0x000000909b8e6220 */ /* 0x080fe20000410000 */
[----:B------:R-:W-:Y:S01]  /*5aa0*/  @P6 FMUL.FTZ R151, R157, R144 ;  /* 0x000000909d976220 */ /* 0x000fe20000410000 */
[----:B------:R-:W-:Y:S01]  /*5ab0*/  LOP3.LUT P6, RZ, R212, 0xff000000, RZ, 0xc0, !PT ;  /* 0xff000000d4ff7812 */ /* 0x000fe200078cc0ff */
[----:B------:R-:W-:Y:S01]  /*5ac0*/  @P0 FMUL.FTZ R152, R156, R143 ;  /* 0x0000008f9c980220 */ /* 0x000fe20000410000 */
[----:B------:R-:W-:Y:S01]  /*5ad0*/  PRMT R154, R37, 0x7632, R154 ;  /* 0x00007632259a7816 */ /* 0x000fe2000000009a */
[-CC-:B------:R-:W-:Y:S01]  /*5ae0*/  FFMA.FTZ R155, R200, R149.reuse, R150.reuse ;  /* 0x00000095c89b7223 */ /* 0x180fe20000010096 */
[----:B------:R-:W-:Y:S01]  /*5af0*/  LOP3.LUT P0, RZ, R212, 0xff0000, RZ, 0xc0, !PT ;  /* 0x00ff0000d4ff7812 */ /* 0x000fe2000780c0ff */
[----:B------:R-:W-:Y:S01]  /*5b00*/  FFMA.FTZ R144, R203, R149, R150 ;  /* 0x00000095cb907223 */ /* 0x000fe20000010096 */
[----:B------:R-:W-:Y:S01]  /*5b10*/  SHF.L.U32 R154, R154, 0x10, RZ ;  /* 0x000000109a9a7819 */ /* 0x000fe200000006ff */
[----:B------:R-:W-:Y:S01]  /*5b20*/  FADD.FTZ R155, R198, -R155 ;  /* 0x8000009bc69b7221 */ /* 0x000fe20000010000 */
        /* <DEDUP_REMOVED lines=9> */
[----:B------:R-:W-:Y:S01]  /*5bc0*/  HFMA2 R155, -RZ, RZ, 0, 0 ;  /* 0x00000000ff9b7431 */ /* 0x000fe200000001ff */
[----:B------:R-:W-:Y:S01]  /*5bd0*/  @P0 SHF.L.U32 R214, R145, 0x10, RZ ;  /* 0x0000001091d60819 */ /* 0x000fe200000006ff */
[----:B------:R-:W-:Y:S01]  /*5be0*/  FMUL.FTZ R145, R157, R148 ;  /* 0x000000949d917220 */ /* 0x000fe20000410000 */
[----:B------:R-:W-:Y:S01]  /*5bf0*/  @P6 SHF.L.U32 R159, R159, 0x10, RZ ;  /* 0x000000109f9f6819 */ /* 0x000fe200000006ff */
[----:B------:R-:W-:Y:S01]  /*5c00*/  FMUL.FTZ R158, R158, UR11 ;  /* 0x0000000b9e9e7c20 */ /* 0x000fe20008410000 */
[----:B------:R-:W-:Y:S01]  /*5c10*/  @P0 SHF.L.U32 R216, R113, 0x10, RZ ;  /* 0x0000001071d80819 */ /* 0x000fe200000006ff */
[----:B------:R-:W-:Y:S01]  /*5c20*/  FMUL.FTZ R145, R145, UR11 ;  /* 0x0000000b91917c20 */ /* 0x000fe20008410000 */
[----:B------:R-:W-:Y:S01]  /*5c30*/  MOV R143, RZ ;  /* 0x000000ff008f7202 */ /* 0x000fe20000000f00 */
[-C--:B------:R-:W-:Y:S01]  /*5c40*/  @P6 FMUL.FTZ R156, R159, R158.reuse ;  /* 0x0000009e9f9c6220 */ /* 0x080fe20000410000 */
[----:B------:R-:W-:Y:S01]  /*5c50*/  @P6 FMUL.FTZ R144, R215, R158 ;  /* 0x0000009ed7906220 */ /* 0x000fe20000410000 */
[--C-:B------:R-:W-:Y:S01]  /*5c60*/  FFMA.FTZ R158, R199, R149, R150.reuse ;  /* 0x00000095c79e7223 */ /* 0x100fe20000010096 */
[-C--:B------:R-:W-:Y:S01]  /*5c70*/  @P0 FMUL.FTZ R143, R214, R145.reuse ;  /* 0x00000091d68f0220 */ /* 0x080fe20000410000 */
[----:B------:R-:W-:Y:S01]  /*5c80*/  @P0 FMUL.FTZ R155, R216, R145 ;  /* 0x00000091d89b0220 */ /* 0x000fe20000410000 */
[----:B------:R-:W-:Y:S01]  /*5c90*/  LOP3.LUT P0, RZ, R213, 0xff, RZ, 0xc0, !PT ;  /* 0x000000ffd5ff7812 */ /* 0x000fe2000780c0ff */
[----:B------:R-:W-:Y:S01]  /*5ca0*/  FFMA.FTZ R215, R196, R149, R150 ;  /* 0x00000095c4d77223 */ /* 0x000fe20000010096 */
[----:B------:R-:W-:Y:S01]  /*5cb0*/  PRMT R214, R38, 0x7632, R214 ;  /* 0x0000763226d67816 */ /* 0x000fe200000000d6 */
[----:B------:R-:W-:Y:S01]  /*5cc0*/  FADD.FTZ R159, R197, -R158 ;  /* 0x8000009ec59f7221 */ /* 0x000fe20000010000 */
[----:B------:R-:W-:Y:S01]  /*5cd0*/  LOP3.LUT P6, RZ, R213, 0xff00, RZ, 0xc0, !PT ;  /* 0x0000ff00d5ff7812 */ /* 0x000fe200078cc0ff */
[----:B------:R-:W-:Y:S01]  /*5ce0*/  FADD.FTZ R215, R194, -R215 ;  /* 0x800000d7c2d77221 */ /* 0x000fe20000010000 */
[----:B------:R-:W-:-:S02]  /*5cf0*/  SHF.L.U32 R145, R38, 0x10, RZ ;  /* 0x0000001026917819 */ /* 0x000fc400000006ff */
[----:B------:R-:W-:Y:S02]  /*5d00*/  CS2R R216, SRZ ;  /* 0x0000000000d87805 */ /* 0x000fe4000001ff00 */
[----:B------:R-:W-:Y:S01]  /*5d10*/  SHF.L.U32 R214, R214, 0x10, RZ ;  /* 0x00000010d6d67819 */ /* 0x000fe200000006ff */
[----:B------:R-:W-:Y:S01]  /*5d20*/  HFMA2 R222, -RZ, RZ, 0, 0 ;  /* 0x00000000ffde7431 */ /* 0x000fe200000001ff */
[----:B------:R-:W-:Y:S01]  /*5d30*/  MOV R158, RZ ;  /* 0x000000ff009e7202 */ /* 0x000fe20000000f00 */
[C---:B------:R-:W-:Y:S01]  /*5d40*/  FFMA.FTZ R159, R206.reuse, R159, R145 ;  /* 0x0000009fce9f7223 */ /* 0x040fe20000010091 */
[----:B------:R-:W-:Y:S02]  /*5d50*/  HFMA2 R145, -RZ, RZ, 0, 0 ;  /* 0x00000000ff917431 */ /* 0x000fe400000001ff */
[----:B------:R-:W-:Y:S01]  /*5d60*/  FFMA.FTZ R214, R206, R215, R214 ;  /* 0x000000d7ced67223 */ /* 0x000fe200000100d6 */
[----:B------:R-:W-:Y:S01]  /*5d70*/  @P0 SHF.L.U32 R218, R146, 0x10, RZ ;  /* 0x0000001092da0819 */ /* 0x000fe200000006ff */
[-C--:B------:R-:W-:Y:S01]  /*5d80*/  FMUL.FTZ R215, R159, R148.reuse ;  /* 0x000000949fd77220 */ /* 0x080fe20000410000 */
[----:B------:R-:W-:Y:S01]  /*5d90*/  @P0 SHF.L.U32 R220, R114, 0x10, RZ ;  /* 0x0000001072dc0819 */ /* 0x000fe200000006ff */
[----:B------:R-:W-:Y:S01]  /*5da0*/  FADD.FTZ R60, R60, R141 ;  /* 0x0000008d3c3c7221 */ /* 0x000fe20000010000 */
[----:B------:R-:W-:Y:S01]  /*5db0*/  @P6 PRMT R219, R146, 0x7632, R219 ;  /* 0x0000763292db6816 */ /* 0x000fe200000000db */
[----:B------:R-:W-:Y:S01]  /*5dc0*/  FMUL.FTZ R215, R215, UR11 ;  /* 0x0000000bd7d77c20 */ /* 0x000fe20008410000 */
[----:B------:R-:W-:Y:S01]  /*5dd0*/  FMUL.FTZ R146, R214, R148 ;  /* 0x00000094d6927220 */ /* 0x000fe20000410000 */
[----:B------:R-:W-:Y:S01]  /*5de0*/  @P6 SHF.L.U32 R221, R24, 0x10, RZ ;  /* 0x0000001018dd6819 */ /* 0x000fe200000006ff */
[----:B------:R-:W-:Y:S01]  /*5df0*/  FADD.FTZ R61, R61, R142 ;  /* 0x0000008e3d3d7221 */ /* 0x000fe20000010000 */
[----:B------:R-:W-:Y:S01]  /*5e00*/  @P6 SHF.L.U32 R219, R219, 0x10, RZ ;  /* 0x00000010dbdb6819 */ /* 0x000fe200000006ff */
[-C--:B------:R-:W-:Y:S01]  /*5e10*/  @P0 FMUL.FTZ R217, R218, R215.reuse ;  /* 0x000000d7dad90220 */ /* 0x080fe20000410000 */
[----:B------:R-:W-:Y:S01]  /*5e20*/  @P0 FMUL.FTZ R158, R220, R215 ;  /* 0x000000d7dc9e0220 */ /* 0x000fe20000410000 */
[----:B------:R-:W-:Y:S01]  /*5e30*/  FMUL.FTZ R146, R146, UR11 ;  /* 0x0000000b92927c20 */ /* 0x000fe20008410000 */
[----:B------:R-:W-:Y:S01]  /*5e40*/  ISETP.GE.U32.AND P0, PT, R212, RZ, PT ;  /* 0x000000ffd400720c */ /* 0x000fe20003f06070 */
[----:B------:R-:W-:Y:S01]  /*5e50*/  FADD.FTZ R62, R62, R143 ;  /* 0x0000008f3e3e7221 */ /* 0x000fe20000010000 */
[----:B------:R-:W-:Y:S01]  /*5e60*/  PRMT R218, R39, 0x7632, R218 ;  /* 0x0000763227da7816 */ /* 0x000fe200000000da */
[-C--:B------:R-:W-:Y:S01]  /*5e70*/  @P6 FMUL.FTZ R216, R219, R146.reuse ;  /* 0x00000092dbd86220 */ /* 0x080fe20000410000 */
[----:B------:R-:W-:Y:S01]  /*5e80*/  @P6 FMUL.FTZ R145, R221, R146 ;  /* 0x00000092dd916220 */ /* 0x000fe20000410000 */
[----:B------:R-:W-:Y:S01]  /*5e90*/  ISETP.GE.U32.AND.EX P0, PT, R213, 0x1000000, PT, P0 ;  /* 0x01000000d500780c */ /* 0x000fe20003f06100 */
[-CC-:B------:R-:W-:Y:S01]  /*5ea0*/  FFMA.FTZ R146, R195, R149.reuse, R150.reuse ;  /* 0x00000095c3927223 */ /* 0x180fe20000010096 */
[----:B------:R-:W-:Y:S01]  /*5eb0*/  FFMA.FTZ R221, R192, R149, R150 ;  /* 0x00000095c0dd7223 */ /* 0x000fe20000010096 */
[----:B------:R-:W-:Y:S01]  /*5ec0*/  LOP3.LUT P6, RZ, R213, 0xff0000, RZ, 0xc0, !PT ;  /* 0x00ff0000d5ff7812 */ /* 0x000fe200078cc0ff */
[----:B------:R-:W-:Y:S01]  /*5ed0*/  FADD.FTZ R63, R63, R156 ;  /* 0x0000009c3f3f7221 */ /* 0x000fe20000010000 */
        /* <DEDUP_REMOVED lines=16> */
[----:B------:R-:W-:Y:S01]  /*5fe0*/  @P0 SHF.L.U32 R225, R225, 0x10, RZ ;  /* 0x00000010e1e10819 */ /* 0x000fe200000006ff */
[----:B------:R-:W-:Y:S01]  /*5ff0*/  FADD.FTZ R56, R56, R217 ;  /* 0x000000d938387221 */ /* 0x000fe20000010000 */
[----:B------:R-:W-:Y:S01]  /*6000*/  MOV R147, RZ ;  /* 0x000000ff00937202 */ /* 0x000fe20000000f00 */
[-C--:B------:R-:W-:Y:S01]  /*6010*/  @P6 FMUL.FTZ R147, R221, R146.reuse ;  /* 0x00000092dd936220 */ /* 0x080fe20000410000 */
[----:B------:R-:W-:Y:S01]  /*6020*/  @P6 FMUL.FTZ R215, R223, R146 ;  /* 0x00000092dfd76220 */ /* 0x000fe20000410000 */
[-C--:B------:R-:W-:Y:S01]  /*6030*/  @P0 FMUL.FTZ R222, R227, R218.reuse ;  /* 0x000000dae3de0220 */ /* 0x080fe20000410000 */
[----:B------:R-:W-:Y:S01]  /*6040*/  @P0 FMUL.FTZ R220, R225, R218 ;  /* 0x000000dae1dc0220 */ /* 0x000fe20000410000 */
[----:B------:R-:W-:Y:S01]  /*6050*/  F2FP.BF16.F32.PACK_AB R146, R145, R158 ;  /* 0x0000009e9192723e */ /* 0x000fe200000010ff */
[----:B------:R-:W-:Y:S01]  /*6060*/  FADD.FTZ R58, R58, R147 ;  /* 0x000000933a3a7221 */ /* 0x000fe20000010000 */
[----:B------:R-:W-:Y:S01]  /*6070*/  F2FP.BF16.F32.PACK_AB R145, R144, R155 ;  /* 0x0000009b9091723e */ /* 0x000fe200000010ff */
[----:B------:R-:W-:Y:S01]  /*6080*/  FADD.FTZ R57, R57, R216 ;  /* 0x000000d839397221 */ /* 0x000fe20000010000 */
[----:B------:R-:W-:Y:S01]  /*6090*/  FADD.FTZ R59, R59, R220 ;  /* 0x000000dc3b3b7221 */ /* 0x000fe20000010000 */
[----:B------:R-:W-:-:S02]  /*60a0*/  F2FP.BF16.F32.PACK_AB R143, R224, R219 ;  /* 0x000000dbe08f723e */ /* 0x000fc400000010ff */
[----:B------:R-:W-:Y:S02]  /*60b0*/  F2FP.BF16.F32.PACK_AB R142, R214, R159 ;  /* 0x0000009fd68e723e */ /* 0x000fe400000010ff */
[----:B------:R-:W-:Y:S02]  /*60c0*/  F2FP.BF16.F32.PACK_AB R141, R154, R157 ;  /* 0x0000009d9a8d723e */ /* 0x000fe400000010ff */
[----:B------:R-:W-:Y:S02]  /*60d0*/  F2FP.BF16.F32.PACK_AB R140, R140, R153 ;  /* 0x000000998c8c723e */ /* 0x000fe400000010ff */
[----:B------:R-:W-:Y:S02]  /*60e0*/  F2FP.BF16.F32.PACK_AB R147, R222, R215 ;  /* 0x000000d7de93723e */ /* 0x000fe400000010ff */
[----:B------:R-:W-:-:S07]  /*60f0*/  F2FP.BF16.F32.PACK_AB R144, R151, R152 ;  /* 0x000000989790723e */ /* 0x000fce00000010ff */
.L_x_720:
        /* <DEDUP_REMOVED lines=9> */
.L_x_718:
[----:B------:R-:W-:Y:S05]  /*6190*/  BSYNC.RECONVERGENT B1 ;  /* 0x0000000000017941 */ /* 0x000fea0003800200 */
.L_x_717:
        /* <DEDUP_REMOVED lines=9> */
[----:B------:R-:W-:Y:S01]  /*6230*/  LOP3.LUT P6, RZ, R210, 0xff, RZ, 0xc0, !PT ;  /* 0x000000ffd2ff7812 */ /* 0x000fe200078cc0ff */
[----:B------:R-:W-:Y:S01]  /*6240*/  HFMA2 R151, -RZ, RZ, 0, 0 ;  /* 0x00000000ff977431 */ /* 0x000fe200000001ff */
[----:B------:R-:W-:Y:S01]  /*6250*/  SHF.L.U32 R153, R32, 0x10, RZ ;  /* 0x0000001020997819 */ /* 0x000fe200000006ff */
[----:B------:R-:W-:Y:S01]  /*6260*/  FADD.FTZ R140, R189, -R140 ;  /* 0x8000008cbd8c7221 */ /* 0x000fe20000010000 */
[----:B------:R-:W-:Y:S01]  /*6270*/  MOV R143, RZ ;  /* 0x000000ff008f7202 */ /* 0x000fe20000000f00 */
[-CC-:B------:R-:W-:Y:S01]  /*6280*/  FFMA.FTZ R142, R166, R149.reuse, R150.reuse ;  /* 0x00000095a68e7223 */ /* 0x180fe20000010096 */
[----:B------:R-:W-:Y:S01]  /*6290*/  FFMA.FTZ R219, R163, R149, R150 ;  /* 0x00000095a3db7223 */ /* 0x000fe20000010096 */
[----:B-----5:R-:W-:-:S03]  /*62a0*/  FFMA.FTZ R153, R206, R140, R153 ;  /* 0x0000008cce997223 */ /* 0x020fc60000010099 */
[----:B------:R-:W-:Y:S01]  /*62b0*/  FADD.FTZ R219, R164, -R219 ;  /* 0x800000dba4db7221 */ /* 0x000fe20000010000 */
[----:B------:R-:W-:Y:S02]  /*62c0*/  FMUL.FTZ R140, R153, R148 ;  /* 0x00000094998c7220 */ /* 0x000fe40000410000 */
[----:B------:R-:W-:Y:S02]  /*62d0*/  @P6 SHF.L.U32 R141, R144, 0x10, RZ ;  /* 0x00000010908d6819 */ /* 0x000fe400000006ff */
[----:B------:R-:W-:Y:S01]  /*62e0*/  @P6 SHF.L.U32 R155, R128, 0x10, RZ ;  /* 0x00000010809b6819 */ /* 0x000fe200000006ff */
[----:B------:R-:W-:-:S04]  /*62f0*/  FMUL.FTZ R140, R140, UR11 ;  /* 0x0000000b8c8c7c20 */ /* 0x000fc80008410000 */
[----:B------:R-:W-:Y:S01]  /*6300*/  @P6 FMUL.FTZ R143, R140, R141 ;  /* 0x0000008d8c8f6220 */ /* 0x000fe20000410000 */
[----:B------:R-:W-:Y:S01]  /*6310*/  @P6 FMUL.FTZ R151, R155, R140 ;  /* 0x0000008c9b976220 */ /* 0x000fe20000410000 */
[----:B------:R-:W-:Y:S01]  /*6320*/  LOP3.LUT P6, RZ, R210, 0xff00, RZ, 0xc0, !PT ;  /* 0x0000ff00d2ff7812 */ /* 0x000fe200078cc0ff */
[----:B------:R-:W-:Y:S01]  /*6330*/  FFMA.FTZ R155, R31, R149, R150 ;  /* 0x000000951f9b7223 */ /* 0x000fe20000010096 */
[----:B------:R-:W-:Y:S01]  /*6340*/  PRMT R140, R32, 0x7632, R140 ;  /* 0x00007632208c7816 */ /* 0x000fe2000000008c */
[----:B------:R-:W-:Y:S02]  /*6350*/  FADD.FTZ R52, R52, R143 ;  /* 0x0000008f34347221 */ /* 0x000fe40000010000 */
[----:B------:R-:W-:Y:S01]  /*6360*/  FADD.FTZ R155, R160, -R155 ;  /* 0x8000009ba09b7221 */ /* 0x000fe20000010000 */
[----:B------:R-:W-:Y:S01]  /*6370*/  SHF.L.U32 R141, R140, 0x10, RZ ;  /* 0x000000108c8d7819 */ /* 0x000fe200000006ff */
[----:B------:R-:W-:Y:S01]  /*6380*/  FADD.FTZ R140, R165, -R142 ;  /* 0x8000008ea58c7221 */ /* 0x000fe20000010000 */
[----:B------:R-:W-:-:S03]  /*6390*/  MOV R142, RZ ;  /* 0x000000ff008e7202 */ /* 0x000fc60000000f00 */
[----:B------:R-:W-:Y:S02]  /*63a0*/  FFMA.FTZ R140, R206, R140, R141 ;  /* 0x0000008cce8c7223 */ /* 0x000fe4000001008d */
[----:B------:R-:W-:Y:S01]  /*63b0*/  @P6 PRMT R152, R144, 0x7632, R152 ;  /* 0x0000763290986816 */ /* 0x000fe20000000098 */
[----:B------:R-:W-:Y:S02]  /*63c0*/  HFMA2 R144, -RZ, RZ, 0, 0 ;  /* 0x00000000ff907431 */ /* 0x000fe400000001ff */
[----:B------:R-:W-:Y:S01]  /*63d0*/  FMUL.FTZ R141, R140, R148 ;  /* 0x000000948c8d7220 */ /* 0x000fe20000410000 */
[----:B------:R-:W-:Y:S02]  /*63e0*/  @P6 SHF.L.U32 R154, R14, 0x10, RZ ;  /* 0x000000100e9a6819 */ /* 0x000fe400000006ff */
[----:B------:R-:W-:Y:S01]  /*63f0*/  @P6 SHF.L.U32 R152, R152, 0x10, RZ ;  /* 0x0000001098986819 */ /* 0x000fe200000006ff */
[----:B------:R-:W-:Y:S01]  /*6400*/  FMUL.FTZ R141, R141, UR11 ;  /* 0x0000000b8d8d7c20 */ /* 0x000fe20008410000 */
[----:B------:R-:W-:-:S03]  /*6410*/  F2FP.BF16.F32.PACK_AB R140, R140, R153 ;  /* 0x000000998c8c723e */ /* 0x000fc600000010ff */
[----:B------:R-:W-:Y:S01]  /*6420*/  @P6 FMUL.FTZ R142, R141, R152 ;  /* 0x000000988d8e6220 */ /* 0x000fe20000410000 */
[----:B------:R-:W-:Y:S01]  /*6430*/  @P6 FMUL.FTZ R144, R154, R141 ;  /* 0x0000008d9a906220 */ /* 0x000fe20000410000 */
[----:B------:R-:W-:Y:S01]  /*6440*/  LOP3.LUT P6, RZ, R210, 0xff0000, RZ, 0xc0, !PT ;  /* 0x00ff0000d2ff7812 */ /* 0x000fe200078cc0ff */
[----:B------:R-:W-:Y:S01]  /*6450*/  HFMA2 R152, -RZ, RZ, 0, 0 ;  /* 0x00000000ff987431 */ /* 0x000fe200000001ff */
[----:B------:R-:W-:Y:S01]  /*6460*/  SHF.L.U32 R141, R33, 0x10, RZ ;  /* 0x00000010218d7819 */ /* 0x000fe200000006ff */
[----:B------:R-:W-:Y:S01]  /*6470*/  FADD.FTZ R53, R53, R142 ;  /* 0x0000008e35357221 */ /* 0x000fe20000010000 */
[----:B------:R-:W-:-:S03]  /*6480*/  F2FP.BF16.F32.PACK_AB R144, R144, R151 ;  /* 0x000000979090723e */ /* 0x000fc600000010ff */
[----:B------:R-:W-:Y:S01]  /*6490*/  FFMA.FTZ R141, R206, R155, R141 ;  /* 0x0000009bce8d7223 */ /* 0x000fe2000001008d */
[----:B------:R-:W-:-:S03]  /*64a0*/  MOV R155, RZ ;  /* 0x000000ff009b7202 */ /* 0x000fc60000000f00 */
[----:B------:R-:W-:Y:S02]  /*64b0*/  FMUL.FTZ R154, R141, R148 ;  /* 0x000000948d9a7220 */ /* 0x000fe40000410000 */
[----:B------:R-:W-:Y:S02]  /*64c0*/  @P6 SHF.L.U32 R156, R145, 0x10, RZ ;  /* 0x00000010919c6819 */ /* 0x000fe400000006ff */
[----:B------:R-:W-:Y:S01]  /*64d0*/  @P6 SHF.L.U32 R158, R129, 0x10, RZ ;  /* 0x00000010819e6819 */ /* 0x000fe200000006ff */
[----:B------:R-:W-:Y:S01]  /*64e0*/  FMUL.FTZ R157, R154, UR11 ;  /* 0x0000000b9a9d7c20 */ /* 0x000fe20008410000 */
[----:B------:R-:W-:Y:S01]  /*64f0*/  PRMT R145, R33, 0x7632, R145 ;  /* 0x0000763221917816 */ /* 0x000fe20000000091 */
[----:B------:R-:W-:Y:S02]  /*6500*/  FFMA.FTZ R154, R168, R149, R150 ;  /* 0x00000095a89a7223 */ /* 0x000fe40000010096 */
[----:B------:R-:W-:Y:S01]  /*6510*/  @P6 FMUL.FTZ R155, R157, R156 ;  /* 0x0000009c9d9b6220 */ /* 0x000fe20000410000 */
[----:B------:R-:W-:Y:S01]  /*6520*/  @P6 FMUL.FTZ R152, R158, R157 ;  /* 0x0000009d9e986220 */ /* 0x000fe20000410000 */
[----:B------:R-:W-:Y:S01]  /*6530*/  LOP3.LUT P6, RZ, R210, 0xff000000, RZ, 0xc0, !PT ;  /* 0xff000000d2ff7812 */ /* 0x000fe200078cc0ff */
[----:B------:R-:W-:Y:S01]  /*6540*/  FADD.FTZ R154, R167, -R154 ;  /* 0x8000009aa79a7221 */ /* 0x000fe20000010000 */
[----:B------:R-:W-:Y:S01]  /*6550*/  SHF.L.U32 R157, R145, 0x10, RZ ;  /* 0x00000010919d7819 */ /* 0x000fe200000006ff */
[----:B------:R-:W-:Y:S01]  /*6560*/  FADD.FTZ R54, R54, R155 ;  /* 0x0000009b36367221 */ /* 0x000fe20000010000 */
[----:B------:R-:W-:-:S03]  /*6570*/  MOV R158, RZ ;  /* 0x000000ff009e7202 */ /* 0x000fc60000000f00 */
[----:B------:R-:W-:-:S04]  /*6580*/  FFMA.FTZ R154, R206, R154, R157 ;  /* 0x0000009ace9a7223 */ /* 0x000fc8000001009d */
[C---:B------:R-:W-:Y:S01]  /*6590*/  FMUL.FTZ R156, R154.reuse, R148 ;  /* 0x000000949a9c7220 */ /* 0x040fe20000410000 */
[----:B------:R-:W-:Y:S02]  /*65a0*/  F2FP.BF16.F32.PACK_AB R141, R154, R141 ;  /* 0x0000008d9a8d723e */ /* 0x000fe400000010ff */
[----:B------:R-:W-:Y:S01]  /*65b0*/  @P6 PRMT R157, R145, 0x7632, R157 ;  /* 0x00007632919d6816 */ /* 0x000fe2000000009d */
[----:B------:R-:W-:Y:S01]  /*65c0*/  FMUL.FTZ R156, R156, UR11 ;  /* 0x0000000b9c9c7c20 */ /* 0x000fe20008410000 */
[----:B------:R-:W-:Y:S01]  /*65d0*/  @P6 SHF.L.U32 R159, R15, 0x10, RZ ;  /* 0x000000100f9f6819 */ /* 0x000fe200000006ff */
[----:B------:R-:W-:Y:S01]  /*65e0*/  HFMA2 R145, -RZ, RZ, 0, 0 ;  /* 0x00000000ff917431 */ /* 0x000fe200000001ff */
[----:B------:R-:W-:-:S03]  /*65f0*/  @P6 SHF.L.U32 R157, R157, 0x10, RZ ;  /* 0x000000109d9d6819 */ /* 0x000fc600000006ff */
[----:B------:R-:W-:Y:S01]  /*6600*/  @P6 FMUL.FTZ R145, R159, R156 ;  /* 0x0000009c9f916220 */ /* 0x000fe20000410000 */
[----:B------:R-:W-:Y:S01]  /*6610*/  FFMA.FTZ R159, R161, R149, R150 ;  /* 0x00000095a19f7223 */ /* 0x000fe20000010096 */
[----:B------:R-:W-:Y:S01]  /*6620*/  @P6 FMUL.FTZ R158, R156, R157 ;  /* 0x0000009d9c9e6220 */ /* 0x000fe20000410000 */
[----:B------:R-:W-:Y:S01]  /*6630*/  LOP3.LUT P6, RZ, R211, 0xff, RZ, 0xc0, !PT ;  /* 0x000000ffd3ff7812 */ /* 0x000fe200078cc0ff */
[----:B------:R-:W-:Y:S01]  /*6640*/  HFMA2 R156, -RZ, RZ, 0, 0 ;  /* 0x00000000ff9c7431 */ /* 0x000fe200000001ff */
[----:B------:R-:W-:Y:S01]  /*6650*/  SHF.L.U32 R157, R34, 0x10, RZ ;  /* 0x00000010229d7819 */ /* 0x000fe200000006ff */
[----:B------:R-:W-:Y:S01]  /*6660*/  FADD.FTZ R159, R162, -R159 ;  /* 0x8000009fa29f7221 */ /* 0x000fe20000010000 */
[----:B------:R-:W-:Y:S01]  /*6670*/  FADD.FTZ R55, R55, R158 ;  /* 0x0000009e37377221 */ /* 0x000fe20000010000 */
[----:B------:R-:W-:Y:S02]  /*6680*/  F2FP.BF16.F32.PACK_AB R145, R145, R152 ;  /* 0x000000989191723e */ /* 0x000fe400000010ff */
[----:B------:R-:W-:Y:S01]  /*6690*/  FFMA.FTZ R157, R206, R159, R157 ;  /* 0x0000009fce9d7223 */ /* 0x000fe2000001009d */
[----:B------:R-:W-:-:S03]  /*66a0*/  MOV R159, RZ ;  /* 0x000000ff009f7202 */ /* 0x000fc60000000f00 */
[----:B------:R-:W-:Y:S02]  /*66b0*/  FMUL.FTZ R214, R157, R148 ;  /* 0x000000949dd67220 */ /* 0x000fe40000410000 */
[----:B------:R-:W-:Y:S02]  /*66c0*/  @P6 SHF.L.U32 R215, R146, 0x10, RZ ;  /* 0x0000001092d76819 */ /* 0x000fe400000006ff */
[----:B------:R-:W-:Y:S01]  /*66d0*/  @P6 SHF.L.U32 R217, R130, 0x10, RZ ;  /* 0x0000001082d96819 */ /* 0x000fe200000006ff */
[----:B------:R-:W-:Y:S01]  /*66e0*/  FMUL.FTZ R214, R214, UR11 ;  /* 0x0000000bd6d67c20 */ /* 0x000fe20008410000 */
[----:B------:R-:W-:-:S03]  /*66f0*/  PRMT R146, R34, 0x7632, R146 ;  /* 0x0000763222927816 */ /* 0x000fc60000000092 */
[----:B------:R-:W-:Y:S01]  /*6700*/  @P6 FMUL.FTZ R159, R214, R215 ;  /* 0x000000d7d69f6220 */ /* 0x000fe20000410000 */
[----:B------:R-:W-:Y:S01]  /*6710*/  @P6 FMUL.FTZ R156, R217, R214 ;  /* 0x000000d6d99c6220 */ /* 0x000fe20000410000 */
[----:B------:R-:W-:Y:S01]  /*6720*/  LOP3.LUT P6, RZ, R211, 0xff00, RZ, 0xc0, !PT ;  /* 0x0000ff00d3ff7812 */ /* 0x000fe200078cc0ff */
[----:B------:R-:W-:Y:S01]  /*6730*/  FFMA.FTZ R214, R170, R149, R150 ;  /* 0x00000095aad67223 */ /* 0x000fe20000010096 */
[----:B------:R-:W-:Y:S01]  /*6740*/  SHF.L.U32 R215, R146, 0x10, RZ ;  /* 0x0000001092d77819 */ /* 0x000fe200000006ff */
[----:B------:R-:W-:Y:S02]  /*6750*/  FADD.FTZ R48, R48, R159 ;  /* 0x0000009f30307221 */ /* 0x000fe40000010000 */
[----:B------:R-:W-:-:S04]  /*6760*/  FADD.FTZ R214, R169, -R214 ;  /* 0x800000d6a9d67221 */ /* 0x000fc80000010000 */
[----:B------:R-:W-:Y:S01]  /*6770*/  FFMA.FTZ R220, R206, R214, R215 ;  /* 0x000000d6cedc7223 */ /* 0x000fe200000100d7 */
[----:B------:R-:W-:-:S03]  /*6780*/  CS2R R214, SRZ ;  /* 0x0000000000d67805 */ /* 0x000fc6000001ff00 */
[----:B------:R-:W-:Y:S01]  /*6790*/  @P6 PRMT R216, R146, 0x7632, R216 ;  /* 0x0000763292d86816 */ /* 0x000fe200000000d8 */
        /* <DEDUP_REMOVED lines=10> */
[----:B------:R-:W-:-:S04]  /*6840*/  FADD.FTZ R49, R49, R214 ;  /* 0x000000d631317221 */ /* 0x000fc80000010000 */
        /* <DEDUP_REMOVED lines=9> */
[----:B------:R-:W-:Y:S01]  /*68e0*/  ISETP.GE.U32.AND P6, PT, R210, RZ, PT ;  /* 0x000000ffd200720c */ /* 0x000fe20003fc6070 */
[----:B------:R-:W-:Y:S01]  /*68f0*/  FFMA.FTZ R216, R172, R149, R150 ;  /* 0x00000095acd87223 */ /* 0x000fe20000010096 */
[----:B------:R-:W-:Y:S01]  /*6900*/  SHF.L.U32 R219, R146, 0x10, RZ ;  /* 0x0000001092db7819 */ /* 0x000fe200000006ff */
[----:B------:R-:W-:Y:S01]  /*6910*/  FADD.FTZ R50, R50, R217 ;  /* 0x000000d932327221 */ /* 0x000fe20000010000 */
[----:B------:R-:W-:Y:S01]  /*6920*/  ISETP.GE.U32.AND.EX P6, PT, R211, 0x1000000, PT, P6 ;  /* 0x01000000d300780c */ /* 0x000fe20003fc6160 */
[----:B------:R-:W-:-:S04]  /*6930*/  FADD.FTZ R216, R171, -R216 ;  /* 0x800000d8abd87221 */ /* 0x000fc80000010000 */
[----:B------:R-:W-:Y:S01]  /*6940*/  FFMA.FTZ R222, R206, R216, R219 ;  /* 0x000000d8cede7223 */ /* 0x000fe200000100db */
[----:B------:R-:W-:Y:S01]  /*6950*/  HFMA2 R219, -RZ, RZ, 0, 0 ;  /* 0x00000000ffdb7431 */ /* 0x000fe200000001ff */
[----:B------:R-:W-:Y:S02]  /*6960*/  MOV R216, RZ ;  /* 0x000000ff00d87202 */ /* 0x000fe40000000f00 */
[C---:B------:R-:W-:Y:S01]  /*6970*/  FMUL.FTZ R146, R222.reuse, R148 ;  /* 0x00000094de927220 */ /* 0x040fe20000410000 */
[----:B------:R-:W-:-:S03]  /*6980*/  F2FP.BF16.F32.PACK_AB R143, R222, R221 ;  /* 0x000000ddde8f723e */ /* 0x000fc600000010ff */
[----:B------:R-:W-:Y:S01]  /*6990*/  @P6 PRMT R147, R147, 0x7632, R147 ;  /* 0x0000763293936816 */ /* 0x000fe20000000093 */
[----:B------:R-:W-:Y:S01]  /*69a0*/  FMUL.FTZ R146, R146, UR11 ;  /* 0x0000000b92927c20 */ /* 0x000fe20008410000 */
[----:B------:R-:W-:Y:S02]  /*69b0*/  @P6 SHF.L.U32 R223, R17, 0x10, RZ ;  /* 0x0000001011df6819 */ /* 0x000fe400000006ff */
[----:B------:R-:W-:-:S03]  /*69c0*/  @P6 SHF.L.U32 R147, R147, 0x10, RZ ;  /* 0x0000001093936819 */ /* 0x000fc600000006ff */
[----:B------:R-:W-:Y:S02]  /*69d0*/  @P6 FMUL.FTZ R219, R223, R146 ;  /* 0x00000092dfdb6220 */ /* 0x000fe40000410000 */
[----:B------:R-:W-:Y:S01]  /*69e0*/  @P6 FMUL.FTZ R216, R146, R147 ;  /* 0x0000009392d86220 */ /* 0x000fe20000410000 */
[----:B------:R-:W-:Y:S02]  /*69f0*/  F2FP.BF16.F32.PACK_AB R146, R215, R156 ;  /* 0x0000009cd792723e */ /* 0x000fe400000010ff */
[----:B------:R-:W-:Y:S01]  /*6a00*/  F2FP.BF16.F32.PACK_AB R147, R219, R218 ;  /* 0x000000dadb93723e */ /* 0x000fe200000010ff */
[----:B------:R-:W-:Y:S01]  /*6a10*/  FADD.FTZ R51, R51, R216 ;  /* 0x000000d833337221 */ /* 0x000fe20000010000 */
[----:B------:R-:W-:Y:S06]  /*6a20*/  BRA `(.L_x_724) ;  /* 0x0000000400f07947 */ /* 0x000fec0003800000 */
.L_x_723:
[----:B------:R-:W-:Y:S01]  /*6a30*/  FFMA.FTZ R152, R191, R149, R150 ;  /* 0x00000095bf987223 */ /* 0x000fe20000010096 */
[----:B------:R-:W-:Y:S02]  /*6a40*/  LOP3.LUT P6, RZ, R210, 0xff, RZ, 0xc0, !PT ;  /* 0x000000ffd2ff7812 */ /* 0x000fe400078cc0ff */
[----:B------:R-:W-:Y:S01]  /*6a50*/  SHF.L.U32 R153, R32, 0x10, RZ ;  /* 0x0000001020997819 */ /* 0x000fe200000006ff */
[----:B------:R-:W-:Y:S01]  /*6a60*/  FADD.FTZ R151, R189, -R152 ;  /* 0x80000098bd977221 */ /* 0x000fe20000010000 */
[----:B------:R-:W-:-:S03]  /*6a70*/  MOV R218, RZ ;  /* 0x000000ff00da7202 */ /* 0x000fc60000000f00 */
[----:B-----5:R-:W-:Y:S01]  /*6a80*/  FFMA.FTZ R151, R206, R151, R153 ;  /* 0x00000097ce977223 */ /* 0x020fe20000010099 */
[----:B------:R-:W-:-:S03]  /*6a90*/  MOV R153, RZ ;  /* 0x000000ff00997202 */ /* 0x000fc60000000f00 */
[----:B------:R-:W-:Y:S01]  /*6aa0*/  FMUL.FTZ R152, R148, R151 ;  /* 0x0000009794987220 */ /* 0x000fe20000410000 */
[----:B------:R-:W-:Y:S01]  /*6ab0*/  HFMA2 R151, -RZ, RZ, 0, 0 ;  /* 0x00000000ff977431 */ /* 0x000fe200000001ff */
[----:B------:R-:W-:Y:S02]  /*6ac0*/  @P6 SHF.L.U32 R155, R144, 0x10, RZ ;  /* 0x00000010909b6819 */ /* 0x000fe400000006ff */
[----:B------:R-:W-:Y:S01]  /*6ad0*/  @P6 SHF.L.U32 R157, R128, 0x10, RZ ;  /* 0x00000010809d6819 */ /* 0x000fe200000006ff */
[----:B------:R-:W-:Y:S01]  /*6ae0*/  FMUL.FTZ R152, R152, UR11 ;  /* 0x0000000b98987c20 */ /* 0x000fe20008410000 */
[----:B------:R-:W-:-:S03]  /*6af0*/  PRMT R144, R32, 0x7632, R144 ;  /* 0x0000763220907816 */ /* 0x000fc60000000090 */
[-C--:B------:R-:W-:Y:S01]  /*6b00*/  @P6 FMUL.FTZ R153, R155, R152.reuse ;  /* 0x000000989b996220 */ /* 0x080fe20000410000 */
[----:B------:R-:W-:Y:S01]  /*6b10*/  @P6 FMUL.FTZ R151, R157, R152 ;  /* 0x000000989d976220 */ /* 0x000fe20000410000 */
[----:B------:R-:W-:Y:S01]  /*6b20*/  LOP3.LUT P6, RZ, R210, 0xff00, RZ, 0xc0, !PT ;  /* 0x0000ff00d2ff7812 */ /* 0x000fe200078cc0ff */
[----:B------:R-:W-:Y:S01]  /*6b30*/  FFMA.FTZ R152, R166, R149, R150 ;  /* 0x00000095a6987223 */ /* 0x000fe20000010096 */
[----:B------:R-:W-:Y:S01]  /*6b40*/  SHF.L.U32 R157, R144, 0x10, RZ ;  /* 0x00000010909d7819 */ /* 0x000fe200000006ff */
[----:B------:R-:W-:Y:S02]  /*6b50*/  FADD.FTZ R52, R52, R153 ;  /* 0x0000009934347221 */ /* 0x000fe40000010000 */
[----:B------:R-:W-:Y:S01]  /*6b60*/  FADD.FTZ R155, R165, -R152 ;  /* 0x80000098a59b7221 */ /* 0x000fe20000010000 */
[----:B------:R-:W-:-:S03]  /*6b70*/  MOV R152, RZ ;  /* 0x000000ff00987202 */ /* 0x000fc60000000f00 */
[----:B------:R-:W-:-:S04]  /*6b80*/  FFMA.FTZ R155, R206, R155, R157 ;  /* 0x0000009bce9b7223 */ /* 0x000fc8000001009d */
        /* <DEDUP_REMOVED lines=11> */
[----:B------:R-:W-:Y:S01]  /*6c40*/  SHF.L.U32 R157, R33, 0x10, RZ ;  /* 0x00000010219d7819 */ /* 0x000fe200000006ff */
[----:B------:R-:W-:Y:S01]  /*6c50*/  FADD.FTZ R155, R160, -R155 ;  /* 0x8000009ba09b7221 */ /* 0x000fe20000010000 */
[----:B------:R-:W-:-:S03]  /*6c60*/  F2FP.BF16.F32.PACK_AB R144, R144, R151 ;  /* 0x000000979090723e */ /* 0x000fc600000010ff */
[----:B------:R-:W-:Y:S01]  /*6c70*/  FFMA.FTZ R157, R206, R155, R157 ;  /* 0x0000009bce9d7223 */ /* 0x000fe2000001009d */
[----:B------:R-:W-:-:S03]  /*6c80*/  CS2R R154, SRZ ;  /* 0x00000000009a7805 */ /* 0x000fc6000001ff00 */
[----:B------:R-:W-:Y:S02]  /*6c90*/  FMUL.FTZ R156, R148, R157 ;  /* 0x0000009d949c7220 */ /* 0x000fe40000410000 */
        /* <DEDUP_REMOVED lines=12> */
[----:B------:R-:W-:Y:S01]  /*6d60*/  FFMA.FTZ R157, R206, R157, R159 ;  /* 0x0000009dce9d7223 */ /* 0x000fe2000001009f */
[----:B------:R-:W-:-:S03]  /*6d70*/  SHF.L.U32 R159, R34, 0x10, RZ ;  /* 0x00000010229f7819 */ /* 0x000fc600000006ff */
        /* <DEDUP_REMOVED lines=14> */
[----:B------:R-:W-:Y:S01]  /*6e60*/  FFMA.FTZ R157, R206, R157, R159 ;  /* 0x0000009dce9d7223 */ /* 0x000fe2000001009f */
        /* <DEDUP_REMOVED lines=27> */
[----:B------:R-:W-:Y:S01]  /*7020*/  SHF.L.U32 R217, R35, 0x10, RZ ;  /* 0x0000001023d97819 */ /* 0x000fe200000006ff */
[----:B------:R-:W-:-:S04]  /*7030*/  FADD.FTZ R215, R164, -R215 ;  /* 0x800000d7a4d77221 */ /* 0x000fc80000010000 */
[----:B------:R-:W-:Y:S01]  /*7040*/  FFMA.FTZ R217, R206, R215, R217 ;  /* 0x000000d7ced97223 */ /* 0x000fe200000100d9 */
[----:B------:R-:W-:-:S03]  /*7050*/  MOV R215, RZ ;  /* 0x000000ff00d77202 */ /* 0x000fc60000000f00 */
[----:B------:R-:W-:Y:S02]  /*7060*/  FMUL.FTZ R146, R148, R217 ;  /* 0x000000d994927220 */ /* 0x000fe40000410000 */
[----:B------:R-:W-:Y:S02]  /*7070*/  @P6 SHF.L.U32 R217, R147, 0x10, RZ ;  /* 0x0000001093d96819 */ /* 0x000fe400000006ff */
[----:B------:R-:W-:Y:S01]  /*7080*/  @P6 SHF.L.U32 R219, R131, 0x10, RZ ;  /* 0x0000001083db6819 */ /* 0x000fe200000006ff */
[----:B------:R-:W-:Y:S01]  /*7090*/  FMUL.FTZ R146, R146, UR11 ;  /* 0x0000000b92927c20 */ /* 0x000fe20008410000 */
[----:B------:R-:W-:-:S03]  /*70a0*/  PRMT R147, R35, 0x7632, R147 ;  /* 0x0000763223937816 */ /* 0x000fc60000000093 */
[-C--:B------:R-:W-:Y:S01]  /*70b0*/  @P6 FMUL.FTZ R215, R217, R146.reuse ;  /* 0x00000092d9d76220 */ /* 0x080fe20000410000 */
[----:B------:R-:W-:Y:S01]  /*70c0*/  @P6 FMUL.FTZ R216, R219, R146 ;  /* 0x00000092dbd86220 */ /* 0x000fe20000410000 */
[----:B------:R-:W-:Y:S01]  /*70d0*/  ISETP.GE.U32.AND P6, PT, R210, RZ, PT ;  /* 0x000000ffd200720c */ /* 0x000fe20003fc6070 */
[----:B------:R-:W-:Y:S01]  /*70e0*/  FFMA.FTZ R146, R172, R149, R150 ;  /* 0x00000095ac927223 */ /* 0x000fe20000010096 */
[----:B------:R-:W-:Y:S01]  /*70f0*/  SHF.L.U32 R219, R147, 0x10, RZ ;  /* 0x0000001093db7819 */ /* 0x000fe200000006ff */
[----:B------:R-:W-:Y:S01]  /*7100*/  FADD.FTZ R50, R50, R215 ;  /* 0x000000d732327221 */ /* 0x000fe20000010000 */
[----:B------:R-:W-:Y:S01]  /*7110*/  ISETP.GE.U32.AND.EX P6, PT, R211, 0x1000000, PT, P6 ;  /* 0x01000000d300780c */ /* 0x000fe20003fc6160 */
[----:B------:R-:W-:-:S04]  /*7120*/  FADD.FTZ R217, R171, -R146 ;  /* 0x80000092abd97221 */ /* 0x000fc80000010000 */
[----:B------:R-:W-:-:S04]  /*7130*/  FFMA.FTZ R217, R206, R217, R219 ;  /* 0x000000d9ced97223 */ /* 0x000fc800000100db */
        /* <DEDUP_REMOVED lines=11> */
.L_x_724:
[----:B------:R-:W0:Y:S08]  /*71f0*/  @P0 LDC.64 R154, c[0x0][0x478] ;  /* 0x00011e00ff9a0b82 */ /* 0x000e300000000a00 */
[----:B------:R-:W1:Y:S01]  /*7200*/  LDC.64 R152, c[0x0][0x468] ;  /* 0x00011a00ff987b82 */ /* 0x000e620000000a00 */
[----:B0-----:R-:W-:-:S05]  /*7210*/  @P0 IMAD.WIDE.U32 R154, R0, 0x10, R154 ;  /* 0x00000010009a0825 */ /* 0x001fca00078e009a */
[----:B------:R2:W-:Y:S01]  /*7220*/  @P0 STG.E.128 desc[UR4][R154.64], R140 ;  /* 0x0000008c9a000986 */ /* 0x0005e2000c101d04 */
[C---:B-1----:R-:W-:Y:S01]  /*7230*/  IMAD.WIDE.U32 R152, R0.reuse, 0x10, R152 ;  /* 0x0000001000987825 */ /* 0x042fe200078e0098 */
[----:B------:R-:W-:-:S04]  /*7240*/  IADD3 R0, PT, PT, R0, 0x100, RZ ;  /* 0x0000010000007810 */ /* 0x000fc80007ffe0ff */
[----:B------:R2:W-:Y:S03]  /*7250*/  STG.E.128 desc[UR4][R152.64], R144 ;  /* 0x0000009098007986 */ /* 0x0005e6000c101d04 */
.L_x_722:
[----:B------:R-:W-:Y:S05]  /*7260*/  BSYNC.RECONVERGENT B1 ;  /* 0x0000000000017941 */ /* 0x000fea0003800200 */
.L_x_721:
        /* <DEDUP_REMOVED lines=88> */
[-CC-:B------:R-:W-:Y:S01]  /*77f0*/  FFMA.FTZ R214, R186, R149.reuse, R150.reuse ;  /* 0x00000095bad67223 */ /* 0x180fe20000010096 */
[----:B------:R-:W-:Y:S01]  /*7800*/  SHF.L.U32 R215, R146, 0x10, RZ ;  /* 0x0000001092d77819 */ /* 0x000fe200000006ff */
[----:B------:R-:W-:Y:S01]  /*7810*/  FFMA.FTZ R150, R188, R149, R150 ;  /* 0x00000095bc967223 */ /* 0x000fe20000010096 */
[----:B------:R-:W-:Y:S01]  /*7820*/  FADD.FTZ R159, R40, R159 ;  /* 0x0000009f289f7221 */ /* 0x000fe20000010000 */
[----:B------:R-:W-:Y:S02]  /*7830*/  FADD.FTZ R214, R185, -R214 ;  /* 0x800000d6b9d67221 */ /* 0x000fe40000010000 */
[----:B------:R-:W-:Y:S02]  /*7840*/  FADD.FTZ R150, R187, -R150 ;  /* 0x80000096bb967221 */ /* 0x000fe40000010000 */
[----:B------:R-:W-:Y:S01]  /*7850*/  FFMA.FTZ R219, R206, R214, R215 ;  /* 0x000000d6cedb7223 */ /* 0x000fe200000100d7 */
[----:B------:R-:W-:-:S03]  /*7860*/  CS2R R214, SRZ ;  /* 0x0000000000d67805 */ /* 0x000fc6000001ff00 */
[----:B------:R-:W-:Y:S01]  /*7870*/  @P6 PRMT R216, R146, 0x7632, R216 ;  /* 0x0000763292d86816 */ /* 0x000fe200000000d8 */
[C---:B------:R-:W-:Y:S01]  /*7880*/  FMUL.FTZ R146, R219.reuse, R148 ;  /* 0x00000094db927220 */ /* 0x040fe20000410000 */
        /* <DEDUP_REMOVED lines=19> */
[----:B------:R-:W-:Y:S02]  /*79c0*/  ISETP.GE.U32.AND P6, PT, R208, RZ, PT ;  /* 0x000000ffd000720c */ /* 0x000fe40003fc6070 */
[----:B------:R-:W-:Y:S01]  /*79d0*/  SHF.L.U32 R149, R146, 0x10, RZ ;  /* 0x0000001092957819 */ /* 0x000fe200000006ff */
[----:B------:R-:W-:Y:S01]  /*79e0*/  FADD.FTZ R217, R42, R217 ;  /* 0x000000d92ad97221 */ /* 0x000fe20000010000 */
[----:B------:R-:W-:Y:S02]  /*79f0*/  ISETP.GE.U32.AND.EX P6, PT, R209, 0x1000000, PT, P6 ;  /* 0x01000000d100780c */ /* 0x000fe40003fc6160 */
[----:B------:R-:W-:Y:S01]  /*7a00*/  MOV R146, RZ ;  /* 0x000000ff00927202 */ /* 0x000fe20000000f00 */
[----:B------:R-:W-:Y:S01]  /*7a10*/  FFMA.FTZ R206, R206, R150, R149 ;  /* 0x00000096cece7223 */ /* 0x000fe20000010095 */
[----:B------:R-:W-:-:S03]  /*7a20*/  HFMA2 R149, -RZ, RZ, 0, 0 ;  /* 0x00000000ff957431 */ /* 0x000fc600000001ff */
[C---:B------:R-:W-:Y:S01]  /*7a30*/  FMUL.FTZ R148, R206.reuse, R148 ;  /* 0x00000094ce947220 */ /* 0x040fe20000410000 */
[----:B------:R-:W-:-:S03]  /*7a40*/  F2FP.BF16.F32.PACK_AB R143, R206, R221 ;  /* 0x000000ddce8f723e */ /* 0x000fc600000010ff */
[----:B------:R-:W-:Y:S02]  /*7a50*/  FMUL.FTZ R148, R148, UR11 ;  /* 0x0000000b94947c20 */ /* 0x000fe40008410000 */
[----:B------:R-:W-:Y:S02]  /*7a60*/  @P6 PRMT R147, R147, 0x7632, R147 ;  /* 0x0000763293936816 */ /* 0x000fe40000000093 */
[----:B------:R-:W-:Y:S02]  /*7a70*/  @P6 SHF.L.U32 R223, R9, 0x10, RZ ;  /* 0x0000001009df6819 */ /* 0x000fe400000006ff */
[----:B------:R-:W-:-:S03]  /*7a80*/  @P6 SHF.L.U32 R147, R147, 0x10, RZ ;  /* 0x0000001093936819 */ /* 0x000fc600000006ff */
[----:B------:R-:W-:Y:S02]  /*7a90*/  @P6 FMUL.FTZ R149, R223, R148 ;  /* 0x00000094df956220 */ /* 0x000fe40000410000 */
[----:B------:R-:W-:-:S03]  /*7aa0*/  @P6 FMUL.FTZ R146, R148, R147 ;  /* 0x0000009394926220 */ /* 0x000fc60000410000 */
[----:B------:R-:W-:Y:S01]  /*7ab0*/  F2FP.BF16.F32.PACK_AB R147, R149, R218 ;  /* 0x000000da9593723e */ /* 0x000fe200000010ff */
[----:B------:R-:W-:Y:S01]  /*7ac0*/  FADD.FTZ R155, R43, R146 ;  /* 0x000000922b9b7221 */ /* 0x000fe20000010000 */
[----:B------:R-:W-:Y:S01]  /*7ad0*/  F2FP.BF16.F32.PACK_AB R146, R215, R156 ;  /* 0x0000009cd792723e */ /* 0x000fe200000010ff */
[----:B------:R-:W-:Y:S06]  /*7ae0*/  BRA `(.L_x_726) ;  /* 0x0000000400f07947 */ /* 0x000fec0003800000 */
.L_x_725:
[----:B------:R-:W-:Y:S01]  /*7af0*/  FFMA.FTZ R151, R173, R149, R150 ;  /* 0x00000095ad977223 */ /* 0x000fe20000010096 */
[----:B------:R-:W-:Y:S02]  /*7b00*/  LOP3.LUT P6, RZ, R208, 0xff, RZ, 0xc0, !PT ;  /* 0x000000ffd0ff7812 */ /* 0x000fe400078cc0ff */
[----:B------:R-:W-:Y:S01]  /*7b10*/  SHF.L.U32 R153, R136, 0x10, RZ ;  /* 0x0000001088997819 */ /* 0x000fe200000006ff */
[----:B------:R-:W-:-:S04]  /*7b20*/  FADD.FTZ R151, R174, -R151 ;  /* 0x80000097ae977221 */ /* 0x000fc80000010000 */
        /* <DEDUP_REMOVED lines=58> */
[----:B------:R-:W-:Y:S01]  /*7ed0*/  FADD.FTZ R47, R47, R156 ;  /* 0x0000009c2f2f7221 */ /* 0x000fe20000010000 */
[----:B------:R-:W-:Y:S01]  /*7ee0*/  MOV R214, RZ ;  /* 0x000000ff00d67202 */ /* 0x000fe20000000f00 */
        /* <DEDUP_REMOVED lines=17> */
[----:B------:R-:W-:-:S03]  /*8000*/  HFMA2 R158, -RZ, RZ, 0, 0 ;  /* 0x00000000ff9e7431 */ /* 0x000fc600000001ff */
[----:B------:R-:W-:-:S04]  /*8010*/  FFMA.FTZ R215, R206, R215, R217 ;  /* 0x000000d7ced77223 */ /* 0x000fc800000100d9 */
        /* <DEDUP_REMOVED lines=10> */
[----:B------:R-:W-:Y:S01]  /*80c0*/  SHF.L.U32 R217, R139, 0x10, RZ ;  /* 0x000000108bd97819 */ /* 0x000fe200000006ff */
[----:B------:R-:W-:Y:S01]  /*80d0*/  FADD.FTZ R215, R180, -R215 ;  /* 0x800000d7b4d77221 */ /* 0x000fe20000010000 */
[----:B------:R-:W-:Y:S01]  /*80e0*/  FADD.FTZ R214, R41, R214 ;  /* 0x000000d629d67221 */ /* 0x000fe20000010000 */
[----:B------:R-:W-:Y:S01]  /*80f0*/  FADD.FTZ R149, R187, -R150 ;  /* 0x80000096bb957221 */ /* 0x000fe20000010000 */
[----:B------:R-:W-:Y:S02]  /*8100*/  HFMA2 R150, -RZ, RZ, 0, 0 ;  /* 0x00000000ff967431 */ /* 0x000fe400000001ff */
[----:B------:R-:W-:Y:S01]  /*8110*/  FFMA.FTZ R215, R206, R215, R217 ;  /* 0x000000d7ced77223 */ /* 0x000fe200000100d9 */
[----:B------:R-:W-:-:S03]  /*8120*/  MOV R217, RZ ;  /* 0x000000ff00d97202 */ /* 0x000fc60000000f00 */
[----:B------:R-:W-:Y:S01]  /*8130*/  FMUL.FTZ R146, R148, R215 ;  /* 0x000000d794927220 */ /* 0x000fe20000410000 */
[----:B------:R-:W-:Y:S01]  /*8140*/  HFMA2 R215, -RZ, RZ, 0, 0 ;  /* 0x00000000ffd77431 */ /* 0x000fe200000001ff */
[----:B------:R-:W-:Y:S02]  /*8150*/  @P6 SHF.L.U32 R219, R147, 0x10, RZ ;  /* 0x0000001093db6819 */ /* 0x000fe400000006ff */
[----:B------:R-:W-:Y:S01]  /*8160*/  @P6 SHF.L.U32 R221, R123, 0x10, RZ ;  /* 0x000000107bdd6819 */ /* 0x000fe200000006ff */
[----:B------:R-:W-:-:S04]  /*8170*/  FMUL.FTZ R146, R146, UR11 ;  /* 0x0000000b92927c20 */ /* 0x000fc80008410000 */
[-C--:B------:R-:W-:Y:S01]  /*8180*/  @P6 FMUL.FTZ R217, R219, R146.reuse ;  /* 0x00000092dbd96220 */ /* 0x080fe20000410000 */
[----:B------:R-:W-:Y:S01]  /*8190*/  @P6 FMUL.FTZ R215, R221, R146 ;  /* 0x00000092ddd76220 */ /* 0x000fe20000410000 */
[----:B------:R-:W-:Y:S02]  /*81a0*/  ISETP.GE.U32.AND P6, PT, R208, RZ, PT ;  /* 0x000000ffd000720c */ /* 0x000fe40003fc6070 */
[----:B------:R-:W-:Y:S01]  /*81b0*/  PRMT R146, R139, 0x7632, R146 ;  /* 0x000076328b927816 */ /* 0x000fe20000000092 */
[----:B------:R-:W-:Y:S01]  /*81c0*/  FADD.FTZ R217, R42, R217 ;  /* 0x000000d92ad97221 */ /* 0x000fe20000010000 */
[----:B------:R-:W-:Y:S02]  /*81d0*/  ISETP.GE.U32.AND.EX P6, PT, R209, 0x1000000, PT, P6 ;  /* 0x01000000d100780c */ /* 0x000fe40003fc6160 */
[----:B------:R-:W-:Y:S02]  /*81e0*/  SHF.L.U32 R219, R146, 0x10, RZ ;  /* 0x0000001092db7819 */ /* 0x000fe400000006ff */
[----:B------:R-:W-:-:S03]  /*81f0*/  MOV R146, RZ ;  /* 0x000000ff00927202 */ /* 0x000fc60000000f00 */
[----:B------:R-:W-:-:S04]  /*8200*/  FFMA.FTZ R149, R206, R149, R219 ;  /* 0x00000095ce957223 */ /* 0x000fc800000100db */
[----:B------:R-:W-:Y:S02]  /*8210*/  FMUL.FTZ R148, R148, R149 ;  /* 0x0000009594947220 */ /* 0x000fe40000410000 */
[----:B------:R-:W-:Y:S02]  /*8220*/  @P6 PRMT R147, R147, 0x7632, R147 ;  /* 0x0000763293936816 */ /* 0x000fe40000000093 */
[----:B------:R-:W-:Y:S01]  /*8230*/  @P6 SHF.L.U32 R149, R9, 0x10, RZ ;  /* 0x0000001009956819 */ /* 0x000fe200000006ff */
[----:B------:R-:W-:Y:S01]  /*8240*/  FMUL.FTZ R148, R148, UR11 ;  /* 0x0000000b94947c20 */ /* 0x000fe20008410000 */
[----:B------:R-:W-:-:S03]  /*8250*/  @P6 SHF.L.U32 R147, R147, 0x10, RZ ;  /* 0x0000001093936819 */ /* 0x000fc600000006ff */
[-C--:B------:R-:W-:Y:S02]  /*8260*/  @P6 FMUL.FTZ R150, R149, R148.reuse ;  /* 0x0000009495966220 */ /* 0x080fe40000410000 */
[----:B------:R-:W-:-:S03]  /*8270*/  @P6 FMUL.FTZ R146, R147, R148 ;  /* 0x0000009493926220 */ /* 0x000fc60000410000 */
[----:B------:R-:W-:Y:S01]  /*8280*/  F2FP.BF16.F32.PACK_AB R147, R150, R215 ;  /* 0x000000d79693723e */ /* 0x000fe200000010ff */
[----:B------:R-:W-:Y:S01]  /*8290*/  FADD.FTZ R155, R43, R146 ;  /* 0x000000922b9b7221 */ /* 0x000fe20000010000 */
[----:B------:R-:W-:-:S07]  /*82a0*/  F2FP.BF16.F32.PACK_AB R146, R158, R157 ;  /* 0x0000009d9e92723e */ /* 0x000fce00000010ff */
.L_x_726:
        /* <DEDUP_REMOVED lines=10> */
.L_x_714:
[----:B------:R-:W-:Y:S05]  /*8350*/  BSYNC.RECONVERGENT B0 ;  /* 0x0000000000007941 */ /* 0x000fea0003800200 */
.L_x_704:
[----:B0-234-:R-:W0:Y:S01]  /*8360*/  LDC.64 R144, c[0x0][0x380] ;  /* 0x0000e000ff907b82 */ /* 0x01de220000000a00 */
[----:B------:R-:W-:Y:S02]  /*8370*/  PLOP3.LUT P2, PT, P2, PT, PT, 0x8, 0x80 ;  /* 0x000000000080781c */ /* 0x000fe4000174e170 */
[----:B0-----:R-:W-:-:S04]  /*8380*/  IADD3 R26, PT, PT, R26, R144, RZ ;  /* 0x000000901a1a7210 */ /* 0x001fc80007ffe0ff */
[----:B------:R-:W-:-:S13]  /*8390*/  ISETP.GE.AND P0, PT, R26, R145, PT ;  /* 0x000000911a00720c */ /* 0x000fda0003f06270 */
[----:B------:R-:W-:Y:S05]  /*83a0*/  @!P0 BRA `(.L_x_727) ;  /* 0xffffff8400548947 */ /* 0x000fea000383ffff */
.L_x_697:
        /* <DEDUP_REMOVED lines=17> */
.L_x_729:
[----:B------:R-:W-:Y:S05]  /*84c0*/  BSYNC.RECONVERGENT B0 ;  /* 0x0000000000007941 */ /* 0x000fea0003800200 */
.L_x_728:
        /* <DEDUP_REMOVED lines=15> */
.L_x_731:
[----:B------:R-:W-:Y:S05]  /*85c0*/  BSYNC.RECONVERGENT B0 ;  /* 0x0000000000007941 */ /* 0x000fea0003800200 */
.L_x_730:
        /* <DEDUP_REMOVED lines=14> */
.L_x_732:
        /* <DEDUP_REMOVED lines=13> */
.L_x_10668:


//--------------------- .text._ZN10layer_norm13ln_bwd_kernelINS_13Kernel_traitsI13__nv_bfloat16S2_S2_S2_fjLj6144ELj1ELj1ELj8ELj16ENS_18Kernel_traits_baseILj6144ES2_S2_S2_S2_fjLj256EEEEELb1ELb1ELb0ELb1EEEvNS_9BwdParamsE --------------------------
	.section	.text._ZN10layer_norm13ln_bwd_kernelINS_13Kernel_traitsI13__nv_bfloat16S2_S2_S2_fjLj6144ELj1ELj1ELj8ELj16ENS_18Kernel_traits_baseILj6144ES2_S2_S2_S2_fjLj256EEEEELb1ELb1ELb0ELb1EEEvNS_9BwdParamsE,"ax",@progbits
	.align	128
        .global         _ZN10layer_norm13ln_bwd_kernelINS_13Kernel_traitsI13__nv_bfloat16S2_S2_S2_fjLj6144ELj1ELj1ELj8ELj16ENS_18Kernel_traits_baseILj6144ES2_S2_S2_S2_fjLj256EEEEELb1ELb1ELb0ELb1EEEvNS_9BwdParamsE
        .type           _ZN10layer_norm13ln_bwd_kernelINS_13Kernel_traitsI13__nv_bfloat16S2_S2_S2_fjLj6144ELj1ELj1ELj8ELj16ENS_18Kernel_traits_baseILj6144ES2_S2_S2_S2_fjLj256EEEEELb1ELb1ELb0ELb1EEEvNS_9BwdParamsE,@function
        .size           _ZN10layer_norm13ln_bwd_kernelINS_13Kernel_traitsI13__nv_bfloat16S2_S2_S2_fjLj6144ELj1ELj1ELj8ELj16ENS_18Kernel_traits_baseILj6144ES2_S2_S2_S2_fjLj256EEEEELb1ELb1ELb0ELb1EEEvNS_9BwdParamsE,(.L_x_10669 - _ZN10layer_norm13ln_bwd_kernelINS_13Kernel_traitsI13__nv_bfloat16S2_S2_S2_fjLj6144ELj1ELj1ELj8ELj16ENS_18Kernel_traits_baseILj6144ES2_S2_S2_S2_fjLj256EEEEELb1ELb1ELb0ELb1EEEvNS_9BwdParamsE)
        .other          _ZN10layer_norm13ln_bwd_kernelINS_13Kernel_traitsI13__nv_bfloat16S2_S2_S2_fjLj6144ELj1ELj1ELj8ELj16ENS_18Kernel_traits_baseILj6144ES2_S2_S2_S2_fjLj256EEEEELb1ELb1ELb0ELb1EEEvNS_9BwdParamsE,@"STO_CUDA_ENTRY STV_DEFAULT"
_ZN10layer_norm13ln_bwd_kernelINS_13Kernel_traitsI13__nv_bfloat16S2_S2_S2_fjLj6144ELj1ELj1ELj8ELj16ENS_18Kernel_traits_baseILj6144ES2_S2_S2_S2_fjLj256EEEEELb1ELb1ELb0ELb1EEEvNS_9BwdParamsE:
.text._ZN10layer_norm13ln_bwd_kernelINS_13Kernel_traitsI13__nv_bfloat16S2_S2_S2_fjLj6144ELj1ELj1ELj8ELj16ENS_18Kernel_traits_baseILj6144ES2_S2_S2_S2_fjLj256EEEEELb1ELb1ELb0ELb1EEEvNS_9BwdParamsE:
        /* <DEDUP_REMOVED lines=93> */
[----:B------:R-:W0:Y:S01]  /*05d0*/  LDCU UR12, c[0x0][0x400] ;  /* 0x00008000ff0c77ac */ /* 0x000e220008000800 */
        /* <DEDUP_REMOVED lines=56> */
.L_x_748:
[----:B------:R-:W0:Y:S01]  /*0960*/  LDC.64 R96, c[0x0][0x3a8] ;  /* 0x0000ea00ff607b82 */ /* 0x000e220000000a00 */
[----:B------:R-:W-:-:S05]  /*0970*/  IMAD R80, R139, UR9, RZ ;  /* 0x000000098b507c24 */ /* 0x000fca000f8e02ff */
[----:B------:R-:W-:Y:S02]  /*0980*/  SHF.R.S32.HI R81, RZ, 0x1f, R80 ;  /* 0x0000001fff517819 */ /* 0x000fe40000011450 */
[----:B------:R-:W1:Y:S02]  /*0990*/  LDC.64 R102, c[0x0][0x3c0] ;  /* 0x0000f000ff667b82 */ /* 0x000e640000000a00 */
[----:B------:R-:W-:-:S04]  /*09a0*/  LEA.HI R81, R81, R80, RZ, 0x3 ;  /* 0x0000005051517211 */ /* 0x000fc800078f18ff */
[----:B------:R-:W-:Y:S02]  /*09b0*/  LEA.HI.SX32 R181, R81, R0, 0x1d ;  /* 0x0000000051b57211 */ /* 0x000fe400078feaff */
[----:B------:R-:W2:Y:S02]  /*09c0*/  LDC.64 R100, c[0x0][0x428] ;  /* 0x00010a00ff647b82 */ /* 0x000ea40000000a00 */
[----:B------:R-:W-:-:S05]  /*09d0*/  IADD3 R167, PT, PT, R181, 0x100, RZ ;  /* 0x00000100b5a77810 */ /* 0x000fca0007ffe0ff */
[--C-:B0-----:R-:W-:Y:S01]  /*09e0*/  IMAD.WIDE.U32 R88, R167, 0x10, R96.reuse ;  /* 0x00000010a7587825 */ /* 0x101fe200078e0060 */
[----:B------:R-:W0:Y:S03]  /*09f0*/  LDC.64 R168, c[0x0][0x3c8] ;  /* 0x0000f200ffa87b82 */ /* 0x000e260000000a00 */
[----:B------:R-:W-:Y:S02]  /*0a00*/  IMAD.WIDE.U32 R80, R181, 0x10, R96 ;  /* 0x00000010b5507825 */ /* 0x000fe400078e0060 */
[----:B------:R-:W3:Y:S04]  /*0a10*/  LDG.E.128 R88, desc[UR6][R88.64] ;  /* 0x0000000658587981 */ /* 0x000ee8000c1e1d00 */
[----:B------:R-:W4:Y:S01]  /*0a20*/  LDG.E.128 R80, desc[UR6][R80.64] ;  /* 0x0000000650507981 */ /* 0x000f22000c1e1d00 */
[----:B-1----:R-:W-:Y:S01]  /*0a30*/  IMAD.WIDE R170, R139, 0x4, R102 ;  /* 0x000000048baa7825 */ /* 0x002fe200078e0266 */
[----:B------:R-:W-:-:S03]  /*0a40*/  IADD3 R165, PT, PT, R181, 0x200, RZ ;  /* 0x00000200b5a57810 */ /* 0x000fc60007ffe0ff */
[--C-:B--2---:R-:W-:Y:S01]  /*0a50*/  IMAD.WIDE.U32 R84, R181, 0x10, R100.reuse ;  /* 0x00000010b5547825 */ /* 0x104fe200078e0064 */
[----:B------:R-:W2:Y:S03]  /*0a60*/  LDG.E R177, desc[UR6][R170.64] ;  /* 0x00000006aab17981 */ /* 0x000ea6000c1e1900 */
[----:B------:R-:W-:Y:S02]  /*0a70*/  IMAD.WIDE.U32 R92, R167, 0x10, R100 ;  /* 0x00000010a75c7825 */ /* 0x000fe400078e0064 */
[----:B------:R-:W2:Y:S02]  /*0a80*/  LDG.E.128 R84, desc[UR6][R84.64] ;  /* 0x0000000654547981 */ /* 0x000ea4000c1e1d00 */
[----:B0-----:R-:W-:Y:S02]  /*0a90*/  IMAD.WIDE R168, R139, 0x4, R168 ;  /* 0x000000048ba87825 */ /* 0x001fe400078e02a8 */
[----:B------:R-:W2:Y:S02]  /*0aa0*/  LDG.E.128 R92, desc[UR6][R92.64] ;  /* 0x000000065c5c7981 */ /* 0x000ea4000c1e1d00 */
[----:B------:R-:W-:-:S02]  /*0ab0*/  IMAD.WIDE.U32 R96, R165, 0x10, R96 ;  /* 0x00000010a5607825 */ /* 0x000fc400078e0060 */
[----:B------:R3:W2:Y:S04]  /*0ac0*/  LDG.E R164, desc[UR6][R168.64] ;  /* 0x00000006a8a47981 */ /* 0x0006a8000c1e1900 */
[----:B------:R-:W2:Y:S01]  /*0ad0*/  LDG.E.128 R96, desc[UR6][R96.64] ;  /* 0x0000000660607981 */ /* 0x000ea2000c1e1d00 */
[----:B------:R-:W-:-:S06]  /*0ae0*/  IMAD.WIDE.U32 R100, R165, 0x10, R100 ;  /* 0x00000010a5647825 */ /* 0x000fcc00078e0064 */
[----:B------:R-:W2:Y:S01]  /*0af0*/  LDG.E.128 R100, desc[UR6][R100.64] ;  /* 0x0000000664647981 */ /* 0x000ea2000c1e1d00 */
[----:B------:R-:W-:-:S04]  /*0b00*/  ISETP.NE.U32.AND P0, PT, RZ, UR10, PT ;  /* 0x0000000aff007c0c */ /* 0x000fc8000bf05070 */
[----:B------:R-:W-:Y:S02]  /*0b10*/  ISETP.NE.AND.EX P0, PT, RZ, UR11, PT, P0 ;  /* 0x0000000bff007c0c */ /* 0x000fe4000bf05300 */
[----:B------:R-:W-:Y:S01]  /*0b20*/  ISETP.NE.AND P4, PT, RZ, UR8, PT ;  /* 0x00000008ff007c0c */ /* 0x000fe2000bf85270 */
[----:B------:R-:W0:Y:S01]  /*0b30*/  S2R R238, SR_CgaCtaId ;  /* 0x0000000000ee7919 */ /* 0x000e220000008800 */
[----:B------:R-:W-:Y:S02]  /*0b40*/  LOP3.LUT P3, RZ, R0, 0x1f, RZ, 0xc0, !PT ;  /* 0x0000001f00ff7812 */ /* 0x000fe4000786c0ff */
[C---:B---3--:R-:W-:Y:S02]  /*0b50*/  PRMT R169, R88.reuse, 0x7632, R169 ;  /* 0x0000763258a97816 */ /* 0x048fe400000000a9 */
[----:B------:R-:W-:Y:S02]  /*0b60*/  SHF.L.U32 R201, R88, 0x10, RZ ;  /* 0x0000001058c97819 */ /* 0x000fe400000006ff */
[----:B------:R-:W-:-:S02]  /*0b70*/  PRMT R175, R89, 0x7632, R175 ;  /* 0x0000763259af7816 */ /* 0x000fc400000000af */
[----:B------:R-:W-:Y:S02]  /*0b80*/  SHF.L.U32 R197, R89, 0x10, RZ ;  /* 0x0000001059c57819 */ /* 0x000fe400000006ff */
[----:B------:R-:W1:Y:S01]  /*0b90*/  @P1 LDC.64 R88, c[0x0][0x3e0] ;  /* 0x0000f800ff581b82 */ /* 0x000e620000000a00 */
[C---:B----4-:R-:W-:Y:S02]  /*0ba0*/  PRMT R166, R80.reuse, 0x7632, R166 ;  /* 0x0000763250a67816 */ /* 0x050fe400000000a6 */
[----:B------:R-:W-:Y:S02]  /*0bb0*/  SHF.L.U32 R183, R80, 0x10, RZ ;  /* 0x0000001050b77819 */ /* 0x000fe400000006ff */
[C---:B------:R-:W-:Y:S02]  /*0bc0*/  PRMT R173, R81.reuse, 0x7632, R173 ;  /* 0x0000763251ad7816 */ /* 0x040fe400000000ad */
[----:B------:R-:W-:Y:S02]  /*0bd0*/  SHF.L.U32 R225, R81, 0x10, RZ ;  /* 0x0000001051e17819 */ /* 0x000fe400000006ff */
[----:B------:R-:W3:Y:S01]  /*0be0*/  @P0 LDC.64 R80, c[0x0][0x438] ;  /* 0x00010e00ff500b82 */ /* 0x000ee20000000a00 */
[----:B--2---:R-:W-:-:S02]  /*0bf0*/  FSEL R178, R177, RZ, !P4 ;  /* 0x000000ffb1b27208 */ /* 0x004fc40006000000 */
[C---:B------:R-:W-:Y:S02]  /*0c00*/  PRMT R170, R84.reuse, 0x7632, R170 ;  /* 0x0000763254aa7816 */ /* 0x040fe400000000aa */
[----:B------:R-:W-:Y:S01]  /*0c10*/  SHF.L.U32 R184, R84, 0x10, RZ ;  /* 0x0000001054b87819 */ /* 0x000fe200000006ff */
[----:B------:R-:W-:Y:S01]  /*0c20*/  FADD.FTZ R183, -R178, R183 ;  /* 0x000000b7b2b77221 */ /* 0x000fe20000010100 */
[C---:B------:R-:W-:Y:S02]  /*0c30*/  PRMT R176, R90.reuse, 0x7632, R176 ;  /* 0x000076325ab07816 */ /* 0x040fe400000000b0 */
[----:B------:R-:W-:Y:S02]  /*0c40*/  SHF.L.U32 R193, R90, 0x10, RZ ;  /* 0x000000105ac17819 */ /* 0x000fe400000006ff */
[----:B------:R-:W-:Y:S01]  /*0c50*/  SHF.L.U32 R166, R166, 0x10, RZ ;  /* 0x00000010a6a67819 */ /* 0x000fe200000006ff */
[----:B-1----:R-:W-:Y:S01]  /*0c60*/  @P1 IMAD.WIDE R88, R139, 0x2, R88 ;  /* 0x000000028b581825 */ /* 0x002fe200078e0258 */
[----:B------:R-:W-:-:S03]  /*0c70*/  PRMT R90, R91, 0x7632, R90 ;  /* 0x000076325b5a7816 */ /* 0x000fc6000000005a */
[----:B------:R-:W-:Y:S01]  /*0c80*/  FMUL.FTZ R216, R125, R184 ;  /* 0x000000b87dd87220 */ /* 0x000fe20000410000 */
[----:B------:R1:W2:Y:S01]  /*0c90*/  @P1 LDG.E.U16 R222, desc[UR6][R88.64] ;  /* 0x0000000658de1981 */ /* 0x0002a2000c1e1500 */
[----:B------:R-:W-:Y:S01]  /*0ca0*/  FADD.FTZ R227, -R178, R166 ;  /* 0x000000a6b2e37221 */ /* 0x000fe20000010100 */
[----:B---3--:R-:W-:-:S04]  /*0cb0*/  @P0 IMAD.WIDE.U32 R80, R165, 0x10, R80 ;  /* 0x00000010a5500825 */ /* 0x008fc800078e0050 */
[----:B------:R-:W-:Y:S01]  /*0cc0*/  FMUL.FTZ R183, R164, R183 ;  /* 0x000000b7a4b77220 */ /* 0x000fe20000410000 */
[----:B------:R-:W-:Y:S02]  /*0cd0*/  PRMT R174, R82, 0x7632, R174 ;  /* 0x0000763252ae7816 */ /* 0x000fe400000000ae */
[----:B-1----:R-:W-:Y:S01]  /*0ce0*/  SHF.L.U32 R88, R170, 0x10, RZ ;  /* 0x00000010aa587819 */ /* 0x002fe200000006ff */
[----:B------:R-:W-:Y:S01]  /*0cf0*/  IMAD.U32 R90, R90, 0x10000, RZ ;  /* 0x000100005a5a7824 */ /* 0x000fe200078e00ff */
[----:B------:R-:W-:Y:S01]  /*0d00*/  SHF.L.U32 R217, R82, 0x10, RZ ;  /* 0x0000001052d97819 */ /* 0x000fe200000006ff */
[----:B------:R1:W5:Y:S01]  /*0d10*/  @P0 LDG.E.128 R72, desc[UR6][R80.64] ;  /* 0x0000000650480981 */ /* 0x000362000c1e1d00 */
[C---:B------:R-:W-:Y:S02]  /*0d20*/  PRMT R171, R83.reuse, 0x7632, R171 ;  /* 0x0000763253ab7816 */ /* 0x040fe400000000ab */
[----:B------:R-:W-:Y:S01]  /*0d30*/  SHF.L.U32 R215, R83, 0x10, RZ ;  /* 0x0000001053d77819 */ /* 0x000fe200000006ff */
[----:B------:R-:W-:Y:S01]  /*0d40*/  FMUL.FTZ R220, R152, R88 ;  /* 0x0000005898dc7220 */ /* 0x000fe20000410000 */
[C---:B------:R-:W-:Y:S01]  /*0d50*/  PRMT R168, R85.reuse, 0x7632, R168 ;  /* 0x0000763255a87816 */ /* 0x040fe200000000a8 */
[----:B------:R-:W3:Y:S01]  /*0d60*/  @P0 LDC.64 R82, c[0x0][0x438] ;  /* 0x00010e00ff520b82 */ /* 0x000ee20000000a00 */
[----:B------:R-:W-:-:S02]  /*0d70*/  SHF.L.U32 R209, R85, 0x10, RZ ;  /* 0x0000001055d17819 */ /* 0x000fc400000006ff */
[C---:B------:R-:W-:Y:S01]  /*0d80*/  PRMT R226, R93.reuse, 0x7632, R226 ;  /* 0x000076325de27816 */ /* 0x040fe200000000e2 */
[----:B-1----:R-:W-:Y:S01]  /*0d90*/  FADD.FTZ R81, RZ, R216 ;  /* 0x000000d8ff517221 */ /* 0x002fe20000010000 */
[----:B------:R-:W-:Y:S01]  /*0da0*/  SHF.L.U32 R185, R93, 0x10, RZ ;  /* 0x000000105db97819 */ /* 0x000fe200000006ff */
[----:B------:R-:W-:Y:S01]  /*0db0*/  FADD.FTZ R225, -R178, R225 ;  /* 0x000000e1b2e17221 */ /* 0x000fe20000010100 */
[----:B------:R-:W-:Y:S01]  /*0dc0*/  SHF.L.U32 R189, R91, 0x10, RZ ;  /* 0x000000105bbd7819 */ /* 0x000fe200000006ff */
[----:B------:R-:W-:Y:S01]  /*0dd0*/  FMUL.FTZ R227, R164, R227 ;  /* 0x000000e3a4e37220 */ /* 0x000fe20000410000 */
[C---:B------:R-:W-:Y:S01]  /*0de0*/  PRMT R228, R94.reuse, 0x7632, R228 ;  /* 0x000076325ee47816 */ /* 0x040fe200000000e4 */
[----:B------:R-:W-:Y:S01]  /*0df0*/  FFMA.FTZ R80, R183, R216, RZ ;  /* 0x000000d8b7507223 */ /* 0x000fe200000100ff */
[----:B------:R-:W-:Y:S02]  /*0e00*/  SHF.L.U32 R182, R94, 0x10, RZ ;  /* 0x000000105eb67819 */ /* 0x000fe400000006ff */
[----:B------:R-:W-:Y:S01]  /*0e10*/  SHF.L.U32 R173, R173, 0x10, RZ ;  /* 0x00000010adad7819 */ /* 0x000fe200000006ff */
[----:B------:R-:W-:Y:S01]  /*0e20*/  FADD.FTZ R177, -R178, R90 ;  /* 0x0000005ab2b17221 */ /* 0x000fe20000010100 */
[----:B------:R-:W-:-:S02]  /*0e30*/  PRMT R93, R97, 0x7632, R93 ;  /* 0x00007632615d7816 */ /* 0x000fc4000000005d */
[C---:B------:R-:W-:Y:S02]  /*0e40*/  PRMT R230, R95.reuse, 0x7632, R230 ;  /* 0x000076325fe67816 */ /* 0x040fe400000000e6 */
[----:B------:R-:W-:Y:S02]  /*0e50*/  SHF.L.U32 R205, R95, 0x10, RZ ;  /* 0x000000105fcd7819 */ /* 0x000fe400000006ff */
[C---:B------:R-:W-:Y:S02]  /*0e60*/  PRMT R172, R86.reuse, 0x7632, R172 ;  /* 0x0000763256ac7816 */ /* 0x040fe400000000ac */
[----:B------:R-:W-:Y:S01]  /*0e70*/  SHF.L.U32 R203, R86, 0x10, RZ ;  /* 0x0000001056cb7819 */ /* 0x000fe200000006ff */
[----:B------:R-:W-:Y:S01]  /*0e80*/  FADD.FTZ R217, -R178, R217 ;  /* 0x000000d9b2d97221 */ /* 0x000fe20000010100 */
[----:B------:R-:W-:Y:S02]  /*0e90*/  PRMT R91, R96, 0x7632, R91 ;  /* 0x00007632605b7816 */ /* 0x000fe4000000005b */
[----:B------:R-:W-:-:S02]  /*0ea0*/  SHF.L.U32 R174, R174, 0x10, RZ ;  /* 0x00000010aeae7819 */ /* 0x000fc400000006ff */
[C---:B------:R-:W-:Y:S02]  /*0eb0*/  PRMT R234, R87.reuse, 0x7632, R234 ;  /* 0x0000763257ea7816 */ /* 0x040fe400000000ea */
[----:B------:R-:W-:Y:S01]  /*0ec0*/  SHF.L.U32 R207, R87, 0x10, RZ ;  /* 0x0000001057cf7819 */ /* 0x000fe200000006ff */
[----:B------:R-:W-:Y:S01]  /*0ed0*/  FADD.FTZ R215, -R178, R215 ;  /* 0x000000d7b2d77221 */ /* 0x000fe20000010100 */
[----:B------:R-:W-:Y:S02]  /*0ee0*/  PRMT R94, R98, 0x7632, R94 ;  /* 0x00007632625e7816 */ /* 0x000fe4000000005e */
[----:B------:R-:W-:Y:S01]  /*0ef0*/  SHF.L.U32 R171, R171, 0x10, RZ ;  /* 0x00000010abab7819 */ /* 0x000fe200000006ff */
[----:B---3--:R-:W-:Y:S01]  /*0f00*/  @P0 IMAD.WIDE.U32 R82, R167, 0x10, R82 ;  /* 0x00000010a7520825 */ /* 0x008fe200078e0052 */
[----:B------:R-:W-:-:S03]  /*0f10*/  SHF.L.U32 R96, R96, 0x10, RZ ;  /* 0x0000001060607819 */ /* 0x000fc600000006ff */
[----:B------:R-:W-:Y:S01]  /*0f20*/  FMUL.FTZ R218, R126, R209 ;  /* 0x000000d17eda7220 */ /* 0x000fe20000410000 */
[----:B------:R-:W-:Y:S01]  /*0f30*/  SHF.L.U32 R90, R168, 0x10, RZ ;  /* 0x00000010a85a7819 */ /* 0x000fe200000006ff */
[----:B------:R-:W-:Y:S01]  /*0f40*/  FADD.FTZ R81, R81, R220 ;  /* 0x000000dc51517221 */ /* 0x000fe20000010000 */
[----:B------:R-:W-:Y:S01]  /*0f50*/  PRMT R95, R99, 0x7632, R95 ;  /* 0x00007632635f7816 */ /* 0x000fe2000000005f */
[----:B------:R-:W-:Y:S01]  /*0f60*/  FADD.FTZ R219, -R178, R173 ;  /* 0x000000adb2db7221 */ /* 0x000fe20000010100 */
[----:B------:R-:W-:Y:S01]  /*0f70*/  SHF.L.U32 R93, R93, 0x10, RZ ;  /* 0x000000105d5d7819 */ /* 0x000fe200000006ff */
[----:B------:R-:W-:Y:S01]  /*0f80*/  FMUL.FTZ R225, R164, R225 ;  /* 0x000000e1a4e17220 */ /* 0x000fe20000410000 */
[----:B------:R-:W-:Y:S01]  /*0f90*/  SHF.L.U32 R94, R94, 0x10, RZ ;  /* 0x000000105e5e7819 */ /* 0x000fe200000006ff */
[----:B------:R-:W-:Y:S01]  /*0fa0*/  FFMA.FTZ R80, R227, R220, R80 ;  /* 0x000000dce3507223 */ /* 0x000fe20000010050 */
[C---:B------:R-:W-:Y:S01]  /*0fb0*/  FADD.FTZ R173, -R178.reuse, R96 ;  /* 0x00000060b2ad7221 */ /* 0x040fe20000010100 */
[----:B------:R-:W-:Y:S01]  /*0fc0*/  SHF.L.U32 R96, R95, 0x10, RZ ;  /* 0x000000105f607819 */ /* 0x000fe200000006ff */
[----:B------:R-:W-:Y:S01]  /*0fd0*/  FMUL.FTZ R214, R153, R90 ;  /* 0x0000005a99d67220 */ /* 0x000fe20000410000 */
[----:B------:R-:W-:Y:S01]  /*0fe0*/  FADD.FTZ R81, R81, R218 ;  /* 0x000000da51517221 */ /* 0x000fe20000010000 */
[----:B------:R-:W-:Y:S01]  /*0ff0*/  FADD.FTZ R95, -R178, R93 ;  /* 0x0000005db25f7221 */ /* 0x000fe20000010100 */
[----:B------:R-:W-:Y:S01]  /*1000*/  FMUL.FTZ R219, R164, R219 ;  /* 0x000000dba4db7220 */ /* 0x000fe20000410000 */
[----:B------:R-:W-:Y:S01]  /*1010*/  FFMA.FTZ R80, R225, R218, R80 ;  /* 0x000000dae1507223 */ /* 0x000fe20000010050 */
[----:B------:R-:W-:Y:S01]  /*1020*/  FADD.FTZ R93, -R178, R94 ;  /* 0x0000005eb25d7221 */ /* 0x000fe20000010100 */
[----:B------:R-:W-:Y:S01]  /*1030*/  SHF.L.U32 R94, R172, 0x10, RZ ;  /* 0x00000010ac5e7819 */ /* 0x000fe200000006ff */
[----:B------:R-:W-:Y:S01]  /*1040*/  FMUL.FTZ R212, R127, R203 ;  /* 0x000000cb7fd47220 */ /* 0x000fe20000410000 */
[----:B------:R-:W-:Y:S01]  /*1050*/  FADD.FTZ R81, R81, R214 ;  /* 0x000000d651517221 */ /* 0x000fe20000010000 */
[----:B------:R-:W-:Y:S01]  /*1060*/  FADD.FTZ R213, -R178, R174 ;  /* 0x000000aeb2d57221 */ /* 0x000fe20000010100 */
[----:B------:R-:W-:Y:S01]  /*1070*/  FMUL.FTZ R217, R164, R217 ;  /* 0x000000d9a4d97220 */ /* 0x000fe20000410000 */
[----:B------:R-:W-:Y:S01]  /*1080*/  FFMA.FTZ R80, R219, R214, R80 ;  /* 0x000000d6db507223 */ /* 0x000fe20000010050 */
[----:B------:R-:W1:Y:S01]  /*1090*/  @P0 LDC.64 R86, c[0x0][0x438] ;  /* 0x00010e00ff560b82 */ /* 0x000e620000000a00 */
[----:B------:R-:W-:Y:S01]  /*10a0*/  FMUL.FTZ R208, R154, R94 ;  /* 0x0000005e9ad07220 */ /* 0x000fe20000410000 */
[----:B------:R-:W-:Y:S01]  /*10b0*/  FADD.FTZ R81, R81, R212 ;  /* 0x000000d451517221 */ /* 0x000fe20000010000 */
[----:B------:R-:W-:Y:S01]  /*10c0*/  FMUL.FTZ R213, R164, R213 ;  /* 0x000000d5a4d57220 */ /* 0x000fe20000410000 */
[----:B------:R-:W-:Y:S01]  /*10d0*/  FFMA.FTZ R80, R217, R212, R80 ;  /* 0x000000d4d9507223 */ /* 0x000fe20000010050 */
[----:B------:R-:W-:Y:S01]  /*10e0*/  SHF.L.U32 R234, R234, 0x10, RZ ;  /* 0x00000010eaea7819 */ /* 0x000fe200000006ff */
[----:B------:R-:W-:Y:S01]  /*10f0*/  FMUL.FTZ R210, R128, R207 ;  /* 0x000000cf80d27220 */ /* 0x000fe20000410000 */
[----:B------:R-:W-:Y:S01]  /*1100*/  FADD.FTZ R81, R81, R208 ;  /* 0x000000d051517221 */ /* 0x000fe20000010000 */
[----:B------:R-:W-:Y:S01]  /*1110*/  FADD.FTZ R211, -R178, R171 ;  /* 0x000000abb2d37221 */ /* 0x000fe20000010100 */
[----:B------:R-:W-:Y:S01]  /*1120*/  FMUL.FTZ R215, R164, R215 ;  /* 0x000000d7a4d77220 */ /* 0x000fe20000410000 */
[----:B------:R-:W-:Y:S01]  /*1130*/  FFMA.FTZ R80, R213, R208, R80 ;  /* 0x000000d0d5507223 */ /* 0x000fe20000010050 */
[C---:B------:R-:W-:Y:S01]  /*1140*/  PRMT R224, R92.reuse, 0x7632, R224 ;  /* 0x000076325ce07816 */ /* 0x040fe200000000e0 */
[----:B------:R-:W-:Y:S01]  /*1150*/  FMUL.FTZ R206, R155, R234 ;  /* 0x000000ea9bce7220 */ /* 0x000fe20000410000 */
[----:B------:R-:W-:Y:S01]  /*1160*/  SHF.L.U32 R92, R92, 0x10, RZ ;  /* 0x000000105c5c7819 */ /* 0x000fe200000006ff */
[----:B------:R-:W-:Y:S01]  /*1170*/  FADD.FTZ R81, R81, R210 ;  /* 0x000000d251517221 */ /* 0x000fe20000010000 */
[----:B------:R-:W-:Y:S01]  /*1180*/  SHF.L.U32 R169, R169, 0x10, RZ ;  /* 0x00000010a9a97819 */ /* 0x000fe200000006ff */
[----:B------:R-:W-:Y:S01]  /*1190*/  FADD.FTZ R201, -R178, R201 ;  /* 0x000000c9b2c97221 */ /* 0x000fe20000010100 */
[----:B------:R-:W-:Y:S01]  /*11a0*/  FMUL.FTZ R211, R164, R211 ;  /* 0x000000d3a4d37220 */ /* 0x000fe20000410000 */
[----:B------:R-:W-:Y:S01]  /*11b0*/  FFMA.FTZ R80, R215, R210, R80 ;  /* 0x000000d2d7507223 */ /* 0x000fe20000010050 */
[----:B------:R-:W-:Y:S01]  /*11c0*/  SHF.L.U32 R224, R224, 0x10, RZ ;  /* 0x00000010e0e07819 */ /* 0x000fe200000006ff */
[----:B------:R3:W5:Y:S01]  /*11d0*/  @P0 LDG.E.128 R68, desc[UR6][R82.64] ;  /* 0x0000000652440981 */ /* 0x000762000c1e1d00 */
[----:B------:R-:W-:Y:S01]  /*11e0*/  FMUL.FTZ R202, R129, R92 ;  /* 0x0000005c81ca7220 */ /* 0x000fe20000410000 */
[----:B------:R-:W-:Y:S01]  /*11f0*/  FADD.FTZ R81, R81, R206 ;  /* 0x000000ce51517221 */ /* 0x000fe20000010000 */
[----:B------:R-:W-:Y:S01]  /*1200*/  FADD.FTZ R195, -R178, R169 ;  /* 0x000000a9b2c37221 */ /* 0x000fe20000010100 */
[----:B------:R-:W-:Y:S01]  /*1210*/  FMUL.FTZ R201, R164, R201 ;  /* 0x000000c9a4c97220 */ /* 0x000fe20000410000 */
[----:B------:R-:W-:Y:S01]  /*1220*/  SHF.L.U32 R191, R175, 0x10, RZ ;  /* 0x00000010afbf7819 */ /* 0x000fe200000006ff */
[----:B------:R-:W-:Y:S01]  /*1230*/  FMUL.FTZ R199, R156, R224 ;  /* 0x000000e09cc77220 */ /* 0x000fe20000410000 */
[----:B------:R-:W-:Y:S01]  /*1240*/  FADD.FTZ R197, -R178, R197 ;  /* 0x000000c5b2c57221 */ /* 0x000fe20000010100 */
[----:B------:R-:W-:Y:S01]  /*1250*/  SHF.L.U32 R176, R176, 0x10, RZ ;  /* 0x00000010b0b07819 */ /* 0x000fe200000006ff */
[----:B------:R-:W-:Y:S01]  /*1260*/  FADD.FTZ R193, -R178, R193 ;  /* 0x000000c1b2c17221 */ /* 0x000fe20000010100 */
[----:B---3--:R-:W-:Y:S01]  /*1270*/  FFMA.FTZ R82, R211, R206, R80 ;  /* 0x000000ced3527223 */ /* 0x008fe20000010050 */
[----:B------:R-:W-:Y:S01]  /*1280*/  FADD.FTZ R80, R81, R202 ;  /* 0x000000ca51507221 */ /* 0x000fe20000010000 */
[----:B------:R-:W-:Y:S01]  /*1290*/  FMUL.FTZ R194, R164, R195 ;  /* 0x000000c3a4c27220 */ /* 0x000fe20000410000 */
[----:B------:R-:W-:Y:S01]  /*12a0*/  PRMT R166, R102, 0x7632, R166 ;  /* 0x0000763266a67816 */ /* 0x000fe200000000a6 */
[----:B------:R-:W-:Y:S01]  /*12b0*/  FFMA.FTZ R81, R201, R202, R82 ;  /* 0x000000cac9517223 */ /* 0x000fe20000010052 */
[----:B------:R-:W-:Y:S01]  /*12c0*/  SHF.L.U32 R226, R226, 0x10, RZ ;  /* 0x00000010e2e27819 */ /* 0x000fe200000006ff */
[----:B------:R-:W-:Y:S01]  /*12d0*/  FMUL.FTZ R200, R130, R185 ;  /* 0x000000b982c87220 */ /* 0x000fe20000410000 */
[----:B------:R-:W-:Y:S01]  /*12e0*/  FADD.FTZ R83, R80, R199 ;  /* 0x000000c750537221 */ /* 0x000fe20000010000 */
[----:B------:R-:W-:Y:S01]  /*12f0*/  FADD.FTZ R191, -R178, R191 ;  /* 0x000000bfb2bf7221 */ /* 0x000fe20000010100 */
[----:B------:R-:W-:Y:S01]  /*1300*/  FMUL.FTZ R197, R164, R197 ;  /* 0x000000c5a4c57220 */ /* 0x000fe20000410000 */
[----:B------:R-:W-:Y:S01]  /*1310*/  FFMA.FTZ R80, R194, R199, R81 ;  /* 0x000000c7c2507223 */ /* 0x000fe20000010051 */
[----:B-1----:R-:W-:-:S04]  /*1320*/  @P0 IMAD.WIDE.U32 R86, R181, 0x10, R86 ;  /* 0x00000010b5560825 */ /* 0x002fc800078e0056 */
        /* <DEDUP_REMOVED lines=8> */
[----:B------:R1:W3:Y:S01]  /*13b0*/  @P0 LDG.E.128 R64, desc[UR6][R86.64] ;  /* 0x0000000656400981 */ /* 0x0002e2000c1e1d00 */
[----:B------:R-:W-:Y:S01]  /*13c0*/  FMUL.FTZ R193, R164, R193 ;  /* 0x000000c1a4c17220 */ /* 0x000fe20000410000 */
[----:B------:R-:W-:Y:S01]  /*13d0*/  FFMA.FTZ R80, R192, R195, R81 ;  /* 0x000000c3c0507223 */ /* 0x000fe20000010051 */
[----:B------:R-:W-:Y:S01]  /*13e0*/  FMUL.FTZ R191, R158, R228 ;  /* 0x000000e49ebf7220 */ /* 0x000fe20000410000 */
[----:B------:R-:W-:Y:S01]  /*13f0*/  FADD.FTZ R82, R83, R198 ;  /* 0x000000c653527221 */ /* 0x000fe20000010000 */
[----:B------:R-:W-:Y:S01]  /*1400*/  FADD.FTZ R189, -R178, R189 ;  /* 0x000000bdb2bd7221 */ /* 0x000fe20000010100 */
        /* <DEDUP_REMOVED lines=12> */
[----:B------:R-:W-:Y:S01]  /*14d0*/  FMUL.FTZ R188, R164, R177 ;  /* 0x000000b1a4bc7220 */ /* 0x000fe20000410000 */
[----:B------:R-:W-:Y:S01]  /*14e0*/  SHF.L.U32 R91, R91, 0x10, RZ ;  /* 0x000000105b5b7819 */ /* 0x000fe200000006ff */
[----:B------:R-:W-:Y:S01]  /*14f0*/  FFMA.FTZ R81, R189, R196, R80 ;  /* 0x000000c4bd517223 */ /* 0x000fe20000010050 */
[----:B------:R-:W-:Y:S01]  /*1500*/  PRMT R229, R100, 0x7632, R229 ;  /* 0x0000763264e57816 */ /* 0x000fe200000000e5 */
[----:B------:R-:W-:Y:S01]  /*1510*/  FADD.FTZ R83, R82, R187 ;  /* 0x000000bb52537221 */ /* 0x000fe20000010000 */
[----:B------:R-:W-:Y:S01]  /*1520*/  SHF.L.U32 R236, R102, 0x10, RZ ;  /* 0x0000001066ec7819 */ /* 0x000fe200000006ff */
[----:B------:R-:W-:Y:S01]  /*1530*/  FMUL.FTZ R102, R133, R186 ;  /* 0x000000ba85667220 */ /* 0x000fe20000410000 */
[----:B------:R-:W-:Y:S01]  /*1540*/  SHF.L.U32 R97, R97, 0x10, RZ ;  /* 0x0000001061617819 */ /* 0x000fe200000006ff */
[----:B------:R-:W-:Y:S01]  /*1550*/  FADD.FTZ R169, -R178, R91 ;  /* 0x0000005bb2a97221 */ /* 0x000fe20000010100 */
[----:B------:R-:W-:Y:S01]  /*1560*/  SHF.L.U32 R223, R103, 0x10, RZ ;  /* 0x0000001067df7819 */ /* 0x000fe200000006ff */
[----:B------:R-:W-:Y:S01]  /*1570*/  FMUL.FTZ R103, R164, R173 ;  /* 0x000000ada4677220 */ /* 0x000fe20000410000 */
[----:B------:R-:W-:Y:S01]  /*1580*/  SHF.L.U32 R229, R229, 0x10, RZ ;  /* 0x00000010e5e57819 */ /* 0x000fe200000006ff */
[----:B------:R-:W-:Y:S01]  /*1590*/  FFMA.FTZ R80, R188, R187, R81 ;  /* 0x000000bbbc507223 */ /* 0x000fe20000010051 */
[----:B------:R-:W-:Y:S01]  /*15a0*/  PRMT R232, R101, 0x7632, R232 ;  /* 0x0000763265e87816 */ /* 0x000fe200000000e8 */
[----:B------:R-:W-:Y:S01]  /*15b0*/  FADD.FTZ R81, R83, R102 ;  /* 0x0000006653517221 */ /* 0x000fe20000010000 */
[----:B------:R-:W-:Y:S01]  /*15c0*/  SHF.L.U32 R221, R101, 0x10, RZ ;  /* 0x0000001065dd7819 */ /* 0x000fe200000006ff */
[----:B------:R-:W-:Y:S01]  /*15d0*/  FADD.FTZ R171, -R178, R97 ;  /* 0x00000061b2ab7221 */ /* 0x000fe20000010100 */
        /* <DEDUP_REMOVED lines=8> */
[----:B------:R-:W-:Y:S01]  /*1660*/  FADD.FTZ R80, R81, R166 ;  /* 0x000000a651507221 */ /* 0x000fe20000010000 */
[----:B------:R-:W-:Y:S01]  /*1670*/  FFMA.FTZ R82, R168, R166, R83 ;  /* 0x000000a6a8527223 */ /* 0x000fe20000010053 */
[----:B------:R-:W-:Y:S01]  /*1680*/  FADD.FTZ R175, -R178, R98 ;  /* 0x00000062b2af7221 */ /* 0x000fe20000010100 */
[----:B------:R-:W-:Y:S01]  /*1690*/  FMUL.FTZ R170, R161, R232 ;  /* 0x000000e8a1aa7220 */ /* 0x000fe20000410000 */
        /* <DEDUP_REMOVED lines=22> */
[----:B------:R-:W4:Y:S02]  /*1800*/  LDC.64 R84, c[0x0][0x3b0] ;  /* 0x0000ec00ff547b82 */ /* 0x000f240000000a00 */
[----:B------:R-:W-:Y:S01]  /*1810*/  FADD.FTZ R81, R81, R178 ;  /* 0x000000b251517221 */ /* 0x000fe20000010000 */
[----:B------:R-:W-:-:S04]  /*1820*/  FFMA.FTZ R83, R180, R178, R83 ;  /* 0x000000b2b4537223 */ /* 0x000fc80000010053 */
[----:B------:R-:W0:Y:S04]  /*1830*/  SHFL.DOWN PT, R80, R81, 0x10, 0x1f ;  /* 0x0a001f0051507f89 */ /* 0x000e2800000e0000 */
[----:B------:R-:W1:Y:S01]  /*1840*/  SHFL.DOWN PT, R82, R83, 0x10, 0x1f ;  /* 0x0a001f0053527f89 */ /* 0x000e6200000e0000 */
[----:B----4-:R-:W-:-:S04]  /*1850*/  IMAD.WIDE.U32 R100, R181, 0x8, R84 ;  /* 0x00000008b5647825 */ /* 0x010fc800078e0054 */
[----:B------:R-:W-:Y:S01]  /*1860*/  IMAD.WIDE.U32 R98, R167, 0x8, R84 ;  /* 0x00000008a7627825 */ /* 0x000fe200078e0054 */
[----:B------:R-:W-:Y:S01]  /*1870*/  PLOP3.LUT P0, PT, PT, PT, PT, 0x80, 0x8 ;  /* 0x000000000008781c */ /* 0x000fe20003f0f070 */
[----:B------:R-:W5:Y:S02]  /*1880*/  LDG.E.64 R100, desc[UR6][R100.64] ;  /* 0x0000000664647981 */ /* 0x000f64000c1e1b00 */
[----:B0-----:R-:W-:Y:S01]  /*1890*/  FADD.FTZ R80, R81, R80 ;  /* 0x0000005051507221 */ /* 0x001fe20000010000 */
[----:B-1----:R-:W-:Y:S01]  /*18a0*/  FADD.FTZ R82, R83, R82 ;  /* 0x0000005253527221 */ /* 0x002fe20000010000 */
[----:B------:R-:W-:Y:S01]  /*18b0*/  IMAD.WIDE.U32 R96, R165, 0x8, R84 ;  /* 0x00000008a5607825 */ /* 0x000fe200078e0054 */
[----:B------:R-:W5:Y:S04]  /*18c0*/  LDG.E.64 R98, desc[UR6][R98.64] ;  /* 0x0000000662627981 */ /* 0x000f68000c1e1b00 */
[----:B------:R-:W0:Y:S04]  /*18d0*/  SHFL.DOWN PT, R85, R80, 0x8, 0x1f ;  /* 0x09001f0050557f89 */ /* 0x000e2800000e0000 */
[----:B------:R-:W1:Y:S01]  /*18e0*/  SHFL.DOWN PT, R87, R82, 0x8, 0x1f ;  /* 0x09001f0052577f89 */ /* 0x000e6200000e0000 */
[----:B------:R-:W-:-:S03]  /*18f0*/  @!P3 PLOP3.LUT P0, PT, P2, PT, PT, 0x80, 0x8 ;  /* 0x000000000008b81c */ /* 0x000fc6000170f070 */
[----:B------:R-:W5:Y:S01]  /*1900*/  LDG.E.64 R96, desc[UR6][R96.64] ;  /* 0x0000000660607981 */ /* 0x000f62000c1e1b00 */
        /* <DEDUP_REMOVED lines=8> */
[----:B------:R-:W-:-:S04]  /*1990*/  MOV R85, 0x400 ;  /* 0x0000040000557802 */ /* 0x000fc80000000f00 */
[----:B------:R-:W-:Y:S01]  /*19a0*/  LEA R87, R238, R85, 0x18 ;  /* 0x00000055ee577211 */ /* 0x000fe200078ec0ff */
[----:B0-----:R-:W-:Y:S01]  /*19b0*/  FADD.FTZ R81, R84, R81 ;  /* 0x0000005154517221 */ /* 0x001fe20000010000 */
[----:B-1----:R-:W-:-:S04]  /*19c0*/  FADD.FTZ R83, R86, R83 ;  /* 0x0000005356537221 */ /* 0x002fc80000010000 */
[----:B------:R-:W0:Y:S04]  /*19d0*/  SHFL.DOWN PT, R80, R81, 0x1, 0x1f ;  /* 0x08201f0051507f89 */ /* 0x000e2800000e0000 */
[----:B------:R-:W1:Y:S01]  /*19e0*/  SHFL.DOWN PT, R82, R83, 0x1, 0x1f ;  /* 0x08201f0053527f89 */ /* 0x000e6200000e0000 */
[----:B------:R-:W-:-:S04]  /*19f0*/  IADD3 R89, PT, PT, R87, 0x6040, RZ ;  /* 0x0000604057597810 */ /* 0x000fc80007ffe0ff */
[----:B------:R-:W-:Y:S02]  /*1a00*/  @!P3 MOV R84, R89 ;  /* 0x000000590054b202 */ /* 0x000fe40000000f00 */
[----:B------:R-:W-:-:S04]  /*1a10*/  @!P0 IADD3 R84, PT, PT, R87, 0x6000, RZ ;  /* 0x0000600057548810 */ /* 0x000fc80007ffe0ff */
[----:B------:R-:W-:-:S04]  /*1a20*/  @!P3 MOV R86, R84 ;  /* 0x000000540056b202 */ /* 0x000fc80000000f00 */
[----:B------:R-:W-:Y:S01]  /*1a30*/  @!P3 LEA R86, R137, R86, 0x3 ;  /* 0x000000568956b211 */ /* 0x000fe200078e18ff */
[----:B0-----:R-:W-:Y:S01]  /*1a40*/  FADD.FTZ R84, R81, R80 ;  /* 0x0000005051547221 */ /* 0x001fe20000010000 */
[----:B-1----:R-:W-:-:S05]  /*1a50*/  FADD.FTZ R85, R83, R82 ;  /* 0x0000005253557221 */ /* 0x002fca0000010000 */
[----:B------:R-:W-:Y:S01]  /*1a60*/  @!P3 STS.64 [R86], R84 ;  /* 0x000000545600b388 */ /* 0x000fe20000000a00 */
[C---:B------:R-:W-:Y:S01]  /*1a70*/  @!P2 IADD3 R89, PT, PT, R87.reuse, 0x6000, RZ ;  /* 0x000060005759a810 */ /* 0x040fe20007ffe0ff */
[----:B------:R-:W-:Y:S01]  /*1a80*/  BAR.SYNC.DEFER_BLOCKING 0x0 ;  /* 0x0000000000007b1d */ /* 0x000fe20000010000 */
[C---:B------:R-:W-:Y:S02]  /*1a90*/  IADD3 R93, PT, PT, R87.reuse, 0x6050, RZ ;  /* 0x00006050575d7810 */ /* 0x040fe40007ffe0ff */
[C---:B------:R-:W-:Y:S02]  /*1aa0*/  @!P2 IADD3 R93, PT, PT, R87.reuse, 0x6010, RZ ;  /* 0x00006010575da810 */ /* 0x040fe40007ffe0ff */
[C---:B------:R-:W-:Y:S02]  /*1ab0*/  IADD3 R91, PT, PT, R87.reuse, 0x6060, RZ ;  /* 0x00006060575b7810 */ /* 0x040fe40007ffe0ff */
[C---:B------:R-:W-:Y:S02]  /*1ac0*/  IADD3 R95, PT, PT, R87.reuse, 0x6070, RZ ;  /* 0x00006070575f7810 */ /* 0x040fe40007ffe0ff */
[----:B------:R-:W-:-:S02]  /*1ad0*/  @!P2 IADD3 R91, PT, PT, R87, 0x6020, RZ ;  /* 0x00006020575ba810 */ /* 0x000fc40007ffe0ff */
[----:B------:R-:W-:Y:S01]  /*1ae0*/  @!P2 IADD3 R95, PT, PT, R87, 0x6030, RZ ;  /* 0x00006030575fa810 */ /* 0x000fe20007ffe0ff */
[----:B------:R-:W0:Y:S04]  /*1af0*/  LDS.128 R80, [R89] ;  /* 0x0000000059507984 */ /* 0x000e280000000c00 */
[----:B------:R-:W1:Y:S01]  /*1b00*/  LDS.128 R84, [R93] ;  /* 0x000000005d547984 */ /* 0x000e620000000c00 */
[----:B------:R-:W-:Y:S01]  /*1b10*/  FADD.FTZ R33, R88, R33 ;  /* 0x0000002158217221 */ /* 0x000fe20000010000 */
[----:B------:R-:W-:Y:S01]  /*1b20*/  FFMA.FTZ R109, R227, R88, R109 ;  /* 0x00000058e36d7223 */ /* 0x000fe2000001006d */
[----:B------:R-:W-:Y:S01]  /*1b30*/  FADD.FTZ R31, R90, R31 ;  /* 0x0000001f5a1f7221 */ /* 0x000fe20000010000 */
[----:B------:R-:W-:Y:S02]  /*1b40*/  FFMA.FTZ R107, R219, R90, R107 ;  /* 0x0000005adb6b7223 */ /* 0x000fe4000001006b */
[----:B------:R-:W4:Y:S01]  /*1b50*/  LDS.128 R88, [R91] ;  /* 0x000000005b587984 */ /* 0x000f220000000c00 */
        /* <DEDUP_REMOVED lines=78> */
[C---:B-----5:R-:W-:Y:S01]  /*2040*/  LOP3.LUT P3, RZ, R100.reuse, 0xff, RZ, 0xc0, !PT ;  /* 0x000000ff64ff7812 */ /* 0x060fe2000786c0ff */
[-CC-:B------:R-:W-:Y:S01]  /*2050*/  FFMA.FTZ R227, R227, R203.reuse, R204.reuse ;  /* 0x000000cbe3e37223 */ /* 0x180fe200000100cc */
[----:B------:R-:W-:Y:S01]  /*2060*/  LOP3.LUT P4, RZ, R100, 0xff00, RZ, 0xc0, !PT ;  /* 0x0000ff0064ff7812 */ /* 0x000fe2000788c0ff */
[----:B------:R-:W-:Y:S01]  /*2070*/  FADD.FTZ R85, R216, -R183 ;  /* 0x800000b7d8557221 */ /* 0x000fe20000010000 */
[C---:B------:R-:W-:Y:S01]  /*2080*/  LOP3.LUT P6, RZ, R100.reuse, 0xff000000, RZ, 0xc0, !PT ;  /* 0xff00000064ff7812 */ /* 0x040fe200078cc0ff */
[-CC-:B------:R-:W-:Y:S01]  /*2090*/  FFMA.FTZ R225, R225, R203.reuse, R204.reuse ;  /* 0x000000cbe1e17223 */ /* 0x180fe200000100cc */
[----:B------:R-:W-:Y:S01]  /*20a0*/  FFMA.FTZ R219, R219, R203, R204 ;  /* 0x000000cbdbdb7223 */ /* 0x000fe200000100cc */
[----:B------:R-:W-:Y:S01]  /*20b0*/  LOP3.LUT P5, RZ, R100, 0xff0000, RZ, 0xc0, !PT ;  /* 0x00ff000064ff7812 */ /* 0x000fe200078ac0ff */
[----:B------:R-:W-:Y:S01]  /*20c0*/  FMUL.FTZ R85, R164, R85 ;  /* 0x00000055a4557220 */ /* 0x000fe20000410000 */
[----:B------:R-:W-:Y:S01]  /*20d0*/  FADD.FTZ R227, R220, -R227 ;  /* 0x800000e3dce37221 */ /* 0x000fe20000010000 */
[----:B------:R-:W-:Y:S01]  /*20e0*/  FADD.FTZ R225, R218, -R225 ;  /* 0x800000e1dae17221 */ /* 0x000fe20000010000 */
[----:B------:R-:W-:Y:S01]  /*20f0*/  FADD.FTZ R219, R214, -R219 ;  /* 0x800000dbd6db7221 */ /* 0x000fe20000010000 */
[-C--:B------:R-:W-:Y:S01]  /*2100*/  FMUL.FTZ R85, R85, R186.reuse ;  /* 0x000000ba55557220 */ /* 0x080fe20000410000 */
[C---:B------:R-:W-:Y:S01]  /*2110*/  FMUL.FTZ R227, R164.reuse, R227 ;  /* 0x000000e3a4e37220 */ /* 0x040fe20000410000 */
[----:B------:R-:W-:Y:S01]  /*2120*/  FMUL.FTZ R225, R164, R225 ;  /* 0x000000e1a4e17220 */ /* 0x000fe20000410000 */
[----:B------:R-:W-:Y:S01]  /*2130*/  @P3 SHF.L.U32 R86, R80, 0x10, RZ ;  /* 0x0000001050563819 */ /* 0x000fe200000006ff */
[----:B------:R-:W-:Y:S01]  /*2140*/  FMUL.FTZ R219, R164, R219 ;  /* 0x000000dba4db7220 */ /* 0x000fe20000410000 */
[----:B------:R-:W-:Y:S01]  /*2150*/  @P4 PRMT R87, R80, 0x7632, R87 ;  /* 0x0000763250574816 */ /* 0x000fe20000000057 */
[----:B------:R-:W-:Y:S01]  /*2160*/  FMUL.FTZ R85, R85, UR4 ;  /* 0x0000000455557c20 */ /* 0x000fe20008410000 */
[----:B------:R-:W-:Y:S01]  /*2170*/  FMUL.FTZ R227, R227, R186 ;  /* 0x000000bae3e37220 */ /* 0x000fe20000410000 */
[----:B------:R-:W-:-:S02]  /*2180*/  CS2R R182, SRZ ;  /* 0x0000000000b67805 */ /* 0x000fc4000001ff00 */
[----:B------:R-:W-:Y:S01]  /*2190*/  @P6 PRMT R89, R81, 0x7632, R89 ;  /* 0x0000763251596816 */ /* 0x000fe20000000059 */
[-C--:B------:R-:W-:Y:S01]  /*21a0*/  FMUL.FTZ R225, R225, R186.reuse ;  /* 0x000000bae1e17220 */ /* 0x080fe20000410000 */
[----:B------:R-:W-:Y:S01]  /*21b0*/  @P3 SHF.L.U32 R80, R52, 0x10, RZ ;  /* 0x0000001034503819 */ /* 0x000fe200000006ff */
[----:B------:R-:W-:Y:S01]  /*21c0*/  FMUL.FTZ R219, R219, R186 ;  /* 0x000000badbdb7220 */ /* 0x000fe20000410000 */
[----:B------:R-:W-:Y:S01]  /*21d0*/  @P4 SHF.L.U32 R87, R87, 0x10, RZ ;  /* 0x0000001057574819 */ /* 0x000fe200000006ff */
[----:B------:R-:W-:Y:S01]  /*21e0*/  @P3 FMUL.FTZ R183, R85, R86 ;  /* 0x0000005655b73220 */ /* 0x000fe20000410000 */
[----:B------:R-:W-:Y:S01]  /*21f0*/  FMUL.FTZ R94, R227, UR4 ;  /* 0x00000004e35e7c20 */ /* 0x000fe20008410000 */
[----:B------:R-:W-:Y:S01]  /*2200*/  @P5 SHF.L.U32 R86, R81, 0x10, RZ ;  /* 0x0000001051565819 */ /* 0x000fe200000006ff */
[----:B------:R-:W-:Y:S01]  /*2210*/  FMUL.FTZ R225, R225, UR4 ;  /* 0x00000004e1e17c20 */ /* 0x000fe20008410000 */
[----:B------:R-:W-:Y:S01]  /*2220*/  @P5 SHF.L.U32 R88, R53, 0x10, RZ ;  /* 0x0000001035585819 */ /* 0x000fe200000006ff */
[----:B------:R-:W-:Y:S01]  /*2230*/  HFMA2 R84, -RZ, RZ, 0, 0 ;  /* 0x00000000ff547431 */ /* 0x000fe200000001ff */
[----:B------:R-:W-:Y:S01]  /*2240*/  @P6 SHF.L.U32 R92, R149, 0x10, RZ ;  /* 0x00000010955c6819 */ /* 0x000fe200000006ff */
[----:B------:R-:W-:Y:S01]  /*2250*/  FMUL.FTZ R219, R219, UR4 ;  /* 0x00000004dbdb7c20 */ /* 0x000fe20008410000 */
[----:B------:R-:W-:Y:S01]  /*2260*/  @P6 SHF.L.U32 R89, R89, 0x10, RZ ;  /* 0x0000001059596819 */ /* 0x000fe200000006ff */
[----:B------:R-:W-:Y:S01]  /*2270*/  @P3 FMUL.FTZ R84, R85, R80 ;  /* 0x0000005055543220 */ /* 0x000fe20000410000 */
[----:B------:R-:W-:Y:S01]  /*2280*/  CS2R R184, SRZ ;  /* 0x0000000000b87805 */ /* 0x000fe2000001ff00 */
[----:B------:R-:W-:Y:S01]  /*2290*/  @P4 FMUL.FTZ R182, R94, R87 ;  /* 0x000000575eb64220 */ /* 0x000fe20000410000 */
[----:B------:R-:W-:Y:S01]  /*22a0*/  HFMA2 R80, -RZ, RZ, 0, 0 ;  /* 0x00000000ff507431 */ /* 0x000fe200000001ff */
[----:B------:R-:W-:Y:S01]  /*22b0*/  MOV R87, RZ ;  /* 0x000000ff00577202 */ /* 0x000fe20000000f00 */
[C---:B------:R-:W-:Y:S01]  /*22c0*/  @P5 FMUL.FTZ R185, R225.reuse, R86 ;  /* 0x00000056e1b95220 */ /* 0x040fe20000410000 */
[----:B------:R-:W-:Y:S01]  /*22d0*/  @P5 FMUL.FTZ R80, R225, R88 ;  /* 0x00000058e1505220 */ /* 0x000fe20000410000 */
[C---:B------:R-:W-:Y:S01]  /*22e0*/  @P6 FMUL.FTZ R184, R219.reuse, R89 ;  /* 0x00000059dbb86220 */ /* 0x040fe20000410000 */
[----:B------:R-:W-:Y:S01]  /*22f0*/  @P6 FMUL.FTZ R87, R219, R92 ;  /* 0x0000005cdb576220 */ /* 0x000fe20000410000 */
[----:B------:R-:W-:Y:S01]  /*2300*/  LOP3.LUT P5, RZ, R101, 0xff00, RZ, 0xc0, !PT ;  /* 0x0000ff0065ff7812 */ /* 0x000fe200078ac0ff */
[-CC-:B------:R-:W-:Y:S01]  /*2310*/  FFMA.FTZ R217, R217, R203.reuse, R204.reuse ;  /* 0x000000cbd9d97223 */ /* 0x180fe200000100cc */
[----:B------:R-:W-:Y:S01]  /*2320*/  LOP3.LUT P6, RZ, R101, 0xff, RZ, 0xc0, !PT ;  /* 0x000000ff65ff7812 */ /* 0x000fe200078cc0ff */
[-CC-:B------:R-:W-:Y:S01]  /*2330*/  FFMA.FTZ R213, R213, R203.reuse, R204.reuse ;  /* 0x000000cbd5d57223 */ /* 0x180fe200000100cc */
[----:B------:R-:W-:Y:S01]  /*2340*/  @P4 SHF.L.U32 R81, R148, 0x10, RZ ;  /* 0x0000001094514819 */ /* 0x000fe200000006ff */
[----:B------:R-:W-:Y:S01]  /*2350*/  FADD.FTZ R217, R212, -R217 ;  /* 0x800000d9d4d97221 */ /* 0x000fe20000010000 */
[----:B------:R-:W-:Y:S01]  /*2360*/  ISETP.GE.U32.AND P3, PT, R100, RZ, PT ;  /* 0x000000ff6400720c */ /* 0x000fe20003f66070 */
[----:B------:R-:W-:Y:S01]  /*2370*/  FADD.FTZ R213, R208, -R213 ;  /* 0x800000d5d0d57221 */ /* 0x000fe20000010000 */
[----:B------:R-:W-:Y:S01]  /*2380*/  MOV R85, RZ ;  /* 0x000000ff00557202 */ /* 0x000fe20000000f00 */
[-CC-:B------:R-:W-:Y:S01]  /*2390*/  FFMA.FTZ R215, R215, R203.reuse, R204.reuse ;  /* 0x000000cbd7d77223 */ /* 0x180fe200000100cc */
[----:B------:R-:W-:Y:S01]  /*23a0*/  FFMA.FTZ R211, R211, R203, R204 ;  /* 0x000000cbd3d37223 */ /* 0x000fe200000100cc */
[----:B------:R-:W-:Y:S01]  /*23b0*/  FMUL.FTZ R217, R164, R217 ;  /* 0x000000d9a4d97220 */ /* 0x000fe20000410000 */
[----:B------:R-:W-:Y:S01]  /*23c0*/  @P4 FMUL.FTZ R85, R94, R81 ;  /* 0x000000515e554220 */ /* 0x000fe20000410000 */
[C---:B------:R-:W-:Y:S01]  /*23d0*/  LOP3.LUT P4, RZ, R101.reuse, 0xff0000, RZ, 0xc0, !PT ;  /* 0x00ff000065ff7812 */ /* 0x040fe2000788c0ff */
[----:B------:R-:W-:Y:S01]  /*23e0*/  FMUL.FTZ R213, R164, R213 ;  /* 0x000000d5a4d57220 */ /* 0x000fe20000410000 */
[----:B------:R-:W-:Y:S01]  /*23f0*/  ISETP.GE.U32.AND.EX P3, PT, R101, 0x1000000, PT, P3 ;  /* 0x010000006500780c */ /* 0x000fe20003f66130 */
[----:B------:R-:W-:Y:S01]  /*2400*/  FADD.FTZ R215, R210, -R215 ;  /* 0x800000d7d2d77221 */ /* 0x000fe20000010000 */
[----:B------:R-:W-:Y:S01]  /*2410*/  FADD.FTZ R211, R206, -R211 ;  /* 0x800000d3ced37221 */ /* 0x000fe20000010000 */
[-C--:B------:R-:W-:Y:S01]  /*2420*/  FMUL.FTZ R217, R217, R186.reuse ;  /* 0x000000bad9d97220 */ /* 0x080fe20000410000 */
[C---:B------:R-:W-:Y:S01]  /*2430*/  @P5 PRMT R88, R82.reuse, 0x7632, R88 ;  /* 0x0000763252585816 */ /* 0x040fe20000000058 */
[----:B------:R-:W-:Y:S01]  /*2440*/  FMUL.FTZ R213, R213, R186 ;  /* 0x000000bad5d57220 */ /* 0x000fe20000410000 */
[----:B------:R-:W-:Y:S01]  /*2450*/  @P6 SHF.L.U32 R81, R82, 0x10, RZ ;  /* 0x0000001052516819 */ /* 0x000fe200000006ff */
[----:B------:R-:W-:Y:S01]  /*2460*/  FMUL.FTZ R217, R217, UR4 ;  /* 0x00000004d9d97c20 */ /* 0x000fe20008410000 */
[----:B------:R-:W-:Y:S01]  /*2470*/  @P6 SHF.L.U32 R82, R54, 0x10, RZ ;  /* 0x0000001036526819 */ /* 0x000fe200000006ff */
[C---:B------:R-:W-:Y:S01]  /*2480*/  FMUL.FTZ R215, R164.reuse, R215 ;  /* 0x000000d7a4d77220 */ /* 0x040fe20000410000 */
[----:B------:R-:W-:Y:S01]  /*2490*/  FMUL.FTZ R211, R164, R211 ;  /* 0x000000d3a4d37220 */ /* 0x000fe20000410000 */
[----:B------:R-:W-:-:S02]  /*24a0*/  @P5 IMAD.U32 R88, R88, 0x10000, RZ ;  /* 0x0001000058585824 */ /* 0x000fc400078e00ff */
[----:B------:R-:W-:Y:S01]  /*24b0*/  FMUL.FTZ R213, R213, UR4 ;  /* 0x00000004d5d57c20 */ /* 0x000fe20008410000 */
[----:B------:R-:W-:Y:S01]  /*24c0*/  HFMA2 R86, -RZ, RZ, 0, 0 ;  /* 0x00000000ff567431 */ /* 0x000fe200000001ff */
[----:B------:R-:W-:Y:S01]  /*24d0*/  CS2R R100, SRZ ;  /* 0x0000000000647805 */ /* 0x000fe2000001ff00 */
[----:B------:R-:W-:Y:S01]  /*24e0*/  @P6 FMUL.FTZ R86, R217, R82 ;  /* 0x00000052d9566220 */ /* 0x000fe20000410000 */
[-C--:B------:R-:W-:Y:S01]  /*24f0*/  FMUL.FTZ R215, R215, R186.reuse ;  /* 0x000000bad7d77220 */ /* 0x080fe20000410000 */
[----:B------:R-:W-:Y:S01]  /*2500*/  FMUL.FTZ R211, R211, R186 ;  /* 0x000000bad3d37220 */ /* 0x000fe20000410000 */
[----:B------:R-:W-:Y:S01]  /*2510*/  @P5 SHF.L.U32 R82, R150, 0x10, RZ ;  /* 0x0000001096525819 */ /* 0x000fe200000006ff */
[----:B------:R-:W-:Y:S01]  /*2520*/  @P5 FMUL.FTZ R100, R213, R88 ;  /* 0x00000058d5645220 */ /* 0x000fe20000410000 */
[----:B------:R-:W-:Y:S01]  /*2530*/  @P4 SHF.L.U32 R88, R55, 0x10, RZ ;  /* 0x0000001037584819 */ /* 0x000fe200000006ff */
[----:B------:R-:W-:Y:S01]  /*2540*/  @P6 FMUL.FTZ R101, R217, R81 ;  /* 0x00000051d9656220 */ /* 0x000fe20000410000 */
[----:B------:R-:W-:Y:S01]  /*2550*/  @P3 SHF.L.U32 R93, R151, 0x10, RZ ;  /* 0x00000010975d3819 */ /* 0x000fe200000006ff */
[----:B------:R-:W-:Y:S01]  /*2560*/  FMUL.FTZ R215, R215, UR4 ;  /* 0x00000004d7d77c20 */ /* 0x000fe20008410000 */
[----:B------:R-:W-:Y:S01]  /*2570*/  @P3 PRMT R92, R83, 0x7632, R92 ;  /* 0x00007632535c3816 */ /* 0x000fe2000000005c */
[----:B------:R-:W-:Y:S01]  /*2580*/  FMUL.FTZ R211, R211, UR4 ;  /* 0x00000004d3d37c20 */ /* 0x000fe20008410000 */
[----:B------:R-:W-:Y:S01]  /*2590*/  MOV R81, RZ ;  /* 0x000000ff00517202 */ /* 0x000fe20000000f00 */
[----:B------:R-:W-:Y:S01]  /*25a0*/  @P5 FMUL.FTZ R81, R213, R82 ;  /* 0x00000052d5515220 */ /* 0x000fe20000410000 */
[----:B------:R-:W-:Y:S01]  /*25b0*/  @P4 SHF.L.U32 R89, R83, 0x10, RZ ;  /* 0x0000001053594819 */ /* 0x000fe200000006ff */
[----:B------:R-:W-:Y:S01]  /*25c0*/  HFMA2 R205, -RZ, RZ, 0, 0 ;  /* 0x00000000ffcd7431 */ /* 0x000fe200000001ff */
[----:B------:R-:W-:Y:S01]  /*25d0*/  MOV R83, RZ ;  /* 0x000000ff00537202 */ /* 0x000fe20000000f00 */
[----:B------:R-:W-:Y:S01]  /*25e0*/  @P4 FMUL.FTZ R83, R215, R88 ;  /* 0x00000058d7534220 */ /* 0x000fe20000410000 */
[----:B------:R-:W-:Y:S01]  /*25f0*/  MOV R94, RZ ;  /* 0x000000ff005e7202 */ /* 0x000fe20000000f00 */
[----:B------:R-:W-:Y:S01]  /*2600*/  @P3 FMUL.FTZ R94, R211, R93 ;  /* 0x0000005dd35e3220 */ /* 0x000fe20000410000 */
[----:B------:R-:W-:Y:S01]  /*2610*/  @P3 SHF.L.U32 R92, R92, 0x10, RZ ;  /* 0x000000105c5c3819 */ /* 0x000fe200000006ff */
[----:B------:R-:W-:Y:S01]  /*2620*/  HFMA2 R206, -RZ, RZ, 0, 0 ;  /* 0x00000000ffce7431 */ /* 0x000fe200000001ff */
[----:B------:R-:W-:Y:S01]  /*2630*/  F2FP.BF16.F32.PACK_AB R82, R81, R86 ;  /* 0x000000565152723e */ /* 0x000fe200000010ff */
[----:B------:R-:W-:Y:S01]  /*2640*/  @P4 FMUL.FTZ R205, R215, R89 ;  /* 0x00000059d7cd4220 */ /* 0x000fe20000410000 */
[----:B------:R-:W-:Y:S01]  /*2650*/  F2FP.BF16.F32.PACK_AB R81, R87, R80 ;  /* 0x000000505751723e */ /* 0x000fe200000010ff */
[----:B------:R-:W-:Y:S01]  /*2660*/  @P3 FMUL.FTZ R206, R211, R92 ;  /* 0x0000005cd3ce3220 */ /* 0x000fe20000410000 */
[----:B------:R-:W-:-:S02]  /*2670*/  F2FP.BF16.F32.PACK_AB R80, R85, R84 ;  /* 0x000000545550723e */ /* 0x000fc400000010ff */
[----:B------:R-:W-:Y:S01]  /*2680*/  F2FP.BF16.F32.PACK_AB R83, R94, R83 ;  /* 0x000000535e53723e */ /* 0x000fe200000010ff */
[----:B------:R-:W-:Y:S06]  /*2690*/  BRA `(.L_x_736) ;  /* 0x0000000400a47947 */ /* 0x000fec0003800000 */
.L_x_735:
[-CC-:B------:R-:W-:Y:S01]  /*26a0*/  FFMA.FTZ R183, R183, R203.reuse, R204.reuse ;  /* 0x000000cbb7b77223 */ /* 0x180fe200000100cc */
[C---:B-----5:R-:W-:Y:S01]  /*26b0*/  LOP3.LUT P3, RZ, R100.reuse, 0xff, RZ, 0xc0, !PT ;  /* 0x000000ff64ff7812 */ /* 0x060fe2000786c0ff */
[--C-:B------:R-:W-:Y:S01]  /*26c0*/  FFMA.FTZ R227, R227, R203, R204.reuse ;  /* 0x000000cbe3e37223 */ /* 0x100fe200000100cc */
[----:B------:R-:W-:Y:S01]  /*26d0*/  LOP3.LUT P4, RZ, R100, 0xff00, RZ, 0xc0, !PT ;  /* 0x0000ff0064ff7812 */ /* 0x000fe2000788c0ff */
[----:B------:R-:W-:Y:S01]  /*26e0*/  FADD.FTZ R79, R216, -R183 ;  /* 0x800000b7d84f7221 */ /* 0x000fe20000010000 */
[----:B------:R-:W-:Y:S01]  /*26f0*/  LOP3.LUT P5, RZ, R100, 0xff0000, RZ, 0xc0, !PT ;  /* 0x00ff000064ff7812 */ /* 0x000fe200078ac0ff */
[----:B------:R-:W-:Y:S01]  /*2700*/  FADD.FTZ R227, R220, -R227 ;  /* 0x800000e3dce37221 */ /* 0x000fe20000010000 */
[----:B------:R-:W-:Y:S01]  /*2710*/  LOP3.LUT P6, RZ, R100, 0xff000000, RZ, 0xc0, !PT ;  /* 0xff00000064ff7812 */ /* 0x000fe200078cc0ff */
[C---:B------:R-:W-:Y:S01]  /*2720*/  FMUL.FTZ R79, R164.reuse, R79 ;  /* 0x0000004fa44f7220 */ /* 0x040fe20000410000 */
[-CC-:B------:R-:W-:Y:S01]  /*2730*/  FFMA.FTZ R225, R225, R203.reuse, R204.reuse ;  /* 0x000000cbe1e17223 */ /* 0x180fe200000100cc */
[----:B------:R-:W-:Y:S01]  /*2740*/  FFMA.FTZ R219, R219, R203, R204 ;  /* 0x000000cbdbdb7223 */ /* 0x000fe200000100cc */
[----:B------:R-:W-:Y:S01]  /*2750*/  FMUL.FTZ R76, R164, R227 ;  /* 0x000000e3a44c7220 */ /* 0x000fe20000410000 */
[----:B------:R-:W-:Y:S01]  /*2760*/  FMUL.FTZ R77, R79, R186 ;  /* 0x000000ba4f4d7220 */ /* 0x000fe20000410000 */
[----:B------:R-:W-:Y:S01]  /*2770*/  FADD.FTZ R225, R218, -R225 ;  /* 0x800000e1dae17221 */ /* 0x000fe20000010000 */
[----:B------:R-:W-:Y:S01]  /*2780*/  @P3 SHF.L.U32 R86, R80, 0x10, RZ ;  /* 0x0000001050563819 */ /* 0x000fe200000006ff */
[----:B------:R-:W-:Y:S01]  /*2790*/  FADD.FTZ R219, R214, -R219 ;  /* 0x800000dbd6db7221 */ /* 0x000fe20000010000 */
[----:B------:R-:W-:Y:S01]  /*27a0*/  @P4 PRMT R85, R80, 0x7632, R85 ;  /* 0x0000763250554816 */ /* 0x000fe20000000055 */
[----:B------:R-:W-:Y:S01]  /*27b0*/  FMUL.FTZ R77, R77, UR4 ;  /* 0x000000044d4d7c20 */ /* 0x000fe20008410000 */
[----:B------:R-:W-:-:S02]  /*27c0*/  @P3 SHF.L.U32 R80, R52, 0x10, RZ ;  /* 0x0000001034503819 */ /* 0x000fc400000006ff */
[----:B------:R-:W-:Y:S01]  /*27d0*/  CS2R R182, SRZ ;  /* 0x0000000000b67805 */ /* 0x000fe2000001ff00 */
[----:B------:R-:W-:Y:S02]  /*27e0*/  HFMA2 R84, -RZ, RZ, 0, 0 ;  /* 0x00000000ff547431 */ /* 0x000fe400000001ff */
[----:B------:R-:W-:Y:S01]  /*27f0*/  FMUL.FTZ R78, R76, R186 ;  /* 0x000000ba4c4e7220 */ /* 0x000fe20000410000 */
[C---:B------:R-:W-:Y:S01]  /*2800*/  @P3 FMUL.FTZ R183, R77.reuse, R86 ;  /* 0x000000564db73220 */ /* 0x040fe20000410000 */
[----:B------:R-:W-:Y:S01]  /*2810*/  @P3 FMUL.FTZ R84, R77, R80 ;  /* 0x000000504d543220 */ /* 0x000fe20000410000 */
[C---:B------:R-:W-:Y:S01]  /*2820*/  @P5 SHF.L.U32 R93, R81.reuse, 0x10, RZ ;  /* 0x00000010515d5819 */ /* 0x040fe200000006ff */
[C---:B------:R-:W-:Y:S01]  /*2830*/  FMUL.FTZ R77, R164.reuse, R225 ;  /* 0x000000e1a44d7220 */ /* 0x040fe20000410000 */
[----:B------:R-:W-:Y:S01]  /*2840*/  @P6 PRMT R92, R81, 0x7632, R92 ;  /* 0x00007632515c6816 */ /* 0x000fe2000000005c */
[----:B------:R-:W-:Y:S01]  /*2850*/  FMUL.FTZ R81, R164, R219 ;  /* 0x000000dba4517220 */ /* 0x000fe20000410000 */
[----:B------:R-:W-:Y:S01]  /*2860*/  FMUL.FTZ R88, R78, UR4 ;  /* 0x000000044e587c20 */ /* 0x000fe20008410000 */
[-C--:B------:R-:W-:Y:S01]  /*2870*/  FMUL.FTZ R78, R77, R186.reuse ;  /* 0x000000ba4d4e7220 */ /* 0x080fe20000410000 */
[----:B------:R-:W-:Y:S01]  /*2880*/  @P5 SHF.L.U32 R95, R53, 0x10, RZ ;  /* 0x00000010355f5819 */ /* 0x000fe200000006ff */
[-C--:B------:R-:W-:Y:S01]  /*2890*/  FMUL.FTZ R86, R81, R186.reuse ;  /* 0x000000ba51567220 */ /* 0x080fe20000410000 */
[----:B------:R-:W-:Y:S01]  /*28a0*/  @P6 SHF.L.U32 R207, R149, 0x10, RZ ;  /* 0x0000001095cf6819 */ /* 0x000fe200000006ff */
[----:B------:R-:W-:Y:S01]  /*28b0*/  FMUL.FTZ R78, R78, UR4 ;  /* 0x000000044e4e7c20 */ /* 0x000fe20008410000 */
[----:B------:R-:W-:Y:S01]  /*28c0*/  @P6 SHF.L.U32 R205, R92, 0x10, RZ ;  /* 0x000000105ccd6819 */ /* 0x000fe200000006ff */
[----:B------:R-:W-:Y:S01]  /*28d0*/  FMUL.FTZ R86, R86, UR4 ;  /* 0x0000000456567c20 */ /* 0x000fe20008410000 */
[----:B------:R-:W-:Y:S01]  /*28e0*/  CS2R R184, SRZ ;  /* 0x0000000000b87805 */ /* 0x000fe2000001ff00 */
[----:B------:R-:W-:Y:S01]  /*28f0*/  HFMA2 R87, -RZ, RZ, 0, 0 ;  /* 0x00000000ff577431 */ /* 0x000fe200000001ff */
[----:B------:R-:W-:Y:S01]  /*2900*/  MOV R80, RZ ;  /* 0x000000ff00507202 */ /* 0x000fe20000000f00 */
[C---:B------:R-:W-:Y:S01]  /*2910*/  @P5 FMUL.FTZ R185, R78.reuse, R93 ;  /* 0x0000005d4eb95220 */ /* 0x040fe20000410000 */
[----:B------:R-:W-:Y:S01]  /*2920*/  @P5 FMUL.FTZ R87, R78, R95 ;  /* 0x0000005f4e575220 */ /* 0x000fe20000410000 */
[C---:B------:R-:W-:Y:S01]  /*2930*/  @P6 FMUL.FTZ R184, R86.reuse, R205 ;  /* 0x000000cd56b86220 */ /* 0x040fe20000410000 */
[----:B------:R-:W-:Y:S01]  /*2940*/  @P6 FMUL.FTZ R80, R86, R207 ;  /* 0x000000cf56506220 */ /* 0x000fe20000410000 */
[-CC-:B------:R-:W-:Y:S01]  /*2950*/  FFMA.FTZ R217, R217, R203.reuse, R204.reuse ;  /* 0x000000cbd9d97223 */ /* 0x180fe200000100cc */
[----:B------:R-:W-:Y:S01]  /*2960*/  LOP3.LUT P6, RZ, R101, 0xff, RZ, 0xc0, !PT ;  /* 0x000000ff65ff7812 */ /* 0x000fe200078cc0ff */
[--C-:B------:R-:W-:Y:S01]  /*2970*/  FFMA.FTZ R213, R213, R203, R204.reuse ;  /* 0x000000cbd5d57223 */ /* 0x100fe200000100cc */
[----:B------:R-:W-:Y:S01]  /*2980*/  LOP3.LUT P5, RZ, R101, 0xff00, RZ, 0xc0, !PT ;  /* 0x0000ff0065ff7812 */ /* 0x000fe200078ac0ff */
[----:B------:R-:W-:Y:S01]  /*2990*/  FADD.FTZ R217, R212, -R217 ;  /* 0x800000d9d4d97221 */ /* 0x000fe20000010000 */
[----:B------:R-:W-:Y:S01]  /*29a0*/  @P4 SHF.L.U32 R85, R85, 0x10, RZ ;  /* 0x0000001055554819 */ /* 0x000fe200000006ff */
[----:B------:R-:W-:Y:S01]  /*29b0*/  FADD.FTZ R213, R208, -R213 ;  /* 0x800000d5d0d57221 */ /* 0x000fe20000010000 */
[----:B------:R-:W-:Y:S01]  /*29c0*/  @P4 SHF.L.U32 R89, R148, 0x10, RZ ;  /* 0x0000001094594819 */ /* 0x000fe200000006ff */
[----:B------:R-:W-:Y:S01]  /*29d0*/  FMUL.FTZ R217, R164, R217 ;  /* 0x000000d9a4d97220 */ /* 0x000fe20000410000 */
[----:B------:R-:W-:Y:S01]  /*29e0*/  ISETP.GE.U32.AND P3, PT, R100, RZ, PT ;  /* 0x000000ff6400720c */ /* 0x000fe20003f66070 */
[C---:B------:R-:W-:Y:S01]  /*29f0*/  @P4 FMUL.FTZ R182, R88.reuse, R85 ;  /* 0x0000005558b64220 */ /* 0x040fe20000410000 */
[----:B------:R-:W-:Y:S01]  /*2a00*/  MOV R85, RZ ;  /* 0x000000ff00557202 */ /* 0x000fe20000000f00 */
[-CC-:B------:R-:W-:Y:S01]  /*2a10*/  FFMA.FTZ R215, R215, R203.reuse, R204.reuse ;  /* 0x000000cbd7d77223 */ /* 0x180fe200000100cc */
[----:B------:R-:W-:Y:S01]  /*2a20*/  FFMA.FTZ R211, R211, R203, R204 ;  /* 0x000000cbd3d37223 */ /* 0x000fe200000100cc */
[----:B------:R-:W-:Y:S01]  /*2a30*/  @P4 FMUL.FTZ R85, R88, R89 ;  /* 0x0000005958554220 */ /* 0x000fe20000410000 */
[C---:B------:R-:W-:Y:S01]  /*2a40*/  ISETP.GE.U32.AND.EX P3, PT, R101.reuse, 0x1000000, PT, P3 ;  /* 0x010000006500780c */ /* 0x040fe20003f66130 */
[----:B------:R-:W-:Y:S01]  /*2a50*/  FMUL.FTZ R213, R164, R213 ;  /* 0x000000d5a4d57220 */ /* 0x000fe20000410000 */
[----:B------:R-:W-:Y:S01]  /*2a60*/  LOP3.LUT P4, RZ, R101, 0xff0000, RZ, 0xc0, !PT ;  /* 0x00ff000065ff7812 */ /* 0x000fe2000788c0ff */
[-C--:B------:R-:W-:Y:S01]  /*2a70*/  FMUL.FTZ R78, R217, R186.reuse ;  /* 0x000000bad94e7220 */ /* 0x080fe20000410000 */
[----:B------:R-:W-:Y:S01]  /*2a80*/  FADD.FTZ R215, R210, -R215 ;  /* 0x800000d7d2d77221 */ /* 0x000fe20000010000 */
[----:B------:R-:W-:Y:S01]  /*2a90*/  FADD.FTZ R211, R206, -R211 ;  /* 0x800000d3ced37221 */ /* 0x000fe20000010000 */
[----:B------:R-:W-:Y:S01]  /*2aa0*/  @P6 SHF.L.U32 R89, R82, 0x10, RZ ;  /* 0x0000001052596819 */ /* 0x000fe200000006ff */
[----:B------:R-:W-:Y:S01]  /*2ab0*/  FMUL.FTZ R78, R78, UR4 ;  /* 0x000000044e4e7c20 */ /* 0x000fe20008410000 */
[----:B------:R-:W-:Y:S01]  /*2ac0*/  @P5 PRMT R88, R82, 0x7632, R88 ;  /* 0x0000763252585816 */ /* 0x000fe20000000058 */
[----:B------:R-:W-:Y:S01]  /*2ad0*/  FMUL.FTZ R82, R213, R186 ;  /* 0x000000bad5527220 */ /* 0x000fe20000410000 */
[----:B------:R-:W-:Y:S01]  /*2ae0*/  @P6 SHF.L.U32 R93, R54, 0x10, RZ ;  /* 0x00000010365d6819 */ /* 0x000fe200000006ff */
[C---:B------:R-:W-:Y:S01]  /*2af0*/  FMUL.FTZ R215, R164.reuse, R215 ;  /* 0x000000d7a4d77220 */ /* 0x040fe20000410000 */
[----:B------:R-:W-:Y:S01]  /*2b00*/  FMUL.FTZ R211, R164, R211 ;  /* 0x000000d3a4d37220 */ /* 0x000fe20000410000 */
[----:B------:R-:W-:-:S02]  /*2b10*/  CS2R R100, SRZ ;  /* 0x0000000000647805 */ /* 0x000fc4000001ff00 */
[----:B------:R-:W-:Y:S01]  /*2b20*/  @P5 SHF.L.U32 R95, R88, 0x10, RZ ;  /* 0x00000010585f5819 */ /* 0x000fe200000006ff */
[----:B------:R-:W-:Y:S02]  /*2b30*/  HFMA2 R86, -RZ, RZ, 0, 0 ;  /* 0x00000000ff567431 */ /* 0x000fe400000001ff */
[----:B------:R-:W-:Y:S01]  /*2b40*/  FMUL.FTZ R92, R82, UR4 ;  /* 0x00000004525c7c20 */ /* 0x000fe20008410000 */
[C---:B------:R-:W-:Y:S01]  /*2b50*/  @P6 FMUL.FTZ R101, R78.reuse, R89 ;  /* 0x000000594e656220 */ /* 0x040fe20000410000 */
[----:B------:R-:W-:Y:S01]  /*2b60*/  @P6 FMUL.FTZ R86, R78, R93 ;  /* 0x0000005d4e566220 */ /* 0x000fe20000410000 */
[-C--:B------:R-:W-:Y:S01]  /*2b70*/  FMUL.FTZ R78, R215, R186.reuse ;  /* 0x000000bad74e7220 */ /* 0x080fe20000410000 */
[----:B------:R-:W-:Y:S01]  /*2b80*/  FMUL.FTZ R82, R211, R186 ;  /* 0x000000bad3527220 */ /* 0x000fe20000410000 */
[----:B------:R-:W-:Y:S01]  /*2b90*/  @P3 PRMT R94, R83, 0x7632, R94 ;  /* 0x00007632535e3816 */ /* 0x000fe2000000005e */
[----:B------:R-:W-:Y:S01]  /*2ba0*/  @P5 FMUL.FTZ R100, R92, R95 ;  /* 0x0000005f5c645220 */ /* 0x000fe20000410000 */
[----:B------:R-:W-:Y:S01]  /*2bb0*/  @P5 SHF.L.U32 R93, R150, 0x10, RZ ;  /* 0x00000010965d5819 */ /* 0x000fe200000006ff */
[----:B------:R-:W-:Y:S01]  /*2bc0*/  FMUL.FTZ R78, R78, UR4 ;  /* 0x000000044e4e7c20 */ /* 0x000fe20008410000 */
[----:B------:R-:W-:Y:S01]  /*2bd0*/  @P4 SHF.L.U32 R95, R55, 0x10, RZ ;  /* 0x00000010375f4819 */ /* 0x000fe200000006ff */
[----:B------:R-:W-:Y:S01]  /*2be0*/  FMUL.FTZ R82, R82, UR4 ;  /* 0x0000000452527c20 */ /* 0x000fe20008410000 */
[----:B------:R-:W-:-:S02]  /*2bf0*/  @P3 SHF.L.U32 R219, R151, 0x10, RZ ;  /* 0x0000001097db3819 */ /* 0x000fc400000006ff */
[----:B------:R-:W-:Y:S02]  /*2c00*/  CS2R R88, SRZ ;  /* 0x0000000000587805 */ /* 0x000fe4000001ff00 */
[----:B------:R-:W-:Y:S01]  /*2c10*/  @P4 SHF.L.U32 R207, R83, 0x10, RZ ;  /* 0x0000001053cf4819 */ /* 0x000fe200000006ff */
[----:B------:R-:W-:Y:S01]  /*2c20*/  @P4 FMUL.FTZ R88, R78, R95 ;  /* 0x0000005f4e584220 */ /* 0x000fe20000410000 */
[----:B------:R-:W-:Y:S01]  /*2c30*/  MOV R83, RZ ;  /* 0x000000ff00537202 */ /* 0x000fe20000000f00 */
[----:B------:R-:W-:Y:S01]  /*2c40*/  @P5 FMUL.FTZ R83, R92, R93 ;  /* 0x0000005d5c535220 */ /* 0x000fe20000410000 */
[----:B------:R-:W-:Y:S01]  /*2c50*/  @P3 SHF.L.U32 R209, R94, 0x10, RZ ;  /* 0x000000105ed13819 */ /* 0x000fe200000006ff */
[C---:B------:R-:W-:Y:S01]  /*2c60*/  @P3 FMUL.FTZ R89, R82.reuse, R219 ;  /* 0x000000db52593220 */ /* 0x040fe20000410000 */
[----:B------:R-:W-:Y:S01]  /*2c70*/  MOV R206, RZ ;  /* 0x000000ff00ce7202 */ /* 0x000fe20000000f00 */
[----:B------:R-:W-:Y:S01]  /*2c80*/  HFMA2 R205, -RZ, RZ, 0, 0 ;  /* 0x00000000ffcd7431 */ /* 0x000fe200000001ff */
[----:B------:R-:W-:Y:S01]  /*2c90*/  F2FP.BF16.F32.PACK_AB R77, R81, R77 ;  /* 0x0000004d514d723e */ /* 0x000fe200000010ff */
[----:B------:R-:W-:Y:S01]  /*2ca0*/  @P3 FMUL.FTZ R206, R82, R209 ;  /* 0x000000d152ce3220 */ /* 0x000fe20000410000 */
[----:B------:R-:W-:Y:S01]  /*2cb0*/  @P4 FMUL.FTZ R205, R78, R207 ;  /* 0x000000cf4ecd4220 */ /* 0x000fe20000410000 */
[----:B------:R-:W-:-:S02]  /*2cc0*/  F2FP.BF16.F32.PACK_AB R76, R76, R79 ;  /* 0x0000004f4c4c723e */ /* 0x000fc400000010ff */
[----:B------:R-:W-:Y:S02]  /*2cd0*/  F2FP.BF16.F32.PACK_AB R82, R83, R86 ;  /* 0x000000565352723e */ /* 0x000fe400000010ff */
[----:B------:R-:W-:Y:S02]  /*2ce0*/  F2FP.BF16.F32.PACK_AB R81, R80, R87 ;  /* 0x000000575051723e */ /* 0x000fe400000010ff */
[----:B------:R-:W-:Y:S02]  /*2cf0*/  F2FP.BF16.F32.PACK_AB R78, R213, R217 ;  /* 0x000000d9d54e723e */ /* 0x000fe400000010ff */
[----:B------:R-:W-:Y:S02]  /*2d00*/  F2FP.BF16.F32.PACK_AB R79, R211, R215 ;  /* 0x000000d7d34f723e */ /* 0x000fe400000010ff */
[----:B------:R-:W-:Y:S02]  /*2d10*/  F2FP.BF16.F32.PACK_AB R80, R85, R84 ;  /* 0x000000545550723e */ /* 0x000fe400000010ff */
[----:B------:R-:W-:-:S07]  /*2d20*/  F2FP.BF16.F32.PACK_AB R83, R89, R88 ;  /* 0x000000585953723e */ /* 0x000fce00000010ff */
.L_x_736:
        /* <DEDUP_REMOVED lines=10> */
[----:B------:R-:W-:Y:S01]  /*2dd0*/  LOP3.LUT P3, RZ, R98, 0xff, RZ, 0xc0, !PT ;  /* 0x000000ff62ff7812 */ /* 0x000fe2000786c0ff */
[-CC-:B------:R-:W-:Y:S01]  /*2de0*/  FFMA.FTZ R194, R194, R203.reuse, R204.reuse ;  /* 0x000000cbc2c27223 */ /* 0x180fe200000100cc */
[----:B------:R-:W-:Y:S01]  /*2df0*/  LOP3.LUT P4, RZ, R98, 0xff00, RZ, 0xc0, !PT ;  /* 0x0000ff0062ff7812 */ /* 0x000fe2000788c0ff */
[----:B0-----:R-:W-:Y:S01]  /*2e00*/  FADD.FTZ R79, R202, -R201 ;  /* 0x800000c9ca4f7221 */ /* 0x001fe20000010000 */
[----:B------:R-:W-:Y:S01]  /*2e10*/  LOP3.LUT P5, RZ, R98, 0xff0000, RZ, 0xc0, !PT ;  /* 0x00ff000062ff7812 */ /* 0x000fe200078ac0ff */
[--C-:B------:R-:W-:Y:S01]  /*2e20*/  FFMA.FTZ R92, R192, R203, R204.reuse ;  /* 0x000000cbc05c7223 */ /* 0x100fe200000100cc */
[----:B------:R-:W-:Y:S01]  /*2e30*/  LOP3.LUT P6, RZ, R98, 0xff000000, RZ, 0xc0, !PT ;  /* 0xff00000062ff7812 */ /* 0x000fe200078cc0ff */
[----:B------:R-:W-:Y:S01]  /*2e40*/  FMUL.FTZ R79, R164, R79 ;  /* 0x0000004fa44f7220 */ /* 0x000fe20000410000 */
[----:B------:R-:W-:Y:S01]  /*2e50*/  FFMA.FTZ R197, R197, R203, R204 ;  /* 0x000000cbc5c57223 */ /* 0x000fe200000100cc */
[----:B------:R-:W-:Y:S01]  /*2e60*/  FADD.FTZ R199, R199, -R194 ;  /* 0x800000c2c7c77221 */ /* 0x000fe20000010000 */
[----:B------:R-:W-:Y:S01]  /*2e70*/  MOV R80, RZ ;  /* 0x000000ff00507202 */ /* 0x000fe20000000f00 */
[----:B------:R-:W-:Y:S01]  /*2e80*/  FMUL.FTZ R77, R79, R186 ;  /* 0x000000ba4f4d7220 */ /* 0x000fe20000410000 */
[----:B------:R-:W-:Y:S01]  /*2e90*/  FADD.FTZ R197, R200, -R197 ;  /* 0x800000c5c8c57221 */ /* 0x000fe20000010000 */
[----:B------:R-:W-:Y:S01]  /*2ea0*/  @P3 SHF.L.U32 R81, R56, 0x10, RZ ;  /* 0x0000001038513819 */ /* 0x000fe200000006ff */
[----:B------:R-:W-:Y:S01]  /*2eb0*/  FMUL.FTZ R76, R164, R199 ;  /* 0x000000c7a44c7220 */ /* 0x000fe20000410000 */
[----:B------:R-:W-:Y:S01]  /*2ec0*/  FMUL.FTZ R83, R77, UR4 ;  /* 0x000000044d537c20 */ /* 0x000fe20008410000 */
[----:B------:R-:W-:Y:S01]  /*2ed0*/  FADD.FTZ R77, R195, -R92 ;  /* 0x8000005cc34d7221 */ /* 0x000fe20000010000 */
[----:B-----5:R-:W-:Y:S01]  /*2ee0*/  @P3 SHF.L.U32 R78, R84, 0x10, RZ ;  /* 0x00000010544e3819 */ /* 0x020fe200000006ff */
[----:B------:R-:W-:Y:S01]  /*2ef0*/  FMUL.FTZ R197, R164, R197 ;  /* 0x000000c5a4c57220 */ /* 0x000fe20000410000 */
[----:B------:R-:W-:Y:S01]  /*2f00*/  @P4 PRMT R84, R84, 0x7632, R84 ;  /* 0x0000763254544816 */ /* 0x000fe20000000054 */
[----:B------:R-:W-:Y:S01]  /*2f10*/  FMUL.FTZ R199, R164, R77 ;  /* 0x0000004da4c77220 */ /* 0x000fe20000410000 */
[----:B------:R-:W-:Y:S01]  /*2f20*/  @P3 FMUL.FTZ R80, R83, R81 ;  /* 0x0000005153503220 */ /* 0x000fe20000410000 */
[----:B------:R-:W-:-:S02]  /*2f30*/  HFMA2 R181, -RZ, RZ, 0, 0 ;  /* 0x00000000ffb57431 */ /* 0x000fc400000001ff */
[----:B------:R-:W-:Y:S01]  /*2f40*/  FMUL.FTZ R82, R76, R186 ;  /* 0x000000ba4c527220 */ /* 0x000fe20000410000 */
[----:B------:R-:W-:Y:S01]  /*2f50*/  @P5 SHF.L.U32 R81, R85, 0x10, RZ ;  /* 0x0000001055515819 */ /* 0x000fe200000006ff */
[----:B------:R-:W-:Y:S01]  /*2f60*/  @P3 FMUL.FTZ R181, R83, R78 ;  /* 0x0000004e53b53220 */ /* 0x000fe20000410000 */
[----:B------:R-:W-:Y:S01]  /*2f70*/  @P6 PRMT R92, R85, 0x7632, R92 ;  /* 0x00007632555c6816 */ /* 0x000fe2000000005c */
[-C--:B------:R-:W-:Y:S01]  /*2f80*/  FMUL.FTZ R85, R199, R186.reuse ;  /* 0x000000bac7557220 */ /* 0x080fe20000410000 */
[----:B------:R-:W-:Y:S01]  /*2f90*/  FMUL.FTZ R78, R197, R186 ;  /* 0x000000bac54e7220 */ /* 0x000fe20000410000 */
[----:B------:R-:W-:Y:S01]  /*2fa0*/  @P4 SHF.L.U32 R84, R84, 0x10, RZ ;  /* 0x0000001054544819 */ /* 0x000fe200000006ff */
[----:B------:R-:W-:Y:S01]  /*2fb0*/  FMUL.FTZ R95, R82, UR4 ;  /* 0x00000004525f7c20 */ /* 0x000fe20008410000 */
[----:B------:R-:W-:Y:S01]  /*2fc0*/  @P6 SHF.L.U32 R94, R145, 0x10, RZ ;  /* 0x00000010915e6819 */ /* 0x000fe200000006ff */
[----:B------:R-:W-:Y:S01]  /*2fd0*/  FMUL.FTZ R85, R85, UR4 ;  /* 0x0000000455557c20 */ /* 0x000fe20008410000 */
[----:B------:R-:W-:Y:S01]  /*2fe0*/  @P6 SHF.L.U32 R92, R92, 0x10, RZ ;  /* 0x000000105c5c6819 */ /* 0x000fe200000006ff */
[----:B------:R-:W-:Y:S01]  /*2ff0*/  FMUL.FTZ R78, R78, UR4 ;  /* 0x000000044e4e7c20 */ /* 0x000fe20008410000 */
[----:B------:R-:W-:Y:S01]  /*3000*/  @P5 SHF.L.U32 R82, R57, 0x10, RZ ;  /* 0x0000001039525819 */ /* 0x000fe200000006ff */
[----:B------:R-:W-:Y:S01]  /*3010*/  HFMA2 R192, -RZ, RZ, 0, 0 ;  /* 0x00000000ffc07431 */ /* 0x000fe200000001ff */
[----:B------:R-:W-:Y:S01]  /*3020*/  CS2R R194, SRZ ;  /* 0x0000000000c27805 */ /* 0x000fe2000001ff00 */
[----:B------:R-:W-:Y:S01]  /*3030*/  @P4 FMUL.FTZ R192, R95, R84 ;  /* 0x000000545fc04220 */ /* 0x000fe20000410000 */
[----:B------:R-:W-:Y:S01]  /*3040*/  MOV R93, RZ ;  /* 0x000000ff005d7202 */ /* 0x000fe20000000f00 */
[----:B------:R-:W-:-:S02]  /*3050*/  HFMA2 R84, -RZ, RZ, 0, 0 ;  /* 0x00000000ff547431 */ /* 0x000fc400000001ff */
[C---:B------:R-:W-:Y:S01]  /*3060*/  @P6 FMUL.FTZ R194, R85.reuse, R92 ;  /* 0x0000005c55c26220 */ /* 0x040fe20000410000 */
[----:B------:R-:W-:Y:S01]  /*3070*/  @P6 FMUL.FTZ R93, R85, R94 ;  /* 0x0000005e555d6220 */ /* 0x000fe20000410000 */
[C---:B------:R-:W-:Y:S01]  /*3080*/  @P5 FMUL.FTZ R195, R78.reuse, R81 ;  /* 0x000000514ec35220 */ /* 0x040fe20000410000 */
[----:B------:R-:W-:Y:S01]  /*3090*/  @P5 FMUL.FTZ R84, R78, R82 ;  /* 0x000000524e545220 */ /* 0x000fe20000410000 */
[----:B------:R-:W-:Y:S01]  /*30a0*/  LOP3.LUT P6, RZ, R99, 0xff, RZ, 0xc0, !PT ;  /* 0x000000ff63ff7812 */ /* 0x000fe200078cc0ff */
[-CC-:B------:R-:W-:Y:S01]  /*30b0*/  FFMA.FTZ R193, R193, R203.reuse, R204.reuse ;  /* 0x000000cbc1c17223 */ /* 0x180fe200000100cc */
[----:B------:R-:W-:Y:S01]  /*30c0*/  @P4 SHF.L.U32 R77, R144, 0x10, RZ ;  /* 0x00000010904d4819 */ /* 0x000fe200000006ff */
[----:B------:R-:W-:Y:S01]  /*30d0*/  FFMA.FTZ R190, R190, R203, R204 ;  /* 0x000000cbbebe7223 */ /* 0x000fe200000100cc */
[----:B------:R-:W-:Y:S01]  /*30e0*/  LOP3.LUT P5, RZ, R99, 0xff00, RZ, 0xc0, !PT ;  /* 0x0000ff0063ff7812 */ /* 0x000fe200078ac0ff */
[----:B------:R-:W-:Y:S01]  /*30f0*/  FADD.FTZ R193, R198, -R193 ;  /* 0x800000c1c6c17221 */ /* 0x000fe20000010000 */
[----:B------:R-:W-:Y:S01]  /*3100*/  ISETP.GE.U32.AND P3, PT, R98, RZ, PT ;  /* 0x000000ff6200720c */ /* 0x000fe20003f66070 */
[----:B------:R-:W-:Y:S01]  /*3110*/  FADD.FTZ R191, R191, -R190 ;  /* 0x800000bebfbf7221 */ /* 0x000fe20000010000 */
[----:B------:R-:W-:Y:S01]  /*3120*/  MOV R83, RZ ;  /* 0x000000ff00537202 */ /* 0x000fe20000000f00 */
[----:B------:R-:W-:Y:S01]  /*3130*/  @P4 FMUL.FTZ R83, R95, R77 ;  /* 0x0000004d5f534220 */ /* 0x000fe20000410000 */
[C---:B------:R-:W-:Y:S01]  /*3140*/  LOP3.LUT P4, RZ, R99.reuse, 0xff0000, RZ, 0xc0, !PT ;  /* 0x00ff000063ff7812 */ /* 0x040fe2000788c0ff */
[----:B------:R-:W-:Y:S01]  /*3150*/  FMUL.FTZ R193, R164, R193 ;  /* 0x000000c1a4c17220 */ /* 0x000fe20000410000 */
[----:B------:R-:W-:Y:S01]  /*3160*/  ISETP.GE.U32.AND.EX P3, PT, R99, 0x1000000, PT, P3 ;  /* 0x010000006300780c */ /* 0x000fe20003f66130 */
[-CC-:B------:R-:W-:Y:S01]  /*3170*/  FFMA.FTZ R189, R189, R203.reuse, R204.reuse ;  /* 0x000000cbbdbd7223 */ /* 0x180fe200000100cc */
[----:B------:R-:W-:Y:S01]  /*3180*/  FFMA.FTZ R188, R188, R203, R204 ;  /* 0x000000cbbcbc7223 */ /* 0x000fe200000100cc */
[----:B------:R-:W-:Y:S01]  /*3190*/  FMUL.FTZ R191, R164, R191 ;  /* 0x000000bfa4bf7220 */ /* 0x000fe20000410000 */
[-C--:B------:R-:W-:Y:S01]  /*31a0*/  FMUL.FTZ R77, R193, R186.reuse ;  /* 0x000000bac14d7220 */ /* 0x080fe20000410000 */
[----:B------:R-:W-:Y:S01]  /*31b0*/  FADD.FTZ R189, R196, -R189 ;  /* 0x800000bdc4bd7221 */ /* 0x000fe20000010000 */
[----:B------:R-:W-:Y:S01]  /*31c0*/  FADD.FTZ R95, R187, -R188 ;  /* 0x800000bcbb5f7221 */ /* 0x000fe20000010000 */
[C---:B------:R-:W-:Y:S01]  /*31d0*/  @P6 SHF.L.U32 R78, R86.reuse, 0x10, RZ ;  /* 0x00000010564e6819 */ /* 0x040fe200000006ff */
[----:B------:R-:W-:Y:S01]  /*31e0*/  FMUL.FTZ R85, R191, R186 ;  /* 0x000000babf557220 */ /* 0x000fe20000410000 */
[----:B------:R-:W-:Y:S01]  /*31f0*/  @P5 PRMT R86, R86, 0x7632, R86 ;  /* 0x0000763256565816 */ /* 0x000fe20000000056 */
[----:B------:R-:W-:Y:S01]  /*3200*/  FMUL.FTZ R77, R77, UR4 ;  /* 0x000000044d4d7c20 */ /* 0x000fe20008410000 */
[----:B------:R-:W-:Y:S01]  /*3210*/  @P6 SHF.L.U32 R81, R58, 0x10, RZ ;  /* 0x000000103a516819 */ /* 0x000fe200000006ff */
[C---:B------:R-:W-:Y:S01]  /*3220*/  FMUL.FTZ R189, R164.reuse, R189 ;  /* 0x000000bda4bd7220 */ /* 0x040fe20000410000 */
[----:B------:R-:W-:Y:S01]  /*3230*/  FMUL.FTZ R198, R164, R95 ;  /* 0x0000005fa4c67220 */ /* 0x000fe20000410000 */
[----:B------:R-:W-:-:S02]  /*3240*/  CS2R R98, SRZ ;  /* 0x0000000000627805 */ /* 0x000fc4000001ff00 */
[----:B------:R-:W-:Y:S01]  /*3250*/  @P5 SHF.L.U32 R86, R86, 0x10, RZ ;  /* 0x0000001056565819 */ /* 0x000fe200000006ff */
[----:B------:R-:W-:Y:S01]  /*3260*/  FMUL.FTZ R196, R85, UR4 ;  /* 0x0000000455c47c20 */ /* 0x000fe20008410000 */
[C---:B------:R-:W-:Y:S01]  /*3270*/  @P4 IMAD.U32 R92, R87.reuse, 0x10000, RZ ;  /* 0x00010000575c4824 */ /* 0x040fe200078e00ff */
[----:B------:R-:W-:Y:S01]  /*3280*/  @P3 PRMT R94, R87, 0x7632, R94 ;  /* 0x00007632575e3816 */ /* 0x000fe2000000005e */
[----:B------:R-:W-:Y:S01]  /*3290*/  @P6 FMUL.FTZ R99, R77, R78 ;  /* 0x0000004e4d636220 */ /* 0x000fe20000410000 */
[----:B------:R-:W-:Y:S02]  /*32a0*/  HFMA2 R82, -RZ, RZ, 0, 0 ;  /* 0x00000000ff527431 */ /* 0x000fe400000001ff */
[-C--:B------:R-:W-:Y:S01]  /*32b0*/  FMUL.FTZ R78, R189, R186.reuse ;  /* 0x000000babd4e7220 */ /* 0x080fe20000410000 */
[----:B------:R-:W-:Y:S01]  /*32c0*/  FMUL.FTZ R87, R198, R186 ;  /* 0x000000bac6577220 */ /* 0x000fe20000410000 */
[----:B------:R-:W-:Y:S01]  /*32d0*/  @P6 FMUL.FTZ R82, R77, R81 ;  /* 0x000000514d526220 */ /* 0x000fe20000410000 */
[----:B------:R-:W-:Y:S01]  /*32e0*/  @P5 FMUL.FTZ R98, R196, R86 ;  /* 0x00000056c4625220 */ /* 0x000fe20000410000 */
[----:B------:R-:W-:Y:S01]  /*32f0*/  @P5 SHF.L.U32 R77, R146, 0x10, RZ ;  /* 0x00000010924d5819 */ /* 0x000fe200000006ff */
[----:B------:R-:W-:Y:S01]  /*3300*/  FMUL.FTZ R201, R78, UR4 ;  /* 0x000000044ec97c20 */ /* 0x000fe20008410000 */
[----:B------:R-:W-:Y:S01]  /*3310*/  @P4 SHF.L.U32 R86, R59, 0x10, RZ ;  /* 0x000000103b564819 */ /* 0x000fe200000006ff */
[----:B------:R-:W-:Y:S01]  /*3320*/  FMUL.FTZ R87, R87, UR4 ;  /* 0x0000000457577c20 */ /* 0x000fe20008410000 */
[----:B------:R-:W-:Y:S01]  /*3330*/  @P3 SHF.L.U32 R95, R147, 0x10, RZ ;  /* 0x00000010935f3819 */ /* 0x000fe200000006ff */
[----:B------:R-:W-:Y:S01]  /*3340*/  HFMA2 R187, -RZ, RZ, 0, 0 ;  /* 0x00000000ffbb7431 */ /* 0x000fe200000001ff */
[----:B------:R-:W-:Y:S01]  /*3350*/  MOV R81, RZ ;  /* 0x000000ff00517202 */ /* 0x000fe20000000f00 */
[----:B------:R-:W-:Y:S01]  /*3360*/  @P5 FMUL.FTZ R81, R196, R77 ;  /* 0x0000004dc4515220 */ /* 0x000fe20000410000 */
        /* <DEDUP_REMOVED lines=11> */
[----:B------:R-:W-:Y:S02]  /*3420*/  F2FP.BF16.F32.PACK_AB R78, R191, R193 ;  /* 0x000000c1bf4e723e */ /* 0x000fe400000010ff */
[----:B------:R-:W-:Y:S02]  /*3430*/  F2FP.BF16.F32.PACK_AB R77, R199, R197 ;  /* 0x000000c5c74d723e */ /* 0x000fe400000010ff */
[----:B------:R-:W-:Y:S02]  /*3440*/  F2FP.BF16.F32.PACK_AB R79, R198, R189 ;  /* 0x000000bdc64f723e */ /* 0x000fe400000010ff */
[----:B------:R-:W-:Y:S02]  /*3450*/  F2FP.BF16.F32.PACK_AB R81, R93, R84 ;  /* 0x000000545d51723e */ /* 0x000fe400000010ff */
[----:B------:R-:W-:Y:S01]  /*3460*/  F2FP.BF16.F32.PACK_AB R83, R190, R85 ;  /* 0x00000055be53723e */ /* 0x000fe200000010ff */
[----:B------:R-:W-:Y:S06]  /*3470*/  BRA `(.L_x_738) ;  /* 0x00000004009c7947 */ /* 0x000fec0003800000 */
.L_x_737:
[-CC-:B------:R-:W-:Y:S01]  /*3480*/  FFMA.FTZ R201, R201, R203.reuse, R204.reuse ;  /* 0x000000cbc9c97223 */ /* 0x180fe200000100cc */
[C---:B------:R-:W-:Y:S01]  /*3490*/  LOP3.LUT P3, RZ, R98.reuse, 0xff, RZ, 0xc0, !PT ;  /* 0x000000ff62ff7812 */ /* 0x040fe2000786c0ff */
[-CC-:B------:R-:W-:Y:S01]  /*34a0*/  FFMA.FTZ R197, R197, R203.reuse, R204.reuse ;  /* 0x000000cbc5c57223 */ /* 0x180fe200000100cc */
[----:B------:R-:W-:Y:S01]  /*34b0*/  LOP3.LUT P4, RZ, R98, 0xff00, RZ, 0xc0, !PT ;  /* 0x0000ff0062ff7812 */ /* 0x000fe2000788c0ff */
[----:B------:R-:W-:Y:S01]  /*34c0*/  FADD.FTZ R201, R202, -R201 ;  /* 0x800000c9cac97221 */ /* 0x000fe20000010000 */
[----:B------:R-:W-:Y:S01]  /*34d0*/  FFMA.FTZ R194, R194, R203, R204 ;  /* 0x000000cbc2c27223 */ /* 0x000fe200000100cc */
[----:B------:R-:W-:Y:S01]  /*34e0*/  LOP3.LUT P5, RZ, R98, 0xff0000, RZ, 0xc0, !PT ;  /* 0x00ff000062ff7812 */ /* 0x000fe200078ac0ff */
[----:B------:R-:W-:Y:S01]  /*34f0*/  FADD.FTZ R197, R200, -R197 ;  /* 0x800000c5c8c57221 */ /* 0x000fe20000010000 */
[----:B0-----:R-:W-:Y:S01]  /*3500*/  FMUL.FTZ R81, R164, R201 ;  /* 0x000000c9a4517220 */ /* 0x001fe20000410000 */
[----:B------:R-:W-:Y:S01]  /*3510*/  LOP3.LUT P6, RZ, R98, 0xff000000, RZ, 0xc0, !PT ;  /* 0xff00000062ff7812 */ /* 0x000fe200078cc0ff */
[----:B------:R-:W-:Y:S01]  /*3520*/  FADD.FTZ R199, R199, -R194 ;  /* 0x800000c2c7c77221 */ /* 0x000fe20000010000 */
[----:B------:R-:W-:-:S02]  /*3530*/  HFMA2 R181, -RZ, RZ, 0, 0 ;  /* 0x00000000ffb57431 */ /* 0x000fc400000001ff */
[----:B------:R-:W-:Y:S01]  /*3540*/  FMUL.FTZ R81, R186, R81 ;  /* 0x00000051ba517220 */ /* 0x000fe20000410000 */
[----:B------:R-:W-:Y:S01]  /*3550*/  MOV R80, RZ ;  /* 0x000000ff00507202 */ /* 0x000fe20000000f00 */
[----:B------:R-:W-:Y:S01]  /*3560*/  FFMA.FTZ R194, R192, R203, R204 ;  /* 0x000000cbc0c27223 */ /* 0x000fe200000100cc */
[C---:B-----5:R-:W-:Y:S01]  /*3570*/  @P3 SHF.L.U32 R94, R84.reuse, 0x10, RZ ;  /* 0x00000010545e3819 */ /* 0x060fe200000006ff */
[----:B------:R-:W-:Y:S01]  /*3580*/  FMUL.FTZ R81, R81, UR4 ;  /* 0x0000000451517c20 */ /* 0x000fe20008410000 */
[----:B------:R-:W-:Y:S01]  /*3590*/  @P4 PRMT R83, R84, 0x7632, R83 ;  /* 0x0000763254534816 */ /* 0x000fe20000000053 */
[----:B------:R-:W-:Y:S01]  /*35a0*/  FMUL.FTZ R199, R164, R199 ;  /* 0x000000c7a4c77220 */ /* 0x000fe20000410000 */
[----:B------:R-:W-:Y:S01]  /*35b0*/  @P3 SHF.L.U32 R84, R56, 0x10, RZ ;  /* 0x0000001038543819 */ /* 0x000fe200000006ff */
[----:B------:R-:W-:Y:S01]  /*35c0*/  @P3 FMUL.FTZ R181, R94, R81 ;  /* 0x000000515eb53220 */ /* 0x000fe20000410000 */
[----:B------:R-:W-:Y:S01]  /*35d0*/  FADD.FTZ R95, R195, -R194 ;  /* 0x800000c2c35f7221 */ /* 0x000fe20000010000 */
[----:B------:R-:W-:Y:S01]  /*35e0*/  FMUL.FTZ R82, R186, R199 ;  /* 0x000000c7ba527220 */ /* 0x000fe20000410000 */
[----:B------:R-:W-:Y:S01]  /*35f0*/  @P5 SHF.L.U32 R94, R85, 0x10, RZ ;  /* 0x00000010555e5819 */ /* 0x000fe200000006ff */
[----:B------:R-:W-:Y:S01]  /*3600*/  @P3 FMUL.FTZ R80, R84, R81 ;  /* 0x0000005154503220 */ /* 0x000fe20000410000 */
[C---:B------:R-:W-:Y:S01]  /*3610*/  FMUL.FTZ R81, R164.reuse, R197 ;  /* 0x000000c5a4517220 */ /* 0x040fe20000410000 */
[----:B------:R-:W-:Y:S01]  /*3620*/  FMUL.FTZ R95, R164, R95 ;  /* 0x0000005fa45f7220 */ /* 0x000fe20000410000 */
[----:B------:R-:W-:Y:S01]  /*3630*/  @P5 SHF.L.U32 R200, R57, 0x10, RZ ;  /* 0x0000001039c85819 */ /* 0x000fe200000006ff */
[----:B------:R-:W-:Y:S01]  /*3640*/  FMUL.FTZ R92, R82, UR4 ;  /* 0x00000004525c7c20 */ /* 0x000fe20008410000 */
[----:B------:R-:W-:Y:S01]  /*3650*/  FMUL.FTZ R81, R186, R81 ;  /* 0x00000051ba517220 */ /* 0x000fe20000410000 */
[----:B------:R-:W-:-:S02]  /*3660*/  @P4 SHF.L.U32 R83, R83, 0x10, RZ ;  /* 0x0000001053534819 */ /* 0x000fc400000006ff */
[----:B------:R-:W-:Y:S02]  /*3670*/  CS2R R194, SRZ ;  /* 0x0000000000c27805 */ /* 0x000fe4000001ff00 */
[----:B------:R-:W-:Y:S01]  /*3680*/  @P6 PRMT R197, R85, 0x7632, R197 ;  /* 0x0000763255c56816 */ /* 0x000fe200000000c5 */
[----:B------:R-:W-:Y:S01]  /*3690*/  FMUL.FTZ R81, R81, UR4 ;  /* 0x0000000451517c20 */ /* 0x000fe20008410000 */
[----:B------:R-:W-:Y:S02]  /*36a0*/  HFMA2 R84, -RZ, RZ, 0, 0 ;  /* 0x00000000ff547431 */ /* 0x000fe400000001ff */
[----:B------:R-:W-:Y:S01]  /*36b0*/  FMUL.FTZ R82, R186, R95 ;  /* 0x0000005fba527220 */ /* 0x000fe20000410000 */
[----:B------:R-:W-:Y:S01]  /*36c0*/  @P4 SHF.L.U32 R85, R144, 0x10, RZ ;  /* 0x0000001090554819 */ /* 0x000fe200000006ff */
[-C--:B------:R-:W-:Y:S01]  /*36d0*/  @P5 FMUL.FTZ R195, R94, R81.reuse ;  /* 0x000000515ec35220 */ /* 0x080fe20000410000 */
[----:B------:R-:W-:Y:S01]  /*36e0*/  @P5 FMUL.FTZ R84, R200, R81 ;  /* 0x00000051c8545220 */ /* 0x000fe20000410000 */
[----:B------:R-:W-:Y:S01]  /*36f0*/  LOP3.LUT P5, RZ, R99, 0xff00, RZ, 0xc0, !PT ;  /* 0x0000ff0063ff7812 */ /* 0x000fe200078ac0ff */
[----:B------:R-:W-:Y:S01]  /*3700*/  HFMA2 R192, -RZ, RZ, 0, 0 ;  /* 0x00000000ffc07431 */ /* 0x000fe200000001ff */
[----:B------:R-:W-:Y:S01]  /*3710*/  @P6 SHF.L.U32 R95, R145, 0x10, RZ ;  /* 0x00000010915f6819 */ /* 0x000fe200000006ff */
[-C--:B------:R-:W-:Y:S01]  /*3720*/  @P4 FMUL.FTZ R192, R83, R92.reuse ;  /* 0x0000005c53c04220 */ /* 0x080fe20000410000 */
[----:B------:R-:W-:Y:S01]  /*3730*/  @P6 SHF.L.U32 R197, R197, 0x10, RZ ;  /* 0x00000010c5c56819 */ /* 0x000fe200000006ff */
[----:B------:R-:W-:Y:S01]  /*3740*/  FMUL.FTZ R82, R82, UR4 ;  /* 0x0000000452527c20 */ /* 0x000fe20008410000 */
[----:B------:R-:W-:Y:S01]  /*3750*/  ISETP.GE.U32.AND P3, PT, R98, RZ, PT ;  /* 0x000000ff6200720c */ /* 0x000fe20003f66070 */
[-CC-:B------:R-:W-:Y:S01]  /*3760*/  FFMA.FTZ R190, R190, R203.reuse, R204.reuse ;  /* 0x000000cbbebe7223 */ /* 0x180fe200000100cc */
[----:B------:R-:W-:Y:S01]  /*3770*/  MOV R83, RZ ;  /* 0x000000ff00537202 */ /* 0x000fe20000000f00 */
[----:B------:R-:W-:Y:S01]  /*3780*/  @P4 FMUL.FTZ R83, R85, R92 ;  /* 0x0000005c55534220 */ /* 0x000fe20000410000 */
[----:B------:R-:W-:Y:S01]  /*3790*/  MOV R93, RZ ;  /* 0x000000ff005d7202 */ /* 0x000fe20000000f00 */
[-C--:B------:R-:W-:Y:S01]  /*37a0*/  FFMA.FTZ R193, R193, R203.reuse, R204 ;  /* 0x000000cbc1c17223 */ /* 0x080fe200000100cc */
[----:B------:R-:W-:Y:S01]  /*37b0*/  LOP3.LUT P4, RZ, R99, 0xff0000, RZ, 0xc0, !PT ;  /* 0x00ff000063ff7812 */ /* 0x000fe2000788c0ff */
[-C--:B------:R-:W-:Y:S01]  /*37c0*/  @P6 FMUL.FTZ R194, R197, R82.reuse ;  /* 0x00000052c5c26220 */ /* 0x080fe20000410000 */
[----:B------:R-:W-:Y:S01]  /*37d0*/  ISETP.GE.U32.AND.EX P3, PT, R99, 0x1000000, PT, P3 ;  /* 0x010000006300780c */ /* 0x000fe20003f66130 */
[----:B------:R-:W-:Y:S01]  /*37e0*/  @P6 FMUL.FTZ R93, R95, R82 ;  /* 0x000000525f5d6220 */ /* 0x000fe20000410000 */
[----:B------:R-:W-:Y:S01]  /*37f0*/  FADD.FTZ R191, R191, -R190 ;  /* 0x800000bebfbf7221 */ /* 0x000fe20000010000 */
[----:B------:R-:W-:Y:S01]  /*3800*/  LOP3.LUT P6, RZ, R99, 0xff, RZ, 0xc0, !PT ;  /* 0x000000ff63ff7812 */ /* 0x000fe200078cc0ff */
[----:B------:R-:W-:Y:S01]  /*3810*/  FADD.FTZ R193, R198, -R193 ;  /* 0x800000c1c6c17221 */ /* 0x000fe20000010000 */
[--C-:B------:R-:W-:Y:S01]  /*3820*/  FFMA.FTZ R189, R189, R203, R204.reuse ;  /* 0x000000cbbdbd7223 */ /* 0x100fe200000100cc */
[----:B------:R-:W-:Y:S01]  /*3830*/  FMUL.FTZ R85, R164, R191 ;  /* 0x000000bfa4557220 */ /* 0x000fe20000410000 */
[----:B------:R-:W-:Y:S01]  /*3840*/  FFMA.FTZ R188, R188, R203, R204 ;  /* 0x000000cbbcbc7223 */ /* 0x000fe200000100cc */
[----:B------:R-:W-:Y:S01]  /*3850*/  FMUL.FTZ R81, R164, R193 ;  /* 0x000000c1a4517220 */ /* 0x000fe20000410000 */
[----:B------:R-:W-:Y:S01]  /*3860*/  @P5 PRMT R92, R86, 0x7632, R92 ;  /* 0x00007632565c5816 */ /* 0x000fe2000000005c */
[----:B------:R-:W-:Y:S01]  /*3870*/  FMUL.FTZ R85, R186, R85 ;  /* 0x00000055ba557220 */ /* 0x000fe20000410000 */
[----:B------:R-:W-:Y:S01]  /*3880*/  FADD.FTZ R189, R196, -R189 ;  /* 0x800000bdc4bd7221 */ /* 0x000fe20000010000 */
[----:B------:R-:W-:Y:S01]  /*3890*/  FADD.FTZ R197, R187, -R188 ;  /* 0x800000bcbbc57221 */ /* 0x000fe20000010000 */
[----:B------:R-:W-:Y:S01]  /*38a0*/  FMUL.FTZ R81, R186, R81 ;  /* 0x00000051ba517220 */ /* 0x000fe20000410000 */
[----:B------:R-:W-:Y:S01]  /*38b0*/  @P5 SHF.L.U32 R95, R92, 0x10, RZ ;  /* 0x000000105c5f5819 */ /* 0x000fe200000006ff */
[----:B------:R-:W-:Y:S01]  /*38c0*/  FMUL.FTZ R92, R85, UR4 ;  /* 0x00000004555c7c20 */ /* 0x000fe20008410000 */
[C---:B------:R-:W-:Y:S01]  /*38d0*/  @P4 SHF.L.U32 R190, R87.reuse, 0x10, RZ ;  /* 0x0000001057be4819 */ /* 0x040fe200000006ff */
[C---:B------:R-:W-:Y:S01]  /*38e0*/  FMUL.FTZ R85, R164.reuse, R189 ;  /* 0x000000bda4557220 */ /* 0x040fe20000410000 */
[----:B------:R-:W-:Y:S01]  /*38f0*/  @P3 PRMT R191, R87, 0x7632, R191 ;  /* 0x0000763257bf3816 */ /* 0x000fe200000000bf */
[----:B------:R-:W-:Y:S01]  /*3900*/  FMUL.FTZ R87, R164, R197 ;  /* 0x000000c5a4577220 */ /* 0x000fe20000410000 */
[----:B------:R-:W-:Y:S01]  /*3910*/  @P6 SHF.L.U32 R94, R86, 0x10, RZ ;  /* 0x00000010565e6819 */ /* 0x000fe200000006ff */
[----:B------:R-:W-:Y:S01]  /*3920*/  FMUL.FTZ R81, R81, UR4 ;  /* 0x0000000451517c20 */ /* 0x000fe20008410000 */
[----:B------:R-:W-:-:S02]  /*3930*/  CS2R R98, SRZ ;  /* 0x0000000000627805 */ /* 0x000fc4000001ff00 */
[----:B------:R-:W-:Y:S01]  /*3940*/  @P6 SHF.L.U32 R86, R58, 0x10, RZ ;  /* 0x000000103a566819 */ /* 0x000fe200000006ff */
[C---:B------:R-:W-:Y:S01]  /*3950*/  FMUL.FTZ R85, R186.reuse, R85 ;  /* 0x00000055ba557220 */ /* 0x040fe20000410000 */
[----:B------:R-:W-:Y:S01]  /*3960*/  FMUL.FTZ R87, R186, R87 ;  /* 0x00000057ba577220 */ /* 0x000fe20000410000 */
[-C--:B------:R-:W-:Y:S01]  /*3970*/  @P6 FMUL.FTZ R99, R94, R81.reuse ;  /* 0x000000515e636220 */ /* 0x080fe20000410000 */
[----:B------:R-:W-:Y:S01]  /*3980*/  @P5 SHF.L.U32 R189, R146, 0x10, RZ ;  /* 0x0000001092bd5819 */ /* 0x000fe200000006ff */
[----:B------:R-:W-:Y:S01]  /*3990*/  HFMA2 R82, -RZ, RZ, 0, 0 ;  /* 0x00000000ff527431 */ /* 0x000fe200000001ff */
[----:B------:R-:W-:Y:S01]  /*39a0*/  @P4 SHF.L.U32 R94, R59, 0x10, RZ ;  /* 0x000000103b5e4819 */ /* 0x000fe200000006ff */
[----:B------:R-:W-:Y:S01]  /*39b0*/  FMUL.FTZ R85, R85, UR4 ;  /* 0x0000000455557c20 */ /* 0x000fe20008410000 */
[----:B------:R-:W-:Y:S01]  /*39c0*/  @P3 SHF.L.U32 R198, R147, 0x10, RZ ;  /* 0x0000001093c63819 */ /* 0x000fe200000006ff */
[----:B------:R-:W-:Y:S01]  /*39d0*/  FMUL.FTZ R87, R87, UR4 ;  /* 0x0000000457577c20 */ /* 0x000fe20008410000 */
[----:B------:R-:W-:Y:S01]  /*39e0*/  @P6 FMUL.FTZ R82, R86, R81 ;  /* 0x0000005156526220 */ /* 0x000fe20000410000 */
[-C--:B------:R-:W-:Y:S01]  /*39f0*/  @P5 FMUL.FTZ R98, R95, R92.reuse ;  /* 0x0000005c5f625220 */ /* 0x080fe20000410000 */
        /* <DEDUP_REMOVED lines=9> */
[----:B------:R-:W-:Y:S01]  /*3a90*/  HFMA2 R188, -RZ, RZ, 0, 0 ;  /* 0x00000000ffbc7431 */ /* 0x000fe200000001ff */
[----:B------:R-:W-:Y:S01]  /*3aa0*/  F2FP.BF16.F32.PACK_AB R80, R83, R80 ;  /* 0x000000505350723e */ /* 0x000fe200000010ff */
[----:B------:R-:W-:Y:S01]  /*3ab0*/  @P4 FMUL.FTZ R187, R190, R85 ;  /* 0x00000055bebb4220 */ /* 0x000fe20000410000 */
[----:B------:R-:W-:Y:S01]  /*3ac0*/  @P3 FMUL.FTZ R188, R196, R87 ;  /* 0x00000057c4bc3220 */ /* 0x000fe20000410000 */
[----:B------:R-:W-:-:S02]  /*3ad0*/  F2FP.BF16.F32.PACK_AB R81, R93, R84 ;  /* 0x000000545d51723e */ /* 0x000fc400000010ff */
[----:B------:R-:W-:-:S07]  /*3ae0*/  F2FP.BF16.F32.PACK_AB R83, R95, R86 ;  /* 0x000000565f53723e */ /* 0x000fce00000010ff */
.L_x_738:
        /* <DEDUP_REMOVED lines=8> */
[-CC-:B0-----:R-:W-:Y:S01]  /*3b70*/  FFMA.FTZ R77, R168, R203.reuse, R204.reuse ;  /* 0x000000cba84d7223 */ /* 0x181fe200000100cc */
[-CC-:B------:R-:W-:Y:S01]  /*3b80*/  FFMA.FTZ R103, R103, R203.reuse, R204.reuse ;  /* 0x000000cb67677223 */ /* 0x180fe200000100cc */
[----:B------:R-:W-:Y:S01]  /*3b90*/  LOP3.LUT P3, RZ, R96, 0xff, RZ, 0xc0, !PT ;  /* 0x000000ff60ff7812 */ /* 0x000fe2000786c0ff */
[-CC-:B------:R-:W-:Y:S01]  /*3ba0*/  FFMA.FTZ R76, R171, R203.reuse, R204.reuse ;  /* 0x000000cbab4c7223 */ /* 0x180fe200000100cc */
[----:B------:R-:W-:Y:S01]  /*3bb0*/  FADD.FTZ R77, R166, -R77 ;  /* 0x8000004da64d7221 */ /* 0x000fe20000010000 */
[----:B------:R-:W-:Y:S01]  /*3bc0*/  FADD.FTZ R103, R102, -R103 ;  /* 0x8000006766677221 */ /* 0x000fe20000010000 */
[----:B------:R-:W-:Y:S01]  /*3bd0*/  LOP3.LUT P4, RZ, R96, 0xff00, RZ, 0xc0, !PT ;  /* 0x0000ff0060ff7812 */ /* 0x000fe2000788c0ff */
[----:B------:R-:W-:Y:S01]  /*3be0*/  FFMA.FTZ R81, R172, R203, R204 ;  /* 0x000000cbac517223 */ /* 0x000fe200000100cc */
[----:B------:R-:W-:Y:S01]  /*3bf0*/  FMUL.FTZ R166, R164, R77 ;  /* 0x0000004da4a67220 */ /* 0x000fe20000410000 */
[----:B------:R-:W-:Y:S01]  /*3c00*/  LOP3.LUT P5, RZ, R96, 0xff0000, RZ, 0xc0, !PT ;  /* 0x00ff000060ff7812 */ /* 0x000fe200078ac0ff */
[----:B------:R-:W-:Y:S01]  /*3c10*/  FMUL.FTZ R167, R164, R103 ;  /* 0x00000067a4a77220 */ /* 0x000fe20000410000 */
[----:B------:R-:W-:Y:S01]  /*3c20*/  LOP3.LUT P6, RZ, R96, 0xff000000, RZ, 0xc0, !PT ;  /* 0xff00000060ff7812 */ /* 0x000fe200078cc0ff */
[-C--:B------:R-:W-:Y:S01]  /*3c30*/  FMUL.FTZ R79, R166, R186.reuse ;  /* 0x000000baa64f7220 */ /* 0x080fe20000410000 */
[----:B------:R-:W-:Y:S01]  /*3c40*/  FADD.FTZ R169, R169, -R76 ;  /* 0x8000004ca9a97221 */ /* 0x000fe20000010000 */
[----:B------:R-:W-:Y:S01]  /*3c50*/  FMUL.FTZ R76, R167, R186 ;  /* 0x000000baa74c7220 */ /* 0x000fe20000410000 */
[----:B------:R-:W-:Y:S01]  /*3c60*/  @P3 SHF.L.U32 R78, R60, 0x10, RZ ;  /* 0x000000103c4e3819 */ /* 0x000fe200000006ff */
[----:B------:R-:W-:Y:S01]  /*3c70*/  FMUL.FTZ R103, R79, UR4 ;  /* 0x000000044f677c20 */ /* 0x000fe20008410000 */
[----:B------:R-:W-:Y:S01]  /*3c80*/  FADD.FTZ R79, R170, -R81 ;  /* 0x80000051aa4f7221 */ /* 0x000fe20000010000 */
[----:B------:R-:W-:Y:S01]  /*3c90*/  FMUL.FTZ R76, R76, UR4 ;  /* 0x000000044c4c7c20 */ /* 0x000fe20008410000 */
[----:B------:R-:W-:Y:S01]  /*3ca0*/  HFMA2 R80, -RZ, RZ, 0, 0 ;  /* 0x00000000ff507431 */ /* 0x000fe200000001ff */
[----:B-----5:R-:W-:Y:S01]  /*3cb0*/  @P3 SHF.L.U32 R77, R84, 0x10, RZ ;  /* 0x00000010544d3819 */ /* 0x020fe200000006ff */
[----:B------:R-:W-:Y:S01]  /*3cc0*/  FMUL.FTZ R170, R164, R79 ;  /* 0x0000004fa4aa7220 */ /* 0x000fe20000410000 */
[----:B------:R-:W-:Y:S01]  /*3cd0*/  @P4 PRMT R84, R84, 0x7632, R84 ;  /* 0x0000763254544816 */ /* 0x000fe20000000054 */
[----:B------:R-:W-:Y:S01]  /*3ce0*/  @P3 FMUL.FTZ R80, R76, R78 ;  /* 0x0000004e4c503220 */ /* 0x000fe20000410000 */
[C---:B------:R-:W-:Y:S01]  /*3cf0*/  @P5 SHF.L.U32 R78, R85.reuse, 0x10, RZ ;  /* 0x00000010554e5819 */ /* 0x040fe200000006ff */
[----:B------:R-:W-:Y:S01]  /*3d00*/  FMUL.FTZ R169, R164, R169 ;  /* 0x000000a9a4a97220 */ /* 0x000fe20000410000 */
[----:B------:R-:W-:-:S02]  /*3d10*/  @P6 PRMT R85, R85, 0x7632, R85 ;  /* 0x0000763255556816 */ /* 0x000fc40000000055 */
[----:B------:R-:W-:Y:S01]  /*3d20*/  CS2R R90, SRZ ;  /* 0x00000000005a7805 */ /* 0x000fe2000001ff00 */
[-C--:B------:R-:W-:Y:S01]  /*3d30*/  FMUL.FTZ R82, R170, R186.reuse ;  /* 0x000000baaa527220 */ /* 0x080fe20000410000 */
[----:B------:R-:W-:Y:S01]  /*3d40*/  @P4 SHF.L.U32 R84, R84, 0x10, RZ ;  /* 0x0000001054544819 */ /* 0x000fe200000006ff */
[----:B------:R-:W-:Y:S01]  /*3d50*/  @P3 FMUL.FTZ R91, R76, R77 ;  /* 0x0000004d4c5b3220 */ /* 0x000fe20000410000 */
[----:B------:R-:W-:Y:S01]  /*3d60*/  FMUL.FTZ R77, R169, R186 ;  /* 0x000000baa94d7220 */ /* 0x000fe20000410000 */
[----:B------:R-:W-:Y:S01]  /*3d70*/  @P6 SHF.L.U32 R94, R141, 0x10, RZ ;  /* 0x000000108d5e6819 */ /* 0x000fe200000006ff */
[----:B------:R-:W-:Y:S01]  /*3d80*/  FMUL.FTZ R82, R82, UR4 ;  /* 0x0000000452527c20 */ /* 0x000fe20008410000 */
[----:B------:R-:W-:Y:S01]  /*3d90*/  @P6 SHF.L.U32 R85, R85, 0x10, RZ ;  /* 0x0000001055556819 */ /* 0x000fe200000006ff */
[----:B------:R-:W-:Y:S01]  /*3da0*/  @P4 FMUL.FTZ R90, R103, R84 ;  /* 0x00000054675a4220 */ /* 0x000fe20000410000 */
[----:B------:R-:W-:Y:S02]  /*3db0*/  CS2R R92, SRZ ;  /* 0x00000000005c7805 */ /* 0x000fe4000001ff00 */
[----:B------:R-:W-:Y:S01]  /*3dc0*/  @P5 SHF.L.U32 R79, R61, 0x10, RZ ;  /* 0x000000103d4f5819 */ /* 0x000fe200000006ff */
[----:B------:R-:W-:Y:S01]  /*3dd0*/  FFMA.FTZ R168, R175, R203, R204 ;  /* 0x000000cbafa87223 */ /* 0x000fe200000100cc */
[----:B------:R-:W-:Y:S01]  /*3de0*/  MOV R84, RZ ;  /* 0x000000ff00547202 */ /* 0x000fe20000000f00 */
[----:B------:R-:W-:Y:S01]  /*3df0*/  FMUL.FTZ R77, R77, UR4 ;  /* 0x000000044d4d7c20 */ /* 0x000fe20008410000 */
[C---:B------:R-:W-:Y:S01]  /*3e00*/  @P6 FMUL.FTZ R92, R82.reuse, R85 ;  /* 0x00000055525c6220 */ /* 0x040fe20000410000 */
[----:B------:R-:W-:Y:S01]  /*3e10*/  @P6 FMUL.FTZ R84, R82, R94 ;  /* 0x0000005e52546220 */ /* 0x000fe20000410000 */
[----:B------:R-:W-:Y:S01]  /*3e20*/  LOP3.LUT P6, RZ, R97, 0xff, RZ, 0xc0, !PT ;  /* 0x000000ff61ff7812 */ /* 0x000fe200078cc0ff */
[----:B------:R-:W-:-:S02]  /*3e30*/  HFMA2 R81, -RZ, RZ, 0, 0 ;  /* 0x00000000ff517431 */ /* 0x000fc400000001ff */
[C---:B------:R-:W-:Y:S01]  /*3e40*/  @P5 FMUL.FTZ R93, R77.reuse, R78 ;  /* 0x0000004e4d5d5220 */ /* 0x040fe20000410000 */
[----:B------:R-:W-:Y:S01]  /*3e50*/  @P5 FMUL.FTZ R81, R77, R79 ;  /* 0x0000004f4d515220 */ /* 0x000fe20000410000 */
[----:B------:R-:W-:Y:S01]  /*3e60*/  FADD.FTZ R173, R173, -R168 ;  /* 0x800000a8adad7221 */ /* 0x000fe20000010000 */
[----:B------:R-:W-:Y:S01]  /*3e70*/  LOP3.LUT P5, RZ, R97, 0xff00, RZ, 0xc0, !PT ;  /* 0x0000ff0061ff7812 */ /* 0x000fe200078ac0ff */
[--C-:B------:R-:W-:Y:S01]  /*3e80*/  FFMA.FTZ R95, R176, R203, R204.reuse ;  /* 0x000000cbb05f7223 */ /* 0x100fe200000100cc */
[----:B------:R-:W-:Y:S01]  /*3e90*/  @P4 SHF.L.U32 R76, R140, 0x10, RZ ;  /* 0x000000108c4c4819 */ /* 0x000fe200000006ff */
[----:B------:R-:W-:Y:S01]  /*3ea0*/  FMUL.FTZ R173, R164, R173 ;  /* 0x000000ada4ad7220 */ /* 0x000fe20000410000 */
[----:B------:R-:W-:Y:S01]  /*3eb0*/  ISETP.GE.U32.AND P3, PT, R96, RZ, PT ;  /* 0x000000ff6000720c */ /* 0x000fe20003f66070 */
[-CC-:B------:R-:W-:Y:S01]  /*3ec0*/  FFMA.FTZ R172, R179, R203.reuse, R204.reuse ;  /* 0x000000cbb3ac7223 */ /* 0x180fe200000100cc */
[----:B------:R-:W-:Y:S01]  /*3ed0*/  FFMA.FTZ R203, R180, R203, R204 ;  /* 0x000000cbb4cb7223 */ /* 0x000fe200000100cc */
[----:B------:R-:W-:Y:S01]  /*3ee0*/  MOV R83, RZ ;  /* 0x000000ff00537202 */ /* 0x000fe20000000f00 */
[----:B------:R-:W-:Y:S01]  /*3ef0*/  @P4 FMUL.FTZ R83, R103, R76 ;  /* 0x0000004c67534220 */ /* 0x000fe20000410000 */
[----:B------:R-:W-:Y:S01]  /*3f00*/  FADD.FTZ R95, R174, -R95 ;  /* 0x8000005fae5f7221 */ /* 0x000fe20000010000 */
[----:B------:R-:W-:Y:S01]  /*3f10*/  LOP3.LUT P4, RZ, R97, 0xff0000, RZ, 0xc0, !PT ;  /* 0x00ff000061ff7812 */ /* 0x000fe2000788c0ff */
[----:B------:R-:W-:Y:S01]  /*3f20*/  FMUL.FTZ R76, R173, R186 ;  /* 0x000000baad4c7220 */ /* 0x000fe20000410000 */
[----:B------:R-:W-:Y:S01]  /*3f30*/  ISETP.GE.U32.AND.EX P3, PT, R97, 0x1000000, PT, P3 ;  /* 0x010000006100780c */ /* 0x000fe20003f66130 */
[----:B------:R-:W-:Y:S01]  /*3f40*/  FADD.FTZ R177, R177, -R172 ;  /* 0x800000acb1b17221 */ /* 0x000fe20000010000 */
[----:B------:R-:W-:Y:S01]  /*3f50*/  FADD.FTZ R203, R178, -R203 ;  /* 0x800000cbb2cb7221 */ /* 0x000fe20000010000 */
[----:B------:R-:W-:Y:S01]  /*3f60*/  FMUL.FTZ R168, R164, R95 ;  /* 0x0000005fa4a87220 */ /* 0x000fe20000410000 */
[----:B------:R-:W-:Y:S01]  /*3f70*/  @P6 SHF.L.U32 R77, R86, 0x10, RZ ;  /* 0x00000010564d6819 */ /* 0x000fe200000006ff */
[----:B------:R-:W-:Y:S01]  /*3f80*/  FMUL.FTZ R76, R76, UR4 ;  /* 0x000000044c4c7c20 */ /* 0x000fe20008410000 */
[C---:B------:R-:W-:Y:S01]  /*3f90*/  FMUL.FTZ R177, R164.reuse, R177 ;  /* 0x000000b1a4b17220 */ /* 0x040fe20000410000 */
[----:B------:R-:W-:Y:S01]  /*3fa0*/  FMUL.FTZ R203, R164, R203 ;  /* 0x000000cba4cb7220 */ /* 0x000fe20000410000 */
[----:B------:R-:W-:-:S02]  /*3fb0*/  CS2R R94, SRZ ;  /* 0x00000000005e7805 */ /* 0x000fc4000001ff00 */
[----:B------:R-:W-:Y:S01]  /*3fc0*/  @P5 PRMT R86, R86, 0x7632, R86 ;  /* 0x0000763256565816 */ /* 0x000fe20000000056 */
[-C--:B------:R-:W-:Y:S01]  /*3fd0*/  FMUL.FTZ R79, R168, R186.reuse ;  /* 0x000000baa84f7220 */ /* 0x080fe20000410000 */
[----:B------:R-:W-:Y:S01]  /*3fe0*/  @P6 SHF.L.U32 R78, R62, 0x10, RZ ;  /* 0x000000103e4e6819 */ /* 0x000fe200000006ff */
[----:B------:R-:W-:Y:S01]  /*3ff0*/  @P6 FMUL.FTZ R95, R76, R77 ;  /* 0x0000004d4c5f6220 */ /* 0x000fe20000410000 */
[-C--:B------:R-:W-:Y:S01]  /*4000*/  FMUL.FTZ R77, R177, R186.reuse ;  /* 0x000000bab14d7220 */ /* 0x080fe20000410000 */
[----:B------:R-:W-:Y:S01]  /*4010*/  @P5 SHF.L.U32 R86, R86, 0x10, RZ ;  /* 0x0000001056565819 */ /* 0x000fe200000006ff */
[----:B------:R-:W-:Y:S01]  /*4020*/  FMUL.FTZ R186, R203, R186 ;  /* 0x000000bacbba7220 */ /* 0x000fe20000410000 */
[----:B------:R-:W-:Y:S02]  /*4030*/  IMAD.MOV.U32 R82, RZ, RZ, RZ ;  /* 0x000000ffff527224 */ /* 0x000fe400078e00ff */
[----:B------:R-:W-:Y:S01]  /*4040*/  FMUL.FTZ R171, R79, UR4 ;  /* 0x000000044fab7c20 */ /* 0x000fe20008410000 */
[----:B------:R-:W-:Y:S01]  /*4050*/  @P6 FMUL.FTZ R82, R76, R78 ;  /* 0x0000004e4c526220 */ /* 0x000fe20000410000 */
[----:B------:R-:W-:Y:S01]  /*4060*/  @P3 PRMT R79, R87, 0x7632, R79 ;  /* 0x00007632574f3816 */ /* 0x000fe2000000004f */
[----:B------:R-:W-:Y:S01]  /*4070*/  FMUL.FTZ R77, R77, UR4 ;  /* 0x000000044d4d7c20 */ /* 0x000fe20008410000 */
[----:B------:R-:W-:Y:S01]  /*4080*/  @P5 SHF.L.U32 R76, R142, 0x10, RZ ;  /* 0x000000108e4c5819 */ /* 0x000fe200000006ff */
[----:B------:R-:W-:Y:S01]  /*4090*/  FMUL.FTZ R186, R186, UR4 ;  /* 0x00000004baba7c20 */ /* 0x000fe20008410000 */
[----:B------:R-:W-:Y:S01]  /*40a0*/  @P4 SHF.L.U32 R78, R63, 0x10, RZ ;  /* 0x000000103f4e4819 */ /* 0x000fe200000006ff */
[----:B------:R-:W-:Y:S01]  /*40b0*/  @P5 FMUL.FTZ R94, R171, R86 ;  /* 0x00000056ab5e5220 */ /* 0x000fe20000410000 */
[----:B------:R-:W-:Y:S01]  /*40c0*/  @P3 SHF.L.U32 R102, R143, 0x10, RZ ;  /* 0x000000108f663819 */ /* 0x000fe200000006ff */
[----:B------:R-:W-:Y:S01]  /*40d0*/  HFMA2 R85, -RZ, RZ, 0, 0 ;  /* 0x00000000ff557431 */ /* 0x000fe200000001ff */
[----:B------:R-:W-:-:S02]  /*40e0*/  @P4 SHF.L.U32 R96, R87, 0x10, RZ ;  /* 0x0000001057604819 */ /* 0x000fc400000006ff */
[----:B------:R-:W-:Y:S01]  /*40f0*/  CS2R R86, SRZ ;  /* 0x0000000000567805 */ /* 0x000fe2000001ff00 */
[----:B------:R-:W-:Y:S01]  /*4100*/  HFMA2 R103, -RZ, RZ, 0, 0 ;  /* 0x00000000ff677431 */ /* 0x000fe200000001ff */
[----:B------:R-:W-:Y:S01]  /*4110*/  @P3 SHF.L.U32 R79, R79, 0x10, RZ ;  /* 0x000000104f4f3819 */ /* 0x000fe200000006ff */
[----:B------:R-:W-:Y:S01]  /*4120*/  @P5 FMUL.FTZ R85, R171, R76 ;  /* 0x0000004cab555220 */ /* 0x000fe20000410000 */
[C---:B------:R-:W-:Y:S01]  /*4130*/  @P4 FMUL.FTZ R86, R77.reuse, R78 ;  /* 0x0000004e4d564220 */ /* 0x040fe20000410000 */
[C---:B------:R-:W-:Y:S01]  /*4140*/  @P3 FMUL.FTZ R103, R186.reuse, R102 ;  /* 0x00000066ba673220 */ /* 0x040fe20000410000 */
[----:B------:R-:W-:Y:S01]  /*4150*/  MOV R97, RZ ;  /* 0x000000ff00617202 */ /* 0x000fe20000000f00 */
[----:B------:R-:W-:Y:S01]  /*4160*/  @P4 FMUL.FTZ R87, R77, R96 ;  /* 0x000000604d574220 */ /* 0x000fe20000410000 */
[----:B------:R-:W-:Y:S01]  /*4170*/  @P3 FMUL.FTZ R97, R186, R79 ;  /* 0x0000004fba613220 */ /* 0x000fe20000410000 */
[----:B------:R-:W-:Y:S02]  /*4180*/  F2FP.BF16.F32.PACK_AB R80, R83, R80 ;  /* 0x000000505350723e */ /* 0x000fe400000010ff */
        /* <DEDUP_REMOVED lines=8> */
.L_x_739:
[-CC-:B------:R-:W-:Y:S01]  /*4210*/  FFMA.FTZ R103, R103, R203.reuse, R204.reuse ;  /* 0x000000cb67677223 */ /* 0x180fe200000100cc */
[----:B------:R-:W-:Y:S01]  /*4220*/  LOP3.LUT P3, RZ, R96, 0xff, RZ, 0xc0, !PT ;  /* 0x000000ff60ff7812 */ /* 0x000fe2000786c0ff */
[-CC-:B0-----:R-:W-:Y:S01]  /*4230*/  FFMA.FTZ R81, R168, R203.reuse, R204.reuse ;  /* 0x000000cba8517223 */ /* 0x181fe200000100cc */
[----:B------:R-:W-:Y:S01]  /*4240*/  LOP3.LUT P4, RZ, R96, 0xff00, RZ, 0xc0, !PT ;  /* 0x0000ff0060ff7812 */ /* 0x000fe2000788c0ff */
[----:B------:R-:W-:Y:S01]  /*4250*/  FADD.FTZ R103, R102, -R103 ;  /* 0x8000006766677221 */ /* 0x000fe20000010000 */
[--C-:B------:R-:W-:Y:S01]  /*4260*/  FFMA.FTZ R80, R171, R203, R204.reuse ;  /* 0x000000cbab507223 */ /* 0x100fe200000100cc */
[----:B------:R-:W-:Y:S01]  /*4270*/  FADD.FTZ R81, R166, -R81 ;  /* 0x80000051a6517221 */ /* 0x000fe20000010000 */
[----:B------:R-:W-:Y:S01]  /*4280*/  LOP3.LUT P6, RZ, R96, 0xff000000, RZ, 0xc0, !PT ;  /* 0xff00000060ff7812 */ /* 0x000fe200078cc0ff */
[----:B------:R-:W-:Y:S01]  /*4290*/  FMUL.FTZ R103, R164, R103 ;  /* 0x00000067a4677220 */ /* 0x000fe20000410000 */
[----:B------:R-:W-:Y:S01]  /*42a0*/  FFMA.FTZ R167, R172, R203, R204 ;  /* 0x000000cbaca77223 */ /* 0x000fe200000100cc */
[----:B------:R-:W-:Y:S01]  /*42b0*/  FMUL.FTZ R81, R164, R81 ;  /* 0x00000051a4517220 */ /* 0x000fe20000410000 */
[----:B------:R-:W-:Y:S01]  /*42c0*/  FADD.FTZ R169, R169, -R80 ;  /* 0x80000050a9a97221 */ /* 0x000fe20000010000 */
[----:B------:R-:W-:Y:S01]  /*42d0*/  FMUL.FTZ R80, R186, R103 ;  /* 0x00000067ba507220 */ /* 0x000fe20000410000 */
[----:B------:R-:W-:Y:S01]  /*42e0*/  LOP3.LUT P5, RZ, R96, 0xff0000, RZ, 0xc0, !PT ;  /* 0x00ff000060ff7812 */ /* 0x000fe200078ac0ff */
[----:B------:R-:W-:Y:S01]  /*42f0*/  FMUL.FTZ R81, R186, R81 ;  /* 0x00000051ba517220 */ /* 0x000fe20000410000 */
[----:B------:R-:W-:Y:S01]  /*4300*/  FADD.FTZ R167, R170, -R167 ;  /* 0x800000a7aaa77221 */ /* 0x000fe20000010000 */
[----:B------:R-:W-:Y:S01]  /*4310*/  @P3 SHF.L.U32 R95, R60, 0x10, RZ ;  /* 0x000000103c5f3819 */ /* 0x000fe200000006ff */
[----:B------:R-:W-:Y:S01]  /*4320*/  FMUL.FTZ R80, R80, UR4 ;  /* 0x0000000450507c20 */ /* 0x000fe20008410000 */
[----:B-----5:R-:W-:Y:S01]  /*4330*/  @P3 SHF.L.U32 R93, R84, 0x10, RZ ;  /* 0x00000010545d3819 */ /* 0x020fe200000006ff */
[----:B------:R-:W-:Y:S01]  /*4340*/  FMUL.FTZ R94, R81, UR4 ;  /* 0x00000004515e7c20 */ /* 0x000fe20008410000 */
[C---:B------:R-:W-:Y:S01]  /*4350*/  FMUL.FTZ R167, R164.reuse, R167 ;  /* 0x000000a7a4a77220 */ /* 0x040fe20000410000 */
[----:B------:R-:W-:Y:S01]  /*4360*/  MOV R83, RZ ;  /* 0x000000ff00537202 */ /* 0x000fe20000000f00 */
[----:B------:R-:W-:Y:S01]  /*4370*/  FMUL.FTZ R81, R164, R169 ;  /* 0x000000a9a4517220 */ /* 0x000fe20000410000 */
[----:B------:R-:W-:Y:S01]  /*4380*/  @P4 PRMT R84, R84, 0x7632, R84 ;  /* 0x0000763254544816 */ /* 0x000fe20000000054 */
[----:B------:R-:W-:Y:S01]  /*4390*/  @P3 FMUL.FTZ R83, R95, R80 ;  /* 0x000000505f533220 */ /* 0x000fe20000410000 */
[----:B------:R-:W-:Y:S01]  /*43a0*/  @P6 PRMT R95, R85, 0x7632, R95 ;  /* 0x00007632555f6816 */ /* 0x000fe2000000005f */
[----:B------:R-:W-:Y:S01]  /*43b0*/  FMUL.FTZ R82, R186, R167 ;  /* 0x000000a7ba527220 */ /* 0x000fe20000410000 */
[----:B------:R-:W-:Y:S01]  /*43c0*/  @P4 SHF.L.U32 R103, R84, 0x10, RZ ;  /* 0x0000001054674819 */ /* 0x000fe200000006ff */
[----:B------:R-:W-:Y:S01]  /*43d0*/  FMUL.FTZ R81, R186, R81 ;  /* 0x00000051ba517220 */ /* 0x000fe20000410000 */
[----:B------:R-:W-:-:S02]  /*43e0*/  CS2R R90, SRZ ;  /* 0x00000000005a7805 */ /* 0x000fc4000001ff00 */
[----:B------:R-:W-:Y:S01]  /*43f0*/  @P6 SHF.L.U32 R167, R141, 0x10, RZ ;  /* 0x000000108da76819 */ /* 0x000fe200000006ff */
[----:B------:R-:W-:Y:S01]  /*4400*/  FMUL.FTZ R82, R82, UR4 ;  /* 0x0000000452527c20 */ /* 0x000fe20008410000 */
[----:B------:R-:W-:Y:S01]  /*4410*/  @P6 SHF.L.U32 R95, R95, 0x10, RZ ;  /* 0x000000105f5f6819 */ /* 0x000fe200000006ff */
[----:B------:R-:W-:Y:S01]  /*4420*/  @P3 FMUL.FTZ R91, R93, R80 ;  /* 0x000000505d5b3220 */ /* 0x000fe20000410000 */
[----:B------:R-:W-:Y:S01]  /*4430*/  @P5 SHF.L.U32 R102, R85, 0x10, RZ ;  /* 0x0000001055665819 */ /* 0x000fe200000006ff */
[----:B------:R-:W-:Y:S01]  /*4440*/  FMUL.FTZ R81, R81, UR4 ;  /* 0x0000000451517c20 */ /* 0x000fe20008410000 */
[----:B------:R-:W-:Y:S01]  /*4450*/  @P5 SHF.L.U32 R166, R61, 0x10, RZ ;  /* 0x000000103da65819 */ /* 0x000fe200000006ff */
[----:B------:R-:W-:Y:S01]  /*4460*/  @P4 FMUL.FTZ R90, R103, R94 ;  /* 0x0000005e675a4220 */ /* 0x000fe20000410000 */
[----:B------:R-:W-:Y:S01]  /*4470*/  CS2R R92, SRZ ;  /* 0x00000000005c7805 */ /* 0x000fe2000001ff00 */
[----:B------:R-:W-:Y:S01]  /*4480*/  HFMA2 R103, -RZ, RZ, 0, 0 ;  /* 0x00000000ff677431 */ /* 0x000fe200000001ff */
[----:B------:R-:W-:Y:S01]  /*4490*/  @P4 SHF.L.U32 R85, R140, 0x10, RZ ;  /* 0x000000108c554819 */ /* 0x000fe200000006ff */
[-C--:B------:R-:W-:Y:S01]  /*44a0*/  @P6 FMUL.FTZ R92, R95, R82.reuse ;  /* 0x000000525f5c6220 */ /* 0x080fe20000410000 */
[----:B------:R-:W-:Y:S01]  /*44b0*/  MOV R84, RZ ;  /* 0x000000ff00547202 */ /* 0x000fe20000000f00 */
[----:B------:R-:W-:Y:S01]  /*44c0*/  @P6 FMUL.FTZ R103, R167, R82 ;  /* 0x00000052a7676220 */ /* 0x000fe20000410000 */
[-C--:B------:R-:W-:Y:S01]  /*44d0*/  @P5 FMUL.FTZ R93, R102, R81.reuse ;  /* 0x00000051665d5220 */ /* 0x080fe20000410000 */
[----:B------:R-:W-:Y:S01]  /*44e0*/  @P5 FMUL.FTZ R84, R166, R81 ;  /* 0x00000051a6545220 */ /* 0x000fe20000410000 */
[----:B------:R-:W-:Y:S01]  /*44f0*/  ISETP.GE.U32.AND P3, PT, R96, RZ, PT ;  /* 0x000000ff6000720c */ /* 0x000fe20003f66070 */
[----:B------:R-:W-:Y:S01]  /*4500*/  HFMA2 R80, -RZ, RZ, 0, 0 ;  /* 0x00000000ff507431 */ /* 0x000fe200000001ff */
[----:B------:R-:W-:Y:S01]  /*4510*/  LOP3.LUT P6, RZ, R97, 0xff, RZ, 0xc0, !PT ;  /* 0x000000ff61ff7812 */ /* 0x000fe200078cc0ff */
[----:B------:R-:W-:Y:S01]  /*4520*/  @P4 FMUL.FTZ R80, R85, R94 ;  /* 0x0000005e55504220 */ /* 0x000fe20000410000 */
[----:B------:R-:W-:Y:S01]  /*4530*/  LOP3.LUT P5, RZ, R97, 0xff00, RZ, 0xc0, !PT ;  /* 0x0000ff0061ff7812 */ /* 0x000fe200078ac0ff */
[-CC-:B------:R-:W-:Y:S01]  /*4540*/  FFMA.FTZ R82, R175, R203.reuse, R204.reuse ;  /* 0x000000cbaf527223 */ /* 0x180fe200000100cc */
[C---:B------:R-:W-:Y:S01]  /*4550*/  LOP3.LUT P4, RZ, R97.reuse, 0xff0000, RZ, 0xc0, !PT ;  /* 0x00ff000061ff7812 */ /* 0x040fe2000788c0ff */
[-CC-:B------:R-:W-:Y:S01]  /*4560*/  FFMA.FTZ R81, R176, R203.reuse, R204.reuse ;  /* 0x000000cbb0517223 */ /* 0x180fe200000100cc */
[----:B------:R-:W-:Y:S01]  /*4570*/  ISETP.GE.U32.AND.EX P3, PT, R97, 0x1000000, PT, P3 ;  /* 0x010000006100780c */ /* 0x000fe20003f66130 */
[-CC-:B------:R-:W-:Y:S01]  /*4580*/  FFMA.FTZ R94, R179, R203.reuse, R204.reuse ;  /* 0x000000cbb35e7223 */ /* 0x180fe200000100cc */
[----:B------:R-:W-:Y:S01]  /*4590*/  FFMA.FTZ R203, R180, R203, R204 ;  /* 0x000000cbb4cb7223 */ /* 0x000fe200000100cc */
[----:B------:R-:W-:Y:S01]  /*45a0*/  FADD.FTZ R173, R173, -R82 ;  /* 0x80000052adad7221 */ /* 0x000fe20000010000 */
[----:B------:R-:W-:Y:S01]  /*45b0*/  FADD.FTZ R85, R174, -R81 ;  /* 0x80000051ae557221 */ /* 0x000fe20000010000 */
[----:B------:R-:W-:Y:S01]  /*45c0*/  FADD.FTZ R177, R177, -R94 ;  /* 0x8000005eb1b17221 */ /* 0x000fe20000010000 */
[----:B------:R-:W-:Y:S01]  /*45d0*/  FADD.FTZ R203, R178, -R203 ;  /* 0x800000cbb2cb7221 */ /* 0x000fe20000010000 */
[----:B------:R-:W-:Y:S01]  /*45e0*/  FMUL.FTZ R81, R164, R173 ;  /* 0x000000ada4517220 */ /* 0x000fe20000410000 */
[----:B------:R-:W-:Y:S01]  /*45f0*/  @P6 SHF.L.U32 R96, R86, 0x10, RZ ;  /* 0x0000001056606819 */ /* 0x000fe200000006ff */
[----:B------:R-:W-:Y:S01]  /*4600*/  FMUL.FTZ R85, R164, R85 ;  /* 0x00000055a4557220 */ /* 0x000fe20000410000 */
[----:B------:R-:W-:Y:S01]  /*4610*/  @P5 PRMT R86, R86, 0x7632, R86 ;  /* 0x0000763256565816 */ /* 0x000fe20000000056 */
[C---:B------:R-:W-:Y:S01]  /*4620*/  FMUL.FTZ R177, R164.reuse, R177 ;  /* 0x000000b1a4b17220 */ /* 0x040fe20000410000 */
[----:B------:R-:W-:Y:S01]  /*4630*/  FMUL.FTZ R203, R164, R203 ;  /* 0x000000cba4cb7220 */ /* 0x000fe20000410000 */
[C---:B------:R-:W-:Y:S01]  /*4640*/  @P4 SHF.L.U32 R169, R87.reuse, 0x10, RZ ;  /* 0x0000001057a94819 */ /* 0x040fe200000006ff */
[C---:B------:R-:W-:Y:S01]  /*4650*/  FMUL.FTZ R81, R186.reuse, R81 ;  /* 0x00000051ba517220 */ /* 0x040fe20000410000 */
[----:B------:R-:W-:Y:S01]  /*4660*/  @P3 PRMT R166, R87, 0x7632, R166 ;  /* 0x0000763257a63816 */ /* 0x000fe200000000a6 */
[----:B------:R-:W-:Y:S01]  /*4670*/  FMUL.FTZ R85, R186, R85 ;  /* 0x00000055ba557220 */ /* 0x000fe20000410000 */
[----:B------:R-:W-:Y:S01]  /*4680*/  @P5 SHF.L.U32 R87, R86, 0x10, RZ ;  /* 0x0000001056575819 */ /* 0x000fe200000006ff */
[----:B------:R-:W-:Y:S01]  /*4690*/  FMUL.FTZ R86, R186, R177 ;  /* 0x000000b1ba567220 */ /* 0x000fe20000410000 */
[----:B------:R-:W-:Y:S01]  /*46a0*/  @P6 SHF.L.U32 R164, R62, 0x10, RZ ;  /* 0x000000103ea46819 */ /* 0x000fe200000006ff */
[----:B------:R-:W-:Y:S01]  /*46b0*/  FMUL.FTZ R186, R186, R203 ;  /* 0x000000cbbaba7220 */ /* 0x000fe20000410000 */
[----:B------:R-:W-:Y:S01]  /*46c0*/  FMUL.FTZ R81, R81, UR4 ;  /* 0x0000000451517c20 */ /* 0x000fe20008410000 */
[----:B------:R-:W-:-:S02]  /*46d0*/  @P5 SHF.L.U32 R167, R142, 0x10, RZ ;  /* 0x000000108ea75819 */ /* 0x000fc400000006ff */
[----:B------:R-:W-:Y:S01]  /*46e0*/  CS2R R94, SRZ ;  /* 0x00000000005e7805 */ /* 0x000fe2000001ff00 */
[----:B------:R-:W-:Y:S01]  /*46f0*/  FMUL.FTZ R102, R85, UR4 ;  /* 0x0000000455667c20 */ /* 0x000fe20008410000 */
[----:B------:R-:W-:Y:S01]  /*4700*/  @P4 SHF.L.U32 R171, R63, 0x10, RZ ;  /* 0x000000103fab4819 */ /* 0x000fe200000006ff */
[----:B------:R-:W-:Y:S01]  /*4710*/  FMUL.FTZ R86, R86, UR4 ;  /* 0x0000000456567c20 */ /* 0x000fe20008410000 */
[----:B------:R-:W-:Y:S01]  /*4720*/  @P3 SHF.L.U32 R175, R143, 0x10, RZ ;  /* 0x000000108faf3819 */ /* 0x000fe200000006ff */
[----:B------:R-:W-:Y:S01]  /*4730*/  FMUL.FTZ R186, R186, UR4 ;  /* 0x00000004baba7c20 */ /* 0x000fe20008410000 */
[----:B------:R-:W-:Y:S01]  /*4740*/  MOV R82, RZ ;  /* 0x000000ff00527202 */ /* 0x000fe20000000f00 */
[-C--:B------:R-:W-:Y:S01]  /*4750*/  @P6 FMUL.FTZ R95, R96, R81.reuse ;  /* 0x00000051605f6220 */ /* 0x080fe20000410000 */
[----:B------:R-:W-:Y:S01]  /*4760*/  @P6 FMUL.FTZ R82, R164, R81 ;  /* 0x00000051a4526220 */ /* 0x000fe20000410000 */
[----:B------:R-:W-:Y:S01]  /*4770*/  HFMA2 R81, -RZ, RZ, 0, 0 ;  /* 0x00000000ff517431 */ /* 0x000fe200000001ff */
[----:B------:R-:W-:Y:S01]  /*4780*/  CS2R R96, SRZ ;  /* 0x0000000000607805 */ /* 0x000fe2000001ff00 */
[----:B------:R-:W-:-:S02]  /*4790*/  HFMA2 R85, -RZ, RZ, 0, 0 ;  /* 0x00000000ff557431 */ /* 0x000fc400000001ff */
[----:B------:R-:W-:Y:S01]  /*47a0*/  @P5 FMUL.FTZ R81, R167, R102 ;  /* 0x00000066a7515220 */ /* 0x000fe20000410000 */
[----:B------:R-:W-:Y:S01]  /*47b0*/  @P3 SHF.L.U32 R173, R166, 0x10, RZ ;  /* 0x00000010a6ad3819 */ /* 0x000fe200000006ff */
[----:B------:R-:W-:Y:S01]  /*47c0*/  @P4 FMUL.FTZ R85, R171, R86 ;  /* 0x00000056ab554220 */ /* 0x000fe20000410000 */
[----:B------:R-:W-:Y:S01]  /*47d0*/  @P3 FMUL.FTZ R96, R175, R186 ;  /* 0x000000baaf603220 */ /* 0x000fe20000410000 */
[----:B------:R-:W-:Y:S01]  /*47e0*/  @P5 FMUL.FTZ R94, R87, R102 ;  /* 0x00000066575e5220 */ /* 0x000fe20000410000 */
[----:B------:R-:W-:Y:S01]  /*47f0*/  MOV R87, RZ ;  /* 0x000000ff00577202 */ /* 0x000fe20000000f00 */
[----:B------:R-:W-:Y:S01]  /*4800*/  @P4 FMUL.FTZ R87, R169, R86 ;  /* 0x00000056a9574220 */ /* 0x000fe20000410000 */
[----:B------:R-:W-:Y:S01]  /*4810*/  F2FP.BF16.F32.PACK_AB R82, R81, R82 ;  /* 0x000000525152723e */ /* 0x000fe200000010ff */
[----:B------:R-:W-:Y:S01]  /*4820*/  @P3 FMUL.FTZ R97, R173, R186 ;  /* 0x000000baad613220 */ /* 0x000fe20000410000 */
[----:B------:R-:W-:Y:S02]  /*4830*/  F2FP.BF16.F32.PACK_AB R80, R80, R83 ;  /* 0x000000535050723e */ /* 0x000fe400000010ff */
[----:B------:R-:W-:-:S02]  /*4840*/  F2FP.BF16.F32.PACK_AB R81, R103, R84 ;  /* 0x000000546751723e */ /* 0x000fc400000010ff */
[----:B------:R-:W-:-:S07]  /*4850*/  F2FP.BF16.F32.PACK_AB R83, R96, R85 ;  /* 0x000000556053723e */ /* 0x000fce00000010ff */
.L_x_740:
[----:B------:R-:W0:Y:S01]  /*4860*/  @P0 LDC.64 R84, c[0x0][0x478] ;  /* 0x00011e00ff540b82 */ /* 0x000e220000000a00 */
[----:B------:R-:W-:-:S04]  /*4870*/  IMAD.WIDE.U32 R88, R165, 0x10, R88 ;  /* 0x00000010a5587825 */ /* 0x000fc800078e0058 */
[----:B0-----:R-:W-:-:S05]  /*4880*/  @P0 IMAD.WIDE.U32 R84, R165, 0x10, R84 ;  /* 0x00000010a5540825 */ /* 0x001fca00078e0054 */
[----:B------:R0:W-:Y:S04]  /*4890*/  @P0 STG.E.128 desc[UR6][R84.64], R76 ;  /* 0x0000004c54000986 */ /* 0x0001e8000c101d06 */
[----:B------:R0:W-:Y:S01]  /*48a0*/  STG.E.128 desc[UR6][R88.64], R80 ;  /* 0x0000005058007986 */ /* 0x0001e2000c101d06 */
[----:B------:R-:W-:Y:S05]  /*48b0*/  BRA `(.L_x_741) ;  /* 0x0000002c00547947 */ /* 0x000fea0003800000 */
.L_x_734:
[----:B------:R-:W0:Y:S02]  /*48c0*/  LDC.64 R90, c[0x0][0x390] ;  /* 0x0000e400ff5a7b82 */ /* 0x000e240000000a00 */
[----:B0-----:R-:W-:-:S06]  /*48d0*/  IMAD.WIDE.U32 R80, R181, 0x10, R90 ;  /* 0x00000010b5507825 */ /* 0x001fcc00078e005a */
[----:B------:R-:W5:Y:S01]  /*48e0*/  LDG.E.128 R80, desc[UR6][R80.64] ;  /* 0x0000000650507981 */ /* 0x000f62000c1e1d00 */
[----:B------:R-:W-:-:S04]  /*48f0*/  UISETP.NE.U32.AND UP0, UPT, UR14, URZ, UPT ;  /* 0x000000ff0e00728c */ /* 0x000fc8000bf05070 */
[----:B------:R-:W-:-:S09]  /*4900*/  UISETP.NE.AND.EX UP0, UPT, UR15, URZ, UPT, UP0 ;  /* 0x000000ff0f00728c */ /* 0x000fd2000bf05300 */
[----:B------:R-:W-:Y:S05]  /*4910*/  BRA.U UP0, `(.L_x_742) ;  /* 0x0000000500c87547 */ /* 0x000fea000b800000 */
[C---:B-----5:R-:W-:Y:S01]  /*4920*/  LOP3.LUT P0, RZ, R100.reuse, 0xff, RZ, 0xc0, !PT ;  /* 0x000000ff64ff7812 */ /* 0x060fe2000780c0ff */
[-CC-:B------:R-:W-:Y:S01]  /*4930*/  FFMA.FTZ R183, R183, R203.reuse, R204.reuse ;  /* 0x000000cbb7b77223 */ /* 0x180fe200000100cc */
[----:B------:R-:W-:Y:S01]  /*4940*/  LOP3.LUT P3, RZ, R100, 0xff00, RZ, 0xc0, !PT ;  /* 0x0000ff0064ff7812 */ /* 0x000fe2000786c0ff */
[-CC-:B------:R-:W-:Y:S01]  /*4950*/  FFMA.FTZ R227, R227, R203.reuse, R204.reuse ;  /* 0x000000cbe3e37223 */ /* 0x180fe200000100cc */
[----:B------:R-:W-:Y:S01]  /*4960*/  SHF.L.U32 R85, R64, 0x10, RZ ;  /* 0x0000001040557819 */ /* 0x000fe200000006ff */
[----:B------:R-:W-:Y:S01]  /*4970*/  FADD.FTZ R183, R216, -R183 ;  /* 0x800000b7d8b77221 */ /* 0x000fe20000010000 */
[----:B------:R-:W-:Y:S01]  /*4980*/  SHF.L.U32 R87, R87, 0x10, RZ ;  /* 0x0000001057577819 */ /* 0x000fe200000006ff */
[----:B------:R-:W-:Y:S01]  /*4990*/  FADD.FTZ R227, R220, -R227 ;  /* 0x800000e3dce37221 */ /* 0x000fe20000010000 */
[----:B------:R-:W-:Y:S01]  /*49a0*/  FFMA.FTZ R225, R225, R203, R204 ;  /* 0x000000cbe1e17223 */ /* 0x000fe200000100cc */
[----:B------:R-:W-:Y:S01]  /*49b0*/  LOP3.LUT P4, RZ, R100, 0xff0000, RZ, 0xc0, !PT ;  /* 0x00ff000064ff7812 */ /* 0x000fe2000788c0ff */
[C---:B------:R-:W-:Y:S01]  /*49c0*/  FFMA.FTZ R85, R164.reuse, R183, R85 ;  /* 0x000000b7a4557223 */ /* 0x040fe20000010055 */
[----:B------:R-:W-:Y:S01]  /*49d0*/  SHF.L.U32 R89, R65, 0x10, RZ ;  /* 0x0000001041597819 */ /* 0x000fe200000006ff */
[----:B------:R-:W-:Y:S01]  /*49e0*/  FFMA.FTZ R87, R164, R227, R87 ;  /* 0x000000e3a4577223 */ /* 0x000fe20000010057 */
[----:B------:R-:W-:Y:S01]  /*49f0*/  FADD.FTZ R218, R218, -R225 ;  /* 0x800000e1dada7221 */ /* 0x000fe20000010000 */
[C---:B------:R-:W-:Y:S01]  /*4a00*/  @P0 SHF.L.U32 R84, R80.reuse, 0x10, RZ ;  /* 0x0000001050540819 */ /* 0x040fe200000006ff */
[-C--:B------:R-:W-:Y:S01]  /*4a10*/  FMUL.FTZ R85, R85, R186.reuse ;  /* 0x000000ba55557220 */ /* 0x080fe20000410000 */
[----:B------:R-:W-:Y:S01]  /*4a20*/  @P3 PRMT R80, R80, 0x7632, R80 ;  /* 0x0000763250503816 */ /* 0x000fe20000000050 */
[----:B------:R-:W-:Y:S01]  /*4a30*/  FMUL.FTZ R87, R87, R186 ;  /* 0x000000ba57577220 */ /* 0x000fe20000410000 */
[----:B------:R-:W-:Y:S01]  /*4a40*/  FFMA.FTZ R89, R164, R218, R89 ;  /* 0x000000daa4597223 */ /* 0x000fe20000010059 */
[----:B------:R-:W-:Y:S01]  /*4a50*/  FMUL.FTZ R93, R85, UR4 ;  /* 0x00000004555d7c20 */ /* 0x000fe20008410000 */
[----:B------:R-:W-:Y:S01]  /*4a60*/  @P3 SHF.L.U32 R80, R80, 0x10, RZ ;  /* 0x0000001050503819 */ /* 0x000fe200000006ff */
[----:B------:R-:W-:Y:S01]  /*4a70*/  FMUL.FTZ R87, R87, UR4 ;  /* 0x0000000457577c20 */ /* 0x000fe20008410000 */
[----:B------:R-:W-:Y:S01]  /*4a80*/  FMUL.FTZ R89, R89, R186 ;  /* 0x000000ba59597220 */ /* 0x000fe20000410000 */
[----:B------:R-:W-:-:S02]  /*4a90*/  CS2R R182, SRZ ;  /* 0x0000000000b67805 */ /* 0x000fc4000001ff00 */
[----:B------:R-:W-:Y:S01]  /*4aa0*/  @P0 SHF.L.U32 R92, R52, 0x10, RZ ;  /* 0x00000010345c0819 */ /* 0x000fe200000006ff */
[----:B------:R-:W-:Y:S01]  /*4ab0*/  @P0 FMUL.FTZ R183, R93, R84 ;  /* 0x000000545db70220 */ /* 0x000fe20000410000 */
[----:B------:R-:W-:Y:S01]  /*4ac0*/  @P3 SHF.L.U32 R94, R148, 0x10, RZ ;  /* 0x00000010945e3819 */ /* 0x000fe200000006ff */
[----:B------:R-:W-:Y:S01]  /*4ad0*/  @P3 FMUL.FTZ R182, R87, R80 ;  /* 0x0000005057b63220 */ /* 0x000fe20000410000 */
[----:B------:R-:W-:Y:S02]  /*4ae0*/  @P4 SHF.L.U32 R88, R81, 0x10, RZ ;  /* 0x0000001051584819 */ /* 0x000fe400000006ff */
[----:B------:R-:W-:Y:S02]  /*4af0*/  CS2R R84, SRZ ;  /* 0x0000000000547805 */ /* 0x000fe4000001ff00 */
[----:B------:R-:W-:Y:S01]  /*4b00*/  @P4 SHF.L.U32 R184, R53, 0x10, RZ ;  /* 0x0000001035b84819 */ /* 0x000fe200000006ff */
[----:B------:R-:W-:Y:S01]  /*4b10*/  FMUL.FTZ R89, R89, UR4 ;  /* 0x0000000459597c20 */ /* 0x000fe20008410000 */
[----:B------:R-:W-:Y:S01]  /*4b20*/  PRMT R80, R65, 0x7632, R80 ;  /* 0x0000763241507816 */ /* 0x000fe20000000050 */
[--C-:B------:R-:W-:Y:S01]  /*4b30*/  FFMA.FTZ R219, R219, R203, R204.reuse ;  /* 0x000000cbdbdb7223 */ /* 0x100fe200000100cc */
[----:B------:R-:W-:Y:S01]  /*4b40*/  @P0 FMUL.FTZ R84, R92, R93 ;  /* 0x0000005d5c540220 */ /* 0x000fe20000410000 */
[----:B------:R-:W-:Y:S01]  /*4b50*/  LOP3.LUT P6, RZ, R100, 0xff000000, RZ, 0xc0, !PT ;  /* 0xff00000064ff7812 */ /* 0x000fe200078cc0ff */
[----:B------:R-:W-:Y:S01]  /*4b60*/  FFMA.FTZ R217, R217, R203, R204 ;  /* 0x000000cbd9d97223 */ /* 0x000fe200000100cc */
[----:B------:R-:W-:Y:S01]  /*4b70*/  MOV R185, RZ ;  /* 0x000000ff00b97202 */ /* 0x000fe20000000f00 */
[----:B------:R-:W-:-:S02]  /*4b80*/  HFMA2 R86, -RZ, RZ, 0, 0 ;  /* 0x00000000ff567431 */ /* 0x000fc400000001ff */
[----:B------:R-:W-:Y:S01]  /*4b90*/  @P3 FMUL.FTZ R85, R94, R87 ;  /* 0x000000575e553220 */ /* 0x000fe20000410000 */
[----:B------:R-:W-:Y:S01]  /*4ba0*/  ISETP.GE.U32.AND P0, PT, R100, RZ, PT ;  /* 0x000000ff6400720c */ /* 0x000fe20003f06070 */
[----:B------:R-:W-:Y:S01]  /*4bb0*/  @P4 FMUL.FTZ R185, R89, R88 ;  /* 0x0000005859b94220 */ /* 0x000fe20000410000 */
[----:B------:R-:W-:Y:S01]  /*4bc0*/  @P4 FMUL.FTZ R86, R184, R89 ;  /* 0x00000059b8564220 */ /* 0x000fe20000410000 */
[C---:B------:R-:W-:Y:S01]  /*4bd0*/  LOP3.LUT P5, RZ, R101.reuse, 0xff, RZ, 0xc0, !PT ;  /* 0x000000ff65ff7812 */ /* 0x040fe200078ac0ff */
[----:B------:R-:W-:Y:S01]  /*4be0*/  FADD.FTZ R219, R214, -R219 ;  /* 0x800000dbd6db7221 */ /* 0x000fe20000010000 */
[----:B------:R-:W-:Y:S01]  /*4bf0*/  SHF.L.U32 R87, R80, 0x10, RZ ;  /* 0x0000001050577819 */ /* 0x000fe200000006ff */
[----:B------:R-:W-:Y:S01]  /*4c00*/  FADD.FTZ R212, R212, -R217 ;  /* 0x800000d9d4d47221 */ /* 0x000fe20000010000 */
[----:B------:R-:W-:Y:S01]  /*4c10*/  LOP3.LUT P4, RZ, R101, 0xff00, RZ, 0xc0, !PT ;  /* 0x0000ff0065ff7812 */ /* 0x000fe2000788c0ff */
[-CC-:B------:R-:W-:Y:S01]  /*4c20*/  FFMA.FTZ R213, R213, R203.reuse, R204.reuse ;  /* 0x000000cbd5d57223 */ /* 0x180fe200000100cc */
[C---:B------:R-:W-:Y:S01]  /*4c30*/  SHF.L.U32 R89, R66.reuse, 0x10, RZ ;  /* 0x0000001042597819 */ /* 0x040fe200000006ff */
[-CC-:B------:R-:W-:Y:S01]  /*4c40*/  FFMA.FTZ R211, R211, R203.reuse, R204.reuse ;  /* 0x000000cbd3d37223 */ /* 0x180fe200000100cc */
[----:B------:R-:W-:Y:S01]  /*4c50*/  PRMT R81, R66, 0x7632, R81 ;  /* 0x0000763242517816 */ /* 0x000fe20000000051 */
[----:B------:R-:W-:Y:S01]  /*4c60*/  FFMA.FTZ R215, R215, R203, R204 ;  /* 0x000000cbd7d77223 */ /* 0x000fe200000100cc */
[C---:B------:R-:W-:Y:S01]  /*4c70*/  LOP3.LUT P3, RZ, R101.reuse, 0xff0000, RZ, 0xc0, !PT ;  /* 0x00ff000065ff7812 */ /* 0x040fe2000786c0ff */
[C---:B------:R-:W-:Y:S01]  /*4c80*/  FFMA.FTZ R87, R164.reuse, R219, R87 ;  /* 0x000000dba4577223 */ /* 0x040fe20000010057 */
[----:B------:R-:W-:Y:S01]  /*4c90*/  ISETP.GE.U32.AND.EX P0, PT, R101, 0x1000000, PT, P0 ;  /* 0x010000006500780c */ /* 0x000fe20003f06100 */
[----:B------:R-:W-:Y:S01]  /*4ca0*/  FFMA.FTZ R89, R164, R212, R89 ;  /* 0x000000d4a4597223 */ /* 0x000fe20000010059 */
[----:B------:R-:W-:Y:S01]  /*4cb0*/  PRMT R88, R67, 0x7632, R88 ;  /* 0x0000763243587816 */ /* 0x000fe20000000058 */
[----:B------:R-:W-:Y:S01]  /*4cc0*/  FADD.FTZ R208, R208, -R213 ;  /* 0x800000d5d0d07221 */ /* 0x000fe20000010000 */
[----:B------:R-:W-:Y:S01]  /*4cd0*/  SHF.L.U32 R93, R81, 0x10, RZ ;  /* 0x00000010515d7819 */ /* 0x000fe200000006ff */
[----:B------:R-:W-:Y:S01]  /*4ce0*/  FADD.FTZ R206, R206, -R211 ;  /* 0x800000d3cece7221 */ /* 0x000fe20000010000 */
[----:B------:R-:W-:Y:S01]  /*4cf0*/  SHF.L.U32 R95, R67, 0x10, RZ ;  /* 0x00000010435f7819 */ /* 0x000fe200000006ff */
[----:B------:R-:W-:-:S02]  /*4d00*/  IMAD.U32 R101, R88, 0x10000, RZ ;  /* 0x0001000058657824 */ /* 0x000fc400078e00ff */
[----:B------:R-:W-:Y:S01]  /*4d10*/  FADD.FTZ R210, R210, -R215 ;  /* 0x800000d7d2d27221 */ /* 0x000fe20000010000 */
[-C--:B------:R-:W-:Y:S01]  /*4d20*/  FMUL.FTZ R87, R87, R186.reuse ;  /* 0x000000ba57577220 */ /* 0x080fe20000410000 */
[----:B------:R-:W-:Y:S01]  /*4d30*/  FMUL.FTZ R89, R89, R186 ;  /* 0x000000ba59597220 */ /* 0x000fe20000410000 */
[C---:B------:R-:W-:Y:S01]  /*4d40*/  FFMA.FTZ R93, R164.reuse, R208, R93 ;  /* 0x000000d0a45d7223 */ /* 0x040fe2000001005d */
[----:B------:R-:W-:Y:S01]  /*4d50*/  @P6 PRMT R81, R81, 0x7632, R81 ;  /* 0x0000763251516816 */ /* 0x000fe20000000051 */
[C---:B------:R-:W-:Y:S01]  /*4d60*/  FFMA.FTZ R207, R164.reuse, R206, R101 ;  /* 0x000000cea4cf7223 */ /* 0x040fe20000010065 */
[----:B------:R-:W-:Y:S01]  /*4d70*/  FFMA.FTZ R95, R164, R210, R95 ;  /* 0x000000d2a45f7223 */ /* 0x000fe2000001005f */
[----:B------:R-:W-:Y:S01]  /*4d80*/  @P5 SHF.L.U32 R80, R82, 0x10, RZ ;  /* 0x0000001052505819 */ /* 0x000fe200000006ff */
[----:B------:R-:W-:Y:S01]  /*4d90*/  FMUL.FTZ R94, R87, UR4 ;  /* 0x00000004575e7c20 */ /* 0x000fe20008410000 */
[----:B------:R-:W-:Y:S01]  /*4da0*/  @P5 SHF.L.U32 R206, R54, 0x10, RZ ;  /* 0x0000001036ce5819 */ /* 0x000fe200000006ff */
[----:B------:R-:W-:Y:S01]  /*4db0*/  FMUL.FTZ R89, R89, UR4 ;  /* 0x0000000459597c20 */ /* 0x000fe20008410000 */
[----:B------:R-:W-:Y:S01]  /*4dc0*/  @P4 PRMT R87, R82, 0x7632, R87 ;  /* 0x0000763252574816 */ /* 0x000fe20000000057 */
[----:B------:R-:W-:Y:S01]  /*4dd0*/  FMUL.FTZ R93, R93, R186 ;  /* 0x000000ba5d5d7220 */ /* 0x000fe20000410000 */
[----:B------:R-:W-:-:S02]  /*4de0*/  @P6 SHF.L.U32 R81, R81, 0x10, RZ ;  /* 0x0000001051516819 */ /* 0x000fc400000006ff */
[----:B------:R-:W-:Y:S02]  /*4df0*/  CS2R R100, SRZ ;  /* 0x0000000000647805 */ /* 0x000fe4000001ff00 */
[----:B------:R-:W-:Y:S01]  /*4e00*/  @P3 SHF.L.U32 R88, R83, 0x10, RZ ;  /* 0x0000001053583819 */ /* 0x000fe200000006ff */
[-C--:B------:R-:W-:Y:S01]  /*4e10*/  FMUL.FTZ R95, R95, R186.reuse ;  /* 0x000000ba5f5f7220 */ /* 0x080fe20000410000 */
[----:B------:R-:W-:Y:S01]  /*4e20*/  @P0 PRMT R92, R83, 0x7632, R92 ;  /* 0x00007632535c0816 */ /* 0x000fe2000000005c */
[----:B------:R-:W-:Y:S01]  /*4e30*/  FMUL.FTZ R207, R207, R186 ;  /* 0x000000bacfcf7220 */ /* 0x000fe20000410000 */
[----:B------:R-:W-:Y:S01]  /*4e40*/  MOV R82, RZ ;  /* 0x000000ff00527202 */ /* 0x000fe20000000f00 */
[----:B------:R-:W-:Y:S01]  /*4e50*/  @P5 FMUL.FTZ R101, R89, R80 ;  /* 0x0000005059655220 */ /* 0x000fe20000410000 */
[----:B------:R-:W-:Y:S01]  /*4e60*/  @P6 SHF.L.U32 R83, R149, 0x10, RZ ;  /* 0x0000001095536819 */ /* 0x000fe200000006ff */
[----:B------:R-:W-:Y:S01]  /*4e70*/  @P5 FMUL.FTZ R82, R206, R89 ;  /* 0x00000059ce525220 */ /* 0x000fe20000410000 */
[----:B------:R-:W-:Y:S01]  /*4e80*/  @P4 SHF.L.U32 R87, R87, 0x10, RZ ;  /* 0x0000001057574819 */ /* 0x000fe200000006ff */
[----:B------:R-:W-:Y:S01]  /*4e90*/  FMUL.FTZ R208, R93, UR4 ;  /* 0x000000045dd07c20 */ /* 0x000fe20008410000 */
[----:B------:R-:W-:Y:S01]  /*4ea0*/  MOV R184, RZ ;  /* 0x000000ff00b87202 */ /* 0x000fe20000000f00 */
[----:B------:R-:W-:Y:S01]  /*4eb0*/  @P6 FMUL.FTZ R184, R94, R81 ;  /* 0x000000515eb86220 */ /* 0x000fe20000410000 */
[----:B------:R-:W-:Y:S01]  /*4ec0*/  @P4 SHF.L.U32 R89, R150, 0x10, RZ ;  /* 0x0000001096594819 */ /* 0x000fe200000006ff */
[----:B------:R-:W-:Y:S01]  /*4ed0*/  HFMA2 R81, -RZ, RZ, 0, 0 ;  /* 0x00000000ff517431 */ /* 0x000fe200000001ff */
[----:B------:R-:W-:Y:S01]  /*4ee0*/  @P3 SHF.L.U32 R80, R55, 0x10, RZ ;  /* 0x0000001037503819 */ /* 0x000fe200000006ff */
[----:B------:R-:W-:Y:S01]  /*4ef0*/  FMUL.FTZ R95, R95, UR4 ;  /* 0x000000045f5f7c20 */ /* 0x000fe20008410000 */
[----:B------:R-:W-:Y:S01]  /*4f00*/  @P0 SHF.L.U32 R210, R151, 0x10, RZ ;  /* 0x0000001097d20819 */ /* 0x000fe200000006ff */
[----:B------:R-:W-:Y:S01]  /*4f10*/  FMUL.FTZ R207, R207, UR4 ;  /* 0x00000004cfcf7c20 */ /* 0x000fe20008410000 */
[----:B------:R-:W-:Y:S01]  /*4f20*/  @P6 FMUL.FTZ R81, R83, R94 ;  /* 0x0000005e53516220 */ /* 0x000fe20000410000 */
[----:B------:R-:W-:Y:S01]  /*4f30*/  @P4 FMUL.FTZ R100, R208, R87 ;  /* 0x00000057d0644220 */ /* 0x000fe20000410000 */
[----:B------:R-:W-:-:S02]  /*4f40*/  HFMA2 R83, -RZ, RZ, 0, 0 ;  /* 0x00000000ff537431 */ /* 0x000fc400000001ff */
[----:B------:R-:W-:Y:S01]  /*4f50*/  @P4 FMUL.FTZ R83, R89, R208 ;  /* 0x000000d059534220 */ /* 0x000fe20000410000 */
[----:B------:R-:W-:Y:S01]  /*4f60*/  HFMA2 R87, -RZ, RZ, 0, 0 ;  /* 0x00000000ff577431 */ /* 0x000fe200000001ff */
[----:B------:R-:W-:Y:S01]  /*4f70*/  @P0 SHF.L.U32 R92, R92, 0x10, RZ ;  /* 0x000000105c5c0819 */ /* 0x000fe200000006ff */
[----:B------:R-:W-:Y:S02]  /*4f80*/  HFMA2 R94, -RZ, RZ, 0, 0 ;  /* 0x00000000ff5e7431 */ /* 0x000fe400000001ff */
[----:B------:R-:W-:Y:S01]  /*4f90*/  @P3 FMUL.FTZ R87, R80, R95 ;  /* 0x0000005f50573220 */ /* 0x000fe20000410000 */
[----:B------:R-:W-:Y:S01]  /*4fa0*/  @P0 FMUL.FTZ R94, R210, R207 ;  /* 0x000000cfd25e0220 */ /* 0x000fe20000410000 */
[----:B------:R-:W-:Y:S01]  /*4fb0*/  MOV R205, RZ ;  /* 0x000000ff00cd7202 */ /* 0x000fe20000000f00 */
[----:B------:R-:W-:Y:S01]  /*4fc0*/  @P3 FMUL.FTZ R205, R95, R88 ;  /* 0x000000585fcd3220 */ /* 0x000fe20000410000 */
[----:B------:R-:W-:Y:S01]  /*4fd0*/  MOV R206, RZ ;  /* 0x000000ff00ce7202 */ /* 0x000fe20000000f00 */
[----:B------:R-:W-:Y:S01]  /*4fe0*/  @P0 FMUL.FTZ R206, R207, R92 ;  /* 0x0000005ccfce0220 */ /* 0x000fe20000410000 */
[----:B------:R-:W-:-:S02]  /*4ff0*/  F2FP.BF16.F32.PACK_AB R82, R83, R82 ;  /* 0x000000525352723e */ /* 0x000fc400000010ff */
[----:B------:R-:W-:Y:S02]  /*5000*/  F2FP.BF16.F32.PACK_AB R81, R81, R86 ;  /* 0x000000565151723e */ /* 0x000fe400000010ff */
[----:B------:R-:W-:Y:S02]  /*5010*/  F2FP.BF16.F32.PACK_AB R80, R85, R84 ;  /* 0x000000545550723e */ /* 0x000fe400000010ff */
[----:B------:R-:W-:Y:S01]  /*5020*/  F2FP.BF16.F32.PACK_AB R83, R94, R87 ;  /* 0x000000575e53723e */ /* 0x000fe200000010ff */
[----:B------:R-:W-:Y:S06]  /*5030*/  BRA `(.L_x_743) ;  /* 0x0000000400d07947 */ /* 0x000fec0003800000 */
.L_x_742:
[-CC-:B------:R-:W-:Y:S01]  /*5040*/  FFMA.FTZ R183, R183, R203.reuse, R204.reuse ;  /* 0x000000cbb7b77223 */ /* 0x180fe200000100cc */
[----:B-----5:R-:W-:Y:S01]  /*5050*/  LOP3.LUT P0, RZ, R100, 0xff, RZ, 0xc0, !PT ;  /* 0x000000ff64ff7812 */ /* 0x020fe2000780c0ff */
[-CC-:B------:R-:W-:Y:S01]  /*5060*/  FFMA.FTZ R227, R227, R203.reuse, R204.reuse ;  /* 0x000000cbe3e37223 */ /* 0x180fe200000100cc */
[----:B------:R-:W-:Y:S01]  /*5070*/  SHF.L.U32 R77, R64, 0x10, RZ ;  /* 0x00000010404d7819 */ /* 0x000fe200000006ff */
[----:B------:R-:W-:Y:S01]  /*5080*/  FADD.FTZ R79, R216, -R183 ;  /* 0x800000b7d84f7221 */ /* 0x000fe20000010000 */
[----:B------:R-:W-:Y:S01]  /*5090*/  LOP3.LUT P3, RZ, R100, 0xff00, RZ, 0xc0, !PT ;  /* 0x0000ff0064ff7812 */ /* 0x000fe2000786c0ff */
[----:B------:R-:W-:Y:S01]  /*50a0*/  FADD.FTZ R227, R220, -R227 ;  /* 0x800000e3dce37221 */ /* 0x000fe20000010000 */
[----:B------:R-:W-:Y:S01]  /*50b0*/  FFMA.FTZ R225, R225, R203, R204 ;  /* 0x000000cbe1e17223 */ /* 0x000fe200000100cc */
[----:B------:R-:W-:Y:S01]  /*50c0*/  FFMA.FTZ R79, R164, R79, R77 ;  /* 0x0000004fa44f7223 */ /* 0x000fe2000001004d */
[----:B------:R-:W-:Y:S02]  /*50d0*/  SHF.L.U32 R77, R84, 0x10, RZ ;  /* 0x00000010544d7819 */ /* 0x000fe400000006ff */
[----:B------:R-:W-:-:S02]  /*50e0*/  CS2R R182, SRZ ;  /* 0x0000000000b67805 */ /* 0x000fc4000001ff00 */
[----:B------:R-:W-:Y:S01]  /*50f0*/  LOP3.LUT P4, RZ, R100, 0xff0000, RZ, 0xc0, !PT ;  /* 0x00ff000064ff7812 */ /* 0x000fe2000788c0ff */
[-C--:B------:R-:W-:Y:S01]  /*5100*/  FMUL.FTZ R76, R79, R186.reuse ;  /* 0x000000ba4f4c7220 */ /* 0x080fe20000410000 */
[----:B------:R-:W-:Y:S01]  /*5110*/  SHF.L.U32 R84, R65, 0x10, RZ ;  /* 0x0000001041547819 */ /* 0x000fe200000006ff */
[----:B------:R-:W-:Y:S01]  /*5120*/  FADD.FTZ R225, R218, -R225 ;  /* 0x800000e1dae17221 */ /* 0x000fe20000010000 */
[----:B------:R-:W-:Y:S01]  /*5130*/  @P0 SHF.L.U32 R78, R80, 0x10, RZ ;  /* 0x00000010504e0819 */ /* 0x000fe200000006ff */
[----:B------:R-:W-:Y:S01]  /*5140*/  FMUL.FTZ R87, R76, UR4 ;  /* 0x000000044c577c20 */ /* 0x000fe20008410000 */
[----:B------:R-:W-:Y:S01]  /*5150*/  FFMA.FTZ R76, R164, R227, R77 ;  /* 0x000000e3a44c7223 */ /* 0x000fe2000001004d */
[----:B------:R-:W-:Y:S01]  /*5160*/  @P3 PRMT R89, R80, 0x7632, R89 ;  /* 0x0000763250593816 */ /* 0x000fe20000000059 */
[----:B------:R-:W-:Y:S01]  /*5170*/  FFMA.FTZ R77, R164, R225, R84 ;  /* 0x000000e1a44d7223 */ /* 0x000fe20000010054 */
[----:B------:R-:W-:Y:S01]  /*5180*/  @P0 FMUL.FTZ R183, R78, R87 ;  /* 0x000000574eb70220 */ /* 0x000fe20000410000 */
[----:B------:R-:W-:Y:S01]  /*5190*/  FMUL.FTZ R78, R76, R186 ;  /* 0x000000ba4c4e7220 */ /* 0x000fe20000410000 */
[----:B------:R-:W-:-:S02]  /*51a0*/  @P3 SHF.L.U32 R93, R148, 0x10, RZ ;  /* 0x00000010945d3819 */ /* 0x000fc400000006ff */
[----:B------:R-:W-:Y:S02]  /*51b0*/  CS2R R84, SRZ ;  /* 0x0000000000547805 */ /* 0x000fe4000001ff00 */
[----:B------:R-:W-:Y:S01]  /*51c0*/  @P3 SHF.L.U32 R89, R89, 0x10, RZ ;  /* 0x0000001059593819 */ /* 0x000fe200000006ff */
[----:B------:R-:W-:Y:S01]  /*51d0*/  FMUL.FTZ R78, R78, UR4 ;  /* 0x000000044e4e7c20 */ /* 0x000fe20008410000 */
[----:B------:R-:W-:Y:S01]  /*51e0*/  FMUL.FTZ R80, R77, R186 ;  /* 0x000000ba4d507220 */ /* 0x000fe20000410000 */
[----:B------:R-:W-:Y:S01]  /*51f0*/  @P0 SHF.L.U32 R88, R52, 0x10, RZ ;  /* 0x0000001034580819 */ /* 0x000fe200000006ff */
[----:B------:R-:W-:Y:S01]  /*5200*/  FFMA.FTZ R219, R219, R203, R204 ;  /* 0x000000cbdbdb7223 */ /* 0x000fe200000100cc */
[-C--:B------:R-:W-:Y:S01]  /*5210*/  @P3 FMUL.FTZ R182, R89, R78.reuse ;  /* 0x0000004e59b63220 */ /* 0x080fe20000410000 */
[----:B------:R-:W-:Y:S01]  /*5220*/  @P3 FMUL.FTZ R85, R93, R78 ;  /* 0x0000004e5d553220 */ /* 0x000fe20000410000 */
[----:B------:R-:W-:Y:S01]  /*5230*/  LOP3.LUT P6, RZ, R100, 0xff000000, RZ, 0xc0, !PT ;  /* 0xff00000064ff7812 */ /* 0x000fe200078cc0ff */
[----:B------:R-:W-:Y:S01]  /*5240*/  FMUL.FTZ R80, R80, UR4 ;  /* 0x0000000450507c20 */ /* 0x000fe20008410000 */
[----:B------:R-:W-:-:S02]  /*5250*/  @P4 SHF.L.U32 R95, R81, 0x10, RZ ;  /* 0x00000010515f4819 */ /* 0x000fc400000006ff */
[----:B------:R-:W-:Y:S02]  /*5260*/  CS2R R184, SRZ ;  /* 0x0000000000b87805 */ /* 0x000fe4000001ff00 */
[----:B------:R-:W-:Y:S01]  /*5270*/  @P4 SHF.L.U32 R205, R53, 0x10, RZ ;  /* 0x0000001035cd4819 */ /* 0x000fe200000006ff */
[----:B------:R-:W-:Y:S01]  /*5280*/  @P0 FMUL.FTZ R84, R88, R87 ;  /* 0x0000005758540220 */ /* 0x000fe20000410000 */
[----:B------:R-:W-:Y:S01]  /*5290*/  PRMT R78, R65, 0x7632, R78 ;  /* 0x00007632414e7816 */ /* 0x000fe2000000004e */
[-C--:B------:R-:W-:Y:S01]  /*52a0*/  FFMA.FTZ R217, R217, R203.reuse, R204 ;  /* 0x000000cbd9d97223 */ /* 0x080fe200000100cc */
[----:B------:R-:W-:Y:S01]  /*52b0*/  MOV R86, RZ ;  /* 0x000000ff00567202 */ /* 0x000fe20000000f00 */
[-C--:B------:R-:W-:Y:S01]  /*52c0*/  @P4 FMUL.FTZ R185, R95, R80.reuse ;  /* 0x000000505fb94220 */ /* 0x080fe20000410000 */
[----:B------:R-:W-:Y:S01]  /*52d0*/  SHF.L.U32 R87, R78, 0x10, RZ ;  /* 0x000000104e577819 */ /* 0x000fe200000006ff */
[----:B------:R-:W-:Y:S01]  /*52e0*/  @P4 FMUL.FTZ R86, R205, R80 ;  /* 0x00000050cd564220 */ /* 0x000fe20000410000 */
[----:B------:R-:W-:Y:S01]  /*52f0*/  ISETP.GE.U32.AND P0, PT, R100, RZ, PT ;  /* 0x000000ff6400720c */ /* 0x000fe20003f06070 */
[----:B------:R-:W-:Y:S01]  /*5300*/  FADD.FTZ R219, R214, -R219 ;  /* 0x800000dbd6db7221 */ /* 0x000fe20000010000 */
[----:B------:R-:W-:Y:S01]  /*5310*/  PRMT R80, R66, 0x7632, R80 ;  /* 0x0000763242507816 */ /* 0x000fe20000000050 */
[----:B------:R-:W-:Y:S01]  /*5320*/  FFMA.FTZ R213, R213, R203, R204 ;  /* 0x000000cbd5d57223 */ /* 0x000fe200000100cc */
[----:B------:R-:W-:Y:S01]  /*5330*/  PRMT R81, R67, 0x7632, R81 ;  /* 0x0000763243517816 */ /* 0x000fe20000000051 */
[----:B------:R-:W-:Y:S01]  /*5340*/  FADD.FTZ R217, R212, -R217 ;  /* 0x800000d9d4d97221 */ /* 0x000fe20000010000 */
[----:B------:R-:W-:Y:S01]  /*5350*/  SHF.L.U32 R78, R66, 0x10, RZ ;  /* 0x00000010424e7819 */ /* 0x000fe200000006ff */
[----:B------:R-:W-:Y:S01]  /*5360*/  FFMA.FTZ R219, R164, R219, R87 ;  /* 0x000000dba4db7223 */ /* 0x000fe20000010057 */
[C---:B------:R-:W-:Y:S01]  /*5370*/  LOP3.LUT P4, RZ, R101.reuse, 0xff00, RZ, 0xc0, !PT ;  /* 0x0000ff0065ff7812 */ /* 0x040fe2000788c0ff */
[----:B------:R-:W-:Y:S01]  /*5380*/  FADD.FTZ R213, R208, -R213 ;  /* 0x800000d5d0d57221 */ /* 0x000fe20000010000 */
[C---:B------:R-:W-:Y:S01]  /*5390*/  LOP3.LUT P3, RZ, R101.reuse, 0xff0000, RZ, 0xc0, !PT ;  /* 0x00ff000065ff7812 */ /* 0x040fe2000786c0ff */
[----:B------:R-:W-:Y:S01]  /*53a0*/  FFMA.FTZ R217, R164, R217, R78 ;  /* 0x000000d9a4d97223 */ /* 0x000fe2000001004e */
[----:B------:R-:W-:Y:S01]  /*53b0*/  ISETP.GE.U32.AND.EX P0, PT, R101, 0x1000000, PT, P0 ;  /* 0x010000006500780c */ /* 0x000fe20003f06100 */
[-C--:B------:R-:W-:Y:S01]  /*53c0*/  FMUL.FTZ R78, R219, R186.reuse ;  /* 0x000000badb4e7220 */ /* 0x080fe20000410000 */
[----:B------:R-:W-:Y:S01]  /*53d0*/  LOP3.LUT P5, RZ, R101, 0xff, RZ, 0xc0, !PT ;  /* 0x000000ff65ff7812 */ /* 0x000fe200078ac0ff */
[-CC-:B------:R-:W-:Y:S01]  /*53e0*/  FFMA.FTZ R211, R211, R203.reuse, R204.reuse ;  /* 0x000000cbd3d37223 */ /* 0x180fe200000100cc */
[----:B------:R-:W-:Y:S01]  /*53f0*/  SHF.L.U32 R80, R80, 0x10, RZ ;  /* 0x0000001050507819 */ /* 0x000fe200000006ff */
[----:B------:R-:W-:Y:S01]  /*5400*/  FFMA.FTZ R215, R215, R203, R204 ;  /* 0x000000cbd7d77223 */ /* 0x000fe200000100cc */
[C---:B------:R-:W-:Y:S01]  /*5410*/  SHF.L.U32 R92, R81.reuse, 0x10, RZ ;  /* 0x00000010515c7819 */ /* 0x040fe200000006ff */
[----:B------:R-:W-:Y:S01]  /*5420*/  FMUL.FTZ R87, R78, UR4 ;  /* 0x000000044e577c20 */ /* 0x000fe20008410000 */
[----:B------:R-:W-:Y:S01]  /*5430*/  @P6 PRMT R81, R81, 0x7632, R81 ;  /* 0x0000763251516816 */ /* 0x000fe20000000051 */
[----:B------:R-:W-:Y:S01]  /*5440*/  FFMA.FTZ R213, R164, R213, R80 ;  /* 0x000000d5a4d57223 */ /* 0x000fe20000010050 */
[----:B------:R-:W-:Y:S01]  /*5450*/  FADD.FTZ R211, R206, -R211 ;  /* 0x800000d3ced37221 */ /* 0x000fe20000010000 */
[----:B------:R-:W-:Y:S01]  /*5460*/  SHF.L.U32 R88, R67, 0x10, RZ ;  /* 0x0000001043587819 */ /* 0x000fe200000006ff */
[-C--:B------:R-:W-:Y:S01]  /*5470*/  FMUL.FTZ R78, R217, R186.reuse ;  /* 0x000000bad94e7220 */ /* 0x080fe20000410000 */
[----:B------:R-:W-:Y:S01]  /*5480*/  @P6 SHF.L.U32 R80, R81, 0x10, RZ ;  /* 0x0000001051506819 */ /* 0x000fe200000006ff */
[----:B------:R-:W-:Y:S01]  /*5490*/  FADD.FTZ R215, R210, -R215 ;  /* 0x800000d7d2d77221 */ /* 0x000fe20000010000 */
[----:B------:R-:W-:Y:S01]  /*54a0*/  @P4 PRMT R89, R82, 0x7632, R89 ;  /* 0x0000763252594816 */ /* 0x000fe20000000059 */
[----:B------:R-:W-:Y:S01]  /*54b0*/  FFMA.FTZ R211, R164, R211, R92 ;  /* 0x000000d3a4d37223 */ /* 0x000fe2000001005c */
[C---:B------:R-:W-:Y:S01]  /*54c0*/  @P3 SHF.L.U32 R95, R83.reuse, 0x10, RZ ;  /* 0x00000010535f3819 */ /* 0x040fe200000006ff */
[----:B------:R-:W-:Y:S01]  /*54d0*/  @P6 FMUL.FTZ R184, R80, R87 ;  /* 0x0000005750b86220 */ /* 0x000fe20000410000 */
[----:B------:R-:W-:Y:S01]  /*54e0*/  @P0 PRMT R94, R83, 0x7632, R94 ;  /* 0x00007632535e0816 */ /* 0x000fe2000000005e */
[----:B------:R-:W-:Y:S01]  /*54f0*/  FMUL.FTZ R80, R213, R186 ;  /* 0x000000bad5507220 */ /* 0x000fe20000410000 */
[----:B------:R-:W-:Y:S01]  /*5500*/  @P5 SHF.L.U32 R93, R82, 0x10, RZ ;  /* 0x00000010525d5819 */ /* 0x000fe200000006ff */
[----:B------:R-:W-:Y:S01]  /*5510*/  FMUL.FTZ R78, R78, UR4 ;  /* 0x000000044e4e7c20 */ /* 0x000fe20008410000 */
[----:B------:R-:W-:Y:S01]  /*5520*/  @P5 SHF.L.U32 R83, R54, 0x10, RZ ;  /* 0x0000001036535819 */ /* 0x000fe200000006ff */
[----:B------:R-:W-:Y:S01]  /*5530*/  FFMA.FTZ R215, R164, R215, R88 ;  /* 0x000000d7a4d77223 */ /* 0x000fe20000010058 */
[----:B------:R-:W-:-:S02]  /*5540*/  @P4 SHF.L.U32 R92, R89, 0x10, RZ ;  /* 0x00000010595c4819 */ /* 0x000fc400000006ff */
[----:B------:R-:W-:Y:S01]  /*5550*/  CS2R R100, SRZ ;  /* 0x0000000000647805 */ /* 0x000fe2000001ff00 */
[----:B------:R-:W-:Y:S01]  /*5560*/  FMUL.FTZ R89, R80, UR4 ;  /* 0x0000000450597c20 */ /* 0x000fe20008410000 */
[----:B------:R-:W-:Y:S01]  /*5570*/  MOV R82, RZ ;  /* 0x000000ff00527202 */ /* 0x000fe20000000f00 */
[-C--:B------:R-:W-:Y:S01]  /*5580*/  @P5 FMUL.FTZ R101, R93, R78.reuse ;  /* 0x0000004e5d655220 */ /* 0x080fe20000410000 */
[----:B------:R-:W-:Y:S01]  /*5590*/  @P5 FMUL.FTZ R82, R83, R78 ;  /* 0x0000004e53525220 */ /* 0x000fe20000410000 */
[-C--:B------:R-:W-:Y:S01]  /*55a0*/  FMUL.FTZ R78, R215, R186.reuse ;  /* 0x000000bad74e7220 */ /* 0x080fe20000410000 */
[----:B------:R-:W-:Y:S01]  /*55b0*/  FMUL.FTZ R80, R211, R186 ;  /* 0x000000bad3507220 */ /* 0x000fe20000410000 */
[----:B------:R-:W-:Y:S01]  /*55c0*/  @P6 SHF.L.U32 R88, R149, 0x10, RZ ;  /* 0x0000001095586819 */ /* 0x000fe200000006ff */
[----:B------:R-:W-:Y:S01]  /*55d0*/  @P4 FMUL.FTZ R100, R92, R89 ;  /* 0x000000595c644220 */ /* 0x000fe20000410000 */
[----:B------:R-:W-:Y:S01]  /*55e0*/  @P4 SHF.L.U32 R92, R150, 0x10, RZ ;  /* 0x00000010965c4819 */ /* 0x000fe200000006ff */
[----:B------:R-:W-:Y:S01]  /*55f0*/  FMUL.FTZ R78, R78, UR4 ;  /* 0x000000044e4e7c20 */ /* 0x000fe20008410000 */
[----:B------:R-:W-:Y:S01]  /*5600*/  @P3 SHF.L.U32 R93, R55, 0x10, RZ ;  /* 0x00000010375d3819 */ /* 0x000fe200000006ff */
[----:B------:R-:W-:Y:S01]  /*5610*/  FMUL.FTZ R80, R80, UR4 ;  /* 0x0000000450507c20 */ /* 0x000fe20008410000 */
[----:B------:R-:W-:Y:S01]  /*5620*/  @P0 SHF.L.U32 R209, R151, 0x10, RZ ;  /* 0x0000001097d10819 */ /* 0x000fe200000006ff */
[----:B------:R-:W-:-:S02]  /*5630*/  HFMA2 R81, -RZ, RZ, 0, 0 ;  /* 0x00000000ff517431 */ /* 0x000fc400000001ff */
[----:B------:R-:W-:Y:S01]  /*5640*/  @P6 FMUL.FTZ R81, R88, R87 ;  /* 0x0000005758516220 */ /* 0x000fe20000410000 */
[----:B------:R-:W-:Y:S01]  /*5650*/  HFMA2 R83, -RZ, RZ, 0, 0 ;  /* 0x00000000ff537431 */ /* 0x000fe200000001ff */
[----:B------:R-:W-:Y:S01]  /*5660*/  @P0 SHF.L.U32 R207, R94, 0x10, RZ ;  /* 0x000000105ecf0819 */ /* 0x000fe200000006ff */
[----:B------:R-:W-:Y:S02]  /*5670*/  HFMA2 R87, -RZ, RZ, 0, 0 ;  /* 0x00000000ff577431 */ /* 0x000fe400000001ff */
[----:B------:R-:W-:Y:S01]  /*5680*/  @P4 FMUL.FTZ R83, R92, R89 ;  /* 0x000000595c534220 */ /* 0x000fe20000410000 */
        /* <DEDUP_REMOVED lines=15> */
.L_x_743:
        /* <DEDUP_REMOVED lines=11> */
[----:B0-----:R-:W-:Y:S01]  /*5830*/  PRMT R76, R68, 0x7632, R76 ;  /* 0x00007632444c7816 */ /* 0x001fe2000000004c */
[-CC-:B------:R-:W-:Y:S01]  /*5840*/  FFMA.FTZ R194, R194, R203.reuse, R204.reuse ;  /* 0x000000cbc2c27223 */ /* 0x180fe200000100cc */
[-CC-:B------:R-:W-:Y:S01]  /*5850*/  FFMA.FTZ R197, R197, R203.reuse, R204.reuse ;  /* 0x000000cbc5c57223 */ /* 0x180fe200000100cc */
[----:B------:R-:W-:Y:S01]  /*5860*/  FFMA.FTZ R201, R201, R203, R204 ;  /* 0x000000cbc9c97223 */ /* 0x000fe200000100cc */
[----:B------:R-:W-:Y:S01]  /*5870*/  SHF.L.U32 R77, R76, 0x10, RZ ;  /* 0x000000104c4d7819 */ /* 0x000fe200000006ff */
[----:B------:R-:W-:Y:S01]  /*5880*/  FADD.FTZ R194, R199, -R194 ;  /* 0x800000c2c7c27221 */ /* 0x000fe20000010000 */
[----:B------:R-:W-:Y:S01]  /*5890*/  LOP3.LUT P3, RZ, R98, 0xff, RZ, 0xc0, !PT ;  /* 0x000000ff62ff7812 */ /* 0x000fe2000786c0ff */
[----:B------:R-:W-:Y:S01]  /*58a0*/  FADD.FTZ R200, R200, -R197 ;  /* 0x800000c5c8c87221 */ /* 0x000fe20000010000 */
[----:B------:R-:W-:Y:S01]  /*58b0*/  SHF.L.U32 R81, R69, 0x10, RZ ;  /* 0x0000001045517819 */ /* 0x000fe200000006ff */
[----:B------:R-:W-:Y:S01]  /*58c0*/  FADD.FTZ R201, R202, -R201 ;  /* 0x800000c9cac97221 */ /* 0x000fe20000010000 */
[----:B------:R-:W-:Y:S01]  /*58d0*/  IMAD.U32 R79, R68, 0x10000, RZ ;  /* 0x00010000444f7824 */ /* 0x000fe200078e00ff */
[----:B------:R-:W-:Y:S01]  /*58e0*/  LOP3.LUT P4, RZ, R98, 0xff00, RZ, 0xc0, !PT ;  /* 0x0000ff0062ff7812 */ /* 0x000fe2000788c0ff */
[C---:B------:R-:W-:Y:S01]  /*58f0*/  FFMA.FTZ R76, R164.reuse, R194, R77 ;  /* 0x000000c2a44c7223 */ /* 0x040fe2000001004d */
[C---:B------:R-:W-:Y:S01]  /*5900*/  FFMA.FTZ R77, R164.reuse, R200, R81 ;  /* 0x000000c8a44d7223 */ /* 0x040fe20000010051 */
[----:B------:R-:W-:Y:S01]  /*5910*/  FFMA.FTZ R79, R164, R201, R79 ;  /* 0x000000c9a44f7223 */ /* 0x000fe2000001004f */
[----:B------:R-:W-:Y:S01]  /*5920*/  LOP3.LUT P5, RZ, R98, 0xff0000, RZ, 0xc0, !PT ;  /* 0x00ff000062ff7812 */ /* 0x000fe200078ac0ff */
[----:B------:R-:W-:Y:S01]  /*5930*/  FFMA.FTZ R192, R192, R203, R204 ;  /* 0x000000cbc0c07223 */ /* 0x000fe200000100cc */
[----:B------:R-:W-:Y:S01]  /*5940*/  LOP3.LUT P6, RZ, R98, 0xff000000, RZ, 0xc0, !PT ;  /* 0xff00000062ff7812 */ /* 0x000fe200078cc0ff */
[-C--:B------:R-:W-:Y:S01]  /*5950*/  FMUL.FTZ R78, R79, R186.reuse ;  /* 0x000000ba4f4e7220 */ /* 0x080fe20000410000 */
[----:B------:R-:W-:Y:S01]  /*5960*/  PRMT R81, R69, 0x7632, R81 ;  /* 0x0000763245517816 */ /* 0x000fe20000000051 */
[----:B------:R-:W-:Y:S01]  /*5970*/  FADD.FTZ R195, R195, -R192 ;  /* 0x800000c0c3c37221 */ /* 0x000fe20000010000 */
[----:B-----5:R-:W-:Y:S01]  /*5980*/  @P3 SHF.L.U32 R82, R84, 0x10, RZ ;  /* 0x0000001054523819 */ /* 0x020fe200000006ff */
[----:B------:R-:W-:Y:S01]  /*5990*/  FMUL.FTZ R93, R78, UR4 ;  /* 0x000000044e5d7c20 */ /* 0x000fe20008410000 */
[----:B------:R-:W-:Y:S01]  /*59a0*/  SHF.L.U32 R83, R81, 0x10, RZ ;  /* 0x0000001051537819 */ /* 0x000fe200000006ff */
[----:B------:R-:W-:Y:S01]  /*59b0*/  FMUL.FTZ R81, R76, R186 ;  /* 0x000000ba4c517220 */ /* 0x000fe20000410000 */
[----:B------:R-:W-:Y:S01]  /*59c0*/  @P3 SHF.L.U32 R92, R56, 0x10, RZ ;  /* 0x00000010385c3819 */ /* 0x000fe200000006ff */
[----:B------:R-:W-:Y:S01]  /*59d0*/  HFMA2 R80, -RZ, RZ, 0, 0 ;  /* 0x00000000ff507431 */ /* 0x000fe200000001ff */
[----:B------:R-:W-:Y:S01]  /*59e0*/  MOV R181, RZ ;  /* 0x000000ff00b57202 */ /* 0x000fe20000000f00 */
[----:B------:R-:W-:Y:S01]  /*59f0*/  FMUL.FTZ R95, R81, UR4 ;  /* 0x00000004515f7c20 */ /* 0x000fe20008410000 */
[----:B------:R-:W-:Y:S01]  /*5a00*/  FFMA.FTZ R81, R164, R195, R83 ;  /* 0x000000c3a4517223 */ /* 0x000fe20000010053 */
[----:B------:R-:W-:Y:S01]  /*5a10*/  @P4 PRMT R84, R84, 0x7632, R84 ;  /* 0x0000763254544816 */ /* 0x000fe20000000054 */
[----:B------:R-:W-:Y:S01]  /*5a20*/  @P3 FMUL.FTZ R181, R93, R82 ;  /* 0x000000525db53220 */ /* 0x000fe20000410000 */
[----:B------:R-:W-:Y:S01]  /*5a30*/  @P3 FMUL.FTZ R80, R92, R93 ;  /* 0x0000005d5c503220 */ /* 0x000fe20000410000 */
        /* <DEDUP_REMOVED lines=14> */
[----:B------:R-:W-:Y:S01]  /*5b20*/  MOV R93, RZ ;  /* 0x000000ff005d7202 */ /* 0x000fe20000000f00 */
[----:B------:R-:W-:Y:S01]  /*5b30*/  HFMA2 R84, -RZ, RZ, 0, 0 ;  /* 0x00000000ff547431 */ /* 0x000fe200000001ff */
[----:B------:R-:W-:Y:S01]  /*5b40*/  @P4 SHF.L.U32 R94, R144, 0x10, RZ ;  /* 0x00000010905e4819 */ /* 0x000fe200000006ff */
[----:B------:R-:W-:Y:S01]  /*5b50*/  @P5 FMUL.FTZ R93, R200, R197 ;  /* 0x000000c5c85d5220 */ /* 0x000fe20000410000 */
[----:B------:R-:W-:Y:S01]  /*5b60*/  @P6 FMUL.FTZ R194, R85, R92 ;  /* 0x0000005c55c26220 */ /* 0x000fe20000410000 */
[----:B------:R-:W-:Y:S01]  /*5b70*/  @P6 FMUL.FTZ R84, R202, R85 ;  /* 0x00000055ca546220 */ /* 0x000fe20000410000 */
[----:B------:R-:W-:Y:S01]  /*5b80*/  LOP3.LUT P6, RZ, R99, 0xff, RZ, 0xc0, !PT ;  /* 0x000000ff63ff7812 */ /* 0x000fe200078cc0ff */
[-CC-:B------:R-:W-:Y:S01]  /*5b90*/  FFMA.FTZ R193, R193, R203.reuse, R204.reuse ;  /* 0x000000cbc1c17223 */ /* 0x180fe200000100cc */
[----:B------:R-:W-:Y:S01]  /*5ba0*/  LOP3.LUT P5, RZ, R99, 0xff00, RZ, 0xc0, !PT ;  /* 0x0000ff0063ff7812 */ /* 0x000fe200078ac0ff */
[----:B------:R-:W-:Y:S01]  /*5bb0*/  FFMA.FTZ R190, R190, R203, R204 ;  /* 0x000000cbbebe7223 */ /* 0x000fe200000100cc */
[----:B------:R-:W-:Y:S01]  /*5bc0*/  PRMT R78, R70, 0x7632, R78 ;  /* 0x00007632464e7816 */ /* 0x000fe2000000004e */
[----:B------:R-:W-:Y:S01]  /*5bd0*/  HFMA2 R83, -RZ, RZ, 0, 0 ;  /* 0x00000000ff537431 */ /* 0x000fe200000001ff */
[----:B------:R-:W-:Y:S01]  /*5be0*/  ISETP.GE.U32.AND P3, PT, R98, RZ, PT ;  /* 0x000000ff6200720c */ /* 0x000fe20003f66070 */
[----:B------:R-:W-:Y:S01]  /*5bf0*/  @P4 FMUL.FTZ R83, R94, R95 ;  /* 0x0000005f5e534220 */ /* 0x000fe20000410000 */
[----:B------:R-:W-:Y:S01]  /*5c00*/  SHF.L.U32 R85, R70, 0x10, RZ ;  /* 0x0000001046557819 */ /* 0x000fe200000006ff */
[-C--:B------:R-:W-:Y:S01]  /*5c10*/  FFMA.FTZ R189, R189, R203.reuse, R204 ;  /* 0x000000cbbdbd7223 */ /* 0x080fe200000100cc */
[----:B------:R-:W-:Y:S01]  /*5c20*/  SHF.L.U32 R95, R78, 0x10, RZ ;  /* 0x000000104e5f7819 */ /* 0x000fe200000006ff */
[----:B------:R-:W-:Y:S01]  /*5c30*/  FADD.FTZ R193, R198, -R193 ;  /* 0x800000c1c6c17221 */ /* 0x000fe20000010000 */
[----:B------:R-:W-:Y:S01]  /*5c40*/  LOP3.LUT P4, RZ, R99, 0xff0000, RZ, 0xc0, !PT ;  /* 0x00ff000063ff7812 */ /* 0x000fe2000788c0ff */
[----:B------:R-:W-:Y:S01]  /*5c50*/  FADD.FTZ R190, R191, -R190 ;  /* 0x800000bebfbe7221 */ /* 0x000fe20000010000 */
[----:B------:R-:W-:Y:S01]  /*5c60*/  ISETP.GE.U32.AND.EX P3, PT, R99, 0x1000000, PT, P3 ;  /* 0x010000006300780c */ /* 0x000fe20003f66130 */
[----:B------:R-:W-:Y:S01]  /*5c70*/  FFMA.FTZ R188, R188, R203, R204 ;  /* 0x000000cbbcbc7223 */ /* 0x000fe200000100cc */
[C---:B------:R-:W-:Y:S01]  /*5c80*/  PRMT R82, R71.reuse, 0x7632, R82 ;  /* 0x0000763247527816 */ /* 0x040fe20000000052 */
[----:B------:R-:W-:Y:S01]  /*5c90*/  FADD.FTZ R196, R196, -R189 ;  /* 0x800000bdc4c47221 */ /* 0x000fe20000010000 */
[----:B------:R-:W-:Y:S01]  /*5ca0*/  SHF.L.U32 R99, R71, 0x10, RZ ;  /* 0x0000001047637819 */ /* 0x000fe200000006ff */
[C---:B------:R-:W-:Y:S01]  /*5cb0*/  FFMA.FTZ R191, R164.reuse, R193, R85 ;  /* 0x000000c1a4bf7223 */ /* 0x040fe20000010055 */
[----:B------:R-:W-:Y:S01]  /*5cc0*/  FFMA.FTZ R190, R164, R190, R95 ;  /* 0x000000bea4be7223 */ /* 0x000fe2000001005f */
[----:B------:R-:W-:Y:S01]  /*5cd0*/  SHF.L.U32 R189, R82, 0x10, RZ ;  /* 0x0000001052bd7819 */ /* 0x000fe200000006ff */
[----:B------:R-:W-:Y:S01]  /*5ce0*/  FADD.FTZ R188, R187, -R188 ;  /* 0x800000bcbbbc7221 */ /* 0x000fe20000010000 */
[C---:B------:R-:W-:Y:S01]  /*5cf0*/  @P6 SHF.L.U32 R82, R86.reuse, 0x10, RZ ;  /* 0x0000001056526819 */ /* 0x040fe200000006ff */
[-C--:B------:R-:W-:Y:S01]  /*5d00*/  FMUL.FTZ R78, R191, R186.reuse ;  /* 0x000000babf4e7220 */ /* 0x080fe20000410000 */
[----:B------:R-:W-:Y:S01]  /*5d10*/  @P5 PRMT R92, R86, 0x7632, R92 ;  /* 0x00007632565c5816 */ /* 0x000fe2000000005c */
[----:B------:R-:W-:Y:S01]  /*5d20*/  FMUL.FTZ R86, R190, R186 ;  /* 0x000000babe567220 */ /* 0x000fe20000410000 */
[C---:B------:R-:W-:Y:S01]  /*5d30*/  FFMA.FTZ R197, R164.reuse, R196, R99 ;  /* 0x000000c4a4c57223 */ /* 0x040fe20000010063 */
[----:B------:R-:W-:Y:S01]  /*5d40*/  FFMA.FTZ R196, R164, R188, R189 ;  /* 0x000000bca4c47223 */ /* 0x000fe200000100bd */
[----:B------:R-:W-:Y:S01]  /*5d50*/  @P5 SHF.L.U32 R92, R92, 0x10, RZ ;  /* 0x000000105c5c5819 */ /* 0x000fe200000006ff */
[----:B------:R-:W-:Y:S01]  /*5d60*/  FMUL.FTZ R187, R78, UR4 ;  /* 0x000000044ebb7c20 */ /* 0x000fe20008410000 */
[----:B------:R-:W-:Y:S01]  /*5d70*/  FMUL.FTZ R193, R86, UR4 ;  /* 0x0000000456c17c20 */ /* 0x000fe20008410000 */
[----:B------:R-:W-:Y:S01]  /*5d80*/  @P4 SHF.L.U32 R94, R87, 0x10, RZ ;  /* 0x00000010575e4819 */ /* 0x000fe200000006ff */
[----:B------:R-:W-:Y:S01]  /*5d90*/  FMUL.FTZ R78, R197, R186 ;  /* 0x000000bac54e7220 */ /* 0x000fe20000410000 */
[----:B------:R-:W-:-:S02]  /*5da0*/  @P3 PRMT R95, R87, 0x7632, R95 ;  /* 0x00007632575f3816 */ /* 0x000fc4000000005f */
[----:B------:R-:W-:Y:S02]  /*5db0*/  CS2R R98, SRZ ;  /* 0x0000000000627805 */ /* 0x000fe4000001ff00 */
[----:B------:R-:W-:Y:S01]  /*5dc0*/  @P6 SHF.L.U32 R188, R58, 0x10, RZ ;  /* 0x000000103abc6819 */ /* 0x000fe200000006ff */
[----:B------:R-:W-:Y:S01]  /*5dd0*/  FMUL.FTZ R87, R196, R186 ;  /* 0x000000bac4577220 */ /* 0x000fe20000410000 */
[----:B------:R-:W-:Y:S01]  /*5de0*/  @P5 FMUL.FTZ R98, R193, R92 ;  /* 0x0000005cc1625220 */ /* 0x000fe20000410000 */
[----:B------:R-:W-:Y:S01]  /*5df0*/  @P5 SHF.L.U32 R92, R146, 0x10, RZ ;  /* 0x00000010925c5819 */ /* 0x000fe200000006ff */
[----:B------:R-:W-:Y:S01]  /*5e00*/  FMUL.FTZ R199, R78, UR4 ;  /* 0x000000044ec77c20 */ /* 0x000fe20008410000 */
[----:B------:R-:W-:Y:S01]  /*5e10*/  @P4 SHF.L.U32 R198, R59, 0x10, RZ ;  /* 0x000000103bc64819 */ /* 0x000fe200000006ff */
[----:B------:R-:W-:Y:S01]  /*5e20*/  FMUL.FTZ R78, R87, UR4 ;  /* 0x00000004574e7c20 */ /* 0x000fe20008410000 */
[----:B------:R-:W-:Y:S01]  /*5e30*/  @P3 SHF.L.U32 R201, R147, 0x10, RZ ;  /* 0x0000001093c93819 */ /* 0x000fe200000006ff */
[----:B------:R-:W-:Y:S01]  /*5e40*/  @P6 FMUL.FTZ R99, R187, R82 ;  /* 0x00000052bb636220 */ /* 0x000fe20000410000 */
[----:B------:R-:W-:Y:S01]  /*5e50*/  MOV R85, RZ ;  /* 0x000000ff00557202 */ /* 0x000fe20000000f00 */
[----:B------:R-:W-:Y:S01]  /*5e60*/  @P6 FMUL.FTZ R85, R188, R187 ;  /* 0x000000bbbc556220 */ /* 0x000fe20000410000 */
[----:B------:R-:W-:Y:S01]  /*5e70*/  CS2R R188, SRZ ;  /* 0x0000000000bc7805 */ /* 0x000fe2000001ff00 */
[----:B------:R-:W-:Y:S01]  /*5e80*/  HFMA2 R82, -RZ, RZ, 0, 0 ;  /* 0x00000000ff527431 */ /* 0x000fe200000001ff */
[----:B------:R-:W-:Y:S01]  /*5e90*/  @P3 SHF.L.U32 R95, R95, 0x10, RZ ;  /* 0x000000105f5f3819 */ /* 0x000fe200000006ff */
[----:B------:R-:W-:-:S02]  /*5ea0*/  HFMA2 R86, -RZ, RZ, 0, 0 ;  /* 0x00000000ff567431 */ /* 0x000fc400000001ff */
        /* <DEDUP_REMOVED lines=8> */
[----:B------:R-:W-:Y:S02]  /*5f30*/  F2FP.BF16.F32.PACK_AB R80, R83, R80 ;  /* 0x000000505350723e */ /* 0x000fe400000010ff */
[----:B------:R-:W-:-:S02]  /*5f40*/  F2FP.BF16.F32.PACK_AB R78, R190, R191 ;  /* 0x000000bfbe4e723e */ /* 0x000fc400000010ff */
[----:B------:R-:W-:Y:S02]  /*5f50*/  F2FP.BF16.F32.PACK_AB R79, R196, R197 ;  /* 0x000000c5c44f723e */ /* 0x000fe400000010ff */
[----:B------:R-:W-:Y:S02]  /*5f60*/  F2FP.BF16.F32.PACK_AB R82, R82, R85 ;  /* 0x000000555252723e */ /* 0x000fe400000010ff */
[----:B------:R-:W-:Y:S02]  /*5f70*/  F2FP.BF16.F32.PACK_AB R81, R84, R93 ;  /* 0x0000005d5451723e */ /* 0x000fe400000010ff */
[----:B------:R-:W-:Y:S01]  /*5f80*/  F2FP.BF16.F32.PACK_AB R83, R189, R86 ;  /* 0x00000056bd53723e */ /* 0x000fe200000010ff */
[----:B------:R-:W-:Y:S06]  /*5f90*/  BRA `(.L_x_745) ;  /* 0x0000000400cc7947 */ /* 0x000fec0003800000 */
.L_x_744:
[-CC-:B------:R-:W-:Y:S01]  /*5fa0*/  FFMA.FTZ R201, R201, R203.reuse, R204.reuse ;  /* 0x000000cbc9c97223 */ /* 0x180fe200000100cc */
[-CC-:B------:R-:W-:Y:S01]  /*5fb0*/  FFMA.FTZ R197, R197, R203.reuse, R204.reuse ;  /* 0x000000cbc5c57223 */ /* 0x180fe200000100cc */
[----:B------:R-:W-:Y:S01]  /*5fc0*/  LOP3.LUT P3, RZ, R98, 0xff, RZ, 0xc0, !PT ;  /* 0x000000ff62ff7812 */ /* 0x000fe2000786c0ff */
[----:B------:R-:W-:Y:S01]  /*5fd0*/  FFMA.FTZ R194, R194, R203, R204 ;  /* 0x000000cbc2c27223 */ /* 0x000fe200000100cc */
[----:B0-----:R-:W-:Y:S01]  /*5fe0*/  SHF.L.U32 R81, R68, 0x10, RZ ;  /* 0x0000001044517819 */ /* 0x001fe200000006ff */
[----:B------:R-:W-:Y:S01]  /*5ff0*/  FADD.FTZ R201, R202, -R201 ;  /* 0x800000c9cac97221 */ /* 0x000fe20000010000 */
[----:B------:R-:W-:Y:S01]  /*6000*/  SHF.L.U32 R82, R69, 0x10, RZ ;  /* 0x0000001045527819 */ /* 0x000fe200000006ff */
[----:B------:R-:W-:Y:S01]  /*6010*/  FADD.FTZ R197, R200, -R197 ;  /* 0x800000c5c8c57221 */ /* 0x000fe20000010000 */
[----:B------:R-:W-:Y:S01]  /*6020*/  PRMT R80, R68, 0x7632, R80 ;  /* 0x0000763244507816 */ /* 0x000fe20000000050 */
[----:B------:R-:W-:Y:S01]  /*6030*/  FFMA.FTZ R81, R164, R201, R81 ;  /* 0x000000c9a4517223 */ /* 0x000fe20000010051 */
[----:B------:R-:W-:Y:S01]  /*6040*/  LOP3.LUT P5, RZ, R98, 0xff0000, RZ, 0xc0, !PT ;  /* 0x00ff000062ff7812 */ /* 0x000fe200078ac0ff */
[----:B------:R-:W-:Y:S01]  /*6050*/  FFMA.FTZ R197, R164, R197, R82 ;  /* 0x000000c5a4c57223 */ /* 0x000fe20000010052 */
[----:B------:R-:W-:Y:S01]  /*6060*/  SHF.L.U32 R80, R80, 0x10, RZ ;  /* 0x0000001050507819 */ /* 0x000fe200000006ff */
[----:B------:R-:W-:Y:S01]  /*6070*/  FADD.FTZ R199, R199, -R194 ;  /* 0x800000c2c7c77221 */ /* 0x000fe20000010000 */
[----:B------:R-:W-:Y:S01]  /*6080*/  LOP3.LUT P6, RZ, R98, 0xff000000, RZ, 0xc0, !PT ;  /* 0xff00000062ff7812 */ /* 0x000fe200078cc0ff */
[----:B------:R-:W-:Y:S01]  /*6090*/  FFMA.FTZ R192, R192, R203, R204 ;  /* 0x000000cbc0c07223 */ /* 0x000fe200000100cc */
[----:B------:R-:W-:Y:S01]  /*60a0*/  LOP3.LUT P4, RZ, R98, 0xff00, RZ, 0xc0, !PT ;  /* 0x0000ff0062ff7812 */ /* 0x000fe2000788c0ff */
[----:B------:R-:W-:Y:S01]  /*60b0*/  FMUL.FTZ R81, R186, R81 ;  /* 0x00000051ba517220 */ /* 0x000fe20000410000 */
[----:B------:R-:W-:Y:S01]  /*60c0*/  PRMT R82, R69, 0x7632, R82 ;  /* 0x0000763245527816 */ /* 0x000fe20000000052 */
[----:B------:R-:W-:Y:S01]  /*60d0*/  FFMA.FTZ R199, R164, R199, R80 ;  /* 0x000000c7a4c77223 */ /* 0x000fe20000010050 */
[----:B------:R-:W-:Y:S01]  /*60e0*/  FADD.FTZ R195, R195, -R192 ;  /* 0x800000c0c3c37221 */ /* 0x000fe20000010000 */
[----:B-----5:R-:W-:Y:S01]  /*60f0*/  @P3 SHF.L.U32 R94, R84, 0x10, RZ ;  /* 0x00000010545e3819 */ /* 0x020fe200000006ff */
[----:B------:R-:W-:Y:S01]  /*6100*/  FMUL.FTZ R81, R81, UR4 ;  /* 0x0000000451517c20 */ /* 0x000fe20008410000 */
[----:B------:R-:W-:Y:S01]  /*6110*/  SHF.L.U32 R93, R82, 0x10, RZ ;  /* 0x00000010525d7819 */ /* 0x000fe200000006ff */
[----:B------:R-:W-:Y:S01]  /*6120*/  FMUL.FTZ R82, R186, R199 ;  /* 0x000000c7ba527220 */ /* 0x000fe20000410000 */
[----:B------:R-:W-:Y:S01]  /*6130*/  MOV R181, RZ ;  /* 0x000000ff00b57202 */ /* 0x000fe20000000f00 */
[----:B------:R-:W-:Y:S01]  /*6140*/  @P3 FMUL.FTZ R181, R94, R81 ;  /* 0x000000515eb53220 */ /* 0x000fe20000410000 */
[C---:B------:R-:W-:Y:S01]  /*6150*/  @P5 SHF.L.U32 R95, R85.reuse, 0x10, RZ ;  /* 0x00000010555f5819 */ /* 0x040fe200000006ff */
[----:B------:R-:W-:Y:S01]  /*6160*/  FFMA.FTZ R199, R164, R195, R93 ;  /* 0x000000c3a4c77223 */ /* 0x000fe2000001005d */
[----:B------:R-:W-:Y:S01]  /*6170*/  FMUL.FTZ R92, R82, UR4 ;  /* 0x00000004525c7c20 */ /* 0x000fe20008410000 */
[----:B------:R-:W-:Y:S01]  /*6180*/  @P6 PRMT R94, R85, 0x7632, R94 ;  /* 0x00007632555e6816 */ /* 0x000fe2000000005e */
[----:B------:R-:W-:Y:S01]  /*6190*/  FMUL.FTZ R82, R186, R197 ;  /* 0x000000c5ba527220 */ /* 0x000fe20000410000 */
[----:B------:R-:W-:Y:S01]  /*61a0*/  @P4 PRMT R83, R84, 0x7632, R83 ;  /* 0x0000763254534816 */ /* 0x000fe20000000053 */
[----:B------:R-:W-:Y:S01]  /*61b0*/  FMUL.FTZ R85, R186, R199 ;  /* 0x000000c7ba557220 */ /* 0x000fe20000410000 */
[----:B------:R-:W-:Y:S01]  /*61c0*/  @P3 SHF.L.U32 R84, R56, 0x10, RZ ;  /* 0x0000001038543819 */ /* 0x000fe200000006ff */
[----:B------:R-:W-:Y:S01]  /*61d0*/  FMUL.FTZ R82, R82, UR4 ;  /* 0x0000000452527c20 */ /* 0x000fe20008410000 */
[----:B------:R-:W-:Y:S01]  /*61e0*/  @P5 SHF.L.U32 R197, R57, 0x10, RZ ;  /* 0x0000001039c55819 */ /* 0x000fe200000006ff */
[----:B------:R-:W-:Y:S01]  /*61f0*/  @P6 IMAD.U32 R94, R94, 0x10000, RZ ;  /* 0x000100005e5e6824 */ /* 0x000fe200078e00ff */
[----:B------:R-:W-:Y:S01]  /*6200*/  @P6 SHF.L.U32 R200, R145, 0x10, RZ ;  /* 0x0000001091c86819 */ /* 0x000fe200000006ff */
[----:B------:R-:W-:Y:S01]  /*6210*/  FMUL.FTZ R85, R85, UR4 ;  /* 0x0000000455557c20 */ /* 0x000fe20008410000 */
[----:B------:R-:W-:-:S02]  /*6220*/  HFMA2 R80, -RZ, RZ, 0, 0 ;  /* 0x00000000ff507431 */ /* 0x000fc400000001ff */
[----:B------:R-:W-:Y:S01]  /*6230*/  @P3 FMUL.FTZ R80, R84, R81 ;  /* 0x0000005154503220 */ /* 0x000fe20000410000 */
[----:B------:R-:W-:Y:S02]  /*6240*/  CS2R R194, SRZ ;  /* 0x0000000000c27805 */ /* 0x000fe4000001ff00 */
[----:B------:R-:W-:Y:S01]  /*6250*/  MOV R84, RZ ;  /* 0x000000ff00547202 */ /* 0x000fe20000000f00 */
[----:B------:R-:W-:Y:S01]  /*6260*/  HFMA2 R81, -RZ, RZ, 0, 0 ;  /* 0x00000000ff517431 */ /* 0x000fe200000001ff */
[----:B------:R-:W-:Y:S01]  /*6270*/  @P4 SHF.L.U32 R83, R83, 0x10, RZ ;  /* 0x0000001053534819 */ /* 0x000fe200000006ff */
[-C--:B------:R-:W-:Y:S01]  /*6280*/  @P5 FMUL.FTZ R195, R95, R82.reuse ;  /* 0x000000525fc35220 */ /* 0x080fe20000410000 */
[----:B------:R-:W-:Y:S01]  /*6290*/  @P5 FMUL.FTZ R84, R197, R82 ;  /* 0x00000052c5545220 */ /* 0x000fe20000410000 */
[-C--:B------:R-:W-:Y:S01]  /*62a0*/  @P6 FMUL.FTZ R194, R94, R85.reuse ;  /* 0x000000555ec26220 */ /* 0x080fe20000410000 */
[----:B------:R-:W-:Y:S01]  /*62b0*/  @P6 FMUL.FTZ R81, R200, R85 ;  /* 0x00000055c8516220 */ /* 0x000fe20000410000 */
[C---:B------:R-:W-:Y:S01]  /*62c0*/  LOP3.LUT P6, RZ, R99.reuse, 0xff, RZ, 0xc0, !PT ;  /* 0x000000ff63ff7812 */ /* 0x040fe200078cc0ff */
[-CC-:B------:R-:W-:Y:S01]  /*62d0*/  FFMA.FTZ R190, R190, R203.reuse, R204.reuse ;  /* 0x000000cbbebe7223 */ /* 0x180fe200000100cc */
[----:B------:R-:W-:Y:S01]  /*62e0*/  LOP3.LUT P5, RZ, R99, 0xff00, RZ, 0xc0, !PT ;  /* 0x0000ff0063ff7812 */ /* 0x000fe200078ac0ff */
[-CC-:B------:R-:W-:Y:S01]  /*62f0*/  FFMA.FTZ R189, R189, R203.reuse, R204.reuse ;  /* 0x000000cbbdbd7223 */ /* 0x180fe200000100cc */
[----:B------:R-:W-:Y:S01]  /*6300*/  @P4 SHF.L.U32 R93, R144, 0x10, RZ ;  /* 0x00000010905d4819 */ /* 0x000fe200000006ff */
[----:B------:R-:W-:Y:S01]  /*6310*/  FFMA.FTZ R193, R193, R203, R204 ;  /* 0x000000cbc1c17223 */ /* 0x000fe200000100cc */
[----:B------:R-:W-:Y:S01]  /*6320*/  PRMT R82, R70, 0x7632, R82 ;  /* 0x0000763246527816 */ /* 0x000fe20000000052 */
[----:B------:R-:W-:Y:S01]  /*6330*/  FADD.FTZ R191, R191, -R190 ;  /* 0x800000bebfbf7221 */ /* 0x000fe20000010000 */
[----:B------:R-:W-:Y:S01]  /*6340*/  MOV R192, RZ ;  /* 0x000000ff00c07202 */ /* 0x000fe20000000f00 */
[-C--:B------:R-:W-:Y:S01]  /*6350*/  @P4 FMUL.FTZ R192, R83, R92.reuse ;  /* 0x0000005c53c04220 */ /* 0x080fe20000410000 */
[----:B------:R-:W-:Y:S01]  /*6360*/  HFMA2 R83, -RZ, RZ, 0, 0 ;  /* 0x00000000ff537431 */ /* 0x000fe200000001ff */
[----:B------:R-:W-:Y:S01]  /*6370*/  SHF.L.U32 R82, R82, 0x10, RZ ;  /* 0x0000001052527819 */ /* 0x000fe200000006ff */
[----:B------:R-:W-:Y:S01]  /*6380*/  @P4 FMUL.FTZ R83, R93, R92 ;  /* 0x0000005c5d534220 */ /* 0x000fe20000410000 */
[C---:B------:R-:W-:Y:S01]  /*6390*/  SHF.L.U32 R92, R71.reuse, 0x10, RZ ;  /* 0x00000010475c7819 */ /* 0x040fe200000006ff */
[----:B------:R-:W-:Y:S01]  /*63a0*/  FADD.FTZ R189, R196, -R189 ;  /* 0x800000bdc4bd7221 */ /* 0x000fe20000010000 */
[----:B------:R-:W-:Y:S01]  /*63b0*/  SHF.L.U32 R85, R70, 0x10, RZ ;  /* 0x0000001046557819 */ /* 0x000fe200000006ff */
[----:B------:R-:W-:Y:S01]  /*63c0*/  FADD.FTZ R193, R198, -R193 ;  /* 0x800000c1c6c17221 */ /* 0x000fe20000010000 */
[----:B------:R-:W-:Y:S01]  /*63d0*/  ISETP.GE.U32.AND P3, PT, R98, RZ, PT ;  /* 0x000000ff6200720c */ /* 0x000fe20003f66070 */
[----:B------:R-:W-:Y:S01]  /*63e0*/  FFMA.FTZ R191, R164, R191, R82 ;  /* 0x000000bfa4bf7223 */ /* 0x000fe20000010052 */
[----:B------:R-:W-:Y:S01]  /*63f0*/  PRMT R93, R71, 0x7632, R93 ;  /* 0x00007632475d7816 */ /* 0x000fe2000000005d */
[----:B------:R-:W-:Y:S01]  /*6400*/  FFMA.FTZ R188, R188, R203, R204 ;  /* 0x000000cbbcbc7223 */ /* 0x000fe200000100cc */
[C---:B------:R-:W-:Y:S01]  /*6410*/  FFMA.FTZ R189, R164.reuse, R189, R92 ;  /* 0x000000bda4bd7223 */ /* 0x040fe2000001005c */
[C---:B------:R-:W-:Y:S01]  /*6420*/  LOP3.LUT P4, RZ, R99.reuse, 0xff0000, RZ, 0xc0, !PT ;  /* 0x00ff000063ff7812 */ /* 0x040fe2000788c0ff */
[----:B------:R-:W-:Y:S01]  /*6430*/  FFMA.FTZ R193, R164, R193, R85 ;  /* 0x000000c1a4c17223 */ /* 0x000fe20000010055 */
[----:B------:R-:W-:Y:S01]  /*6440*/  ISETP.GE.U32.AND.EX P3, PT, R99, 0x1000000, PT, P3 ;  /* 0x010000006300780c */ /* 0x000fe20003f66130 */
[----:B------:R-:W-:Y:S01]  /*6450*/  FADD.FTZ R187, R187, -R188 ;  /* 0x800000bcbbbb7221 */ /* 0x000fe20000010000 */
[----:B------:R-:W-:Y:S01]  /*6460*/  @P6 SHF.L.U32 R95, R86, 0x10, RZ ;  /* 0x00000010565f6819 */ /* 0x000fe200000006ff */
[----:B------:R-:W-:Y:S01]  /*6470*/  FMUL.FTZ R82, R186, R193 ;  /* 0x000000c1ba527220 */ /* 0x000fe20000410000 */
[----:B------:R-:W-:Y:S01]  /*6480*/  @P5 PRMT R92, R86, 0x7632, R92 ;  /* 0x00007632565c5816 */ /* 0x000fe2000000005c */
[----:B------:R-:W-:Y:S01]  /*6490*/  FMUL.FTZ R86, R186, R191 ;  /* 0x000000bfba567220 */ /* 0x000fe20000410000 */
[----:B------:R-:W-:-:S02]  /*64a0*/  SHF.L.U32 R94, R93, 0x10, RZ ;  /* 0x000000105d5e7819 */ /* 0x000fc400000006ff */
[----:B------:R-:W-:Y:S02]  /*64b0*/  CS2R R98, SRZ ;  /* 0x0000000000627805 */ /* 0x000fe4000001ff00 */
[----:B------:R-:W-:Y:S01]  /*64c0*/  @P5 SHF.L.U32 R92, R92, 0x10, RZ ;  /* 0x000000105c5c5819 */ /* 0x000fe200000006ff */
[----:B------:R-:W-:Y:S01]  /*64d0*/  FMUL.FTZ R93, R86, UR4 ;  /* 0x00000004565d7c20 */ /* 0x000fe20008410000 */
[----:B------:R-:W-:Y:S01]  /*64e0*/  FMUL.FTZ R82, R82, UR4 ;  /* 0x0000000452527c20 */ /* 0x000fe20008410000 */
[----:B------:R-:W-:Y:S01]  /*64f0*/  FFMA.FTZ R197, R164, R187, R94 ;  /* 0x000000bba4c57223 */ /* 0x000fe2000001005e */
[----:B------:R-:W-:Y:S01]  /*6500*/  FMUL.FTZ R86, R186, R189 ;  /* 0x000000bdba567220 */ /* 0x000fe20000410000 */
[----:B------:R-:W-:Y:S01]  /*6510*/  @P5 FMUL.FTZ R98, R92, R93 ;  /* 0x0000005d5c625220 */ /* 0x000fe20000410000 */
        /* <DEDUP_REMOVED lines=8> */
[----:B------:R-:W-:Y:S01]  /*65a0*/  HFMA2 R94, -RZ, RZ, 0, 0 ;  /* 0x00000000ff5e7431 */ /* 0x000fe200000001ff */
[----:B------:R-:W-:-:S02]  /*65b0*/  @P3 PRMT R193, R87, 0x7632, R193 ;  /* 0x0000763257c13816 */ /* 0x000fc400000000c1 */
[----:B------:R-:W-:Y:S01]  /*65c0*/  MOV R85, RZ ;  /* 0x000000ff00557202 */ /* 0x000fe20000000f00 */
[----:B------:R-:W-:Y:S01]  /*65d0*/  @P6 FMUL.FTZ R85, R187, R82 ;  /* 0x00000052bb556220 */ /* 0x000fe20000410000 */
[----:B------:R-:W-:Y:S01]  /*65e0*/  @P4 SHF.L.U32 R191, R87, 0x10, RZ ;  /* 0x0000001057bf4819 */ /* 0x000fe200000006ff */
[----:B------:R-:W-:Y:S01]  /*65f0*/  HFMA2 R82, -RZ, RZ, 0, 0 ;  /* 0x00000000ff527431 */ /* 0x000fe200000001ff */
[----:B------:R-:W-:Y:S01]  /*6600*/  @P3 SHF.L.U32 R193, R193, 0x10, RZ ;  /* 0x00000010c1c13819 */ /* 0x000fe200000006ff */
[----:B------:R-:W-:Y:S02]  /*6610*/  HFMA2 R87, -RZ, RZ, 0, 0 ;  /* 0x00000000ff577431 */ /* 0x000fe400000001ff */
[----:B------:R-:W-:Y:S01]  /*6620*/  @P5 FMUL.FTZ R82, R190, R93 ;  /* 0x0000005dbe525220 */ /* 0x000fe20000410000 */
        /* <DEDUP_REMOVED lines=9> */
[----:B------:R-:W-:-:S07]  /*66c0*/  F2FP.BF16.F32.PACK_AB R83, R94, R87 ;  /* 0x000000575e53723e */ /* 0x000fce00000010ff */
.L_x_745:
        /* <DEDUP_REMOVED lines=8> */
[-CC-:B------:R-:W-:Y:S01]  /*6750*/  FFMA.FTZ R103, R103, R203.reuse, R204.reuse ;  /* 0x000000cb67677223 */ /* 0x180fe200000100cc */
[-CC-:B0-----:R-:W-:Y:S01]  /*6760*/  FFMA.FTZ R77, R168, R203.reuse, R204.reuse ;  /* 0x000000cba84d7223 */ /* 0x181fe200000100cc */
[-C--:B------:R-:W-:Y:S01]  /*6770*/  FFMA.FTZ R78, R171, R203.reuse, R204 ;  /* 0x000000cbab4e7223 */ /* 0x080fe200000100cc */
[----:B------:R-:W-:Y:S01]  /*6780*/  LOP3.LUT P3, RZ, R96, 0xff, RZ, 0xc0, !PT ;  /* 0x000000ff60ff7812 */ /* 0x000fe2000786c0ff */
[----:B------:R-:W-:Y:S01]  /*6790*/  FADD.FTZ R103, R102, -R103 ;  /* 0x8000006766677221 */ /* 0x000fe20000010000 */
[----:B------:R-:W-:Y:S01]  /*67a0*/  FADD.FTZ R102, R166, -R77 ;  /* 0x8000004da6667221 */ /* 0x000fe20000010000 */
[C---:B------:R-:W-:Y:S01]  /*67b0*/  SHF.L.U32 R77, R72.reuse, 0x10, RZ ;  /* 0x00000010484d7819 */ /* 0x040fe200000006ff */
[----:B------:R-:W-:Y:S01]  /*67c0*/  FADD.FTZ R78, R169, -R78 ;  /* 0x8000004ea94e7221 */ /* 0x000fe20000010000 */
[----:B------:R-:W-:Y:S01]  /*67d0*/  PRMT R76, R72, 0x7632, R76 ;  /* 0x00007632484c7816 */ /* 0x000fe2000000004c */
[----:B------:R-:W-:Y:S01]  /*67e0*/  FFMA.FTZ R83, R172, R203, R204 ;  /* 0x000000cbac537223 */ /* 0x000fe200000100cc */
[----:B------:R-:W-:Y:S01]  /*67f0*/  SHF.L.U32 R81, R73, 0x10, RZ ;  /* 0x0000001049517819 */ /* 0x000fe200000006ff */
[----:B------:R-:W-:Y:S01]  /*6800*/  FFMA.FTZ R167, R164, R103, R77 ;  /* 0x00000067a4a77223 */ /* 0x000fe2000001004d */
[----:B------:R-:W-:Y:S01]  /*6810*/  LOP3.LUT P4, RZ, R96, 0xff00, RZ, 0xc0, !PT ;  /* 0x0000ff0060ff7812 */ /* 0x000fe2000788c0ff */
[----:B------:R-:W-:Y:S01]  /*6820*/  FADD.FTZ R83, R170, -R83 ;  /* 0x80000053aa537221 */ /* 0x000fe20000010000 */
[----:B------:R-:W-:Y:S01]  /*6830*/  SHF.L.U32 R79, R76, 0x10, RZ ;  /* 0x000000104c4f7819 */ /* 0x000fe200000006ff */
[----:B------:R-:W-:Y:S01]  /*6840*/  FFMA.FTZ R169, R164, R78, R81 ;  /* 0x0000004ea4a97223 */ /* 0x000fe20000010051 */
[C---:B------:R-:W-:Y:S01]  /*6850*/  LOP3.LUT P5, RZ, R96.reuse, 0xff0000, RZ, 0xc0, !PT ;  /* 0x00ff000060ff7812 */ /* 0x040fe200078ac0ff */
[----:B------:R-:W-:Y:S01]  /*6860*/  FMUL.FTZ R76, R167, R186 ;  /* 0x000000baa74c7220 */ /* 0x000fe20000410000 */
[----:B------:R-:W-:Y:S01]  /*6870*/  LOP3.LUT P6, RZ, R96, 0xff000000, RZ, 0xc0, !PT ;  /* 0xff00000060ff7812 */ /* 0x000fe200078cc0ff */
[----:B------:R-:W-:Y:S01]  /*6880*/  FFMA.FTZ R102, R164, R102, R79 ;  /* 0x00000066a4667223 */ /* 0x000fe2000001004f */
[----:B------:R-:W-:Y:S01]  /*6890*/  PRMT R78, R73, 0x7632, R78 ;  /* 0x00007632494e7816 */ /* 0x000fe2000000004e */
[----:B------:R-:W-:Y:S01]  /*68a0*/  FMUL.FTZ R76, R76, UR4 ;  /* 0x000000044c4c7c20 */ /* 0x000fe20008410000 */
[----:B-----5:R-:W-:-:S02]  /*68b0*/  @P3 SHF.L.U32 R77, R84, 0x10, RZ ;  /* 0x00000010544d3819 */ /* 0x020fc400000006ff */
[----:B------:R-:W-:Y:S02]  /*68c0*/  CS2R R90, SRZ ;  /* 0x00000000005a7805 */ /* 0x000fe4000001ff00 */
[----:B------:R-:W-:Y:S01]  /*68d0*/  SHF.L.U32 R79, R78, 0x10, RZ ;  /* 0x000000104e4f7819 */ /* 0x000fe200000006ff */
[----:B------:R-:W-:Y:S01]  /*68e0*/  FMUL.FTZ R78, R102, R186 ;  /* 0x000000ba664e7220 */ /* 0x000fe20000410000 */
[----:B------:R-:W-:Y:S01]  /*68f0*/  @P3 SHF.L.U32 R81, R60, 0x10, RZ ;  /* 0x000000103c513819 */ /* 0x000fe200000006ff */
[----:B------:R-:W-:Y:S01]  /*6900*/  @P3 FMUL.FTZ R91, R76, R77 ;  /* 0x0000004d4c5b3220 */ /* 0x000fe20000410000 */
[----:B------:R-:W-:Y:S01]  /*6910*/  @P4 PRMT R84, R84, 0x7632, R84 ;  /* 0x0000763254544816 */ /* 0x000fe20000000054 */
[----:B------:R-:W-:Y:S01]  /*6920*/  FFMA.FTZ R166, R164, R83, R79 ;  /* 0x00000053a4a67223 */ /* 0x000fe2000001004f */
[----:B------:R-:W-:Y:S01]  /*6930*/  @P5 SHF.L.U32 R77, R85, 0x10, RZ ;  /* 0x00000010554d5819 */ /* 0x000fe200000006ff */
[----:B------:R-:W-:Y:S01]  /*6940*/  FMUL.FTZ R95, R78, UR4 ;  /* 0x000000044e5f7c20 */ /* 0x000fe20008410000 */
[----:B------:R-:W-:Y:S01]  /*6950*/  MOV R80, RZ ;  /* 0x000000ff00507202 */ /* 0x000fe20000000f00 */
[----:B------:R-:W-:Y:S01]  /*6960*/  @P3 FMUL.FTZ R80, R81, R76 ;  /* 0x0000004c51503220 */ /* 0x000fe20000410000 */
        /* <DEDUP_REMOVED lines=8> */
[----:B------:R-:W-:Y:S01]  /*69f0*/  @P4 FMUL.FTZ R90, R95, R84 ;  /* 0x000000545f5a4220 */ /* 0x000fe20000410000 */
[----:B------:R-:W-:-:S02]  /*6a00*/  CS2R R92, SRZ ;  /* 0x00000000005c7805 */ /* 0x000fc4000001ff00 */
[----:B------:R-:W-:Y:S01]  /*6a10*/  @P5 SHF.L.U32 R79, R61, 0x10, RZ ;  /* 0x000000103d4f5819 */ /* 0x000fe200000006ff */
[--C-:B------:R-:W-:Y:S01]  /*6a20*/  FFMA.FTZ R94, R175, R203, R204.reuse ;  /* 0x000000cbaf5e7223 */ /* 0x100fe200000100cc */
[----:B------:R-:W-:Y:S02]  /*6a30*/  HFMA2 R84, -RZ, RZ, 0, 0 ;  /* 0x00000000ff547431 */ /* 0x000fe400000001ff */
[----:B------:R-:W-:Y:S01]  /*6a40*/  @P6 FMUL.FTZ R92, R78, R85 ;  /* 0x000000554e5c6220 */ /* 0x000fe20000410000 */
[----:B------:R-:W-:Y:S01]  /*6a50*/  @P6 FMUL.FTZ R84, R103, R78 ;  /* 0x0000004e67546220 */ /* 0x000fe20000410000 */
[----:B------:R-:W-:Y:S01]  /*6a60*/  @P5 FMUL.FTZ R93, R76, R77 ;  /* 0x0000004d4c5d5220 */ /* 0x000fe20000410000 */
[----:B------:R-:W-:Y:S01]  /*6a70*/  LOP3.LUT P6, RZ, R97, 0xff, RZ, 0xc0, !PT ;  /* 0x000000ff61ff7812 */ /* 0x000fe200078cc0ff */
[-C--:B------:R-:W-:Y:S01]  /*6a80*/  FFMA.FTZ R171, R176, R203.reuse, R204 ;  /* 0x000000cbb0ab7223 */ /* 0x080fe200000100cc */
[----:B------:R-:W-:Y:S01]  /*6a90*/  MOV R81, RZ ;  /* 0x000000ff00517202 */ /* 0x000fe20000000f00 */
[----:B------:R-:W-:Y:S01]  /*6aa0*/  @P5 FMUL.FTZ R81, R79, R76 ;  /* 0x0000004c4f515220 */ /* 0x000fe20000410000 */
[----:B------:R-:W-:Y:S01]  /*6ab0*/  SHF.L.U32 R77, R74, 0x10, RZ ;  /* 0x000000104a4d7819 */ /* 0x000fe200000006ff */
[----:B------:R-:W-:Y:S01]  /*6ac0*/  FADD.FTZ R94, R173, -R94 ;  /* 0x8000005ead5e7221 */ /* 0x000fe20000010000 */
[----:B------:R-:W-:Y:S01]  /*6ad0*/  LOP3.LUT P5, RZ, R97, 0xff00, RZ, 0xc0, !PT ;  /* 0x0000ff0061ff7812 */ /* 0x000fe200078ac0ff */
[-CC-:B------:R-:W-:Y:S01]  /*6ae0*/  FFMA.FTZ R168, R179, R203.reuse, R204.reuse ;  /* 0x000000cbb3a87223 */ /* 0x180fe200000100cc */
[----:B------:R-:W-:Y:S01]  /*6af0*/  @P4 SHF.L.U32 R82, R140, 0x10, RZ ;  /* 0x000000108c524819 */ /* 0x000fe200000006ff */
[----:B------:R-:W-:Y:S01]  /*6b00*/  FFMA.FTZ R203, R180, R203, R204 ;  /* 0x000000cbb4cb7223 */ /* 0x000fe200000100cc */
[----:B------:R-:W-:Y:S01]  /*6b10*/  ISETP.GE.U32.AND P3, PT, R96, RZ, PT ;  /* 0x000000ff6000720c */ /* 0x000fe20003f66070 */
[----:B------:R-:W-:Y:S01]  /*6b20*/  FADD.FTZ R96, R174, -R171 ;  /* 0x800000abae607221 */ /* 0x000fe20000010000 */
[----:B------:R-:W-:Y:S01]  /*6b30*/  PRMT R76, R74, 0x7632, R76 ;  /* 0x000076324a4c7816 */ /* 0x000fe2000000004c */
[----:B------:R-:W-:Y:S01]  /*6b40*/  FFMA.FTZ R171, R164, R94, R77 ;  /* 0x0000005ea4ab7223 */ /* 0x000fe2000001004d */
[C---:B------:R-:W-:Y:S01]  /*6b50*/  PRMT R78, R75.reuse, 0x7632, R78 ;  /* 0x000076324b4e7816 */ /* 0x040fe2000000004e */
[----:B------:R-:W-:Y:S01]  /*6b60*/  HFMA2 R83, -RZ, RZ, 0, 0 ;  /* 0x00000000ff537431 */ /* 0x000fe200000001ff */
[----:B------:R-:W-:Y:S01]  /*6b70*/  SHF.L.U32 R85, R75, 0x10, RZ ;  /* 0x000000104b557819 */ /* 0x000fe200000006ff */
[----:B------:R-:W-:Y:S01]  /*6b80*/  FADD.FTZ R168, R177, -R168 ;  /* 0x800000a8b1a87221 */ /* 0x000fe20000010000 */
[----:B------:R-:W-:Y:S01]  /*6b90*/  SHF.L.U32 R79, R76, 0x10, RZ ;  /* 0x000000104c4f7819 */ /* 0x000fe200000006ff */
[----:B------:R-:W-:Y:S01]  /*6ba0*/  @P4 FMUL.FTZ R83, R82, R95 ;  /* 0x0000005f52534220 */ /* 0x000fe20000410000 */
[----:B------:R-:W-:Y:S01]  /*6bb0*/  LOP3.LUT P4, RZ, R97, 0xff0000, RZ, 0xc0, !PT ;  /* 0x00ff000061ff7812 */ /* 0x000fe2000788c0ff */
[----:B------:R-:W-:Y:S01]  /*6bc0*/  FMUL.FTZ R76, R171, R186 ;  /* 0x000000baab4c7220 */ /* 0x000fe20000410000 */
[----:B------:R-:W-:Y:S01]  /*6bd0*/  ISETP.GE.U32.AND.EX P3, PT, R97, 0x1000000, PT, P3 ;  /* 0x010000006100780c */ /* 0x000fe20003f66130 */
[----:B------:R-:W-:Y:S01]  /*6be0*/  FADD.FTZ R178, R178, -R203 ;  /* 0x800000cbb2b27221 */ /* 0x000fe20000010000 */
[----:B------:R-:W-:Y:S01]  /*6bf0*/  SHF.L.U32 R95, R78, 0x10, RZ ;  /* 0x000000104e5f7819 */ /* 0x000fe200000006ff */
[C---:B------:R-:W-:Y:S01]  /*6c00*/  FFMA.FTZ R175, R164.reuse, R168, R85 ;  /* 0x000000a8a4af7223 */ /* 0x040fe20000010055 */
[----:B------:R-:W-:Y:S01]  /*6c10*/  FFMA.FTZ R96, R164, R96, R79 ;  /* 0x00000060a4607223 */ /* 0x000fe2000001004f */
[----:B------:R-:W-:Y:S01]  /*6c20*/  @P6 SHF.L.U32 R77, R86, 0x10, RZ ;  /* 0x00000010564d6819 */ /* 0x000fe200000006ff */
[----:B------:R-:W-:Y:S01]  /*6c30*/  FMUL.FTZ R76, R76, UR4 ;  /* 0x000000044c4c7c20 */ /* 0x000fe20008410000 */
[----:B------:R-:W-:Y:S01]  /*6c40*/  @P6 SHF.L.U32 R85, R62, 0x10, RZ ;  /* 0x000000103e556819 */ /* 0x000fe200000006ff */
[----:B------:R-:W-:Y:S01]  /*6c50*/  FFMA.FTZ R164, R164, R178, R95 ;  /* 0x000000b2a4a47223 */ /* 0x000fe2000001005f */
[----:B------:R-:W-:-:S02]  /*6c60*/  CS2R R94, SRZ ;  /* 0x00000000005e7805 */ /* 0x000fc4000001ff00 */
[----:B------:R-:W-:Y:S01]  /*6c70*/  @P5 PRMT R86, R86, 0x7632, R86 ;  /* 0x0000763256565816 */ /* 0x000fe20000000056 */
[----:B------:R-:W-:Y:S01]  /*6c80*/  FMUL.FTZ R78, R96, R186 ;  /* 0x000000ba604e7220 */ /* 0x000fe20000410000 */
[----:B------:R-:W-:Y:S01]  /*6c90*/  MOV R82, RZ ;  /* 0x000000ff00527202 */ /* 0x000fe20000000f00 */
[----:B------:R-:W-:Y:S01]  /*6ca0*/  @P6 FMUL.FTZ R95, R76, R77 ;  /* 0x0000004d4c5f6220 */ /* 0x000fe20000410000 */
[----:B------:R-:W-:Y:S01]  /*6cb0*/  @P6 FMUL.FTZ R82, R85, R76 ;  /* 0x0000004c55526220 */ /* 0x000fe20000410000 */
[-C--:B------:R-:W-:Y:S01]  /*6cc0*/  FMUL.FTZ R76, R175, R186.reuse ;  /* 0x000000baaf4c7220 */ /* 0x080fe20000410000 */
[----:B------:R-:W-:Y:S01]  /*6cd0*/  @P5 SHF.L.U32 R86, R86, 0x10, RZ ;  /* 0x0000001056565819 */ /* 0x000fe200000006ff */
[----:B------:R-:W-:Y:S01]  /*6ce0*/  FMUL.FTZ R186, R164, R186 ;  /* 0x000000baa4ba7220 */ /* 0x000fe20000410000 */
[----:B------:R-:W-:Y:S01]  /*6cf0*/  FMUL.FTZ R173, R78, UR4 ;  /* 0x000000044ead7c20 */ /* 0x000fe20008410000 */
        /* <DEDUP_REMOVED lines=13> */
[----:B------:R-:W-:Y:S01]  /*6dd0*/  @P4 FMUL.FTZ R86, R177, R76 ;  /* 0x0000004cb1564220 */ /* 0x000fe20000410000 */
[----:B------:R-:W-:Y:S01]  /*6de0*/  @P3 FMUL.FTZ R103, R170, R77 ;  /* 0x0000004daa673220 */ /* 0x000fe20000410000 */
        /* <DEDUP_REMOVED lines=12> */
.L_x_746:
[-CC-:B0-----:R-:W-:Y:S01]  /*6eb0*/  FFMA.FTZ R81, R168, R203.reuse, R204.reuse ;  /* 0x000000cba8517223 */ /* 0x181fe200000100cc */
[-C--:B------:R-:W-:Y:S01]  /*6ec0*/  FFMA.FTZ R103, R103, R203.reuse, R204 ;  /* 0x000000cb67677223 */ /* 0x080fe200000100cc */
[----:B------:R-:W-:Y:S01]  /*6ed0*/  PRMT R80, R72, 0x7632, R80 ;  /* 0x0000763248507816 */ /* 0x000fe20000000050 */
[----:B------:R-:W-:Y:S01]  /*6ee0*/  FFMA.FTZ R82, R171, R203, R204 ;  /* 0x000000cbab527223 */ /* 0x000fe200000100cc */
[----:B------:R-:W-:Y:S01]  /*6ef0*/  LOP3.LUT P3, RZ, R96, 0xff, RZ, 0xc0, !PT ;  /* 0x000000ff60ff7812 */ /* 0x000fe2000786c0ff */
[----:B------:R-:W-:Y:S01]  /*6f00*/  FADD.FTZ R83, R166, -R81 ;  /* 0x80000051a6537221 */ /* 0x000fe20000010000 */
[----:B------:R-:W-:Y:S01]  /*6f10*/  FADD.FTZ R103, R102, -R103 ;  /* 0x8000006766677221 */ /* 0x000fe20000010000 */
[----:B------:R-:W-:Y:S01]  /*6f20*/  IMAD.U32 R81, R72, 0x10000, RZ ;  /* 0x0001000048517824 */ /* 0x000fe200078e00ff */
[----:B------:R-:W-:Y:S01]  /*6f30*/  SHF.L.U32 R80, R80, 0x10, RZ ;  /* 0x0000001050507819 */ /* 0x000fe200000006ff */
[----:B------:R-:W-:Y:S01]  /*6f40*/  FADD.FTZ R169, R169, -R82 ;  /* 0x80000052a9a97221 */ /* 0x000fe20000010000 */
[----:B------:R-:W-:Y:S01]  /*6f50*/  LOP3.LUT P4, RZ, R96, 0xff00, RZ, 0xc0, !PT ;  /* 0x0000ff0060ff7812 */ /* 0x000fe2000788c0ff */
[----:B------:R-:W-:Y:S01]  /*6f60*/  FFMA.FTZ R81, R164, R103, R81 ;  /* 0x00000067a4517223 */ /* 0x000fe20000010051 */
[----:B------:R-:W-:Y:S01]  /*6f70*/  LOP3.LUT P6, RZ, R96, 0xff000000, RZ, 0xc0, !PT ;  /* 0xff00000060ff7812 */ /* 0x000fe200078cc0ff */
[----:B------:R-:W-:Y:S01]  /*6f80*/  FFMA.FTZ R91, R172, R203, R204 ;  /* 0x000000cbac5b7223 */ /* 0x000fe200000100cc */
[C---:B------:R-:W-:Y:S01]  /*6f90*/  PRMT R82, R73.reuse, 0x7632, R82 ;  /* 0x0000763249527816 */ /* 0x040fe20000000052 */
[----:B------:R-:W-:Y:S01]  /*6fa0*/  FFMA.FTZ R95, R164, R83, R80 ;  /* 0x00000053a45f7223 */ /* 0x000fe20000010050 */
[----:B------:R-:W-:Y:S01]  /*6fb0*/  FMUL.FTZ R80, R186, R81 ;  /* 0x00000051ba507220 */ /* 0x000fe20000410000 */
[----:B------:R-:W-:Y:S01]  /*6fc0*/  LOP3.LUT P5, RZ, R96, 0xff0000, RZ, 0xc0, !PT ;  /* 0x00ff000060ff7812 */ /* 0x000fe200078ac0ff */
[----:B------:R-:W-:Y:S01]  /*6fd0*/  FADD.FTZ R167, R170, -R91 ;  /* 0x8000005baaa77221 */ /* 0x000fe20000010000 */
[----:B------:R-:W-:Y:S01]  /*6fe0*/  SHF.L.U32 R171, R82, 0x10, RZ ;  /* 0x0000001052ab7819 */ /* 0x000fe200000006ff */
[----:B------:R-:W-:Y:S01]  /*6ff0*/  FMUL.FTZ R81, R186, R95 ;  /* 0x0000005fba517220 */ /* 0x000fe20000410000 */
[----:B------:R-:W-:Y:S01]  /*7000*/  SHF.L.U32 R90, R73, 0x10, RZ ;  /* 0x00000010495a7819 */ /* 0x000fe200000006ff */
[----:B------:R-:W-:Y:S01]  /*7010*/  FMUL.FTZ R80, R80, UR4 ;  /* 0x0000000450507c20 */ /* 0x000fe20008410000 */
[----:B------:R-:W-:Y:S01]  /*7020*/  @P3 SHF.L.U32 R95, R60, 0x10, RZ ;  /* 0x000000103c5f3819 */ /* 0x000fe200000006ff */
[----:B------:R-:W-:Y:S01]  /*7030*/  FFMA.FTZ R167, R164, R167, R171 ;  /* 0x000000a7a4a77223 */ /* 0x000fe200000100ab */
[----:B-----5:R-:W-:Y:S01]  /*7040*/  @P3 SHF.L.U32 R93, R84, 0x10, RZ ;  /* 0x00000010545d3819 */ /* 0x020fe200000006ff */
[----:B------:R-:W-:Y:S01]  /*7050*/  FFMA.FTZ R169, R164, R169, R90 ;  /* 0x000000a9a4a97223 */ /* 0x000fe2000001005a */
[----:B------:R-:W-:Y:S01]  /*7060*/  MOV R83, RZ ;  /* 0x000000ff00537202 */ /* 0x000fe20000000f00 */
[----:B------:R-:W-:Y:S01]  /*7070*/  @P3 FMUL.FTZ R83, R95, R80 ;  /* 0x000000505f533220 */ /* 0x000fe20000410000 */
[----:B------:R-:W-:Y:S01]  /*7080*/  @P4 PRMT R84, R84, 0x7632, R84 ;  /* 0x0000763254544816 */ /* 0x000fe20000000054 */
[----:B------:R-:W-:Y:S01]  /*7090*/  FMUL.FTZ R94, R81, UR4 ;  /* 0x00000004515e7c20 */ /* 0x000fe20008410000 */
        /* <DEDUP_REMOVED lines=13> */
[----:B------:R-:W-:Y:S02]  /*7170*/  CS2R R92, SRZ ;  /* 0x00000000005c7805 */ /* 0x000fe4000001ff00 */
[----:B------:R-:W-:Y:S01]  /*7180*/  @P4 SHF.L.U32 R85, R140, 0x10, RZ ;  /* 0x000000108c554819 */ /* 0x000fe200000006ff */
[----:B------:R-:W-:Y:S01]  /*7190*/  HFMA2 R103, -RZ, RZ, 0, 0 ;  /* 0x00000000ff677431 */ /* 0x000fe200000001ff */
[----:B------:R-:W-:Y:S01]  /*71a0*/  MOV R84, RZ ;  /* 0x000000ff00547202 */ /* 0x000fe20000000f00 */
[-C--:B------:R-:W-:Y:S01]  /*71b0*/  @P6 FMUL.FTZ R92, R95, R82.reuse ;  /* 0x000000525f5c6220 */ /* 0x080fe20000410000 */
[----:B------:R-:W-:Y:S01]  /*71c0*/  @P6 FMUL.FTZ R103, R167, R82 ;  /* 0x00000052a7676220 */ /* 0x000fe20000410000 */
[-C--:B------:R-:W-:Y:S01]  /*71d0*/  @P5 FMUL.FTZ R93, R102, R81.reuse ;  /* 0x00000051665d5220 */ /* 0x080fe20000410000 */
[----:B------:R-:W-:Y:S01]  /*71e0*/  @P5 FMUL.FTZ R84, R166, R81 ;  /* 0x00000051a6545220 */ /* 0x000fe20000410000 */
[----:B------:R-:W-:Y:S01]  /*71f0*/  ISETP.GE.U32.AND P3, PT, R96, RZ, PT ;  /* 0x000000ff6000720c */ /* 0x000fe20003f66070 */
[----:B------:R-:W-:Y:S01]  /*7200*/  HFMA2 R80, -RZ, RZ, 0, 0 ;  /* 0x00000000ff507431 */ /* 0x000fe200000001ff */
[----:B------:R-:W-:Y:S01]  /*7210*/  LOP3.LUT P6, RZ, R97, 0xff, RZ, 0xc0, !PT ;  /* 0x000000ff61ff7812 */ /* 0x000fe200078cc0ff */
[-CC-:B------:R-:W-:Y:S01]  /*7220*/  FFMA.FTZ R168, R175, R203.reuse, R204.reuse ;  /* 0x000000cbafa87223 */ /* 0x180fe200000100cc */
[----:B------:R-:W-:Y:S01]  /*7230*/  LOP3.LUT P5, RZ, R97, 0xff00, RZ, 0xc0, !PT ;  /* 0x0000ff0061ff7812 */ /* 0x000fe200078ac0ff */
[----:B------:R-:W-:Y:S01]  /*7240*/  @P4 FMUL.FTZ R80, R85, R94 ;  /* 0x0000005e55504220 */ /* 0x000fe20000410000 */
[-CC-:B------:R-:W-:Y:S01]  /*7250*/  FFMA.FTZ R175, R176, R203.reuse, R204.reuse ;  /* 0x000000cbb0af7223 */ /* 0x180fe200000100cc */
[-CC-:B------:R-:W-:Y:S01]  /*7260*/  FFMA.FTZ R172, R179, R203.reuse, R204.reuse ;  /* 0x000000cbb3ac7223 */ /* 0x180fe200000100cc */
[----:B------:R-:W-:Y:S01]  /*7270*/  PRMT R85, R75, 0x7632, R85 ;  /* 0x000076324b557816 */ /* 0x000fe20000000055 */
[----:B------:R-:W-:Y:S01]  /*7280*/  FFMA.FTZ R203, R180, R203, R204 ;  /* 0x000000cbb4cb7223 */ /* 0x000fe200000100cc */
[----:B------:R-:W-:Y:S01]  /*7290*/  LOP3.LUT P4, RZ, R97, 0xff0000, RZ, 0xc0, !PT ;  /* 0x00ff000061ff7812 */ /* 0x000fe2000788c0ff */
[----:B------:R-:W-:Y:S01]  /*72a0*/  FADD.FTZ R173, R173, -R168 ;  /* 0x800000a8adad7221 */ /* 0x000fe20000010000 */
[----:B------:R-:W-:Y:S01]  /*72b0*/  ISETP.GE.U32.AND.EX P3, PT, R97, 0x1000000, PT, P3 ;  /* 0x010000006100780c */ /* 0x000fe20003f66130 */
[----:B------:R-:W-:Y:S01]  /*72c0*/  FADD.FTZ R203, R178, -R203 ;  /* 0x800000cbb2cb7221 */ /* 0x000fe20000010000 */
[----:B------:R-:W-:Y:S01]  /*72d0*/  PRMT R82, R74, 0x7632, R82 ;  /* 0x000076324a527816 */ /* 0x000fe20000000052 */
[----:B------:R-:W-:Y:S01]  /*72e0*/  FADD.FTZ R175, R174, -R175 ;  /* 0x800000afaeaf7221 */ /* 0x000fe20000010000 */
[----:B------:R-:W-:Y:S01]  /*72f0*/  SHF.L.U32 R96, R85, 0x10, RZ ;  /* 0x0000001055607819 */ /* 0x000fe200000006ff */
[----:B------:R-:W-:Y:S01]  /*7300*/  FADD.FTZ R177, R177, -R172 ;  /* 0x800000acb1b17221 */ /* 0x000fe20000010000 */
[----:B------:R-:W-:-:S02]  /*7310*/  SHF.L.U32 R81, R74, 0x10, RZ ;  /* 0x000000104a517819 */ /* 0x000fc400000006ff */
[----:B------:R-:W-:Y:S01]  /*7320*/  SHF.L.U32 R82, R82, 0x10, RZ ;  /* 0x0000001052527819 */ /* 0x000fe200000006ff */
[C---:B------:R-:W-:Y:S01]  /*7330*/  FFMA.FTZ R203, R164.reuse, R203, R96 ;  /* 0x000000cba4cb7223 */ /* 0x040fe20000010060 */
[----:B------:R-:W-:Y:S01]  /*7340*/  SHF.L.U32 R94, R75, 0x10, RZ ;  /* 0x000000104b5e7819 */ /* 0x000fe200000006ff */
[----:B------:R-:W-:Y:S01]  /*7350*/  FFMA.FTZ R81, R164, R173, R81 ;  /* 0x000000ada4517223 */ /* 0x000fe20000010051 */
[----:B------:R-:W-:Y:S01]  /*7360*/  @P6 SHF.L.U32 R96, R86, 0x10, RZ ;  /* 0x0000001056606819 */ /* 0x000fe200000006ff */
[----:B------:R-:W-:Y:S01]  /*7370*/  FFMA.FTZ R85, R164, R175, R82 ;  /* 0x000000afa4557223 */ /* 0x000fe20000010052 */
[----:B------:R-:W-:Y:S01]  /*7380*/  @P5 PRMT R86, R86, 0x7632, R86 ;  /* 0x0000763256565816 */ /* 0x000fe20000000056 */
[----:B------:R-:W-:Y:S01]  /*7390*/  FFMA.FTZ R177, R164, R177, R94 ;  /* 0x000000b1a4b17223 */ /* 0x000fe2000001005e */
        /* <DEDUP_REMOVED lines=34> */
.L_x_747:
[----:B------:R-:W0:Y:S01]  /*75c0*/  @P0 LDC.64 R84, c[0x0][0x478] ;  /* 0x00011e00ff540b82 */ /* 0x000e220000000a00 */
[----:B------:R-:W-:-:S04]  /*75d0*/  IMAD.WIDE.U32 R88, R165, 0x10, R88 ;  /* 0x00000010a5587825 */ /* 0x000fc800078e0058 */
[----:B0-----:R-:W-:-:S05]  /*75e0*/  @P0 IMAD.WIDE.U32 R84, R165, 0x10, R84 ;  /* 0x00000010a5540825 */ /* 0x001fca00078e0054 */
[----:B------:R1:W-:Y:S04]  /*75f0*/  @P0 STG.E.128 desc[UR6][R84.64], R76 ;  /* 0x0000004c54000986 */ /* 0x0003e8000c101d06 */
[----:B------:R1:W-:Y:S02]  /*7600*/  STG.E.128 desc[UR6][R88.64], R80 ;  /* 0x0000005058007986 */ /* 0x0003e4000c101d06 */
.L_x_741:
        /* <DEDUP_REMOVED lines=29> */
[----:B------:R-:W-:Y:S01]  /*77e0*/  MOV R84, R30 ;  /* 0x0000001e00547202 */ /* 0x000fe20000000f00 */
[----:B------:R-:W-:Y:S01]  /*77f0*/  IMAD.MOV.U32 R69, RZ, RZ, R5 ;  /* 0x000000ffff457224 */ /* 0x000fe200078e0005 */
        /* <DEDUP_REMOVED lines=67> */
[----:B------:R-:W-:-:S07]  /*7c30*/  MOV R19, R11 ;  /* 0x0000000b00137202 */ /* 0x000fce0000000f00 */
.L_x_733:
        /* <DEDUP_REMOVED lines=28> */
.L_x_749:
        /* <DEDUP_REMOVED lines=16> */
.L_x_10669:


//--------------------- .text._ZN10layer_norm22ln_bwd_finalize_kernelINS_22Kernel_traits_finalizeILj6144E13__nv_bfloat16S2_S2_S2_fjLb1ELj1024ELj4ENS_18Kernel_traits_baseILj6144ES2_S2_S2_S2_fjLj1024EEEEELb1ELb0EEEvNS_9BwdParamsE --------------------------
	.section	.text._ZN10layer_norm22ln_bwd_finalize_kernelINS_22Kernel_traits_finalizeILj6144E13__nv_bfloat16S2_S2_S2_fjLb1ELj1024ELj4ENS_18Kernel_traits_baseILj6144ES2_S2_S2_S2_fjLj1024EEEEELb1ELb0EEEvNS_9BwdParamsE,"ax",@progbits
	.align	128
        .global         _ZN10layer_norm22ln_bwd_finalize_kernelINS_22Kernel_traits_finalizeILj6144E13__nv_bfloat16S2_S2_S2_fjLb1ELj1024ELj4ENS_18Kernel_traits_baseILj6144ES2_S2_S2_S2_fjLj1024EEEEELb1ELb0EEEvNS_9BwdParamsE
        .type           _ZN10layer_norm22ln_bwd_finalize_kernelINS_22Kernel_traits_finalizeILj6144E13__nv_bfloat16S2_S2_S2_fjLb1ELj1024ELj4ENS_18Kernel_traits_baseILj6144ES2_S2_S2_S2_fjLj1024EEEEELb1ELb0EEEvNS_9BwdParamsE,@function
        .size           _ZN10layer_norm22ln_bwd_finalize_kernelINS_22Kernel_traits_finalizeILj6144E13__nv_bfloat16S2_S2_S2_fjLb1ELj1024ELj4ENS_18Kernel_traits_baseILj6144ES2_S2_S2_S2_fjLj1024EEEEELb1ELb0EEEvNS_9BwdParamsE,(.L_x_10670 - _ZN10layer_norm22ln_bwd_finalize_kernelINS_22Kernel_traits_finalizeILj6144E13__nv_bfloat16S2_S2_S2_fjLb1ELj1024ELj4ENS_18Kernel_traits_baseILj6144ES2_S2_S2_S2_fjLj1024EEEEELb1ELb0EEEvNS_9BwdParamsE)
        .other          _ZN10layer_norm22ln_bwd_finalize_kernelINS_22Kernel_traits_finalizeILj6144E13__nv_bfloat16S2_S2_S2_fjLb1ELj1024ELj4ENS_18Kernel_traits_baseILj6144ES2_S2_S2_S2_fjLj1024EEEEELb1ELb0EEEvNS_9BwdParamsE,@"STO_CUDA_ENTRY STV_DEFAULT"
_ZN10layer_norm22ln_bwd_finalize_kernelINS_22Kernel_traits_finalizeILj6144E13__nv_bfloat16S2_S2_S2_fjLb1ELj1024ELj4ENS_18Kernel_traits_baseILj6144ES2_S2_S2_S2_fjLj1024EEEEELb1ELb0EEEvNS_9BwdParamsE:
.text._ZN10layer_norm22ln_bwd_finalize_kernelINS_22Kernel_traits_finalizeILj6144E13__nv_bfloat16S2_S2_S2_fjLb1ELj1024ELj4ENS_18Kernel_traits_baseILj6144ES2_S2_S2_S2_fjLj1024EEEEELb1ELb0EEEvNS_9BwdParamsE:
        /* <DEDUP_REMOVED lines=15> */
[----:B------:R-:W-:Y:S01]  /*00f0*/  LOP3.LUT R6, R6, 0x7ffffff0, RZ, 0xc0, !PT ;  /* 0x7ffffff006067812 */ /* 0x000fe200078ec0ff */
[----:B------:R-:W-:Y:S01]  /*0100*/  HFMA2 R8, -RZ, RZ, 0, 0 ;  /* 0x00000000ff087431 */ /* 0x000fe200000001ff */
        /* <DEDUP_REMOVED lines=13> */
[----:B------:R-:W-:Y:S02]  /*01e0*/  LEA.HI R11, R10, 0x1, RZ, 0x1b ;  /* 0x000000010a0b7811 */ /* 0x000fe400078fd8ff */
[----:B------:R-:W-:Y:S02]  /*01f0*/  MOV R22, RZ ;  /* 0x000000ff00167202 */ /* 0x000fe40000000f00 */
[----:B------:R-:W-:Y:S02]  /*0200*/  LOP3.LUT R12, R11, 0x7, RZ, 0xc0, !PT ;  /* 0x000000070b0c7812 */ /* 0x000fe400078ec0ff */
[----:B------:R-:W-:Y:S02]  /*0210*/  MOV R7, RZ ;  /* 0x000000ff00077202 */ /* 0x000fe40000000f00 */
[----:B------:R-:W-:-:S03]  /*0220*/  ISETP.NE.AND P0, PT, R12, RZ, PT ;  /* 0x000000ff0c00720c */ /* 0x000fc60003f05270 */
[----:B------:R-:W-:Y:S10]  /*0230*/  @!P1 BRA `(.L_x_753) ;  /* 0x0000000400c49947 */ /* 0x000ff40003800000 */
[C---:B------:R-:W-:Y:S01]  /*0240*/  LOP3.LUT R24, R4.reuse, 0x80, RZ, 0xfc, !PT ;  /* 0x0000008004187812 */ /* 0x040fe200078efcff */
[-CC-:B------:R-:W-:Y:S01]  /*0250*/  IMAD R20, R13, R3.reuse, R14.reuse ;  /* 0x000000030d147224 */ /* 0x180fe200078e020e */
[C---:B------:R-:W-:Y:S02]  /*0260*/  LOP3.LUT R26, R4.reuse, 0xa0, RZ, 0xfc, !PT ;  /* 0x000000a0041a7812 */ /* 0x040fe400078efcff */
[----:B------:R-:W-:Y:S01]  /*0270*/  LOP3.LUT R28, R4, 0xc0, RZ, 0xfc, !PT ;  /* 0x000000c0041c7812 */ /* 0x000fe200078efcff */
[-CC-:B------:R-:W-:Y:S01]  /*0280*/  IMAD R24, R24, R3.reuse, R14.reuse ;  /* 0x0000000318187224 */ /* 0x180fe200078e020e */
        /* <DEDUP_REMOVED lines=8> */
[----:B------:R-:W-:Y:S01]  /*0310*/  IADD3 R21, PT, PT, R5, R20, RZ ;  /* 0x0000001405157210 */ /* 0x000fe20007ffe0ff */
[-CC-:B------:R-:W-:Y:S01]  /*0320*/  IMAD R18, R18, R3.reuse, R14.reuse ;  /* 0x0000000312127224 */ /* 0x180fe200078e020e */
[----:B------:R-:W-:Y:S01]  /*0330*/  MOV R8, RZ ;  /* 0x000000ff00087202 */ /* 0x000fe20000000f00 */
[----:B------:R-:W-:Y:S01]  /*0340*/  IMAD R14, R4, R3, R14 ;  /* 0x00000003040e7224 */ /* 0x000fe200078e020e */
[----:B------:R-:W-:-:S02]  /*0350*/  MOV R6, R4 ;  /* 0x0000000400067202 */ /* 0x000fc40000000f00 */
[----:B------:R-:W-:Y:S02]  /*0360*/  IADD3 R20, PT, PT, -R15, RZ, RZ ;  /* 0x000000ff0f147210 */ /* 0x000fe40007ffe1ff */
[C---:B------:R-:W-:Y:S02]  /*0370*/  IADD3 R13, PT, PT, R5.reuse, R14, RZ ;  /* 0x0000000e050d7210 */ /* 0x040fe40007ffe0ff */
[C---:B------:R-:W-:Y:S02]  /*0380*/  IADD3 R29, PT, PT, R5.reuse, R24, RZ ;  /* 0x00000018051d7210 */ /* 0x040fe40007ffe0ff */
[C---:B------:R-:W-:Y:S02]  /*0390*/  IADD3 R23, PT, PT, R5.reuse, R26, RZ ;  /* 0x0000001a05177210 */ /* 0x040fe40007ffe0ff */
[C---:B------:R-:W-:Y:S02]  /*03a0*/  IADD3 R25, PT, PT, R5.reuse, R28, RZ ;  /* 0x0000001c05197210 */ /* 0x040fe40007ffe0ff */
[----:B------:R-:W-:-:S02]  /*03b0*/  IADD3 R27, PT, PT, R5, R27, RZ ;  /* 0x0000001b051b7210 */ /* 0x000fc40007ffe0ff */
[C---:B------:R-:W-:Y:S02]  /*03c0*/  IADD3 R19, PT, PT, R5.reuse, R16, RZ ;  /* 0x0000001005137210 */ /* 0x040fe40007ffe0ff */
[----:B------:R-:W-:-:S07]  /*03d0*/  IADD3 R18, PT, PT, R5, R18, RZ ;  /* 0x0000001205127210 */ /* 0x000fce0007ffe0ff */
.L_x_754:
[----:B------:R-:W0:Y:S02]  /*03e0*/  LDC.64 R14, c[0x0][0x440] ;  /* 0x00011000ff0e7b82 */ /* 0x000e240000000a00 */
[----:B0-----:R-:W-:-:S06]  /*03f0*/  IMAD.WIDE.U32 R16, R13, 0x4, R14 ;  /* 0x000000040d107825 */ /* 0x001fcc00078e000e */
[----:B------:R-:W2:Y:S02]  /*0400*/  LDG.E R17, desc[UR6][R16.64] ;  /* 0x0000000610117981 */ /* 0x000ea4000c1e1900 */
[----:B--2---:R-:W-:Y:S01]  /*0410*/  FADD.FTZ R8, R17, R8 ;  /* 0x0000000811087221 */ /* 0x004fe20000010000 */
[----:B------:R-:W-:-:S05]  /*0420*/  IMAD.WIDE.U32 R16, R21, 0x4, R14 ;  /* 0x0000000415107825 */ /* 0x000fca00078e000e */
[----:B------:R0:W2:Y:S02]  /*0430*/  LDG.E R24, desc[UR6][R16.64] ;  /* 0x0000000610187981 */ /* 0x0000a4000c1e1900 */
[----:B0-----:R-:W-:-:S04]  /*0440*/  IMAD.WIDE.U32 R16, R19, 0x4, R14 ;  /* 0x0000000413107825 */ /* 0x001fc800078e000e */
[----:B--2---:R-:W-:Y:S02]  /*0450*/  FADD.FTZ R8, R8, R24 ;  /* 0x0000001808087221 */ /* 0x004fe40000010000 */
        /* <DEDUP_REMOVED lines=11> */
[----:B------:R-:W-:-:S05]  /*0510*/  IMAD.WIDE.U32 R14, R27, 0x4, R14 ;  /* 0x000000041b0e7825 */ /* 0x000fca00078e000e */
[----:B------:R0:W3:Y:S02]  /*0520*/  LDG.E R26, desc[UR6][R14.64] ;  /* 0x000000060e1a7981 */ /* 0x0000e4000c1e1900 */
[----:B0-----:R-:W0:Y:S01]  /*0530*/  LDC.64 R14, c[0x0][0x448] ;  /* 0x00011200ff0e7b82 */ /* 0x001e220000000a00 */
        /* <DEDUP_REMOVED lines=21> */
[----:B------:R-:W-:-:S04]  /*0690*/  IMAD.WIDE.U32 R14, R27, 0x4, R14 ;  /* 0x000000041b0e7825 */ /* 0x000fc800078e000e */
[----:B---3--:R-:W-:Y:S02]  /*06a0*/  FADD.FTZ R8, R8, R26 ;  /* 0x0000001a08087221 */ /* 0x008fe40000010000 */
        /* <DEDUP_REMOVED lines=23> */
[----:B------:R-:W-:-:S06]  /*0820*/  IMAD.WIDE.U32 R14, R27, 0x4, R14 ;  /* 0x000000041b0e7825 */ /* 0x000fcc00078e000e */
[----:B------:R-:W4:Y:S01]  /*0830*/  LDG.E R14, desc[UR6][R14.64] ;  /* 0x000000060e0e7981 */ /* 0x000f22000c1e1900 */
[----:B--2---:R-:W-:-:S03]  /*0840*/  FADD.FTZ R7, R7, R24 ;  /* 0x0000001807077221 */ /* 0x004fc60000010000 */
[----:B------:R-:W2:Y:S01]  /*0850*/  LDG.E R24, desc[UR6][R16.64] ;  /* 0x0000000610187981 */ /* 0x000ea2000c1e1900 */
[----:B------:R-:W-:-:S04]  /*0860*/  IADD3 R20, PT, PT, R20, 0x8, RZ ;  /* 0x0000000814147810 */ /* 0x000fc80007ffe0ff */
[----:B------:R-:W-:Y:S01]  /*0870*/  ISETP.NE.AND P1, PT, R20, RZ, PT ;  /* 0x000000ff1400720c */ /* 0x000fe20003f25270 */
[----:B---3--:R-:W-:Y:S01]  /*0880*/  FADD.FTZ R22, R22, R26 ;  /* 0x0000001a16167221 */ /* 0x008fe20000010000 */
        /* <DEDUP_REMOVED lines=8> */
[----:B------:R-:W-:Y:S01]  /*0910*/  LEA R27, R3, R27, 0x8 ;  /* 0x0000001b031b7211 */ /* 0x000fe200078e40ff */
[----:B--2---:R-:W-:-:S04]  /*0920*/  FADD.FTZ R7, R7, R24 ;  /* 0x0000001807077221 */ /* 0x004fc80000010000 */
[----:B----4-:R-:W-:Y:S01]  /*0930*/  FADD.FTZ R7, R7, R14 ;  /* 0x0000000e07077221 */ /* 0x010fe20000010000 */
[----:B------:R-:W-:Y:S06]  /*0940*/  @P1 BRA `(.L_x_754) ;  /* 0xfffffff800a41947 */ /* 0x000fec000383ffff */
.L_x_753:
[----:B------:R-:W-:Y:S05]  /*0950*/  BSYNC.RECONVERGENT B1 ;  /* 0x0000000000017941 */ /* 0x000fea0003800200 */
.L_x_752:
[----:B------:R-:W-:Y:S05]  /*0960*/  @!P0 BRA `(.L_x_751) ;  /* 0x0000000400748947 */ /* 0x000fea0003800000 */
[----:B------:R-:W-:Y:S01]  /*0970*/  ISETP.GE.U32.AND P0, PT, R12, 0x4, PT ;  /* 0x000000040c00780c */ /* 0x000fe20003f06070 */
[----:B------:R-:W-:Y:S01]  /*0980*/  BSSY.RECONVERGENT B1, `(.L_x_755) ;  /* 0x000002f000017945 */ /* 0x000fe20003800200 */
[----:B------:R-:W-:-:S11]  /*0990*/  LOP3.LUT P1, R18, R11, 0x3, RZ, 0xc0, !PT ;  /* 0x000000030b127812 */ /* 0x000fd6000782c0ff */
[----:B------:R-:W-:Y:S05]  /*09a0*/  @!P0 BRA `(.L_x_756) ;  /* 0x0000000000b08947 */ /* 0x000fea0003800000 */
[----:B------:R-:W0:Y:S01]  /*09b0*/  LDC.64 R12, c[0x0][0x440] ;  /* 0x00011000ff0c7b82 */ /* 0x000e220000000a00 */
[----:B------:R-:W-:-:S07]  /*09c0*/  IMAD R11, R6, R3, R2 ;  /* 0x00000003060b7224 */ /* 0x000fce00078e0202 */
[----:B------:R-:W1:Y:S08]  /*09d0*/  LDC.64 R16, c[0x0][0x448] ;  /* 0x00011200ff107b82 */ /* 0x000e700000000a00 */
[----:B------:R-:W2:Y:S01]  /*09e0*/  LDC.64 R14, c[0x0][0x460] ;  /* 0x00011800ff0e7b82 */ /* 0x000ea20000000a00 */
[----:B0-----:R-:W-:-:S05]  /*09f0*/  IMAD.WIDE.U32 R24, R11, 0x4, R12 ;  /* 0x000000040b187825 */ /* 0x001fca00078e000c */
[----:B------:R0:W3:Y:S01]  /*0a00*/  LDG.E R19, desc[UR6][R24.64] ;  /* 0x0000000618137981 */ /* 0x0000e2000c1e1900 */
[----:B-1----:R-:W-:-:S05]  /*0a10*/  IMAD.WIDE.U32 R26, R11, 0x4, R16 ;  /* 0x000000040b1a7825 */ /* 0x002fca00078e0010 */
[----:B------:R-:W4:Y:S01]  /*0a20*/  LDG.E R23, desc[UR6][R26.64] ;  /* 0x000000061a177981 */ /* 0x000f22000c1e1900 */
[----:B--2---:R-:W-:-:S06]  /*0a30*/  IMAD.WIDE.U32 R20, R11, 0x4, R14 ;  /* 0x000000040b147825 */ /* 0x004fcc00078e000e */
[----:B------:R1:W2:Y:S01]  /*0a40*/  LDG.E R20, desc[UR6][R20.64] ;  /* 0x0000000614147981 */ /* 0x0002a2000c1e1900 */
[----:B------:R-:W-:-:S05]  /*0a50*/  LEA R29, R3, R11, 0x5 ;  /* 0x0000000b031d7211 */ /* 0x000fca00078e28ff */
[----:B0-----:R-:W-:Y:S01]  /*0a60*/  IMAD.WIDE.U32 R24, R29, 0x4, R12 ;  /* 0x000000041d187825 */ /* 0x001fe200078e000c */
[----:B-1----:R-:W-:-:S04]  /*0a70*/  LEA R21, R3, R11, 0x6 ;  /* 0x0000000b03157211 */ /* 0x002fc800078e30ff */
[----:B------:R0:W5:Y:S01]  /*0a80*/  LDG.E R11, desc[UR6][R24.64] ;  /* 0x00000006180b7981 */ /* 0x000162000c1e1900 */
[----:B------:R-:W-:-:S04]  /*0a90*/  IMAD.WIDE.U32 R26, R21, 0x4, R12 ;  /* 0x00000004151a7825 */ /* 0x000fc800078e000c */
[----:B0-----:R-:W-:-:S04]  /*0aa0*/  IMAD.WIDE.U32 R24, R29, 0x4, R16 ;  /* 0x000000041d187825 */ /* 0x001fc800078e0010 */
[----:B------:R-:W-:-:S04]  /*0ab0*/  IMAD.WIDE.U32 R28, R29, 0x4, R14 ;  /* 0x000000041d1c7825 */ /* 0x000fc800078e000e */
[----:B---3--:R-:W-:Y:S02]  /*0ac0*/  FADD.FTZ R8, R8, R19 ;  /* 0x0000001308087221 */ /* 0x008fe40000010000 */
[----:B------:R0:W3:Y:S01]  /*0ad0*/  LDG.E R19, desc[UR6][R26.64] ;  /* 0x000000061a137981 */ /* 0x0000e2000c1e1900 */
[----:B----4-:R-:W-:-:S03]  /*0ae0*/  FADD.FTZ R23, R22, R23 ;  /* 0x0000001716177221 */ /* 0x010fc60000010000 */
[----:B------:R2:W4:Y:S01]  /*0af0*/  LDG.E R22, desc[UR6][R24.64] ;  /* 0x0000000618167981 */ /* 0x000522000c1e1900 */
[----:B0-----:R-:W-:-:S04]  /*0b00*/  IMAD.WIDE.U32 R26, R21, 0x4, R16 ;  /* 0x00000004151a7825 */ /* 0x001fc800078e0010 */
[----:B--2---:R-:W-:Y:S01]  /*0b10*/  FADD.FTZ R25, R7, R20 ;  /* 0x0000001407197221 */ /* 0x004fe20000010000 */
[----:B------:R-:W2:Y:S04]  /*0b20*/  LDG.E R24, desc[UR6][R28.64] ;  /* 0x000000061c187981 */ /* 0x000ea8000c1e1900 */
[----:B------:R0:W2:Y:S02]  /*0b30*/  LDG.E R7, desc[UR6][R26.64] ;  /* 0x000000061a077981 */ /* 0x0000a4000c1e1900 */
[----:B0-----:R-:W-:Y:S01]  /*0b40*/  LEA R27, R3, R21, 0x5 ;  /* 0x00000015031b7211 */ /* 0x001fe200078e28ff */
[----:B------:R-:W-:-:S04]  /*0b50*/  IMAD.WIDE.U32 R20, R21, 0x4, R14 ;  /* 0x0000000415147825 */ /* 0x000fc800078e000e */
[C---:B------:R-:W-:Y:S02]  /*0b60*/  IMAD.WIDE.U32 R16, R27.reuse, 0x4, R16 ;  /* 0x000000041b107825 */ /* 0x040fe400078e0010 */
[----:B------:R-:W2:Y:S02]  /*0b70*/  LDG.E R20, desc[UR6][R20.64] ;  /* 0x0000000614147981 */ /* 0x000ea4000c1e1900 */
[C---:B------:R-:W-:Y:S02]  /*0b80*/  IMAD.WIDE.U32 R12, R27.reuse, 0x4, R12 ;  /* 0x000000041b0c7825 */ /* 0x040fe400078e000c */
[----:B------:R-:W2:Y:S02]  /*0b90*/  LDG.E R16, desc[UR6][R16.64] ;  /* 0x0000000610107981 */ /* 0x000ea4000c1e1900 */
[----:B------:R-:W-:Y:S02]  /*0ba0*/  IMAD.WIDE.U32 R14, R27, 0x4, R14 ;  /* 0x000000041b0e7825 */ /* 0x000fe400078e000e */
[----:B------:R-:W2:Y:S04]  /*0bb0*/  LDG.E R12, desc[UR6][R12.64] ;  /* 0x000000060c0c7981 */ /* 0x000ea8000c1e1900 */
[----:B------:R-:W2:Y:S01]  /*0bc0*/  LDG.E R14, desc[UR6][R14.64] ;  /* 0x000000060e0e7981 */ /* 0x000ea2000c1e1900 */
[----:B-----5:R-:W-:Y:S01]  /*0bd0*/  FADD.FTZ R8, R8, R11 ;  /* 0x0000000b08087221 */ /* 0x020fe20000010000 */
[----:B------:R-:W-:-:S03]  /*0be0*/  IADD3 R6, PT, PT, R6, 0x80, RZ ;  /* 0x0000008006067810 */ /* 0x000fc60007ffe0ff */
[----:B---3--:R-:W-:Y:S01]  /*0bf0*/  FADD.FTZ R19, R8, R19 ;  /* 0x0000001308137221 */ /* 0x008fe20000010000 */
[----:B----4-:R-:W-:Y:S01]  /*0c00*/  FADD.FTZ R22, R23, R22 ;  /* 0x0000001617167221 */ /* 0x010fe20000010000 */
[----:B--2---:R-:W-:-:S03]  /*0c10*/  FADD.FTZ R25, R25, R24 ;  /* 0x0000001819197221 */ /* 0x004fc60000010000 */
[----:B------:R-:W-:Y:S01]  /*0c20*/  FADD.FTZ R7, R22, R7 ;  /* 0x0000000716077221 */ /* 0x000fe20000010000 */
[----:B------:R-:W-:-:S03]  /*0c30*/  FADD.FTZ R25, R25, R20 ;  /* 0x0000001419197221 */ /* 0x000fc60000010000 */
[----:B------:R-:W-:Y:S01]  /*0c40*/  FADD.FTZ R22, R7, R16 ;  /* 0x0000001007167221 */ /* 0x000fe20000010000 */
[----:B------:R-:W-:Y:S01]  /*0c50*/  FADD.FTZ R8, R19, R12 ;  /* 0x0000000c13087221 */ /* 0x000fe20000010000 */
[----:B------:R-:W-:-:S07]  /*0c60*/  FADD.FTZ R7, R25, R14 ;  /* 0x0000000e19077221 */ /* 0x000fce0000010000 */
.L_x_756:
[----:B------:R-:W-:Y:S05]  /*0c70*/  BSYNC.RECONVERGENT B1 ;  /* 0x0000000000017941 */ /* 0x000fea0003800200 */
.L_x_755:
[----:B------:R-:W-:Y:S05]  /*0c80*/  @!P1 BRA `(.L_x_751) ;  /* 0x0000000000ac9947 */ /* 0x000fea0003800000 */
[----:B------:R-:W-:Y:S01]  /*0c90*/  ISETP.NE.AND P1, PT, R18, 0x1, PT ;  /* 0x000000011200780c */ /* 0x000fe20003f25270 */
[----:B------:R-:W-:Y:S01]  /*0ca0*/  BSSY.RECONVERGENT B1, `(.L_x_757) ;  /* 0x000001b000017945 */ /* 0x000fe20003800200 */
[----:B------:R-:W-:-:S11]  /*0cb0*/  LOP3.LUT P0, RZ, R10, 0x20, RZ, 0xc0, !PT ;  /* 0x000000200aff7812 */ /* 0x000fd6000780c0ff */
[----:B------:R-:W-:Y:S05]  /*0cc0*/  @!P1 BRA `(.L_x_758) ;  /* 0x0000000000609947 */ /* 0x000fea0003800000 */
[----:B------:R-:W0:Y:S01]  /*0cd0*/  LDC.64 R18, c[0x0][0x440] ;  /* 0x00011000ff127b82 */ /* 0x000e220000000a00 */
[----:B------:R-:W-:-:S05]  /*0ce0*/  IMAD R17, R6, R3, R2 ;  /* 0x0000000306117224 */ /* 0x000fca00078e0202 */
[----:B------:R-:W-:Y:S02]  /*0cf0*/  LEA R23, R3, R17, 0x5 ;  /* 0x0000001103177211 */ /* 0x000fe400078e28ff */
[----:B------:R-:W1:Y:S08]  /*0d00*/  LDC.64 R10, c[0x0][0x448] ;  /* 0x00011200ff0a7b82 */ /* 0x000e700000000a00 */
[----:B------:R-:W2:Y:S01]  /*0d10*/  LDC.64 R12, c[0x0][0x460] ;  /* 0x00011800ff0c7b82 */ /* 0x000ea20000000a00 */
[----:B0-----:R-:W-:-:S04]  /*0d20*/  IMAD.WIDE.U32 R20, R17, 0x4, R18 ;  /* 0x0000000411147825 */ /* 0x001fc800078e0012 */
[----:B-1----:R-:W-:Y:S02]  /*0d30*/  IMAD.WIDE.U32 R14, R17, 0x4, R10 ;  /* 0x00000004110e7825 */ /* 0x002fe400078e000a */
[----:B------:R-:W3:Y:S02]  /*0d40*/  LDG.E R21, desc[UR6][R20.64] ;  /* 0x0000000614157981 */ /* 0x000ee4000c1e1900 */
[----:B------:R-:W-:Y:S02]  /*0d50*/  IMAD.WIDE.U32 R18, R23, 0x4, R18 ;  /* 0x0000000417127825 */ /* 0x000fe400078e0012 */
[----:B------:R-:W4:Y:S02]  /*0d60*/  LDG.E R15, desc[UR6][R14.64] ;  /* 0x000000060e0f7981 */ /* 0x000f24000c1e1900 */
[----:B--2---:R-:W-:Y:S02]  /*0d70*/  IMAD.WIDE.U32 R16, R17, 0x4, R12 ;  /* 0x0000000411107825 */ /* 0x004fe400078e000c */
[----:B------:R-:W2:Y:S02]  /*0d80*/  LDG.E R19, desc[UR6][R18.64] ;  /* 0x0000000612137981 */ /* 0x000ea4000c1e1900 */
[----:B------:R-:W-:-:S02]  /*0d90*/  IMAD.WIDE.U32 R10, R23, 0x4, R10 ;  /* 0x00000004170a7825 */ /* 0x000fc400078e000a */
[----:B------:R-:W5:Y:S02]  /*0da0*/  LDG.E R16, desc[UR6][R16.64] ;  /* 0x0000000610107981 */ /* 0x000f64000c1e1900 */
[----:B------:R-:W-:Y:S02]  /*0db0*/  IMAD.WIDE.U32 R12, R23, 0x4, R12 ;  /* 0x00000004170c7825 */ /* 0x000fe400078e000c */
[----:B------:R-:W5:Y:S04]  /*0dc0*/  LDG.E R11, desc[UR6][R10.64] ;  /* 0x000000060a0b7981 */ /* 0x000f68000c1e1900 */
[----:B------:R-:W5:Y:S01]  /*0dd0*/  LDG.E R12, desc[UR6][R12.64] ;  /* 0x000000060c0c7981 */ /* 0x000f62000c1e1900 */
[----:B------:R-:W-:Y:S01]  /*0de0*/  IADD3 R6, PT, PT, R6, 0x40, RZ ;  /* 0x0000004006067810 */ /* 0x000fe20007ffe0ff */
[----:B---3--:R-:W-:Y:S01]  /*0df0*/  FADD.FTZ R8, R8, R21 ;  /* 0x0000001508087221 */ /* 0x008fe20000010000 */
[----:B----4-:R-:W-:-:S03]  /*0e00*/  FADD.FTZ R22, R22, R15 ;  /* 0x0000000f16167221 */ /* 0x010fc60000010000 */
[----:B--2---:R-:W-:Y:S01]  /*0e10*/  FADD.FTZ R8, R8, R19 ;  /* 0x0000001308087221 */ /* 0x004fe20000010000 */
[----:B-----5:R-:W-:Y:S01]  /*0e20*/  FADD.FTZ R7, R7, R16 ;  /* 0x0000001007077221 */ /* 0x020fe20000010000 */
[----:B------:R-:W-:-:S03]  /*0e30*/  FADD.FTZ R22, R22, R11 ;  /* 0x0000000b16167221 */ /* 0x000fc60000010000 */
[----:B------:R-:W-:-:S07]  /*0e40*/  FADD.FTZ R7, R7, R12 ;  /* 0x0000000c07077221 */ /* 0x000fce0000010000 */
.L_x_758:
[----:B------:R-:W-:Y:S05]  /*0e50*/  BSYNC.RECONVERGENT B1 ;  /* 0x0000000000017941 */ /* 0x000fea0003800200 */
.L_x_757:
[----:B------:R-:W-:Y:S05]  /*0e60*/  @P0 BRA `(.L_x_751) ;  /* 0x0000000000340947 */ /* 0x000fea0003800000 */
[----:B------:R-:W0:Y:S01]  /*0e70*/  LDC.64 R14, c[0x0][0x440] ;  /* 0x00011000ff0e7b82 */ /* 0x000e220000000a00 */
[----:B------:R-:W-:-:S07]  /*0e80*/  IMAD R17, R6, R3, R2 ;  /* 0x0000000306117224 */ /* 0x000fce00078e0202 */
[----:B------:R-:W1:Y:S08]  /*0e90*/  LDC.64 R12, c[0x0][0x448] ;  /* 0x00011200ff0c7b82 */ /* 0x000e700000000a00 */
[----:B------:R-:W2:Y:S01]  /*0ea0*/  LDC.64 R10, c[0x0][0x460] ;  /* 0x00011800ff0a7b82 */ /* 0x000ea20000000a00 */
[----:B0-----:R-:W-:-:S06]  /*0eb0*/  IMAD.WIDE.U32 R14, R17, 0x4, R14 ;  /* 0x00000004110e7825 */ /* 0x001fcc00078e000e */
[----:B------:R-:W3:Y:S01]  /*0ec0*/  LDG.E R15, desc[UR6][R14.64] ;  /* 0x000000060e0f7981 */ /* 0x000ee2000c1e1900 */
[----:B-1----:R-:W-:-:S06]  /*0ed0*/  IMAD.WIDE.U32 R12, R17, 0x4, R12 ;  /* 0x00000004110c7825 */ /* 0x002fcc00078e000c */
[----:B------:R-:W4:Y:S01]  /*0ee0*/  LDG.E R13, desc[UR6][R12.64] ;  /* 0x000000060c0d7981 */ /* 0x000f22000c1e1900 */
[----:B--2---:R-:W-:-:S06]  /*0ef0*/  IMAD.WIDE.U32 R10, R17, 0x4, R10 ;  /* 0x00000004110a7825 */ /* 0x004fcc00078e000a */
[----:B------:R-:W2:Y:S01]  /*0f00*/  LDG.E R10, desc[UR6][R10.64] ;  /* 0x000000060a0a7981 */ /* 0x000ea2000c1e1900 */
[----:B---3--:R-:W-:Y:S01]  /*0f10*/  FADD.FTZ R8, R8, R15 ;  /* 0x0000000f08087221 */ /* 0x008fe20000010000 */
[----:B----4-:R-:W-:Y:S01]  /*0f20*/  FADD.FTZ R22, R22, R13 ;  /* 0x0000000d16167221 */ /* 0x010fe20000010000 */
[----:B--2---:R-:W-:-:S07]  /*0f30*/  FADD.FTZ R7, R7, R10 ;  /* 0x0000000a07077221 */ /* 0x004fce0000010000 */
.L_x_751:
[----:B------:R-:W-:Y:S05]  /*0f40*/  BSYNC.RECONVERGENT B0 ;  /* 0x0000000000007941 */ /* 0x000fea0003800200 */
.L_x_750:
[----:B------:R-:W0:Y:S01]  /*0f50*/  S2UR UR5, SR_CgaCtaId ;  /* 0x00000000000579c3 */ /* 0x000e220000008800 */
[----:B------:R-:W-:Y:S01]  /*0f60*/  UMOV UR4, 0x400 ;  /* 0x0000040000047882 */ /* 0x000fe20000000000 */
[--C-:B------:R-:W-:Y:S02]  /*0f70*/  LOP3.LUT R11, R4, 0x1f, R0.reuse, 0x78, !PT ;  /* 0x0000001f040b7812 */ /* 0x100fe400078e7800 */
[----:B------:R-:W-:Y:S02]  /*0f80*/  SHF.L.U32 R13, R5, 0x7, RZ ;  /* 0x00000007050d7819 */ /* 0x000fe400000006ff */
[C---:B------:R-:W-:Y:S02]  /*0f90*/  LOP3.LUT R0, R11.reuse, 0x3e0, R0, 0xf8, !PT ;  /* 0x000003e00b007812 */ /* 0x040fe400078ef800 */
[----:B------:R-:W-:Y:S02]  /*0fa0*/  SHF.L.U32 R2, R11, 0x2, RZ ;  /* 0x000000020b027819 */ /* 0x000fe400000006ff */
[----:B------:R-:W-:-:S02]  /*0fb0*/  ISETP.NE.AND P0, PT, R5, RZ, PT ;  /* 0x000000ff0500720c */ /* 0x000fc40003f05270 */
[----:B------:R-:W-:Y:S01]  /*0fc0*/  LOP3.LUT R2, R13, R2, RZ, 0xfc, !PT ;  /* 0x000000020d027212 */ /* 0x000fe200078efcff */
[----:B0-----:R-:W-:-:S06]  /*0fd0*/  ULEA UR4, UR5, UR4, 0x18 ;  /* 0x0000000405047291 */ /* 0x001fcc000f8ec0ff */
[----:B------:R-:W-:-:S05]  /*0fe0*/  LEA R11, R0, UR4, 0x2 ;  /* 0x00000004000b7c11 */ /* 0x000fca000f8e10ff */
[----:B------:R-:W-:Y:S04]  /*0ff0*/  STS [R11], R22 ;  /* 0x000000160b007388 */ /* 0x000fe80000000800 */
[----:B------:R-:W-:Y:S04]  /*1000*/  STS [R11+0x1000], R8 ;  /* 0x001000080b007388 */ /* 0x000fe80000000800 */
[----:B------:R-:W-:Y:S01]  /*1010*/  STS [R11+0x2000], R7 ;  /* 0x002000070b007388 */ /* 0x000fe20000000800 */
[----:B------:R-:W-:Y:S06]  /*1020*/  BAR.SYNC.DEFER_BLOCKING 0x0 ;  /* 0x0000000000007b1d */ /* 0x000fec0000010000 */
[----:B------:R-:W0:Y:S04]  /*1030*/  LDS R10, [R2+UR4+0x1000] ;  /* 0x00100004020a7984 */ /* 0x000e280008000800 */
[----:B------:R-:W1:Y:S04]  /*1040*/  LDS R0, [R2+UR4] ;  /* 0x0000000402007984 */ /* 0x000e680008000800 */
[----:B------:R-:W2:Y:S04]  /*1050*/  LDS R6, [R2+UR4+0x2000] ;  /* 0x0020000402067984 */ /* 0x000ea80008000800 */
[----:B0-----:R-:W0:Y:S04]  /*1060*/  SHFL.BFLY PT, R13, R10, 0x1, 0x1f ;  /* 0x0c201f000a0d7f89 */ /* 0x001e2800000e0000 */
[----:B-1----:R-:W1:Y:S04]  /*1070*/  SHFL.BFLY PT, R15, R0, 0x1, 0x1f ;  /* 0x0c201f00000f7f89 */ /* 0x002e6800000e0000 */
[----:B--2---:R-:W2:Y:S01]  /*1080*/  SHFL.BFLY PT, R17, R6, 0x1, 0x1f ;  /* 0x0c201f0006117f89 */ /* 0x004ea200000e0000 */
[----:B0-----:R-:W-:Y:S01]  /*1090*/  FADD.FTZ R13, R10, R13 ;  /* 0x0000000d0a0d7221 */ /* 0x001fe20000010000 */
[----:B-1----:R-:W-:-:S04]  /*10a0*/  FADD.FTZ R15, R0, R15 ;  /* 0x0000000f000f7221 */ /* 0x002fc80000010000 */
[----:B------:R-:W0:Y:S01]  /*10b0*/  SHFL.BFLY PT, R8, R13, 0x2, 0x1f ;  /* 0x0c401f000d087f89 */ /* 0x000e2200000e0000 */
[----:B--2---:R-:W-:-:S03]  /*10c0*/  FADD.FTZ R17, R6, R17 ;  /* 0x0000001106117221 */ /* 0x004fc60000010000 */
[----:B------:R-:W1:Y:S04]  /*10d0*/  SHFL.BFLY PT, R12, R15, 0x2, 0x1f ;  /* 0x0c401f000f0c7f89 */ /* 0x000e6800000e0000 */
[----:B------:R-:W2:Y:S01]  /*10e0*/  SHFL.BFLY PT, R14, R17, 0x2, 0x1f ;  /* 0x0c401f00110e7f89 */ /* 0x000ea200000e0000 */
[----:B0-----:R-:W-:Y:S01]  /*10f0*/  FADD.FTZ R8, R13, R8 ;  /* 0x000000080d087221 */ /* 0x001fe20000010000 */
[----:B-1----:R-:W-:-:S04]  /*1100*/  FADD.FTZ R12, R15, R12 ;  /* 0x0000000c0f0c7221 */ /* 0x002fc80000010000 */
[----:B------:R-:W0:Y:S01]  /*1110*/  SHFL.BFLY PT, R7, R8, 0x4, 0x1f ;  /* 0x0c801f0008077f89 */ /* 0x000e2200000e0000 */
[----:B--2---:R-:W-:-:S03]  /*1120*/  FADD.FTZ R14, R17, R14 ;  /* 0x0000000e110e7221 */ /* 0x004fc60000010000 */
[----:B------:R-:W1:Y:S04]  /*1130*/  SHFL.BFLY PT, R11, R12, 0x4, 0x1f ;  /* 0x0c801f000c0b7f89 */ /* 0x000e6800000e0000 */
[----:B------:R-:W2:Y:S01]  /*1140*/  SHFL.BFLY PT, R19, R14, 0x4, 0x1f ;  /* 0x0c801f000e137f89 */ /* 0x000ea200000e0000 */
[----:B0-----:R-:W-:Y:S01]  /*1150*/  FADD.FTZ R7, R8, R7 ;  /* 0x0000000708077221 */ /* 0x001fe20000010000 */
[----:B------:R-:W-:Y:S01]  /*1160*/  SHF.L.U32 R8, R9, 0x1, RZ ;  /* 0x0000000109087819 */ /* 0x000fe200000006ff */
[----:B-1----:R-:W-:-:S03]  /*1170*/  FADD.FTZ R2, R12, R11 ;  /* 0x0000000b0c027221 */ /* 0x002fc60000010000 */
[----:B------:R-:W0:Y:S01]  /*1180*/  SHFL.BFLY PT, R0, R7, 0x8, 0x1f ;  /* 0x0d001f0007007f89 */ /* 0x000e2200000e0000 */
[----:B------:R-:W-:Y:S01]  /*1190*/  ISETP.GE.U32.AND P1, PT, R8, R3, PT ;  /* 0x000000030800720c */ /* 0x000fe20003f26070 */
[----:B--2---:R-:W-:Y:S02]  /*11a0*/  FADD.FTZ R19, R14, R19 ;  /* 0x000000130e137221 */ /* 0x004fe40000010000 */
[----:B------:R-:W1:Y:S04]  /*11b0*/  SHFL.BFLY PT, R11, R2, 0x8, 0x1f ;  /* 0x0d001f00020b7f89 */ /* 0x000e6800000e0000 */
[----:B------:R-:W2:Y:S01]  /*11c0*/  SHFL.BFLY PT, R10, R19, 0x8, 0x1f ;  /* 0x0d001f00130a7f89 */ /* 0x000ea200000e0000 */
[----:B0-----:R-:W-:Y:S01]  /*11d0*/  FADD.FTZ R0, R7, R0 ;  /* 0x0000000007007221 */ /* 0x001fe20000010000 */
[----:B-1----:R-:W-:Y:S01]  /*11e0*/  FADD.FTZ R6, R2, R11 ;  /* 0x0000000b02067221 */ /* 0x002fe20000010000 */
[----:B------:R-:W-:-:S03]  /*11f0*/  @!P0 LEA R2, R4, UR4, 0x2 ;  /* 0x0000000404028c11 */ /* 0x000fc6000f8e10ff */
[----:B------:R-:W0:Y:S01]  /*1200*/  SHFL.BFLY PT, R11, R0, 0x10, 0x1f ;  /* 0x0e001f00000b7f89 */ /* 0x000e2200000e0000 */
[----:B--2---:R-:W-:-:S03]  /*1210*/  FADD.FTZ R10, R19, R10 ;  /* 0x0000000a130a7221 */ /* 0x004fc60000010000 */
[----:B------:R-:W1:Y:S04]  /*1220*/  SHFL.BFLY PT, R13, R6, 0x10, 0x1f ;  /* 0x0e001f00060d7f89 */ /* 0x000e6800000e0000 */
[----:B------:R-:W2:Y:S01]  /*1230*/  SHFL.BFLY PT, R15, R10, 0x10, 0x1f ;  /* 0x0e001f000a0f7f89 */ /* 0x000ea200000e0000 */
[----:B0-----:R-:W-:Y:S01]  /*1240*/  FADD.FTZ R11, R0, R11 ;  /* 0x0000000b000b7221 */ /* 0x001fe20000010000 */
[----:B-1----:R-:W-:-:S04]  /*1250*/  FADD.FTZ R13, R6, R13 ;  /* 0x0000000d060d7221 */ /* 0x002fc80000010000 */
[----:B------:R0:W-:Y:S01]  /*1260*/  @!P0 STS [R2+0x3080], R11 ;  /* 0x0030800b02008388 */ /* 0x0001e20000000800 */
[----:B--2---:R-:W-:-:S03]  /*1270*/  FADD.FTZ R15, R10, R15 ;  /* 0x0000000f0a0f7221 */ /* 0x004fc60000010000 */
[----:B------:R0:W-:Y:S04]  /*1280*/  @!P0 STS [R2+0x3000], R13 ;  /* 0x0030000d02008388 */ /* 0x0001e80000000800 */
[----:B------:R0:W-:Y:S01]  /*1290*/  @!P0 STS [R2+0x3100], R15 ;  /* 0x0031000f02008388 */ /* 0x0001e20000000800 */
[----:B------:R-:W-:Y:S06]  /*12a0*/  BAR.SYNC.DEFER_BLOCKING 0x0 ;  /* 0x0000000000007b1d */ /* 0x000fec0000010000 */
[----:B------:R-:W-:Y:S05]  /*12b0*/  @P1 EXIT ;  /* 0x000000000000194d */ /* 0x000fea0003800000 */
[----:B------:R-:W-:-:S04]  /*12c0*/  ISETP.GT.U32.AND P0, PT, R5, 0xf, PT ;  /* 0x0000000f0500780c */ /* 0x000fc80003f04070 */
[----:B------:R-:W-:-:S13]  /*12d0*/  ISETP.NE.OR P0, PT, R4, 0x1f, P0 ;  /* 0x0000001f0400780c */ /* 0x000fda0000705670 */
[----:B------:R-:W-:Y:S05]  /*12e0*/  @P0 EXIT ;  /* 0x000000000000094d */ /* 0x000fea0003800000 */
[----:B------:R-:W-:Y:S01]  /*12f0*/  LEA R0, R5, UR4, 0x3 ;  /* 0x0000000405007c11 */ /* 0x000fe2000f8e18ff */
[----:B0-----:R-:W0:Y:S04]  /*1300*/  LDC.64 R2, c[0x0][0x488] ;  /* 0x00012200ff027b82 */ /* 0x001e280000000a00 */
[----:B------:R-:W1:Y:S04]  /*1310*/  LDS.64 R10, [R0+0x3000] ;  /* 0x00300000000a7984 */ /* 0x000e680000000a00 */
[----:B------:R-:W2:Y:S01]  /*1320*/  LDS.64 R12, [R0+0x3080] ;  /* 0x00308000000c7984 */ /* 0x000ea20000000a00 */
[----:B------:R-:W3:Y:S03]  /*1330*/  LDC.64 R4, c[0x0][0x480] ;  /* 0x00012000ff047b82 */ /* 0x000ee60000000a00 */
[----:B------:R-:W4:Y:S05]  /*1340*/  LDS.64 R14, [R0+0x3100] ;  /* 0x00310000000e7984 */ /* 0x000f2a0000000a00 */
[----:B------:R-:W5:Y:S01]  /*1350*/  LDC.64 R6, c[0x0][0x4a0] ;  /* 0x00012800ff067b82 */ /* 0x000f620000000a00 */
[----:B0-----:R-:W-:-:S04]  /*1360*/  IMAD.WIDE.U32 R2, R9, 0x4, R2 ;  /* 0x0000000409027825 */ /* 0x001fc800078e0002 */
[----:B---3--:R-:W-:-:S04]  /*1370*/  IMAD.WIDE.U32 R4, R9, 0x4, R4 ;  /* 0x0000000409047825 */ /* 0x008fc800078e0004 */
[----:B-----5:R-:W-:Y:S01]  /*1380*/  IMAD.WIDE.U32 R6, R9, 0x4, R6 ;  /* 0x0000000409067825 */ /* 0x020fe200078e0006 */
[----:B-1----:R-:W-:Y:S02]  /*1390*/  F2FP.BF16.F32.PACK_AB R11, R11, R10 ;  /* 0x0000000a0b0b723e */ /* 0x002fe400000010ff */
[----:B--2---:R-:W-:-:S03]  /*13a0*/  F2FP.BF16.F32.PACK_AB R13, R13, R12 ;  /* 0x0000000c0d0d723e */ /* 0x004fc600000010ff */
[----:B------:R-:W-:Y:S01]  /*13b0*/  STG.E desc[UR6][R2.64], R11 ;  /* 0x0000000b02007986 */ /* 0x000fe2000c101906 */
[----:B----4-:R-:W-:-:S03]  /*13c0*/  F2FP.BF16.F32.PACK_AB R15, R15, R14 ;  /* 0x0000000e0f0f723e */ /* 0x010fc600000010ff */
[----:B------:R-:W-:Y:S04]  /*13d0*/  STG.E desc[UR6][R4.64], R13 ;  /* 0x0000000d04007986 */ /* 0x000fe8000c101906 */
[----:B------:R-:W-:Y:S01]  /*13e0*/  STG.E desc[UR6][R6.64], R15 ;  /* 0x0000000f06007986 */ /* 0x000fe2000c101906 */
[----:B------:R-:W-:Y:S05]  /*13f0*/  EXIT ;  /* 0x000000000000794d */ /* 0x000fea0003800000 */
.L_x_759:
        /* <DEDUP_REMOVED lines=16> */
.L_x_10670:


//--------------------- .text._ZN10layer_norm13ln_bwd_kernelINS_13Kernel_traitsI13__nv_bfloat16S2_S2_S2_fjLj6144ELj1ELj1ELj8ELj16ENS_18Kernel_traits_baseILj6144ES2_S2_S2_S2_fjLj256EEEEELb1ELb1ELb1ELb0EEEvNS_9BwdParamsE --------------------------
	.section	.text._ZN10layer_norm13ln_bwd_kernelINS_13Kernel_traitsI13__nv_bfloat16S2_S2_S2_fjLj6144ELj1ELj1ELj8ELj16ENS_18Kernel_traits_baseILj6144ES2_S2_S2_S2_fjLj256EEEEELb1ELb1ELb1ELb0EEEvNS_9BwdParamsE,"ax",@progbits
	.align	128
        .global         _ZN10layer_norm13ln_bwd_kernelINS_13Kernel_traitsI13__nv_bfloat16S2_S2_S2_fjLj6144ELj1ELj1ELj8ELj16ENS_18Kernel_traits_baseILj6144ES2_S2_S2_S2_fjLj256EEEEELb1ELb1ELb1ELb0EEEvNS_9BwdParamsE
        .type           _ZN10layer_norm13ln_bwd_kernelINS_13Kernel_traitsI13__nv_bfloat16S2_S2_S2_fjLj6144ELj1ELj1ELj8ELj16ENS_18Kernel_traits_baseILj6144ES2_S2_S2_S2_fjLj256EEEEELb1ELb1ELb1ELb0EEEvNS_9BwdParamsE,@function
        .size           _ZN10layer_norm13ln_bwd_kernelINS_13Kernel_traitsI13__nv_bfloat16S2_S2_S2_fjLj6144ELj1ELj1ELj8ELj16ENS_18Kernel_traits_baseILj6144ES2_S2_S2_S2_fjLj256EEEEELb1ELb1ELb1ELb0EEEvNS_9BwdParamsE,(.L_x_10671 - _ZN10layer_norm13ln_bwd_kernelINS_13Kernel_traitsI13__nv_bfloat16S2_S2_S2_fjLj6144ELj1ELj1ELj8ELj16ENS_18Kernel_traits_baseILj6144ES2_S2_S2_S2_fjLj256EEEEELb1ELb1ELb1ELb0EEEvNS_9BwdParamsE)
        .other          _ZN10layer_norm13ln_bwd_kernelINS_13Kernel_traitsI13__nv_bfloat16S2_S2_S2_fjLj6144ELj1ELj1ELj8ELj16ENS_18Kernel_traits_baseILj6144ES2_S2_S2_S2_fjLj256EEEEELb1ELb1ELb1ELb0EEEvNS_9BwdParamsE,@"STO_CUDA_ENTRY STV_DEFAULT"
_ZN10layer_norm13ln_bwd_kernelINS_13Kernel_traitsI13__nv_bfloat16S2_S2_S2_fjLj6144ELj1ELj1ELj8ELj16ENS_18Kernel_traits_baseILj6144ES2_S2_S2_S2_fjLj256EEEEELb1ELb1ELb1ELb0EEEvNS_9BwdParamsE:
.text._ZN10layer_norm13ln_bwd_kernelINS_13Kernel_traitsI13__nv_bfloat16S2_S2_S2_fjLj6144ELj1ELj1ELj8ELj16ENS_18Kernel_traits_baseILj6144ES2_S2_S2_S2_fjLj256EEEEELb1ELb1ELb1ELb0EEEvNS_9BwdParamsE:
        /* <DEDUP_REMOVED lines=117> */
[----:B------:R-:W-:Y:S01]  /*0750*/  UPLOP3.LUT UP1, UPT, UPT, UPT, UPT, 0x40, 0x4 ;  /* 0x000000000004789c */ /* 0x000fe20003f2e870 */
[----:B------:R-:W0:Y:S01]  /*0760*/  LDCU.U8 UR9, c[0x0][0x410] ;  /* 0x00008200ff0977ac */ /* 0x000e220008000000 */
[----:B------:R-:W1:Y:S01]  /*0770*/  LDCU UR14, c[0x0][0x400] ;  /* 0x00008000ff0e77ac */ /* 0x000e620008000800 */
[----:B------:R-:W2:Y:S01]  /*0780*/  LDCU.64 UR16, c[0x0][0x408] ;  /* 0x00008100ff1077ac */ /* 0x000ea20008000a00 */
[----:B------:R-:W3:Y:S01]  /*0790*/  LDCU.64 UR12, c[0x0][0x438] ;  /* 0x00008700ff0c77ac */ /* 0x000ee20008000a00 */
[----:B------:R-:W4:Y:S06]  /*07a0*/  LDCU.64 UR6, c[0x0][0x478] ;  /* 0x00008f00ff0677ac */ /* 0x000f2c0008000a00 */
.L_x_876:
[----:B------:R-:W0:Y:S08]  /*07b0*/  LDC.64 R156, c[0x0][0x3f8] ;  /* 0x0000fe00ff9c7b82 */ /* 0x000e300000000a00 */
[----:B------:R-:W1:Y:S08]  /*07c0*/  LDC.64 R154, c[0x0][0x3c8] ;  /* 0x0000f200ff9a7b82 */ /* 0x000e700000000a00 */
[----:B------:R-:W2:Y:S01]  /*07d0*/  LDC.64 R152, c[0x0][0x3f0] ;  /* 0x0000fc00ff987b82 */ /* 0x000ea20000000a00 */
[----:B0-----:R-:W-:-:S07]  /*07e0*/  IMAD.WIDE R156, R192, 0x4, R156 ;  /* 0x00000004c09c7825 */ /* 0x001fce00078e029c */
[----:B------:R-:W0:Y:S01]  /*07f0*/  LDC.64 R158, c[0x0][0x3c0] ;  /* 0x0000f000ff9e7b82 */ /* 0x000e220000000a00 */
[----:B------:R-:W3:Y:S01]  /*0800*/  LDG.E R199, desc[UR10][R156.64] ;  /* 0x0000000a9cc77981 */ /* 0x000ee2000c1e1900 */
[----:B-1----:R-:W-:-:S05]  /*0810*/  IMAD.WIDE R154, R192, 0x4, R154 ;  /* 0x00000004c09a7825 */ /* 0x002fca00078e029a */
[----:B-----5:R1:W5:Y:S01]  /*0820*/  LDG.E R200, desc[UR10][R154.64] ;  /* 0x0000000a9ac87981 */ /* 0x020362000c1e1900 */
[----:B--2---:R-:W-:-:S05]  /*0830*/  IMAD.WIDE R152, R192, 0x4, R152 ;  /* 0x00000004c0987825 */ /* 0x004fca00078e0298 */
[----:B------:R1:W5:Y:S01]  /*0840*/  LDG.E R201, desc[UR10][R152.64] ;  /* 0x0000000a98c97981 */ /* 0x000362000c1e1900 */
[----:B------:R-:W-:Y:S01]  /*0850*/  BSSY.RECONVERGENT B0, `(.L_x_761) ;  /* 0x00001a4000007945 */ /* 0x000fe20003800200 */
[----:B---3--:R-:W-:-:S13]  /*0860*/  ISETP.GE.AND P5, PT, R199, 0x1, PT ;  /* 0x00000001c700780c */ /* 0x008fda0003fa6270 */
[----:B01----:R-:W-:Y:S05]  /*0870*/  @!P5 BRA `(.L_x_762) ;  /* 0x000000140098d947 */ /* 0x003fea0003800000 */
[----:B------:R-:W-:Y:S01]  /*0880*/  IMAD.WIDE R152, R192, 0x4, R158 ;  /* 0x00000004c0987825 */ /* 0x000fe200078e029e */
[----:B------:R-:W0:Y:S05]  /*0890*/  LDC R189, c[0x0][0x388] ;  /* 0x0000e200ffbd7b82 */ /* 0x000e2a0000000800 */
[----:B------:R-:W2:Y:S01]  /*08a0*/  LDG.E R152, desc[UR10][R152.64] ;  /* 0x0000000a98987981 */ /* 0x000ea2000c1e1900 */
[----:B-----5:R-:W-:Y:S01]  /*08b0*/  ISETP.GE.AND P4, PT, R201, 0x1, PT ;  /* 0x00000001c900780c */ /* 0x020fe20003f86270 */
[----:B------:R-:W-:Y:S01]  /*08c0*/  VIADD R156, R199, 0xffffffff ;  /* 0xffffffffc79c7836 */ /* 0x000fe20000000000 */
[C---:B------:R-:W-:Y:S01]  /*08d0*/  ISETP.GE.U32.AND P1, PT, R190.reuse, 0x100, PT ;  /* 0x00000100be00780c */ /* 0x040fe20003f26070 */
[----:B------:R-:W-:Y:S01]  /*08e0*/  BSSY.RECONVERGENT B1, `(.L_x_763) ;  /* 0x0000083000017945 */ /* 0x000fe20003800200 */
[----:B------:R-:W-:Y:S01]  /*08f0*/  ISETP.NE.AND P0, PT, RZ, UR9, PT ;  /* 0x00000009ff007c0c */ /* 0x000fe2000bf05270 */
[----:B------:R-:W-:Y:S01]  /*0900*/  HFMA2 R160, -RZ, RZ, 0, 0 ;  /* 0x00000000ffa07431 */ /* 0x000fe200000001ff */
[----:B------:R-:W-:-:S02]  /*0910*/  ISETP.GE.U32.AND P2, PT, R190, 0x200, PT ;  /* 0x00000200be00780c */ /* 0x000fc40003f46070 */
[----:B------:R-:W-:Y:S02]  /*0920*/  CS2R R164, SRZ ;  /* 0x0000000000a47805 */ /* 0x000fe4000001ff00 */
[----:B------:R-:W-:-:S03]  /*0930*/  ISETP.GE.U32.AND P3, PT, R190, 0x300, PT ;  /* 0x00000300be00780c */ /* 0x000fc60003f66070 */
[----:B------:R-:W-:Y:S01]  /*0940*/  @P4 IADD3 R158, PT, PT, R201, -0x1, RZ ;  /* 0xffffffffc99e4810 */ /* 0x000fe20007ffe0ff */
[-C--:B0-----:R-:W-:Y:S02]  /*0950*/  IMAD R154, R192, R189.reuse, RZ ;  /* 0x000000bdc09a7224 */ /* 0x081fe400078e02ff */
[-C--:B------:R-:W-:Y:S02]  /*0960*/  IMAD R156, R156, R189.reuse, RZ ;  /* 0x000000bd9c9c7224 */ /* 0x080fe400078e02ff */
[----:B------:R-:W-:Y:S01]  /*0970*/  @P4 IMAD R158, R158, R189, RZ ;  /* 0x000000bd9e9e4224 */ /* 0x000fe200078e02ff */
[----:B------:R-:W-:Y:S02]  /*0980*/  SHF.R.S32.HI R155, RZ, 0x1f, R154 ;  /* 0x0000001fff9b7819 */ /* 0x000fe4000001149a */
[----:B------:R-:W-:Y:S02]  /*0990*/  SHF.R.S32.HI R157, RZ, 0x1f, R156 ;  /* 0x0000001fff9d7819 */ /* 0x000fe4000001149c */
[----:B------:R-:W-:-:S02]  /*09a0*/  @P4 SHF.R.S32.HI R159, RZ, 0x1f, R158 ;  /* 0x0000001fff9f4819 */ /* 0x000fc4000001149e */
[----:B------:R-:W-:Y:S02]  /*09b0*/  LEA.HI R154, R155, R154, RZ, 0x3 ;  /* 0x0000009a9b9a7211 */ /* 0x000fe400078f18ff */
[----:B------:R-:W-:Y:S02]  /*09c0*/  LEA.HI R156, R157, R156, RZ, 0x3 ;  /* 0x0000009c9d9c7211 */ /* 0x000fe400078f18ff */
[----:B------:R-:W-:Y:S02]  /*09d0*/  @P4 LEA.HI R158, R159, R158, RZ, 0x3 ;  /* 0x0000009e9f9e4211 */ /* 0x000fe400078f18ff */
[-C--:B------:R-:W-:Y:S02]  /*09e0*/  LEA.HI.SX32 R202, R154, R205.reuse, 0x1d ;  /* 0x000000cd9aca7211 */ /* 0x080fe400078feaff */
[-C--:B------:R-:W-:Y:S02]  /*09f0*/  LEA.HI.SX32 R156, R156, R205.reuse, 0x1d ;  /* 0x000000cd9c9c7211 */ /* 0x080fe400078feaff */
[----:B------:R-:W-:-:S02]  /*0a00*/  @P4 LEA.HI.SX32 R160, R158, R205, 0x1d ;  /* 0x000000cd9ea04211 */ /* 0x000fc400078feaff */
[----:B------:R-:W-:Y:S02]  /*0a10*/  MOV R162, R202 ;  /* 0x000000ca00a27202 */ /* 0x000fe40000000f00 */
        /* <DEDUP_REMOVED lines=18> */
[----:B------:R-:W-:-:S04]  /*0b40*/  PRMT R159, R135, 0x7632, R159 ;  /* 0x00007632879f7816 */ /* 0x000fc8000000009f */
[----:B------:R-:W-:Y:S01]  /*0b50*/  SHF.L.U32 R159, R159, 0x10, RZ ;  /* 0x000000109f9f7819 */ /* 0x000fe200000006ff */
[----:B------:R-:W-:Y:S01]  /*0b60*/  VIADD R162, R162, 0x100 ;  /* 0x00000100a2a27836 */ /* 0x000fe20000000000 */
[----:B------:R-:W-:Y:S02]  /*0b70*/  IADD3 R156, PT, PT, R156, 0x100, RZ ;  /* 0x000001009c9c7810 */ /* 0x000fe40007ffe0ff */
[----:B------:R-:W-:Y:S02]  /*0b80*/  IADD3 R160, PT, PT, R160, 0x100, RZ ;  /* 0x00000100a0a07810 */ /* 0x000fe40007ffe0ff */
[C---:B---3--:R-:W-:Y:S02]  /*0b90*/  PRMT R12, R4.reuse, 0x7632, R12 ;  /* 0x00007632040c7816 */ /* 0x048fe4000000000c */
[----:B------:R-:W-:Y:S01]  /*0ba0*/  SHF.L.U32 R4, R4, 0x10, RZ ;  /* 0x0000001004047819 */ /* 0x000fe200000006ff */
[C---:B------:R-:W-:Y:S01]  /*0bb0*/  IMAD.U32 R16, R5.reuse, 0x10000, RZ ;  /* 0x0001000005107824 */ /* 0x040fe200078e00ff */
[----:B------:R-:W-:-:S03]  /*0bc0*/  PRMT R14, R5, 0x7632, R14 ;  /* 0x00007632050e7816 */ /* 0x000fc6000000000e */
[----:B------:R-:W-:Y:S01]  /*0bd0*/  FADD.FTZ R3, -R161, R4 ;  /* 0x00000004a1037221 */ /* 0x000fe20000010100 */
[----:B----4-:R-:W-:Y:S02]  /*0be0*/  SHF.L.U32 R5, R8, 0x10, RZ ;  /* 0x0000001008057819 */ /* 0x010fe400000006ff */
[C---:B------:R-:W-:Y:S01]  /*0bf0*/  PRMT R154, R7.reuse, 0x7632, R154 ;  /* 0x00007632079a7816 */ /* 0x040fe2000000009a */
[----:B------:R-:W-:Y:S01]  /*0c00*/  FMUL.FTZ R3, R200, R3 ;  /* 0x00000003c8037220 */ /* 0x000fe20000410000 */
[----:B------:R-:W-:Y:S01]  /*0c10*/  SHF.L.U32 R158, R7, 0x10, RZ ;  /* 0x00000010079e7819 */ /* 0x000fe200000006ff */
[----:B------:R-:W-:Y:S01]  /*0c20*/  FADD.FTZ R7, -R161, R16 ;  /* 0x00000010a1077221 */ /* 0x000fe20000010100 */
[----:B------:R-:W-:Y:S01]  /*0c30*/  PRMT R13, R8, 0x7632, R13 ;  /* 0x00007632080d7816 */ /* 0x000fe2000000000d */
[-C--:B------:R-:W-:Y:S01]  /*0c40*/  FMUL.FTZ R0, R0, R5.reuse ;  /* 0x0000000500007220 */ /* 0x080fe20000410000 */
[----:B------:R-:W-:Y:S01]  /*0c50*/  PRMT R152, R6, 0x7632, R152 ;  /* 0x0000763206987816 */ /* 0x000fe20000000098 */
[----:B------:R-:W-:Y:S01]  /*0c60*/  FADD.FTZ R84, R84, R5 ;  /* 0x0000000554547221 */ /* 0x000fe20000010000 */
[----:B------:R-:W-:Y:S01]  /*0c70*/  PRMT R8, R9, 0x7632, R8 ;  /* 0x0000763209087816 */ /* 0x000fe20000000008 */
[----:B------:R-:W-:Y:S01]  /*0c80*/  FFMA.FTZ R108, R3, R5, R108 ;  /* 0x00000005036c7223 */ /* 0x000fe2000001006c */
[----:B------:R-:W-:Y:S01]  /*0c90*/  SHF.L.U32 R6, R6, 0x10, RZ ;  /* 0x0000001006067819 */ /* 0x000fe200000006ff */
[----:B------:R-:W-:-:S02]  /*0ca0*/  IMAD.U32 R9, R9, 0x10000, RZ ;  /* 0x0001000009097824 */ /* 0x000fc400078e00ff */
[----:B------:R-:W-:Y:S02]  /*0cb0*/  FMUL.FTZ R5, R200, R7 ;  /* 0x00000007c8057220 */ /* 0x000fe40000410000 */
[-C--:B------:R-:W-:Y:S01]  /*0cc0*/  FMUL.FTZ R2, R2, R9.reuse ;  /* 0x0000000902027220 */ /* 0x080fe20000410000 */
[----:B------:R-:W-:Y:S01]  /*0cd0*/  FADD.FTZ R86, R86, R9 ;  /* 0x0000000956567221 */ /* 0x000fe20000010000 */
[----:B------:R-:W-:Y:S01]  /*0ce0*/  FFMA.FTZ R110, R5, R9, R110 ;  /* 0x00000009056e7223 */ /* 0x000fe2000001006e */
[C---:B------:R-:W-:Y:S01]  /*0cf0*/  FADD.FTZ R7, -R161.reuse, R6 ;  /* 0x00000006a1077221 */ /* 0x040fe20000010100 */
[----:B------:R-:W-:Y:S01]  /*0d00*/  FADD.FTZ R9, -R161, R158 ;  /* 0x0000009ea1097221 */ /* 0x000fe20000010100 */
[----:B------:R-:W-:Y:S01]  /*0d10*/  PRMT R155, R11, 0x7632, R155 ;  /* 0x000076320b9b7816 */ /* 0x000fe2000000009b */
[----:B------:R-:W-:Y:S01]  /*0d20*/  IMAD.U32 R6, R135, 0x10000, RZ ;  /* 0x0001000087067824 */ /* 0x000fe200078e00ff */
[----:B------:R-:W-:Y:S01]  /*0d30*/  SHF.L.U32 R15, R10, 0x10, RZ ;  /* 0x000000100a0f7819 */ /* 0x000fe200000006ff */
[C---:B------:R-:W-:Y:S01]  /*0d40*/  FMUL.FTZ R7, R200.reuse, R7 ;  /* 0x00000007c8077220 */ /* 0x040fe20000410000 */
[----:B------:R-:W-:Y:S01]  /*0d50*/  SHF.L.U32 R11, R11, 0x10, RZ ;  /* 0x000000100b0b7819 */ /* 0x000fe200000006ff */
[----:B------:R-:W-:Y:S01]  /*0d60*/  FMUL.FTZ R9, R200, R9 ;  /* 0x00000009c8097220 */ /* 0x000fe20000410000 */
[----:B------:R-:W-:-:S02]  /*0d70*/  SHF.L.U32 R4, R134, 0x10, RZ ;  /* 0x0000001086047819 */ /* 0x000fc400000006ff */
[----:B------:R-:W-:Y:S01]  /*0d80*/  SHF.L.U32 R12, R12, 0x10, RZ ;  /* 0x000000100c0c7819 */ /* 0x000fe200000006ff */
[----:B------:R-:W-:Y:S01]  /*0d90*/  FADD.FTZ R80, R80, R15 ;  /* 0x0000000f50507221 */ /* 0x000fe20000010000 */
[----:B------:R-:W-:Y:S01]  /*0da0*/  PRMT R153, R10, 0x7632, R153 ;  /* 0x000076320a997816 */ /* 0x000fe20000000099 */
[-C--:B------:R-:W-:Y:S01]  /*0db0*/  FMUL.FTZ R4, R4, R15.reuse ;  /* 0x0000000f04047220 */ /* 0x080fe20000410000 */
[----:B------:R-:W-:Y:S01]  /*0dc0*/  FFMA.FTZ R104, R7, R15, R104 ;  /* 0x0000000f07687223 */ /* 0x000fe20000010068 */
[----:B------:R-:W-:Y:S01]  /*0dd0*/  PRMT R10, R132, 0x7632, R10 ;  /* 0x00007632840a7816 */ /* 0x000fe2000000000a */
[-C--:B------:R-:W-:Y:S01]  /*0de0*/  FMUL.FTZ R6, R6, R11.reuse ;  /* 0x0000000b06067220 */ /* 0x080fe20000410000 */
[----:B------:R-:W-:Y:S01]  /*0df0*/  FADD.FTZ R82, R82, R11 ;  /* 0x0000000b52527221 */ /* 0x000fe20000010000 */
[----:B------:R-:W-:Y:S01]  /*0e00*/  FFMA.FTZ R106, R9, R11, R106 ;  /* 0x0000000b096a7223 */ /* 0x000fe2000001006a */
[----:B------:R-:W-:Y:S01]  /*0e10*/  PRMT R15, R133, 0x7632, R15 ;  /* 0x00007632850f7816 */ /* 0x000fe2000000000f */
[----:B------:R-:W-:Y:S01]  /*0e20*/  FADD.FTZ R11, -R161, R12 ;  /* 0x0000000ca10b7221 */ /* 0x000fe20000010100 */
[----:B------:R-:W-:-:S02]  /*0e30*/  SHF.L.U32 R14, R14, 0x10, RZ ;  /* 0x000000100e0e7819 */ /* 0x000fc400000006ff */
[----:B------:R-:W-:Y:S02]  /*0e40*/  SHF.L.U32 R10, R10, 0x10, RZ ;  /* 0x000000100a0a7819 */ /* 0x000fe400000006ff */
[----:B------:R-:W-:Y:S02]  /*0e50*/  SHF.L.U32 R13, R13, 0x10, RZ ;  /* 0x000000100d0d7819 */ /* 0x000fe400000006ff */
[----:B------:R-:W-:Y:S01]  /*0e60*/  SHF.L.U32 R16, R8, 0x10, RZ ;  /* 0x0000001008107819 */ /* 0x000fe200000006ff */
[----:B------:R-:W-:Y:S01]  /*0e70*/  FMUL.FTZ R8, R200, R11 ;  /* 0x0000000bc8087220 */ /* 0x000fe20000410000 */
[----:B------:R-:W-:Y:S02]  /*0e80*/  IMAD.U32 R12, R15, 0x10000, RZ ;  /* 0x000100000f0c7824 */ /* 0x000fe400078e00ff */
[----:B------:R-:W-:Y:S01]  /*0e90*/  FADD.FTZ R15, -R161, R14 ;  /* 0x0000000ea10f7221 */ /* 0x000fe20000010100 */
[-C--:B------:R-:W-:Y:S01]  /*0ea0*/  FMUL.FTZ R11, R10, R13.reuse ;  /* 0x0000000d0a0b7220 */ /* 0x080fe20000410000 */
[----:B------:R-:W-:Y:S01]  /*0eb0*/  FADD.FTZ R85, R85, R13 ;  /* 0x0000000d55557221 */ /* 0x000fe20000010000 */
[----:B------:R-:W-:Y:S01]  /*0ec0*/  FFMA.FTZ R109, R8, R13, R109 ;  /* 0x0000000d086d7223 */ /* 0x000fe2000001006d */
[----:B------:R-:W-:Y:S01]  /*0ed0*/  FMUL.FTZ R13, R12, R16 ;  /* 0x000000100c0d7220 */ /* 0x000fe20000410000 */
[----:B------:R-:W-:Y:S01]  /*0ee0*/  FMUL.FTZ R10, R200, R15 ;  /* 0x0000000fc80a7220 */ /* 0x000fe20000410000 */
[----:B------:R-:W-:Y:S01]  /*0ef0*/  FADD.FTZ R12, RZ, R0 ;  /* 0x00000000ff0c7221 */ /* 0x000fe20000010000 */
[----:B------:R-:W-:Y:S01]  /*0f00*/  FFMA.FTZ R15, R3, R0, RZ ;  /* 0x00000000030f7223 */ /* 0x000fe200000100ff */
[----:B------:R-:W-:Y:S01]  /*0f10*/  SHF.L.U32 R152, R152, 0x10, RZ ;  /* 0x0000001098987819 */ /* 0x000fe200000006ff */
[----:B------:R-:W-:Y:S01]  /*0f20*/  IMAD.U32 R158, R154, 0x10000, RZ ;  /* 0x000100009a9e7824 */ /* 0x000fe200078e00ff */
[----:B------:R-:W-:Y:S01]  /*0f30*/  SHF.L.U32 R154, R153, 0x10, RZ ;  /* 0x00000010999a7819 */ /* 0x000fe200000006ff */
[----:B------:R-:W-:Y:S01]  /*0f40*/  FADD.FTZ R87, R87, R16 ;  /* 0x0000001057577221 */ /* 0x000fe20000010000 */
[----:B------:R-:W-:Y:S01]  /*0f50*/  FFMA.FTZ R111, R10, R16, R111 ;  /* 0x000000100a6f7223 */ /* 0x000fe2000001006f */
[----:B------:R-:W-:Y:S01]  /*0f60*/  FADD.FTZ R153, R12, R11 ;  /* 0x0000000b0c997221 */ /* 0x000fe20000010000 */
[----:B------:R-:W-:Y:S01]  /*0f70*/  FFMA.FTZ R16, R8, R11, R15 ;  /* 0x0000000b08107223 */ /* 0x000fe2000001000f */
[----:B------:R-:W-:-:S02]  /*0f80*/  PRMT R14, R134, 0x7632, R14 ;  /* 0x00007632860e7816 */ /* 0x000fc4000000000e */
[----:B------:R-:W-:Y:S01]  /*0f90*/  SHF.L.U32 R164, R155, 0x10, RZ ;  /* 0x000000109ba47819 */ /* 0x000fe200000006ff */
[----:B------:R-:W-:Y:S01]  /*0fa0*/  FADD.FTZ R155, -R161, R152 ;  /* 0x00000098a19b7221 */ /* 0x000fe20000010100 */
[----:B------:R-:W-:Y:S01]  /*0fb0*/  FADD.FTZ R152, R153, R2 ;  /* 0x0000000299987221 */ /* 0x000fe20000010000 */
[----:B------:R-:W-:Y:S01]  /*0fc0*/  FFMA.FTZ R15, R5, R2, R16 ;  /* 0x00000002050f7223 */ /* 0x000fe20000010010 */
[----:B------:R-:W-:Y:S02]  /*0fd0*/  SHF.L.U32 R14, R14, 0x10, RZ ;  /* 0x000000100e0e7819 */ /* 0x000fe400000006ff */
[----:B------:R-:W-:Y:S01]  /*0fe0*/  FADD.FTZ R153, R152, R13 ;  /* 0x0000000d98997221 */ /* 0x000fe20000010000 */
[----:B------:R-:W-:Y:S02]  /*0ff0*/  FFMA.FTZ R16, R10, R13, R15 ;  /* 0x0000000d0a107223 */ /* 0x000fe4000001000f */
[----:B------:R-:W-:Y:S01]  /*1000*/  FMUL.FTZ R12, R14, R154 ;  /* 0x0000009a0e0c7220 */ /* 0x000fe20000410000 */
[----:B------:R-:W-:Y:S01]  /*1010*/  FMUL.FTZ R14, R200, R155 ;  /* 0x0000009bc80e7220 */ /* 0x000fe20000410000 */
[----:B------:R-:W-:Y:S01]  /*1020*/  FADD.FTZ R153, R153, R4 ;  /* 0x0000000499997221 */ /* 0x000fe20000010000 */
[----:B------:R-:W-:Y:S01]  /*1030*/  FFMA.FTZ R155, R7, R4, R16 ;  /* 0x00000004079b7223 */ /* 0x000fe20000010010 */
[----:B------:R-:W-:-:S02]  /*1040*/  FADD.FTZ R157, -R161, R158 ;  /* 0x0000009ea19d7221 */ /* 0x000fc40000010100 */
[----:B------:R-:W-:Y:S01]  /*1050*/  FADD.FTZ R153, R153, R12 ;  /* 0x0000000c99997221 */ /* 0x000fe20000010000 */
[C---:B------:R-:W-:Y:S01]  /*1060*/  FFMA.FTZ R152, R14.reuse, R12, R155 ;  /* 0x0000000c0e987223 */ /* 0x040fe2000001009b */
[----:B------:R-:W-:Y:S01]  /*1070*/  FADD.FTZ R81, R81, R154 ;  /* 0x0000009a51517221 */ /* 0x000fe20000010000 */
[----:B------:R-:W-:Y:S01]  /*1080*/  FFMA.FTZ R105, R14, R154, R105 ;  /* 0x0000009a0e697223 */ /* 0x000fe20000010069 */
[----:B------:R-:W-:Y:S01]  /*1090*/  FMUL.FTZ R16, R200, R157 ;  /* 0x0000009dc8107220 */ /* 0x000fe20000410000 */
[----:B------:R-:W-:Y:S01]  /*10a0*/  FADD.FTZ R154, R153, R6 ;  /* 0x00000006999a7221 */ /* 0x000fe20000010000 */
[----:B------:R-:W-:Y:S01]  /*10b0*/  FMUL.FTZ R15, R159, R164 ;  /* 0x000000a49f0f7220 */ /* 0x000fe20000410000 */
[----:B------:R-:W-:Y:S01]  /*10c0*/  FFMA.FTZ R153, R9, R6, R152 ;  /* 0x0000000609997223 */ /* 0x000fe20000010098 */
[----:B------:R-:W-:Y:S01]  /*10d0*/  FADD.FTZ R83, R83, R164 ;  /* 0x000000a453537221 */ /* 0x000fe20000010000 */
[----:B------:R-:W-:Y:S01]  /*10e0*/  FFMA.FTZ R107, R16, R164, R107 ;  /* 0x000000a4106b7223 */ /* 0x000fe2000001006b */
[----:B------:R-:W-:Y:S01]  /*10f0*/  FADD.FTZ R165, R154, R15 ;  /* 0x0000000f9aa57221 */ /* 0x000fe20000010000 */
[----:B------:R-:W-:-:S07]  /*1100*/  FFMA.FTZ R164, R16, R15, R153 ;  /* 0x0000000f10a47223 */ /* 0x000fce0000010099 */
.L_x_764:
[----:B----4-:R-:W-:Y:S05]  /*1110*/  BSYNC.RECONVERGENT B1 ;  /* 0x0000000000017941 */ /* 0x010fea0003800200 */
.L_x_763:
        /* <DEDUP_REMOVED lines=8> */
[----:B-1----:R-:W-:-:S05]  /*11a0*/  IMAD.WIDE.U32 R18, R156, 0x10, R18 ;  /* 0x000000109c127825 */ /* 0x002fca00078e0012 */
[----:B------:R0:W4:Y:S01]  /*11b0*/  LDG.E.128 R24, desc[UR10][R18.64] ;  /* 0x0000000a12187981 */ /* 0x000122000c1e1d00 */
[----:B------:R-:W-:Y:S01]  /*11c0*/  ISETP.NE.AND.EX P0, PT, RZ, UR13, PT, P0 ;  /* 0x0000000dff007c0c */ /* 0x000fe2000bf05300 */
[----:B--2---:R-:W-:-:S05]  /*11d0*/  IMAD.WIDE.U32 R30, R160, 0x8, R30 ;  /* 0x00000008a01e7825 */ /* 0x004fca00078e001e */
[----:B------:R1:W5:Y:S07]  /*11e0*/  LDG.E.64 R182, desc[UR10][R30.64] ;  /* 0x0000000a1eb67981 */ /* 0x00036e000c1e1b00 */
[----:B------:R-:W2:Y:S01]  /*11f0*/  @P0 LDC.64 R28, c[0x0][0x438] ;  /* 0x00010e00ff1c0b82 */ /* 0x000ea20000000a00 */
[C---:B0-----:R-:W-:Y:S01]  /*1200*/  IMAD.U32 R18, R124.reuse, 0x10000, RZ ;  /* 0x000100007c127824 */ /* 0x041fe200078e00ff */
[----:B-1----:R-:W-:Y:S01]  /*1210*/  PRMT R30, R124, 0x7632, R30 ;  /* 0x000076327c1e7816 */ /* 0x002fe2000000001e */
[----:B--2---:R-:W-:-:S05]  /*1220*/  @P0 IMAD.WIDE.U32 R28, R162, 0x10, R28 ;  /* 0x00000010a21c0825 */ /* 0x004fca00078e001c */
[----:B------:R0:W5:Y:S01]  /*1230*/  @P0 LDG.E.128 R32, desc[UR10][R28.64] ;  /* 0x0000000a1c200981 */ /* 0x000162000c1e1d00 */
[----:B------:R-:W-:-:S05]  /*1240*/  PRMT R155, R127, 0x7632, R155 ;  /* 0x000076327f9b7816 */ /* 0x000fca000000009b */
[----:B------:R-:W-:Y:S01]  /*1250*/  IMAD.U32 R155, R155, 0x10000, RZ ;  /* 0x000100009b9b7824 */ /* 0x000fe200078e00ff */
[----:B------:R-:W-:Y:S01]  /*1260*/  IADD3 R160, PT, PT, R160, 0x100, RZ ;  /* 0x00000100a0a07810 */ /* 0x000fe20007ffe0ff */
[----:B------:R-:W-:Y:S01]  /*1270*/  VIADD R156, R156, 0x100 ;  /* 0x000001009c9c7836 */ /* 0x000fe20000000000 */
[----:B------:R-:W-:Y:S02]  /*1280*/  IADD3 R162, PT, PT, R162, 0x100, RZ ;  /* 0x00000100a2a27810 */ /* 0x000fe40007ffe0ff */
[C---:B---3--:R-:W-:Y:S02]  /*1290*/  PRMT R153, R20.reuse, 0x7632, R153 ;  /* 0x0000763214997816 */ /* 0x048fe40000000099 */
[----:B------:R-:W-:Y:S02]  /*12a0*/  SHF.L.U32 R20, R20, 0x10, RZ ;  /* 0x0000001014147819 */ /* 0x000fe400000006ff */
[----:B------:R-:W-:-:S03]  /*12b0*/  SHF.L.U32 R158, R21, 0x10, RZ ;  /* 0x00000010159e7819 */ /* 0x000fc600000006ff */
[----:B------:R-:W-:Y:S01]  /*12c0*/  FADD.FTZ R17, -R161, R20 ;  /* 0x00000014a1117221 */ /* 0x000fe20000010100 */
[----:B----4-:R-:W-:Y:S02]  /*12d0*/  SHF.L.U32 R19, R24, 0x10, RZ ;  /* 0x0000001018137819 */ /* 0x010fe400000006ff */
[----:B------:R-:W-:Y:S01]  /*12e0*/  PRMT R154, R21, 0x7632, R154 ;  /* 0x00007632159a7816 */ /* 0x000fe2000000009a */
[----:B------:R-:W-:Y:S01]  /*12f0*/  FMUL.FTZ R17, R200, R17 ;  /* 0x00000011c8117220 */ /* 0x000fe20000410000 */
[----:B------:R-:W-:Y:S01]  /*1300*/  SHF.L.U32 R166, R22, 0x10, RZ ;  /* 0x0000001016a67819 */ /* 0x000fe200000006ff */
[----:B------:R-:W-:Y:S01]  /*1310*/  FADD.FTZ R21, -R161, R158 ;  /* 0x0000009ea1157221 */ /* 0x000fe20000010100 */
[----:B0-----:R-:W-:Y:S01]  /*1320*/  PRMT R29, R25, 0x7632, R29 ;  /* 0x00007632191d7816 */ /* 0x001fe2000000001d */
[-C--:B------:R-:W-:Y:S01]  /*1330*/  FMUL.FTZ R18, R18, R19.reuse ;  /* 0x0000001312127220 */ /* 0x080fe20000410000 */
[----:B------:R-:W-:Y:S01]  /*1340*/  FADD.FTZ R76, R76, R19 ;  /* 0x000000134c4c7221 */ /* 0x000fe20000010000 */
[----:B------:R-:W-:Y:S01]  /*1350*/  FFMA.FTZ R100, R17, R19, R100 ;  /* 0x0000001311647223 */ /* 0x000fe20000010064 */
[----:B------:R-:W-:Y:S01]  /*1360*/  SHF.L.U32 R25, R25, 0x10, RZ ;  /* 0x0000001019197819 */ /* 0x000fe200000006ff */
[----:B------:R-:W-:Y:S01]  /*1370*/  FMUL.FTZ R19, R200, R21 ;  /* 0x00000015c8137220 */ /* 0x000fe20000410000 */
[----:B------:R-:W-:Y:S01]  /*1380*/  SHF.L.U32 R168, R23, 0x10, RZ ;  /* 0x0000001017a87819 */ /* 0x000fe200000006ff */
[----:B------:R-:W-:-:S02]  /*1390*/  IMAD.U32 R20, R125, 0x10000, RZ ;  /* 0x000100007d147824 */ /* 0x000fc400078e00ff */
[----:B------:R-:W-:Y:S01]  /*13a0*/  FADD.FTZ R21, -R161, R166 ;  /* 0x000000a6a1157221 */ /* 0x000fe20000010100 */
[----:B------:R-:W-:Y:S02]  /*13b0*/  PRMT R157, R22, 0x7632, R157 ;  /* 0x00007632169d7816 */ /* 0x000fe4000000009d */
[----:B------:R-:W-:Y:S01]  /*13c0*/  PRMT R159, R23, 0x7632, R159 ;  /* 0x00007632179f7816 */ /* 0x000fe2000000009f */
[-C--:B------:R-:W-:Y:S01]  /*13d0*/  FMUL.FTZ R20, R20, R25.reuse ;  /* 0x0000001914147220 */ /* 0x080fe20000410000 */
[----:B------:R-:W-:Y:S01]  /*13e0*/  SHF.L.U32 R23, R26, 0x10, RZ ;  /* 0x000000101a177819 */ /* 0x000fe200000006ff */
[----:B------:R-:W-:Y:S01]  /*13f0*/  FADD.FTZ R78, R78, R25 ;  /* 0x000000194e4e7221 */ /* 0x000fe20000010000 */
[----:B------:R-:W-:Y:S01]  /*1400*/  SHF.L.U32 R22, R126, 0x10, RZ ;  /* 0x000000107e167819 */ /* 0x000fe200000006ff */
[----:B------:R-:W-:Y:S01]  /*1410*/  FFMA.FTZ R102, R19, R25, R102 ;  /* 0x0000001913667223 */ /* 0x000fe20000010066 */
[----:B------:R-:W-:Y:S01]  /*1420*/  PRMT R31, R26, 0x7632, R31 ;  /* 0x000076321a1f7816 */ /* 0x000fe2000000001f */
[----:B------:R-:W-:Y:S01]  /*1430*/  FMUL.FTZ R21, R200, R21 ;  /* 0x00000015c8157220 */ /* 0x000fe20000410000 */
[----:B------:R-:W-:Y:S01]  /*1440*/  FADD.FTZ R25, -R161, R168 ;  /* 0x000000a8a1197221 */ /* 0x000fe20000010100 */
[----:B------:R-:W-:Y:S01]  /*1450*/  SHF.L.U32 R26, R153, 0x10, RZ ;  /* 0x00000010991a7819 */ /* 0x000fe200000006ff */
[-C--:B------:R-:W-:Y:S01]  /*1460*/  FMUL.FTZ R22, R22, R23.reuse ;  /* 0x0000001716167220 */ /* 0x080fe20000410000 */
[----:B------:R-:W-:Y:S01]  /*1470*/  PRMT R28, R24, 0x7632, R28 ;  /* 0x00007632181c7816 */ /* 0x000fe2000000001c */
[----:B------:R-:W-:Y:S01]  /*1480*/  FADD.FTZ R72, R72, R23 ;  /* 0x0000001748487221 */ /* 0x000fe20000010000 */
[----:B------:R-:W-:Y:S01]  /*1490*/  PRMT R152, R27, 0x7632, R152 ;  /* 0x000076321b987816 */ /* 0x000fe20000000098 */
[----:B------:R-:W-:Y:S01]  /*14a0*/  FFMA.FTZ R96, R21, R23, R96 ;  /* 0x0000001715607223 */ /* 0x000fe20000010060 */
[----:B------:R-:W-:Y:S01]  /*14b0*/  SHF.L.U32 R27, R27, 0x10, RZ ;  /* 0x000000101b1b7819 */ /* 0x000fe200000006ff */
[----:B------:R-:W-:Y:S01]  /*14c0*/  FMUL.FTZ R23, R200, R25 ;  /* 0x00000019c8177220 */ /* 0x000fe20000410000 */
[----:B------:R-:W-:Y:S01]  /*14d0*/  SHF.L.U32 R24, R127, 0x10, RZ ;  /* 0x000000107f187819 */ /* 0x000fe200000006ff */
[----:B------:R-:W-:Y:S01]  /*14e0*/  FADD.FTZ R153, -R161, R26 ;  /* 0x0000001aa1997221 */ /* 0x000fe20000010100 */
[----:B------:R-:W-:-:S02]  /*14f0*/  IMAD.U32 R154, R154, 0x10000, RZ ;  /* 0x000100009a9a7824 */ /* 0x000fc400078e00ff */
[--C-:B------:R-:W-:Y:S01]  /*1500*/  FADD.FTZ R74, R74, R27.reuse ;  /* 0x0000001b4a4a7221 */ /* 0x100fe20000010000 */
[-C--:B------:R-:W-:Y:S01]  /*1510*/  FFMA.FTZ R98, R23, R27.reuse, R98 ;  /* 0x0000001b17627223 */ /* 0x080fe20000010062 */
[----:B------:R-:W-:Y:S01]  /*1520*/  FMUL.FTZ R24, R24, R27 ;  /* 0x0000001b18187220 */ /* 0x000fe20000410000 */
[----:B------:R-:W-:Y:S01]  /*1530*/  SHF.L.U32 R25, R30, 0x10, RZ ;  /* 0x000000101e197819 */ /* 0x000fe200000006ff */
[----:B------:R-:W-:Y:S01]  /*1540*/  FMUL.FTZ R26, R200, R153 ;  /* 0x00000099c81a7220 */ /* 0x000fe20000410000 */
[----:B------:R-:W-:Y:S02]  /*1550*/  SHF.L.U32 R28, R28, 0x10, RZ ;  /* 0x000000101c1c7819 */ /* 0x000fe400000006ff */
[----:B------:R-:W-:Y:S02]  /*1560*/  PRMT R27, R125, 0x7632, R27 ;  /* 0x000076327d1b7816 */ /* 0x000fe4000000001b */
[----:B------:R-:W-:Y:S01]  /*1570*/  SHF.L.U32 R30, R29, 0x10, RZ ;  /* 0x000000101d1e7819 */ /* 0x000fe200000006ff */
[----:B------:R-:W-:Y:S01]  /*1580*/  FADD.FTZ R29, -R161, R154 ;  /* 0x0000009aa11d7221 */ /* 0x000fe20000010100 */
[----:B------:R-:W-:Y:S01]  /*1590*/  SHF.L.U32 R27, R27, 0x10, RZ ;  /* 0x000000101b1b7819 */ /* 0x000fe200000006ff */
[-C--:B------:R-:W-:Y:S01]  /*15a0*/  FMUL.FTZ R25, R25, R28.reuse ;  /* 0x0000001c19197220 */ /* 0x080fe20000410000 */
[----:B------:R-:W-:Y:S01]  /*15b0*/  FADD.FTZ R77, R77, R28 ;  /* 0x0000001c4d4d7221 */ /* 0x000fe20000010000 */
[----:B------:R-:W-:Y:S01]  /*15c0*/  FFMA.FTZ R101, R26, R28, R101 ;  /* 0x0000001c1a657223 */ /* 0x000fe20000010065 */
[----:B------:R-:W-:Y:S01]  /*15d0*/  FMUL.FTZ R28, R200, R29 ;  /* 0x0000001dc81c7220 */ /* 0x000fe20000410000 */
[----:B------:R-:W-:Y:S01]  /*15e0*/  FMUL.FTZ R27, R27, R30 ;  /* 0x0000001e1b1b7220 */ /* 0x000fe20000410000 */
[----:B------:R-:W-:-:S02]  /*15f0*/  FADD.FTZ R79, R79, R30 ;  /* 0x0000001e4f4f7221 */ /* 0x000fc40000010000 */
[----:B------:R-:W-:Y:S01]  /*1600*/  FFMA.FTZ R103, R28, R30, R103 ;  /* 0x0000001e1c677223 */ /* 0x000fe20000010067 */
[----:B------:R-:W-:Y:S01]  /*1610*/  FADD.FTZ R30, R165, R18 ;  /* 0x00000012a51e7221 */ /* 0x000fe20000010000 */
[----:B------:R-:W-:Y:S01]  /*1620*/  FFMA.FTZ R29, R17, R18, R164 ;  /* 0x00000012111d7223 */ /* 0x000fe200000100a4 */
[----:B------:R-:W-:Y:S02]  /*1630*/  PRMT R153, R126, 0x7632, R153 ;  /* 0x000076327e997816 */ /* 0x000fe40000000099 */
[----:B------:R-:W-:Y:S02]  /*1640*/  SHF.L.U32 R154, R157, 0x10, RZ ;  /* 0x000000109d9a7819 */ /* 0x000fe400000006ff */
[----:B------:R-:W-:Y:S01]  /*1650*/  SHF.L.U32 R158, R31, 0x10, RZ ;  /* 0x000000101f9e7819 */ /* 0x000fe200000006ff */
[----:B------:R-:W-:Y:S01]  /*1660*/  FADD.FTZ R31, R30, R25 ;  /* 0x000000191e1f7221 */ /* 0x000fe20000010000 */
[----:B------:R-:W-:Y:S01]  /*1670*/  SHF.L.U32 R164, R152, 0x10, RZ ;  /* 0x0000001098a47819 */ /* 0x000fe200000006ff */
[----:B------:R-:W-:Y:S01]  /*1680*/  FFMA.FTZ R152, R26, R25, R29 ;  /* 0x000000191a987223 */ /* 0x000fe2000001001d */
[----:B------:R-:W-:Y:S01]  /*1690*/  SHF.L.U32 R153, R153, 0x10, RZ ;  /* 0x0000001099997819 */ /* 0x000fe200000006ff */
[----:B------:R-:W-:Y:S01]  /*16a0*/  FADD.FTZ R157, -R161, R154 ;  /* 0x0000009aa19d7221 */ /* 0x000fe20000010100 */
[----:B------:R-:W-:Y:S01]  /*16b0*/  FADD.FTZ R154, R31, R20 ;  /* 0x000000141f9a7221 */ /* 0x000fe20000010000 */
[----:B------:R-:W-:-:S02]  /*16c0*/  FFMA.FTZ R31, R19, R20, R152 ;  /* 0x00000014131f7223 */ /* 0x000fc40000010098 */
[----:B------:R-:W-:Y:S01]  /*16d0*/  FMUL.FTZ R29, R153, R158 ;  /* 0x0000009e991d7220 */ /* 0x000fe20000410000 */
[----:B------:R-:W-:Y:S01]  /*16e0*/  FADD.FTZ R153, R154, R27 ;  /* 0x0000001b9a997221 */ /* 0x000fe20000010000 */
[----:B------:R-:W-:Y:S01]  /*16f0*/  FFMA.FTZ R152, R28, R27, R31 ;  /* 0x0000001b1c987223 */ /* 0x000fe2000001001f */
[----:B------:R-:W-:Y:S01]  /*1700*/  SHF.L.U32 R166, R159, 0x10, RZ ;  /* 0x000000109fa67819 */ /* 0x000fe200000006ff */
[----:B------:R-:W-:Y:S01]  /*1710*/  FMUL.FTZ R30, R200, R157 ;  /* 0x0000009dc81e7220 */ /* 0x000fe20000410000 */
[----:B------:R-:W-:Y:S01]  /*1720*/  FADD.FTZ R154, R153, R22 ;  /* 0x00000016999a7221 */ /* 0x000fe20000010000 */
[----:B------:R-:W-:Y:S01]  /*1730*/  FFMA.FTZ R153, R21, R22, R152 ;  /* 0x0000001615997223 */ /* 0x000fe20000010098 */
[----:B------:R-:W-:Y:S01]  /*1740*/  FMUL.FTZ R31, R155, R164 ;  /* 0x000000a49b1f7220 */ /* 0x000fe20000410000 */
[----:B------:R-:W-:Y:S01]  /*1750*/  FADD.FTZ R157, -R161, R166 ;  /* 0x000000a6a19d7221 */ /* 0x000fe20000010100 */
[----:B------:R-:W-:Y:S01]  /*1760*/  FADD.FTZ R155, R154, R29 ;  /* 0x0000001d9a9b7221 */ /* 0x000fe20000010000 */
[----:B------:R-:W-:-:S02]  /*1770*/  FFMA.FTZ R152, R30, R29, R153 ;  /* 0x0000001d1e987223 */ /* 0x000fc40000010099 */
        /* <DEDUP_REMOVED lines=9> */
.L_x_766:
[----:B------:R-:W-:Y:S05]  /*1810*/  BSYNC.RECONVERGENT B1 ;  /* 0x0000000000017941 */ /* 0x000fea0003800200 */
.L_x_765:
        /* <DEDUP_REMOVED lines=13> */
[----:B------:R-:W-:-:S04]  /*18f0*/  PRMT R177, R116, 0x7632, R177 ;  /* 0x0000763274b17816 */ /* 0x000fc800000000b1 */
[----:B------:R-:W-:Y:S01]  /*1900*/  SHF.L.U32 R177, R177, 0x10, RZ ;  /* 0x00000010b1b17819 */ /* 0x000fe200000006ff */
[----:B0-----:R-:W-:Y:S01]  /*1910*/  @P0 IMAD.WIDE.U32 R162, R162, 0x10, R166 ;  /* 0x00000010a2a20825 */ /* 0x001fe200078e00a6 */
[----:B------:R-:W-:-:S04]  /*1920*/  PRMT R179, R117, 0x7632, R179 ;  /* 0x0000763275b37816 */ /* 0x000fc800000000b3 */
[----:B------:R0:W5:Y:S01]  /*1930*/  @P0 LDG.E.128 R136, desc[UR10][R162.64] ;  /* 0x0000000aa2880981 */ /* 0x000162000c1e1d00 */
[----:B------:R-:W-:Y:S02]  /*1940*/  SHF.L.U32 R179, R179, 0x10, RZ ;  /* 0x00000010b3b37819 */ /* 0x000fe400000006ff */
[C---:B------:R-:W-:Y:S02]  /*1950*/  SHF.L.U32 R174, R118.reuse, 0x10, RZ ;  /* 0x0000001076ae7819 */ /* 0x040fe400000006ff */
[----:B------:R-:W-:-:S04]  /*1960*/  PRMT R181, R118, 0x7632, R181 ;  /* 0x0000763276b57816 */ /* 0x000fc800000000b5 */
[----:B------:R-:W-:Y:S02]  /*1970*/  SHF.L.U32 R181, R181, 0x10, RZ ;  /* 0x00000010b5b57819 */ /* 0x000fe400000006ff */
[C---:B------:R-:W-:Y:S02]  /*1980*/  SHF.L.U32 R176, R119.reuse, 0x10, RZ ;  /* 0x0000001077b07819 */ /* 0x040fe400000006ff */
[----:B------:R-:W-:-:S05]  /*1990*/  PRMT R203, R119, 0x7632, R203 ;  /* 0x0000763277cb7816 */ /* 0x000fca00000000cb */
[----:B------:R-:W-:Y:S01]  /*19a0*/  IMAD.U32 R203, R203, 0x10000, RZ ;  /* 0x00010000cbcb7824 */ /* 0x000fe200078e00ff */
[C---:B---3--:R-:W-:Y:S02]  /*19b0*/  PRMT R160, R152.reuse, 0x7632, R160 ;  /* 0x0000763298a07816 */ /* 0x048fe400000000a0 */
[----:B------:R-:W-:Y:S02]  /*19c0*/  SHF.L.U32 R152, R152, 0x10, RZ ;  /* 0x0000001098987819 */ /* 0x000fe400000006ff */
[C---:B------:R-:W-:Y:S02]  /*19d0*/  PRMT R166, R153.reuse, 0x7632, R166 ;  /* 0x0000763299a67816 */ /* 0x040fe400000000a6 */
[----:B------:R-:W-:Y:S02]  /*19e0*/  SHF.L.U32 R170, R153, 0x10, RZ ;  /* 0x0000001099aa7819 */ /* 0x000fe400000006ff */
[C---:B------:R-:W-:Y:S01]  /*19f0*/  PRMT R153, R154.reuse, 0x7632, R153 ;  /* 0x000076329a997816 */ /* 0x040fe20000000099 */
[----:B------:R-:W-:Y:S01]  /*1a00*/  IMAD.U32 R154, R154, 0x10000, RZ ;  /* 0x000100009a9a7824 */ /* 0x000fe200078e00ff */
[----:B------:R-:W-:Y:S01]  /*1a10*/  PRMT R167, R155, 0x7632, R167 ;  /* 0x000076329ba77816 */ /* 0x000fe200000000a7 */
[----:B------:R-:W-:Y:S01]  /*1a20*/  FADD.FTZ R169, -R161, R152 ;  /* 0x00000098a1a97221 */ /* 0x000fe20000010100 */
[----:B------:R-:W-:Y:S01]  /*1a30*/  SHF.L.U32 R152, R153, 0x10, RZ ;  /* 0x0000001099987819 */ /* 0x000fe200000006ff */
[----:B------:R-:W-:Y:S01]  /*1a40*/  FADD.FTZ R173, -R161, R154 ;  /* 0x0000009aa1ad7221 */ /* 0x000fe20000010100 */
[----:B------:R-:W-:Y:S01]  /*1a50*/  SHF.L.U32 R160, R160, 0x10, RZ ;  /* 0x00000010a0a07819 */ /* 0x000fe200000006ff */
[----:B------:R-:W-:Y:S01]  /*1a60*/  IMAD.U32 R154, R167, 0x10000, RZ ;  /* 0x00010000a79a7824 */ /* 0x000fe200078e00ff */
[----:B------:R-:W-:Y:S01]  /*1a70*/  SHF.L.U32 R172, R155, 0x10, RZ ;  /* 0x000000109bac7819 */ /* 0x000fe200000006ff */
[C---:B------:R-:W-:Y:S01]  /*1a80*/  FADD.FTZ R167, -R161.reuse, R152 ;  /* 0x00000098a1a77221 */ /* 0x040fe20000010100 */
[C---:B------:R-:W-:Y:S01]  /*1a90*/  FADD.FTZ R171, -R161.reuse, R170 ;  /* 0x000000aaa1ab7221 */ /* 0x040fe20000010100 */
[----:B----4-:R-:W-:Y:S01]  /*1aa0*/  PRMT R152, R156, 0x7632, R152 ;  /* 0x000076329c987816 */ /* 0x010fe20000000098 */
[----:B------:R-:W-:Y:S01]  /*1ab0*/  FADD.FTZ R155, -R161, R160 ;  /* 0x000000a0a19b7221 */ /* 0x000fe20000010100 */
[----:B------:R-:W-:-:S02]  /*1ac0*/  SHF.L.U32 R170, R116, 0x10, RZ ;  /* 0x0000001074aa7819 */ /* 0x000fc400000006ff */
[----:B------:R-:W-:Y:S01]  /*1ad0*/  SHF.L.U32 R153, R156, 0x10, RZ ;  /* 0x000000109c997819 */ /* 0x000fe200000006ff */
[----:B------:R-:W-:Y:S01]  /*1ae0*/  IMAD.U32 R152, R152, 0x10000, RZ ;  /* 0x0001000098987824 */ /* 0x000fe200078e00ff */
[----:B------:R-:W-:Y:S01]  /*1af0*/  SHF.L.U32 R166, R166, 0x10, RZ ;  /* 0x00000010a6a67819 */ /* 0x000fe200000006ff */
[C---:B------:R-:W-:Y:S01]  /*1b00*/  FMUL.FTZ R178, R200.reuse, R155 ;  /* 0x0000009bc8b27220 */ /* 0x040fe20000410000 */
[----:B------:R-:W-:Y:S01]  /*1b10*/  FMUL.FTZ R169, R200, R169 ;  /* 0x000000a9c8a97220 */ /* 0x000fe20000410000 */
[-C--:B------:R-:W-:Y:S01]  /*1b20*/  FMUL.FTZ R170, R170, R153.reuse ;  /* 0x00000099aaaa7220 */ /* 0x080fe20000410000 */
[C---:B------:R-:W-:Y:S01]  /*1b30*/  FADD.FTZ R205, -R161.reuse, R154 ;  /* 0x0000009aa1cd7221 */ /* 0x040fe20000010100 */
[----:B------:R-:W-:Y:S01]  /*1b40*/  FADD.FTZ R175, -R161, R172 ;  /* 0x000000aca1af7221 */ /* 0x000fe20000010100 */
[----:B------:R-:W-:Y:S01]  /*1b50*/  PRMT R154, R157, 0x7632, R154 ;  /* 0x000076329d9a7816 */ /* 0x000fe2000000009a */
[-C--:B------:R-:W-:Y:S01]  /*1b60*/  FMUL.FTZ R177, R177, R152.reuse ;  /* 0x00000098b1b17220 */ /* 0x080fe20000410000 */
[----:B------:R-:W-:Y:S01]  /*1b70*/  FADD.FTZ R69, R69, R152 ;  /* 0x0000009845457221 */ /* 0x000fe20000010000 */
[----:B------:R-:W-:Y:S01]  /*1b80*/  FFMA.FTZ R93, R178, R152, R93 ;  /* 0x00000098b25d7223 */ /* 0x000fe2000001005d */
[----:B0-----:R-:W-:Y:S01]  /*1b90*/  FADD.FTZ R163, -R161, R166 ;  /* 0x000000a6a1a37221 */ /* 0x001fe20000010100 */
        /* <DEDUP_REMOVED lines=8> */
[----:B------:R-:W-:Y:S01]  /*1c20*/  FADD.FTZ R155, R152, R177 ;  /* 0x000000b1989b7221 */ /* 0x000fe20000010000 */
[----:B------:R-:W-:Y:S01]  /*1c30*/  FMUL.FTZ R171, R200, R171 ;  /* 0x000000abc8ab7220 */ /* 0x000fe20000410000 */
[----:B------:R-:W-:Y:S01]  /*1c40*/  FMUL.FTZ R172, R172, R157 ;  /* 0x0000009dacac7220 */ /* 0x000fe20000410000 */
[----:B------:R-:W-:Y:S01]  /*1c50*/  FFMA.FTZ R152, R178, R177, R153 ;  /* 0x000000b1b2987223 */ /* 0x000fe20000010099 */
[C---:B------:R-:W-:Y:S01]  /*1c60*/  PRMT R156, R158.reuse, 0x7632, R156 ;  /* 0x000076329e9c7816 */ /* 0x040fe2000000009c */
[-C--:B------:R-:W-:Y:S01]  /*1c70*/  FMUL.FTZ R179, R179, R154.reuse ;  /* 0x0000009ab3b37220 */ /* 0x080fe20000410000 */
        /* <DEDUP_REMOVED lines=10> */
[C---:B------:R-:W-:Y:S01]  /*1d20*/  PRMT R158, R159.reuse, 0x7632, R158 ;  /* 0x000076329f9e7816 */ /* 0x040fe2000000009e */
[----:B------:R-:W-:-:S02]  /*1d30*/  IMAD.U32 R159, R159, 0x10000, RZ ;  /* 0x000100009f9f7824 */ /* 0x000fc400078e00ff */
        /* <DEDUP_REMOVED lines=26> */
.L_x_762:
[----:B------:R-:W0:Y:S01]  /*1ee0*/  LDC R189, c[0x0][0x388] ;  /* 0x0000e200ffbd7b82 */ /* 0x000e220000000800 */
[----:B-----5:R-:W-:Y:S01]  /*1ef0*/  ISETP.GE.AND P4, PT, R201, 0x1, PT ;  /* 0x00000001c900780c */ /* 0x020fe20003f86270 */
[----:B------:R-:W-:Y:S01]  /*1f00*/  UISETP.NE.U32.AND UP0, UPT, UR12, URZ, UPT ;  /* 0x000000ff0c00728c */ /* 0x000fe2000bf05070 */
[----:B------:R-:W-:-:S03]  /*1f10*/  HFMA2 R167, -RZ, RZ, 0, 0 ;  /* 0x00000000ffa77431 */ /* 0x000fc600000001ff */
[----:B------:R-:W-:-:S08]  /*1f20*/  UISETP.NE.AND.EX UP0, UPT, UR13, URZ, UPT, UP0 ;  /* 0x000000ff0d00728c */ /* 0x000fd0000bf05300 */
[----:B------:R-:W-:Y:S01]  /*1f30*/  @P4 IADD3 R154, PT, PT, R201, -0x1, RZ ;  /* 0xffffffffc99a4810 */ /* 0x000fe20007ffe0ff */
[----:B0-----:R-:W-:-:S04]  /*1f40*/  IMAD R152, R192, R189, RZ ;  /* 0x000000bdc0987224 */ /* 0x001fc800078e02ff */
[----:B------:R-:W-:Y:S01]  /*1f50*/  @P4 IMAD R154, R154, R189, RZ ;  /* 0x000000bd9a9a4224 */ /* 0x000fe200078e02ff */
[----:B------:R-:W-:-:S04]  /*1f60*/  SHF.R.S32.HI R153, RZ, 0x1f, R152 ;  /* 0x0000001fff997819 */ /* 0x000fc80000011498 */
[----:B------:R-:W-:Y:S02]  /*1f70*/  @P4 SHF.R.S32.HI R155, RZ, 0x1f, R154 ;  /* 0x0000001fff9b4819 */ /* 0x000fe4000001149a */
[----:B------:R-:W-:Y:S02]  /*1f80*/  LEA.HI R152, R153, R152, RZ, 0x3 ;  /* 0x0000009899987211 */ /* 0x000fe400078f18ff */
[----:B------:R-:W-:Y:S02]  /*1f90*/  @P4 LEA.HI R154, R155, R154, RZ, 0x3 ;  /* 0x0000009a9b9a4211 */ /* 0x000fe400078f18ff */
[-C--:B------:R-:W-:Y:S02]  /*1fa0*/  LEA.HI.SX32 R202, R152, R205.reuse, 0x1d ;  /* 0x000000cd98ca7211 */ /* 0x080fe400078feaff */
[----:B------:R-:W-:Y:S02]  /*1fb0*/  @P4 LEA.HI.SX32 R167, R154, R205, 0x1d ;  /* 0x000000cd9aa74211 */ /* 0x000fe400078feaff */
        /* <DEDUP_REMOVED lines=14> */
[----:B--2---:R-:W-:Y:S05]  /*20a0*/  @!P3 BRA `(.L_x_767) ;  /* 0x000000000078b947 */ /* 0x004fea0003800000 */
[----:B------:R-:W0:Y:S02]  /*20b0*/  LDC.64 R152, c[0x0][0x3b0] ;  /* 0x0000ec00ff987b82 */ /* 0x000e240000000a00 */
[----:B0-----:R-:W-:-:S05]  /*20c0*/  IMAD.WIDE.U32 R152, R167, 0x8, R152 ;  /* 0x00000008a7987825 */ /* 0x001fca00078e0098 */
[----:B------:R1:W5:Y:S01]  /*20d0*/  LDG.E.64 R186, desc[UR10][R152.64] ;  /* 0x0000000a98ba7981 */ /* 0x000362000c1e1b00 */
[----:B------:R-:W-:Y:S05]  /*20e0*/  BRA `(.L_x_767) ;  /* 0x0000000000687947 */ /* 0x000fea0003800000 */
.L_x_768:
[C---:B------:R-:W-:Y:S02]  /*20f0*/  ISETP.GE.U32.AND P1, PT, R190.reuse, 0x100, PT ;  /* 0x00000100be00780c */ /* 0x040fe40003f26070 */
[C---:B------:R-:W-:Y:S02]  /*2100*/  ISETP.GE.U32.AND P2, PT, R190.reuse, 0x200, PT ;  /* 0x00000200be00780c */ /* 0x040fe40003f46070 */
[----:B------:R-:W-:-:S09]  /*2110*/  ISETP.GE.U32.AND P3, PT, R190, 0x300, PT ;  /* 0x00000300be00780c */ /* 0x000fd20003f66070 */
[----:B------:R-:W0:Y:S08]  /*2120*/  @P1 LDC.64 R156, c[0x0][0x3b0] ;  /* 0x0000ec00ff9c1b82 */ /* 0x000e300000000a00 */
[----:B------:R-:W1:Y:S08]  /*2130*/  @P1 LDC.64 R158, c[0x0][0x438] ;  /* 0x00010e00ff9e1b82 */ /* 0x000e700000000a00 */
[----:B------:R-:W2:Y:S08]  /*2140*/  @P2 LDC.64 R162, c[0x0][0x3b0] ;  /* 0x0000ec00ffa22b82 */ /* 0x000eb00000000a00 */
[----:B------:R-:W3:Y:S01]  /*2150*/  @P2 LDC.64 R160, c[0x0][0x438] ;  /* 0x00010e00ffa02b82 */ /* 0x000ee20000000a00 */
[C---:B0-----:R-:W-:Y:S01]  /*2160*/  @P1 IMAD.WIDE.U32 R156, R167.reuse, 0x8, R156 ;  /* 0x00000008a79c1825 */ /* 0x041fe200078e009c */
[----:B------:R-:W-:-:S04]  /*2170*/  @P1 IADD3 R167, PT, PT, R167, 0x100, RZ ;  /* 0x00000100a7a71810 */ /* 0x000fc80007ffe0ff */
[----:B------:R0:W5:Y:S02]  /*2180*/  @P1 LDG.E.64 R184, desc[UR10][R156.64] ;  /* 0x0000000a9cb81981 */ /* 0x000164000c1e1b00 */
[----:B------:R-:W4:Y:S01]  /*2190*/  @P3 LDC.64 R154, c[0x0][0x3b0] ;  /* 0x0000ec00ff9a3b82 */ /* 0x000f220000000a00 */
[C---:B-1----:R-:W-:Y:S01]  /*21a0*/  @P1 IMAD.WIDE.U32 R158, R165.reuse, 0x10, R158 ;  /* 0x00000010a59e1825 */ /* 0x042fe200078e009e */
[----:B------:R-:W-:-:S04]  /*21b0*/  @P1 IADD3 R165, PT, PT, R165, 0x100, RZ ;  /* 0x00000100a5a51810 */ /* 0x000fc80007ffe0ff */
[----:B------:R0:W5:Y:S02]  /*21c0*/  @P1 LDG.E.128 R36, desc[UR10][R158.64] ;  /* 0x0000000a9e241981 */ /* 0x000164000c1e1d00 */
[----:B------:R-:W1:Y:S01]  /*21d0*/  @P3 LDC.64 R152, c[0x0][0x438] ;  /* 0x00010e00ff983b82 */ /* 0x000e620000000a00 */
[C---:B--2---:R-:W-:Y:S01]  /*21e0*/  @P2 IMAD.WIDE.U32 R162, R167.reuse, 0x8, R162 ;  /* 0x00000008a7a22825 */ /* 0x044fe200078e00a2 */
[----:B------:R-:W-:-:S04]  /*21f0*/  @P2 IADD3 R167, PT, PT, R167, 0x100, RZ ;  /* 0x00000100a7a72810 */ /* 0x000fc80007ffe0ff */
[----:B------:R0:W5:Y:S01]  /*2200*/  @P2 LDG.E.64 R182, desc[UR10][R162.64] ;  /* 0x0000000aa2b62981 */ /* 0x000162000c1e1b00 */
[----:B---3--:R-:W-:-:S04]  /*2210*/  @P2 IMAD.WIDE.U32 R160, R165, 0x10, R160 ;  /* 0x00000010a5a02825 */ /* 0x008fc800078e00a0 */
[----:B------:R-:W-:Y:S01]  /*2220*/  @P2 VIADD R165, R165, 0x100 ;  /* 0x00000100a5a52836 */ /* 0x000fe20000000000 */
[----:B------:R0:W5:Y:S01]  /*2230*/  @P2 LDG.E.128 R32, desc[UR10][R160.64] ;  /* 0x0000000aa0202981 */ /* 0x000162000c1e1d00 */
[----:B----4-:R-:W-:-:S05]  /*2240*/  @P3 IMAD.WIDE.U32 R154, R167, 0x8, R154 ;  /* 0x00000008a79a3825 */ /* 0x010fca00078e009a */
[----:B------:R0:W5:Y:S01]  /*2250*/  @P3 LDG.E.64 R186, desc[UR10][R154.64] ;  /* 0x0000000a9aba3981 */ /* 0x000162000c1e1b00 */
[----:B-1----:R-:W-:-:S05]  /*2260*/  @P3 IMAD.WIDE.U32 R152, R165, 0x10, R152 ;  /* 0x00000010a5983825 */ /* 0x002fca00078e0098 */
[----:B------:R0:W5:Y:S01]  /*2270*/  @P3 LDG.E.128 R136, desc[UR10][R152.64] ;  /* 0x0000000a98883981 */ /* 0x000162000c1e1d00 */
[----:B------:R-:W-:-:S07]  /*2280*/  CS2R R164, SRZ ;  /* 0x0000000000a47805 */ /* 0x000fce000001ff00 */
.L_x_767:
[----:B----4-:R-:W-:Y:S05]  /*2290*/  BSYNC.RECONVERGENT B0 ;  /* 0x0000000000007941 */ /* 0x010fea0003800200 */
.L_x_761:
[----:B01----:R-:W0:Y:S01]  /*22a0*/  SHFL.DOWN PT, R152, R165, 0x10, 0x1f ;  /* 0x0a001f00a5987f89 */ /* 0x003e2200000e0000 */
        /* <DEDUP_REMOVED lines=31> */
.L_x_770:
[----:B------:R-:W-:Y:S05]  /*24a0*/  BSYNC.RECONVERGENT B0 ;  /* 0x0000000000007941 */ /* 0x000fea0003800200 */
.L_x_769:
[----:B------:R-:W1:Y:S08]  /*24b0*/  S2UR UR5, SR_CgaCtaId ;  /* 0x00000000000579c3 */ /* 0x000e700000008800 */
[----:B------:R-:W-:Y:S01]  /*24c0*/  BAR.SYNC.DEFER_BLOCKING 0x0 ;  /* 0x0000000000007b1d */ /* 0x000fe20000010000 */
[----:B------:R-:W-:-:S05]  /*24d0*/  ISETP.NE.AND P0, PT, RZ, UR9, PT ;  /* 0x00000009ff007c0c */ /* 0x000fca000bf05270 */
[----:B------:R-:W-:Y:S01]  /*24e0*/  UMOV UR4, 0x400 ;  /* 0x0000040000047882 */ /* 0x000fe20000000000 */
[----:B------:R-:W-:Y:S01]  /*24f0*/  BSSY.RECONVERGENT B0, `(.L_x_771) ;  /* 0x0000299000007945 */ /* 0x000fe20003800200 */
        /* <DEDUP_REMOVED lines=17> */
[----:B------:R-:W-:Y:S02]  /*2610*/  @P4 IADD3 R154, PT, PT, R201, -0x1, RZ ;  /* 0xffffffffc99a4810 */ /* 0x000fe40007ffe0ff */
[----:B-1----:R-:W-:Y:S01]  /*2620*/  FADD.FTZ R207, R207, R156 ;  /* 0x0000009ccfcf7221 */ /* 0x002fe20000010000 */
[----:B------:R-:W-:Y:S01]  /*2630*/  FADD.FTZ R152, R152, R157 ;  /* 0x0000009d98987221 */ /* 0x000fe20000010000 */
[----:B------:R-:W-:Y:S02]  /*2640*/  HFMA2 R157, -RZ, RZ, 0, 0 ;  /* 0x00000000ff9d7431 */ /* 0x000fe400000001ff */
[----:B------:R-:W-:Y:S02]  /*2650*/  @P4 IMAD R154, R154, R189, RZ ;  /* 0x000000bd9a9a4224 */ /* 0x000fe400078e02ff */
[----:B------:R-:W-:Y:S01]  /*2660*/  FADD.FTZ R207, R158, R207 ;  /* 0x000000cf9ecf7221 */ /* 0x000fe20000010000 */
[----:B------:R-:W-:-:S03]  /*2670*/  FADD.FTZ R152, R159, R152 ;  /* 0x000000989f987221 */ /* 0x000fc60000010000 */
[----:B--2---:R-:W-:Y:S01]  /*2680*/  FADD.FTZ R207, R207, R160 ;  /* 0x000000a0cfcf7221 */ /* 0x004fe20000010000 */
[----:B------:R-:W-:Y:S01]  /*2690*/  FADD.FTZ R152, R152, R161 ;  /* 0x000000a198987221 */ /* 0x000fe20000010000 */
[----:B------:R-:W-:Y:S02]  /*26a0*/  @P4 SHF.R.S32.HI R153, RZ, 0x1f, R154 ;  /* 0x0000001fff994819 */ /* 0x000fe4000001149a */
[----:B------:R-:W-:Y:S01]  /*26b0*/  FADD.FTZ R207, R162, R207 ;  /* 0x000000cfa2cf7221 */ /* 0x000fe20000010000 */
[----:B------:R-:W-:Y:S01]  /*26c0*/  FADD.FTZ R152, R163, R152 ;  /* 0x00000098a3987221 */ /* 0x000fe20000010000 */
[----:B------:R-:W-:Y:S02]  /*26d0*/  @P4 LEA.HI R154, R153, R154, RZ, 0x3 ;  /* 0x0000009a999a4211 */ /* 0x000fe400078f18ff */
[----:B---3--:R-:W-:Y:S01]  /*26e0*/  FADD.FTZ R207, R207, R164 ;  /* 0x000000a4cfcf7221 */ /* 0x008fe20000010000 */
[----:B------:R-:W-:Y:S01]  /*26f0*/  FADD.FTZ R152, R152, R165 ;  /* 0x000000a598987221 */ /* 0x000fe20000010000 */
[----:B------:R-:W-:-:S02]  /*2700*/  @P4 LEA.HI.SX32 R157, R154, R205, 0x1d ;  /* 0x000000cd9a9d4211 */ /* 0x000fc400078feaff */
        /* <DEDUP_REMOVED lines=12> */
.L_x_773:
        /* <DEDUP_REMOVED lines=8> */
[----:B-----5:R-:W-:Y:S02]  /*2850*/  LOP3.LUT P5, RZ, R184, 0xff, RZ, 0xc0, !PT ;  /* 0x000000ffb8ff7812 */ /* 0x020fe400078ac0ff */
[----:B------:R-:W-:Y:S02]  /*2860*/  CS2R R154, SRZ ;  /* 0x00000000009a7805 */ /* 0x000fe4000001ff00 */
[----:B------:R-:W-:Y:S01]  /*2870*/  ISETP.GT.AND P0, PT, R199, RZ, PT ;  /* 0x000000ffc700720c */ /* 0x000fe20003f04270 */
[----:B------:R-:W-:-:S04]  /*2880*/  FADD.FTZ R153, R0, -R153 ;  /* 0x8000009900997221 */ /* 0x000fc80000010000 */
[----:B------:R-:W-:-:S05]  /*2890*/  FMUL.FTZ R153, R200, R153 ;  /* 0x00000099c8997220 */ /* 0x000fca0000410000 */
[----:B------:R-:W-:Y:S02]  /*28a0*/  FSEL R153, R153, RZ, P0 ;  /* 0x000000ff99997208 */ /* 0x000fe40000000000 */
[----:B------:R-:W-:Y:S02]  /*28b0*/  @P5 SHF.L.U32 R158, R128, 0x10, RZ ;  /* 0x00000010809e5819 */ /* 0x000fe400000006ff */
[----:B------:R-:W-:Y:S01]  /*28c0*/  @P5 SHF.L.U32 R152, R140, 0x10, RZ ;  /* 0x000000108c985819 */ /* 0x000fe200000006ff */
[----:B------:R-:W-:-:S04]  /*28d0*/  FMUL.FTZ R153, R153, UR17 ;  /* 0x0000001199997c20 */ /* 0x000fc80008410000 */
[----:B------:R-:W-:-:S04]  /*28e0*/  FMUL.FTZ R153, R153, UR16 ;  /* 0x0000001099997c20 */ /* 0x000fc80008410000 */
[C---:B------:R-:W-:Y:S01]  /*28f0*/  @P5 FMUL.FTZ R154, R153.reuse, R158 ;  /* 0x0000009e999a5220 */ /* 0x040fe20000410000 */
[----:B------:R-:W-:-:S04]  /*2900*/  @P5 FMUL.FTZ R155, R153, R152 ;  /* 0x00000098999b5220 */ /* 0x000fc80000410000 */
[----:B------:R-:W-:Y:S01]  /*2910*/  F2FP.BF16.F32.PACK_AB R154, RZ, R154 ;  /* 0x0000009aff9a723e */ /* 0x000fe200000010ff */
[----:B------:R-:W-:-:S03]  /*2920*/  FADD.FTZ R60, R60, R155 ;  /* 0x0000009b3c3c7221 */ /* 0x000fc60000010000 */
[----:B------:R-:W-:-:S07]  /*2930*/  PRMT R144, R154, 0x7610, R144 ;  /* 0x000076109a907816 */ /* 0x000fce0000000090 */
.L_x_776:
[----:B------:R-:W-:Y:S05]  /*2940*/  @!P4 BRA `(.L_x_777) ;  /* 0x000000000048c947 */ /* 0x000fea0003800000 */
[----:B------:R-:W-:Y:S01]  /*2950*/  FFMA.FTZ R152, R8, R156, R159 ;  /* 0x0000009c08987223 */ /* 0x000fe2000001009f */
[----:B-----5:R-:W-:Y:S01]  /*2960*/  LOP3.LUT P0, RZ, R184, 0xff00, RZ, 0xc0, !PT ;  /* 0x0000ff00b8ff7812 */ /* 0x020fe2000780c0ff */
[----:B------:R-:W-:Y:S01]  /*2970*/  HFMA2 R155, -RZ, RZ, 0, 0 ;  /* 0x00000000ff9b7431 */ /* 0x000fe200000001ff */
[----:B------:R-:W-:Y:S01]  /*2980*/  ISETP.GT.AND P5, PT, R199, RZ, PT ;  /* 0x000000ffc700720c */ /* 0x000fe20003fa4270 */
[----:B------:R-:W-:Y:S01]  /*2990*/  FADD.FTZ R153, R11, -R152 ;  /* 0x800000980b997221 */ /* 0x000fe20000010000 */
[----:B------:R-:W-:-:S03]  /*29a0*/  IMAD.MOV.U32 R152, RZ, RZ, RZ ;  /* 0x000000ffff987224 */ /* 0x000fc600078e00ff */
[----:B------:R-:W-:-:S05]  /*29b0*/  FMUL.FTZ R153, R200, R153 ;  /* 0x00000099c8997220 */ /* 0x000fca0000410000 */
[----:B------:R-:W-:Y:S02]  /*29c0*/  FSEL R153, R153, RZ, P5 ;  /* 0x000000ff99997208 */ /* 0x000fe40002800000 */
[----:B------:R-:W-:Y:S02]  /*29d0*/  @P0 SHF.L.U32 R158, R195, 0x10, RZ ;  /* 0x00000010c39e0819 */ /* 0x000fe400000006ff */
[----:B------:R-:W-:Y:S01]  /*29e0*/  @P0 PRMT R154, R140, 0x7632, R154 ;  /* 0x000076328c9a0816 */ /* 0x000fe2000000009a */
[----:B------:R-:W-:-:S03]  /*29f0*/  FMUL.FTZ R153, R153, UR17 ;  /* 0x0000001199997c20 */ /* 0x000fc60008410000 */
[----:B------:R-:W-:Y:S01]  /*2a00*/  @P0 SHF.L.U32 R154, R154, 0x10, RZ ;  /* 0x000000109a9a0819 */ /* 0x000fe200000006ff */
[----:B------:R-:W-:-:S04]  /*2a10*/  FMUL.FTZ R153, R153, UR16 ;  /* 0x0000001099997c20 */ /* 0x000fc80008410000 */
[C---:B------:R-:W-:Y:S01]  /*2a20*/  @P0 FMUL.FTZ R155, R153.reuse, R158 ;  /* 0x0000009e999b0220 */ /* 0x040fe20000410000 */
[----:B------:R-:W-:-:S04]  /*2a30*/  @P0 FMUL.FTZ R152, R153, R154 ;  /* 0x0000009a99980220 */ /* 0x000fc80000410000 */
[----:B------:R-:W-:Y:S01]  /*2a40*/  F2FP.BF16.F32.PACK_AB R155, RZ, R155 ;  /* 0x0000009bff9b723e */ /* 0x000fe200000010ff */
[----:B------:R-:W-:-:S03]  /*2a50*/  FADD.FTZ R61, R61, R152 ;  /* 0x000000983d3d7221 */ /* 0x000fc60000010000 */
[----:B------:R-:W-:-:S07]  /*2a60*/  PRMT R144, R144, 0x5410, R155 ;  /* 0x0000541090907816 */ /* 0x000fce000000009b */
.L_x_777:
[----:B------:R-:W-:Y:S05]  /*2a70*/  @!P4 BRA `(.L_x_778) ;  /* 0x000000000040c947 */ /* 0x000fea0003800000 */
[----:B------:R-:W-:Y:S01]  /*2a80*/  FFMA.FTZ R153, R5, R156, R159 ;  /* 0x0000009c05997223 */ /* 0x000fe2000001009f */
[----:B-----5:R-:W-:Y:S02]  /*2a90*/  LOP3.LUT P0, RZ, R184, 0xff0000, RZ, 0xc0, !PT ;  /* 0x00ff0000b8ff7812 */ /* 0x020fe4000780c0ff */
[----:B------:R-:W-:Y:S02]  /*2aa0*/  CS2R R154, SRZ ;  /* 0x00000000009a7805 */ /* 0x000fe4000001ff00 */
[----:B------:R-:W-:Y:S01]  /*2ab0*/  ISETP.GT.AND P5, PT, R199, RZ, PT ;  /* 0x000000ffc700720c */ /* 0x000fe20003fa4270 */
[----:B------:R-:W-:-:S04]  /*2ac0*/  FADD.FTZ R153, R2, -R153 ;  /* 0x8000009902997221 */ /* 0x000fc80000010000 */
[----:B------:R-:W-:-:S05]  /*2ad0*/  FMUL.FTZ R153, R200, R153 ;  /* 0x00000099c8997220 */ /* 0x000fca0000410000 */
[----:B------:R-:W-:Y:S01]  /*2ae0*/  FSEL R153, R153, RZ, P5 ;  /* 0x000000ff99997208 */ /* 0x000fe20002800000 */
[----:B------:R-:W-:Y:S01]  /*2af0*/  @P0 IMAD.U32 R152, R141, 0x10000, RZ ;  /* 0x000100008d980824 */ /* 0x000fe200078e00ff */
[----:B------:R-:W-:-:S03]  /*2b00*/  @P0 SHF.L.U32 R158, R129, 0x10, RZ ;  /* 0x00000010819e0819 */ /* 0x000fc600000006ff */
[----:B------:R-:W-:-:S04]  /*2b10*/  FMUL.FTZ R153, R153, UR17 ;  /* 0x0000001199997c20 */ /* 0x000fc80008410000 */
[----:B------:R-:W-:-:S04]  /*2b20*/  FMUL.FTZ R153, R153, UR16 ;  /* 0x0000001099997c20 */ /* 0x000fc80008410000 */
[C---:B------:R-:W-:Y:S01]  /*2b30*/  @P0 FMUL.FTZ R154, R153.reuse, R158 ;  /* 0x0000009e999a0220 */ /* 0x040fe20000410000 */
[----:B------:R-:W-:-:S04]  /*2b40*/  @P0 FMUL.FTZ R155, R153, R152 ;  /* 0x00000098999b0220 */ /* 0x000fc80000410000 */
[----:B------:R-:W-:Y:S01]  /*2b50*/  F2FP.BF16.F32.PACK_AB R154, RZ, R154 ;  /* 0x0000009aff9a723e */ /* 0x000fe200000010ff */
[----:B------:R-:W-:-:S03]  /*2b60*/  FADD.FTZ R62, R62, R155 ;  /* 0x0000009b3e3e7221 */ /* 0x000fc60000010000 */
[----:B------:R-:W-:-:S07]  /*2b70*/  PRMT R145, R154, 0x7610, R145 ;  /* 0x000076109a917816 */ /* 0x000fce0000000091 */
.L_x_778:
[----:B------:R-:W-:Y:S05]  /*2b80*/  @!P4 BRA `(.L_x_779) ;  /* 0x000000000048c947 */ /* 0x000fea0003800000 */
[----:B------:R-:W-:Y:S01]  /*2b90*/  FFMA.FTZ R152, R10, R156, R159 ;  /* 0x0000009c0a987223 */ /* 0x000fe2000001009f */
[----:B-----5:R-:W-:Y:S01]  /*2ba0*/  LOP3.LUT P0, RZ, R184, 0xff000000, RZ, 0xc0, !PT ;  /* 0xff000000b8ff7812 */ /* 0x020fe2000780c0ff */
[----:B------:R-:W-:Y:S01]  /*2bb0*/  HFMA2 R155, -RZ, RZ, 0, 0 ;  /* 0x00000000ff9b7431 */ /* 0x000fe200000001ff */
[----:B------:R-:W-:Y:S01]  /*2bc0*/  ISETP.GT.AND P5, PT, R199, RZ, PT ;  /* 0x000000ffc700720c */ /* 0x000fe20003fa4270 */
[----:B------:R-:W-:Y:S01]  /*2bd0*/  FADD.FTZ R153, R13, -R152 ;  /* 0x800000980d997221 */ /* 0x000fe20000010000 */
[----:B------:R-:W-:-:S03]  /*2be0*/  MOV R152, RZ ;  /* 0x000000ff00987202 */ /* 0x000fc60000000f00 */
        /* <DEDUP_REMOVED lines=12> */
.L_x_779:
        /* <DEDUP_REMOVED lines=17> */
.L_x_780:
        /* <DEDUP_REMOVED lines=11> */
[----:B------:R-:W-:-:S04]  /*2e70*/  FMUL.FTZ R153, R153, UR17 ;  /* 0x0000001199997c20 */ /* 0x000fc80008410000 */
[----:B------:R-:W-:Y:S01]  /*2e80*/  FMUL.FTZ R153, R153, UR16 ;  /* 0x0000001099997c20 */ /* 0x000fe20008410000 */
[----:B------:R-:W-:-:S03]  /*2e90*/  @P0 IMAD.U32 R154, R154, 0x10000, RZ ;  /* 0x000100009a9a0824 */ /* 0x000fc600078e00ff */
[C---:B------:R-:W-:Y:S01]  /*2ea0*/  @P0 FMUL.FTZ R155, R153.reuse, R158 ;  /* 0x0000009e999b0220 */ /* 0x040fe20000410000 */
[----:B------:R-:W-:-:S04]  /*2eb0*/  @P0 FMUL.FTZ R152, R153, R154 ;  /* 0x0000009a99980220 */ /* 0x000fc80000410000 */
[----:B------:R-:W-:Y:S01]  /*2ec0*/  F2FP.BF16.F32.PACK_AB R155, RZ, R155 ;  /* 0x0000009bff9b723e */ /* 0x000fe200000010ff */
[----:B------:R-:W-:-:S03]  /*2ed0*/  FADD.FTZ R57, R57, R152 ;  /* 0x0000009839397221 */ /* 0x000fc60000010000 */
[----:B------:R-:W-:-:S07]  /*2ee0*/  PRMT R146, R146, 0x5410, R155 ;  /* 0x0000541092927816 */ /* 0x000fce000000009b */
.L_x_781:
        /* <DEDUP_REMOVED lines=17> */
.L_x_782:
[----:B------:R-:W-:Y:S05]  /*3000*/  @!P4 BRA `(.L_x_783) ;  /* 0x0000001c0074c947 */ /* 0x000fea0003800000 */
[----:B------:R-:W-:Y:S01]  /*3010*/  FFMA.FTZ R152, R16, R156, R159 ;  /* 0x0000009c10987223 */ /* 0x000fe2000001009f */
[----:B-----5:R-:W-:Y:S02]  /*3020*/  ISETP.GE.U32.AND P0, PT, R184, RZ, PT ;  /* 0x000000ffb800720c */ /* 0x020fe40003f06070 */
[----:B------:R-:W-:Y:S01]  /*3030*/  ISETP.GT.AND P5, PT, R199, RZ, PT ;  /* 0x000000ffc700720c */ /* 0x000fe20003fa4270 */
[----:B------:R-:W-:Y:S01]  /*3040*/  FADD.FTZ R153, R15, -R152 ;  /* 0x800000980f997221 */ /* 0x000fe20000010000 */
[----:B------:R-:W-:Y:S01]  /*3050*/  ISETP.GE.U32.AND.EX P0, PT, R185, 0x1000000, PT, P0 ;  /* 0x01000000b900780c */ /* 0x000fe20003f06100 */
[----:B------:R-:W-:Y:S01]  /*3060*/  IMAD.MOV.U32 R152, RZ, RZ, RZ ;  /* 0x000000ffff987224 */ /* 0x000fe200078e00ff */
[----:B------:R-:W-:Y:S01]  /*3070*/  MOV R155, RZ ;  /* 0x000000ff009b7202 */ /* 0x000fe20000000f00 */
[----:B------:R-:W-:-:S05]  /*3080*/  FMUL.FTZ R153, R200, R153 ;  /* 0x00000099c8997220 */ /* 0x000fca0000410000 */
[----:B------:R-:W-:-:S05]  /*3090*/  FSEL R153, R153, RZ, P5 ;  /* 0x000000ff99997208 */ /* 0x000fca0002800000 */
[----:B------:R-:W-:Y:S01]  /*30a0*/  FMUL.FTZ R153, R153, UR17 ;  /* 0x0000001199997c20 */ /* 0x000fe20008410000 */
[----:B------:R-:W-:Y:S02]  /*30b0*/  @P0 SHF.L.U32 R158, R191, 0x10, RZ ;  /* 0x00000010bf9e0819 */ /* 0x000fe400000006ff */
[----:B------:R-:W-:Y:S01]  /*30c0*/  @P0 PRMT R154, R143, 0x7632, R154 ;  /* 0x000076328f9a0816 */ /* 0x000fe2000000009a */
[----:B------:R-:W-:-:S03]  /*30d0*/  FMUL.FTZ R153, R153, UR16 ;  /* 0x0000001099997c20 */ /* 0x000fc60008410000 */
[----:B------:R-:W-:Y:S01]  /*30e0*/  @P0 SHF.L.U32 R154, R154, 0x10, RZ ;  /* 0x000000109a9a0819 */ /* 0x000fe200000006ff */
[----:B------:R-:W-:-:S04]  /*30f0*/  @P0 FMUL.FTZ R155, R153, R158 ;  /* 0x0000009e999b0220 */ /* 0x000fc80000410000 */
[----:B------:R-:W-:Y:S01]  /*3100*/  @P0 FMUL.FTZ R152, R153, R154 ;  /* 0x0000009a99980220 */ /* 0x000fe20000410000 */
[----:B------:R-:W-:-:S03]  /*3110*/  F2FP.BF16.F32.PACK_AB R155, RZ, R155 ;  /* 0x0000009bff9b723e */ /* 0x000fc600000010ff */
[----:B------:R-:W-:Y:S01]  /*3120*/  FADD.FTZ R59, R59, R152 ;  /* 0x000000983b3b7221 */ /* 0x000fe20000010000 */
[----:B------:R-:W-:Y:S01]  /*3130*/  PRMT R147, R147, 0x5410, R155 ;  /* 0x0000541093937816 */ /* 0x000fe2000000009b */
[----:B------:R-:W-:Y:S06]  /*3140*/  BRA `(.L_x_783) ;  /* 0x0000001c00247947 */ /* 0x000fec0003800000 */
.L_x_775:
        /* <DEDUP_REMOVED lines=11> */
[----:B-----5:R-:W-:Y:S01]  /*3200*/  LOP3.LUT P5, RZ, R184, 0xff, RZ, 0xc0, !PT ;  /* 0x000000ffb8ff7812 */ /* 0x020fe200078ac0ff */
[----:B------:R-:W-:Y:S01]  /*3210*/  FMUL.FTZ R148, R152, UR17 ;  /* 0x0000001198947c20 */ /* 0x000fe20008410000 */
[----:B------:R-:W-:Y:S01]  /*3220*/  MOV R150, RZ ;  /* 0x000000ff00967202 */ /* 0x000fe20000000f00 */
[----:B------:R-:W-:Y:S02]  /*3230*/  HFMA2 R149, -RZ, RZ, 0, 0 ;  /* 0x00000000ff957431 */ /* 0x000fe400000001ff */
[----:B------:R-:W-:-:S08]  /*3240*/  FMUL.FTZ R148, R148, UR16 ;  /* 0x0000001094947c20 */ /* 0x000fd00008410000 */
[----:B------:R-:W-:Y:S01]  /*3250*/  @P5 SHF.L.U32 R161, R128, 0x10, RZ ;  /* 0x0000001080a15819 */ /* 0x000fe200000006ff */
[----:B------:R-:W-:-:S04]  /*3260*/  @P5 IMAD.U32 R155, R140, 0x10000, RZ ;  /* 0x000100008c9b5824 */ /* 0x000fc800078e00ff */
[-C--:B------:R-:W-:Y:S01]  /*3270*/  @P5 FMUL.FTZ R150, R161, R148.reuse ;  /* 0x00000094a1965220 */ /* 0x080fe20000410000 */
[----:B------:R-:W-:-:S04]  /*3280*/  @P5 FMUL.FTZ R149, R155, R148 ;  /* 0x000000949b955220 */ /* 0x000fc80000410000 */
[----:B------:R-:W-:Y:S01]  /*3290*/  F2FP.BF16.F32.PACK_AB R150, RZ, R150 ;  /* 0x00000096ff96723e */ /* 0x000fe200000010ff */
[----:B------:R-:W-:-:S03]  /*32a0*/  FADD.FTZ R60, R60, R149 ;  /* 0x000000953c3c7221 */ /* 0x000fc60000010000 */
[----:B------:R-:W-:-:S07]  /*32b0*/  PRMT R144, R150, 0x7610, R144 ;  /* 0x0000761096907816 */ /* 0x000fce0000000090 */
.L_x_784:
[----:B------:R-:W-:Y:S01]  /*32c0*/  F2FP.BF16.F32.PACK_AB R148, RZ, R152 ;  /* 0x00000098ff94723e */ /* 0x000fe200000010ff */
[----:B------:R-:W-:Y:S01]  /*32d0*/  FFMA.FTZ R160, R10, R156, R159 ;  /* 0x0000009c0aa07223 */ /* 0x000fe2000001009f */
[----:B------:R-:W-:Y:S01]  /*32e0*/  FMUL.FTZ R153, R200, R153 ;  /* 0x00000099c8997220 */ /* 0x000fe20000410000 */
[----:B------:R-:W-:Y:S01]  /*32f0*/  FSEL R154, R151, RZ, P0 ;  /* 0x000000ff979a7208 */ /* 0x000fe20000000000 */
[----:B------:R-:W-:Y:S06]  /*3300*/  @!P4 BRA `(.L_x_785) ;  /* 0x000000000034c947 */ /* 0x000fec0003800000 */
[----:B-----5:R-:W-:Y:S01]  /*3310*/  LOP3.LUT P5, RZ, R184, 0xff00, RZ, 0xc0, !PT ;  /* 0x0000ff00b8ff7812 */ /* 0x020fe200078ac0ff */
[----:B------:R-:W-:Y:S01]  /*3320*/  FMUL.FTZ R149, R154, UR17 ;  /* 0x000000119a957c20 */ /* 0x000fe20008410000 */
[----:B------:R-:W-:Y:S01]  /*3330*/  MOV R152, RZ ;  /* 0x000000ff00987202 */ /* 0x000fe20000000f00 */
[----:B------:R-:W-:Y:S02]  /*3340*/  HFMA2 R150, -RZ, RZ, 0, 0 ;  /* 0x00000000ff967431 */ /* 0x000fe400000001ff */
[----:B------:R-:W-:-:S08]  /*3350*/  FMUL.FTZ R158, R149, UR16 ;  /* 0x00000010959e7c20 */ /* 0x000fd00008410000 */
[----:B------:R-:W-:Y:S02]  /*3360*/  @P5 SHF.L.U32 R155, R195, 0x10, RZ ;  /* 0x00000010c39b5819 */ /* 0x000fe400000006ff */
[----:B------:R-:W-:-:S03]  /*3370*/  @P5 PRMT R151, R140, 0x7632, R151 ;  /* 0x000076328c975816 */ /* 0x000fc60000000097 */
[----:B------:R-:W-:Y:S01]  /*3380*/  @P5 FMUL.FTZ R152, R155, R158 ;  /* 0x0000009e9b985220 */ /* 0x000fe20000410000 */
[----:B------:R-:W-:-:S04]  /*3390*/  @P5 SHF.L.U32 R151, R151, 0x10, RZ ;  /* 0x0000001097975819 */ /* 0x000fc800000006ff */
[----:B------:R-:W-:Y:S01]  /*33a0*/  F2FP.BF16.F32.PACK_AB R152, RZ, R152 ;  /* 0x00000098ff98723e */ /* 0x000fe200000010ff */
[----:B------:R-:W-:-:S03]  /*33b0*/  @P5 FMUL.FTZ R150, R158, R151 ;  /* 0x000000979e965220 */ /* 0x000fc60000410000 */
[----:B------:R-:W-:Y:S01]  /*33c0*/  PRMT R144, R144, 0x5410, R152 ;  /* 0x0000541090907816 */ /* 0x000fe20000000098 */
[----:B------:R-:W-:-:S07]  /*33d0*/  FADD.FTZ R61, R61, R150 ;  /* 0x000000963d3d7221 */ /* 0x000fce0000010000 */
.L_x_785:
[----:B------:R-:W-:Y:S01]  /*33e0*/  F2FP.BF16.F32.PACK_AB R152, RZ, R154 ;  /* 0x0000009aff98723e */ /* 0x000fe200000010ff */
[----:B------:R-:W-:Y:S01]  /*33f0*/  FFMA.FTZ R161, R7, R156, R159 ;  /* 0x0000009c07a17223 */ /* 0x000fe2000001009f */
[----:B------:R-:W-:Y:S01]  /*3400*/  FADD.FTZ R155, R13, -R160 ;  /* 0x800000a00d9b7221 */ /* 0x000fe20000010000 */
[----:B------:R-:W-:Y:S01]  /*3410*/  FSEL R153, R153, RZ, P0 ;  /* 0x000000ff99997208 */ /* 0x000fe20000000000 */
[----:B------:R-:W-:Y:S06]  /*3420*/  @!P4 BRA `(.L_x_786) ;  /* 0x00000000002cc947 */ /* 0x000fec0003800000 */
[----:B-----5:R-:W-:Y:S01]  /*3430*/  LOP3.LUT P5, RZ, R184, 0xff0000, RZ, 0xc0, !PT ;  /* 0x00ff0000b8ff7812 */ /* 0x020fe200078ac0ff */
[----:B------:R-:W-:Y:S01]  /*3440*/  FMUL.FTZ R149, R153, UR17 ;  /* 0x0000001199957c20 */ /* 0x000fe20008410000 */
[----:B------:R-:W-:-:S03]  /*3450*/  CS2R R150, SRZ ;  /* 0x0000000000967805 */ /* 0x000fc6000001ff00 */
[----:B------:R-:W-:-:S08]  /*3460*/  FMUL.FTZ R149, R149, UR16 ;  /* 0x0000001095957c20 */ /* 0x000fd00008410000 */
[----:B------:R-:W-:Y:S01]  /*3470*/  @P5 IMAD.U32 R158, R129, 0x10000, RZ ;  /* 0x00010000819e5824 */ /* 0x000fe200078e00ff */
[----:B------:R-:W-:-:S03]  /*3480*/  @P5 SHF.L.U32 R154, R141, 0x10, RZ ;  /* 0x000000108d9a5819 */ /* 0x000fc600000006ff */
[-C--:B------:R-:W-:Y:S02]  /*3490*/  @P5 FMUL.FTZ R150, R158, R149.reuse ;  /* 0x000000959e965220 */ /* 0x080fe40000410000 */
[----:B------:R-:W-:-:S03]  /*34a0*/  @P5 FMUL.FTZ R151, R154, R149 ;  /* 0x000000959a975220 */ /* 0x000fc60000410000 */
[----:B------:R-:W-:Y:S01]  /*34b0*/  F2FP.BF16.F32.PACK_AB R150, RZ, R150 ;  /* 0x00000096ff96723e */ /* 0x000fe200000010ff */
[----:B------:R-:W-:-:S03]  /*34c0*/  FADD.FTZ R62, R62, R151 ;  /* 0x000000973e3e7221 */ /* 0x000fc60000010000 */
[----:B------:R-:W-:-:S07]  /*34d0*/  PRMT R145, R150, 0x7610, R145 ;  /* 0x0000761096917816 */ /* 0x000fce0000000091 */
.L_x_786:
        /* <DEDUP_REMOVED lines=17> */
[----:B------:R-:W-:Y:S02]  /*35f0*/  @P5 FMUL.FTZ R153, R163, R160 ;  /* 0x000000a0a3995220 */ /* 0x000fe40000410000 */
[----:B------:R-:W-:-:S03]  /*3600*/  @P5 IMAD.U32 R151, R151, 0x10000, RZ ;  /* 0x0001000097975824 */ /* 0x000fc600078e00ff */
[----:B------:R-:W-:Y:S01]  /*3610*/  F2FP.BF16.F32.PACK_AB R153, RZ, R153 ;  /* 0x00000099ff99723e */ /* 0x000fe200000010ff */
[----:B------:R-:W-:-:S03]  /*3620*/  @P5 FMUL.FTZ R150, R160, R151 ;  /* 0x00000097a0965220 */ /* 0x000fc60000410000 */
[----:B------:R-:W-:Y:S01]  /*3630*/  PRMT R145, R145, 0x5410, R153 ;  /* 0x0000541091917816 */ /* 0x000fe20000000099 */
[----:B------:R-:W-:-:S07]  /*3640*/  FADD.FTZ R63, R63, R150 ;  /* 0x000000963f3f7221 */ /* 0x000fce0000010000 */
.L_x_787:
[----:B------:R-:W-:Y:S01]  /*3650*/  F2FP.BF16.F32.PACK_AB R160, RZ, R155 ;  /* 0x0000009bffa0723e */ /* 0x000fe200000010ff */
[----:B------:R-:W-:Y:S01]  /*3660*/  FADD.FTZ R153, R6, -R165 ;  /* 0x800000a506997221 */ /* 0x000fe20000010000 */
[----:B------:R-:W-:Y:S01]  /*3670*/  FADD.FTZ R155, R15, -R162 ;  /* 0x800000a20f9b7221 */ /* 0x000fe20000010000 */
[----:B------:R-:W-:Y:S01]  /*3680*/  FMUL.FTZ R161, R200, R161 ;  /* 0x000000a1c8a17220 */ /* 0x000fe20000410000 */
[----:B------:R-:W-:Y:S01]  /*3690*/  FSEL R154, R154, RZ, P0 ;  /* 0x000000ff9a9a7208 */ /* 0x000fe20000000000 */
[----:B------:R-:W-:Y:S06]  /*36a0*/  @!P4 BRA `(.L_x_788) ;  /* 0x00000000002cc947 */ /* 0x000fec0003800000 */
[----:B-----5:R-:W-:Y:S01]  /*36b0*/  LOP3.LUT P5, RZ, R185, 0xff, RZ, 0xc0, !PT ;  /* 0x000000ffb9ff7812 */ /* 0x020fe200078ac0ff */
[----:B------:R-:W-:Y:S01]  /*36c0*/  FMUL.FTZ R149, R154, UR17 ;  /* 0x000000119a957c20 */ /* 0x000fe20008410000 */
[----:B------:R-:W-:-:S03]  /*36d0*/  CS2R R150, SRZ ;  /* 0x0000000000967805 */ /* 0x000fc6000001ff00 */
[----:B------:R-:W-:-:S08]  /*36e0*/  FMUL.FTZ R149, R149, UR16 ;  /* 0x0000001095957c20 */ /* 0x000fd00008410000 */
[----:B------:R-:W-:Y:S02]  /*36f0*/  @P5 SHF.L.U32 R164, R130, 0x10, RZ ;  /* 0x0000001082a45819 */ /* 0x000fe400000006ff */
[----:B------:R-:W-:-:S03]  /*3700*/  @P5 SHF.L.U32 R162, R142, 0x10, RZ ;  /* 0x000000108ea25819 */ /* 0x000fc600000006ff */
[-C--:B------:R-:W-:Y:S02]  /*3710*/  @P5 FMUL.FTZ R150, R164, R149.reuse ;  /* 0x00000095a4965220 */ /* 0x080fe40000410000 */
[----:B------:R-:W-:-:S03]  /*3720*/  @P5 FMUL.FTZ R151, R162, R149 ;  /* 0x00000095a2975220 */ /* 0x000fc60000410000 */
[----:B------:R-:W-:Y:S01]  /*3730*/  F2FP.BF16.F32.PACK_AB R150, RZ, R150 ;  /* 0x00000096ff96723e */ /* 0x000fe200000010ff */
[----:B------:R-:W-:-:S03]  /*3740*/  FADD.FTZ R56, R56, R151 ;  /* 0x0000009738387221 */ /* 0x000fc60000010000 */
[----:B------:R-:W-:-:S07]  /*3750*/  PRMT R146, R150, 0x7610, R146 ;  /* 0x0000761096927816 */ /* 0x000fce0000000092 */
.L_x_788:
[----:B------:R-:W-:Y:S01]  /*3760*/  F2FP.BF16.F32.PACK_AB R162, RZ, R154 ;  /* 0x0000009affa2723e */ /* 0x000fe200000010ff */
[C---:B------:R-:W-:Y:S01]  /*3770*/  FMUL.FTZ R154, R200.reuse, R153 ;  /* 0x00000099c89a7220 */ /* 0x040fe20000410000 */
        /* <DEDUP_REMOVED lines=8> */
[----:B------:R-:W-:Y:S01]  /*3800*/  @P5 PRMT R151, R142, 0x7632, R151 ;  /* 0x000076328e975816 */ /* 0x000fe20000000097 */
[----:B------:R-:W-:-:S03]  /*3810*/  @P5 IMAD.U32 R163, R193, 0x10000, RZ ;  /* 0x00010000c1a35824 */ /* 0x000fc600078e00ff */
[----:B------:R-:W-:Y:S01]  /*3820*/  @P5 SHF.L.U32 R151, R151, 0x10, RZ ;  /* 0x0000001097975819 */ /* 0x000fe200000006ff */
[----:B------:R-:W-:-:S04]  /*3830*/  @P5 FMUL.FTZ R153, R163, R164 ;  /* 0x000000a4a3995220 */ /* 0x000fc80000410000 */
[----:B------:R-:W-:Y:S01]  /*3840*/  @P5 FMUL.FTZ R150, R164, R151 ;  /* 0x00000097a4965220 */ /* 0x000fe20000410000 */
[----:B------:R-:W-:-:S03]  /*3850*/  F2FP.BF16.F32.PACK_AB R153, RZ, R153 ;  /* 0x00000099ff99723e */ /* 0x000fc600000010ff */
[----:B------:R-:W-:Y:S01]  /*3860*/  FADD.FTZ R57, R57, R150 ;  /* 0x0000009639397221 */ /* 0x000fe20000010000 */
[----:B------:R-:W-:-:S07]  /*3870*/  PRMT R146, R146, 0x5410, R153 ;  /* 0x0000541092927816 */ /* 0x000fce0000000099 */
.L_x_789:
[----:B------:R-:W-:Y:S02]  /*3880*/  F2FP.BF16.F32.PACK_AB R161, RZ, R161 ;  /* 0x000000a1ffa1723e */ /* 0x000fe400000010ff */
[----:B------:R-:W-:Y:S02]  /*3890*/  FSEL R155, R155, RZ, P0 ;  /* 0x000000ff9b9b7208 */ /* 0x000fe40000000000 */
        /* <DEDUP_REMOVED lines=13> */
.L_x_790:
[----:B------:R-:W-:Y:S02]  /*3970*/  F2FP.BF16.F32.PACK_AB R151, R155, R154 ;  /* 0x0000009a9b97723e */ /* 0x000fe400000010ff */
[----:B------:R-:W-:Y:S02]  /*3980*/  PRMT R150, R162, 0x5410, R161 ;  /* 0x00005410a2967816 */ /* 0x000fe400000000a1 */
[----:B------:R-:W-:Y:S02]  /*3990*/  PRMT R149, R158, 0x5410, R160 ;  /* 0x000054109e957816 */ /* 0x000fe400000000a0 */
[----:B------:R-:W-:Y:S01]  /*39a0*/  PRMT R148, R148, 0x5410, R152 ;  /* 0x0000541094947816 */ /* 0x000fe20000000098 */
[----:B------:R-:W-:Y:S06]  /*39b0*/  @!P4 BRA `(.L_x_783) ;  /* 0x000000140008c947 */ /* 0x000fec0003800000 */
[----:B-----5:R-:W-:Y:S01]  /*39c0*/  ISETP.GE.U32.AND P0, PT, R184, RZ, PT ;  /* 0x000000ffb800720c */ /* 0x020fe20003f06070 */
[----:B------:R-:W-:Y:S01]  /*39d0*/  FMUL.FTZ R152, R155, UR17 ;  /* 0x000000119b987c20 */ /* 0x000fe20008410000 */
[----:B------:R-:W-:Y:S02]  /*39e0*/  HFMA2 R154, -RZ, RZ, 0, 0 ;  /* 0x00000000ff9a7431 */ /* 0x000fe400000001ff */
[----:B------:R-:W-:Y:S01]  /*39f0*/  ISETP.GE.U32.AND.EX P0, PT, R185, 0x1000000, PT, P0 ;  /* 0x01000000b900780c */ /* 0x000fe20003f06100 */
[----:B------:R-:W-:Y:S01]  /*3a00*/  FMUL.FTZ R158, R152, UR16 ;  /* 0x00000010989e7c20 */ /* 0x000fe20008410000 */
[----:B------:R-:W-:-:S11]  /*3a10*/  MOV R152, RZ ;  /* 0x000000ff00987202 */ /* 0x000fd60000000f00 */
[----:B------:R-:W-:Y:S01]  /*3a20*/  @P0 PRMT R153, R143, 0x7632, R153 ;  /* 0x000076328f990816 */ /* 0x000fe20000000099 */
[----:B------:R-:W-:-:S03]  /*3a30*/  @P0 IMAD.U32 R155, R191, 0x10000, RZ ;  /* 0x00010000bf9b0824 */ /* 0x000fc600078e00ff */
[----:B------:R-:W-:Y:S01]  /*3a40*/  @P0 SHF.L.U32 R153, R153, 0x10, RZ ;  /* 0x0000001099990819 */ /* 0x000fe200000006ff */
[----:B------:R-:W-:-:S04]  /*3a50*/  @P0 FMUL.FTZ R154, R155, R158 ;  /* 0x0000009e9b9a0220 */ /* 0x000fc80000410000 */
[----:B------:R-:W-:Y:S01]  /*3a60*/  @P0 FMUL.FTZ R152, R158, R153 ;  /* 0x000000999e980220 */ /* 0x000fe20000410000 */
[----:B------:R-:W-:-:S03]  /*3a70*/  F2FP.BF16.F32.PACK_AB R154, RZ, R154 ;  /* 0x0000009aff9a723e */ /* 0x000fc600000010ff */
[----:B------:R-:W-:Y:S01]  /*3a80*/  FADD.FTZ R59, R59, R152 ;  /* 0x000000983b3b7221 */ /* 0x000fe20000010000 */
[----:B------:R-:W-:Y:S01]  /*3a90*/  PRMT R147, R147, 0x5410, R154 ;  /* 0x0000541093937816 */ /* 0x000fe2000000009a */
[----:B------:R-:W-:Y:S06]  /*3aa0*/  BRA `(.L_x_783) ;  /* 0x0000001000cc7947 */ /* 0x000fec0003800000 */
.L_x_774:
        /* <DEDUP_REMOVED lines=8> */
[----:B-----5:R-:W-:Y:S01]  /*3b30*/  LOP3.LUT P0, RZ, R184, 0xff, RZ, 0xc0, !PT ;  /* 0x000000ffb8ff7812 */ /* 0x020fe2000780c0ff */
[----:B------:R-:W-:Y:S01]  /*3b40*/  IMAD.MOV.U32 R152, RZ, RZ, RZ ;  /* 0x000000ffff987224 */ /* 0x000fe200078e00ff */
[----:B------:R-:W-:Y:S01]  /*3b50*/  SHF.L.U32 R153, R36, 0x10, RZ ;  /* 0x0000001024997819 */ /* 0x000fe200000006ff */
[----:B------:R-:W-:-:S04]  /*3b60*/  @P5 FADD.FTZ R155, R0, -R155 ;  /* 0x8000009b009b5221 */ /* 0x000fc80000010000 */
[----:B------:R-:W-:Y:S01]  /*3b70*/  @P5 FFMA.FTZ R153, R200, R155, R153 ;  /* 0x0000009bc8995223 */ /* 0x000fe20000010099 */
[----:B------:R-:W-:-:S03]  /*3b80*/  HFMA2 R155, -RZ, RZ, 0, 0 ;  /* 0x00000000ff9b7431 */ /* 0x000fc600000001ff */
[----:B------:R-:W-:Y:S02]  /*3b90*/  FMUL.FTZ R153, R153, UR17 ;  /* 0x0000001199997c20 */ /* 0x000fe40008410000 */
[----:B------:R-:W-:Y:S02]  /*3ba0*/  @P0 SHF.L.U32 R158, R128, 0x10, RZ ;  /* 0x00000010809e0819 */ /* 0x000fe400000006ff */
[----:B------:R-:W-:Y:S01]  /*3bb0*/  FMUL.FTZ R153, R153, UR16 ;  /* 0x0000001099997c20 */ /* 0x000fe20008410000 */
[----:B------:R-:W-:-:S03]  /*3bc0*/  @P0 SHF.L.U32 R154, R140, 0x10, RZ ;  /* 0x000000108c9a0819 */ /* 0x000fc600000006ff */
[-C--:B------:R-:W-:Y:S02]  /*3bd0*/  @P0 FMUL.FTZ R152, R158, R153.reuse ;  /* 0x000000999e980220 */ /* 0x080fe40000410000 */
[----:B------:R-:W-:-:S03]  /*3be0*/  @P0 FMUL.FTZ R155, R154, R153 ;  /* 0x000000999a9b0220 */ /* 0x000fc60000410000 */
[----:B------:R-:W-:Y:S01]  /*3bf0*/  F2FP.BF16.F32.PACK_AB R152, RZ, R152 ;  /* 0x00000098ff98723e */ /* 0x000fe200000010ff */
[----:B------:R-:W-:-:S03]  /*3c00*/  FADD.FTZ R60, R60, R155 ;  /* 0x0000009b3c3c7221 */ /* 0x000fc60000010000 */
[----:B------:R-:W-:-:S07]  /*3c10*/  PRMT R144, R152, 0x7610, R144 ;  /* 0x0000761098907816 */ /* 0x000fce0000000090 */
.L_x_792:
[----:B------:R-:W-:Y:S05]  /*3c20*/  @!P4 BRA `(.L_x_793) ;  /* 0x000000000048c947 */ /* 0x000fea0003800000 */
[----:B-----5:R-:W-:Y:S01]  /*3c30*/  PRMT R152, R36, 0x7632, R152 ;  /* 0x0000763224987816 */ /* 0x020fe20000000098 */
[----:B------:R-:W-:Y:S01]  /*3c40*/  @P5 FFMA.FTZ R154, R8, R156, R159 ;  /* 0x0000009c089a5223 */ /* 0x000fe2000001009f */
[----:B------:R-:W-:Y:S01]  /*3c50*/  LOP3.LUT P0, RZ, R184, 0xff00, RZ, 0xc0, !PT ;  /* 0x0000ff00b8ff7812 */ /* 0x000fe2000780c0ff */
[----:B------:R-:W-:Y:S01]  /*3c60*/  IMAD.MOV.U32 R155, RZ, RZ, RZ ;  /* 0x000000ffff9b7224 */ /* 0x000fe200078e00ff */
[----:B------:R-:W-:Y:S01]  /*3c70*/  SHF.L.U32 R153, R152, 0x10, RZ ;  /* 0x0000001098997819 */ /* 0x000fe200000006ff */
[----:B------:R-:W-:Y:S01]  /*3c80*/  @P5 FADD.FTZ R154, R11, -R154 ;  /* 0x8000009a0b9a5221 */ /* 0x000fe20000010000 */
[----:B------:R-:W-:-:S03]  /*3c90*/  MOV R152, RZ ;  /* 0x000000ff00987202 */ /* 0x000fc60000000f00 */
[----:B------:R-:W-:-:S04]  /*3ca0*/  @P5 FFMA.FTZ R153, R200, R154, R153 ;  /* 0x0000009ac8995223 */ /* 0x000fc80000010099 */
[----:B------:R-:W-:Y:S02]  /*3cb0*/  FMUL.FTZ R153, R153, UR17 ;  /* 0x0000001199997c20 */ /* 0x000fe40008410000 */
        /* <DEDUP_REMOVED lines=8> */
[----:B------:R-:W-:-:S07]  /*3d40*/  PRMT R144, R144, 0x5410, R155 ;  /* 0x0000541090907816 */ /* 0x000fce000000009b */
.L_x_793:
[----:B------:R-:W-:Y:S05]  /*3d50*/  @!P4 BRA `(.L_x_794) ;  /* 0x000000000040c947 */ /* 0x000fea0003800000 */
        /* <DEDUP_REMOVED lines=16> */
.L_x_794:
        /* <DEDUP_REMOVED lines=19> */
.L_x_795:
        /* <DEDUP_REMOVED lines=17> */
.L_x_796:
[----:B------:R-:W-:Y:S05]  /*40a0*/  @!P4 BRA `(.L_x_797) ;  /* 0x000000000048c947 */ /* 0x000fea0003800000 */
[----:B-----5:R-:W-:Y:S01]  /*40b0*/  PRMT R152, R38, 0x7632, R152 ;  /* 0x0000763226987816 */ /* 0x020fe20000000098 */
[----:B------:R-:W-:Y:S01]  /*40c0*/  @P5 FFMA.FTZ R155, R14, R156, R159 ;  /* 0x0000009c0e9b5223 */ /* 0x000fe2000001009f */
[----:B------:R-:W-:Y:S02]  /*40d0*/  LOP3.LUT P0, RZ, R185, 0xff00, RZ, 0xc0, !PT ;  /* 0x0000ff00b9ff7812 */ /* 0x000fe4000780c0ff */
[----:B------:R-:W-:Y:S01]  /*40e0*/  SHF.L.U32 R153, R152, 0x10, RZ ;  /* 0x0000001098997819 */ /* 0x000fe200000006ff */
[----:B------:R-:W-:Y:S01]  /*40f0*/  @P5 FADD.FTZ R155, R12, -R155 ;  /* 0x8000009b0c9b5221 */ /* 0x000fe20000010000 */
[----:B------:R-:W-:-:S03]  /*4100*/  MOV R152, RZ ;  /* 0x000000ff00987202 */ /* 0x000fc60000000f00 */
[----:B------:R-:W-:Y:S01]  /*4110*/  @P5 FFMA.FTZ R153, R200, R155, R153 ;  /* 0x0000009bc8995223 */ /* 0x000fe20000010099 */
[----:B------:R-:W-:-:S03]  /*4120*/  IMAD.MOV.U32 R155, RZ, RZ, RZ ;  /* 0x000000ffff9b7224 */ /* 0x000fc600078e00ff */
        /* <DEDUP_REMOVED lines=10> */
.L_x_797:
        /* <DEDUP_REMOVED lines=17> */
.L_x_798:
[----:B------:R-:W-:Y:S05]  /*42e0*/  @!P4 BRA `(.L_x_783) ;  /* 0x0000000800bcc947 */ /* 0x000fea0003800000 */
[----:B-----5:R-:W-:Y:S01]  /*42f0*/  ISETP.GE.U32.AND P0, PT, R184, RZ, PT ;  /* 0x000000ffb800720c */ /* 0x020fe20003f06070 */
[----:B------:R-:W-:Y:S01]  /*4300*/  @P5 FFMA.FTZ R154, R16, R156, R159 ;  /* 0x0000009c109a5223 */ /* 0x000fe2000001009f */
[----:B------:R-:W-:Y:S02]  /*4310*/  PRMT R152, R39, 0x7632, R152 ;  /* 0x0000763227987816 */ /* 0x000fe40000000098 */
[----:B------:R-:W-:Y:S01]  /*4320*/  ISETP.GE.U32.AND.EX P0, PT, R185, 0x1000000, PT, P0 ;  /* 0x01000000b900780c */ /* 0x000fe20003f06100 */
[----:B------:R-:W-:Y:S01]  /*4330*/  @P5 FADD.FTZ R154, R15, -R154 ;  /* 0x8000009a0f9a5221 */ /* 0x000fe20000010000 */
[----:B------:R-:W-:Y:S01]  /*4340*/  SHF.L.U32 R153, R152, 0x10, RZ ;  /* 0x0000001098997819 */ /* 0x000fe200000006ff */
[----:B------:R-:W-:Y:S01]  /*4350*/  HFMA2 R152, -RZ, RZ, 0, 0 ;  /* 0x00000000ff987431 */ /* 0x000fe200000001ff */
[----:B------:R-:W-:-:S03]  /*4360*/  MOV R155, RZ ;  /* 0x000000ff009b7202 */ /* 0x000fc60000000f00 */
[----:B------:R-:W-:-:S04]  /*4370*/  @P5 FFMA.FTZ R153, R200, R154, R153 ;  /* 0x0000009ac8995223 */ /* 0x000fc80000010099 */
[----:B------:R-:W-:Y:S02]  /*4380*/  FMUL.FTZ R153, R153, UR17 ;  /* 0x0000001199997c20 */ /* 0x000fe40008410000 */
[----:B------:R-:W-:Y:S01]  /*4390*/  @P0 PRMT R154, R143, 0x7632, R154 ;  /* 0x000076328f9a0816 */ /* 0x000fe2000000009a */
[----:B------:R-:W-:Y:S02]  /*43a0*/  @P0 IMAD.U32 R158, R191, 0x10000, RZ ;  /* 0x00010000bf9e0824 */ /* 0x000fe400078e00ff */
[----:B------:R-:W-:Y:S01]  /*43b0*/  FMUL.FTZ R153, R153, UR16 ;  /* 0x0000001099997c20 */ /* 0x000fe20008410000 */
[----:B------:R-:W-:-:S03]  /*43c0*/  @P0 SHF.L.U32 R154, R154, 0x10, RZ ;  /* 0x000000109a9a0819 */ /* 0x000fc600000006ff */
[----:B------:R-:W-:Y:S02]  /*43d0*/  @P0 FMUL.FTZ R155, R158, R153 ;  /* 0x000000999e9b0220 */ /* 0x000fe40000410000 */
[----:B------:R-:W-:-:S03]  /*43e0*/  @P0 FMUL.FTZ R152, R153, R154 ;  /* 0x0000009a99980220 */ /* 0x000fc60000410000 */
[----:B------:R-:W-:Y:S01]  /*43f0*/  F2FP.BF16.F32.PACK_AB R155, RZ, R155 ;  /* 0x0000009bff9b723e */ /* 0x000fe200000010ff */
[----:B------:R-:W-:-:S03]  /*4400*/  FADD.FTZ R59, R59, R152 ;  /* 0x000000983b3b7221 */ /* 0x000fc60000010000 */
[----:B------:R-:W-:Y:S01]  /*4410*/  PRMT R147, R147, 0x5410, R155 ;  /* 0x0000541093937816 */ /* 0x000fe2000000009b */
[----:B------:R-:W-:Y:S06]  /*4420*/  BRA `(.L_x_783) ;  /* 0x00000008006c7947 */ /* 0x000fec0003800000 */
.L_x_791:
[----:B------:R-:W-:Y:S01]  /*4430*/  ISETP.GT.AND P0, PT, R199, RZ, PT ;  /* 0x000000ffc700720c */ /* 0x000fe20003f04270 */
[-C--:B------:R-:W-:Y:S01]  /*4440*/  @P5 FFMA.FTZ R151, R3, R156.reuse, R159 ;  /* 0x0000009c03975223 */ /* 0x080fe2000001009f */
[----:B-----5:R-:W-:Y:S02]  /*4450*/  PRMT R148, R36, 0x7632, R148 ;  /* 0x0000763224947816 */ /* 0x020fe40000000094 */
[----:B------:R-:W-:Y:S01]  /*4460*/  PRMT R149, R37, 0x7632, R149 ;  /* 0x0000763225957816 */ /* 0x000fe20000000095 */
[----:B------:R-:W-:Y:S01]  /*4470*/  @P5 FADD.FTZ R151, R0, -R151 ;  /* 0x8000009700975221 */ /* 0x000fe20000010000 */
[----:B------:R-:W-:Y:S01]  /*4480*/  SHF.L.U32 R161, R36, 0x10, RZ ;  /* 0x0000001024a17819 */ /* 0x000fe200000006ff */
[----:B------:R-:W-:Y:S01]  /*4490*/  IMAD.U32 R165, R148, 0x10000, RZ ;  /* 0x0001000094a57824 */ /* 0x000fe200078e00ff */
[----:B------:R-:W-:Y:S02]  /*44a0*/  SHF.L.U32 R201, R149, 0x10, RZ ;  /* 0x0000001095c97819 */ /* 0x000fe400000006ff */
[----:B------:R-:W-:Y:S01]  /*44b0*/  SHF.L.U32 R167, R37, 0x10, RZ ;  /* 0x0000001025a77819 */ /* 0x000fe200000006ff */
[----:B------:R-:W-:Y:S01]  /*44c0*/  @P5 FFMA.FTZ R161, R200, R151, R161 ;  /* 0x00000097c8a15223 */ /* 0x000fe200000100a1 */
        /* <DEDUP_REMOVED lines=11> */
[----:B------:R-:W-:Y:S01]  /*4580*/  @P0 FFMA.FTZ R201, R200, R152, R201 ;  /* 0x00000098c8c90223 */ /* 0x000fe200000100c9 */
[----:B------:R-:W-:Y:S01]  /*4590*/  PRMT R153, R39, 0x7632, R153 ;  /* 0x0000763227997816 */ /* 0x000fe20000000099 */
[-CC-:B------:R-:W-:Y:S01]  /*45a0*/  @P0 FFMA.FTZ R163, R9, R156.reuse, R159.reuse ;  /* 0x0000009c09a30223 */ /* 0x180fe2000001009f */
[----:B------:R-:W-:Y:S01]  /*45b0*/  SHF.L.U32 R209, R148, 0x10, RZ ;  /* 0x0000001094d17819 */ /* 0x000fe200000006ff */
[----:B------:R-:W-:Y:S01]  /*45c0*/  @P0 FFMA.FTZ R152, R16, R156, R159 ;  /* 0x0000009c10980223 */ /* 0x000fe2000001009f */
[----:B------:R-:W-:Y:S01]  /*45d0*/  @P0 FADD.FTZ R149, R4, -R149 ;  /* 0x8000009504950221 */ /* 0x000fe20000010000 */
[----:B------:R-:W-:Y:S01]  /*45e0*/  @P0 FADD.FTZ R148, R12, -R155 ;  /* 0x8000009b0c940221 */ /* 0x000fe20000010000 */
[----:B------:R-:W-:Y:S01]  /*45f0*/  @P0 FFMA.FTZ R167, R200, R150, R167 ;  /* 0x00000096c8a70223 */ /* 0x000fe200000100a7 */
[----:B------:R-:W-:Y:S01]  /*4600*/  SHF.L.U32 R151, R39, 0x10, RZ ;  /* 0x0000001027977819 */ /* 0x000fe200000006ff */
[----:B------:R-:W-:-:S02]  /*4610*/  IMAD.U32 R153, R153, 0x10000, RZ ;  /* 0x0001000099997824 */ /* 0x000fc400078e00ff */
[----:B------:R-:W-:Y:S01]  /*4620*/  @P0 FADD.FTZ R150, R6, -R163 ;  /* 0x800000a306960221 */ /* 0x000fe20000010000 */
[----:B------:R-:W-:Y:S01]  /*4630*/  @P0 FADD.FTZ R152, R15, -R152 ;  /* 0x800000980f980221 */ /* 0x000fe20000010000 */
[C---:B------:R-:W-:Y:S01]  /*4640*/  @P0 FFMA.FTZ R207, R200.reuse, R149, R207 ;  /* 0x00000095c8cf0223 */ /* 0x040fe200000100cf */
[C---:B------:R-:W-:Y:S01]  /*4650*/  @P0 FFMA.FTZ R209, R200.reuse, R148, R209 ;  /* 0x00000094c8d10223 */ /* 0x040fe200000100d1 */
[C---:B------:R-:W-:Y:S01]  /*4660*/  @P0 FFMA.FTZ R151, R200.reuse, R150, R151 ;  /* 0x00000096c8970223 */ /* 0x040fe20000010097 */
[----:B------:R-:W-:Y:S01]  /*4670*/  @P0 FFMA.FTZ R153, R200, R152, R153 ;  /* 0x00000098c8990223 */ /* 0x000fe20000010099 */
[----:B------:R-:W-:Y:S02]  /*4680*/  F2FP.BF16.F32.PACK_AB R148, RZ, R161 ;  /* 0x000000a1ff94723e */ /* 0x000fe400000010ff */
[----:B------:R-:W-:Y:S02]  /*4690*/  F2FP.BF16.F32.PACK_AB R152, RZ, R165 ;  /* 0x000000a5ff98723e */ /* 0x000fe400000010ff */
[----:B------:R-:W-:-:S02]  /*46a0*/  F2FP.BF16.F32.PACK_AB R149, RZ, R167 ;  /* 0x000000a7ff95723e */ /* 0x000fc400000010ff */
[----:B------:R-:W-:Y:S02]  /*46b0*/  F2FP.BF16.F32.PACK_AB R154, RZ, R201 ;  /* 0x000000c9ff9a723e */ /* 0x000fe400000010ff */
[----:B------:R-:W-:Y:S02]  /*46c0*/  F2FP.BF16.F32.PACK_AB R155, RZ, R207 ;  /* 0x000000cfff9b723e */ /* 0x000fe400000010ff */
[----:B------:R-:W-:Y:S01]  /*46d0*/  F2FP.BF16.F32.PACK_AB R150, RZ, R209 ;  /* 0x000000d1ff96723e */ /* 0x000fe200000010ff */
[----:B------:R-:W-:Y:S06]  /*46e0*/  @!P4 BRA `(.L_x_799) ;  /* 0x000000000030c947 */ /* 0x000fec0003800000 */
[----:B------:R-:W-:Y:S01]  /*46f0*/  LOP3.LUT P0, RZ, R184, 0xff, RZ, 0xc0, !PT ;  /* 0x000000ffb8ff7812 */ /* 0x000fe2000780c0ff */
[----:B------:R-:W-:Y:S01]  /*4700*/  FMUL.FTZ R161, R161, UR17 ;  /* 0x00000011a1a17c20 */ /* 0x000fe20008410000 */
[----:B------:R-:W-:Y:S01]  /*4710*/  HFMA2 R158, -RZ, RZ, 0, 0 ;  /* 0x00000000ff9e7431 */ /* 0x000fe200000001ff */
[----:B------:R-:W-:Y:S02]  /*4720*/  MOV R163, RZ ;  /* 0x000000ff00a37202 */ /* 0x000fe40000000f00 */
        /* <DEDUP_REMOVED lines=8> */
.L_x_799:
[----:B------:R-:W-:Y:S05]  /*47b0*/  @!P4 BRA `(.L_x_800) ;  /* 0x000000000034c947 */ /* 0x000fea0003800000 */
[----:B------:R-:W-:Y:S01]  /*47c0*/  LOP3.LUT P0, RZ, R184, 0xff00, RZ, 0xc0, !PT ;  /* 0x0000ff00b8ff7812 */ /* 0x000fe2000780c0ff */
[----:B------:R-:W-:Y:S01]  /*47d0*/  FMUL.FTZ R165, R165, UR17 ;  /* 0x00000011a5a57c20 */ /* 0x000fe20008410000 */
[----:B------:R-:W-:Y:S01]  /*47e0*/  MOV R161, RZ ;  /* 0x000000ff00a17202 */ /* 0x000fe20000000f00 */
[----:B------:R-:W-:Y:S02]  /*47f0*/  IMAD.MOV.U32 R158, RZ, RZ, RZ ;  /* 0x000000ffff9e7224 */ /* 0x000fe400078e00ff */
        /* <DEDUP_REMOVED lines=9> */
.L_x_800:
[----:B------:R-:W-:Y:S05]  /*4890*/  @!P4 BRA `(.L_x_801) ;  /* 0x000000000030c947 */ /* 0x000fea0003800000 */
[----:B------:R-:W-:Y:S01]  /*48a0*/  LOP3.LUT P0, RZ, R184, 0xff0000, RZ, 0xc0, !PT ;  /* 0x00ff0000b8ff7812 */ /* 0x000fe2000780c0ff */
[----:B------:R-:W-:Y:S01]  /*48b0*/  FMUL.FTZ R167, R167, UR17 ;  /* 0x00000011a7a77c20 */ /* 0x000fe20008410000 */
[----:B------:R-:W-:Y:S02]  /*48c0*/  IMAD.MOV.U32 R158, RZ, RZ, RZ ;  /* 0x000000ffff9e7224 */ /* 0x000fe400078e00ff */
[----:B------:R-:W-:Y:S02]  /*48d0*/  HFMA2 R161, -RZ, RZ, 0, 0 ;  /* 0x00000000ffa17431 */ /* 0x000fe400000001ff */
[----:B------:R-:W-:-:S07]  /*48e0*/  FMUL.FTZ R167, R167, UR16 ;  /* 0x00000010a7a77c20 */ /* 0x000fce0008410000 */
[----:B------:R-:W-:Y:S02]  /*48f0*/  @P0 SHF.L.U32 R162, R129, 0x10, RZ ;  /* 0x0000001081a20819 */ /* 0x000fe400000006ff */
[----:B------:R-:W-:-:S03]  /*4900*/  @P0 SHF.L.U32 R160, R141, 0x10, RZ ;  /* 0x000000108da00819 */ /* 0x000fc600000006ff */
[-C--:B------:R-:W-:Y:S02]  /*4910*/  @P0 FMUL.FTZ R158, R162, R167.reuse ;  /* 0x000000a7a29e0220 */ /* 0x080fe40000410000 */
[----:B------:R-:W-:-:S03]  /*4920*/  @P0 FMUL.FTZ R161, R160, R167 ;  /* 0x000000a7a0a10220 */ /* 0x000fc60000410000 */
[----:B------:R-:W-:Y:S01]  /*4930*/  F2FP.BF16.F32.PACK_AB R158, RZ, R158 ;  /* 0x0000009eff9e723e */ /* 0x000fe200000010ff */
[----:B------:R-:W-:-:S03]  /*4940*/  FADD.FTZ R62, R62, R161 ;  /* 0x000000a13e3e7221 */ /* 0x000fc60000010000 */
[----:B------:R-:W-:-:S07]  /*4950*/  PRMT R145, R158, 0x7610, R145 ;  /* 0x000076109e917816 */ /* 0x000fce0000000091 */
.L_x_801:
[----:B------:R-:W-:Y:S05]  /*4960*/  @!P4 BRA `(.L_x_802) ;  /* 0x000000000034c947 */ /* 0x000fea0003800000 */
[----:B------:R-:W-:Y:S01]  /*4970*/  LOP3.LUT P0, RZ, R184, 0xff000000, RZ, 0xc0, !PT ;  /* 0xff000000b8ff7812 */ /* 0x000fe2000780c0ff */
[----:B------:R-:W-:Y:S01]  /*4980*/  FMUL.FTZ R201, R201, UR17 ;  /* 0x00000011c9c97c20 */ /* 0x000fe20008410000 */
[----:B------:R-:W-:Y:S01]  /*4990*/  HFMA2 R161, -RZ, RZ, 0, 0 ;  /* 0x00000000ffa17431 */ /* 0x000fe200000001ff */
[----:B------:R-:W-:Y:S02]  /*49a0*/  MOV R158, RZ ;  /* 0x000000ff009e7202 */ /* 0x000fe40000000f00 */
        /* <DEDUP_REMOVED lines=9> */
.L_x_802:
[----:B------:R-:W-:Y:S05]  /*4a40*/  @!P4 BRA `(.L_x_803) ;  /* 0x000000000030c947 */ /* 0x000fea0003800000 */
[----:B------:R-:W-:Y:S01]  /*4a50*/  LOP3.LUT P0, RZ, R185, 0xff, RZ, 0xc0, !PT ;  /* 0x000000ffb9ff7812 */ /* 0x000fe2000780c0ff */
[----:B------:R-:W-:Y:S01]  /*4a60*/  FMUL.FTZ R207, R207, UR17 ;  /* 0x00000011cfcf7c20 */ /* 0x000fe20008410000 */
[----:B------:R-:W-:Y:S01]  /*4a70*/  HFMA2 R158, -RZ, RZ, 0, 0 ;  /* 0x00000000ff9e7431 */ /* 0x000fe200000001ff */
[----:B------:R-:W-:Y:S02]  /*4a80*/  MOV R161, RZ ;  /* 0x000000ff00a17202 */ /* 0x000fe40000000f00 */
        /* <DEDUP_REMOVED lines=8> */
.L_x_803:
[----:B------:R-:W-:Y:S05]  /*4b10*/  @!P4 BRA `(.L_x_804) ;  /* 0x000000000034c947 */ /* 0x000fea0003800000 */
[----:B------:R-:W-:Y:S01]  /*4b20*/  LOP3.LUT P0, RZ, R185, 0xff00, RZ, 0xc0, !PT ;  /* 0x0000ff00b9ff7812 */ /* 0x000fe2000780c0ff */
[----:B------:R-:W-:Y:S01]  /*4b30*/  FMUL.FTZ R209, R209, UR17 ;  /* 0x00000011d1d17c20 */ /* 0x000fe20008410000 */
[----:B------:R-:W-:Y:S01]  /*4b40*/  HFMA2 R161, -RZ, RZ, 0, 0 ;  /* 0x00000000ffa17431 */ /* 0x000fe200000001ff */
[----:B------:R-:W-:Y:S02]  /*4b50*/  MOV R158, RZ ;  /* 0x000000ff009e7202 */ /* 0x000fe40000000f00 */
        /* <DEDUP_REMOVED lines=9> */
.L_x_804:
[----:B------:R-:W-:Y:S05]  /*4bf0*/  @!P4 BRA `(.L_x_805) ;  /* 0x00000000002cc947 */ /* 0x000fea0003800000 */
[----:B------:R-:W-:Y:S01]  /*4c00*/  LOP3.LUT P0, RZ, R185, 0xff0000, RZ, 0xc0, !PT ;  /* 0x00ff0000b9ff7812 */ /* 0x000fe2000780c0ff */
        /* <DEDUP_REMOVED lines=10> */
.L_x_805:
[----:B------:R-:W-:Y:S02]  /*4cb0*/  F2FP.BF16.F32.PACK_AB R151, R153, R151 ;  /* 0x000000979997723e */ /* 0x000fe400000010ff */
[----:B------:R-:W-:Y:S02]  /*4cc0*/  PRMT R150, R155, 0x5410, R150 ;  /* 0x000054109b967816 */ /* 0x000fe40000000096 */
[----:B------:R-:W-:Y:S02]  /*4cd0*/  PRMT R149, R149, 0x5410, R154 ;  /* 0x0000541095957816 */ /* 0x000fe4000000009a */
[----:B------:R-:W-:Y:S01]  /*4ce0*/  PRMT R148, R148, 0x5410, R152 ;  /* 0x0000541094947816 */ /* 0x000fe20000000098 */
[----:B------:R-:W-:Y:S06]  /*4cf0*/  @!P4 BRA `(.L_x_783) ;  /* 0x000000000038c947 */ /* 0x000fec0003800000 */
[----:B------:R-:W-:Y:S01]  /*4d00*/  ISETP.GE.U32.AND P0, PT, R184, RZ, PT ;  /* 0x000000ffb800720c */ /* 0x000fe20003f06070 */
[----:B------:R-:W-:Y:S01]  /*4d10*/  FMUL.FTZ R153, R153, UR17 ;  /* 0x0000001199997c20 */ /* 0x000fe20008410000 */
[----:B------:R-:W-:Y:S01]  /*4d20*/  HFMA2 R155, -RZ, RZ, 0, 0 ;  /* 0x00000000ff9b7431 */ /* 0x000fe200000001ff */
[----:B------:R-:W-:Y:S02]  /*4d30*/  MOV R152, RZ ;  /* 0x000000ff00987202 */ /* 0x000fe40000000f00 */
[----:B------:R-:W-:Y:S01]  /*4d40*/  ISETP.GE.U32.AND.EX P0, PT, R185, 0x1000000, PT, P0 ;  /* 0x01000000b900780c */ /* 0x000fe20003f06100 */
[----:B------:R-:W-:-:S12]  /*4d50*/  FMUL.FTZ R153, R153, UR16 ;  /* 0x0000001099997c20 */ /* 0x000fd80008410000 */
        /* <DEDUP_REMOVED lines=8> */
.L_x_783:
        /* <DEDUP_REMOVED lines=10> */
.L_x_772:
[----:B------:R-:W-:Y:S05]  /*4e80*/  BSYNC.RECONVERGENT B0 ;  /* 0x0000000000007941 */ /* 0x000fea0003800200 */
.L_x_771:
[----:B------:R-:W-:Y:S04]  /*4e90*/  BSSY.RECONVERGENT B0, `(.L_x_806) ;  /* 0x0000277000007945 */ /* 0x000fe80003800200 */
[----:B------:R-:W-:Y:S05]  /*4ea0*/  @!P2 BRA `(.L_x_807) ;  /* 0x0000002400d4a947 */ /* 0x000fea0003800000 */
[----:B------:R-:W-:-:S04]  /*4eb0*/  UISETP.NE.U32.AND UP0, UPT, UR12, URZ, UPT ;  /* 0x000000ff0c00728c */ /* 0x000fc8000bf05070 */
[----:B------:R-:W-:Y:S01]  /*4ec0*/  UISETP.NE.AND.EX UP0, UPT, UR13, URZ, UPT, UP0 ;  /* 0x000000ff0d00728c */ /* 0x000fe2000bf05300 */
[----:B------:R-:W-:Y:S10]  /*4ed0*/  @!P4 BRA `(.L_x_808) ;  /* 0x00000000000cc947 */ /* 0x000ff40003800000 */
[----:B-----5:R-:W1:Y:S02]  /*4ee0*/  LDC.64 R140, c[0x0][0x390] ;  /* 0x0000e400ff8c7b82 */ /* 0x020e640000000a00 */
[----:B-1----:R-:W-:-:S06]  /*4ef0*/  IMAD.WIDE.U32 R140, R157, 0x10, R140 ;  /* 0x000000109d8c7825 */ /* 0x002fcc00078e008c */
[----:B------:R-:W5:Y:S02]  /*4f00*/  LDG.E.128 R140, desc[UR10][R140.64] ;  /* 0x0000000a8c8c7981 */ /* 0x000f64000c1e1d00 */
.L_x_808:
[----:B------:R-:W-:Y:S05]  /*4f10*/  BRA.U !UP0, `(.L_x_809) ;  /* 0x0000001108d47547 */ /* 0x000fea000b800000 */
[----:B------:R-:W-:-:S04]  /*4f20*/  UISETP.NE.U32.AND UP0, UPT, UR6, URZ, UPT ;  /* 0x000000ff0600728c */ /* 0x000fc8000bf05070 */
[----:B------:R-:W-:-:S06]  /*4f30*/  UISETP.NE.AND.EX UP0, UPT, UR7, URZ, UPT, UP0 ;  /* 0x000000ff0700728c */ /* 0x000fcc000bf05300 */
[----:B------:R-:W-:-:S13]  /*4f40*/  PLOP3.LUT P0, PT, PT, PT, UP0, 0x80, 0x8 ;  /* 0x000000000008781c */ /* 0x000fda0003f0f008 */
[----:B------:R-:W-:Y:S05]  /*4f50*/  @!P0 BRA `(.L_x_810) ;  /* 0x0000000800748947 */ /* 0x000fea0003800000 */
[----:B------:R-:W-:Y:S02]  /*4f60*/  ISETP.GT.AND P5, PT, R199, RZ, PT ;  /* 0x000000ffc700720c */ /* 0x000fe40003fa4270 */
[C---:B0----5:R-:W-:Y:S02]  /*4f70*/  PRMT R148, R32.reuse, 0x7632, R148 ;  /* 0x0000763220947816 */ /* 0x061fe40000000094 */
[----:B------:R-:W-:Y:S02]  /*4f80*/  PRMT R149, R33, 0x7632, R149 ;  /* 0x0000763221957816 */ /* 0x000fe40000000095 */
[----:B------:R-:W-:Y:S01]  /*4f90*/  SHF.L.U32 R161, R32, 0x10, RZ ;  /* 0x0000001020a17819 */ /* 0x000fe200000006ff */
[----:B------:R-:W-:Y:S01]  /*4fa0*/  IMAD.U32 R165, R148, 0x10000, RZ ;  /* 0x0001000094a57824 */ /* 0x000fe200078e00ff */
[----:B------:R-:W-:Y:S02]  /*4fb0*/  SHF.L.U32 R201, R149, 0x10, RZ ;  /* 0x0000001095c97819 */ /* 0x000fe400000006ff */
[----:B------:R-:W-:-:S02]  /*4fc0*/  SHF.L.U32 R167, R33, 0x10, RZ ;  /* 0x0000001021a77819 */ /* 0x000fc400000006ff */
[----:B------:R-:W-:Y:S01]  /*4fd0*/  PRMT R153, R35, 0x7632, R153 ;  /* 0x0000763223997816 */ /* 0x000fe20000000099 */
        /* <DEDUP_REMOVED lines=8> */
[----:B------:R-:W-:Y:S01]  /*5060*/  @P5 FFMA.FTZ R165, R200, R148, R165 ;  /* 0x00000094c8a55223 */ /* 0x000fe200000100a5 */
[----:B------:R-:W-:Y:S01]  /*5070*/  PRMT R148, R34, 0x7632, R148 ;  /* 0x0000763222947816 */ /* 0x000fe20000000094 */
[C---:B------:R-:W-:Y:S01]  /*5080*/  @P5 FFMA.FTZ R161, R200.reuse, R149, R161 ;  /* 0x00000095c8a15223 */ /* 0x040fe200000100a1 */
[----:B------:R-:W-:Y:S01]  /*5090*/  @P5 FFMA.FTZ R149, R21, R156, R159 ;  /* 0x0000009c15955223 */ /* 0x000fe2000001009f */
[----:B------:R-:W-:Y:S01]  /*50a0*/  @P5 FFMA.FTZ R201, R200, R152, R201 ;  /* 0x00000098c8c95223 */ /* 0x000fe200000100c9 */
[----:B------:R-:W-:Y:S01]  /*50b0*/  SHF.L.U32 R209, R148, 0x10, RZ ;  /* 0x0000001094d17819 */ /* 0x000fe200000006ff */
[-CC-:B------:R-:W-:Y:S01]  /*50c0*/  @P5 FFMA.FTZ R148, R30, R156.reuse, R159.reuse ;  /* 0x0000009c1e945223 */ /* 0x180fe2000001009f */
[----:B------:R-:W-:Y:S01]  /*50d0*/  SHF.L.U32 R207, R34, 0x10, RZ ;  /* 0x0000001022cf7819 */ /* 0x000fe200000006ff */
[-CC-:B------:R-:W-:Y:S01]  /*50e0*/  @P5 FFMA.FTZ R155, R23, R156.reuse, R159.reuse ;  /* 0x0000009c179b5223 */ /* 0x180fe2000001009f */
        /* <DEDUP_REMOVED lines=26> */
[----:B------:R-:W-:Y:S02]  /*5290*/  @P5 FMUL.FTZ R158, R161, R160 ;  /* 0x000000a0a19e5220 */ /* 0x000fe40000410000 */
[----:B------:R-:W-:-:S03]  /*52a0*/  @P5 FMUL.FTZ R163, R162, R161 ;  /* 0x000000a1a2a35220 */ /* 0x000fc60000410000 */
[----:B------:R-:W-:Y:S01]  /*52b0*/  F2FP.BF16.F32.PACK_AB R158, RZ, R158 ;  /* 0x0000009eff9e723e */ /* 0x000fe200000010ff */
[----:B------:R-:W-:-:S03]  /*52c0*/  FADD.FTZ R52, R52, R163 ;  /* 0x000000a334347221 */ /* 0x000fc60000010000 */
[----:B------:R-:W-:-:S07]  /*52d0*/  PRMT R144, R158, 0x7610, R144 ;  /* 0x000076109e907816 */ /* 0x000fce0000000090 */
.L_x_811:
        /* <DEDUP_REMOVED lines=14> */
.L_x_812:
        /* <DEDUP_REMOVED lines=8> */
[----:B------:R-:W-:Y:S02]  /*5440*/  @P5 FMUL.FTZ R158, R167, R160 ;  /* 0x000000a0a79e5220 */ /* 0x000fe40000410000 */
[----:B------:R-:W-:-:S03]  /*5450*/  @P5 FMUL.FTZ R161, R162, R167 ;  /* 0x000000a7a2a15220 */ /* 0x000fc60000410000 */
[----:B------:R-:W-:Y:S01]  /*5460*/  F2FP.BF16.F32.PACK_AB R158, RZ, R158 ;  /* 0x0000009eff9e723e */ /* 0x000fe200000010ff */
[----:B------:R-:W-:-:S03]  /*5470*/  FADD.FTZ R54, R54, R161 ;  /* 0x000000a136367221 */ /* 0x000fc60000010000 */
[----:B------:R-:W-:-:S07]  /*5480*/  PRMT R145, R158, 0x7610, R145 ;  /* 0x000076109e917816 */ /* 0x000fce0000000091 */
.L_x_813:
        /* <DEDUP_REMOVED lines=14> */
.L_x_814:
        /* <DEDUP_REMOVED lines=8> */
[----:B------:R-:W-:Y:S01]  /*55f0*/  @P5 FMUL.FTZ R158, R207, R160 ;  /* 0x000000a0cf9e5220 */ /* 0x000fe20000410000 */
[----:B------:R-:W-:-:S04]  /*5600*/  @P5 FMUL.FTZ R161, R162, R207 ;  /* 0x000000cfa2a15220 */ /* 0x000fc80000410000 */
[----:B------:R-:W-:Y:S01]  /*5610*/  F2FP.BF16.F32.PACK_AB R158, RZ, R158 ;  /* 0x0000009eff9e723e */ /* 0x000fe200000010ff */
[----:B------:R-:W-:-:S03]  /*5620*/  FADD.FTZ R48, R48, R161 ;  /* 0x000000a130307221 */ /* 0x000fc60000010000 */
[----:B------:R-:W-:-:S07]  /*5630*/  PRMT R146, R158, 0x7610, R146 ;  /* 0x000076109e927816 */ /* 0x000fce0000000092 */
.L_x_815:
        /* <DEDUP_REMOVED lines=14> */
.L_x_816:
[----:B------:R-:W-:Y:S05]  /*5720*/  @!P4 BRA `(.L_x_817) ;  /* 0x00000000002cc947 */ /* 0x000fea0003800000 */
[----:B------:R-:W-:Y:S01]  /*5730*/  LOP3.LUT P5, RZ, R183, 0xff0000, RZ, 0xc0, !PT ;  /* 0x00ff0000b7ff7812 */ /* 0x000fe200078ac0ff */
[----:B------:R-:W-:Y:S01]  /*5740*/  FMUL.FTZ R158, R151, UR17 ;  /* 0x00000011979e7c20 */ /* 0x000fe20008410000 */
[----:B------:R-:W-:-:S03]  /*5750*/  CS2R R160, SRZ ;  /* 0x0000000000a07805 */ /* 0x000fc6000001ff00 */
[----:B------:R-:W-:-:S08]  /*5760*/  FMUL.FTZ R163, R158, UR16 ;  /* 0x000000109ea37c20 */ /* 0x000fd00008410000 */
[----:B------:R-:W-:Y:S01]  /*5770*/  @P5 IMAD.U32 R162, R123, 0x10000, RZ ;  /* 0x000100007ba25824 */ /* 0x000fe200078e00ff */
[----:B------:R-:W-:-:S03]  /*5780*/  @P5 SHF.L.U32 R158, R143, 0x10, RZ ;  /* 0x000000108f9e5819 */ /* 0x000fc600000006ff */
[----:B------:R-:W-:Y:S02]  /*5790*/  @P5 FMUL.FTZ R160, R163, R162 ;  /* 0x000000a2a3a05220 */ /* 0x000fe40000410000 */
[----:B------:R-:W-:-:S03]  /*57a0*/  @P5 FMUL.FTZ R161, R158, R163 ;  /* 0x000000a39ea15220 */ /* 0x000fc60000410000 */
[----:B------:R-:W-:Y:S01]  /*57b0*/  F2FP.BF16.F32.PACK_AB R160, RZ, R160 ;  /* 0x000000a0ffa0723e */ /* 0x000fe200000010ff */
[----:B------:R-:W-:-:S03]  /*57c0*/  FADD.FTZ R50, R50, R161 ;  /* 0x000000a132327221 */ /* 0x000fc60000010000 */
[----:B------:R-:W-:-:S07]  /*57d0*/  PRMT R147, R160, 0x7610, R147 ;  /* 0x00007610a0937816 */ /* 0x000fce0000000093 */
.L_x_817:
[----:B------:R-:W-:Y:S02]  /*57e0*/  F2FP.BF16.F32.PACK_AB R151, R153, R151 ;  /* 0x000000979997723e */ /* 0x000fe400000010ff */
[----:B------:R-:W-:Y:S02]  /*57f0*/  PRMT R150, R155, 0x5410, R150 ;  /* 0x000054109b967816 */ /* 0x000fe40000000096 */
[----:B------:R-:W-:Y:S02]  /*5800*/  PRMT R149, R149, 0x5410, R154 ;  /* 0x0000541095957816 */ /* 0x000fe4000000009a */
[----:B------:R-:W-:Y:S01]  /*5810*/  PRMT R148, R148, 0x5410, R152 ;  /* 0x0000541094947816 */ /* 0x000fe20000000098 */
[----:B------:R-:W-:Y:S06]  /*5820*/  @!P4 BRA `(.L_x_818) ;  /* 0x0000001c0054c947 */ /* 0x000fec0003800000 */
[----:B------:R-:W-:Y:S01]  /*5830*/  ISETP.GE.U32.AND P5, PT, R182, RZ, PT ;  /* 0x000000ffb600720c */ /* 0x000fe20003fa6070 */
[----:B------:R-:W-:Y:S01]  /*5840*/  FMUL.FTZ R153, R153, UR17 ;  /* 0x0000001199997c20 */ /* 0x000fe20008410000 */
[----:B------:R-:W-:Y:S01]  /*5850*/  PRMT R158, R123, 0x7632, R158 ;  /* 0x000076327b9e7816 */ /* 0x000fe2000000009e */
[----:B------:R-:W-:Y:S01]  /*5860*/  HFMA2 R152, -RZ, RZ, 0, 0 ;  /* 0x00000000ff987431 */ /* 0x000fe200000001ff */
[----:B------:R-:W-:Y:S01]  /*5870*/  ISETP.GE.U32.AND.EX P5, PT, R183, 0x1000000, PT, P5 ;  /* 0x01000000b700780c */ /* 0x000fe20003fa6150 */
[----:B------:R-:W-:Y:S01]  /*5880*/  FMUL.FTZ R153, R153, UR16 ;  /* 0x0000001099997c20 */ /* 0x000fe20008410000 */
[----:B------:R-:W-:-:S11]  /*5890*/  MOV R155, RZ ;  /* 0x000000ff009b7202 */ /* 0x000fd60000000f00 */
[----:B------:R-:W-:Y:S02]  /*58a0*/  @P5 SHF.L.U32 R158, R158, 0x10, RZ ;  /* 0x000000109e9e5819 */ /* 0x000fe400000006ff */
[----:B------:R-:W-:-:S03]  /*58b0*/  @P5 PRMT R154, R143, 0x7632, R154 ;  /* 0x000076328f9a5816 */ /* 0x000fc6000000009a */
[----:B------:R-:W-:Y:S02]  /*58c0*/  @P5 FMUL.FTZ R155, R153, R158 ;  /* 0x0000009e999b5220 */ /* 0x000fe40000410000 */
[----:B------:R-:W-:-:S03]  /*58d0*/  @P5 IMAD.U32 R154, R154, 0x10000, RZ ;  /* 0x000100009a9a5824 */ /* 0x000fc600078e00ff */
[----:B------:R-:W-:Y:S01]  /*58e0*/  F2FP.BF16.F32.PACK_AB R155, RZ, R155 ;  /* 0x0000009bff9b723e */ /* 0x000fe200000010ff */
[----:B------:R-:W-:-:S03]  /*58f0*/  @P5 FMUL.FTZ R152, R153, R154 ;  /* 0x0000009a99985220 */ /* 0x000fc60000410000 */
[----:B------:R-:W-:Y:S01]  /*5900*/  PRMT R147, R147, 0x5410, R155 ;  /* 0x0000541093937816 */ /* 0x000fe2000000009b */
[----:B------:R-:W-:Y:S01]  /*5910*/  FADD.FTZ R51, R51, R152 ;  /* 0x0000009833337221 */ /* 0x000fe20000010000 */
[----:B------:R-:W-:Y:S06]  /*5920*/  BRA `(.L_x_818) ;  /* 0x0000001c00147947 */ /* 0x000fec0003800000 */
.L_x_810:
[----:B------:R-:W-:Y:S01]  /*5930*/  ISETP.GT.AND P6, PT, R199, RZ, PT ;  /* 0x000000ffc700720c */ /* 0x000fe20003fc4270 */
[----:B------:R-:W-:-:S12]  /*5940*/  @!P4 BRA `(.L_x_819) ;  /* 0x000000000040c947 */ /* 0x000fd80003800000 */
[----:B0-----:R-:W-:Y:S01]  /*5950*/  @P6 FFMA.FTZ R155, R17, R156, R159 ;  /* 0x0000009c119b6223 */ /* 0x001fe2000001009f */
[----:B-----5:R-:W-:Y:S01]  /*5960*/  LOP3.LUT P5, RZ, R182, 0xff, RZ, 0xc0, !PT ;  /* 0x000000ffb6ff7812 */ /* 0x020fe200078ac0ff */
[----:B------:R-:W-:Y:S01]  /*5970*/  HFMA2 R152, -RZ, RZ, 0, 0 ;  /* 0x00000000ff987431 */ /* 0x000fe200000001ff */
[----:B------:R-:W-:Y:S01]  /*5980*/  SHF.L.U32 R153, R32, 0x10, RZ ;  /* 0x0000001020997819 */ /* 0x000fe200000006ff */
[----:B------:R-:W-:-:S04]  /*5990*/  @P6 FADD.FTZ R155, R18, -R155 ;  /* 0x8000009b129b6221 */ /* 0x000fc80000010000 */
[----:B------:R-:W-:Y:S01]  /*59a0*/  @P6 FFMA.FTZ R153, R200, R155, R153 ;  /* 0x0000009bc8996223 */ /* 0x000fe20000010099 */
[----:B------:R-:W-:-:S03]  /*59b0*/  MOV R155, RZ ;  /* 0x000000ff009b7202 */ /* 0x000fc60000000f00 */
[----:B------:R-:W-:Y:S02]  /*59c0*/  FMUL.FTZ R153, R153, UR17 ;  /* 0x0000001199997c20 */ /* 0x000fe40008410000 */
[----:B------:R-:W-:Y:S01]  /*59d0*/  @P5 IMAD.U32 R158, R120, 0x10000, RZ ;  /* 0x00010000789e5824 */ /* 0x000fe200078e00ff */
[----:B------:R-:W-:Y:S01]  /*59e0*/  @P5 SHF.L.U32 R154, R140, 0x10, RZ ;  /* 0x000000108c9a5819 */ /* 0x000fe200000006ff */
[----:B------:R-:W-:-:S04]  /*59f0*/  FMUL.FTZ R153, R153, UR16 ;  /* 0x0000001099997c20 */ /* 0x000fc80008410000 */
[-C--:B------:R-:W-:Y:S01]  /*5a00*/  @P5 FMUL.FTZ R152, R158, R153.reuse ;  /* 0x000000999e985220 */ /* 0x080fe20000410000 */
[----:B------:R-:W-:-:S04]  /*5a10*/  @P5 FMUL.FTZ R155, R154, R153 ;  /* 0x000000999a9b5220 */ /* 0x000fc80000410000 */
[----:B------:R-:W-:Y:S01]  /*5a20*/  F2FP.BF16.F32.PACK_AB R152, RZ, R152 ;  /* 0x00000098ff98723e */ /* 0x000fe200000010ff */
[----:B------:R-:W-:-:S03]  /*5a30*/  FADD.FTZ R52, R52, R155 ;  /* 0x0000009b34347221 */ /* 0x000fc60000010000 */
[----:B------:R-:W-:-:S07]  /*5a40*/  PRMT R144, R152, 0x7610, R144 ;  /* 0x0000761098907816 */ /* 0x000fce0000000090 */
.L_x_819:
[----:B------:R-:W-:Y:S05]  /*5a50*/  @!P4 BRA `(.L_x_820) ;  /* 0x000000000048c947 */ /* 0x000fea0003800000 */
[----:B0----5:R-:W-:Y:S01]  /*5a60*/  PRMT R152, R32, 0x7632, R152 ;  /* 0x0000763220987816 */ /* 0x021fe20000000098 */
[----:B------:R-:W-:Y:S01]  /*5a70*/  @P6 FFMA.FTZ R154, R26, R156, R159 ;  /* 0x0000009c1a9a6223 */ /* 0x000fe2000001009f */
[----:B------:R-:W-:Y:S01]  /*5a80*/  LOP3.LUT P5, RZ, R182, 0xff00, RZ, 0xc0, !PT ;  /* 0x0000ff00b6ff7812 */ /* 0x000fe200078ac0ff */
[----:B------:R-:W-:Y:S01]  /*5a90*/  HFMA2 R155, -RZ, RZ, 0, 0 ;  /* 0x00000000ff9b7431 */ /* 0x000fe200000001ff */
[----:B------:R-:W-:Y:S01]  /*5aa0*/  SHF.L.U32 R153, R152, 0x10, RZ ;  /* 0x0000001098997819 */ /* 0x000fe200000006ff */
[----:B------:R-:W-:Y:S01]  /*5ab0*/  @P6 FADD.FTZ R154, R25, -R154 ;  /* 0x8000009a199a6221 */ /* 0x000fe20000010000 */
[----:B------:R-:W-:-:S03]  /*5ac0*/  MOV R152, RZ ;  /* 0x000000ff00987202 */ /* 0x000fc60000000f00 */
[----:B------:R-:W-:-:S04]  /*5ad0*/  @P6 FFMA.FTZ R153, R200, R154, R153 ;  /* 0x0000009ac8996223 */ /* 0x000fc80000010099 */
[----:B------:R-:W-:Y:S02]  /*5ae0*/  FMUL.FTZ R153, R153, UR17 ;  /* 0x0000001199997c20 */ /* 0x000fe40008410000 */
[----:B------:R-:W-:Y:S02]  /*5af0*/  @P5 SHF.L.U32 R158, R198, 0x10, RZ ;  /* 0x00000010c69e5819 */ /* 0x000fe400000006ff */
[----:B------:R-:W-:Y:S01]  /*5b00*/  @P5 PRMT R154, R140, 0x7632, R154 ;  /* 0x000076328c9a5816 */ /* 0x000fe2000000009a */
[----:B------:R-:W-:-:S04]  /*5b10*/  FMUL.FTZ R153, R153, UR16 ;  /* 0x0000001099997c20 */ /* 0x000fc80008410000 */
[----:B------:R-:W-:Y:S01]  /*5b20*/  @P5 FMUL.FTZ R155, R158, R153 ;  /* 0x000000999e9b5220 */ /* 0x000fe20000410000 */
[----:B------:R-:W-:-:S04]  /*5b30*/  @P5 IMAD.U32 R154, R154, 0x10000, RZ ;  /* 0x000100009a9a5824 */ /* 0x000fc800078e00ff */
[----:B------:R-:W-:Y:S01]  /*5b40*/  @P5 FMUL.FTZ R152, R153, R154 ;  /* 0x0000009a99985220 */ /* 0x000fe20000410000 */
[----:B------:R-:W-:-:S03]  /*5b50*/  F2FP.BF16.F32.PACK_AB R155, RZ, R155 ;  /* 0x0000009bff9b723e */ /* 0x000fc600000010ff */
[----:B------:R-:W-:Y:S01]  /*5b60*/  FADD.FTZ R53, R53, R152 ;  /* 0x0000009835357221 */ /* 0x000fe20000010000 */
[----:B------:R-:W-:-:S07]  /*5b70*/  PRMT R144, R144, 0x5410, R155 ;  /* 0x0000541090907816 */ /* 0x000fce000000009b */
.L_x_820:
[----:B------:R-:W-:Y:S05]  /*5b80*/  @!P4 BRA `(.L_x_821) ;  /* 0x000000000040c947 */ /* 0x000fea0003800000 */
        /* <DEDUP_REMOVED lines=16> */
.L_x_821:
        /* <DEDUP_REMOVED lines=19> */
.L_x_822:
        /* <DEDUP_REMOVED lines=17> */
.L_x_823:
        /* <DEDUP_REMOVED lines=19> */
.L_x_824:
        /* <DEDUP_REMOVED lines=17> */
.L_x_825:
[----:B------:R-:W-:Y:S05]  /*6110*/  @!P4 BRA `(.L_x_818) ;  /* 0x000000140018c947 */ /* 0x000fea0003800000 */
[----:B-----5:R-:W-:Y:S01]  /*6120*/  ISETP.GE.U32.AND P5, PT, R182, RZ, PT ;  /* 0x000000ffb600720c */ /* 0x020fe20003fa6070 */
[----:B0-----:R-:W-:Y:S01]  /*6130*/  @P6 FFMA.FTZ R154, R168, R156, R159 ;  /* 0x0000009ca89a6223 */ /* 0x001fe2000001009f */
[----:B------:R-:W-:Y:S02]  /*6140*/  PRMT R152, R35, 0x7632, R152 ;  /* 0x0000763223987816 */ /* 0x000fe40000000098 */
[----:B------:R-:W-:Y:S01]  /*6150*/  ISETP.GE.U32.AND.EX P5, PT, R183, 0x1000000, PT, P5 ;  /* 0x01000000b700780c */ /* 0x000fe20003fa6150 */
[----:B------:R-:W-:Y:S01]  /*6160*/  @P6 FADD.FTZ R154, R31, -R154 ;  /* 0x8000009a1f9a6221 */ /* 0x000fe20000010000 */
[----:B------:R-:W-:Y:S01]  /*6170*/  SHF.L.U32 R153, R152, 0x10, RZ ;  /* 0x0000001098997819 */ /* 0x000fe200000006ff */
[----:B------:R-:W-:Y:S01]  /*6180*/  HFMA2 R152, -RZ, RZ, 0, 0 ;  /* 0x00000000ff987431 */ /* 0x000fe200000001ff */
[----:B------:R-:W-:Y:S02]  /*6190*/  PRMT R158, R123, 0x7632, R158 ;  /* 0x000076327b9e7816 */ /* 0x000fe4000000009e */
[----:B------:R-:W-:Y:S01]  /*61a0*/  MOV R155, RZ ;  /* 0x000000ff009b7202 */ /* 0x000fe20000000f00 */
        /* <DEDUP_REMOVED lines=10> */
[----:B------:R-:W-:Y:S01]  /*6250*/  PRMT R147, R147, 0x5410, R155 ;  /* 0x0000541093937816 */ /* 0x000fe2000000009b */
[----:B------:R-:W-:Y:S06]  /*6260*/  BRA `(.L_x_818) ;  /* 0x0000001000c47947 */ /* 0x000fec0003800000 */
.L_x_809:
        /* <DEDUP_REMOVED lines=27> */
.L_x_827:
        /* <DEDUP_REMOVED lines=18> */
.L_x_828:
        /* <DEDUP_REMOVED lines=16> */
.L_x_829:
        /* <DEDUP_REMOVED lines=23> */
.L_x_830:
        /* <DEDUP_REMOVED lines=17> */
.L_x_831:
        /* <DEDUP_REMOVED lines=18> */
.L_x_832:
        /* <DEDUP_REMOVED lines=15> */
.L_x_833:
[----:B------:R-:W-:Y:S02]  /*6ad0*/  F2FP.BF16.F32.PACK_AB R151, R155, R154 ;  /* 0x0000009a9b97723e */ /* 0x000fe400000010ff */
[----:B------:R-:W-:Y:S02]  /*6ae0*/  PRMT R150, R161, 0x5410, R162 ;  /* 0x00005410a1967816 */ /* 0x000fe400000000a2 */
[----:B------:R-:W-:Y:S02]  /*6af0*/  PRMT R149, R158, 0x5410, R160 ;  /* 0x000054109e957816 */ /* 0x000fe400000000a0 */
[----:B------:R-:W-:Y:S01]  /*6b00*/  PRMT R148, R148, 0x5410, R152 ;  /* 0x0000541094947816 */ /* 0x000fe20000000098 */
[----:B------:R-:W-:Y:S06]  /*6b10*/  @!P4 BRA `(.L_x_818) ;  /* 0x000000080098c947 */ /* 0x000fec0003800000 */
[----:B-----5:R-:W-:Y:S01]  /*6b20*/  ISETP.GE.U32.AND P5, PT, R182, RZ, PT ;  /* 0x000000ffb600720c */ /* 0x020fe20003fa6070 */
[----:B------:R-:W-:Y:S01]  /*6b30*/  FMUL.FTZ R152, R155, UR17 ;  /* 0x000000119b987c20 */ /* 0x000fe20008410000 */
[----:B------:R-:W-:Y:S01]  /*6b40*/  PRMT R153, R123, 0x7632, R153 ;  /* 0x000076327b997816 */ /* 0x000fe20000000099 */
[----:B------:R-:W-:Y:S01]  /*6b50*/  HFMA2 R154, -RZ, RZ, 0, 0 ;  /* 0x00000000ff9a7431 */ /* 0x000fe200000001ff */
[----:B------:R-:W-:Y:S01]  /*6b60*/  ISETP.GE.U32.AND.EX P5, PT, R183, 0x1000000, PT, P5 ;  /* 0x01000000b700780c */ /* 0x000fe20003fa6150 */
[----:B------:R-:W-:Y:S01]  /*6b70*/  FMUL.FTZ R158, R152, UR16 ;  /* 0x00000010989e7c20 */ /* 0x000fe20008410000 */
[----:B------:R-:W-:-:S11]  /*6b80*/  IMAD.MOV.U32 R152, RZ, RZ, RZ ;  /* 0x000000ffff987224 */ /* 0x000fd600078e00ff */
[----:B------:R-:W-:Y:S02]  /*6b90*/  @P5 SHF.L.U32 R155, R153, 0x10, RZ ;  /* 0x00000010999b5819 */ /* 0x000fe400000006ff */
[----:B------:R-:W-:-:S03]  /*6ba0*/  @P5 PRMT R153, R143, 0x7632, R153 ;  /* 0x000076328f995816 */ /* 0x000fc60000000099 */
[----:B------:R-:W-:Y:S01]  /*6bb0*/  @P5 FMUL.FTZ R154, R155, R158 ;  /* 0x0000009e9b9a5220 */ /* 0x000fe20000410000 */
[----:B------:R-:W-:-:S04]  /*6bc0*/  @P5 SHF.L.U32 R153, R153, 0x10, RZ ;  /* 0x0000001099995819 */ /* 0x000fc800000006ff */
[----:B------:R-:W-:Y:S01]  /*6bd0*/  F2FP.BF16.F32.PACK_AB R154, RZ, R154 ;  /* 0x0000009aff9a723e */ /* 0x000fe200000010ff */
[----:B------:R-:W-:-:S03]  /*6be0*/  @P5 FMUL.FTZ R152, R158, R153 ;  /* 0x000000999e985220 */ /* 0x000fc60000410000 */
[----:B------:R-:W-:Y:S01]  /*6bf0*/  PRMT R147, R147, 0x5410, R154 ;  /* 0x0000541093937816 */ /* 0x000fe2000000009a */
[----:B------:R-:W-:Y:S01]  /*6c00*/  FADD.FTZ R51, R51, R152 ;  /* 0x0000009833337221 */ /* 0x000fe20000010000 */
[----:B------:R-:W-:Y:S06]  /*6c10*/  BRA `(.L_x_818) ;  /* 0x0000000800587947 */ /* 0x000fec0003800000 */
.L_x_826:
        /* <DEDUP_REMOVED lines=8> */
[----:B------:R-:W-:Y:S01]  /*6ca0*/  FSEL R153, R153, RZ, P5 ;  /* 0x000000ff99997208 */ /* 0x000fe20002800000 */
[----:B------:R-:W-:Y:S01]  /*6cb0*/  @P6 IMAD.U32 R154, R140, 0x10000, RZ ;  /* 0x000100008c9a6824 */ /* 0x000fe200078e00ff */
[----:B------:R-:W-:-:S03]  /*6cc0*/  @P6 SHF.L.U32 R158, R120, 0x10, RZ ;  /* 0x00000010789e6819 */ /* 0x000fc600000006ff */
[----:B------:R-:W-:-:S04]  /*6cd0*/  FMUL.FTZ R153, R153, UR17 ;  /* 0x0000001199997c20 */ /* 0x000fc80008410000 */
[----:B------:R-:W-:-:S04]  /*6ce0*/  FMUL.FTZ R153, R153, UR16 ;  /* 0x0000001099997c20 */ /* 0x000fc80008410000 */
[-C--:B------:R-:W-:Y:S01]  /*6cf0*/  @P6 FMUL.FTZ R152, R158, R153.reuse ;  /* 0x000000999e986220 */ /* 0x080fe20000410000 */
[----:B------:R-:W-:-:S04]  /*6d00*/  @P6 FMUL.FTZ R155, R154, R153 ;  /* 0x000000999a9b6220 */ /* 0x000fc80000410000 */
[----:B------:R-:W-:Y:S01]  /*6d10*/  F2FP.BF16.F32.PACK_AB R152, RZ, R152 ;  /* 0x00000098ff98723e */ /* 0x000fe200000010ff */
[----:B------:R-:W-:-:S03]  /*6d20*/  FADD.FTZ R52, R52, R155 ;  /* 0x0000009b34347221 */ /* 0x000fc60000010000 */
[----:B------:R-:W-:-:S07]  /*6d30*/  PRMT R144, R152, 0x7610, R144 ;  /* 0x0000761098907816 */ /* 0x000fce0000000090 */
.L_x_834:
        /* <DEDUP_REMOVED lines=14> */
[----:B------:R-:W-:Y:S01]  /*6e20*/  @P6 FMUL.FTZ R155, R158, R153 ;  /* 0x000000999e9b6220 */ /* 0x000fe20000410000 */
[----:B------:R-:W-:-:S04]  /*6e30*/  @P6 FMUL.FTZ R152, R153, R154 ;  /* 0x0000009a99986220 */ /* 0x000fc80000410000 */
[----:B------:R-:W-:Y:S01]  /*6e40*/  F2FP.BF16.F32.PACK_AB R155, RZ, R155 ;  /* 0x0000009bff9b723e */ /* 0x000fe200000010ff */
[----:B------:R-:W-:-:S03]  /*6e50*/  FADD.FTZ R53, R53, R152 ;  /* 0x0000009835357221 */ /* 0x000fc60000010000 */
[----:B------:R-:W-:-:S07]  /*6e60*/  PRMT R144, R144, 0x5410, R155 ;  /* 0x0000541090907816 */ /* 0x000fce000000009b */
.L_x_835:
[----:B------:R-:W-:Y:S05]  /*6e70*/  @!P4 BRA `(.L_x_836) ;  /* 0x000000000044c947 */ /* 0x000fea0003800000 */
[----:B------:R-:W-:Y:S01]  /*6e80*/  FFMA.FTZ R153, R19, R156, R159 ;  /* 0x0000009c13997223 */ /* 0x000fe2000001009f */
[----:B-----5:R-:W-:Y:S01]  /*6e90*/  LOP3.LUT P6, RZ, R182, 0xff0000, RZ, 0xc0, !PT ;  /* 0x00ff0000b6ff7812 */ /* 0x020fe200078cc0ff */
[----:B------:R-:W-:Y:S01]  /*6ea0*/  IMAD.MOV.U32 R155, RZ, RZ, RZ ;  /* 0x000000ffff9b7224 */ /* 0x000fe200078e00ff */
[----:B------:R-:W-:Y:S01]  /*6eb0*/  ISETP.GT.AND P5, PT, R199, RZ, PT ;  /* 0x000000ffc700720c */ /* 0x000fe20003fa4270 */
[----:B------:R-:W-:Y:S01]  /*6ec0*/  FADD.FTZ R153, R20, -R153 ;  /* 0x8000009914997221 */ /* 0x000fe20000010000 */
[----:B------:R-:W-:-:S03]  /*6ed0*/  MOV R152, RZ ;  /* 0x000000ff00987202 */ /* 0x000fc60000000f00 */
[----:B------:R-:W-:-:S05]  /*6ee0*/  FMUL.FTZ R153, R200, R153 ;  /* 0x00000099c8997220 */ /* 0x000fca0000410000 */
[----:B------:R-:W-:Y:S02]  /*6ef0*/  FSEL R153, R153, RZ, P5 ;  /* 0x000000ff99997208 */ /* 0x000fe40002800000 */
[----:B------:R-:W-:Y:S02]  /*6f00*/  @P6 SHF.L.U32 R158, R121, 0x10, RZ ;  /* 0x00000010799e6819 */ /* 0x000fe400000006ff */
[----:B------:R-:W-:Y:S01]  /*6f10*/  @P6 SHF.L.U32 R154, R141, 0x10, RZ ;  /* 0x000000108d9a6819 */ /* 0x000fe200000006ff */
[----:B------:R-:W-:-:S04]  /*6f20*/  FMUL.FTZ R153, R153, UR17 ;  /* 0x0000001199997c20 */ /* 0x000fc80008410000 */
[----:B------:R-:W-:-:S04]  /*6f30*/  FMUL.FTZ R153, R153, UR16 ;  /* 0x0000001099997c20 */ /* 0x000fc80008410000 */
[-C--:B------:R-:W-:Y:S01]  /*6f40*/  @P6 FMUL.FTZ R152, R158, R153.reuse ;  /* 0x000000999e986220 */ /* 0x080fe20000410000 */
[----:B------:R-:W-:-:S04]  /*6f50*/  @P6 FMUL.FTZ R155, R154, R153 ;  /* 0x000000999a9b6220 */ /* 0x000fc80000410000 */
[----:B------:R-:W-:Y:S01]  /*6f60*/  F2FP.BF16.F32.PACK_AB R152, RZ, R152 ;  /* 0x00000098ff98723e */ /* 0x000fe200000010ff */
[----:B------:R-:W-:-:S03]  /*6f70*/  FADD.FTZ R54, R54, R155 ;  /* 0x0000009b36367221 */ /* 0x000fc60000010000 */
[----:B------:R-:W-:-:S07]  /*6f80*/  PRMT R145, R152, 0x7610, R145 ;  /* 0x0000761098917816 */ /* 0x000fce0000000091 */
.L_x_836:
[----:B------:R-:W-:Y:S05]  /*6f90*/  @!P4 BRA `(.L_x_837) ;  /* 0x000000000048c947 */ /* 0x000fea0003800000 */
[----:B------:R-:W-:Y:S01]  /*6fa0*/  FFMA.FTZ R152, R28, R156, R159 ;  /* 0x0000009c1c987223 */ /* 0x000fe2000001009f */
[----:B-----5:R-:W-:Y:S01]  /*6fb0*/  LOP3.LUT P6, RZ, R182, 0xff000000, RZ, 0xc0, !PT ;  /* 0xff000000b6ff7812 */ /* 0x020fe200078cc0ff */
[----:B------:R-:W-:Y:S01]  /*6fc0*/  IMAD.MOV.U32 R155, RZ, RZ, RZ ;  /* 0x000000ffff9b7224 */ /* 0x000fe200078e00ff */
[----:B------:R-:W-:Y:S01]  /*6fd0*/  ISETP.GT.AND P5, PT, R199, RZ, PT ;  /* 0x000000ffc700720c */ /* 0x000fe20003fa4270 */
[----:B------:R-:W-:Y:S01]  /*6fe0*/  FADD.FTZ R153, R27, -R152 ;  /* 0x800000981b997221 */ /* 0x000fe20000010000 */
[----:B------:R-:W-:-:S03]  /*6ff0*/  HFMA2 R152, -RZ, RZ, 0, 0 ;  /* 0x00000000ff987431 */ /* 0x000fc600000001ff */
        /* <DEDUP_REMOVED lines=12> */
.L_x_837:
        /* <DEDUP_REMOVED lines=18> */
.L_x_838:
        /* <DEDUP_REMOVED lines=14> */
[----:B------:R-:W-:Y:S01]  /*72c0*/  @P6 FMUL.FTZ R155, R158, R153 ;  /* 0x000000999e9b6220 */ /* 0x000fe20000410000 */
[----:B------:R-:W-:-:S04]  /*72d0*/  @P6 FMUL.FTZ R152, R153, R154 ;  /* 0x0000009a99986220 */ /* 0x000fc80000410000 */
[----:B------:R-:W-:Y:S01]  /*72e0*/  F2FP.BF16.F32.PACK_AB R155, RZ, R155 ;  /* 0x0000009bff9b723e */ /* 0x000fe200000010ff */
[----:B------:R-:W-:-:S03]  /*72f0*/  FADD.FTZ R49, R49, R152 ;  /* 0x0000009831317221 */ /* 0x000fc60000010000 */
[----:B------:R-:W-:-:S07]  /*7300*/  PRMT R146, R146, 0x5410, R155 ;  /* 0x0000541092927816 */ /* 0x000fce000000009b */
.L_x_839:
        /* <DEDUP_REMOVED lines=18> */
.L_x_840:
[----:B------:R-:W-:Y:S05]  /*7430*/  @!P4 BRA `(.L_x_818) ;  /* 0x000000000050c947 */ /* 0x000fea0003800000 */
[----:B------:R-:W-:Y:S01]  /*7440*/  FFMA.FTZ R152, R168, R156, R159 ;  /* 0x0000009ca8987223 */ /* 0x000fe2000001009f */
[----:B-----5:R-:W-:Y:S02]  /*7450*/  ISETP.GE.U32.AND P5, PT, R182, RZ, PT ;  /* 0x000000ffb600720c */ /* 0x020fe40003fa6070 */
[----:B------:R-:W-:Y:S01]  /*7460*/  ISETP.GT.AND P6, PT, R199, RZ, PT ;  /* 0x000000ffc700720c */ /* 0x000fe20003fc4270 */
[----:B------:R-:W-:Y:S01]  /*7470*/  FADD.FTZ R153, R31, -R152 ;  /* 0x800000981f997221 */ /* 0x000fe20000010000 */
[----:B------:R-:W-:Y:S01]  /*7480*/  ISETP.GE.U32.AND.EX P5, PT, R183, 0x1000000, PT, P5 ;  /* 0x01000000b700780c */ /* 0x000fe20003fa6150 */
[----:B------:R-:W-:Y:S01]  /*7490*/  IMAD.MOV.U32 R152, RZ, RZ, RZ ;  /* 0x000000ffff987224 */ /* 0x000fe200078e00ff */
[----:B------:R-:W-:Y:S01]  /*74a0*/  PRMT R158, R123, 0x7632, R158 ;  /* 0x000076327b9e7816 */ /* 0x000fe2000000009e */
[----:B------:R-:W-:Y:S01]  /*74b0*/  FMUL.FTZ R153, R200, R153 ;  /* 0x00000099c8997220 */ /* 0x000fe20000410000 */
[----:B------:R-:W-:-:S04]  /*74c0*/  MOV R155, RZ ;  /* 0x000000ff009b7202 */ /* 0x000fc80000000f00 */
        /* <DEDUP_REMOVED lines=11> */
.L_x_818:
[----:B0-----:R-:W0:Y:S08]  /*7580*/  @P0 LDC.64 R154, c[0x0][0x478] ;  /* 0x00011e00ff9a0b82 */ /* 0x001e300000000a00 */
[----:B------:R-:W1:Y:S01]  /*7590*/  @P4 LDC.64 R152, c[0x0][0x468] ;  /* 0x00011a00ff984b82 */ /* 0x000e620000000a00 */
[C---:B0-----:R-:W-:Y:S01]  /*75a0*/  @P0 IMAD.WIDE.U32 R154, R202.reuse, 0x10, R154 ;  /* 0x00000010ca9a0825 */ /* 0x041fe200078e009a */
[----:B------:R-:W-:-:S04]  /*75b0*/  IADD3 R202, PT, PT, R202, 0x100, RZ ;  /* 0x00000100caca7810 */ /* 0x000fc80007ffe0ff */
[----:B------:R2:W-:Y:S01]  /*75c0*/  @P0 STG.E.128 desc[UR10][R154.64], R148 ;  /* 0x000000949a000986 */ /* 0x0005e2000c101d0a */
[----:B-1----:R-:W-:-:S04]  /*75d0*/  @P4 IMAD.WIDE.U32 R152, R157, 0x10, R152 ;  /* 0x000000109d984825 */ /* 0x002fc800078e0098 */
[----:B------:R-:W-:Y:S01]  /*75e0*/  VIADD R157, R157, 0x100 ;  /* 0x000001009d9d7836 */ /* 0x000fe20000000000 */
[----:B------:R2:W-:Y:S06]  /*75f0*/  @P4 STG.E.128 desc[UR10][R152.64], R144 ;  /* 0x0000009098004986 */ /* 0x0005ec000c101d0a */
.L_x_807:
[----:B------:R-:W-:Y:S05]  /*7600*/  BSYNC.RECONVERGENT B0 ;  /* 0x0000000000007941 */ /* 0x000fea0003800200 */
.L_x_806:
[----:B------:R-:W-:Y:S04]  /*7610*/  BSSY.RECONVERGENT B0, `(.L_x_841) ;  /* 0x0000271000007945 */ /* 0x000fe80003800200 */
[----:B------:R-:W-:Y:S05]  /*7620*/  @!P3 BRA `(.L_x_842) ;  /* 0x0000002400bcb947 */ /* 0x000fea0003800000 */
[----:B------:R-:W-:Y:S01]  /*7630*/  UISETP.NE.U32.AND UP0, UPT, UR12, URZ, UPT ;  /* 0x000000ff0c00728c */ /* 0x000fe2000bf05070 */
[----:B0-2---:R-:W-:Y:S02]  /*7640*/  PRMT R154, R115, 0x7632, R154 ;  /* 0x00007632739a7816 */ /* 0x005fe4000000009a */
[----:B------:R-:W-:Y:S01]  /*7650*/  PRMT R160, R112, 0x7632, R160 ;  /* 0x0000763270a07816 */ /* 0x000fe200000000a0 */
[----:B------:R-:W-:Y:S01]  /*7660*/  UISETP.NE.AND.EX UP0, UPT, UR13, URZ, UPT, UP0 ;  /* 0x000000ff0d00728c */ /* 0x000fe2000bf05300 */
[----:B------:R-:W-:Y:S10]  /*7670*/  @!P4 BRA `(.L_x_843) ;  /* 0x00000000000cc947 */ /* 0x000ff40003800000 */
[----:B-----5:R-:W0:Y:S02]  /*7680*/  LDC.64 R140, c[0x0][0x390] ;  /* 0x0000e400ff8c7b82 */ /* 0x020e240000000a00 */
[----:B0-----:R-:W-:-:S06]  /*7690*/  IMAD.WIDE.U32 R140, R157, 0x10, R140 ;  /* 0x000000109d8c7825 */ /* 0x001fcc00078e008c */
[----:B------:R-:W5:Y:S02]  /*76a0*/  LDG.E.128 R140, desc[UR10][R140.64] ;  /* 0x0000000a8c8c7981 */ /* 0x000f64000c1e1d00 */
.L_x_843:
[----:B------:R-:W-:Y:S02]  /*76b0*/  PRMT R155, R114, 0x7632, R155 ;  /* 0x00007632729b7816 */ /* 0x000fe4000000009b */
[----:B------:R-:W-:Y:S01]  /*76c0*/  PRMT R158, R113, 0x7632, R158 ;  /* 0x00007632719e7816 */ /* 0x000fe2000000009e */
[----:B------:R-:W-:Y:S06]  /*76d0*/  BRA.U !UP0, `(.L_x_844) ;  /* 0x0000001108c47547 */ /* 0x000fec000b800000 */
[----:B------:R-:W-:-:S04]  /*76e0*/  UISETP.NE.U32.AND UP0, UPT, UR6, URZ, UPT ;  /* 0x000000ff0600728c */ /* 0x000fc8000bf05070 */
[----:B------:R-:W-:-:S06]  /*76f0*/  UISETP.NE.AND.EX UP0, UPT, UR7, URZ, UPT, UP0 ;  /* 0x000000ff0700728c */ /* 0x000fcc000bf05300 */
[----:B------:R-:W-:-:S13]  /*7700*/  PLOP3.LUT P0, PT, PT, PT, UP0, 0x80, 0x8 ;  /* 0x000000000008781c */ /* 0x000fda0003f0f008 */
[----:B------:R-:W-:Y:S05]  /*7710*/  @!P0 BRA `(.L_x_845) ;  /* 0x0000000800688947 */ /* 0x000fea0003800000 */
[----:B------:R-:W-:Y:S01]  /*7720*/  ISETP.GT.AND P5, PT, R199, RZ, PT ;  /* 0x000000ffc700720c */ /* 0x000fe20003fa4270 */
[----:B-----5:R-:W-:Y:S01]  /*7730*/  IMAD.U32 R201, R138, 0x10000, RZ ;  /* 0x000100008ac97824 */ /* 0x020fe200078e00ff */
[----:B------:R-:W-:Y:S02]  /*7740*/  PRMT R148, R136, 0x7632, R148 ;  /* 0x0000763288947816 */ /* 0x000fe40000000094 */
[C---:B------:R-:W-:Y:S02]  /*7750*/  SHF.L.U32 R167, R137.reuse, 0x10, RZ ;  /* 0x0000001089a77819 */ /* 0x040fe400000006ff */
[----:B------:R-:W-:Y:S02]  /*7760*/  SHF.L.U32 R165, R148, 0x10, RZ ;  /* 0x0000001094a57819 */ /* 0x000fe400000006ff */
[----:B------:R-:W-:Y:S02]  /*7770*/  PRMT R152, R137, 0x7632, R152 ;  /* 0x0000763289987816 */ /* 0x000fe40000000098 */
[----:B------:R-:W-:-:S02]  /*7780*/  SHF.L.U32 R161, R136, 0x10, RZ ;  /* 0x0000001088a17819 */ /* 0x000fc400000006ff */
[----:B------:R-:W-:Y:S01]  /*7790*/  SHF.L.U32 R199, R152, 0x10, RZ ;  /* 0x0000001098c77819 */ /* 0x000fe200000006ff */
[-CC-:B------:R-:W-:Y:S01]  /*77a0*/  @P5 FFMA.FTZ R151, R171, R156.reuse, R159.reuse ;  /* 0x0000009cab975223 */ /* 0x180fe2000001009f */
[-CC-:B------:R-:W-:Y:S01]  /*77b0*/  @P5 FFMA.FTZ R149, R169, R156.reuse, R159.reuse ;  /* 0x0000009ca9955223 */ /* 0x180fe2000001009f */
[-CC-:B------:R-:W-:Y:S01]  /*77c0*/  @P5 FFMA.FTZ R150, R178, R156.reuse, R159.reuse ;  /* 0x0000009cb2965223 */ /* 0x180fe2000001009f */
[-C--:B------:R-:W-:Y:S01]  /*77d0*/  @P5 FFMA.FTZ R162, R180, R156.reuse, R159 ;  /* 0x0000009cb4a25223 */ /* 0x080fe2000001009f */
[----:B------:R-:W-:Y:S01]  /*77e0*/  @P5 FADD.FTZ R148, R172, -R151 ;  /* 0x80000097ac945221 */ /* 0x000fe20000010000 */
[-CC-:B------:R-:W-:Y:S01]  /*77f0*/  @P5 FFMA.FTZ R163, R173, R156.reuse, R159.reuse ;  /* 0x0000009cada35223 */ /* 0x180fe2000001009f */
[-CC-:B------:R-:W-:Y:S01]  /*7800*/  @P5 FFMA.FTZ R164, R188, R156.reuse, R159.reuse ;  /* 0x0000009cbca45223 */ /* 0x180fe2000001009f */
[----:B------:R-:W-:Y:S01]  /*7810*/  @P5 FFMA.FTZ R209, R175, R156, R159 ;  /* 0x0000009cafd15223 */ /* 0x000fe2000001009f */
[----:B------:R-:W-:Y:S01]  /*7820*/  @P5 FFMA.FTZ R167, R200, R148, R167 ;  /* 0x00000094c8a75223 */ /* 0x000fe200000100a7 */
[----:B------:R-:W-:Y:S01]  /*7830*/  PRMT R148, R138, 0x7632, R148 ;  /* 0x000076328a947816 */ /* 0x000fe20000000094 */
[----:B------:R-:W-:Y:S01]  /*7840*/  @P5 FFMA.FTZ R156, R204, R156, R159 ;  /* 0x0000009ccc9c5223 */ /* 0x000fe2000001009f */
[----:B------:R-:W-:Y:S01]  /*7850*/  PRMT R153, R139, 0x7632, R153 ;  /* 0x000076328b997816 */ /* 0x000fe20000000099 */
[----:B------:R-:W-:Y:S01]  /*7860*/  @P5 FADD.FTZ R149, R170, -R149 ;  /* 0x80000095aa955221 */ /* 0x000fe20000010000 */
[----:B------:R-:W-:Y:S01]  /*7870*/  SHF.L.U32 R207, R148, 0x10, RZ ;  /* 0x0000001094cf7819 */ /* 0x000fe200000006ff */
[----:B------:R-:W-:Y:S01]  /*7880*/  @P5 FADD.FTZ R150, R177, -R150 ;  /* 0x80000096b1965221 */ /* 0x000fe20000010000 */
[----:B------:R-:W-:Y:S01]  /*7890*/  @P5 FADD.FTZ R162, R179, -R162 ;  /* 0x800000a2b3a25221 */ /* 0x000fe20000010000 */
[----:B------:R-:W-:Y:S01]  /*78a0*/  @P5 FADD.FTZ R163, R174, -R163 ;  /* 0x800000a3aea35221 */ /* 0x000fe20000010000 */
[----:B------:R-:W-:Y:S01]  /*78b0*/  @P5 FADD.FTZ R164, R181, -R164 ;  /* 0x800000a4b5a45221 */ /* 0x000fe20000010000 */
[----:B------:R-:W-:Y:S01]  /*78c0*/  SHF.L.U32 R151, R139, 0x10, RZ ;  /* 0x000000108b977819 */ /* 0x000fe200000006ff */
[C---:B------:R-:W-:Y:S01]  /*78d0*/  @P5 FFMA.FTZ R161, R200.reuse, R149, R161 ;  /* 0x00000095c8a15223 */ /* 0x040fe200000100a1 */
[----:B------:R-:W-:Y:S01]  /*78e0*/  SHF.L.U32 R153, R153, 0x10, RZ ;  /* 0x0000001099997819 */ /* 0x000fe200000006ff */
[C---:B------:R-:W-:Y:S01]  /*78f0*/  @P5 FFMA.FTZ R165, R200.reuse, R150, R165 ;  /* 0x00000096c8a55223 */ /* 0x040fe200000100a5 */
[----:B------:R-:W-:Y:S01]  /*7900*/  @P5 FFMA.FTZ R199, R200, R162, R199 ;  /* 0x000000a2c8c75223 */ /* 0x000fe200000100c7 */
        /* <DEDUP_REMOVED lines=8> */
[----:B------:R-:W-:Y:S02]  /*7990*/  F2FP.BF16.F32.PACK_AB R149, RZ, R167 ;  /* 0x000000a7ff95723e */ /* 0x000fe400000010ff */
[----:B------:R-:W-:Y:S02]  /*79a0*/  F2FP.BF16.F32.PACK_AB R156, RZ, R199 ;  /* 0x000000c7ff9c723e */ /* 0x000fe400000010ff */
[----:B------:R-:W-:Y:S02]  /*79b0*/  F2FP.BF16.F32.PACK_AB R159, RZ, R201 ;  /* 0x000000c9ff9f723e */ /* 0x000fe400000010ff */
[----:B------:R-:W-:Y:S01]  /*79c0*/  F2FP.BF16.F32.PACK_AB R150, RZ, R207 ;  /* 0x000000cfff96723e */ /* 0x000fe200000010ff */
[----:B------:R-:W-:Y:S06]  /*79d0*/  @!P4 BRA `(.L_x_846) ;  /* 0x00000000002cc947 */ /* 0x000fec0003800000 */
[----:B------:R-:W-:Y:S01]  /*79e0*/  LOP3.LUT P5, RZ, R186, 0xff, RZ, 0xc0, !PT ;  /* 0x000000ffbaff7812 */ /* 0x000fe200078ac0ff */
[----:B------:R-:W-:Y:S01]  /*79f0*/  FMUL.FTZ R161, R161, UR17 ;  /* 0x00000011a1a17c20 */ /* 0x000fe20008410000 */
[----:B------:R-:W-:-:S03]  /*7a00*/  CS2R R162, SRZ ;  /* 0x0000000000a27805 */ /* 0x000fc6000001ff00 */
        /* <DEDUP_REMOVED lines=8> */
.L_x_846:
[----:B------:R-:W-:Y:S05]  /*7a90*/  @!P4 BRA `(.L_x_847) ;  /* 0x000000000030c947 */ /* 0x000fea0003800000 */
[----:B------:R-:W-:Y:S01]  /*7aa0*/  LOP3.LUT P5, RZ, R186, 0xff00, RZ, 0xc0, !PT ;  /* 0x0000ff00baff7812 */ /* 0x000fe200078ac0ff */
[----:B------:R-:W-:Y:S01]  /*7ab0*/  FMUL.FTZ R165, R165, UR17 ;  /* 0x00000011a5a57c20 */ /* 0x000fe20008410000 */
[----:B------:R-:W-:-:S03]  /*7ac0*/  CS2R R162, SRZ ;  /* 0x0000000000a27805 */ /* 0x000fc6000001ff00 */
        /* <DEDUP_REMOVED lines=9> */
.L_x_847:
[----:B------:R-:W-:Y:S05]  /*7b60*/  @!P4 BRA `(.L_x_848) ;  /* 0x00000000002cc947 */ /* 0x000fea0003800000 */
[----:B------:R-:W-:Y:S01]  /*7b70*/  LOP3.LUT P5, RZ, R186, 0xff0000, RZ, 0xc0, !PT ;  /* 0x00ff0000baff7812 */ /* 0x000fe200078ac0ff */
[----:B------:R-:W-:Y:S01]  /*7b80*/  FMUL.FTZ R167, R167, UR17 ;  /* 0x00000011a7a77c20 */ /* 0x000fe20008410000 */
[----:B------:R-:W-:-:S03]  /*7b90*/  CS2R R160, SRZ ;  /* 0x0000000000a07805 */ /* 0x000fc6000001ff00 */
        /* <DEDUP_REMOVED lines=8> */
.L_x_848:
[----:B------:R-:W-:Y:S05]  /*7c20*/  @!P4 BRA `(.L_x_849) ;  /* 0x000000000034c947 */ /* 0x000fea0003800000 */
[----:B------:R-:W-:Y:S01]  /*7c30*/  LOP3.LUT P5, RZ, R186, 0xff000000, RZ, 0xc0, !PT ;  /* 0xff000000baff7812 */ /* 0x000fe200078ac0ff */
[----:B------:R-:W-:Y:S01]  /*7c40*/  FMUL.FTZ R199, R199, UR17 ;  /* 0x00000011c7c77c20 */ /* 0x000fe20008410000 */
[----:B------:R-:W-:Y:S02]  /*7c50*/  HFMA2 R162, -RZ, RZ, 0, 0 ;  /* 0x00000000ffa27431 */ /* 0x000fe400000001ff */
[----:B------:R-:W-:Y:S02]  /*7c60*/  IMAD.MOV.U32 R160, RZ, RZ, RZ ;  /* 0x000000ffffa07224 */ /* 0x000fe400078e00ff */
[----:B------:R-:W-:-:S07]  /*7c70*/  FMUL.FTZ R199, R199, UR16 ;  /* 0x00000010c7c77c20 */ /* 0x000fce0008410000 */
        /* <DEDUP_REMOVED lines=8> */
.L_x_849:
[----:B------:R-:W-:Y:S05]  /*7d00*/  @!P4 BRA `(.L_x_850) ;  /* 0x000000000030c947 */ /* 0x000fea0003800000 */
[----:B------:R-:W-:Y:S01]  /*7d10*/  LOP3.LUT P5, RZ, R187, 0xff, RZ, 0xc0, !PT ;  /* 0x000000ffbbff7812 */ /* 0x000fe200078ac0ff */
[----:B------:R-:W-:Y:S01]  /*7d20*/  FMUL.FTZ R201, R201, UR17 ;  /* 0x00000011c9c97c20 */ /* 0x000fe20008410000 */
[----:B------:R-:W-:Y:S01]  /*7d30*/  IMAD.MOV.U32 R158, RZ, RZ, RZ ;  /* 0x000000ffff9e7224 */ /* 0x000fe200078e00ff */
        /* <DEDUP_REMOVED lines=9> */
.L_x_850:
[----:B------:R-:W-:Y:S05]  /*7dd0*/  @!P4 BRA `(.L_x_851) ;  /* 0x000000000034c947 */ /* 0x000fea0003800000 */
[----:B------:R-:W-:Y:S01]  /*7de0*/  LOP3.LUT P5, RZ, R187, 0xff00, RZ, 0xc0, !PT ;  /* 0x0000ff00bbff7812 */ /* 0x000fe200078ac0ff */
        /* <DEDUP_REMOVED lines=12> */
.L_x_851:
[----:B------:R-:W-:Y:S05]  /*7eb0*/  @!P4 BRA `(.L_x_852) ;  /* 0x000000000030c947 */ /* 0x000fea0003800000 */
[----:B------:R-:W-:Y:S01]  /*7ec0*/  LOP3.LUT P5, RZ, R187, 0xff0000, RZ, 0xc0, !PT ;  /* 0x00ff0000bbff7812 */ /* 0x000fe200078ac0ff */
[----:B------:R-:W-:Y:S01]  /*7ed0*/  FMUL.FTZ R155, R151, UR17 ;  /* 0x00000011979b7c20 */ /* 0x000fe20008410000 */
[----:B------:R-:W-:Y:S01]  /*7ee0*/  MOV R158, RZ ;  /* 0x000000ff009e7202 */ /* 0x000fe20000000f00 */
[----:B------:R-:W-:Y:S02]  /*7ef0*/  HFMA2 R161, -RZ, RZ, 0, 0 ;  /* 0x00000000ffa17431 */ /* 0x000fe400000001ff */
        /* <DEDUP_REMOVED lines=8> */
.L_x_852:
        /* <DEDUP_REMOVED lines=20> */
.L_x_845:
[----:B------:R-:W-:Y:S01]  /*80c0*/  ISETP.GT.AND P6, PT, R199, RZ, PT ;  /* 0x000000ffc700720c */ /* 0x000fe20003fc4270 */
[----:B------:R-:W-:-:S12]  /*80d0*/  @!P4 BRA `(.L_x_854) ;  /* 0x000000000040c947 */ /* 0x000fd80003800000 */
[----:B------:R-:W-:Y:S01]  /*80e0*/  @P6 FFMA.FTZ R161, R169, R156, R159 ;  /* 0x0000009ca9a16223 */ /* 0x000fe2000001009f */
[----:B-----5:R-:W-:Y:S01]  /*80f0*/  LOP3.LUT P5, RZ, R186, 0xff, RZ, 0xc0, !PT ;  /* 0x000000ffbaff7812 */ /* 0x020fe200078ac0ff */
[----:B------:R-:W-:Y:S01]  /*8100*/  IMAD.U32 R153, R136, 0x10000, RZ ;  /* 0x0001000088997824 */ /* 0x000fe200078e00ff */
[----:B------:R-:W-:Y:S01]  /*8110*/  MOV R152, RZ ;  /* 0x000000ff00987202 */ /* 0x000fe20000000f00 */
        /* <DEDUP_REMOVED lines=12> */
.L_x_854:
[----:B------:R-:W-:Y:S05]  /*81e0*/  @!P4 BRA `(.L_x_855) ;  /* 0x000000000048c947 */ /* 0x000fea0003800000 */
[----:B-----5:R-:W-:Y:S01]  /*81f0*/  PRMT R152, R136, 0x7632, R152 ;  /* 0x0000763288987816 */ /* 0x020fe20000000098 */
[----:B------:R-:W-:Y:S01]  /*8200*/  @P6 FFMA.FTZ R162, R178, R156, R159 ;  /* 0x0000009cb2a26223 */ /* 0x000fe2000001009f */
[----:B------:R-:W-:-:S03]  /*8210*/  LOP3.LUT P5, RZ, R186, 0xff00, RZ, 0xc0, !PT ;  /* 0x0000ff00baff7812 */ /* 0x000fc600078ac0ff */
[----:B------:R-:W-:Y:S02]  /*8220*/  IMAD.U32 R153, R152, 0x10000, RZ ;  /* 0x0001000098997824 */ /* 0x000fe400078e00ff */
[----:B------:R-:W-:Y:S01]  /*8230*/  @P6 FADD.FTZ R162, R177, -R162 ;  /* 0x800000a2b1a26221 */ /* 0x000fe20000010000 */
[----:B------:R-:W-:-:S03]  /*8240*/  HFMA2 R152, -RZ, RZ, 0, 0 ;  /* 0x00000000ff987431 */ /* 0x000fc600000001ff */
[----:B------:R-:W-:Y:S01]  /*8250*/  @P6 FFMA.FTZ R153, R200, R162, R153 ;  /* 0x000000a2c8996223 */ /* 0x000fe20000010099 */
[----:B------:R-:W-:-:S03]  /*8260*/  MOV R162, RZ ;  /* 0x000000ff00a27202 */ /* 0x000fc60000000f00 */
        /* <DEDUP_REMOVED lines=10> */
.L_x_855:
[----:B------:R-:W-:Y:S05]  /*8310*/  @!P4 BRA `(.L_x_856) ;  /* 0x000000000040c947 */ /* 0x000fea0003800000 */
        /* <DEDUP_REMOVED lines=16> */
.L_x_856:
[----:B------:R-:W-:Y:S05]  /*8420*/  @!P4 BRA `(.L_x_857) ;  /* 0x000000000048c947 */ /* 0x000fea0003800000 */
[----:B-----5:R-:W-:Y:S01]  /*8430*/  PRMT R152, R137, 0x7632, R152 ;  /* 0x0000763289987816 */ /* 0x020fe20000000098 */
[----:B------:R-:W-:Y:S01]  /*8440*/  @P6 FFMA.FTZ R160, R180, R156, R159 ;  /* 0x0000009cb4a06223 */ /* 0x000fe2000001009f */
[----:B------:R-:W-:Y:S02]  /*8450*/  LOP3.LUT P5, RZ, R186, 0xff000000, RZ, 0xc0, !PT ;  /* 0xff000000baff7812 */ /* 0x000fe400078ac0ff */
[----:B------:R-:W-:Y:S01]  /*8460*/  MOV R161, RZ ;  /* 0x000000ff00a17202 */ /* 0x000fe20000000f00 */
[----:B------:R-:W-:Y:S02]  /*8470*/  IMAD.U32 R153, R152, 0x10000, RZ ;  /* 0x0001000098997824 */ /* 0x000fe400078e00ff */
[----:B------:R-:W-:Y:S01]  /*8480*/  @P6 FADD.FTZ R160, R179, -R160 ;  /* 0x800000a0b3a06221 */ /* 0x000fe20000010000 */
[----:B------:R-:W-:-:S03]  /*8490*/  HFMA2 R152, -RZ, RZ, 0, 0 ;  /* 0x00000000ff987431 */ /* 0x000fc600000001ff */
[----:B------:R-:W-:-:S04]  /*84a0*/  @P6 FFMA.FTZ R153, R200, R160, R153 ;  /* 0x000000a0c8996223 */ /* 0x000fc80000010099 */
        /* <DEDUP_REMOVED lines=10> */
.L_x_857:
        /* <DEDUP_REMOVED lines=17> */
.L_x_858:
        /* <DEDUP_REMOVED lines=19> */
.L_x_859:
        /* <DEDUP_REMOVED lines=17> */
.L_x_860:
[----:B------:R-:W-:Y:S05]  /*88a0*/  @!P4 BRA `(.L_x_853) ;  /* 0x000000140004c947 */ /* 0x000fea0003800000 */
[----:B-----5:R-:W-:Y:S01]  /*88b0*/  ISETP.GE.U32.AND P5, PT, R186, RZ, PT ;  /* 0x000000ffba00720c */ /* 0x020fe20003fa6070 */
[----:B------:R-:W-:Y:S01]  /*88c0*/  @P6 FFMA.FTZ R156, R204, R156, R159 ;  /* 0x0000009ccc9c6223 */ /* 0x000fe2000001009f */
[----:B------:R-:W-:Y:S01]  /*88d0*/  PRMT R152, R139, 0x7632, R152 ;  /* 0x000076328b987816 */ /* 0x000fe20000000098 */
[----:B------:R-:W-:Y:S01]  /*88e0*/  HFMA2 R155, -RZ, RZ, 0, 0 ;  /* 0x00000000ff9b7431 */ /* 0x000fe200000001ff */
[----:B------:R-:W-:Y:S01]  /*88f0*/  ISETP.GE.U32.AND.EX P5, PT, R187, 0x1000000, PT, P5 ;  /* 0x01000000bb00780c */ /* 0x000fe20003fa6150 */
[----:B------:R-:W-:Y:S02]  /*8900*/  @P6 FADD.FTZ R156, R203, -R156 ;  /* 0x8000009ccb9c6221 */ /* 0x000fe40000010000 */
[----:B------:R-:W-:Y:S01]  /*8910*/  IMAD.U32 R153, R152, 0x10000, RZ ;  /* 0x0001000098997824 */ /* 0x000fe200078e00ff */
        /* <DEDUP_REMOVED lines=13> */
.L_x_844:
[----:B------:R-:W0:Y:S02]  /*89f0*/  LDC.64 R152, c[0x0][0x478] ;  /* 0x00011e00ff987b82 */ /* 0x000e240000000a00 */
[----:B0-----:R-:W-:-:S04]  /*8a00*/  ISETP.NE.U32.AND P0, PT, R152, RZ, PT ;  /* 0x000000ff9800720c */ /* 0x001fc80003f05070 */
[----:B------:R-:W-:-:S13]  /*8a10*/  ISETP.NE.AND.EX P0, PT, R153, RZ, PT, P0 ;  /* 0x000000ff9900720c */ /* 0x000fda0003f05300 */
        /* <DEDUP_REMOVED lines=18> */
[----:B------:R-:W-:Y:S01]  /*8b40*/  ISETP.GT.AND P5, PT, R199, RZ, PT ;  /* 0x000000ffc700720c */ /* 0x000fe20003fa4270 */
        /* <DEDUP_REMOVED lines=21> */
.L_x_862:
[----:B------:R-:W-:Y:S05]  /*8ca0*/  @!P4 BRA `(.L_x_863) ;  /* 0x000000000034c947 */ /* 0x000fea0003800000 */
        /* <DEDUP_REMOVED lines=13> */
.L_x_863:
        /* <DEDUP_REMOVED lines=14> */
.L_x_864:
[----:B------:R-:W-:Y:S05]  /*8e60*/  @!P4 BRA `(.L_x_865) ;  /* 0x000000000034c947 */ /* 0x000fea0003800000 */
        /* <DEDUP_REMOVED lines=13> */
.L_x_865:
        /* <DEDUP_REMOVED lines=14> */
.L_x_866:
[----:B------:R-:W-:Y:S05]  /*9020*/  @!P4 BRA `(.L_x_867) ;  /* 0x000000000034c947 */ /* 0x000fea0003800000 */
[----:B-----5:R-:W-:Y:S01]  /*9030*/  LOP3.LUT P6, RZ, R187, 0xff00, RZ, 0xc0, !PT ;  /* 0x0000ff00bbff7812 */ /* 0x020fe200078cc0ff */
[----:B------:R-:W-:Y:S01]  /*9040*/  FMUL.FTZ R149, R158, UR17 ;  /* 0x000000119e957c20 */ /* 0x000fe20008410000 */
[----:B------:R-:W-:Y:S02]  /*9050*/  IMAD.MOV.U32 R152, RZ, RZ, RZ ;  /* 0x000000ffff987224 */ /* 0x000fe400078e00ff */
[----:B------:R-:W-:Y:S02]  /*9060*/  HFMA2 R150, -RZ, RZ, 0, 0 ;  /* 0x00000000ff967431 */ /* 0x000fe400000001ff */
        /* <DEDUP_REMOVED lines=9> */
.L_x_867:
[----:B------:R-:W-:Y:S02]  /*9100*/  F2FP.BF16.F32.PACK_AB R162, RZ, R162 ;  /* 0x000000a2ffa2723e */ /* 0x000fe400000010ff */
[----:B------:R-:W-:Y:S02]  /*9110*/  F2FP.BF16.F32.PACK_AB R163, RZ, R163 ;  /* 0x000000a3ffa3723e */ /* 0x000fe400000010ff */
[----:B------:R-:W-:Y:S02]  /*9120*/  F2FP.BF16.F32.PACK_AB R153, RZ, R153 ;  /* 0x00000099ff99723e */ /* 0x000fe400000010ff */
[----:B------:R-:W-:Y:S02]  /*9130*/  F2FP.BF16.F32.PACK_AB R156, RZ, R156 ;  /* 0x0000009cff9c723e */ /* 0x000fe400000010ff */
[----:B------:R-:W-:Y:S02]  /*9140*/  FSEL R200, R200, RZ, P5 ;  /* 0x000000ffc8c87208 */ /* 0x000fe40002800000 */
[----:B------:R-:W-:Y:S01]  /*9150*/  FSEL R151, R148, RZ, P5 ;  /* 0x000000ff94977208 */ /* 0x000fe20002800000 */
[----:B------:R-:W-:Y:S06]  /*9160*/  @!P4 BRA `(.L_x_868) ;  /* 0x000000000030c947 */ /* 0x000fec0003800000 */
[----:B-----5:R-:W-:Y:S01]  /*9170*/  LOP3.LUT P5, RZ, R187, 0xff0000, RZ, 0xc0, !PT ;  /* 0x00ff0000bbff7812 */ /* 0x020fe200078ac0ff */
[----:B------:R-:W-:Y:S01]  /*9180*/  FMUL.FTZ R148, R151, UR17 ;  /* 0x0000001197947c20 */ /* 0x000fe20008410000 */
[----:B------:R-:W-:Y:S01]  /*9190*/  HFMA2 R150, -RZ, RZ, 0, 0 ;  /* 0x00000000ff967431 */ /* 0x000fe200000001ff */
[----:B------:R-:W-:Y:S02]  /*91a0*/  MOV R149, RZ ;  /* 0x000000ff00957202 */ /* 0x000fe40000000f00 */
        /* <DEDUP_REMOVED lines=8> */
.L_x_868:
[----:B------:R-:W-:Y:S02]  /*9230*/  F2FP.BF16.F32.PACK_AB R150, R158, R159 ;  /* 0x0000009f9e96723e */ /* 0x000fe400000010ff */
[----:B------:R-:W-:Y:S02]  /*9240*/  F2FP.BF16.F32.PACK_AB R151, R200, R151 ;  /* 0x00000097c897723e */ /* 0x000fe400000010ff */
[----:B------:R-:W-:Y:S02]  /*9250*/  PRMT R149, R153, 0x5410, R156 ;  /* 0x0000541099957816 */ /* 0x000fe4000000009c */
[----:B------:R-:W-:Y:S01]  /*9260*/  PRMT R148, R162, 0x5410, R163 ;  /* 0x00005410a2947816 */ /* 0x000fe200000000a3 */
[----:B------:R-:W-:Y:S06]  /*9270*/  @!P4 BRA `(.L_x_853) ;  /* 0x000000080090c947 */ /* 0x000fec0003800000 */
[----:B-----5:R-:W-:Y:S01]  /*9280*/  ISETP.GE.U32.AND P5, PT, R186, RZ, PT ;  /* 0x000000ffba00720c */ /* 0x020fe20003fa6070 */
[----:B------:R-:W-:Y:S01]  /*9290*/  FMUL.FTZ R152, R200, UR17 ;  /* 0x00000011c8987c20 */ /* 0x000fe20008410000 */
[----:B------:R-:W-:Y:S02]  /*92a0*/  MOV R155, RZ ;  /* 0x000000ff009b7202 */ /* 0x000fe40000000f00 */
[----:B------:R-:W-:-:S13]  /*92b0*/  ISETP.GE.U32.AND.EX P5, PT, R187, 0x1000000, PT, P5 ;  /* 0x01000000bb00780c */ /* 0x000fda0003fa6150 */
[----:B------:R-:W-:Y:S01]  /*92c0*/  @P5 SHF.L.U32 R159, R154, 0x10, RZ ;  /* 0x000000109a9f5819 */ /* 0x000fe200000006ff */
[----:B------:R-:W-:Y:S01]  /*92d0*/  FMUL.FTZ R154, R152, UR16 ;  /* 0x00000010989a7c20 */ /* 0x000fe20008410000 */
[----:B------:R-:W-:Y:S01]  /*92e0*/  @P5 PRMT R153, R143, 0x7632, R153 ;  /* 0x000076328f995816 */ /* 0x000fe20000000099 */
[----:B------:R-:W-:Y:S02]  /*92f0*/  HFMA2 R152, -RZ, RZ, 0, 0 ;  /* 0x00000000ff987431 */ /* 0x000fe400000001ff */
[----:B------:R-:W-:Y:S02]  /*9300*/  @P5 FMUL.FTZ R155, R159, R154 ;  /* 0x0000009a9f9b5220 */ /* 0x000fe40000410000 */
[----:B------:R-:W-:-:S03]  /*9310*/  @P5 IMAD.U32 R153, R153, 0x10000, RZ ;  /* 0x0001000099995824 */ /* 0x000fc600078e00ff */
[----:B------:R-:W-:Y:S01]  /*9320*/  F2FP.BF16.F32.PACK_AB R155, RZ, R155 ;  /* 0x0000009bff9b723e */ /* 0x000fe200000010ff */
[----:B------:R-:W-:-:S03]  /*9330*/  @P5 FMUL.FTZ R152, R154, R153 ;  /* 0x000000999a985220 */ /* 0x000fc60000410000 */
[----:B------:R-:W-:Y:S01]  /*9340*/  PRMT R147, R147, 0x5410, R155 ;  /* 0x0000541093937816 */ /* 0x000fe2000000009b */
[----:B------:R-:W-:Y:S01]  /*9350*/  FADD.FTZ R43, R43, R152 ;  /* 0x000000982b2b7221 */ /* 0x000fe20000010000 */
[----:B------:R-:W-:Y:S06]  /*9360*/  BRA `(.L_x_853) ;  /* 0x0000000800547947 */ /* 0x000fec0003800000 */
.L_x_861:
        /* <DEDUP_REMOVED lines=18> */
.L_x_869:
        /* <DEDUP_REMOVED lines=19> */
.L_x_870:
        /* <DEDUP_REMOVED lines=18> */
.L_x_871:
[----:B------:R-:W-:Y:S05]  /*96e0*/  @!P4 BRA `(.L_x_872) ;  /* 0x000000000048c947 */ /* 0x000fea0003800000 */
[----:B------:R-:W-:Y:S01]  /*96f0*/  FFMA.FTZ R152, R180, R156, R159 ;  /* 0x0000009cb4987223 */ /* 0x000fe2000001009f */
[----:B-----5:R-:W-:Y:S02]  /*9700*/  LOP3.LUT P6, RZ, R186, 0xff000000, RZ, 0xc0, !PT ;  /* 0xff000000baff7812 */ /* 0x020fe400078cc0ff */
[----:B------:R-:W-:Y:S01]  /*9710*/  ISETP.GT.AND P5, PT, R199, RZ, PT ;  /* 0x000000ffc700720c */ /* 0x000fe20003fa4270 */
[----:B------:R-:W-:Y:S01]  /*9720*/  FADD.FTZ R153, R179, -R152 ;  /* 0x80000098b3997221 */ /* 0x000fe20000010000 */
[----:B------:R-:W-:Y:S01]  /*9730*/  MOV R161, RZ ;  /* 0x000000ff00a17202 */ /* 0x000fe20000000f00 */
[----:B------:R-:W-:Y:S02]  /*9740*/  HFMA2 R152, -RZ, RZ, 0, 0 ;  /* 0x00000000ff987431 */ /* 0x000fe400000001ff */
        /* <DEDUP_REMOVED lines=12> */
.L_x_872:
        /* <DEDUP_REMOVED lines=18> */
.L_x_873:
        /* <DEDUP_REMOVED lines=19> */
.L_x_874:
        /* <DEDUP_REMOVED lines=18> */
.L_x_875:
[----:B------:R-:W-:Y:S05]  /*9b80*/  @!P4 BRA `(.L_x_853) ;  /* 0x00000000004cc947 */ /* 0x000fea0003800000 */
[----:B------:R-:W-:Y:S01]  /*9b90*/  FFMA.FTZ R156, R204, R156, R159 ;  /* 0x0000009ccc9c7223 */ /* 0x000fe2000001009f */
[----:B-----5:R-:W-:Y:S01]  /*9ba0*/  ISETP.GE.U32.AND P5, PT, R186, RZ, PT ;  /* 0x000000ffba00720c */ /* 0x020fe20003fa6070 */
[----:B------:R-:W-:Y:S01]  /*9bb0*/  IMAD.MOV.U32 R155, RZ, RZ, RZ ;  /* 0x000000ffff9b7224 */ /* 0x000fe200078e00ff */
[----:B------:R-:W-:Y:S01]  /*9bc0*/  ISETP.GT.AND P6, PT, R199, RZ, PT ;  /* 0x000000ffc700720c */ /* 0x000fe20003fc4270 */
[----:B------:R-:W-:Y:S01]  /*9bd0*/  FADD.FTZ R153, R203, -R156 ;  /* 0x8000009ccb997221 */ /* 0x000fe20000010000 */
[----:B------:R-:W-:Y:S02]  /*9be0*/  ISETP.GE.U32.AND.EX P5, PT, R187, 0x1000000, PT, P5 ;  /* 0x01000000bb00780c */ /* 0x000fe40003fa6150 */
        /* <DEDUP_REMOVED lines=13> */
.L_x_853:
[----:B------:R-:W0:Y:S08]  /*9cc0*/  @P0 LDC.64 R152, c[0x0][0x478] ;  /* 0x00011e00ff980b82 */ /* 0x000e300000000a00 */
[----:B------:R-:W1:Y:S01]  /*9cd0*/  @P4 LDC.64 R154, c[0x0][0x468] ;  /* 0x00011a00ff9a4b82 */ /* 0x000e620000000a00 */
[----:B0-----:R-:W-:-:S05]  /*9ce0*/  @P0 IMAD.WIDE.U32 R152, R202, 0x10, R152 ;  /* 0x00000010ca980825 */ /* 0x001fca00078e0098 */
[----:B------:R3:W-:Y:S01]  /*9cf0*/  @P0 STG.E.128 desc[UR10][R152.64], R148 ;  /* 0x0000009498000986 */ /* 0x0007e2000c101d0a */
[----:B-1----:R-:W-:-:S05]  /*9d00*/  @P4 IMAD.WIDE.U32 R154, R157, 0x10, R154 ;  /* 0x000000109d9a4825 */ /* 0x002fca00078e009a */
[----:B------:R3:W-:Y:S02]  /*9d10*/  @P4 STG.E.128 desc[UR10][R154.64], R144 ;  /* 0x000000909a004986 */ /* 0x0007e4000c101d0a */
.L_x_842:
[----:B------:R-:W-:Y:S05]  /*9d20*/  BSYNC.RECONVERGENT B0 ;  /* 0x0000000000007941 */ /* 0x000fea0003800200 */
.L_x_841:
[----:B0-23--:R-:W0:Y:S01]  /*9d30*/  LDC.64 R152, c[0x0][0x380] ;  /* 0x0000e000ff987b82 */ /* 0x00de220000000a00 */
[----:B------:R-:W-:Y:S01]  /*9d40*/  UPLOP3.LUT UP1, UPT, UPT, UPT, UP1, 0x40, 0x4 ;  /* 0x000000000004789c */ /* 0x000fe20003f2e810 */
[----:B0-----:R-:W-:-:S04]  /*9d50*/  IADD3 R192, PT, PT, R192, R152, RZ ;  /* 0x00000098c0c07210 */ /* 0x001fc80007ffe0ff */
[----:B------:R-:W-:-:S13]  /*9d60*/  ISETP.GE.AND P0, PT, R192, R153, PT ;  /* 0x00000099c000720c */ /* 0x000fda0003f06270 */
[----:B------:R-:W-:Y:S05]  /*9d70*/  @!P0 BRA `(.L_x_876) ;  /* 0xffffff68008c8947 */ /* 0x000fea000383ffff */
.L_x_760:
[----:B------:R-:W0:Y:S01]  /*9d80*/  S2UR UR4, SR_CTAID.X ;  /* 0x00000000000479c3 */ /* 0x000e220000002500 */
[----:B------:R-:W-:Y:S01]  /*9d90*/  BSSY.RECONVERGENT B0, `(.L_x_877) ;  /* 0x0000011000007945 */ /* 0x000fe20003800200 */
[----:B0-----:R-:W-:-:S05]  /*9da0*/  IMAD R0, R189, UR4, RZ ;  /* 0x00000004bd007c24 */ /* 0x001fca000f8e02ff */
        /* <DEDUP_REMOVED lines=15> */
.L_x_878:
[----:B------:R-:W-:Y:S05]  /*9ea0*/  BSYNC.RECONVERGENT B0 ;  /* 0x0000000000007941 */ /* 0x000fea0003800200 */
.L_x_877:
        /* <DEDUP_REMOVED lines=15> */
.L_x_880:
[----:B------:R-:W-:Y:S05]  /*9fa0*/  BSYNC.RECONVERGENT B0 ;  /* 0x0000000000007941 */ /* 0x000fea0003800200 */
.L_x_879:
        /* <DEDUP_REMOVED lines=14> */
.L_x_881:
        /* <DEDUP_REMOVED lines=15> */
.L_x_10671:


//--------------------- .text._ZN10layer_norm22ln_bwd_finalize_kernelINS_22Kernel_traits_finalizeILj6144E13__nv_bfloat16S2_S2_S2_fjLb1ELj1024ELj4ENS_18Kernel_traits_baseILj6144ES2_S2_S2_S2_fjLj1024EEEEELb1ELb1EEEvNS_9BwdParamsE --------------------------
	.section	.text._ZN10layer_norm22ln_bwd_finalize_kernelINS_22Kernel_traits_finalizeILj6144E13__nv_bfloat16S2_S2_S2_fjLb1ELj1024ELj4ENS_18Kernel_traits_baseILj6144ES2_S2_S2_S2_fjLj1024EEEEELb1ELb1EEEvNS_9BwdParamsE,"ax",@progbits
	.align	128
        .global         _ZN10layer_norm22ln_bwd_finalize_kernelINS_22Kernel_traits_finalizeILj6144E13__nv_bfloat16S2_S2_S2_fjLb1ELj1024ELj4ENS_18Kernel_traits_baseILj6144ES2_S2_S2_S2_fjLj1024EEEEELb1ELb1EEEvNS_9BwdParamsE
        .type           _ZN10layer_norm22ln_bwd_finalize_kernelINS_22Kernel_traits_finalizeILj6144E13__nv_bfloat16S2_S2_S2_fjLb1ELj1024ELj4ENS_18Kernel_traits_baseILj6144ES2_S2_S2_S2_fjLj1024EEEEELb1ELb1EEEvNS_9BwdParamsE,@function
        .size           _ZN10layer_norm22ln_bwd_finalize_kernelINS_22Kernel_traits_finalizeILj6144E13__nv_bfloat16S2_S2_S2_fjLb1ELj1024ELj4ENS_18Kernel_traits_baseILj6144ES2_S2_S2_S2_fjLj1024EEEEELb1ELb1EEEvNS_9BwdParamsE,(.L_x_10672 - _ZN10layer_norm22ln_bwd_finalize_kernelINS_22Kernel_traits_finalizeILj6144E13__nv_bfloat16S2_S2_S2_fjLb1ELj1024ELj4ENS_18Kernel_traits_baseILj6144ES2_S2_S2_S2_fjLj1024EEEEELb1ELb1EEEvNS_9BwdParamsE)
        .other          _ZN10layer_norm22ln_bwd_finalize_kernelINS_22Kernel_traits_finalizeILj6144E13__nv_bfloat16S2_S2_S2_fjLb1ELj1024ELj4ENS_18Kernel_traits_baseILj6144ES2_S2_S2_S2_fjLj1024EEEEELb1ELb1EEEvNS_9BwdParamsE,@"STO_CUDA_ENTRY STV_DEFAULT"
_ZN10layer_norm22ln_bwd_finalize_kernelINS_22Kernel_traits_finalizeILj6144E13__nv_bfloat16S2_S2_S2_fjLb1ELj1024ELj4ENS_18Kernel_traits_baseILj6144ES2_S2_S2_S2_fjLj1024EEEEELb1ELb1EEEvNS_9BwdParamsE:
.text._ZN10layer_norm22ln_bwd_finalize_kernelINS_22Kernel_traits_finalizeILj6144E13__nv_bfloat16S2_S2_S2_fjLb1ELj1024ELj4ENS_18Kernel_traits_baseILj6144ES2_S2_S2_S2_fjLj1024EEEEELb1ELb1EEEvNS_9BwdParamsE:
[----:B------:R-:W-:Y:S01]  /*0000*/  LDC R1, c[0x0][0x37c] ;  /* 0x0000df00ff017b82 */ /* 0x000fe20000000800 */
[----:B------:R-:W0:Y:S01]  /*0010*/  S2R R9, SR_CTAID.X ;  /* 0x0000000000097919 */ /* 0x000e220000002500 */
[----:B------:R-:W1:Y:S01]  /*0020*/  S2R R0, SR_TID.X ;  /* 0x0000000000007919 */ /* 0x000e620000002100 */
[----:B0-----:R-:W-:-:S04]  /*0030*/  SHF.L.U32 R12, R9, 0x5, RZ ;  /* 0x00000005090c7819 */ /* 0x001fc800000006ff */
[----:B-1----:R-:W-:-:S04]  /*0040*/  LOP3.LUT R2, R12, 0x1f, R0, 0xf8, !PT ;  /* 0x0000001f0c027812 */ /* 0x002fc800078ef800 */
[----:B------:R-:W-:-:S13]  /*0050*/  ISETP.GT.U32.AND P0, PT, R2, 0x17ff, PT ;  /* 0x000017ff0200780c */ /* 0x000fda0003f04070 */
[----:B------:R-:W-:Y:S05]  /*0060*/  @P0 EXIT ;  /* 0x000000000000094d */ /* 0x000fea0003800000 */
[----:B------:R-:W0:Y:S01]  /*0070*/  LDCU UR8, c[0x0][0x380] ;  /* 0x00007000ff0877ac */ /* 0x000e220008000800 */
[----:B------:R-:W-:Y:S01]  /*0080*/  SHF.R.U32.HI R3, RZ, 0x5, R0 ;  /* 0x00000005ff037819 */ /* 0x000fe20000011600 */
[----:B------:R-:W-:Y:S01]  /*0090*/  BSSY.RECONVERGENT B0, `(.L_x_882) ;  /* 0x00000ea000007945 */ /* 0x000fe20003800200 */
[----:B------:R-:W-:Y:S01]  /*00a0*/  SHF.L.U32 R9, R9, 0x4, RZ ;  /* 0x0000000409097819 */ /* 0x000fe200000006ff */
[----:B------:R-:W1:Y:S01]  /*00b0*/  LDCU.64 UR6, c[0x0][0x358] ;  /* 0x00006b00ff0677ac */ /* 0x000e620008000a00 */
[----:B------:R-:W-:Y:S01]  /*00c0*/  HFMA2 R22, -RZ, RZ, 0, 0 ;  /* 0x00000000ff167431 */ /* 0x000fe200000001ff */
[----:B------:R-:W-:Y:S02]  /*00d0*/  LOP3.LUT R4, R0, 0x1f, RZ, 0xc0, !PT ;  /* 0x0000001f00047812 */ /* 0x000fe400078ec0ff */
[----:B------:R-:W-:Y:S02]  /*00e0*/  CS2R R6, SRZ ;  /* 0x0000000000067805 */ /* 0x000fe4000001ff00 */
[----:B------:R-:W-:-:S02]  /*00f0*/  LOP3.LUT R9, R9, 0x7ffffff0, RZ, 0xc0, !PT ;  /* 0x7ffffff009097812 */ /* 0x000fc400078ec0ff */
[----:B0-----:R-:W-:-:S13]  /*0100*/  ISETP.GE.U32.AND P0, PT, R3, UR8, PT ;  /* 0x0000000803007c0c */ /* 0x001fda000bf06070 */
[----:B-1----:R-:W-:Y:S05]  /*0110*/  @P0 BRA `(.L_x_883) ;  /* 0x0000000c00840947 */ /* 0x002fea0003800000 */
[----:B------:R-:W-:Y:S01]  /*0120*/  LOP3.LUT R14, R3, 0x20, RZ, 0xfc, !PT ;  /* 0x00000020030e7812 */ /* 0x000fe200078efcff */
[----:B------:R-:W-:Y:S01]  /*0130*/  BSSY.RECONVERGENT B1, `(.L_x_884) ;  /* 0x000007e000017945 */ /* 0x000fe20003800200 */
[----:B------:R-:W-:Y:S02]  /*0140*/  LOP3.LUT R5, RZ, R3, RZ, 0x33, !PT ;  /* 0x00000003ff057212 */ /* 0x000fe400078e33ff */
[----:B------:R-:W-:Y:S02]  /*0150*/  CS2R R6, SRZ ;  /* 0x0000000000067805 */ /* 0x000fe4000001ff00 */
[----:B------:R-:W-:Y:S02]  /*0160*/  VIMNMX.U32 R8, PT, PT, R14, UR8, !PT ;  /* 0x000000080e087c48 */ /* 0x000fe4000ffe0000 */
[----:B------:R-:W-:Y:S02]  /*0170*/  MOV R22, RZ ;  /* 0x000000ff00167202 */ /* 0x000fe40000000f00 */
[----:B------:R-:W-:-:S02]  /*0180*/  IADD3 R8, PT, PT, R8, R5, RZ ;  /* 0x0000000508087210 */ /* 0x000fc40007ffe0ff */
[----:B------:R-:W-:Y:S02]  /*0190*/  MOV R5, R3 ;  /* 0x0000000300057202 */ /* 0x000fe40000000f00 */
[C---:B------:R-:W-:Y:S02]  /*01a0*/  ISETP.GE.U32.AND P1, PT, R8.reuse, 0xe0, PT ;  /* 0x000000e00800780c */ /* 0x040fe40003f26070 */
[----:B------:R-:W-:-:S04]  /*01b0*/  LEA.HI R10, R8, 0x1, RZ, 0x1b ;  /* 0x00000001080a7811 */ /* 0x000fc800078fd8ff */
[----:B------:R-:W-:-:S04]  /*01c0*/  LOP3.LUT R11, R10, 0x7, RZ, 0xc0, !PT ;  /* 0x000000070a0b7812 */ /* 0x000fc800078ec0ff */
[----:B------:R-:W-:-:S03]  /*01d0*/  ISETP.NE.AND P0, PT, R11, RZ, PT ;  /* 0x000000ff0b00720c */ /* 0x000fc60003f05270 */
[----:B------:R-:W-:Y:S10]  /*01e0*/  @!P1 BRA `(.L_x_885) ;  /* 0x0000000400c89947 */ /* 0x000ff40003800000 */
[----:B------:R-:W0:Y:S01]  /*01f0*/  LDC R13, c[0x0][0x388] ;  /* 0x0000e200ff0d7b82 */ /* 0x000e220000000800 */
[C---:B------:R-:W-:Y:S02]  /*0200*/  LOP3.LUT R15, R3.reuse, 0x80, RZ, 0xfc, !PT ;  /* 0x00000080030f7812 */ /* 0x040fe400078efcff */
[C---:B------:R-:W-:Y:S02]  /*0210*/  LOP3.LUT R16, R3.reuse, 0xa0, RZ, 0xfc, !PT ;  /* 0x000000a003107812 */ /* 0x040fe400078efcff */
[C---:B------:R-:W-:Y:S02]  /*0220*/  LOP3.LUT R17, R3.reuse, 0xc0, RZ, 0xfc, !PT ;  /* 0x000000c003117812 */ /* 0x040fe400078efcff */
[C---:B------:R-:W-:Y:S02]  /*0230*/  LOP3.LUT R18, R3.reuse, 0xe0, RZ, 0xfc, !PT ;  /* 0x000000e003127812 */ /* 0x040fe400078efcff */
[C---:B------:R-:W-:Y:S02]  /*0240*/  LOP3.LUT R19, R3.reuse, 0x40, RZ, 0xfc, !PT ;  /* 0x0000004003137812 */ /* 0x040fe400078efcff */
[----:B------:R-:W-:-:S02]  /*0250*/  LOP3.LUT R23, R3, 0x60, RZ, 0xfc, !PT ;  /* 0x0000006003177812 */ /* 0x000fc400078efcff */
[----:B------:R-:W-:Y:S02]  /*0260*/  LOP3.LUT R20, R10, 0xffffff8, RZ, 0xc0, !PT ;  /* 0x0ffffff80a147812 */ /* 0x000fe400078ec0ff */
[----:B------:R-:W-:Y:S02]  /*0270*/  MOV R7, RZ ;  /* 0x000000ff00077202 */ /* 0x000fe40000000f00 */
[----:B------:R-:W-:Y:S02]  /*0280*/  MOV R5, R3 ;  /* 0x0000000300057202 */ /* 0x000fe40000000f00 */
[----:B------:R-:W-:Y:S01]  /*0290*/  IADD3 R20, PT, PT, -R20, RZ, RZ ;  /* 0x000000ff14147210 */ /* 0x000fe20007ffe1ff */
[-CC-:B0-----:R-:W-:Y:S02]  /*02a0*/  IMAD R27, R14, R13.reuse, R12.reuse ;  /* 0x0000000d0e1b7224 */ /* 0x181fe400078e020c */
[-CC-:B------:R-:W-:Y:S02]  /*02b0*/  IMAD R15, R15, R13.reuse, R12.reuse ;  /* 0x0000000d0f0f7224 */ /* 0x180fe400078e020c */
[--C-:B------:R-:W-:Y:S01]  /*02c0*/  IMAD R21, R16, R13, R12.reuse ;  /* 0x0000000d10157224 */ /* 0x100fe200078e020c */
[----:B------:R-:W-:Y:S01]  /*02d0*/  IADD3 R27, PT, PT, R4, R27, RZ ;  /* 0x0000001b041b7210 */ /* 0x000fe20007ffe0ff */
[----:B------:R-:W-:-:S02]  /*02e0*/  IMAD R17, R17, R13, R12 ;  /* 0x0000000d11117224 */ /* 0x000fc400078e020c */
[--C-:B------:R-:W-:Y:S01]  /*02f0*/  IMAD R25, R18, R13, R12.reuse ;  /* 0x0000000d12197224 */ /* 0x100fe200078e020c */
[C---:B------:R-:W-:Y:S01]  /*0300*/  IADD3 R18, PT, PT, R4.reuse, R15, RZ ;  /* 0x0000000f04127210 */ /* 0x040fe20007ffe0ff */
[--C-:B------:R-:W-:Y:S01]  /*0310*/  IMAD R19, R19, R13, R12.reuse ;  /* 0x0000000d13137224 */ /* 0x100fe200078e020c */
[C---:B------:R-:W-:Y:S01]  /*0320*/  IADD3 R21, PT, PT, R4.reuse, R21, RZ ;  /* 0x0000001504157210 */ /* 0x040fe20007ffe0ff */
[--C-:B------:R-:W-:Y:S01]  /*0330*/  IMAD R29, R23, R13, R12.reuse ;  /* 0x0000000d171d7224 */ /* 0x100fe200078e020c */
[C---:B------:R-:W-:Y:S01]  /*0340*/  IADD3 R23, PT, PT, R4.reuse, R17, RZ ;  /* 0x0000001104177210 */ /* 0x040fe20007ffe0ff */
[----:B------:R-:W-:Y:S01]  /*0350*/  IMAD R12, R3, R13, R12 ;  /* 0x0000000d030c7224 */ /* 0x000fe200078e020c */
[C---:B------:R-:W-:Y:S02]  /*0360*/  IADD3 R25, PT, PT, R4.reuse, R25, RZ ;  /* 0x0000001904197210 */ /* 0x040fe40007ffe0ff */
[C---:B------:R-:W-:Y:S02]  /*0370*/  IADD3 R19, PT, PT, R4.reuse, R19, RZ ;  /* 0x0000001304137210 */ /* 0x040fe40007ffe0ff */
[----:B------:R-:W-:-:S02]  /*0380*/  IADD3 R29, PT, PT, R4, R29, RZ ;  /* 0x0000001d041d7210 */ /* 0x000fc40007ffe0ff */
[----:B------:R-:W-:-:S07]  /*0390*/  IADD3 R12, PT, PT, R4, R12, RZ ;  /* 0x0000000c040c7210 */ /* 0x000fce0007ffe0ff */
.L_x_886:
        /* <DEDUP_REMOVED lines=87> */
.L_x_885:
[----:B------:R-:W-:Y:S05]  /*0910*/  BSYNC.RECONVERGENT B1 ;  /* 0x0000000000017941 */ /* 0x000fea0003800200 */
.L_x_884:
[----:B------:R-:W-:Y:S05]  /*0920*/  @!P0 BRA `(.L_x_883) ;  /* 0x0000000400808947 */ /* 0x000fea0003800000 */
[----:B------:R-:W-:Y:S01]  /*0930*/  ISETP.GE.U32.AND P0, PT, R11, 0x4, PT ;  /* 0x000000040b00780c */ /* 0x000fe20003f06070 */
[----:B------:R-:W-:Y:S01]  /*0940*/  BSSY.RECONVERGENT B1, `(.L_x_887) ;  /* 0x0000030000017945 */ /* 0x000fe20003800200 */
[----:B------:R-:W-:-:S11]  /*0950*/  LOP3.LUT P1, R10, R10, 0x3, RZ, 0xc0, !PT ;  /* 0x000000030a0a7812 */ /* 0x000fd6000782c0ff */
[----:B------:R-:W-:Y:S05]  /*0960*/  @!P0 BRA `(.L_x_888) ;  /* 0x0000000000b48947 */ /* 0x000fea0003800000 */
[----:B------:R-:W0:Y:S08]  /*0970*/  LDC R18, c[0x0][0x388] ;  /* 0x0000e200ff127b82 */ /* 0x000e300000000800 */
[----:B------:R-:W1:Y:S08]  /*0980*/  LDC.64 R12, c[0x0][0x440] ;  /* 0x00011000ff0c7b82 */ /* 0x000e700000000a00 */
[----:B------:R-:W2:Y:S08]  /*0990*/  LDC.64 R16, c[0x0][0x448] ;  /* 0x00011200ff107b82 */ /* 0x000eb00000000a00 */
[----:B------:R-:W3:Y:S01]  /*09a0*/  LDC.64 R14, c[0x0][0x460] ;  /* 0x00011800ff0e7b82 */ /* 0x000ee20000000a00 */
[----:B0-----:R-:W-:-:S04]  /*09b0*/  IMAD R19, R5, R18, R2 ;  /* 0x0000001205137224 */ /* 0x001fc800078e0202 */
[----:B-1----:R-:W-:-:S06]  /*09c0*/  IMAD.WIDE.U32 R24, R19, 0x4, R12 ;  /* 0x0000000413187825 */ /* 0x002fcc00078e000c */
[----:B------:R-:W4:Y:S01]  /*09d0*/  LDG.E R24, desc[UR6][R24.64] ;  /* 0x0000000618187981 */ /* 0x000f22000c1e1900 */
[----:B--2---:R-:W-:-:S06]  /*09e0*/  IMAD.WIDE.U32 R20, R19, 0x4, R16 ;  /* 0x0000000413147825 */ /* 0x004fcc00078e0010 */
[----:B------:R-:W2:Y:S01]  /*09f0*/  LDG.E R21, desc[UR6][R20.64] ;  /* 0x0000000614157981 */ /* 0x000ea2000c1e1900 */
[----:B---3--:R-:W-:-:S05]  /*0a00*/  IMAD.WIDE.U32 R26, R19, 0x4, R14 ;  /* 0x00000004131a7825 */ /* 0x008fca00078e000e */
[----:B------:R0:W3:Y:S02]  /*0a10*/  LDG.E R23, desc[UR6][R26.64] ;  /* 0x000000061a177981 */ /* 0x0000e4000c1e1900 */
[CC--:B0-----:R-:W-:Y:S02]  /*0a20*/  LEA R27, R18.reuse, R19.reuse, 0x5 ;  /* 0x00000013121b7211 */ /* 0x0c1fe400078e28ff */
[----:B------:R-:W-:-:S05]  /*0a30*/  LEA R19, R18, R19, 0x6 ;  /* 0x0000001312137211 */ /* 0x000fca00078e30ff */
[----:B------:R-:W-:-:S05]  /*0a40*/  IMAD.WIDE.U32 R28, R19, 0x4, R12 ;  /* 0x00000004131c7825 */ /* 0x000fca00078e000c */
[----:B------:R0:W5:Y:S02]  /*0a50*/  LDG.E R11, desc[UR6][R28.64] ;  /* 0x000000061c0b7981 */ /* 0x000164000c1e1900 */
[----:B0-----:R-:W-:-:S04]  /*0a60*/  IMAD.WIDE.U32 R28, R19, 0x4, R16 ;  /* 0x00000004131c7825 */ /* 0x001fc800078e0010 */
[----:B----4-:R-:W-:Y:S01]  /*0a70*/  FADD.FTZ R20, R7, R24 ;  /* 0x0000001807147221 */ /* 0x010fe20000010000 */
[----:B------:R-:W-:-:S05]  /*0a80*/  IMAD.WIDE.U32 R24, R27, 0x4, R12 ;  /* 0x000000041b187825 */ /* 0x000fca00078e000c */
[----:B------:R0:W4:Y:S01]  /*0a90*/  LDG.E R7, desc[UR6][R24.64] ;  /* 0x0000000618077981 */ /* 0x000122000c1e1900 */
[----:B--2---:R-:W-:Y:S01]  /*0aa0*/  FADD.FTZ R22, R22, R21 ;  /* 0x0000001516167221 */ /* 0x004fe20000010000 */
[----:B0-----:R-:W-:-:S04]  /*0ab0*/  IMAD.WIDE.U32 R24, R27, 0x4, R16 ;  /* 0x000000041b187825 */ /* 0x001fc800078e0010 */
[----:B------:R-:W-:Y:S01]  /*0ac0*/  IMAD.WIDE.U32 R26, R27, 0x4, R14 ;  /* 0x000000041b1a7825 */ /* 0x000fe200078e000e */
[----:B------:R0:W2:Y:S03]  /*0ad0*/  LDG.E R21, desc[UR6][R24.64] ;  /* 0x0000000618157981 */ /* 0x0000a6000c1e1900 */
[----:B---3--:R-:W-:Y:S02]  /*0ae0*/  FADD.FTZ R23, R6, R23 ;  /* 0x0000001706177221 */ /* 0x008fe40000010000 */
[----:B------:R-:W3:Y:S04]  /*0af0*/  LDG.E R6, desc[UR6][R28.64] ;  /* 0x000000061c067981 */ /* 0x000ee8000c1e1900 */
[----:B------:R-:W3:Y:S01]  /*0b00*/  LDG.E R26, desc[UR6][R26.64] ;  /* 0x000000061a1a7981 */ /* 0x000ee2000c1e1900 */
[----:B0-----:R-:W-:Y:S01]  /*0b10*/  LEA R25, R18, R19, 0x5 ;  /* 0x0000001312197211 */ /* 0x001fe200078e28ff */
[----:B------:R-:W-:-:S04]  /*0b20*/  IMAD.WIDE.U32 R18, R19, 0x4, R14 ;  /* 0x0000000413127825 */ /* 0x000fc800078e000e */
[C---:B------:R-:W-:Y:S02]  /*0b30*/  IMAD.WIDE.U32 R16, R25.reuse, 0x4, R16 ;  /* 0x0000000419107825 */ /* 0x040fe400078e0010 */
[----:B------:R-:W3:Y:S02]  /*0b40*/  LDG.E R18, desc[UR6][R18.64] ;  /* 0x0000000612127981 */ /* 0x000ee4000c1e1900 */
[C---:B------:R-:W-:Y:S02]  /*0b50*/  IMAD.WIDE.U32 R12, R25.reuse, 0x4, R12 ;  /* 0x00000004190c7825 */ /* 0x040fe400078e000c */
[----:B------:R-:W3:Y:S02]  /*0b60*/  LDG.E R17, desc[UR6][R16.64] ;  /* 0x0000000610117981 */ /* 0x000ee4000c1e1900 */
[----:B------:R-:W-:Y:S02]  /*0b70*/  IMAD.WIDE.U32 R14, R25, 0x4, R14 ;  /* 0x00000004190e7825 */ /* 0x000fe400078e000e */
[----:B------:R-:W3:Y:S04]  /*0b80*/  LDG.E R12, desc[UR6][R12.64] ;  /* 0x000000060c0c7981 */ /* 0x000ee8000c1e1900 */
[----:B------:R-:W3:Y:S01]  /*0b90*/  LDG.E R14, desc[UR6][R14.64] ;  /* 0x000000060e0e7981 */ /* 0x000ee2000c1e1900 */
[----:B------:R-:W-:Y:S01]  /*0ba0*/  IADD3 R5, PT, PT, R5, 0x80, RZ ;  /* 0x0000008005057810 */ /* 0x000fe20007ffe0ff */
[----:B----4-:R-:W-:-:S04]  /*0bb0*/  FADD.FTZ R20, R20, R7 ;  /* 0x0000000714147221 */ /* 0x010fc80000010000 */
[----:B-----5:R-:W-:Y:S01]  /*0bc0*/  FADD.FTZ R11, R20, R11 ;  /* 0x0000000b140b7221 */ /* 0x020fe20000010000 */
[----:B--2---:R-:W-:-:S04]  /*0bd0*/  FADD.FTZ R21, R22, R21 ;  /* 0x0000001516157221 */ /* 0x004fc80000010000 */
[----:B---3--:R-:W-:Y:S01]  /*0be0*/  FADD.FTZ R6, R21, R6 ;  /* 0x0000000615067221 */ /* 0x008fe20000010000 */
[----:B------:R-:W-:-:S04]  /*0bf0*/  FADD.FTZ R23, R23, R26 ;  /* 0x0000001a17177221 */ /* 0x000fc80000010000 */
[----:B------:R-:W-:Y:S01]  /*0c00*/  FADD.FTZ R23, R23, R18 ;  /* 0x0000001217177221 */ /* 0x000fe20000010000 */
[----:B------:R-:W-:Y:S01]  /*0c10*/  FADD.FTZ R22, R6, R17 ;  /* 0x0000001106167221 */ /* 0x000fe20000010000 */
[----:B------:R-:W-:Y:S02]  /*0c20*/  FADD.FTZ R7, R11, R12 ;  /* 0x0000000c0b077221 */ /* 0x000fe40000010000 */
[----:B------:R-:W-:-:S07]  /*0c30*/  FADD.FTZ R6, R23, R14 ;  /* 0x0000000e17067221 */ /* 0x000fce0000010000 */
.L_x_888:
[----:B------:R-:W-:Y:S05]  /*0c40*/  BSYNC.RECONVERGENT B1 ;  /* 0x0000000000017941 */ /* 0x000fea0003800200 */
.L_x_887:
[----:B------:R-:W-:Y:S05]  /*0c50*/  @!P1 BRA `(.L_x_883) ;  /* 0x0000000000b49947 */ /* 0x000fea0003800000 */
[----:B------:R-:W-:Y:S01]  /*0c60*/  ISETP.NE.AND P1, PT, R10, 0x1, PT ;  /* 0x000000010a00780c */ /* 0x000fe20003f25270 */
[----:B------:R-:W-:Y:S01]  /*0c70*/  BSSY.RECONVERGENT B1, `(.L_x_889) ;  /* 0x000001c000017945 */ /* 0x000fe20003800200 */
[----:B------:R-:W-:-:S11]  /*0c80*/  LOP3.LUT P0, RZ, R8, 0x20, RZ, 0xc0, !PT ;  /* 0x0000002008ff7812 */ /* 0x000fd6000780c0ff */
[----:B------:R-:W-:Y:S05]  /*0c90*/  @!P1 BRA `(.L_x_890) ;  /* 0x0000000000649947 */ /* 0x000fea0003800000 */
[----:B------:R-:W0:Y:S08]  /*0ca0*/  LDC R8, c[0x0][0x388] ;  /* 0x0000e200ff087b82 */ /* 0x000e300000000800 */
[----:B------:R-:W1:Y:S08]  /*0cb0*/  LDC.64 R16, c[0x0][0x440] ;  /* 0x00011000ff107b82 */ /* 0x000e700000000a00 */
[----:B------:R-:W2:Y:S08]  /*0cc0*/  LDC.64 R12, c[0x0][0x448] ;  /* 0x00011200ff0c7b82 */ /* 0x000eb00000000a00 */
[----:B------:R-:W3:Y:S01]  /*0cd0*/  LDC.64 R10, c[0x0][0x460] ;  /* 0x00011800ff0a7b82 */ /* 0x000ee20000000a00 */
[----:B0-----:R-:W-:-:S05]  /*0ce0*/  IMAD R15, R5, R8, R2 ;  /* 0x00000008050f7224 */ /* 0x001fca00078e0202 */
[----:B------:R-:W-:Y:S01]  /*0cf0*/  LEA R23, R8, R15, 0x5 ;  /* 0x0000000f08177211 */ /* 0x000fe200078e28ff */
[----:B-1----:R-:W-:-:S04]  /*0d00*/  IMAD.WIDE.U32 R20, R15, 0x4, R16 ;  /* 0x000000040f147825 */ /* 0x002fc800078e0010 */
[----:B--2---:R-:W-:Y:S02]  /*0d10*/  IMAD.WIDE.U32 R18, R15, 0x4, R12 ;  /* 0x000000040f127825 */ /* 0x004fe400078e000c */
[----:B------:R-:W2:Y:S02]  /*0d20*/  LDG.E R20, desc[UR6][R20.64] ;  /* 0x0000000614147981 */ /* 0x000ea4000c1e1900 */
[----:B------:R-:W-:Y:S02]  /*0d30*/  IMAD.WIDE.U32 R16, R23, 0x4, R16 ;  /* 0x0000000417107825 */ /* 0x000fe400078e0010 */
[----:B------:R-:W4:Y:S02]  /*0d40*/  LDG.E R19, desc[UR6][R18.64] ;  /* 0x0000000612137981 */ /* 0x000f24000c1e1900 */
[----:B---3--:R-:W-:Y:S02]  /*0d50*/  IMAD.WIDE.U32 R14, R15, 0x4, R10 ;  /* 0x000000040f0e7825 */ /* 0x008fe400078e000a */
[----:B------:R-:W3:Y:S02]  /*0d60*/  LDG.E R16, desc[UR6][R16.64] ;  /* 0x0000000610107981 */ /* 0x000ee4000c1e1900 */
[----:B------:R-:W-:-:S02]  /*0d70*/  IMAD.WIDE.U32 R12, R23, 0x4, R12 ;  /* 0x00000004170c7825 */ /* 0x000fc400078e000c */
[----:B------:R-:W5:Y:S02]  /*0d80*/  LDG.E R15, desc[UR6][R14.64] ;  /* 0x000000060e0f7981 */ /* 0x000f64000c1e1900 */
[----:B------:R-:W-:Y:S02]  /*0d90*/  IMAD.WIDE.U32 R10, R23, 0x4, R10 ;  /* 0x00000004170a7825 */ /* 0x000fe400078e000a */
[----:B------:R-:W5:Y:S04]  /*0da0*/  LDG.E R13, desc[UR6][R12.64] ;  /* 0x000000060c0d7981 */ /* 0x000f68000c1e1900 */
[----:B------:R-:W5:Y:S01]  /*0db0*/  LDG.E R11, desc[UR6][R10.64] ;  /* 0x000000060a0b7981 */ /* 0x000f62000c1e1900 */
[----:B------:R-:W-:Y:S01]  /*0dc0*/  IADD3 R5, PT, PT, R5, 0x40, RZ ;  /* 0x0000004005057810 */ /* 0x000fe20007ffe0ff */
[----:B--2---:R-:W-:Y:S01]  /*0dd0*/  FADD.FTZ R7, R7, R20 ;  /* 0x0000001407077221 */ /* 0x004fe20000010000 */
[----:B----4-:R-:W-:-:S03]  /*0de0*/  FADD.FTZ R22, R22, R19 ;  /* 0x0000001316167221 */ /* 0x010fc60000010000 */
[----:B---3--:R-:W-:Y:S01]  /*0df0*/  FADD.FTZ R7, R7, R16 ;  /* 0x0000001007077221 */ /* 0x008fe20000010000 */
[----:B-----5:R-:W-:Y:S01]  /*0e00*/  FADD.FTZ R6, R6, R15 ;  /* 0x0000000f06067221 */ /* 0x020fe20000010000 */
[----:B------:R-:W-:-:S03]  /*0e10*/  FADD.FTZ R22, R22, R13 ;  /* 0x0000000d16167221 */ /* 0x000fc60000010000 */
[----:B------:R-:W-:-:S07]  /*0e20*/  FADD.FTZ R6, R6, R11 ;  /* 0x0000000b06067221 */ /* 0x000fce0000010000 */
.L_x_890:
[----:B------:R-:W-:Y:S05]  /*0e30*/  BSYNC.RECONVERGENT B1 ;  /* 0x0000000000017941 */ /* 0x000fea0003800200 */
.L_x_889:
[----:B------:R-:W-:Y:S05]  /*0e40*/  @P0 BRA `(.L_x_883) ;  /* 0x0000000000380947 */ /* 0x000fea0003800000 */
[----:B------:R-:W0:Y:S01]  /*0e50*/  LDC.64 R12, c[0x0][0x440] ;  /* 0x00011000ff0c7b82 */ /* 0x000e220000000a00 */
[----:B------:R-:W1:Y:S07]  /*0e60*/  LDCU UR4, c[0x0][0x388] ;  /* 0x00007100ff0477ac */ /* 0x000e6e0008000800 */
[----:B------:R-:W2:Y:S08]  /*0e70*/  LDC.64 R14, c[0x0][0x448] ;  /* 0x00011200ff0e7b82 */ /* 0x000eb00000000a00 */
[----:B------:R-:W3:Y:S01]  /*0e80*/  LDC.64 R10, c[0x0][0x460] ;  /* 0x00011800ff0a7b82 */ /* 0x000ee20000000a00 */
[----:B-1----:R-:W-:-:S04]  /*0e90*/  IMAD R5, R5, UR4, R2 ;  /* 0x0000000405057c24 */ /* 0x002fc8000f8e0202 */
[----:B0-----:R-:W-:-:S06]  /*0ea0*/  IMAD.WIDE.U32 R12, R5, 0x4, R12 ;  /* 0x00000004050c7825 */ /* 0x001fcc00078e000c */
[----:B------:R-:W4:Y:S01]  /*0eb0*/  LDG.E R12, desc[UR6][R12.64] ;  /* 0x000000060c0c7981 */ /* 0x000f22000c1e1900 */
[----:B--2---:R-:W-:-:S06]  /*0ec0*/  IMAD.WIDE.U32 R14, R5, 0x4, R14 ;  /* 0x00000004050e7825 */ /* 0x004fcc00078e000e */
[----:B------:R-:W2:Y:S01]  /*0ed0*/  LDG.E R15, desc[UR6][R14.64] ;  /* 0x000000060e0f7981 */ /* 0x000ea2000c1e1900 */
[----:B---3--:R-:W-:-:S06]  /*0ee0*/  IMAD.WIDE.U32 R10, R5, 0x4, R10 ;  /* 0x00000004050a7825 */ /* 0x008fcc00078e000a */
[----:B------:R-:W3:Y:S01]  /*0ef0*/  LDG.E R11, desc[UR6][R10.64] ;  /* 0x000000060a0b7981 */ /* 0x000ee2000c1e1900 */
[----:B----4-:R-:W-:Y:S01]  /*0f00*/  FADD.FTZ R7, R7, R12 ;  /* 0x0000000c07077221 */ /* 0x010fe20000010000 */
[----:B--2---:R-:W-:Y:S01]  /*0f10*/  FADD.FTZ R22, R22, R15 ;  /* 0x0000000f16167221 */ /* 0x004fe20000010000 */
[----:B---3--:R-:W-:-:S07]  /*0f20*/  FADD.FTZ R6, R6, R11 ;  /* 0x0000000b06067221 */ /* 0x008fce0000010000 */
.L_x_883:
[----:B------:R-:W-:Y:S05]  /*0f30*/  BSYNC.RECONVERGENT B0 ;  /* 0x0000000000007941 */ /* 0x000fea0003800200 */
.L_x_882:
[----:B------:R-:W0:Y:S01]  /*0f40*/  S2UR UR5, SR_CgaCtaId ;  /* 0x00000000000579c3 */ /* 0x000e220000008800 */
[----:B------:R-:W-:Y:S01]  /*0f50*/  UMOV UR4, 0x400 ;  /* 0x0000040000047882 */ /* 0x000fe20000000000 */
[--C-:B------:R-:W-:Y:S02]  /*0f60*/  LOP3.LUT R5, R3, 0x1f, R0.reuse, 0x78, !PT ;  /* 0x0000001f03057812 */ /* 0x100fe400078e7800 */
[C---:B------:R-:W-:Y:S02]  /*0f70*/  SHF.L.U32 R11, R4.reuse, 0x7, RZ ;  /* 0x00000007040b7819 */ /* 0x040fe400000006ff */
[C---:B------:R-:W-:Y:S02]  /*0f80*/  LOP3.LUT R0, R5.reuse, 0x3e0, R0, 0xf8, !PT ;  /* 0x000003e005007812 */ /* 0x040fe400078ef800 */
[----:B------:R-:W-:Y:S02]  /*0f90*/  SHF.L.U32 R2, R5, 0x2, RZ ;  /* 0x0000000205027819 */ /* 0x000fe400000006ff */
[----:B------:R-:W-:-:S02]  /*0fa0*/  ISETP.NE.AND P1, PT, R4, RZ, PT ;  /* 0x000000ff0400720c */ /* 0x000fc40003f25270 */
[----:B------:R-:W-:Y:S02]  /*0fb0*/  LOP3.LUT R2, R11, R2, RZ, 0xfc, !PT ;  /* 0x000000020b027212 */ /* 0x000fe400078efcff */
[----:B------:R-:W-:-:S04]  /*0fc0*/  ISETP.GT.U32.AND P0, PT, R4, 0xf, PT ;  /* 0x0000000f0400780c */ /* 0x000fc80003f04070 */
[----:B------:R-:W-:Y:S01]  /*0fd0*/  ISETP.NE.OR P0, PT, R3, 0x1f, P0 ;  /* 0x0000001f0300780c */ /* 0x000fe20000705670 */
        /* <DEDUP_REMOVED lines=45> */
[C---:B------:R-:W-:Y:S01]  /*12b0*/  LEA R0, R4.reuse, UR4, 0x3 ;  /* 0x0000000404007c11 */ /* 0x040fe2000f8e18ff */
[----:B0-----:R-:W0:Y:S01]  /*12c0*/  LDC.64 R2, c[0x0][0x488] ;  /* 0x00012200ff027b82 */ /* 0x001e220000000a00 */
[----:B------:R-:W-:-:S03]  /*12d0*/  IADD3 R9, PT, PT, R4, R9, RZ ;  /* 0x0000000904097210 */ /* 0x000fc60007ffe0ff */
        /* <DEDUP_REMOVED lines=15> */
.L_x_891:
        /* <DEDUP_REMOVED lines=11> */
.L_x_10672:


//--------------------- .text._ZN10layer_norm13ln_bwd_kernelINS_13Kernel_traitsI13__nv_bfloat16S2_S2_S2_fjLj6144ELj1ELj1ELj8ELj16ENS_18Kernel_traits_baseILj6144ES2_S2_S2_S2_fjLj256EEEEELb1ELb1ELb1ELb1EEEvNS_9BwdParamsE --------------------------
	.section	.text._ZN10layer_norm13ln_bwd_kernelINS_13Kernel_traitsI13__nv_bfloat16S2_S2_S2_fjLj6144ELj1ELj1ELj8ELj16ENS_18Kernel_traits_baseILj6144ES2_S2_S2_S2_fjLj256EEEEELb1ELb1ELb1ELb1EEEvNS_9BwdParamsE,"ax",@progbits
	.align	128
        .global         _ZN10layer_norm13ln_bwd_kernelINS_13Kernel_traitsI13__nv_bfloat16S2_S2_S2_fjLj6144ELj1ELj1ELj8ELj16ENS_18Kernel_traits_baseILj6144ES2_S2_S2_S2_fjLj256EEEEELb1ELb1ELb1ELb1EEEvNS_9BwdParamsE
        .type           _ZN10layer_norm13ln_bwd_kernelINS_13Kernel_traitsI13__nv_bfloat16S2_S2_S2_fjLj6144ELj1ELj1ELj8ELj16ENS_18Kernel_traits_baseILj6144ES2_S2_S2_S2_fjLj256EEEEELb1ELb1ELb1ELb1EEEvNS_9BwdParamsE,@function
        .size           _ZN10layer_norm13ln_bwd_kernelINS_13Kernel_traitsI13__nv_bfloat16S2_S2_S2_fjLj6144ELj1ELj1ELj8ELj16ENS_18Kernel_traits_baseILj6144ES2_S2_S2_S2_fjLj256EEEEELb1ELb1ELb1ELb1EEEvNS_9BwdParamsE,(.L_x_10673 - _ZN10layer_norm13ln_bwd_kernelINS_13Kernel_traitsI13__nv_bfloat16S2_S2_S2_fjLj6144ELj1ELj1ELj8ELj16ENS_18Kernel_traits_baseILj6144ES2_S2_S2_S2_fjLj256EEEEELb1ELb1ELb1ELb1EEEvNS_9BwdParamsE)
        .other          _ZN10layer_norm13ln_bwd_kernelINS_13Kernel_traitsI13__nv_bfloat16S2_S2_S2_fjLj6144ELj1ELj1ELj8ELj16ENS_18Kernel_traits_baseILj6144ES2_S2_S2_S2_fjLj256EEEEELb1ELb1ELb1ELb1EEEvNS_9BwdParamsE,@"STO_CUDA_ENTRY STV_DEFAULT"
_ZN10layer_norm13ln_bwd_kernelINS_13Kernel_traitsI13__nv_bfloat16S2_S2_S2_fjLj6144ELj1ELj1ELj8ELj16ENS_18Kernel_traits_baseILj6144ES2_S2_S2_S2_fjLj256EEEEELb1ELb1ELb1ELb1EEEvNS_9BwdParamsE:
.text._ZN10layer_norm13ln_bwd_kernelINS_13Kernel_traitsI13__nv_bfloat16S2_S2_S2_fjLj6144ELj1ELj1ELj8ELj16ENS_18Kernel_traits_baseILj6144ES2_S2_S2_S2_fjLj256EEEEELb1ELb1ELb1ELb1EEEvNS_9BwdParamsE:
        /* <DEDUP_REMOVED lines=43> */
[----:B------:R-:W1:Y:S01]  /*02b0*/  LDC.64 R4, c[0x0][0x3e8] ;  /* 0x0000fa00ff047b82 */ /* 0x000e620000000a00 */
[----:B------:R-:W2:Y:S01]  /*02c0*/  LDCU UR15, c[0x0][0x388] ;  /* 0x00007100ff0f77ac */ /* 0x000ea20008000800 */
[----:B------:R-:W3:Y:S06]  /*02d0*/  LDCU.U8 UR11, c[0x0][0x410] ;  /* 0x00008200ff0b77ac */ /* 0x000eec0008000000 */
[----:B------:R-:W4:Y:S01]  /*02e0*/  LDC.64 R2, c[0x0][0x3d0] ;  /* 0x0000f400ff027b82 */ /* 0x000f220000000a00 */
[----:B------:R-:W0:Y:S01]  /*02f0*/  LDCU UR14, c[0x0][0x400] ;  /* 0x00008000ff0e77ac */ /* 0x000e220008000800 */
[----:B------:R-:W0:Y:S01]  /*0300*/  LDCU.64 UR16, c[0x0][0x408] ;  /* 0x00008100ff1077ac */ /* 0x000e220008000a00 */
[----:B------:R-:W0:Y:S01]  /*0310*/  LDCU.64 UR6, c[0x0][0x438] ;  /* 0x00008700ff0677ac */ /* 0x000e220008000a00 */
[----:B------:R-:W0:Y:S01]  /*0320*/  LDCU.64 UR8, c[0x0][0x478] ;  /* 0x00008f00ff0877ac */ /* 0x000e220008000a00 */
[----:B-1----:R-:W-:-:S05]  /*0330*/  IMAD.WIDE.U32 R4, R168, 0x10, R4 ;  /* 0x00000010a8047825 */ /* 0x002fca00078e0004 */
[----:B0-----:R-:W2:Y:S01]  /*0340*/  LDG.E.128 R164, desc[UR12][R4.64] ;  /* 0x0000000c04a47981 */ /* 0x001ea2000c1e1d00 */
[----:B----4-:R-:W-:-:S03]  /*0350*/  IMAD.WIDE.U32 R2, R168, 0x10, R2 ;  /* 0x00000010a8027825 */ /* 0x010fc600078e0002 */
[----:B------:R0:W5:Y:S04]  /*0360*/  LDG.E.128 R20, desc[UR12][R4.64+0x2000] ;  /* 0x0020000c04147981 */ /* 0x000168000c1e1d00 */
[----:B------:R0:W5:Y:S04]  /*0370*/  LDG.E.128 R32, desc[UR12][R2.64+0x2000] ;  /* 0x0020000c02207981 */ /* 0x000168000c1e1d00 */
[----:B------:R0:W5:Y:S04]  /*0380*/  LDG.E.128 R28, desc[UR12][R2.64+0x1000] ;  /* 0x0010000c021c7981 */ /* 0x000168000c1e1d00 */
[----:B------:R0:W5:Y:S04]  /*0390*/  LDG.E.128 R24, desc[UR12][R2.64] ;  /* 0x0000000c02187981 */ /* 0x000168000c1e1d00 */
[----:B------:R0:W5:Y:S01]  /*03a0*/  LDG.E.128 R16, desc[UR12][R4.64+0x1000] ;  /* 0x0010000c04107981 */ /* 0x000162000c1e1d00 */
[----:B------:R-:W-:Y:S01]  /*03b0*/  HFMA2 R104, -RZ, RZ, 0, 0 ;  /* 0x00000000ff687431 */ /* 0x000fe200000001ff */
[----:B------:R-:W-:Y:S01]  /*03c0*/  MOV R143, UR4 ;  /* 0x00000004008f7c02 */ /* 0x000fe20008000f00 */
[----:B------:R-:W-:Y:S01]  /*03d0*/  UPLOP3.LUT UP1, UPT, UPT, UPT, UPT, 0x40, 0x4 ;  /* 0x000000000004789c */ /* 0x000fe20003f2e870 */
[----:B--2---:R-:W-:-:S02]  /*03e0*/  PRMT R0, R164, 0x7632, R0 ;  /* 0x00007632a4007816 */ /* 0x004fc40000000000 */
[----:B------:R-:W-:Y:S02]  /*03f0*/  PRMT R195, R165, 0x7632, R195 ;  /* 0x00007632a5c37816 */ /* 0x000fe400000000c3 */
[----:B------:R-:W-:Y:S02]  /*0400*/  PRMT R197, R166, 0x7632, R197 ;  /* 0x00007632a6c57816 */ /* 0x000fe400000000c5 */
[----:B0--3--:R-:W-:-:S07]  /*0410*/  PRMT R199, R167, 0x7632, R199 ;  /* 0x00007632a7c77816 */ /* 0x009fce00000000c7 */
.L_x_995:
[----:B0-----:R-:W0:Y:S08]  /*0420*/  LDC.64 R126, c[0x0][0x3f8] ;  /* 0x0000fe00ff7e7b82 */ /* 0x001e300000000a00 */
[----:B------:R-:W1:Y:S08]  /*0430*/  LDC.64 R124, c[0x0][0x3f0] ;  /* 0x0000fc00ff7c7b82 */ /* 0x000e700000000a00 */
[----:B------:R-:W2:Y:S01]  /*0440*/  LDC.64 R122, c[0x0][0x3c8] ;  /* 0x0000f200ff7a7b82 */ /* 0x000ea20000000a00 */
[----:B0-----:R-:W-:-:S07]  /*0450*/  IMAD.WIDE R126, R143, 0x4, R126 ;  /* 0x000000048f7e7825 */ /* 0x001fce00078e027e */
[----:B------:R-:W0:Y:S01]  /*0460*/  LDC.64 R120, c[0x0][0x3c0] ;  /* 0x0000f000ff787b82 */ /* 0x000e220000000a00 */
[----:B------:R-:W3:Y:S01]  /*0470*/  LDG.E R2, desc[UR12][R126.64] ;  /* 0x0000000c7e027981 */ /* 0x000ee2000c1e1900 */
[----:B-1----:R-:W-:-:S06]  /*0480*/  IMAD.WIDE R124, R143, 0x4, R124 ;  /* 0x000000048f7c7825 */ /* 0x002fcc00078e027c */
[----:B-----5:R1:W5:Y:S01]  /*0490*/  LDG.E R124, desc[UR12][R124.64] ;  /* 0x0000000c7c7c7981 */ /* 0x020362000c1e1900 */
        /* <DEDUP_REMOVED lines=8> */
[-C--:B0-----:R-:W-:Y:S01]  /*0520*/  IMAD R3, R143, R138.reuse, RZ ;  /* 0x0000008a8f037224 */ /* 0x081fe200078e02ff */
[----:B------:R-:W-:Y:S01]  /*0530*/  MOV R144, UR7 ;  /* 0x0000000700907c02 */ /* 0x000fe20008000f00 */
[----:B------:R-:W-:Y:S01]  /*0540*/  IMAD R125, R125, R138, RZ ;  /* 0x0000008a7d7d7224 */ /* 0x000fe200078e02ff */
[----:B------:R-:W-:-:S04]  /*0550*/  ISETP.NE.U32.AND P0, PT, RZ, UR6, PT ;  /* 0x00000006ff007c0c */ /* 0x000fc8000bf05070 */
[----:B------:R-:W0:Y:S01]  /*0560*/  LDC.64 R162, c[0x0][0x3b0] ;  /* 0x0000ec00ffa27b82 */ /* 0x000e220000000a00 */
[----:B------:R-:W-:-:S04]  /*0570*/  SHF.R.S32.HI R126, RZ, 0x1f, R3 ;  /* 0x0000001fff7e7819 */ /* 0x000fc80000011403 */
[----:B------:R-:W-:Y:S02]  /*0580*/  LEA.HI R3, R126, R3, RZ, 0x3 ;  /* 0x000000037e037211 */ /* 0x000fe400078f18ff */
[----:B------:R-:W-:Y:S02]  /*0590*/  SHF.R.S32.HI R126, RZ, 0x1f, R125 ;  /* 0x0000001fff7e7819 */ /* 0x000fe4000001147d */
[-C--:B------:R-:W-:Y:S02]  /*05a0*/  LEA.HI.SX32 R139, R3, R168.reuse, 0x1d ;  /* 0x000000a8038b7211 */ /* 0x080fe400078feaff */
[----:B------:R-:W-:Y:S02]  /*05b0*/  LEA.HI R125, R126, R125, RZ, 0x3 ;  /* 0x0000007d7e7d7211 */ /* 0x000fe400078f18ff */
[C---:B------:R-:W-:Y:S01]  /*05c0*/  IADD3 R169, PT, PT, R139.reuse, 0x100, RZ ;  /* 0x000001008ba97810 */ /* 0x040fe20007ffe0ff */
[----:B-1----:R-:W-:Y:S01]  /*05d0*/  IMAD.WIDE.U32 R156, R139, 0x10, R132 ;  /* 0x000000108b9c7825 */ /* 0x002fe200078e0084 */
[----:B------:R-:W-:-:S04]  /*05e0*/  LEA.HI.SX32 R125, R125, R168, 0x1d ;  /* 0x000000a87d7d7211 */ /* 0x000fc800078feaff */
[----:B------:R-:W-:Y:S01]  /*05f0*/  IADD3 R129, PT, PT, R125, 0x100, RZ ;  /* 0x000001007d817810 */ /* 0x000fe20007ffe0ff */
[----:B------:R-:W-:Y:S01]  /*0600*/  VIADD R171, R139, 0x200 ;  /* 0x000002008bab7836 */ /* 0x000fe20000000000 */
[----:B------:R-:W3:Y:S01]  /*0610*/  LDG.E.128 R156, desc[UR12][R156.64] ;  /* 0x0000000c9c9c7981 */ /* 0x000ee2000c1e1d00 */
[----:B------:R-:W-:-:S04]  /*0620*/  IMAD.WIDE.U32 R152, R169, 0x10, R132 ;  /* 0x00000010a9987825 */ /* 0x000fc800078e0084 */
[--C-:B--2---:R-:W-:Y:S02]  /*0630*/  IMAD.WIDE.U32 R128, R129, 0x10, R122.reuse ;  /* 0x0000001081807825 */ /* 0x104fe400078e007a */
[----:B------:R-:W2:Y:S02]  /*0640*/  LDG.E.128 R152, desc[UR12][R152.64] ;  /* 0x0000000c98987981 */ /* 0x000ea4000c1e1d00 */
[----:B------:R-:W-:Y:S02]  /*0650*/  IMAD.WIDE.U32 R148, R125, 0x10, R122 ;  /* 0x000000107d947825 */ /* 0x000fe400078e007a */
[----:B------:R-:W4:Y:S02]  /*0660*/  LDG.E.128 R128, desc[UR12][R128.64] ;  /* 0x0000000c80807981 */ /* 0x000f24000c1e1d00 */
[----:B------:R-:W-:-:S04]  /*0670*/  IMAD.WIDE R126, R143, 0x4, R120 ;  /* 0x000000048f7e7825 */ /* 0x000fc800078e0278 */
[----:B------:R-:W-:Y:S01]  /*0680*/  IMAD.WIDE.U32 R132, R171, 0x10, R132 ;  /* 0x00000010ab847825 */ /* 0x000fe200078e0084 */
[----:B------:R1:W2:Y:S01]  /*0690*/  LDG.E R145, desc[UR12][R126.64] ;  /* 0x0000000c7e917981 */ /* 0x0002a2000c1e1900 */
[----:B------:R-:W-:-:S03]  /*06a0*/  IADD3 R121, PT, PT, R125, 0x200, RZ ;  /* 0x000002007d797810 */ /* 0x000fc60007ffe0ff */
[----:B------:R-:W2:Y:S04]  /*06b0*/  LDG.E.128 R148, desc[UR12][R148.64] ;  /* 0x0000000c94947981 */ /* 0x000ea8000c1e1d00 */
[----:B------:R-:W2:Y:S01]  /*06c0*/  LDG.E.128 R132, desc[UR12][R132.64] ;  /* 0x0000000c84847981 */ /* 0x000ea2000c1e1d00 */
[----:B------:R-:W-:-:S06]  /*06d0*/  IMAD.WIDE.U32 R120, R121, 0x10, R122 ;  /* 0x0000001079787825 */ /* 0x000fcc00078e007a */
[----:B------:R-:W2:Y:S01]  /*06e0*/  LDG.E.128 R120, desc[UR12][R120.64] ;  /* 0x0000000c78787981 */ /* 0x000ea2000c1e1d00 */
[----:B------:R-:W-:Y:S02]  /*06f0*/  ISETP.NE.AND.EX P0, PT, R144, RZ, PT, P0 ;  /* 0x000000ff9000720c */ /* 0x000fe40003f05300 */
[----:B-----5:R-:W-:-:S11]  /*0700*/  ISETP.GE.AND P2, PT, R124, 0x1, PT ;  /* 0x000000017c00780c */ /* 0x020fd60003f46270 */
[----:B------:R-:W0:Y:S02]  /*0710*/  @P0 LDC.64 R136, c[0x0][0x438] ;  /* 0x00010e00ff880b82 */ /* 0x000e240000000a00 */
[----:B------:R-:W-:-:S05]  /*0720*/  @P2 IADD3 R3, PT, PT, R124, -0x1, RZ ;  /* 0xffffffff7c032810 */ /* 0x000fca0007ffe0ff */
[----:B------:R-:W-:Y:S01]  /*0730*/  @P2 IMAD R3, R3, R138, RZ ;  /* 0x0000008a03032224 */ /* 0x000fe200078e02ff */
[----:B------:R-:W-:Y:S01]  /*0740*/  MOV R141, RZ ;  /* 0x000000ff008d7202 */ /* 0x000fe20000000f00 */
[----:B------:R-:W0:Y:S03]  /*0750*/  @P0 LDC.64 R146, c[0x0][0x438] ;  /* 0x00010e00ff920b82 */ /* 0x000e260000000a00 */
[----:B-1----:R-:W-:-:S04]  /*0760*/  @P2 SHF.R.S32.HI R126, RZ, 0x1f, R3 ;  /* 0x0000001fff7e2819 */ /* 0x002fc80000011403 */
[----:B------:R-:W-:Y:S01]  /*0770*/  @P2 LEA.HI R3, R126, R3, RZ, 0x3 ;  /* 0x000000037e032211 */ /* 0x000fe200078f18ff */
[----:B------:R-:W1:Y:S03]  /*0780*/  @P0 LDC.64 R160, c[0x0][0x438] ;  /* 0x00010e00ffa00b82 */ /* 0x000e660000000a00 */
[----:B------:R-:W-:Y:S01]  /*0790*/  @P2 LEA.HI.SX32 R141, R3, R168, 0x1d ;  /* 0x000000a8038d2211 */ /* 0x000fe200078feaff */
[----:B0-----:R-:W-:-:S03]  /*07a0*/  @P0 IMAD.WIDE.U32 R126, R139, 0x10, R136 ;  /* 0x000000108b7e0825 */ /* 0x001fc600078e0088 */
[C---:B------:R-:W-:Y:S01]  /*07b0*/  IADD3 R139, PT, PT, R141.reuse, 0x100, RZ ;  /* 0x000001008d8b7810 */ /* 0x040fe20007ffe0ff */
[C---:B------:R-:W-:Y:S01]  /*07c0*/  VIADD R137, R141.reuse, 0x200 ;  /* 0x000002008d897836 */ /* 0x040fe20000000000 */
[----:B------:R3:W5:Y:S01]  /*07d0*/  @P0 LDG.E.128 R12, desc[UR12][R126.64] ;  /* 0x0000000c7e0c0981 */ /* 0x000762000c1e1d00 */
[----:B------:R-:W-:-:S04]  /*07e0*/  IMAD.WIDE.U32 R140, R141, 0x8, R162 ;  /* 0x000000088d8c7825 */ /* 0x000fc800078e00a2 */
[--C-:B------:R-:W-:Y:S02]  /*07f0*/  IMAD.WIDE.U32 R138, R139, 0x8, R162.reuse ;  /* 0x000000088b8a7825 */ /* 0x100fe400078e00a2 */
[----:B------:R-:W5:Y:S02]  /*0800*/  LDG.E.64 R140, desc[UR12][R140.64] ;  /* 0x0000000c8c8c7981 */ /* 0x000f64000c1e1b00 */
[----:B------:R-:W-:Y:S02]  /*0810*/  IMAD.WIDE.U32 R136, R137, 0x8, R162 ;  /* 0x0000000889887825 */ /* 0x000fe400078e00a2 */
[----:B------:R-:W5:Y:S04]  /*0820*/  LDG.E.64 R138, desc[UR12][R138.64] ;  /* 0x0000000c8a8a7981 */ /* 0x000f68000c1e1b00 */
[----:B------:R-:W5:Y:S01]  /*0830*/  LDG.E.64 R136, desc[UR12][R136.64] ;  /* 0x0000000c88887981 */ /* 0x000f62000c1e1b00 */
[----:B------:R-:W-:-:S04]  /*0840*/  @P0 IMAD.WIDE.U32 R146, R169, 0x10, R146 ;  /* 0x00000010a9920825 */ /* 0x000fc800078e0092 */
[----:B-1----:R-:W-:Y:S01]  /*0850*/  @P0 IMAD.WIDE.U32 R160, R171, 0x10, R160 ;  /* 0x00000010aba00825 */ /* 0x002fe200078e00a0 */
[----:B------:R0:W5:Y:S04]  /*0860*/  @P0 LDG.E.128 R8, desc[UR12][R146.64] ;  /* 0x0000000c92080981 */ /* 0x000168000c1e1d00 */
[----:B------:R1:W5:Y:S01]  /*0870*/  @P0 LDG.E.128 R4, desc[UR12][R160.64] ;  /* 0x0000000ca0040981 */ /* 0x000362000c1e1d00 */
[----:B------:R-:W-:Y:S02]  /*0880*/  ISETP.NE.AND P0, PT, RZ, UR11, PT ;  /* 0x0000000bff007c0c */ /* 0x000fe4000bf05270 */
[----:B------:R-:W-:Y:S02]  /*0890*/  SHF.L.U32 R182, R33, 0x10, RZ ;  /* 0x0000001021b67819 */ /* 0x000fe400000006ff */
[----:B------:R-:W-:-:S02]  /*08a0*/  SHF.L.U32 R184, R34, 0x10, RZ ;  /* 0x0000001022b87819 */ /* 0x000fc400000006ff */
[----:B------:R-:W-:Y:S02]  /*08b0*/  SHF.L.U32 R186, R35, 0x10, RZ ;  /* 0x0000001023ba7819 */ /* 0x000fe400000006ff */
[----:B------:R-:W-:-:S04]  /*08c0*/  PRMT R188, R32, 0x7632, R188 ;  /* 0x0000763220bc7816 */ /* 0x000fc800000000bc */
[----:B------:R-:W-:Y:S02]  /*08d0*/  SHF.L.U32 R188, R188, 0x10, RZ ;  /* 0x00000010bcbc7819 */ /* 0x000fe400000006ff */
[----:B------:R-:W-:-:S04]  /*08e0*/  PRMT R190, R33, 0x7632, R190 ;  /* 0x0000763221be7816 */ /* 0x000fc800000000be */
[----:B------:R-:W-:Y:S02]  /*08f0*/  SHF.L.U32 R190, R190, 0x10, RZ ;  /* 0x00000010bebe7819 */ /* 0x000fe400000006ff */
[----:B---3--:R-:W-:Y:S02]  /*0900*/  PRMT R127, R159, 0x7632, R127 ;  /* 0x000076329f7f7816 */ /* 0x008fe4000000007f */
[----:B------:R-:W-:Y:S02]  /*0910*/  SHF.L.U32 R125, R156, 0x10, RZ ;  /* 0x000000109c7d7819 */ /* 0x000fe400000006ff */
[C---:B------:R-:W-:Y:S01]  /*0920*/  PRMT R174, R158.reuse, 0x7632, R174 ;  /* 0x000076329eae7816 */ /* 0x040fe200000000ae */
[----:B------:R-:W-:Y:S01]  /*0930*/  IMAD.U32 R127, R127, 0x10000, RZ ;  /* 0x000100007f7f7824 */ /* 0x000fe200078e00ff */
[----:B------:R-:W-:Y:S02]  /*0940*/  SHF.L.U32 R126, R158, 0x10, RZ ;  /* 0x000000109e7e7819 */ /* 0x000fe400000006ff */
[----:B0-----:R-:W-:-:S02]  /*0950*/  SHF.L.U32 R146, R159, 0x10, RZ ;  /* 0x000000109f927819 */ /* 0x001fc400000006ff */
[C---:B----4-:R-:W-:Y:S02]  /*0960*/  PRMT R172, R128.reuse, 0x7632, R172 ;  /* 0x0000763280ac7816 */ /* 0x050fe400000000ac */
[----:B------:R-:W-:Y:S02]  /*0970*/  SHF.L.U32 R163, R128, 0x10, RZ ;  /* 0x0000001080a37819 */ /* 0x000fe400000006ff */
[C---:B------:R-:W-:Y:S02]  /*0980*/  PRMT R168, R130.reuse, 0x7632, R168 ;  /* 0x0000763282a87816 */ /* 0x040fe400000000a8 */
[----:B------:R-:W-:Y:S02]  /*0990*/  SHF.L.U32 R171, R130, 0x10, RZ ;  /* 0x0000001082ab7819 */ /* 0x000fe400000006ff */
[----:B--2---:R-:W-:Y:S02]  /*09a0*/  FSEL R191, R145, RZ, !P0 ;  /* 0x000000ff91bf7208 */ /* 0x004fe40004000000 */
[----:B------:R-:W-:-:S02]  /*09b0*/  PRMT R175, R129, 0x7632, R175 ;  /* 0x0000763281af7816 */ /* 0x000fc400000000af */
[C---:B------:R-:W-:Y:S02]  /*09c0*/  PRMT R159, R148.reuse, 0x7632, R159 ;  /* 0x00007632949f7816 */ /* 0x040fe4000000009f */
[----:B------:R-:W-:Y:S02]  /*09d0*/  SHF.L.U32 R147, R148, 0x10, RZ ;  /* 0x0000001094937819 */ /* 0x000fe400000006ff */
[C---:B------:R-:W-:Y:S02]  /*09e0*/  PRMT R158, R150.reuse, 0x7632, R158 ;  /* 0x00007632969e7816 */ /* 0x040fe4000000009e */
[----:B------:R-:W-:Y:S02]  /*09f0*/  SHF.L.U32 R177, R150, 0x10, RZ ;  /* 0x0000001096b17819 */ /* 0x000fe400000006ff */
[----:B------:R-:W-:Y:S02]  /*0a00*/  SHF.L.U32 R169, R129, 0x10, RZ ;  /* 0x0000001081a97819 */ /* 0x000fe400000006ff */
[----:B------:R-:W-:-:S02]  /*0a10*/  PRMT R130, R131, 0x7632, R130 ;  /* 0x0000763283827816 */ /* 0x000fc40000000082 */
[----:B------:R-:W-:Y:S02]  /*0a20*/  SHF.L.U32 R173, R131, 0x10, RZ ;  /* 0x0000001083ad7819 */ /* 0x000fe400000006ff */
[C---:B------:R-:W-:Y:S02]  /*0a30*/  PRMT R128, R132.reuse, 0x7632, R128 ;  /* 0x0000763284807816 */ /* 0x040fe40000000080 */
[----:B------:R-:W-:Y:S02]  /*0a40*/  SHF.L.U32 R183, R132, 0x10, RZ ;  /* 0x0000001084b77819 */ /* 0x000fe400000006ff */
        /* <DEDUP_REMOVED lines=9> */
[C---:B------:R-:W-:Y:S01]  /*0ae0*/  FADD.FTZ R145, -R191.reuse, R125 ;  /* 0x0000007dbf917221 */ /* 0x040fe20000010100 */
[----:B------:R-:W-:Y:S01]  /*0af0*/  FADD.FTZ R203, -R191, R127 ;  /* 0x0000007fbfcb7221 */ /* 0x000fe20000010100 */
[----:B------:R-:W-:Y:S01]  /*0b00*/  SHF.L.U32 R170, R157, 0x10, RZ ;  /* 0x000000109daa7819 */ /* 0x000fe200000006ff */
[----:B------:R-:W-:Y:S01]  /*0b10*/  IMAD.U32 R179, R155, 0x10000, RZ ;  /* 0x000100009bb37824 */ /* 0x000fe200078e00ff */
[----:B------:R-:W-:Y:S01]  /*0b20*/  SHF.L.U32 R152, R152, 0x10, RZ ;  /* 0x0000001098987819 */ /* 0x000fe200000006ff */
[----:B------:R-:W-:Y:S01]  /*0b30*/  IMAD.U32 R185, R133, 0x10000, RZ ;  /* 0x0001000085b97824 */ /* 0x000fe200078e00ff */
[----:B-1----:R-:W-:Y:S01]  /*0b40*/  SHF.L.U32 R160, R153, 0x10, RZ ;  /* 0x0000001099a07819 */ /* 0x002fe200000006ff */
[----:B------:R-:W-:Y:S01]  /*0b50*/  IMAD.U32 R129, R129, 0x10000, RZ ;  /* 0x0001000081817824 */ /* 0x000fe200078e00ff */
        /* <DEDUP_REMOVED lines=12> */
[----:B------:R-:W-:Y:S01]  /*0c20*/  SHF.L.U32 R125, R132, 0x10, RZ ;  /* 0x00000010847d7819 */ /* 0x000fe200000006ff */
[C---:B------:R-:W-:Y:S01]  /*0c30*/  IMAD.U32 R161, R149.reuse, 0x10000, RZ ;  /* 0x0001000095a17824 */ /* 0x040fe200078e00ff */
[----:B------:R-:W-:Y:S01]  /*0c40*/  PRMT R156, R149, 0x7632, R156 ;  /* 0x00007632959c7816 */ /* 0x000fe2000000009c */
[----:B------:R-:W-:Y:S01]  /*0c50*/  FADD.FTZ R217, -R191, R179 ;  /* 0x000000b3bfd97221 */ /* 0x000fe20000010100 */
[----:B------:R-:W-:Y:S01]  /*0c60*/  PRMT R157, R151, 0x7632, R157 ;  /* 0x00007632979d7816 */ /* 0x000fe2000000009d */
[----:B------:R-:W-:Y:S01]  /*0c70*/  FADD.FTZ R149, -R191, R170 ;  /* 0x000000aabf957221 */ /* 0x000fe20000010100 */
        /* <DEDUP_REMOVED lines=21> */
[----:B------:R-:W-:Y:S01]  /*0dd0*/  PRMT R126, R120, 0x7632, R126 ;  /* 0x00007632787e7816 */ /* 0x000fe2000000007e */
[----:B------:R-:W-:Y:S01]  /*0de0*/  IMAD.U32 R133, R122, 0x10000, RZ ;  /* 0x000100007a857824 */ /* 0x000fe200078e00ff */
[----:B------:R-:W-:-:S02]  /*0df0*/  SHF.L.U32 R191, R120, 0x10, RZ ;  /* 0x0000001078bf7819 */ /* 0x000fc400000006ff */
[----:B------:R-:W-:Y:S02]  /*0e00*/  PRMT R120, R122, 0x7632, R120 ;  /* 0x000076327a787816 */ /* 0x000fe40000000078 */
[----:B------:R-:W-:Y:S01]  /*0e10*/  PRMT R122, R24, 0x7632, R122 ;  /* 0x00007632187a7816 */ /* 0x000fe2000000007a */
[----:B------:R-:W-:Y:S01]  /*0e20*/  IMAD.U32 R159, R159, 0x10000, RZ ;  /* 0x000100009f9f7824 */ /* 0x000fe200078e00ff */
[----:B------:R-:W-:Y:S02]  /*0e30*/  PRMT R132, R25, 0x7632, R132 ;  /* 0x0000763219847816 */ /* 0x000fe40000000084 */
[----:B------:R-:W-:Y:S01]  /*0e40*/  SHF.L.U32 R122, R122, 0x10, RZ ;  /* 0x000000107a7a7819 */ /* 0x000fe200000006ff */
[----:B------:R-:W-:-:S04]  /*0e50*/  FMUL.FTZ R154, R142, R151 ;  /* 0x000000978e9a7220 */ /* 0x000fc80000410000 */
[----:B------:R-:W-:Y:S01]  /*0e60*/  FMUL.FTZ R151, R122, R159 ;  /* 0x0000009f7a977220 */ /* 0x000fe20000410000 */
[----:B------:R-:W-:Y:S02]  /*0e70*/  SHF.L.U32 R122, R132, 0x10, RZ ;  /* 0x00000010847a7819 */ /* 0x000fe400000006ff */
[----:B------:R-:W-:Y:S01]  /*0e80*/  SHF.L.U32 R132, R156, 0x10, RZ ;  /* 0x000000109c847819 */ /* 0x000fe200000006ff */
[C---:B------:R-:W-:Y:S01]  /*0e90*/  FMUL.FTZ R156, R142.reuse, R153 ;  /* 0x000000998e9c7220 */ /* 0x040fe20000410000 */
[C---:B------:R-:W-:Y:S01]  /*0ea0*/  FMUL.FTZ R3, R142.reuse, R145 ;  /* 0x000000918e037220 */ /* 0x040fe20000410000 */
[----:B------:R-:W-:Y:S01]  /*0eb0*/  SHF.L.U32 R148, R25, 0x10, RZ ;  /* 0x0000001019947819 */ /* 0x000fe200000006ff */
[----:B------:R-:W-:Y:S01]  /*0ec0*/  FMUL.FTZ R145, R142, R149 ;  /* 0x000000958e917220 */ /* 0x000fe20000410000 */
[----:B------:R-:W-:Y:S01]  /*0ed0*/  SHF.L.U32 R146, R24, 0x10, RZ ;  /* 0x0000001018927819 */ /* 0x000fe200000006ff */
[-C--:B------:R-:W-:Y:S01]  /*0ee0*/  FMUL.FTZ R153, R122, R132.reuse ;  /* 0x000000847a997220 */ /* 0x080fe20000410000 */
[----:B------:R-:W-:Y:S01]  /*0ef0*/  FADD.FTZ R107, R107, R132 ;  /* 0x000000846b6b7221 */ /* 0x000fe20000010000 */
[----:B------:R-:W-:Y:S01]  /*0f00*/  FFMA.FTZ R39, R156, R132, R39 ;  /* 0x000000849c277223 */ /* 0x000fe20000010027 */
[----:B------:R-:W-:Y:S01]  /*0f10*/  IMAD.U32 R122, R157, 0x10000, RZ ;  /* 0x000100009d7a7824 */ /* 0x000fe200078e00ff */
[----:B------:R-:W-:Y:S01]  /*0f20*/  SHF.L.U32 R132, R28, 0x10, RZ ;  /* 0x000000101c847819 */ /* 0x000fe200000006ff */
[-C--:B------:R-:W-:Y:S01]  /*0f30*/  FMUL.FTZ R148, R148, R161.reuse ;  /* 0x000000a194947220 */ /* 0x080fe20000410000 */
[----:B------:R-:W-:Y:S01]  /*0f40*/  FADD.FTZ R106, R106, R161 ;  /* 0x000000a16a6a7221 */ /* 0x000fe20000010000 */
[----:B------:R-:W-:Y:S01]  /*0f50*/  FFMA.FTZ R38, R145, R161, R38 ;  /* 0x000000a191267223 */ /* 0x000fe20000010026 */
[----:B------:R-:W-:Y:S01]  /*0f60*/  FADD.FTZ R105, R105, R159 ;  /* 0x0000009f69697221 */ /* 0x000fe20000010000 */
[----:B------:R-:W-:Y:S01]  /*0f70*/  FFMA.FTZ R37, R154, R159, R37 ;  /* 0x0000009f9a257223 */ /* 0x000fe20000010025 */
[----:B------:R-:W-:Y:S01]  /*0f80*/  FMUL.FTZ R157, R142, R205 ;  /* 0x000000cd8e9d7220 */ /* 0x000fe20000410000 */
[----:B------:R-:W-:Y:S01]  /*0f90*/  PRMT R161, R26, 0x7632, R161 ;  /* 0x000076321aa17816 */ /* 0x000fe200000000a1 */
[-C--:B------:R-:W-:Y:S01]  /*0fa0*/  FMUL.FTZ R146, R146, R147.reuse ;  /* 0x0000009392927220 */ /* 0x080fe20000410000 */
[----:B------:R-:W-:Y:S01]  /*0fb0*/  PRMT R159, R27, 0x7632, R159 ;  /* 0x000076321b9f7816 */ /* 0x000fe2000000009f */
[----:B------:R-:W-:Y:S01]  /*0fc0*/  FADD.FTZ R104, R104, R147 ;  /* 0x0000009368687221 */ /* 0x000fe20000010000 */
[----:B------:R-:W-:Y:S01]  /*0fd0*/  FFMA.FTZ R36, R3, R147, R36 ;  /* 0x0000009303247223 */ /* 0x000fe20000010024 */
[----:B------:R-:W-:Y:S01]  /*0fe0*/  FMUL.FTZ R147, R142, R155 ;  /* 0x0000009b8e937220 */ /* 0x000fe20000410000 */
[----:B------:R-:W-:Y:S01]  /*0ff0*/  SHF.L.U32 R162, R29, 0x10, RZ ;  /* 0x000000101da27819 */ /* 0x000fe200000006ff */
[-C--:B------:R-:W-:Y:S01]  /*1000*/  FMUL.FTZ R155, R132, R163.reuse ;  /* 0x000000a3849b7220 */ /* 0x080fe20000410000 */
[----:B------:R-:W-:Y:S01]  /*1010*/  FADD.FTZ R96, R96, R163 ;  /* 0x000000a360607221 */ /* 0x000fe20000010000 */
[----:B------:R-:W-:Y:S01]  /*1020*/  FFMA.FTZ R44, R157, R163, R44 ;  /* 0x000000a39d2c7223 */ /* 0x000fe2000001002c */
[----:B------:R-:W-:Y:S01]  /*1030*/  SHF.L.U32 R161, R161, 0x10, RZ ;  /* 0x00000010a1a17819 */ /* 0x000fe200000006ff */
[----:B------:R-:W-:Y:S01]  /*1040*/  FMUL.FTZ R163, R142, R209 ;  /* 0x000000d18ea37220 */ /* 0x000fe20000410000 */
[----:B------:R-:W-:Y:S01]  /*1050*/  SHF.L.U32 R134, R158, 0x10, RZ ;  /* 0x000000109e867819 */ /* 0x000fe200000006ff */
[C---:B------:R-:W-:Y:S01]  /*1060*/  FMUL.FTZ R158, R142.reuse, R181 ;  /* 0x000000b58e9e7220 */ /* 0x040fe20000410000 */
[----:B------:R-:W-:Y:S01]  /*1070*/  SHF.L.U32 R159, R159, 0x10, RZ ;  /* 0x000000109f9f7819 */ /* 0x000fe200000006ff */
[----:B------:R-:W-:Y:S01]  /*1080*/  FMUL.FTZ R160, R142, R203 ;  /* 0x000000cb8ea07220 */ /* 0x000fe20000410000 */
[----:B------:R-:W-:Y:S01]  /*1090*/  SHF.L.U32 R170, R30, 0x10, RZ ;  /* 0x000000101eaa7819 */ /* 0x000fe200000006ff */
[-C--:B------:R-:W-:Y:S01]  /*10a0*/  FMUL.FTZ R162, R162, R169.reuse ;  /* 0x000000a9a2a27220 */ /* 0x080fe20000410000 */
[----:B------:R-:W-:Y:S01]  /*10b0*/  FADD.FTZ R98, R98, R169 ;  /* 0x000000a962627221 */ /* 0x000fe20000010000 */
[----:B------:R-:W-:Y:S01]  /*10c0*/  FFMA.FTZ R46, R163, R169, R46 ;  /* 0x000000a9a32e7223 */ /* 0x000fe2000001002e */
[-C--:B------:R-:W-:Y:S01]  /*10d0*/  FMUL.FTZ R161, R161, R134.reuse ;  /* 0x00000086a1a17220 */ /* 0x080fe20000410000 */
[----:B------:R-:W-:Y:S01]  /*10e0*/  FADD.FTZ R101, R101, R134 ;  /* 0x0000008665657221 */ /* 0x000fe20000010000 */
[----:B------:R-:W-:Y:S01]  /*10f0*/  FFMA.FTZ R41, R158, R134, R41 ;  /* 0x000000869e297223 */ /* 0x000fe20000010029 */
[-C--:B------:R-:W-:Y:S01]  /*1100*/  FMUL.FTZ R159, R159, R122.reuse ;  /* 0x0000007a9f9f7220 */ /* 0x080fe20000410000 */
[--C-:B------:R-:W-:Y:S01]  /*1110*/  FADD.FTZ R103, R103, R122.reuse ;  /* 0x0000007a67677221 */ /* 0x100fe20000010000 */
[----:B------:R-:W-:Y:S01]  /*1120*/  FFMA.FTZ R43, R160, R122, R43 ;  /* 0x0000007aa02b7223 */ /* 0x000fe2000001002b */
[----:B------:R-:W-:Y:S01]  /*1130*/  FMUL.FTZ R169, R142, R213 ;  /* 0x000000d58ea97220 */ /* 0x000fe20000410000 */
[----:B------:R-:W-:-:S02]  /*1140*/  PRMT R122, R28, 0x7632, R122 ;  /* 0x000076321c7a7816 */ /* 0x000fc4000000007a */
[----:B------:R-:W-:Y:S01]  /*1150*/  SHF.L.U32 R134, R31, 0x10, RZ ;  /* 0x000000101f867819 */ /* 0x000fe200000006ff */
[-C--:B------:R-:W-:Y:S01]  /*1160*/  FMUL.FTZ R170, R170, R171.reuse ;  /* 0x000000abaaaa7220 */ /* 0x080fe20000410000 */
[----:B------:R-:W-:Y:S01]  /*1170*/  FADD.FTZ R92, R92, R171 ;  /* 0x000000ab5c5c7221 */ /* 0x000fe20000010000 */
[----:B------:R-:W-:Y:S01]  /*1180*/  FFMA.FTZ R48, R169, R171, R48 ;  /* 0x000000aba9307223 */ /* 0x000fe20000010030 */
[----:B------:R-:W-:Y:S01]  /*1190*/  SHF.L.U32 R122, R122, 0x10, RZ ;  /* 0x000000107a7a7819 */ /* 0x000fe200000006ff */
[----:B------:R-:W-:Y:S01]  /*11a0*/  FMUL.FTZ R171, R142, R217 ;  /* 0x000000d98eab7220 */ /* 0x000fe20000410000 */
[----:B------:R-:W-:Y:S02]  /*11b0*/  IMAD.U32 R132, R172, 0x10000, RZ ;  /* 0x00010000ac847824 */ /* 0x000fe400078e00ff */
[----:B------:R-:W-:Y:S01]  /*11c0*/  FMUL.FTZ R172, R134, R173 ;  /* 0x000000ad86ac7220 */ /* 0x000fe20000410000 */
[----:B------:R-:W-:Y:S01]  /*11d0*/  FMUL.FTZ R174, R142, R207 ;  /* 0x000000cf8eae7220 */ /* 0x000fe20000410000 */
[----:B------:R-:W-:Y:S01]  /*11e0*/  PRMT R134, R29, 0x7632, R134 ;  /* 0x000076321d867816 */ /* 0x000fe20000000086 */
[----:B------:R-:W-:Y:S01]  /*11f0*/  FADD.FTZ R94, R94, R173 ;  /* 0x000000ad5e5e7221 */ /* 0x000fe20000010000 */
[----:B------:R-:W-:Y:S01]  /*1200*/  FFMA.FTZ R50, R171, R173, R50 ;  /* 0x000000adab327223 */ /* 0x000fe20000010032 */
[-C--:B------:R-:W-:Y:S01]  /*1210*/  FMUL.FTZ R173, R122, R132.reuse ;  /* 0x000000847aad7220 */ /* 0x080fe20000410000 */
[----:B------:R-:W-:Y:S01]  /*1220*/  FADD.FTZ R97, R97, R132 ;  /* 0x0000008461617221 */ /* 0x000fe20000010000 */
[----:B------:R-:W-:Y:S01]  /*1230*/  FFMA.FTZ R45, R174, R132, R45 ;  /* 0x00000084ae2d7223 */ /* 0x000fe2000001002d */
[----:B------:R-:W-:-:S02]  /*1240*/  SHF.L.U32 R122, R134, 0x10, RZ ;  /* 0x00000010867a7819 */ /* 0x000fc400000006ff */
[----:B------:R-:W-:Y:S02]  /*1250*/  SHF.L.U32 R132, R175, 0x10, RZ ;  /* 0x00000010af847819 */ /* 0x000fe400000006ff */
[----:B------:R-:W-:Y:S01]  /*1260*/  PRMT R134, R31, 0x7632, R134 ;  /* 0x000076321f867816 */ /* 0x000fe20000000086 */
[----:B------:R-:W-:Y:S02]  /*1270*/  IMAD.U32 R130, R130, 0x10000, RZ ;  /* 0x0001000082827824 */ /* 0x000fe400078e00ff */
[----:B------:R-:W-:Y:S01]  /*1280*/  FMUL.FTZ R175, R122, R132 ;  /* 0x000000847aaf7220 */ /* 0x000fe20000410000 */
[----:B------:R-:W-:Y:S01]  /*1290*/  SHF.L.U32 R122, R134, 0x10, RZ ;  /* 0x00000010867a7819 */ /* 0x000fe200000006ff */
[C---:B------:R-:W-:Y:S01]  /*12a0*/  FMUL.FTZ R176, R142.reuse, R211 ;  /* 0x000000d38eb07220 */ /* 0x040fe20000410000 */
[----:B------:R-:W-:Y:S01]  /*12b0*/  SHF.L.U32 R152, R27, 0x10, RZ ;  /* 0x000000101b987819 */ /* 0x000fe200000006ff */
[C---:B------:R-:W-:Y:S01]  /*12c0*/  FMUL.FTZ R180, R142.reuse, R179 ;  /* 0x000000b38eb47220 */ /* 0x040fe20000410000 */
[----:B------:R-:W-:Y:S01]  /*12d0*/  FMUL.FTZ R149, R142, R193 ;  /* 0x000000c18e957220 */ /* 0x000fe20000410000 */
[----:B------:R-:W-:Y:S01]  /*12e0*/  FMUL.FTZ R179, R122, R130 ;  /* 0x000000827ab37220 */ /* 0x000fe20000410000 */
[----:B------:R-:W-:Y:S01]  /*12f0*/  FADD.FTZ R122, RZ, R146 ;  /* 0x00000092ff7a7221 */ /* 0x000fe20000010000 */
[----:B------:R-:W-:Y:S01]  /*1300*/  FFMA.FTZ R193, R3, R146, RZ ;  /* 0x0000009203c17223 */ /* 0x000fe200000100ff */
[----:B------:R-:W-:Y:S01]  /*1310*/  FADD.FTZ R99, R99, R132 ;  /* 0x0000008463637221 */ /* 0x000fe20000010000 */
[----:B------:R-:W-:Y:S01]  /*1320*/  FFMA.FTZ R47, R176, R132, R47 ;  /* 0x00000084b02f7223 */ /* 0x000fe2000001002f */
[-C--:B------:R-:W-:Y:S01]  /*1330*/  FMUL.FTZ R152, R152, R201.reuse ;  /* 0x000000c998987220 */ /* 0x080fe20000410000 */
        /* <DEDUP_REMOVED lines=8> */
[----:B------:R-:W-:Y:S01]  /*13c0*/  FFMA.FTZ R51, R180, R130, R51 ;  /* 0x00000082b4337223 */ /* 0x000fe20000010033 */
[-C--:B------:R-:W-:Y:S01]  /*13d0*/  FMUL.FTZ R181, R132, R191.reuse ;  /* 0x000000bf84b57220 */ /* 0x080fe20000410000 */
[----:B------:R-:W-:Y:S01]  /*13e0*/  FADD.FTZ R88, R88, R191 ;  /* 0x000000bf58587221 */ /* 0x000fe20000010000 */
[----:B------:R-:W-:Y:S01]  /*13f0*/  FFMA.FTZ R52, R183, R191, R52 ;  /* 0x000000bfb7347223 */ /* 0x000fe20000010034 */
[----:B------:R-:W-:Y:S01]  /*1400*/  FADD.FTZ R130, R201, R148 ;  /* 0x00000094c9827221 */ /* 0x000fe20000010000 */
[----:B------:R-:W-:Y:S01]  /*1410*/  FFMA.FTZ R191, R145, R148, R122 ;  /* 0x0000009491bf7223 */ /* 0x000fe2000001007a */
[----:B------:R-:W-:-:S02]  /*1420*/  FMUL.FTZ R150, R150, R177 ;  /* 0x000000b196967220 */ /* 0x000fc40000410000 */
[----:B------:R-:W-:Y:S01]  /*1430*/  FADD.FTZ R193, R130, R153 ;  /* 0x0000009982c17221 */ /* 0x000fe20000010000 */
[----:B------:R-:W-:Y:S01]  /*1440*/  FFMA.FTZ R122, R156, R153, R191 ;  /* 0x000000999c7a7223 */ /* 0x000fe200000100bf */
[----:B------:R-:W-:Y:S01]  /*1450*/  SHF.L.U32 R135, R121, 0x10, RZ ;  /* 0x0000001079877819 */ /* 0x000fe200000006ff */
[----:B------:R-:W-:Y:S01]  /*1460*/  FMUL.FTZ R185, R142, R185 ;  /* 0x000000b98eb97220 */ /* 0x000fe20000410000 */
[----:B------:R-:W-:Y:S01]  /*1470*/  FADD.FTZ R130, R193, R150 ;  /* 0x00000096c1827221 */ /* 0x000fe20000010000 */
[----:B------:R-:W-:Y:S02]  /*1480*/  FFMA.FTZ R191, R147, R150, R122 ;  /* 0x0000009693bf7223 */ /* 0x000fe4000001007a */
[-C--:B------:R-:W-:Y:S01]  /*1490*/  FMUL.FTZ R182, R182, R135.reuse ;  /* 0x00000087b6b67220 */ /* 0x080fe20000410000 */
[----:B------:R-:W-:Y:S01]  /*14a0*/  FADD.FTZ R90, R90, R135 ;  /* 0x000000875a5a7221 */ /* 0x000fe20000010000 */
[----:B------:R-:W-:Y:S01]  /*14b0*/  FFMA.FTZ R54, R185, R135, R54 ;  /* 0x00000087b9367223 */ /* 0x000fe20000010036 */
[----:B------:R-:W-:Y:S01]  /*14c0*/  FADD.FTZ R135, R130, R161 ;  /* 0x000000a182877221 */ /* 0x000fe20000010000 */
[----:B------:R-:W-:-:S03]  /*14d0*/  FFMA.FTZ R122, R158, R161, R191 ;  /* 0x000000a19e7a7223 */ /* 0x000fc600000100bf */
[----:B------:R-:W-:Y:S01]  /*14e0*/  FADD.FTZ R130, R135, R152 ;  /* 0x0000009887827221 */ /* 0x000fe20000010000 */
[----:B------:R-:W-:Y:S01]  /*14f0*/  FFMA.FTZ R135, R149, R152, R122 ;  /* 0x0000009895877223 */ /* 0x000fe2000001007a */
[----:B------:R-:W-:Y:S01]  /*1500*/  PRMT R128, R121, 0x7632, R128 ;  /* 0x0000763279807816 */ /* 0x000fe20000000080 */
[----:B------:R-:W-:Y:S01]  /*1510*/  FMUL.FTZ R187, R142, R187 ;  /* 0x000000bb8ebb7220 */ /* 0x000fe20000410000 */
[----:B------:R-:W-:Y:S01]  /*1520*/  FADD.FTZ R122, R130, R159 ;  /* 0x0000009f827a7221 */ /* 0x000fe20000010000 */
[C---:B------:R-:W-:Y:S01]  /*1530*/  PRMT R121, R123.reuse, 0x7632, R121 ;  /* 0x000076327b797816 */ /* 0x040fe20000000079 */
[----:B------:R-:W-:Y:S01]  /*1540*/  FFMA.FTZ R130, R160, R159, R135 ;  /* 0x0000009fa0827223 */ /* 0x000fe20000010087 */
[----:B------:R-:W-:Y:S01]  /*1550*/  SHF.L.U32 R123, R123, 0x10, RZ ;  /* 0x000000107b7b7819 */ /* 0x000fe200000006ff */
[----:B------:R-:W-:Y:S01]  /*1560*/  FMUL.FTZ R189, R142, R189 ;  /* 0x000000bd8ebd7220 */ /* 0x000fe20000410000 */
[-C--:B------:R-:W-:Y:S01]  /*1570*/  FMUL.FTZ R184, R184, R133.reuse ;  /* 0x00000085b8b87220 */ /* 0x080fe20000410000 */
[----:B------:R-:W-:Y:S01]  /*1580*/  FADD.FTZ R84, R84, R133 ;  /* 0x0000008554547221 */ /* 0x000fe20000010000 */
[----:B------:R-:W-:Y:S01]  /*1590*/  FFMA.FTZ R56, R187, R133, R56 ;  /* 0x00000085bb387223 */ /* 0x000fe20000010038 */
[----:B------:R-:W-:Y:S01]  /*15a0*/  FADD.FTZ R122, R122, R155 ;  /* 0x0000009b7a7a7221 */ /* 0x000fe20000010000 */
[----:B------:R-:W-:Y:S01]  /*15b0*/  FFMA.FTZ R133, R157, R155, R130 ;  /* 0x0000009b9d857223 */ /* 0x000fe20000010082 */
[-C--:B------:R-:W-:Y:S01]  /*15c0*/  FMUL.FTZ R186, R186, R123.reuse ;  /* 0x0000007bbaba7220 */ /* 0x080fe20000410000 */
[----:B------:R-:W-:Y:S01]  /*15d0*/  FADD.FTZ R86, R86, R123 ;  /* 0x0000007b56567221 */ /* 0x000fe20000010000 */
[----:B------:R-:W-:Y:S01]  /*15e0*/  FFMA.FTZ R58, R189, R123, R58 ;  /* 0x0000007bbd3a7223 */ /* 0x000fe2000001003a */
[----:B------:R-:W-:Y:S01]  /*15f0*/  FADD.FTZ R123, R122, R173 ;  /* 0x000000ad7a7b7221 */ /* 0x000fe20000010000 */
[----:B------:R-:W-:Y:S01]  /*1600*/  FFMA.FTZ R122, R174, R173, R133 ;  /* 0x000000adae7a7223 */ /* 0x000fe20000010085 */
[--C-:B------:R-:W-:Y:S01]  /*1610*/  FADD.FTZ R100, R100, R177.reuse ;  /* 0x000000b164647221 */ /* 0x100fe20000010000 */
[----:B------:R-:W-:Y:S01]  /*1620*/  FFMA.FTZ R40, R147, R177, R40 ;  /* 0x000000b193287223 */ /* 0x000fe20000010028 */
[----:B------:R-:W-:Y:S01]  /*1630*/  PRMT R177, R30, 0x7632, R177 ;  /* 0x000076321eb17816 */ /* 0x000fe200000000b1 */
[----:B------:R-:W-:Y:S01]  /*1640*/  FADD.FTZ R130, R123, R162 ;  /* 0x000000a27b827221 */ /* 0x000fe20000010000 */
[----:B------:R-:W-:Y:S01]  /*1650*/  FFMA.FTZ R123, R163, R162, R122 ;  /* 0x000000a2a37b7223 */ /* 0x000fe2000001007a */
[----:B------:R-:W-:-:S02]  /*1660*/  SHF.L.U32 R168, R168, 0x10, RZ ;  /* 0x00000010a8a87819 */ /* 0x000fc400000006ff */
[----:B------:R-:W-:Y:S01]  /*1670*/  SHF.L.U32 R177, R177, 0x10, RZ ;  /* 0x00000010b1b17819 */ /* 0x000fe200000006ff */
[----:B------:R-:W-:Y:S01]  /*1680*/  FADD.FTZ R133, R130, R175 ;  /* 0x000000af82857221 */ /* 0x000fe20000010000 */
[----:B------:R-:W-:Y:S01]  /*1690*/  FFMA.FTZ R122, R176, R175, R123 ;  /* 0x000000afb07a7223 */ /* 0x000fe2000001007b */
[----:B------:R-:W-:Y:S02]  /*16a0*/  IMAD.U32 R132, R126, 0x10000, RZ ;  /* 0x000100007e847824 */ /* 0x000fe400078e00ff */
[C---:B------:R-:W-:Y:S01]  /*16b0*/  FMUL.FTZ R178, R142.reuse, R215 ;  /* 0x000000d78eb27220 */ /* 0x040fe20000410000 */
[----:B------:R-:W-:Y:S01]  /*16c0*/  FMUL.FTZ R177, R177, R168 ;  /* 0x000000a8b1b17220 */ /* 0x000fe20000410000 */
[----:B------:R-:W-:Y:S01]  /*16d0*/  FADD.FTZ R126, R133, R170 ;  /* 0x000000aa857e7221 */ /* 0x000fe20000010000 */
[----:B------:R-:W-:Y:S01]  /*16e0*/  FFMA.FTZ R123, R169, R170, R122 ;  /* 0x000000aaa97b7223 */ /* 0x000fe2000001007a */
[----:B------:R-:W-:Y:S02]  /*16f0*/  FMUL.FTZ R192, R142, R131 ;  /* 0x000000838ec07220 */ /* 0x000fe40000410000 */
[----:B------:R-:W-:Y:S01]  /*1700*/  FADD.FTZ R131, R126, R177 ;  /* 0x000000b17e837221 */ /* 0x000fe20000010000 */
[----:B------:R-:W-:-:S03]  /*1710*/  FFMA.FTZ R122, R178, R177, R123 ;  /* 0x000000b1b27a7223 */ /* 0x000fc6000001007b */
[----:B------:R-:W-:Y:S01]  /*1720*/  FADD.FTZ R126, R131, R172 ;  /* 0x000000ac837e7221 */ /* 0x000fe20000010000 */
[----:B------:R-:W-:-:S03]  /*1730*/  FFMA.FTZ R123, R171, R172, R122 ;  /* 0x000000acab7b7223 */ /* 0x000fc6000001007a */
        /* <DEDUP_REMOVED lines=13> */
[----:B------:R-:W-:-:S02]  /*1810*/  SHF.L.U32 R191, R191, 0x10, RZ ;  /* 0x00000010bfbf7819 */ /* 0x000fc400000006ff */
[----:B------:R-:W-:Y:S01]  /*1820*/  SHF.L.U32 R126, R120, 0x10, RZ ;  /* 0x00000010787e7819 */ /* 0x000fe200000006ff */
        /* <DEDUP_REMOVED lines=10> */
[----:B------:R-:W-:-:S02]  /*18d0*/  IMAD.U32 R128, R121, 0x10000, RZ ;  /* 0x0001000079807824 */ /* 0x000fc400078e00ff */
        /* <DEDUP_REMOVED lines=17> */
.L_x_893:
[----:B-----5:R-:W-:Y:S01]  /*19f0*/  ISETP.GE.AND P2, PT, R124, 0x1, PT ;  /* 0x000000017c00780c */ /* 0x020fe20003f46270 */
[----:B------:R-:W-:Y:S01]  /*1a00*/  HFMA2 R125, -RZ, RZ, 0, 0 ;  /* 0x00000000ff7d7431 */ /* 0x000fe200000001ff */
[----:B------:R-:W-:Y:S02]  /*1a10*/  MOV R144, UR7 ;  /* 0x0000000700907c02 */ /* 0x000fe40008000f00 */
[----:B------:R-:W-:-:S04]  /*1a20*/  ISETP.NE.U32.AND P0, PT, RZ, UR6, PT ;  /* 0x00000006ff007c0c */ /* 0x000fc8000bf05070 */
[----:B------:R-:W-:-:S05]  /*1a30*/  ISETP.NE.AND.EX P0, PT, R144, RZ, PT, P0 ;  /* 0x000000ff9000720c */ /* 0x000fca0003f05300 */
        /* <DEDUP_REMOVED lines=14> */
[----:B------:R0:W5:Y:S01]  /*1b20*/  @!P0 LDG.E.64 R136, desc[UR12][R120.64] ;  /* 0x0000000c78888981 */ /* 0x000162000c1e1b00 */
[----:B------:R-:W-:Y:S01]  /*1b30*/  CS2R R122, SRZ ;  /* 0x00000000007a7805 */ /* 0x000fe2000001ff00 */
[----:B------:R-:W-:Y:S06]  /*1b40*/  @!P0 BRA `(.L_x_894) ;  /* 0x0000000000588947 */ /* 0x000fec0003800000 */
[----:B------:R-:W1:Y:S01]  /*1b50*/  LDC.64 R4, c[0x0][0x438] ;  /* 0x00010e00ff047b82 */ /* 0x000e620000000a00 */
[----:B------:R-:W-:Y:S01]  /*1b60*/  IMAD R8, R143, UR15, RZ ;  /* 0x0000000f8f087c24 */ /* 0x000fe2000f8e02ff */
[C---:B-----5:R-:W-:Y:S01]  /*1b70*/  IADD3 R137, PT, PT, R125.reuse, 0x200, RZ ;  /* 0x000002007d897810 */ /* 0x060fe20007ffe0ff */
[----:B------:R-:W-:-:S03]  /*1b80*/  VIADD R139, R125, 0x100 ;  /* 0x000001007d8b7836 */ /* 0x000fc60000000000 */
[----:B------:R-:W-:Y:S02]  /*1b90*/  SHF.R.S32.HI R9, RZ, 0x1f, R8 ;  /* 0x0000001fff097819 */ /* 0x000fe40000011408 */
[----:B------:R-:W2:Y:S02]  /*1ba0*/  LDC.64 R6, c[0x0][0x3b0] ;  /* 0x0000ec00ff067b82 */ /* 0x000ea40000000a00 */
[----:B------:R-:W-:-:S04]  /*1bb0*/  LEA.HI R9, R9, R8, RZ, 0x3 ;  /* 0x0000000809097211 */ /* 0x000fc800078f18ff */
[----:B------:R-:W-:-:S04]  /*1bc0*/  LEA.HI.SX32 R13, R9, R168, 0x1d ;  /* 0x000000a8090d7211 */ /* 0x000fc800078feaff */
[C---:B------:R-:W-:Y:S02]  /*1bd0*/  IADD3 R9, PT, PT, R13.reuse, 0x100, RZ ;  /* 0x000001000d097810 */ /* 0x040fe40007ffe0ff */
[C---:B------:R-:W-:Y:S01]  /*1be0*/  IADD3 R11, PT, PT, R13.reuse, 0x200, RZ ;  /* 0x000002000d0b7810 */ /* 0x040fe20007ffe0ff */
[----:B-1----:R-:W-:-:S04]  /*1bf0*/  IMAD.WIDE.U32 R12, R13, 0x10, R4 ;  /* 0x000000100d0c7825 */ /* 0x002fc800078e0004 */
[----:B------:R-:W-:Y:S02]  /*1c00*/  IMAD.WIDE.U32 R8, R9, 0x10, R4 ;  /* 0x0000001009087825 */ /* 0x000fe400078e0004 */
[----:B------:R-:W5:Y:S02]  /*1c10*/  LDG.E.128 R12, desc[UR12][R12.64] ;  /* 0x0000000c0c0c7981 */ /* 0x000f64000c1e1d00 */
[----:B--2---:R-:W-:-:S04]  /*1c20*/  IMAD.WIDE.U32 R140, R125, 0x8, R6 ;  /* 0x000000087d8c7825 */ /* 0x004fc800078e0006 */
        /* <DEDUP_REMOVED lines=8> */
.L_x_894:
[----:B0-----:R-:W0:Y:S01]  /*1cb0*/  SHFL.DOWN PT, R121, R122, 0x10, 0x1f ;  /* 0x0a001f007a797f89 */ /* 0x001e2200000e0000 */
[----:B------:R-:W1:Y:S01]  /*1cc0*/  LDC R200, c[0x0][0x388] ;  /* 0x0000e200ffc87b82 */ /* 0x000e620000000800 */
[----:B------:R-:W-:Y:S01]  /*1cd0*/  @P2 IADD3 R131, PT, PT, R124, -0x1, RZ ;  /* 0xffffffff7c832810 */ /* 0x000fe20007ffe0ff */
[----:B------:R-:W-:Y:S01]  /*1ce0*/  BSSY.RECONVERGENT B0, `(.L_x_895) ;  /* 0x0000026000007945 */ /* 0x000fe20003800200 */
[----:B------:R-:W2:Y:S01]  /*1cf0*/  SHFL.DOWN PT, R120, R123, 0x10, 0x1f ;  /* 0x0a001f007b787f89 */ /* 0x000ea200000e0000 */
[----:B------:R-:W-:Y:S01]  /*1d00*/  MOV R201, RZ ;  /* 0x000000ff00c97202 */ /* 0x000fe20000000f00 */
[----:B------:R-:W3:Y:S01]  /*1d10*/  S2R R168, SR_TID.X ;  /* 0x0000000000a87919 */ /* 0x000ee20000002100 */
[----:B0-----:R-:W-:Y:S01]  /*1d20*/  FADD.FTZ R121, R121, R122 ;  /* 0x0000007a79797221 */ /* 0x001fe20000010000 */
[----:B-1----:R-:W-:Y:S02]  /*1d30*/  @P2 IMAD R131, R131, R200, RZ ;  /* 0x000000c883832224 */ /* 0x002fe400078e02ff */
[----:B--2---:R-:W-:-:S02]  /*1d40*/  FADD.FTZ R120, R120, R123 ;  /* 0x0000007b78787221 */ /* 0x004fc40000010000 */
[----:B------:R-:W0:Y:S01]  /*1d50*/  SHFL.DOWN PT, R126, R121, 0x8, 0x1f ;  /* 0x09001f00797e7f89 */ /* 0x000e2200000e0000 */
[----:B------:R-:W-:-:S03]  /*1d60*/  @P2 SHF.R.S32.HI R124, RZ, 0x1f, R131 ;  /* 0x0000001fff7c2819 */ /* 0x000fc60000011483 */
[----:B------:R-:W1:Y:S01]  /*1d70*/  SHFL.DOWN PT, R125, R120, 0x8, 0x1f ;  /* 0x09001f00787d7f89 */ /* 0x000e6200000e0000 */
[----:B------:R-:W-:Y:S02]  /*1d80*/  @P2 LEA.HI R131, R124, R131, RZ, 0x3 ;  /* 0x000000837c832211 */ /* 0x000fe400078f18ff */
[----:B---3--:R-:W-:Y:S02]  /*1d90*/  LOP3.LUT P0, RZ, R168, 0x1f, RZ, 0xc0, !PT ;  /* 0x0000001fa8ff7812 */ /* 0x008fe4000780c0ff */
[----:B------:R-:W-:Y:S01]  /*1da0*/  @P2 LEA.HI.SX32 R201, R131, R168, 0x1d ;  /* 0x000000a883c92211 */ /* 0x000fe200078feaff */
[----:B0-----:R-:W-:Y:S01]  /*1db0*/  FADD.FTZ R126, R121, R126 ;  /* 0x0000007e797e7221 */ /* 0x001fe20000010000 */
[----:B-1----:R-:W-:-:S04]  /*1dc0*/  FADD.FTZ R125, R120, R125 ;  /* 0x0000007d787d7221 */ /* 0x002fc80000010000 */
[----:B------:R-:W0:Y:S01]  /*1dd0*/  SHFL.DOWN PT, R127, R126, 0x4, 0x1f ;  /* 0x08801f007e7f7f89 */ /* 0x000e2200000e0000 */
[----:B------:R-:W1:Y:S03]  /*1de0*/  @P2 LDC.64 R120, c[0x0][0x390] ;  /* 0x0000e400ff782b82 */ /* 0x000e660000000a00 */
[----:B------:R-:W2:Y:S01]  /*1df0*/  SHFL.DOWN PT, R128, R125, 0x4, 0x1f ;  /* 0x08801f007d807f89 */ /* 0x000ea200000e0000 */
[----:B0-----:R-:W-:Y:S01]  /*1e00*/  FADD.FTZ R127, R126, R127 ;  /* 0x0000007f7e7f7221 */ /* 0x001fe20000010000 */
[----:B--2---:R-:W-:-:S04]  /*1e10*/  FADD.FTZ R128, R125, R128 ;  /* 0x000000807d807221 */ /* 0x004fc80000010000 */
[----:B------:R-:W0:Y:S01]  /*1e20*/  SHFL.DOWN PT, R122, R127, 0x2, 0x1f ;  /* 0x08401f007f7a7f89 */ /* 0x000e2200000e0000 */
[----:B-1----:R-:W-:-:S03]  /*1e30*/  @P2 IMAD.WIDE.U32 R124, R201, 0x10, R120 ;  /* 0x00000010c97c2825 */ /* 0x002fc600078e0078 */
        /* <DEDUP_REMOVED lines=16> */
.L_x_896:
[----:B------:R-:W-:Y:S05]  /*1f40*/  BSYNC.RECONVERGENT B0 ;  /* 0x0000000000007941 */ /* 0x000fea0003800200 */
.L_x_895:
[----:B------:R-:W1:Y:S08]  /*1f50*/  S2UR UR5, SR_CgaCtaId ;  /* 0x00000000000579c3 */ /* 0x000e700000008800 */
[----:B------:R-:W-:Y:S06]  /*1f60*/  BAR.SYNC.DEFER_BLOCKING 0x0 ;  /* 0x0000000000007b1d */ /* 0x000fec0000010000 */
[----:B------:R-:W-:-:S02]  /*1f70*/  UMOV UR4, 0x400 ;  /* 0x0000040000047882 */ /* 0x000fc40000000000 */
[----:B-1----:R-:W-:Y:S01]  /*1f80*/  ULEA UR4, UR5, UR4, 0x18 ;  /* 0x0000000405047291 */ /* 0x002fe2000f8ec0ff */
[----:B------:R1:W5:Y:S01]  /*1f90*/  @P2 LDG.E.128 R108, desc[UR12][R124.64] ;  /* 0x0000000c7c6c2981 */ /* 0x000362000c1e1d00 */
[----:B------:R-:W-:Y:S01]  /*1fa0*/  ISETP.NE.U32.AND P0, PT, RZ, UR6, PT ;  /* 0x00000006ff007c0c */ /* 0x000fe2000bf05070 */
[----:B------:R-:W-:Y:S01]  /*1fb0*/  IMAD R200, R143, R200, RZ ;  /* 0x000000c88fc87224 */ /* 0x000fe200078e02ff */
[----:B------:R-:W-:Y:S01]  /*1fc0*/  UIADD3 UR5, UPT, UPT, UR4, 0x6040, URZ ;  /* 0x0000604004057890 */ /* 0x000fe2000fffe0ff */
[----:B------:R-:W-:Y:S01]  /*1fd0*/  ISETP.NE.AND P3, PT, RZ, UR11, PT ;  /* 0x0000000bff007c0c */ /* 0x000fe2000bf65270 */
[----:B------:R-:W-:Y:S01]  /*1fe0*/  @!UP1 UIADD3 UR5, UPT, UPT, UR4, 0x6000, URZ ;  /* 0x0000600004059890 */ /* 0x000fe2000fffe0ff */
[----:B------:R-:W-:Y:S01]  /*1ff0*/  ISETP.NE.AND.EX P0, PT, R144, RZ, PT, P0 ;  /* 0x000000ff9000720c */ /* 0x000fe20003f05300 */
[----:B------:R-:W-:Y:S02]  /*2000*/  UIADD3 UR10, UPT, UPT, UR4, 0x6050, URZ ;  /* 0x00006050040a7890 */ /* 0x000fe4000fffe0ff */
[----:B------:R-:W-:-:S05]  /*2010*/  @!UP1 UIADD3 UR10, UPT, UPT, UR4, 0x6010, URZ ;  /* 0x00006010040a9890 */ /* 0x000fca000fffe0ff */
        /* <DEDUP_REMOVED lines=9> */
[----:B------:R-:W-:Y:S01]  /*20b0*/  FADD.FTZ R120, RZ, R121 ;  /* 0x00000079ff787221 */ /* 0x000fe20000010000 */
[----:B------:R-:W-:Y:S02]  /*20c0*/  SHF.R.S32.HI R121, RZ, 0x1f, R200 ;  /* 0x0000001fff797819 */ /* 0x000fe400000114c8 */
[----:B------:R-:W-:Y:S01]  /*20d0*/  FADD.FTZ R203, R122, R203 ;  /* 0x000000cb7acb7221 */ /* 0x000fe20000010000 */
[----:B------:R-:W-:Y:S01]  /*20e0*/  FADD.FTZ R120, R123, R120 ;  /* 0x000000787b787221 */ /* 0x000fe20000010000 */
[----:B------:R-:W-:-:S02]  /*20f0*/  LEA.HI R121, R121, R200, RZ, 0x3 ;  /* 0x000000c879797211 */ /* 0x000fc400078f18ff */
[----:B-1----:R-:W-:Y:S01]  /*2100*/  FADD.FTZ R203, R203, R124 ;  /* 0x0000007ccbcb7221 */ /* 0x002fe20000010000 */
[----:B------:R-:W-:Y:S01]  /*2110*/  FADD.FTZ R120, R120, R125 ;  /* 0x0000007d78787221 */ /* 0x000fe20000010000 */
[----:B------:R-:W-:Y:S02]  /*2120*/  LEA.HI.SX32 R124, R121, R168, 0x1d ;  /* 0x000000a8797c7211 */ /* 0x000fe400078feaff */
        /* <DEDUP_REMOVED lines=36> */
.L_x_899:
        /* <DEDUP_REMOVED lines=19> */
.L_x_900:
        /* <DEDUP_REMOVED lines=17> */
.L_x_901:
        /* <DEDUP_REMOVED lines=19> */
.L_x_902:
        /* <DEDUP_REMOVED lines=17> */
.L_x_903:
        /* <DEDUP_REMOVED lines=19> */
.L_x_904:
        /* <DEDUP_REMOVED lines=17> */
.L_x_905:
[----:B------:R-:W-:Y:S05]  /*2a30*/  @!P2 BRA `(.L_x_906) ;  /* 0x0000001c0078a947 */ /* 0x000fea0003800000 */
[----:B------:R-:W-:Y:S01]  /*2a40*/  FFMA.FTZ R120, R160, R125, R126 ;  /* 0x0000007da0787223 */ /* 0x000fe2000001007e */
[----:B-----5:R-:W-:Y:S01]  /*2a50*/  ISETP.GE.U32.AND P0, PT, R140, RZ, PT ;  /* 0x000000ff8c00720c */ /* 0x020fe20003f06070 */
[----:B------:R-:W-:Y:S01]  /*2a60*/  HFMA2 R123, -RZ, RZ, 0, 0 ;  /* 0x00000000ff7b7431 */ /* 0x000fe200000001ff */
        /* <DEDUP_REMOVED lines=17> */
.L_x_898:
        /* <DEDUP_REMOVED lines=13> */
[----:B------:R-:W-:Y:S02]  /*2c50*/  HFMA2 R118, -RZ, RZ, 0, 0 ;  /* 0x00000000ff767431 */ /* 0x000fe400000001ff */
[----:B------:R-:W-:Y:S02]  /*2c60*/  IMAD.MOV.U32 R117, RZ, RZ, RZ ;  /* 0x000000ffff757224 */ /* 0x000fe400078e00ff */
        /* <DEDUP_REMOVED lines=8> */
.L_x_907:
[----:B------:R-:W-:Y:S01]  /*2cf0*/  F2FP.BF16.F32.PACK_AB R116, RZ, R120 ;  /* 0x00000078ff74723e */ /* 0x000fe200000010ff */
[----:B------:R-:W-:Y:S01]  /*2d00*/  FFMA.FTZ R130, R156, R125, R126 ;  /* 0x0000007d9c827223 */ /* 0x000fe2000001007e */
[----:B------:R-:W-:Y:S01]  /*2d10*/  FMUL.FTZ R121, R142, R121 ;  /* 0x000000798e797220 */ /* 0x000fe20000410000 */
[----:B------:R-:W-:Y:S01]  /*2d20*/  FSEL R122, R119, RZ, P0 ;  /* 0x000000ff777a7208 */ /* 0x000fe20000000000 */
[----:B------:R-:W-:Y:S06]  /*2d30*/  @!P2 BRA `(.L_x_908) ;  /* 0x000000000034a947 */ /* 0x000fec0003800000 */
[----:B-----5:R-:W-:Y:S01]  /*2d40*/  LOP3.LUT P1, RZ, R140, 0xff00, RZ, 0xc0, !PT ;  /* 0x0000ff008cff7812 */ /* 0x020fe2000782c0ff */
        /* <DEDUP_REMOVED lines=12> */
.L_x_908:
        /* <DEDUP_REMOVED lines=16> */
.L_x_909:
        /* <DEDUP_REMOVED lines=23> */
.L_x_910:
        /* <DEDUP_REMOVED lines=17> */
.L_x_911:
[----:B------:R-:W-:Y:S01]  /*3190*/  F2FP.BF16.F32.PACK_AB R121, RZ, R121 ;  /* 0x00000079ff79723e */ /* 0x000fe200000010ff */
[C---:B------:R-:W-:Y:S01]  /*31a0*/  FMUL.FTZ R123, R142.reuse, R123 ;  /* 0x0000007b8e7b7220 */ /* 0x040fe20000410000 */
        /* <DEDUP_REMOVED lines=16> */
.L_x_912:
        /* <DEDUP_REMOVED lines=15> */
.L_x_913:
[----:B------:R-:W-:Y:S02]  /*33a0*/  F2FP.BF16.F32.PACK_AB R119, R120, R123 ;  /* 0x0000007b7877723e */ /* 0x000fe400000010ff */
[----:B------:R-:W-:Y:S02]  /*33b0*/  PRMT R118, R121, 0x5410, R127 ;  /* 0x0000541079767816 */ /* 0x000fe4000000007f */
[----:B------:R-:W-:Y:S02]  /*33c0*/  PRMT R117, R128, 0x5410, R130 ;  /* 0x0000541080757816 */ /* 0x000fe40000000082 */
[----:B------:R-:W-:Y:S01]  /*33d0*/  PRMT R116, R116, 0x5410, R122 ;  /* 0x0000541074747816 */ /* 0x000fe2000000007a */
[----:B------:R-:W-:Y:S06]  /*33e0*/  @!P2 BRA `(.L_x_906) ;  /* 0x00000014000ca947 */ /* 0x000fec0003800000 */
[----:B-----5:R-:W-:Y:S01]  /*33f0*/  ISETP.GE.U32.AND P0, PT, R140, RZ, PT ;  /* 0x000000ff8c00720c */ /* 0x020fe20003f06070 */
[----:B------:R-:W-:Y:S01]  /*3400*/  FMUL.FTZ R120, R120, UR17 ;  /* 0x0000001178787c20 */ /* 0x000fe20008410000 */
[----:B------:R-:W-:Y:S02]  /*3410*/  MOV R122, RZ ;  /* 0x000000ff007a7202 */ /* 0x000fe40000000f00 */
        /* <DEDUP_REMOVED lines=12> */
.L_x_897:
        /* <DEDUP_REMOVED lines=8> */
[----:B-----5:R-:W-:Y:S02]  /*3560*/  LOP3.LUT P0, RZ, R140, 0xff, RZ, 0xc0, !PT ;  /* 0x000000ff8cff7812 */ /* 0x020fe4000780c0ff */
[----:B------:R-:W-:Y:S01]  /*3570*/  SHF.L.U32 R121, R12, 0x10, RZ ;  /* 0x000000100c797819 */ /* 0x000fe200000006ff */
[----:B------:R-:W-:Y:S01]  /*3580*/  @P1 FADD.FTZ R123, R146, -R123 ;  /* 0x8000007b927b1221 */ /* 0x000fe20000010000 */
[----:B------:R-:W-:-:S03]  /*3590*/  MOV R120, RZ ;  /* 0x000000ff00787202 */ /* 0x000fc60000000f00 */
[----:B------:R-:W-:Y:S01]  /*35a0*/  @P1 FFMA.FTZ R121, R142, R123, R121 ;  /* 0x0000007b8e791223 */ /* 0x000fe20000010079 */
[----:B------:R-:W-:-:S03]  /*35b0*/  HFMA2 R123, -RZ, RZ, 0, 0 ;  /* 0x00000000ff7b7431 */ /* 0x000fc600000001ff */
[----:B------:R-:W-:Y:S02]  /*35c0*/  FMUL.FTZ R121, R121, UR17 ;  /* 0x0000001179797c20 */ /* 0x000fe40008410000 */
[----:B------:R-:W-:Y:S01]  /*35d0*/  @P0 SHF.L.U32 R128, R164, 0x10, RZ ;  /* 0x00000010a4800819 */ /* 0x000fe200000006ff */
[----:B------:R-:W-:Y:S02]  /*35e0*/  @P0 IMAD.U32 R122, R108, 0x10000, RZ ;  /* 0x000100006c7a0824 */ /* 0x000fe400078e00ff */
[----:B------:R-:W-:-:S04]  /*35f0*/  FMUL.FTZ R121, R121, UR16 ;  /* 0x0000001079797c20 */ /* 0x000fc80008410000 */
[-C--:B------:R-:W-:Y:S01]  /*3600*/  @P0 FMUL.FTZ R120, R128, R121.reuse ;  /* 0x0000007980780220 */ /* 0x080fe20000410000 */
[----:B------:R-:W-:-:S04]  /*3610*/  @P0 FMUL.FTZ R123, R122, R121 ;  /* 0x000000797a7b0220 */ /* 0x000fc80000410000 */
[----:B------:R-:W-:Y:S01]  /*3620*/  F2FP.BF16.F32.PACK_AB R120, RZ, R120 ;  /* 0x00000078ff78723e */ /* 0x000fe200000010ff */
[----:B------:R-:W-:-:S03]  /*3630*/  FADD.FTZ R80, R80, R123 ;  /* 0x0000007b50507221 */ /* 0x000fc60000010000 */
[----:B------:R-:W-:-:S07]  /*3640*/  PRMT R112, R120, 0x7610, R112 ;  /* 0x0000761078707816 */ /* 0x000fce0000000070 */
.L_x_915:
[----:B------:R-:W-:Y:S05]  /*3650*/  @!P2 BRA `(.L_x_916) ;  /* 0x000000000048a947 */ /* 0x000fea0003800000 */
[----:B-----5:R-:W-:Y:S01]  /*3660*/  PRMT R120, R12, 0x7632, R120 ;  /* 0x000076320c787816 */ /* 0x020fe20000000078 */
[----:B------:R-:W-:Y:S01]  /*3670*/  @P1 FFMA.FTZ R122, R154, R125, R126 ;  /* 0x0000007d9a7a1223 */ /* 0x000fe2000001007e */
[----:B------:R-:W-:Y:S02]  /*3680*/  LOP3.LUT P0, RZ, R140, 0xff00, RZ, 0xc0, !PT ;  /* 0x0000ff008cff7812 */ /* 0x000fe4000780c0ff */
[----:B------:R-:W-:Y:S01]  /*3690*/  SHF.L.U32 R121, R120, 0x10, RZ ;  /* 0x0000001078797819 */ /* 0x000fe200000006ff */
[----:B------:R-:W-:Y:S01]  /*36a0*/  @P1 FADD.FTZ R122, R151, -R122 ;  /* 0x8000007a977a1221 */ /* 0x000fe20000010000 */
[----:B------:R-:W-:Y:S01]  /*36b0*/  MOV R123, RZ ;  /* 0x000000ff007b7202 */ /* 0x000fe20000000f00 */
[----:B------:R-:W-:Y:S02]  /*36c0*/  HFMA2 R120, -RZ, RZ, 0, 0 ;  /* 0x00000000ff787431 */ /* 0x000fe400000001ff */
        /* <DEDUP_REMOVED lines=11> */
.L_x_916:
        /* <DEDUP_REMOVED lines=17> */
.L_x_917:
[----:B------:R-:W-:Y:S05]  /*3890*/  @!P2 BRA `(.L_x_918) ;  /* 0x000000000048a947 */ /* 0x000fea0003800000 */
[----:B-----5:R-:W-:Y:S01]  /*38a0*/  PRMT R120, R13, 0x7632, R120 ;  /* 0x000076320d787816 */ /* 0x020fe20000000078 */
[----:B------:R-:W-:Y:S01]  /*38b0*/  @P1 FFMA.FTZ R122, R156, R125, R126 ;  /* 0x0000007d9c7a1223 */ /* 0x000fe2000001007e */
[----:B------:R-:W-:Y:S01]  /*38c0*/  LOP3.LUT P0, RZ, R140, 0xff000000, RZ, 0xc0, !PT ;  /* 0xff0000008cff7812 */ /* 0x000fe2000780c0ff */
[----:B------:R-:W-:Y:S01]  /*38d0*/  HFMA2 R123, -RZ, RZ, 0, 0 ;  /* 0x00000000ff7b7431 */ /* 0x000fe200000001ff */
[----:B------:R-:W-:Y:S01]  /*38e0*/  SHF.L.U32 R121, R120, 0x10, RZ ;  /* 0x0000001078797819 */ /* 0x000fe200000006ff */
[----:B------:R-:W-:Y:S01]  /*38f0*/  @P1 FADD.FTZ R122, R153, -R122 ;  /* 0x8000007a997a1221 */ /* 0x000fe20000010000 */
[----:B------:R-:W-:-:S03]  /*3900*/  IMAD.MOV.U32 R120, RZ, RZ, RZ ;  /* 0x000000ffff787224 */ /* 0x000fc600078e00ff */
        /* <DEDUP_REMOVED lines=11> */
.L_x_918:
[----:B------:R-:W-:Y:S05]  /*39c0*/  @!P2 BRA `(.L_x_919) ;  /* 0x000000000040a947 */ /* 0x000fea0003800000 */
[----:B------:R-:W-:Y:S01]  /*39d0*/  @P1 FFMA.FTZ R123, R147, R125, R126 ;  /* 0x0000007d937b1223 */ /* 0x000fe2000001007e */
[----:B-----5:R-:W-:Y:S01]  /*39e0*/  LOP3.LUT P0, RZ, R141, 0xff, RZ, 0xc0, !PT ;  /* 0x000000ff8dff7812 */ /* 0x020fe2000780c0ff */
[----:B------:R-:W-:Y:S01]  /*39f0*/  IMAD.MOV.U32 R120, RZ, RZ, RZ ;  /* 0x000000ffff787224 */ /* 0x000fe200078e00ff */
[----:B------:R-:W-:Y:S01]  /*3a00*/  SHF.L.U32 R121, R14, 0x10, RZ ;  /* 0x000000100e797819 */ /* 0x000fe200000006ff */
[----:B------:R-:W-:-:S04]  /*3a10*/  @P1 FADD.FTZ R123, R150, -R123 ;  /* 0x8000007b967b1221 */ /* 0x000fc80000010000 */
[----:B------:R-:W-:Y:S01]  /*3a20*/  @P1 FFMA.FTZ R121, R142, R123, R121 ;  /* 0x0000007b8e791223 */ /* 0x000fe20000010079 */
[----:B------:R-:W-:-:S03]  /*3a30*/  MOV R123, RZ ;  /* 0x000000ff007b7202 */ /* 0x000fc60000000f00 */
        /* <DEDUP_REMOVED lines=9> */
.L_x_919:
        /* <DEDUP_REMOVED lines=18> */
[----:B------:R-:W-:-:S07]  /*3bf0*/  PRMT R114, R114, 0x5410, R123 ;  /* 0x0000541072727816 */ /* 0x000fce000000007b */
.L_x_920:
[----:B------:R-:W-:Y:S05]  /*3c00*/  @!P2 BRA `(.L_x_921) ;  /* 0x000000000040a947 */ /* 0x000fea0003800000 */
        /* <DEDUP_REMOVED lines=16> */
.L_x_921:
[----:B------:R-:W-:Y:S05]  /*3d10*/  @!P2 BRA `(.L_x_906) ;  /* 0x0000000800c0a947 */ /* 0x000fea0003800000 */
[----:B-----5:R-:W-:Y:S01]  /*3d20*/  ISETP.GE.U32.AND P0, PT, R140, RZ, PT ;  /* 0x000000ff8c00720c */ /* 0x020fe20003f06070 */
[----:B------:R-:W-:Y:S01]  /*3d30*/  @P1 FFMA.FTZ R122, R160, R125, R126 ;  /* 0x0000007da07a1223 */ /* 0x000fe2000001007e */
[----:B------:R-:W-:Y:S01]  /*3d40*/  PRMT R120, R15, 0x7632, R120 ;  /* 0x000076320f787816 */ /* 0x000fe20000000078 */
[----:B------:R-:W-:Y:S01]  /*3d50*/  HFMA2 R123, -RZ, RZ, 0, 0 ;  /* 0x00000000ff7b7431 */ /* 0x000fe200000001ff */
[----:B------:R-:W-:Y:S01]  /*3d60*/  ISETP.GE.U32.AND.EX P0, PT, R141, 0x1000000, PT, P0 ;  /* 0x010000008d00780c */ /* 0x000fe20003f06100 */
[----:B------:R-:W-:Y:S01]  /*3d70*/  @P1 FADD.FTZ R122, R159, -R122 ;  /* 0x8000007a9f7a1221 */ /* 0x000fe20000010000 */
[----:B------:R-:W-:Y:S02]  /*3d80*/  SHF.L.U32 R121, R120, 0x10, RZ ;  /* 0x0000001078797819 */ /* 0x000fe400000006ff */
        /* <DEDUP_REMOVED lines=13> */
.L_x_914:
[----:B------:R-:W-:Y:S01]  /*3e60*/  ISETP.GT.AND P0, PT, R2, RZ, PT ;  /* 0x000000ff0200720c */ /* 0x000fe20003f04270 */
[----:B------:R-:W-:Y:S01]  /*3e70*/  @P1 FFMA.FTZ R119, R3, R125, R126 ;  /* 0x0000007d03771223 */ /* 0x000fe2000001007e */
[C---:B-----5:R-:W-:Y:S01]  /*3e80*/  PRMT R116, R12.reuse, 0x7632, R116 ;  /* 0x000076320c747816 */ /* 0x060fe20000000074 */
[----:B------:R-:W-:Y:S01]  /*3e90*/  IMAD.U32 R117, R12, 0x10000, RZ ;  /* 0x000100000c757824 */ /* 0x000fe200078e00ff */
[C---:B------:R-:W-:Y:S01]  /*3ea0*/  PRMT R118, R13.reuse, 0x7632, R118 ;  /* 0x000076320d767816 */ /* 0x040fe20000000076 */
[----:B------:R-:W-:Y:S01]  /*3eb0*/  @P1 FADD.FTZ R119, R146, -R119 ;  /* 0x8000007792771221 */ /* 0x000fe20000010000 */
[----:B------:R-:W-:Y:S02]  /*3ec0*/  SHF.L.U32 R127, R116, 0x10, RZ ;  /* 0x00000010747f7819 */ /* 0x000fe400000006ff */
[----:B------:R-:W-:Y:S01]  /*3ed0*/  SHF.L.U32 R131, R118, 0x10, RZ ;  /* 0x0000001076837819 */ /* 0x000fe200000006ff */
[----:B------:R-:W-:Y:S01]  /*3ee0*/  @P1 FFMA.FTZ R117, R142, R119, R117 ;  /* 0x000000778e751223 */ /* 0x000fe20000010075 */
        /* <DEDUP_REMOVED lines=15> */
[----:B------:R-:W-:Y:S01]  /*3fe0*/  @P0 FFMA.FTZ R203, R149, R125, R126 ;  /* 0x0000007d95cb0223 */ /* 0x000fe2000001007e */
[----:B------:R-:W-:-:S02]  /*3ff0*/  IMAD.U32 R135, R116, 0x10000, RZ ;  /* 0x0001000074877824 */ /* 0x000fc400078e00ff */
[----:B------:R-:W-:Y:S01]  /*4000*/  @P0 FFMA.FTZ R116, R158, R125, R126 ;  /* 0x0000007d9e740223 */ /* 0x000fe2000001007e */
[----:B------:R-:W-:Y:S01]  /*4010*/  SHF.L.U32 R121, R121, 0x10, RZ ;  /* 0x0000001079797819 */ /* 0x000fe200000006ff */
[C---:B------:R-:W-:Y:S01]  /*4020*/  @P0 FFMA.FTZ R129, R142.reuse, R118, R129 ;  /* 0x000000768e810223 */ /* 0x040fe20000010081 */
[----:B------:R-:W-:Y:S01]  /*4030*/  SHF.L.U32 R119, R15, 0x10, RZ ;  /* 0x000000100f777819 */ /* 0x000fe200000006ff */
[----:B------:R-:W-:Y:S01]  /*4040*/  @P0 FADD.FTZ R116, R161, -R116 ;  /* 0x80000074a1740221 */ /* 0x000fe20000010000 */
[----:B------:R-:W-:Y:S01]  /*4050*/  @P0 FADD.FTZ R120, R159, -R120 ;  /* 0x800000789f780221 */ /* 0x000fe20000010000 */
[----:B------:R-:W-:Y:S01]  /*4060*/  @P0 FFMA.FTZ R133, R142, R123, R133 ;  /* 0x0000007b8e850223 */ /* 0x000fe20000010085 */
[----:B------:R-:W-:Y:S01]  /*4070*/  @P0 FADD.FTZ R118, R152, -R203 ;  /* 0x800000cb98760221 */ /* 0x000fe20000010000 */
[C---:B------:R-:W-:Y:S01]  /*4080*/  @P0 FFMA.FTZ R135, R142.reuse, R116, R135 ;  /* 0x000000748e870223 */ /* 0x040fe20000010087 */
[C---:B------:R-:W-:Y:S01]  /*4090*/  @P0 FFMA.FTZ R121, R142.reuse, R120, R121 ;  /* 0x000000788e790223 */ /* 0x040fe20000010079 */
[----:B------:R-:W-:Y:S01]  /*40a0*/  F2FP.BF16.F32.PACK_AB R116, RZ, R117 ;  /* 0x00000075ff74723e */ /* 0x000fe200000010ff */
[----:B------:R-:W-:Y:S01]  /*40b0*/  @P0 FFMA.FTZ R119, R142, R118, R119 ;  /* 0x000000768e770223 */ /* 0x000fe20000010077 */
[----:B------:R-:W-:-:S02]  /*40c0*/  F2FP.BF16.F32.PACK_AB R120, RZ, R127 ;  /* 0x0000007fff78723e */ /* 0x000fc400000010ff */
[----:B------:R-:W-:Y:S02]  /*40d0*/  F2FP.BF16.F32.PACK_AB R130, RZ, R129 ;  /* 0x00000081ff82723e */ /* 0x000fe400000010ff */
[----:B------:R-:W-:Y:S02]  /*40e0*/  F2FP.BF16.F32.PACK_AB R132, RZ, R131 ;  /* 0x00000083ff84723e */ /* 0x000fe400000010ff */
[----:B------:R-:W-:Y:S02]  /*40f0*/  F2FP.BF16.F32.PACK_AB R134, RZ, R133 ;  /* 0x00000085ff86723e */ /* 0x000fe400000010ff */
[----:B------:R-:W-:Y:S01]  /*4100*/  F2FP.BF16.F32.PACK_AB R200, RZ, R135 ;  /* 0x00000087ffc8723e */ /* 0x000fe200000010ff */
[----:B------:R-:W-:Y:S06]  /*4110*/  @!P2 BRA `(.L_x_922) ;  /* 0x000000000030a947 */ /* 0x000fec0003800000 */
[----:B------:R-:W-:Y:S01]  /*4120*/  LOP3.LUT P0, RZ, R140, 0xff, RZ, 0xc0, !PT ;  /* 0x000000ff8cff7812 */ /* 0x000fe2000780c0ff */
[----:B------:R-:W-:Y:S01]  /*4130*/  FMUL.FTZ R117, R117, UR17 ;  /* 0x0000001175757c20 */ /* 0x000fe20008410000 */
[----:B------:R-:W-:Y:S01]  /*4140*/  MOV R118, RZ ;  /* 0x000000ff00767202 */ /* 0x000fe20000000f00 */
[----:B------:R-:W-:Y:S02]  /*4150*/  HFMA2 R123, -RZ, RZ, 0, 0 ;  /* 0x00000000ff7b7431 */ /* 0x000fe400000001ff */
        /* <DEDUP_REMOVED lines=8> */
.L_x_922:
[----:B------:R-:W-:Y:S05]  /*41e0*/  @!P2 BRA `(.L_x_923) ;  /* 0x000000000034a947 */ /* 0x000fea0003800000 */
[----:B------:R-:W-:Y:S01]  /*41f0*/  LOP3.LUT P0, RZ, R140, 0xff00, RZ, 0xc0, !PT ;  /* 0x0000ff008cff7812 */ /* 0x000fe2000780c0ff */
        /* <DEDUP_REMOVED lines=12> */
.L_x_923:
[----:B------:R-:W-:Y:S05]  /*42c0*/  @!P2 BRA `(.L_x_924) ;  /* 0x000000000030a947 */ /* 0x000fea0003800000 */
        /* <DEDUP_REMOVED lines=12> */
.L_x_924:
        /* <DEDUP_REMOVED lines=14> */
.L_x_925:
        /* <DEDUP_REMOVED lines=13> */
.L_x_926:
[----:B------:R-:W-:Y:S05]  /*4540*/  @!P2 BRA `(.L_x_927) ;  /* 0x000000000034a947 */ /* 0x000fea0003800000 */
[----:B------:R-:W-:Y:S01]  /*4550*/  LOP3.LUT P0, RZ, R141, 0xff00, RZ, 0xc0, !PT ;  /* 0x0000ff008dff7812 */ /* 0x000fe2000780c0ff */
        /* <DEDUP_REMOVED lines=12> */
.L_x_927:
[----:B------:R-:W-:Y:S05]  /*4620*/  @!P2 BRA `(.L_x_928) ;  /* 0x000000000030a947 */ /* 0x000fea0003800000 */
[----:B------:R-:W-:Y:S01]  /*4630*/  LOP3.LUT P0, RZ, R141, 0xff0000, RZ, 0xc0, !PT ;  /* 0x00ff00008dff7812 */ /* 0x000fe2000780c0ff */
[----:B------:R-:W-:Y:S01]  /*4640*/  FMUL.FTZ R117, R119, UR17 ;  /* 0x0000001177757c20 */ /* 0x000fe20008410000 */
[----:B------:R-:W-:Y:S01]  /*4650*/  MOV R118, RZ ;  /* 0x000000ff00767202 */ /* 0x000fe20000000f00 */
[----:B------:R-:W-:Y:S02]  /*4660*/  HFMA2 R123, -RZ, RZ, 0, 0 ;  /* 0x00000000ff7b7431 */ /* 0x000fe400000001ff */
        /* <DEDUP_REMOVED lines=8> */
.L_x_928:
[----:B------:R-:W-:Y:S02]  /*46f0*/  F2FP.BF16.F32.PACK_AB R119, R121, R119 ;  /* 0x000000777977723e */ /* 0x000fe400000010ff */
[----:B------:R-:W-:Y:S02]  /*4700*/  PRMT R118, R134, 0x5410, R200 ;  /* 0x0000541086767816 */ /* 0x000fe400000000c8 */
[----:B------:R-:W-:Y:S02]  /*4710*/  PRMT R117, R130, 0x5410, R132 ;  /* 0x0000541082757816 */ /* 0x000fe40000000084 */
[----:B------:R-:W-:Y:S01]  /*4720*/  PRMT R116, R116, 0x5410, R120 ;  /* 0x0000541074747816 */ /* 0x000fe20000000078 */
[----:B------:R-:W-:Y:S06]  /*4730*/  @!P2 BRA `(.L_x_906) ;  /* 0x000000000038a947 */ /* 0x000fec0003800000 */
[----:B------:R-:W-:Y:S01]  /*4740*/  ISETP.GE.U32.AND P0, PT, R140, RZ, PT ;  /* 0x000000ff8c00720c */ /* 0x000fe20003f06070 */
[----:B------:R-:W-:Y:S01]  /*4750*/  FMUL.FTZ R121, R121, UR17 ;  /* 0x0000001179797c20 */ /* 0x000fe20008410000 */
[----:B------:R-:W-:Y:S01]  /*4760*/  MOV R123, RZ ;  /* 0x000000ff007b7202 */ /* 0x000fe20000000f00 */
[----:B------:R-:W-:Y:S01]  /*4770*/  HFMA2 R120, -RZ, RZ, 0, 0 ;  /* 0x00000000ff787431 */ /* 0x000fe200000001ff */
        /* <DEDUP_REMOVED lines=10> */
.L_x_906:
[----:B------:R-:W-:Y:S01]  /*4820*/  ISETP.NE.U32.AND P0, PT, RZ, UR4, PT ;  /* 0x00000004ff007c0c */ /* 0x000fe2000bf05070 */
[----:B------:R-:W0:Y:S01]  /*4830*/  @P2 LDC.64 R122, c[0x0][0x468] ;  /* 0x00011a00ff7a2b82 */ /* 0x000e220000000a00 */
[----:B------:R-:W-:Y:S02]  /*4840*/  ISETP.NE.U32.AND P1, PT, RZ, UR6, PT ;  /* 0x00000006ff007c0c */ /* 0x000fe4000bf25070 */
[----:B------:R-:W-:Y:S02]  /*4850*/  ISETP.NE.AND.EX P0, PT, RZ, UR5, PT, P0 ;  /* 0x00000005ff007c0c */ /* 0x000fe4000bf05300 */
[----:B------:R-:W-:-:S11]  /*4860*/  ISETP.NE.AND.EX P1, PT, R144, RZ, PT, P1 ;  /* 0x000000ff9000720c */ /* 0x000fd60003f25310 */
[----:B------:R-:W1:Y:S01]  /*4870*/  @P0 LDC.64 R120, c[0x0][0x478] ;  /* 0x00011e00ff780b82 */ /* 0x000e620000000a00 */
[C---:B0-----:R-:W-:Y:S01]  /*4880*/  @P2 IMAD.WIDE.U32 R128, R201.reuse, 0x10, R122 ;  /* 0x00000010c9802825 */ /* 0x041fe200078e007a */
[----:B------:R-:W-:-:S03]  /*4890*/  IADD3 R122, PT, PT, R201, 0x100, RZ ;  /* 0x00000100c97a7810 */ /* 0x000fc60007ffe0ff */
[----:B-1----:R-:W-:-:S05]  /*48a0*/  @P0 IMAD.WIDE.U32 R120, R124, 0x10, R120 ;  /* 0x000000107c780825 */ /* 0x002fca00078e0078 */
[----:B------:R0:W-:Y:S04]  /*48b0*/  @P0 STG.E.128 desc[UR12][R120.64], R116 ;  /* 0x0000007478000986 */ /* 0x0001e8000c101d0c */
[----:B------:R0:W-:Y:S01]  /*48c0*/  @P2 STG.E.128 desc[UR12][R128.64], R112 ;  /* 0x0000007080002986 */ /* 0x0001e2000c101d0c */
[----:B------:R-:W-:Y:S05]  /*48d0*/  @!P2 BRA `(.L_x_929) ;  /* 0x00000000000ca947 */ /* 0x000fea0003800000 */
[----:B-----5:R-:W1:Y:S02]  /*48e0*/  LDC.64 R108, c[0x0][0x390] ;  /* 0x0000e400ff6c7b82 */ /* 0x020e640000000a00 */
[----:B-1----:R-:W-:-:S06]  /*48f0*/  IMAD.WIDE.U32 R108, R122, 0x10, R108 ;  /* 0x000000107a6c7825 */ /* 0x002fcc00078e006c */
[----:B------:R-:W5:Y:S02]  /*4900*/  LDG.E.128 R108, desc[UR12][R108.64] ;  /* 0x0000000c6c6c7981 */ /* 0x000f64000c1e1d00 */
.L_x_929:
[----:B------:R-:W-:Y:S05]  /*4910*/  @!P1 BRA `(.L_x_930) ;  /* 0x0000001000e49947 */ /* 0x000fea0003800000 */
[----:B------:R-:W-:Y:S05]  /*4920*/  @!P0 BRA `(.L_x_931) ;  /* 0x0000000800848947 */ /* 0x000fea0003800000 */
[----:B------:R-:W-:Y:S01]  /*4930*/  ISETP.GT.AND P3, PT, R2, RZ, PT ;  /* 0x000000ff0200720c */ /* 0x000fe20003f64270 */
[C---:B-----5:R-:W-:Y:S01]  /*4940*/  IMAD.U32 R127, R8.reuse, 0x10000, RZ ;  /* 0x00010000087f7824 */ /* 0x060fe200078e00ff */
[----:B0-----:R-:W-:Y:S02]  /*4950*/  PRMT R116, R8, 0x7632, R116 ;  /* 0x0000763208747816 */ /* 0x001fe40000000074 */
[----:B------:R-:W-:Y:S02]  /*4960*/  PRMT R117, R9, 0x7632, R117 ;  /* 0x0000763209757816 */ /* 0x000fe40000000075 */
[----:B------:R-:W-:Y:S02]  /*4970*/  SHF.L.U32 R131, R116, 0x10, RZ ;  /* 0x0000001074837819 */ /* 0x000fe400000006ff */
[----:B------:R-:W-:Y:S02]  /*4980*/  SHF.L.U32 R135, R117, 0x10, RZ ;  /* 0x0000001075877819 */ /* 0x000fe400000006ff */
[----:B------:R-:W-:-:S02]  /*4990*/  SHF.L.U32 R133, R9, 0x10, RZ ;  /* 0x0000001009857819 */ /* 0x000fc400000006ff */
[----:B------:R-:W-:Y:S01]  /*49a0*/  PRMT R121, R11, 0x7632, R121 ;  /* 0x000076320b797816 */ /* 0x000fe20000000079 */
[-CC-:B------:R-:W-:Y:S01]  /*49b0*/  @P3 FFMA.FTZ R116, R157, R125.reuse, R126.reuse ;  /* 0x0000007d9d743223 */ /* 0x180fe2000001007e */
[-CC-:B------:R-:W-:Y:S01]  /*49c0*/  @P3 FFMA.FTZ R117, R163, R125.reuse, R126.reuse ;  /* 0x0000007da3753223 */ /* 0x180fe2000001007e */
[-CC-:B------:R-:W-:Y:S01]  /*49d0*/  @P3 FFMA.FTZ R118, R174, R125.reuse, R126.reuse ;  /* 0x0000007dae763223 */ /* 0x180fe2000001007e */
[-C--:B------:R-:W-:Y:S01]  /*49e0*/  @P3 FFMA.FTZ R128, R176, R125.reuse, R126 ;  /* 0x0000007db0803223 */ /* 0x080fe2000001007e */
[----:B------:R-:W-:Y:S01]  /*49f0*/  @P3 FADD.FTZ R116, R155, -R116 ;  /* 0x800000749b743221 */ /* 0x000fe20000010000 */
[----:B------:R-:W-:Y:S01]  /*4a00*/  @P3 FADD.FTZ R120, R162, -R117 ;  /* 0x80000075a2783221 */ /* 0x000fe20000010000 */
[-C--:B------:R-:W-:Y:S01]  /*4a10*/  @P3 FFMA.FTZ R117, R169, R125.reuse, R126 ;  /* 0x0000007da9753223 */ /* 0x080fe2000001007e */
[----:B------:R-:W-:Y:S01]  /*4a20*/  SHF.L.U32 R141, R10, 0x10, RZ ;  /* 0x000000100a8d7819 */ /* 0x000fe200000006ff */
[----:B------:R-:W-:Y:S01]  /*4a30*/  @P3 FFMA.FTZ R127, R142, R116, R127 ;  /* 0x000000748e7f3223 */ /* 0x000fe2000001007f */
[----:B------:R-:W-:Y:S01]  /*4a40*/  PRMT R116, R10, 0x7632, R116 ;  /* 0x000076320a747816 */ /* 0x000fe20000000074 */
[----:B------:R-:W-:Y:S01]  /*4a50*/  @P3 FFMA.FTZ R133, R142, R120, R133 ;  /* 0x000000788e853223 */ /* 0x000fe20000010085 */
[----:B------:R-:W-:Y:S01]  /*4a60*/  @P3 FADD.FTZ R118, R173, -R118 ;  /* 0x80000076ad763221 */ /* 0x000fe20000010000 */
[----:B------:R-:W-:Y:S01]  /*4a70*/  @P3 FADD.FTZ R128, R175, -R128 ;  /* 0x80000080af803221 */ /* 0x000fe20000010000 */
[----:B------:R-:W-:Y:S01]  /*4a80*/  SHF.L.U32 R203, R116, 0x10, RZ ;  /* 0x0000001074cb7819 */ /* 0x000fe200000006ff */
[-CC-:B------:R-:W-:Y:S01]  /*4a90*/  @P3 FFMA.FTZ R116, R178, R125.reuse, R126.reuse ;  /* 0x0000007db2743223 */ /* 0x180fe2000001007e */
[-CC-:B------:R-:W-:Y:S01]  /*4aa0*/  @P3 FFMA.FTZ R120, R180, R125.reuse, R126.reuse ;  /* 0x0000007db4783223 */ /* 0x180fe2000001007e */
[----:B------:R-:W-:Y:S01]  /*4ab0*/  @P3 FADD.FTZ R117, R170, -R117 ;  /* 0x80000075aa753221 */ /* 0x000fe20000010000 */
[----:B------:R-:W-:Y:S01]  /*4ac0*/  @P3 FFMA.FTZ R123, R171, R125, R126 ;  /* 0x0000007dab7b3223 */ /* 0x000fe2000001007e */
[----:B------:R-:W-:Y:S01]  /*4ad0*/  @P3 FADD.FTZ R116, R177, -R116 ;  /* 0x80000074b1743221 */ /* 0x000fe20000010000 */
[C---:B------:R-:W-:Y:S01]  /*4ae0*/  @P3 FFMA.FTZ R131, R142.reuse, R118, R131 ;  /* 0x000000768e833223 */ /* 0x040fe20000010083 */
[----:B------:R-:W-:Y:S01]  /*4af0*/  @P3 FFMA.FTZ R135, R142, R128, R135 ;  /* 0x000000808e873223 */ /* 0x000fe20000010087 */
[----:B------:R-:W-:Y:S01]  /*4b00*/  SHF.L.U32 R119, R11, 0x10, RZ ;  /* 0x000000100b777819 */ /* 0x000fe200000006ff */
[----:B------:R-:W-:-:S02]  /*4b10*/  IMAD.U32 R121, R121, 0x10000, RZ ;  /* 0x0001000079797824 */ /* 0x000fc400078e00ff */
[----:B------:R-:W-:Y:S01]  /*4b20*/  @P3 FADD.FTZ R120, R179, -R120 ;  /* 0x80000078b3783221 */ /* 0x000fe20000010000 */
[C---:B------:R-:W-:Y:S01]  /*4b30*/  @P3 FFMA.FTZ R141, R142.reuse, R117, R141 ;  /* 0x000000758e8d3223 */ /* 0x040fe2000001008d */
[----:B------:R-:W-:Y:S01]  /*4b40*/  @P3 FFMA.FTZ R203, R142, R116, R203 ;  /* 0x000000748ecb3223 */ /* 0x000fe200000100cb */
[----:B------:R-:W-:Y:S01]  /*4b50*/  @P3 FADD.FTZ R118, R172, -R123 ;  /* 0x8000007bac763221 */ /* 0x000fe20000010000 */
[C---:B------:R-:W-:Y:S01]  /*4b60*/  @P3 FFMA.FTZ R121, R142.reuse, R120, R121 ;  /* 0x000000788e793223 */ /* 0x040fe20000010079 */
[----:B------:R-:W-:Y:S02]  /*4b70*/  F2FP.BF16.F32.PACK_AB R116, RZ, R127 ;  /* 0x0000007fff74723e */ /* 0x000fe400000010ff */
[----:B------:R-:W-:Y:S01]  /*4b80*/  @P3 FFMA.FTZ R119, R142, R118, R119 ;  /* 0x000000768e773223 */ /* 0x000fe20000010077 */
        /* <DEDUP_REMOVED lines=18> */
.L_x_932:
[----:B------:R-:W-:Y:S05]  /*4cb0*/  @!P2 BRA `(.L_x_933) ;  /* 0x000000000038a947 */ /* 0x000fea0003800000 */
[----:B------:R-:W-:Y:S01]  /*4cc0*/  LOP3.LUT P3, RZ, R138, 0xff00, RZ, 0xc0, !PT ;  /* 0x0000ff008aff7812 */ /* 0x000fe2000786c0ff */
[----:B------:R-:W-:Y:S01]  /*4cd0*/  FMUL.FTZ R131, R131, UR17 ;  /* 0x0000001183837c20 */ /* 0x000fe20008410000 */
[----:B------:R-:W-:Y:S01]  /*4ce0*/  PRMT R129, R16, 0x7632, R129 ;  /* 0x0000763210817816 */ /* 0x000fe20000000081 */
[----:B------:R-:W-:Y:S01]  /*4cf0*/  HFMA2 R118, -RZ, RZ, 0, 0 ;  /* 0x00000000ff767431 */ /* 0x000fe200000001ff */
[----:B------:R-:W-:Y:S01]  /*4d00*/  MOV R128, RZ ;  /* 0x000000ff00807202 */ /* 0x000fe20000000f00 */
        /* <DEDUP_REMOVED lines=9> */
.L_x_933:
[----:B------:R-:W-:Y:S05]  /*4da0*/  @!P2 BRA `(.L_x_934) ;  /* 0x000000000030a947 */ /* 0x000fea0003800000 */
        /* <DEDUP_REMOVED lines=12> */
.L_x_934:
[----:B------:R-:W-:Y:S05]  /*4e70*/  @!P2 BRA `(.L_x_935) ;  /* 0x000000000038a947 */ /* 0x000fea0003800000 */
[----:B------:R-:W-:Y:S01]  /*4e80*/  LOP3.LUT P3, RZ, R138, 0xff000000, RZ, 0xc0, !PT ;  /* 0xff0000008aff7812 */ /* 0x000fe2000786c0ff */
[----:B------:R-:W-:Y:S01]  /*4e90*/  FMUL.FTZ R135, R135, UR17 ;  /* 0x0000001187877c20 */ /* 0x000fe20008410000 */
[----:B------:R-:W-:Y:S01]  /*4ea0*/  PRMT R129, R17, 0x7632, R129 ;  /* 0x0000763211817816 */ /* 0x000fe20000000081 */
[----:B------:R-:W-:Y:S02]  /*4eb0*/  IMAD.MOV.U32 R128, RZ, RZ, RZ ;  /* 0x000000ffff807224 */ /* 0x000fe400078e00ff */
[----:B------:R-:W-:Y:S02]  /*4ec0*/  HFMA2 R118, -RZ, RZ, 0, 0 ;  /* 0x00000000ff767431 */ /* 0x000fe400000001ff */
[----:B------:R-:W-:-:S06]  /*4ed0*/  FMUL.FTZ R130, R135, UR16 ;  /* 0x0000001087827c20 */ /* 0x000fcc0008410000 */
        /* <DEDUP_REMOVED lines=8> */
.L_x_935:
        /* <DEDUP_REMOVED lines=13> */
.L_x_936:
[----:B------:R-:W-:Y:S05]  /*5030*/  @!P2 BRA `(.L_x_937) ;  /* 0x000000000038a947 */ /* 0x000fea0003800000 */
[----:B------:R-:W-:Y:S01]  /*5040*/  LOP3.LUT P3, RZ, R139, 0xff00, RZ, 0xc0, !PT ;  /* 0x0000ff008bff7812 */ /* 0x000fe2000786c0ff */
[----:B------:R-:W-:Y:S01]  /*5050*/  FMUL.FTZ R203, R203, UR17 ;  /* 0x00000011cbcb7c20 */ /* 0x000fe20008410000 */
[----:B------:R-:W-:Y:S01]  /*5060*/  PRMT R129, R18, 0x7632, R129 ;  /* 0x0000763212817816 */ /* 0x000fe20000000081 */
[----:B------:R-:W-:Y:S01]  /*5070*/  IMAD.MOV.U32 R118, RZ, RZ, RZ ;  /* 0x000000ffff767224 */ /* 0x000fe200078e00ff */
[----:B------:R-:W-:Y:S01]  /*5080*/  MOV R128, RZ ;  /* 0x000000ff00807202 */ /* 0x000fe20000000f00 */
        /* <DEDUP_REMOVED lines=9> */
.L_x_937:
        /* <DEDUP_REMOVED lines=13> */
.L_x_938:
        /* <DEDUP_REMOVED lines=21> */
.L_x_931:
        /* <DEDUP_REMOVED lines=8> */
[----:B------:R-:W-:-:S03]  /*53c0*/  IMAD.MOV.U32 R120, RZ, RZ, RZ ;  /* 0x000000ffff787224 */ /* 0x000fc600078e00ff */
        /* <DEDUP_REMOVED lines=9> */
.L_x_940:
[----:B------:R-:W-:Y:S05]  /*5460*/  @!P2 BRA `(.L_x_941) ;  /* 0x00000000004ca947 */ /* 0x000fea0003800000 */
[----:B0----5:R-:W-:Y:S01]  /*5470*/  PRMT R120, R8, 0x7632, R120 ;  /* 0x0000763208787816 */ /* 0x021fe20000000078 */
[----:B------:R-:W-:Y:S01]  /*5480*/  @P4 FFMA.FTZ R128, R174, R125, R126 ;  /* 0x0000007dae804223 */ /* 0x000fe2000001007e */
[----:B------:R-:W-:Y:S01]  /*5490*/  LOP3.LUT P3, RZ, R138, 0xff00, RZ, 0xc0, !PT ;  /* 0x0000ff008aff7812 */ /* 0x000fe2000786c0ff */
[----:B------:R-:W-:Y:S01]  /*54a0*/  HFMA2 R127, -RZ, RZ, 0, 0 ;  /* 0x00000000ff7f7431 */ /* 0x000fe200000001ff */
[----:B------:R-:W-:Y:S01]  /*54b0*/  SHF.L.U32 R121, R120, 0x10, RZ ;  /* 0x0000001078797819 */ /* 0x000fe200000006ff */
[----:B------:R-:W-:Y:S01]  /*54c0*/  @P4 FADD.FTZ R128, R173, -R128 ;  /* 0x80000080ad804221 */ /* 0x000fe20000010000 */
        /* <DEDUP_REMOVED lines=13> */
.L_x_941:
[----:B------:R-:W-:Y:S05]  /*55a0*/  @!P2 BRA `(.L_x_942) ;  /* 0x000000000040a947 */ /* 0x000fea0003800000 */
[----:B------:R-:W-:Y:S01]  /*55b0*/  @P4 FFMA.FTZ R123, R163, R125, R126 ;  /* 0x0000007da37b4223 */ /* 0x000fe2000001007e */
[----:B-----5:R-:W-:Y:S01]  /*55c0*/  LOP3.LUT P3, RZ, R138, 0xff0000, RZ, 0xc0, !PT ;  /* 0x00ff00008aff7812 */ /* 0x020fe2000786c0ff */
[----:B0-----:R-:W-:Y:S01]  /*55d0*/  HFMA2 R120, -RZ, RZ, 0, 0 ;  /* 0x00000000ff787431 */ /* 0x001fe200000001ff */
        /* <DEDUP_REMOVED lines=13> */
.L_x_942:
[----:B------:R-:W-:Y:S05]  /*56b0*/  @!P2 BRA `(.L_x_943) ;  /* 0x00000000004ca947 */ /* 0x000fea0003800000 */
[----:B0----5:R-:W-:Y:S01]  /*56c0*/  PRMT R120, R9, 0x7632, R120 ;  /* 0x0000763209787816 */ /* 0x021fe20000000078 */
[----:B------:R-:W-:Y:S01]  /*56d0*/  @P4 FFMA.FTZ R128, R176, R125, R126 ;  /* 0x0000007db0804223 */ /* 0x000fe2000001007e */
[----:B------:R-:W-:Y:S02]  /*56e0*/  LOP3.LUT P3, RZ, R138, 0xff000000, RZ, 0xc0, !PT ;  /* 0xff0000008aff7812 */ /* 0x000fe4000786c0ff */
[----:B------:R-:W-:Y:S01]  /*56f0*/  SHF.L.U32 R121, R120, 0x10, RZ ;  /* 0x0000001078797819 */ /* 0x000fe200000006ff */
[----:B------:R-:W-:Y:S01]  /*5700*/  @P4 FADD.FTZ R128, R175, -R128 ;  /* 0x80000080af804221 */ /* 0x000fe20000010000 */
[----:B------:R-:W-:Y:S01]  /*5710*/  PRMT R129, R17, 0x7632, R129 ;  /* 0x0000763211817816 */ /* 0x000fe20000000081 */
[----:B------:R-:W-:Y:S01]  /*5720*/  IMAD.MOV.U32 R120, RZ, RZ, RZ ;  /* 0x000000ffff787224 */ /* 0x000fe200078e00ff */
[----:B------:R-:W-:Y:S01]  /*5730*/  MOV R127, RZ ;  /* 0x000000ff007f7202 */ /* 0x000fe20000000f00 */
        /* <DEDUP_REMOVED lines=11> */
.L_x_943:
[----:B------:R-:W-:Y:S05]  /*57f0*/  @!P2 BRA `(.L_x_944) ;  /* 0x000000000040a947 */ /* 0x000fea0003800000 */
[----:B------:R-:W-:Y:S01]  /*5800*/  @P4 FFMA.FTZ R123, R169, R125, R126 ;  /* 0x0000007da97b4223 */ /* 0x000fe2000001007e */
[----:B-----5:R-:W-:Y:S02]  /*5810*/  LOP3.LUT P3, RZ, R139, 0xff, RZ, 0xc0, !PT ;  /* 0x000000ff8bff7812 */ /* 0x020fe4000786c0ff */
[----:B0-----:R-:W-:Y:S01]  /*5820*/  SHF.L.U32 R121, R10, 0x10, RZ ;  /* 0x000000100a797819 */ /* 0x001fe200000006ff */
[----:B------:R-:W-:Y:S01]  /*5830*/  @P4 FADD.FTZ R123, R170, -R123 ;  /* 0x8000007baa7b4221 */ /* 0x000fe20000010000 */
[----:B------:R-:W-:-:S03]  /*5840*/  MOV R120, RZ ;  /* 0x000000ff00787202 */ /* 0x000fc60000000f00 */
[----:B------:R-:W-:Y:S01]  /*5850*/  @P4 FFMA.FTZ R121, R142, R123, R121 ;  /* 0x0000007b8e794223 */ /* 0x000fe20000010079 */
[----:B------:R-:W-:-:S03]  /*5860*/  HFMA2 R123, -RZ, RZ, 0, 0 ;  /* 0x00000000ff7b7431 */ /* 0x000fc600000001ff */
        /* <DEDUP_REMOVED lines=9> */
.L_x_944:
[----:B------:R-:W-:Y:S05]  /*5900*/  @!P2 BRA `(.L_x_945) ;  /* 0x00000000004ca947 */ /* 0x000fea0003800000 */
[----:B0----5:R-:W-:Y:S01]  /*5910*/  PRMT R120, R10, 0x7632, R120 ;  /* 0x000076320a787816 */ /* 0x021fe20000000078 */
[----:B------:R-:W-:Y:S01]  /*5920*/  @P4 FFMA.FTZ R128, R178, R125, R126 ;  /* 0x0000007db2804223 */ /* 0x000fe2000001007e */
[----:B------:R-:W-:Y:S02]  /*5930*/  LOP3.LUT P3, RZ, R139, 0xff00, RZ, 0xc0, !PT ;  /* 0x0000ff008bff7812 */ /* 0x000fe4000786c0ff */
[----:B------:R-:W-:Y:S01]  /*5940*/  SHF.L.U32 R121, R120, 0x10, RZ ;  /* 0x0000001078797819 */ /* 0x000fe200000006ff */
[----:B------:R-:W-:Y:S01]  /*5950*/  @P4 FADD.FTZ R128, R177, -R128 ;  /* 0x80000080b1804221 */ /* 0x000fe20000010000 */
[----:B------:R-:W-:Y:S01]  /*5960*/  PRMT R129, R18, 0x7632, R129 ;  /* 0x0000763212817816 */ /* 0x000fe20000000081 */
[----:B------:R-:W-:Y:S01]  /*5970*/  HFMA2 R120, -RZ, RZ, 0, 0 ;  /* 0x00000000ff787431 */ /* 0x000fe200000001ff */
        /* <DEDUP_REMOVED lines=12> */
.L_x_945:
[----:B------:R-:W-:Y:S05]  /*5a40*/  @!P2 BRA `(.L_x_946) ;  /* 0x000000000040a947 */ /* 0x000fea0003800000 */
[----:B------:R-:W-:Y:S01]  /*5a50*/  @P4 FFMA.FTZ R123, R171, R125, R126 ;  /* 0x0000007dab7b4223 */ /* 0x000fe2000001007e */
[----:B-----5:R-:W-:Y:S01]  /*5a60*/  LOP3.LUT P3, RZ, R139, 0xff0000, RZ, 0xc0, !PT ;  /* 0x00ff00008bff7812 */ /* 0x020fe2000786c0ff */
[----:B0-----:R-:W-:Y:S01]  /*5a70*/  IMAD.U32 R121, R11, 0x10000, RZ ;  /* 0x000100000b797824 */ /* 0x001fe200078e00ff */
        /* <DEDUP_REMOVED lines=13> */
.L_x_946:
[----:B------:R-:W-:Y:S05]  /*5b50*/  @!P2 BRA `(.L_x_939) ;  /* 0x000000140024a947 */ /* 0x000fea0003800000 */
[----:B-----5:R-:W-:Y:S01]  /*5b60*/  ISETP.GE.U32.AND P3, PT, R138, RZ, PT ;  /* 0x000000ff8a00720c */ /* 0x020fe20003f66070 */
[----:B0-----:R-:W-:Y:S01]  /*5b70*/  @P4 FFMA.FTZ R128, R180, R125, R126 ;  /* 0x0000007db4804223 */ /* 0x001fe2000001007e */
[----:B------:R-:W-:Y:S01]  /*5b80*/  PRMT R120, R11, 0x7632, R120 ;  /* 0x000076320b787816 */ /* 0x000fe20000000078 */
[----:B------:R-:W-:Y:S01]  /*5b90*/  HFMA2 R127, -RZ, RZ, 0, 0 ;  /* 0x00000000ff7f7431 */ /* 0x000fe200000001ff */
[----:B------:R-:W-:Y:S01]  /*5ba0*/  ISETP.GE.U32.AND.EX P3, PT, R139, 0x1000000, PT, P3 ;  /* 0x010000008b00780c */ /* 0x000fe20003f66130 */
[----:B------:R-:W-:Y:S01]  /*5bb0*/  @P4 FADD.FTZ R128, R179, -R128 ;  /* 0x80000080b3804221 */ /* 0x000fe20000010000 */
[----:B------:R-:W-:Y:S02]  /*5bc0*/  SHF.L.U32 R121, R120, 0x10, RZ ;  /* 0x0000001078797819 */ /* 0x000fe400000006ff */
[----:B------:R-:W-:Y:S02]  /*5bd0*/  PRMT R129, R19, 0x7632, R129 ;  /* 0x0000763213817816 */ /* 0x000fe40000000081 */
[----:B------:R-:W-:Y:S01]  /*5be0*/  MOV R120, RZ ;  /* 0x000000ff00787202 */ /* 0x000fe20000000f00 */
[----:B------:R-:W-:-:S04]  /*5bf0*/  @P4 FFMA.FTZ R121, R142, R128, R121 ;  /* 0x000000808e794223 */ /* 0x000fc80000010079 */
[----:B------:R-:W-:Y:S02]  /*5c00*/  FMUL.FTZ R121, R121, UR17 ;  /* 0x0000001179797c20 */ /* 0x000fe40008410000 */
[----:B------:R-:W-:Y:S01]  /*5c10*/  @P3 IMAD.U32 R129, R129, 0x10000, RZ ;  /* 0x0001000081813824 */ /* 0x000fe200078e00ff */
        /* <DEDUP_REMOVED lines=9> */
.L_x_930:
        /* <DEDUP_REMOVED lines=24> */
.L_x_948:
[----:B------:R-:W-:Y:S01]  /*5e30*/  F2FP.BF16.F32.PACK_AB R116, RZ, R120 ;  /* 0x00000078ff74723e */ /* 0x000fe200000010ff */
[----:B------:R-:W-:Y:S01]  /*5e40*/  FFMA.FTZ R130, R176, R125, R126 ;  /* 0x0000007db0827223 */ /* 0x000fe2000001007e */
[----:B------:R-:W-:Y:S01]  /*5e50*/  FMUL.FTZ R121, R142, R127 ;  /* 0x0000007f8e797220 */ /* 0x000fe20000410000 */
[----:B------:R-:W-:Y:S01]  /*5e60*/  FSEL R123, R119, RZ, P3 ;  /* 0x000000ff777b7208 */ /* 0x000fe20001800000 */
[----:B------:R-:W-:Y:S06]  /*5e70*/  @!P2 BRA `(.L_x_949) ;  /* 0x000000000038a947 */ /* 0x000fec0003800000 */
[----:B-----5:R-:W-:Y:S01]  /*5e80*/  LOP3.LUT P4, RZ, R138, 0xff00, RZ, 0xc0, !PT ;  /* 0x0000ff008aff7812 */ /* 0x020fe2000788c0ff */
[----:B------:R-:W-:Y:S01]  /*5e90*/  FMUL.FTZ R117, R123, UR17 ;  /* 0x000000117b757c20 */ /* 0x000fe20008410000 */
[----:B------:R-:W-:Y:S01]  /*5ea0*/  PRMT R127, R16, 0x7632, R127 ;  /* 0x00007632107f7816 */ /* 0x000fe2000000007f */
[----:B------:R-:W-:Y:S02]  /*5eb0*/  HFMA2 R120, -RZ, RZ, 0, 0 ;  /* 0x00000000ff787431 */ /* 0x000fe400000001ff */
[----:B------:R-:W-:Y:S02]  /*5ec0*/  IMAD.MOV.U32 R118, RZ, RZ, RZ ;  /* 0x000000ffff767224 */ /* 0x000fe400078e00ff */
        /* <DEDUP_REMOVED lines=9> */
.L_x_949:
        /* <DEDUP_REMOVED lines=16> */
.L_x_950:
        /* <DEDUP_REMOVED lines=24> */
.L_x_951:
        /* <DEDUP_REMOVED lines=17> */
.L_x_952:
[----:B------:R-:W-:Y:S01]  /*62f0*/  F2FP.BF16.F32.PACK_AB R130, RZ, R121 ;  /* 0x00000079ff82723e */ /* 0x000fe200000010ff */
[C---:B------:R-:W-:Y:S01]  /*6300*/  FMUL.FTZ R121, R142.reuse, R133 ;  /* 0x000000858e797220 */ /* 0x040fe20000410000 */
[----:B------:R-:W-:Y:S01]  /*6310*/  FMUL.FTZ R123, R142, R123 ;  /* 0x0000007b8e7b7220 */ /* 0x000fe20000410000 */
[----:B------:R-:W-:Y:S01]  /*6320*/  FSEL R131, R120, RZ, P3 ;  /* 0x000000ff78837208 */ /* 0x000fe20001800000 */
[----:B------:R-:W-:Y:S06]  /*6330*/  @!P2 BRA `(.L_x_953) ;  /* 0x000000000038a947 */ /* 0x000fec0003800000 */
[----:B-----5:R-:W-:Y:S01]  /*6340*/  LOP3.LUT P4, RZ, R139, 0xff00, RZ, 0xc0, !PT ;  /* 0x0000ff008bff7812 */ /* 0x020fe2000788c0ff */
        /* <DEDUP_REMOVED lines=13> */
.L_x_953:
        /* <DEDUP_REMOVED lines=15> */
.L_x_954:
        /* <DEDUP_REMOVED lines=21> */
.L_x_947:
[----:B------:R-:W-:Y:S05]  /*6660*/  @!P2 BRA `(.L_x_955) ;  /* 0x000000000044a947 */ /* 0x000fea0003800000 */
[----:B0-----:R-:W-:Y:S01]  /*6670*/  FFMA.FTZ R120, R157, R125, R126 ;  /* 0x0000007d9d787223 */ /* 0x001fe2000001007e */
        /* <DEDUP_REMOVED lines=16> */
.L_x_955:
[----:B------:R-:W-:Y:S05]  /*6780*/  @!P2 BRA `(.L_x_956) ;  /* 0x00000000004ca947 */ /* 0x000fea0003800000 */
[----:B0-----:R-:W-:Y:S01]  /*6790*/  FFMA.FTZ R120, R174, R125, R126 ;  /* 0x0000007dae787223 */ /* 0x001fe2000001007e */
[----:B-----5:R-:W-:Y:S02]  /*67a0*/  LOP3.LUT P4, RZ, R138, 0xff00, RZ, 0xc0, !PT ;  /* 0x0000ff008aff7812 */ /* 0x020fe4000788c0ff */
[----:B------:R-:W-:Y:S01]  /*67b0*/  ISETP.GT.AND P3, PT, R2, RZ, PT ;  /* 0x000000ff0200720c */ /* 0x000fe20003f64270 */
[----:B------:R-:W-:Y:S01]  /*67c0*/  FADD.FTZ R121, R173, -R120 ;  /* 0x80000078ad797221 */ /* 0x000fe20000010000 */
[----:B------:R-:W-:Y:S01]  /*67d0*/  PRMT R129, R16, 0x7632, R129 ;  /* 0x0000763210817816 */ /* 0x000fe20000000081 */
[----:B------:R-:W-:Y:S01]  /*67e0*/  HFMA2 R120, -RZ, RZ, 0, 0 ;  /* 0x00000000ff787431 */ /* 0x000fe200000001ff */
[----:B------:R-:W-:Y:S01]  /*67f0*/  MOV R127, RZ ;  /* 0x000000ff007f7202 */ /* 0x000fe20000000f00 */
[----:B------:R-:W-:-:S05]  /*6800*/  FMUL.FTZ R121, R142, R121 ;  /* 0x000000798e797220 */ /* 0x000fca0000410000 */
[----:B------:R-:W-:Y:S01]  /*6810*/  FSEL R121, R121, RZ, P3 ;  /* 0x000000ff79797208 */ /* 0x000fe20001800000 */
[----:B------:R-:W-:Y:S01]  /*6820*/  @P4 IMAD.U32 R129, R129, 0x10000, RZ ;  /* 0x0001000081814824 */ /* 0x000fe200078e00ff */
[----:B------:R-:W-:-:S03]  /*6830*/  @P4 PRMT R123, R108, 0x7632, R123 ;  /* 0x000076326c7b4816 */ /* 0x000fc6000000007b */
[----:B------:R-:W-:Y:S01]  /*6840*/  FMUL.FTZ R121, R121, UR17 ;  /* 0x0000001179797c20 */ /* 0x000fe20008410000 */
[----:B------:R-:W-:-:S03]  /*6850*/  @P4 SHF.L.U32 R123, R123, 0x10, RZ ;  /* 0x000000107b7b4819 */ /* 0x000fc600000006ff */
[----:B------:R-:W-:-:S04]  /*6860*/  FMUL.FTZ R128, R121, UR16 ;  /* 0x0000001079807c20 */ /* 0x000fc80008410000 */
[----:B------:R-:W-:Y:S01]  /*6870*/  @P4 FMUL.FTZ R127, R129, R128 ;  /* 0x00000080817f4220 */ /* 0x000fe20000410000 */
[----:B------:R-:W-:-:S04]  /*6880*/  @P4 FMUL.FTZ R120, R128, R123 ;  /* 0x0000007b80784220 */ /* 0x000fc80000410000 */
[----:B------:R-:W-:Y:S01]  /*6890*/  F2FP.BF16.F32.PACK_AB R127, RZ, R127 ;  /* 0x0000007fff7f723e */ /* 0x000fe200000010ff */
[----:B------:R-:W-:-:S03]  /*68a0*/  FADD.FTZ R73, R73, R120 ;  /* 0x0000007849497221 */ /* 0x000fc60000010000 */
[----:B------:R-:W-:-:S07]  /*68b0*/  PRMT R112, R112, 0x5410, R127 ;  /* 0x0000541070707816 */ /* 0x000fce000000007f */
.L_x_956:
        /* <DEDUP_REMOVED lines=18> */
.L_x_957:
[----:B------:R-:W-:Y:S05]  /*69e0*/  @!P2 BRA `(.L_x_958) ;  /* 0x00000000004ca947 */ /* 0x000fea0003800000 */
[----:B0-----:R-:W-:Y:S01]  /*69f0*/  FFMA.FTZ R120, R176, R125, R126 ;  /* 0x0000007db0787223 */ /* 0x001fe2000001007e */
[----:B-----5:R-:W-:Y:S01]  /*6a00*/  LOP3.LUT P4, RZ, R138, 0xff000000, RZ, 0xc0, !PT ;  /* 0xff0000008aff7812 */ /* 0x020fe2000788c0ff */
[----:B------:R-:W-:Y:S01]  /*6a10*/  IMAD.MOV.U32 R127, RZ, RZ, RZ ;  /* 0x000000ffff7f7224 */ /* 0x000fe200078e00ff */
[----:B------:R-:W-:Y:S01]  /*6a20*/  ISETP.GT.AND P3, PT, R2, RZ, PT ;  /* 0x000000ff0200720c */ /* 0x000fe20003f64270 */
[----:B------:R-:W-:Y:S01]  /*6a30*/  FADD.FTZ R121, R175, -R120 ;  /* 0x80000078af797221 */ /* 0x000fe20000010000 */
[----:B------:R-:W-:Y:S01]  /*6a40*/  PRMT R129, R17, 0x7632, R129 ;  /* 0x0000763211817816 */ /* 0x000fe20000000081 */
        /* <DEDUP_REMOVED lines=13> */
.L_x_958:
        /* <DEDUP_REMOVED lines=18> */
.L_x_959:
[----:B------:R-:W-:Y:S05]  /*6c40*/  @!P2 BRA `(.L_x_960) ;  /* 0x00000000004ca947 */ /* 0x000fea0003800000 */
[----:B0-----:R-:W-:Y:S01]  /*6c50*/  FFMA.FTZ R120, R178, R125, R126 ;  /* 0x0000007db2787223 */ /* 0x001fe2000001007e */
[----:B-----5:R-:W-:Y:S02]  /*6c60*/  LOP3.LUT P4, RZ, R139, 0xff00, RZ, 0xc0, !PT ;  /* 0x0000ff008bff7812 */ /* 0x020fe4000788c0ff */
[----:B------:R-:W-:Y:S01]  /*6c70*/  ISETP.GT.AND P3, PT, R2, RZ, PT ;  /* 0x000000ff0200720c */ /* 0x000fe20003f64270 */
[----:B------:R-:W-:Y:S01]  /*6c80*/  FADD.FTZ R121, R177, -R120 ;  /* 0x80000078b1797221 */ /* 0x000fe20000010000 */
[----:B------:R-:W-:Y:S01]  /*6c90*/  PRMT R129, R18, 0x7632, R129 ;  /* 0x0000763212817816 */ /* 0x000fe20000000081 */
[----:B------:R-:W-:Y:S01]  /*6ca0*/  IMAD.MOV.U32 R120, RZ, RZ, RZ ;  /* 0x000000ffff787224 */ /* 0x000fe200078e00ff */
[----:B------:R-:W-:Y:S01]  /*6cb0*/  MOV R127, RZ ;  /* 0x000000ff007f7202 */ /* 0x000fe20000000f00 */
        /* <DEDUP_REMOVED lines=12> */
.L_x_960:
        /* <DEDUP_REMOVED lines=18> */
.L_x_961:
[----:B------:R-:W-:Y:S05]  /*6ea0*/  @!P2 BRA `(.L_x_939) ;  /* 0x000000000050a947 */ /* 0x000fea0003800000 */
[----:B0-----:R-:W-:Y:S01]  /*6eb0*/  FFMA.FTZ R120, R180, R125, R126 ;  /* 0x0000007db4787223 */ /* 0x001fe2000001007e */
[----:B-----5:R-:W-:Y:S02]  /*6ec0*/  ISETP.GE.U32.AND P3, PT, R138, RZ, PT ;  /* 0x000000ff8a00720c */ /* 0x020fe40003f66070 */
[----:B------:R-:W-:Y:S01]  /*6ed0*/  ISETP.GT.AND P4, PT, R2, RZ, PT ;  /* 0x000000ff0200720c */ /* 0x000fe20003f84270 */
[----:B------:R-:W-:Y:S01]  /*6ee0*/  FADD.FTZ R121, R179, -R120 ;  /* 0x80000078b3797221 */ /* 0x000fe20000010000 */
[----:B------:R-:W-:Y:S01]  /*6ef0*/  ISETP.GE.U32.AND.EX P3, PT, R139, 0x1000000, PT, P3 ;  /* 0x010000008b00780c */ /* 0x000fe20003f66130 */
[----:B------:R-:W-:Y:S01]  /*6f00*/  HFMA2 R120, -RZ, RZ, 0, 0 ;  /* 0x00000000ff787431 */ /* 0x000fe200000001ff */
        /* <DEDUP_REMOVED lines=14> */
.L_x_939:
[----:B0-----:R-:W0:Y:S01]  /*6ff0*/  @P0 LDC.64 R128, c[0x0][0x478] ;  /* 0x00011e00ff800b82 */ /* 0x001e220000000a00 */
[----:B------:R-:W-:Y:S02]  /*7000*/  @P0 IADD3 R123, PT, PT, R124, 0x100, RZ ;  /* 0x000001007c7b0810 */ /* 0x000fe40007ffe0ff */
[----:B------:R-:W-:-:S05]  /*7010*/  IADD3 R201, PT, PT, R201, 0x200, RZ ;  /* 0x00000200c9c97810 */ /* 0x000fca0007ffe0ff */
[----:B------:R-:W1:Y:S01]  /*7020*/  @P2 LDC.64 R120, c[0x0][0x468] ;  /* 0x00011a00ff782b82 */ /* 0x000e620000000a00 */
[----:B0-----:R-:W-:Y:S01]  /*7030*/  @P0 IMAD.WIDE.U32 R128, R123, 0x10, R128 ;  /* 0x000000107b800825 */ /* 0x001fe200078e0080 */
[----:B------:R-:W-:-:S04]  /*7040*/  PRMT R123, R20, 0x7632, R123 ;  /* 0x00007632147b7816 */ /* 0x000fc8000000007b */
[----:B------:R0:W-:Y:S01]  /*7050*/  @P0 STG.E.128 desc[UR12][R128.64], R116 ;  /* 0x0000007480000986 */ /* 0x0001e2000c101d0c */
[----:B-1----:R-:W-:Y:S01]  /*7060*/  @P2 IMAD.WIDE.U32 R130, R122, 0x10, R120 ;  /* 0x000000107a822825 */ /* 0x002fe200078e0078 */
[----:B------:R-:W-:-:S04]  /*7070*/  PRMT R120, R23, 0x7632, R120 ;  /* 0x0000763217787816 */ /* 0x000fc80000000078 */
[----:B------:R0:W-:Y:S01]  /*7080*/  @P2 STG.E.128 desc[UR12][R130.64], R112 ;  /* 0x0000007082002986 */ /* 0x0001e2000c101d0c */
[----:B------:R-:W-:Y:S05]  /*7090*/  @!P2 BRA `(.L_x_962) ;  /* 0x00000000000ca947 */ /* 0x000fea0003800000 */
[----:B-----5:R-:W1:Y:S02]  /*70a0*/  LDC.64 R108, c[0x0][0x390] ;  /* 0x0000e400ff6c7b82 */ /* 0x020e640000000a00 */
[----:B-1----:R-:W-:-:S06]  /*70b0*/  IMAD.WIDE.U32 R108, R201, 0x10, R108 ;  /* 0x00000010c96c7825 */ /* 0x002fcc00078e006c */
[----:B------:R-:W5:Y:S02]  /*70c0*/  LDG.E.128 R108, desc[UR12][R108.64] ;  /* 0x0000000c6c6c7981 */ /* 0x000f64000c1e1d00 */
.L_x_962:
[----:B------:R-:W-:Y:S02]  /*70d0*/  PRMT R122, R21, 0x7632, R122 ;  /* 0x00007632157a7816 */ /* 0x000fe4000000007a */
[----:B------:R-:W-:Y:S01]  /*70e0*/  PRMT R121, R22, 0x7632, R121 ;  /* 0x0000763216797816 */ /* 0x000fe20000000079 */
[----:B------:R-:W-:Y:S06]  /*70f0*/  @!P1 BRA `(.L_x_963) ;  /* 0x0000001000bc9947 */ /* 0x000fec0003800000 */
[----:B------:R-:W-:Y:S05]  /*7100*/  @!P0 BRA `(.L_x_964) ;  /* 0x00000008006c8947 */ /* 0x000fea0003800000 */
[----:B------:R-:W-:Y:S01]  /*7110*/  ISETP.GT.AND P1, PT, R2, RZ, PT ;  /* 0x000000ff0200720c */ /* 0x000fe20003f24270 */
[C---:B0----5:R-:W-:Y:S01]  /*7120*/  IMAD.U32 R131, R5.reuse, 0x10000, RZ ;  /* 0x0001000005837824 */ /* 0x061fe200078e00ff */
[----:B------:R-:W-:Y:S02]  /*7130*/  PRMT R116, R4, 0x7632, R116 ;  /* 0x0000763204747816 */ /* 0x000fe40000000074 */
[----:B------:R-:W-:Y:S02]  /*7140*/  PRMT R118, R5, 0x7632, R118 ;  /* 0x0000763205767816 */ /* 0x000fe40000000076 */
[----:B------:R-:W-:Y:S02]  /*7150*/  SHF.L.U32 R129, R116, 0x10, RZ ;  /* 0x0000001074817819 */ /* 0x000fe400000006ff */
[----:B------:R-:W-:Y:S02]  /*7160*/  SHF.L.U32 R135, R6, 0x10, RZ ;  /* 0x0000001006877819 */ /* 0x000fe400000006ff */
[----:B------:R-:W-:-:S03]  /*7170*/  SHF.L.U32 R133, R118, 0x10, RZ ;  /* 0x0000001076857819 */ /* 0x000fc600000006ff */
[-CC-:B------:R-:W-:Y:S01]  /*7180*/  @P1 FFMA.FTZ R119, R185, R125.reuse, R126.reuse ;  /* 0x0000007db9771223 */ /* 0x180fe2000001007e */
[-CC-:B------:R-:W-:Y:S01]  /*7190*/  @P1 FFMA.FTZ R117, R192, R125.reuse, R126.reuse ;  /* 0x0000007dc0751223 */ /* 0x180fe2000001007e */
[-CC-:B------:R-:W-:Y:S01]  /*71a0*/  @P1 FFMA.FTZ R2, R183, R125.reuse, R126.reuse ;  /* 0x0000007db7021223 */ /* 0x180fe2000001007e */
[-CC-:B------:R-:W-:Y:S01]  /*71b0*/  @P1 FFMA.FTZ R127, R194, R125.reuse, R126.reuse ;  /* 0x0000007dc27f1223 */ /* 0x180fe2000001007e */
[----:B------:R-:W-:Y:S01]  /*71c0*/  @P1 FADD.FTZ R116, R182, -R119 ;  /* 0x80000077b6741221 */ /* 0x000fe20000010000 */
[-CC-:B------:R-:W-:Y:S01]  /*71d0*/  @P1 FFMA.FTZ R139, R187, R125.reuse, R126.reuse ;  /* 0x0000007dbb8b1223 */ /* 0x180fe2000001007e */
[-CC-:B------:R-:W-:Y:S01]  /*71e0*/  @P1 FFMA.FTZ R128, R196, R125.reuse, R126.reuse ;  /* 0x0000007dc4801223 */ /* 0x180fe2000001007e */
[-CC-:B------:R-:W-:Y:S01]  /*71f0*/  @P1 FFMA.FTZ R141, R189, R125.reuse, R126.reuse ;  /* 0x0000007dbd8d1223 */ /* 0x180fe2000001007e */
[----:B------:R-:W-:Y:S01]  /*7200*/  @P1 FFMA.FTZ R130, R198, R125, R126 ;  /* 0x0000007dc6821223 */ /* 0x000fe2000001007e */
[----:B------:R-:W-:Y:S01]  /*7210*/  @P1 FADD.FTZ R117, R188, -R117 ;  /* 0x80000075bc751221 */ /* 0x000fe20000010000 */
[----:B------:R-:W-:Y:S01]  /*7220*/  @P1 FFMA.FTZ R131, R142, R116, R131 ;  /* 0x000000748e831223 */ /* 0x000fe20000010083 */
[----:B------:R-:W-:Y:S01]  /*7230*/  PRMT R116, R6, 0x7632, R116 ;  /* 0x0000763206747816 */ /* 0x000fe20000000074 */
[----:B------:R-:W-:Y:S01]  /*7240*/  @P1 FADD.FTZ R126, R184, -R139 ;  /* 0x8000008bb87e1221 */ /* 0x000fe20000010000 */
[C---:B------:R-:W-:Y:S01]  /*7250*/  PRMT R125, R7.reuse, 0x7632, R125 ;  /* 0x00007632077d7816 */ /* 0x040fe2000000007d */
[----:B------:R-:W-:Y:S01]  /*7260*/  @P1 FFMA.FTZ R129, R142, R117, R129 ;  /* 0x000000758e811223 */ /* 0x000fe20000010081 */
[----:B------:R-:W-:Y:S01]  /*7270*/  SHF.L.U32 R117, R4, 0x10, RZ ;  /* 0x0000001004757819 */ /* 0x000fe200000006ff */
[----:B------:R-:W-:Y:S01]  /*7280*/  @P1 FADD.FTZ R118, R190, -R127 ;  /* 0x8000007fbe761221 */ /* 0x000fe20000010000 */
[----:B------:R-:W-:Y:S01]  /*7290*/  SHF.L.U32 R119, R7, 0x10, RZ ;  /* 0x0000001007777819 */ /* 0x000fe200000006ff */
[----:B------:R-:W-:Y:S01]  /*72a0*/  IMAD.U32 R125, R125, 0x10000, RZ ;  /* 0x000100007d7d7824 */ /* 0x000fe200078e00ff */
[----:B------:R-:W-:Y:S01]  /*72b0*/  SHF.L.U32 R139, R116, 0x10, RZ ;  /* 0x00000010748b7819 */ /* 0x000fe200000006ff */
[----:B------:R-:W-:Y:S01]  /*72c0*/  @P1 FADD.FTZ R128, R191, -R128 ;  /* 0x80000080bf801221 */ /* 0x000fe20000010000 */
[----:B------:R-:W-:Y:S01]  /*72d0*/  @P1 FADD.FTZ R116, R186, -R141 ;  /* 0x8000008dba741221 */ /* 0x000fe20000010000 */
[----:B------:R-:W-:Y:S01]  /*72e0*/  @P1 FADD.FTZ R130, R193, -R130 ;  /* 0x80000082c1821221 */ /* 0x000fe20000010000 */
[----:B------:R-:W-:Y:S01]  /*72f0*/  @P1 FADD.FTZ R2, R181, -R2 ;  /* 0x80000002b5021221 */ /* 0x000fe20000010000 */
[C---:B------:R-:W-:Y:S01]  /*7300*/  @P1 FFMA.FTZ R133, R142.reuse, R118, R133 ;  /* 0x000000768e851223 */ /* 0x040fe20000010085 */
[C---:B------:R-:W-:Y:S01]  /*7310*/  @P1 FFMA.FTZ R135, R142.reuse, R126, R135 ;  /* 0x0000007e8e871223 */ /* 0x040fe20000010087 */
[C---:B------:R-:W-:Y:S01]  /*7320*/  @P1 FFMA.FTZ R139, R142.reuse, R128, R139 ;  /* 0x000000808e8b1223 */ /* 0x040fe2000001008b */
[C---:B------:R-:W-:Y:S01]  /*7330*/  @P1 FFMA.FTZ R119, R142.reuse, R116, R119 ;  /* 0x000000748e771223 */ /* 0x040fe20000010077 */
[C---:B------:R-:W-:Y:S01]  /*7340*/  @P1 FFMA.FTZ R125, R142.reuse, R130, R125 ;  /* 0x000000828e7d1223 */ /* 0x040fe2000001007d */
[----:B------:R-:W-:Y:S01]  /*7350*/  @P1 FFMA.FTZ R117, R142, R2, R117 ;  /* 0x000000028e751223 */ /* 0x000fe20000010075 */
        /* <DEDUP_REMOVED lines=13> */
.L_x_965:
[----:B------:R-:W-:Y:S02]  /*7430*/  F2FP.BF16.F32.PACK_AB R126, RZ, R117 ;  /* 0x00000075ff7e723e */ /* 0x000fe400000010ff */
[----:B------:R-:W-:Y:S02]  /*7440*/  F2FP.BF16.F32.PACK_AB R127, RZ, R129 ;  /* 0x00000081ff7f723e */ /* 0x000fe400000010ff */
[----:B------:R-:W-:Y:S02]  /*7450*/  F2FP.BF16.F32.PACK_AB R128, RZ, R131 ;  /* 0x00000083ff80723e */ /* 0x000fe400000010ff */
[----:B------:R-:W-:Y:S02]  /*7460*/  F2FP.BF16.F32.PACK_AB R130, RZ, R133 ;  /* 0x00000085ff82723e */ /* 0x000fe400000010ff */
[----:B------:R-:W-:Y:S02]  /*7470*/  F2FP.BF16.F32.PACK_AB R132, RZ, R135 ;  /* 0x00000087ff84723e */ /* 0x000fe400000010ff */
[----:B------:R-:W-:-:S02]  /*7480*/  F2FP.BF16.F32.PACK_AB R134, RZ, R139 ;  /* 0x0000008bff86723e */ /* 0x000fc400000010ff */
[----:B------:R-:W-:Y:S01]  /*7490*/  PRMT R2, R108, 0x7632, R2 ;  /* 0x000076326c027816 */ /* 0x000fe20000000002 */
[----:B------:R-:W-:Y:S06]  /*74a0*/  @!P2 BRA `(.L_x_966) ;  /* 0x00000000002ca947 */ /* 0x000fec0003800000 */
[----:B------:R-:W-:Y:S01]  /*74b0*/  LOP3.LUT P1, RZ, R136, 0xff00, RZ, 0xc0, !PT ;  /* 0x0000ff0088ff7812 */ /* 0x000fe2000782c0ff */
[----:B------:R-:W-:Y:S01]  /*74c0*/  FMUL.FTZ R129, R129, UR17 ;  /* 0x0000001181817c20 */ /* 0x000fe20008410000 */
[----:B------:R-:W-:-:S03]  /*74d0*/  CS2R R116, SRZ ;  /* 0x0000000000747805 */ /* 0x000fc6000001ff00 */
[----:B------:R-:W-:-:S08]  /*74e0*/  FMUL.FTZ R129, R129, UR16 ;  /* 0x0000001081817c20 */ /* 0x000fd00008410000 */
[----:B------:R-:W-:Y:S02]  /*74f0*/  @P1 SHF.L.U32 R123, R123, 0x10, RZ ;  /* 0x000000107b7b1819 */ /* 0x000fe400000006ff */
[----:B------:R-:W-:-:S03]  /*7500*/  @P1 SHF.L.U32 R2, R2, 0x10, RZ ;  /* 0x0000001002021819 */ /* 0x000fc600000006ff */
[C---:B------:R-:W-:Y:S02]  /*7510*/  @P1 FMUL.FTZ R117, R129.reuse, R123 ;  /* 0x0000007b81751220 */ /* 0x040fe40000410000 */
[----:B------:R-:W-:-:S03]  /*7520*/  @P1 FMUL.FTZ R116, R129, R2 ;  /* 0x0000000281741220 */ /* 0x000fc60000410000 */
[----:B------:R-:W-:Y:S01]  /*7530*/  F2FP.BF16.F32.PACK_AB R117, RZ, R117 ;  /* 0x00000075ff75723e */ /* 0x000fe200000010ff */
[----:B------:R-:W-:-:S03]  /*7540*/  FADD.FTZ R65, R65, R116 ;  /* 0x0000007441417221 */ /* 0x000fc60000010000 */
[----:B------:R-:W-:-:S07]  /*7550*/  PRMT R112, R112, 0x5410, R117 ;  /* 0x0000541070707816 */ /* 0x000fce0000000075 */
.L_x_966:
[----:B------:R-:W-:Y:S05]  /*7560*/  @!P2 BRA `(.L_x_967) ;  /* 0x000000000030a947 */ /* 0x000fea0003800000 */
[----:B------:R-:W-:Y:S01]  /*7570*/  LOP3.LUT P1, RZ, R136, 0xff0000, RZ, 0xc0, !PT ;  /* 0x00ff000088ff7812 */ /* 0x000fe2000782c0ff */
[----:B------:R-:W-:Y:S01]  /*7580*/  FMUL.FTZ R131, R131, UR17 ;  /* 0x0000001183837c20 */ /* 0x000fe20008410000 */
[----:B------:R-:W-:Y:S02]  /*7590*/  HFMA2 R2, -RZ, RZ, 0, 0 ;  /* 0x00000000ff027431 */ /* 0x000fe400000001ff */
[----:B------:R-:W-:Y:S02]  /*75a0*/  IMAD.MOV.U32 R117, RZ, RZ, RZ ;  /* 0x000000ffff757224 */ /* 0x000fe400078e00ff */
        /* <DEDUP_REMOVED lines=8> */
.L_x_967:
        /* <DEDUP_REMOVED lines=14> */
.L_x_968:
        /* <DEDUP_REMOVED lines=13> */
.L_x_969:
        /* <DEDUP_REMOVED lines=14> */
.L_x_970:
        /* <DEDUP_REMOVED lines=12> */
.L_x_971:
        /* <DEDUP_REMOVED lines=20> */
.L_x_964:
[----:B------:R-:W-:Y:S01]  /*7ac0*/  ISETP.GT.AND P3, PT, R2, RZ, PT ;  /* 0x000000ff0200720c */ /* 0x000fe20003f64270 */
[----:B------:R-:W-:-:S12]  /*7ad0*/  @!P2 BRA `(.L_x_973) ;  /* 0x000000000040a947 */ /* 0x000fd80003800000 */
[----:B------:R-:W-:Y:S01]  /*7ae0*/  @P3 FFMA.FTZ R2, R183, R125, R126 ;  /* 0x0000007db7023223 */ /* 0x000fe2000001007e */
[----:B-----5:R-:W-:Y:S02]  /*7af0*/  LOP3.LUT P1, RZ, R136, 0xff, RZ, 0xc0, !PT ;  /* 0x000000ff88ff7812 */ /* 0x020fe4000782c0ff */
[----:B------:R-:W-:Y:S01]  /*7b00*/  SHF.L.U32 R127, R4, 0x10, RZ ;  /* 0x00000010047f7819 */ /* 0x000fe200000006ff */
[----:B------:R-:W-:Y:S01]  /*7b10*/  @P3 FADD.FTZ R2, R181, -R2 ;  /* 0x80000002b5023221 */ /* 0x000fe20000010000 */
[----:B0-----:R-:W-:-:S03]  /*7b20*/  MOV R129, RZ ;  /* 0x000000ff00817202 */ /* 0x001fc60000000f00 */
        /* <DEDUP_REMOVED lines=11> */
.L_x_973:
[----:B------:R-:W-:Y:S05]  /*7be0*/  @!P2 BRA `(.L_x_974) ;  /* 0x000000000048a947 */ /* 0x000fea0003800000 */
[----:B-----5:R-:W-:Y:S01]  /*7bf0*/  PRMT R2, R4, 0x7632, R2 ;  /* 0x0000763204027816 */ /* 0x020fe20000000002 */
[----:B0-----:R-:W-:Y:S01]  /*7c00*/  @P3 FFMA.FTZ R129, R192, R125, R126 ;  /* 0x0000007dc0813223 */ /* 0x001fe2000001007e */
[----:B------:R-:W-:Y:S02]  /*7c10*/  LOP3.LUT P1, RZ, R136, 0xff00, RZ, 0xc0, !PT ;  /* 0x0000ff0088ff7812 */ /* 0x000fe4000782c0ff */
[----:B------:R-:W-:Y:S01]  /*7c20*/  SHF.L.U32 R127, R2, 0x10, RZ ;  /* 0x00000010027f7819 */ /* 0x000fe200000006ff */
[----:B------:R-:W-:Y:S01]  /*7c30*/  @P3 FADD.FTZ R129, R188, -R129 ;  /* 0x80000081bc813221 */ /* 0x000fe20000010000 */
[----:B------:R-:W-:-:S03]  /*7c40*/  IMAD.MOV.U32 R2, RZ, RZ, RZ ;  /* 0x000000ffff027224 */ /* 0x000fc600078e00ff */
[----:B------:R-:W-:Y:S01]  /*7c50*/  @P3 FFMA.FTZ R127, R142, R129, R127 ;  /* 0x000000818e7f3223 */ /* 0x000fe2000001007f */
[----:B------:R-:W-:-:S03]  /*7c60*/  MOV R129, RZ ;  /* 0x000000ff00817202 */ /* 0x000fc60000000f00 */
        /* <DEDUP_REMOVED lines=10> */
.L_x_974:
        /* <DEDUP_REMOVED lines=9> */
[----:B0-----:R-:W-:Y:S01]  /*7da0*/  @P1 IMAD.U32 R130, R21, 0x10000, RZ ;  /* 0x0001000015821824 */ /* 0x001fe200078e00ff */
[----:B------:R-:W-:Y:S01]  /*7db0*/  @P1 SHF.L.U32 R128, R109, 0x10, RZ ;  /* 0x000000106d801819 */ /* 0x000fe200000006ff */
[----:B------:R-:W-:-:S04]  /*7dc0*/  FMUL.FTZ R123, R123, UR16 ;  /* 0x000000107b7b7c20 */ /* 0x000fc80008410000 */
[-C--:B------:R-:W-:Y:S01]  /*7dd0*/  @P1 FMUL.FTZ R2, R130, R123.reuse ;  /* 0x0000007b82021220 */ /* 0x080fe20000410000 */
[----:B------:R-:W-:-:S04]  /*7de0*/  @P1 FMUL.FTZ R127, R128, R123 ;  /* 0x0000007b807f1220 */ /* 0x000fc80000410000 */
[----:B------:R-:W-:Y:S01]  /*7df0*/  F2FP.BF16.F32.PACK_AB R2, RZ, R2 ;  /* 0x00000002ff02723e */ /* 0x000fe200000010ff */
[----:B------:R-:W-:-:S03]  /*7e00*/  FADD.FTZ R66, R66, R127 ;  /* 0x0000007f42427221 */ /* 0x000fc60000010000 */
[----:B------:R-:W-:-:S07]  /*7e10*/  PRMT R113, R2, 0x7610, R113 ;  /* 0x0000761002717816 */ /* 0x000fce0000000071 */
.L_x_975:
[----:B------:R-:W-:Y:S05]  /*7e20*/  @!P2 BRA `(.L_x_976) ;  /* 0x000000000048a947 */ /* 0x000fea0003800000 */
[----:B-----5:R-:W-:Y:S01]  /*7e30*/  PRMT R2, R5, 0x7632, R2 ;  /* 0x0000763205027816 */ /* 0x020fe20000000002 */
[----:B------:R-:W-:Y:S01]  /*7e40*/  @P3 FFMA.FTZ R127, R194, R125, R126 ;  /* 0x0000007dc27f3223 */ /* 0x000fe2000001007e */
[----:B------:R-:W-:Y:S02]  /*7e50*/  LOP3.LUT P1, RZ, R136, 0xff000000, RZ, 0xc0, !PT ;  /* 0xff00000088ff7812 */ /* 0x000fe4000782c0ff */
[----:B------:R-:W-:Y:S01]  /*7e60*/  SHF.L.U32 R123, R2, 0x10, RZ ;  /* 0x00000010027b7819 */ /* 0x000fe200000006ff */
[----:B------:R-:W-:Y:S01]  /*7e70*/  @P3 FADD.FTZ R127, R190, -R127 ;  /* 0x8000007fbe7f3221 */ /* 0x000fe20000010000 */
[----:B0-----:R-:W-:Y:S01]  /*7e80*/  MOV R128, RZ ;  /* 0x000000ff00807202 */ /* 0x001fe20000000f00 */
        /* <DEDUP_REMOVED lines=12> */
.L_x_976:
        /* <DEDUP_REMOVED lines=9> */
[----:B0-----:R-:W-:Y:S02]  /*7fe0*/  @P1 SHF.L.U32 R128, R22, 0x10, RZ ;  /* 0x0000001016801819 */ /* 0x001fe400000006ff */
[----:B------:R-:W-:Y:S01]  /*7ff0*/  FMUL.FTZ R123, R123, UR16 ;  /* 0x000000107b7b7c20 */ /* 0x000fe20008410000 */
[----:B------:R-:W-:-:S03]  /*8000*/  @P1 SHF.L.U32 R122, R110, 0x10, RZ ;  /* 0x000000106e7a1819 */ /* 0x000fc600000006ff */
[-C--:B------:R-:W-:Y:S02]  /*8010*/  @P1 FMUL.FTZ R2, R128, R123.reuse ;  /* 0x0000007b80021220 */ /* 0x080fe40000410000 */
[----:B------:R-:W-:-:S03]  /*8020*/  @P1 FMUL.FTZ R127, R122, R123 ;  /* 0x0000007b7a7f1220 */ /* 0x000fc60000410000 */
[----:B------:R-:W-:Y:S01]  /*8030*/  F2FP.BF16.F32.PACK_AB R2, RZ, R2 ;  /* 0x00000002ff02723e */ /* 0x000fe200000010ff */
[----:B------:R-:W-:-:S03]  /*8040*/  FADD.FTZ R60, R60, R127 ;  /* 0x0000007f3c3c7221 */ /* 0x000fc60000010000 */
[----:B------:R-:W-:-:S07]  /*8050*/  PRMT R114, R2, 0x7610, R114 ;  /* 0x0000761002727816 */ /* 0x000fce0000000072 */
.L_x_977:
[----:B------:R-:W-:Y:S05]  /*8060*/  @!P2 BRA `(.L_x_978) ;  /* 0x000000000048a947 */ /* 0x000fea0003800000 */
[----:B-----5:R-:W-:Y:S01]  /*8070*/  PRMT R2, R6, 0x7632, R2 ;  /* 0x0000763206027816 */ /* 0x020fe20000000002 */
[----:B------:R-:W-:Y:S01]  /*8080*/  @P3 FFMA.FTZ R122, R196, R125, R126 ;  /* 0x0000007dc47a3223 */ /* 0x000fe2000001007e */
[----:B------:R-:W-:Y:S01]  /*8090*/  LOP3.LUT P1, RZ, R137, 0xff00, RZ, 0xc0, !PT ;  /* 0x0000ff0089ff7812 */ /* 0x000fe2000782c0ff */
[----:B------:R-:W-:Y:S01]  /*80a0*/  IMAD.MOV.U32 R127, RZ, RZ, RZ ;  /* 0x000000ffff7f7224 */ /* 0x000fe200078e00ff */
[----:B------:R-:W-:Y:S01]  /*80b0*/  SHF.L.U32 R123, R2, 0x10, RZ ;  /* 0x00000010027b7819 */ /* 0x000fe200000006ff */
[----:B------:R-:W-:Y:S01]  /*80c0*/  @P3 FADD.FTZ R122, R191, -R122 ;  /* 0x8000007abf7a3221 */ /* 0x000fe20000010000 */
[----:B------:R-:W-:-:S03]  /*80d0*/  HFMA2 R2, -RZ, RZ, 0, 0 ;  /* 0x00000000ff027431 */ /* 0x000fc600000001ff */
[----:B------:R-:W-:-:S04]  /*80e0*/  @P3 FFMA.FTZ R123, R142, R122, R123 ;  /* 0x0000007a8e7b3223 */ /* 0x000fc8000001007b */
[----:B------:R-:W-:Y:S02]  /*80f0*/  FMUL.FTZ R123, R123, UR17 ;  /* 0x000000117b7b7c20 */ /* 0x000fe40008410000 */
[----:B0-----:R-:W-:Y:S02]  /*8100*/  @P1 SHF.L.U32 R128, R121, 0x10, RZ ;  /* 0x0000001079801819 */ /* 0x001fe400000006ff */
        /* <DEDUP_REMOVED lines=8> */
.L_x_978:
[----:B------:R-:W-:Y:S05]  /*8190*/  @!P2 BRA `(.L_x_979) ;  /* 0x000000000040a947 */ /* 0x000fea0003800000 */
[----:B------:R-:W-:Y:S01]  /*81a0*/  @P3 FFMA.FTZ R123, R189, R125, R126 ;  /* 0x0000007dbd7b3223 */ /* 0x000fe2000001007e */
[----:B-----5:R-:W-:Y:S01]  /*81b0*/  LOP3.LUT P1, RZ, R137, 0xff0000, RZ, 0xc0, !PT ;  /* 0x00ff000089ff7812 */ /* 0x020fe2000782c0ff */
[----:B------:R-:W-:Y:S01]  /*81c0*/  HFMA2 R2, -RZ, RZ, 0, 0 ;  /* 0x00000000ff027431 */ /* 0x000fe200000001ff */
[----:B------:R-:W-:Y:S01]  /*81d0*/  SHF.L.U32 R121, R7, 0x10, RZ ;  /* 0x0000001007797819 */ /* 0x000fe200000006ff */
[----:B------:R-:W-:-:S04]  /*81e0*/  @P3 FADD.FTZ R123, R186, -R123 ;  /* 0x8000007bba7b3221 */ /* 0x000fc80000010000 */
[----:B------:R-:W-:Y:S01]  /*81f0*/  @P3 FFMA.FTZ R121, R142, R123, R121 ;  /* 0x0000007b8e793223 */ /* 0x000fe20000010079 */
[----:B------:R-:W-:-:S03]  /*8200*/  MOV R123, RZ ;  /* 0x000000ff007b7202 */ /* 0x000fc60000000f00 */
[----:B------:R-:W-:Y:S02]  /*8210*/  FMUL.FTZ R121, R121, UR17 ;  /* 0x0000001179797c20 */ /* 0x000fe40008410000 */
[----:B0-----:R-:W-:Y:S01]  /*8220*/  @P1 SHF.L.U32 R128, R23, 0x10, RZ ;  /* 0x0000001017801819 */ /* 0x001fe200000006ff */
[----:B------:R-:W-:Y:S02]  /*8230*/  @P1 IMAD.U32 R122, R111, 0x10000, RZ ;  /* 0x000100006f7a1824 */ /* 0x000fe400078e00ff */
[----:B------:R-:W-:-:S04]  /*8240*/  FMUL.FTZ R121, R121, UR16 ;  /* 0x0000001079797c20 */ /* 0x000fc80008410000 */
[-C--:B------:R-:W-:Y:S01]  /*8250*/  @P1 FMUL.FTZ R2, R128, R121.reuse ;  /* 0x0000007980021220 */ /* 0x080fe20000410000 */
[----:B------:R-:W-:-:S04]  /*8260*/  @P1 FMUL.FTZ R123, R122, R121 ;  /* 0x000000797a7b1220 */ /* 0x000fc80000410000 */
[----:B------:R-:W-:Y:S01]  /*8270*/  F2FP.BF16.F32.PACK_AB R2, RZ, R2 ;  /* 0x00000002ff02723e */ /* 0x000fe200000010ff */
[----:B------:R-:W-:-:S03]  /*8280*/  FADD.FTZ R62, R62, R123 ;  /* 0x0000007b3e3e7221 */ /* 0x000fc60000010000 */
[----:B------:R-:W-:-:S07]  /*8290*/  PRMT R115, R2, 0x7610, R115 ;  /* 0x0000761002737816 */ /* 0x000fce0000000073 */
.L_x_979:
        /* <DEDUP_REMOVED lines=19> */
[----:B0-----:R-:W-:Y:S01]  /*83d0*/  PRMT R115, R115, 0x5410, R122 ;  /* 0x0000541073737816 */ /* 0x001fe2000000007a */
[----:B------:R-:W-:Y:S06]  /*83e0*/  BRA `(.L_x_972) ;  /* 0x0000001000847947 */ /* 0x000fec0003800000 */
.L_x_963:
[----:B------:R-:W-:Y:S05]  /*83f0*/  @!P0 BRA `(.L_x_980) ;  /* 0x00000008003c8947 */ /* 0x000fea0003800000 */
[----:B------:R-:W-:Y:S01]  /*8400*/  ISETP.GT.AND P1, PT, R2, RZ, PT ;  /* 0x000000ff0200720c */ /* 0x000fe20003f24270 */
[-CC-:B------:R-:W-:Y:S01]  /*8410*/  FFMA.FTZ R2, R183, R125.reuse, R126.reuse ;  /* 0x0000007db7027223 */ /* 0x180fe2000001007e */
[-CC-:B0-----:R-:W-:Y:S01]  /*8420*/  FFMA.FTZ R119, R192, R125.reuse, R126.reuse ;  /* 0x0000007dc0777223 */ /* 0x181fe2000001007e */
        /* <DEDUP_REMOVED lines=36> */
.L_x_981:
[----:B------:R-:W-:Y:S05]  /*8670*/  @!P2 BRA `(.L_x_982) ;  /* 0x000000000034a947 */ /* 0x000fea0003800000 */
[----:B-----5:R-:W-:Y:S01]  /*8680*/  LOP3.LUT P3, RZ, R136, 0xff00, RZ, 0xc0, !PT ;  /* 0x0000ff0088ff7812 */ /* 0x020fe2000786c0ff */
        /* <DEDUP_REMOVED lines=12> */
.L_x_982:
        /* <DEDUP_REMOVED lines=14> */
.L_x_983:
[----:B------:R-:W-:Y:S05]  /*8830*/  @!P2 BRA `(.L_x_984) ;  /* 0x000000000034a947 */ /* 0x000fea0003800000 */
        /* <DEDUP_REMOVED lines=13> */
.L_x_984:
        /* <DEDUP_REMOVED lines=14> */
.L_x_985:
        /* <DEDUP_REMOVED lines=14> */
.L_x_986:
[----:B------:R-:W-:Y:S02]  /*8ad0*/  F2FP.BF16.F32.PACK_AB R116, R130, R129 ;  /* 0x000000818274723e */ /* 0x000fe400000010ff */
[----:B------:R-:W-:Y:S02]  /*8ae0*/  F2FP.BF16.F32.PACK_AB R117, R132, R119 ;  /* 0x000000778475723e */ /* 0x000fe400000010ff */
        /* <DEDUP_REMOVED lines=14> */
.L_x_987:
[----:B------:R-:W-:Y:S02]  /*8bd0*/  F2FP.BF16.F32.PACK_AB R118, R127, R126 ;  /* 0x0000007e7f76723e */ /* 0x000fe400000010ff */
[----:B------:R-:W-:Y:S01]  /*8be0*/  F2FP.BF16.F32.PACK_AB R119, R121, R128 ;  /* 0x000000807977723e */ /* 0x000fe200000010ff */
        /* <DEDUP_REMOVED lines=16> */
.L_x_980:
[----:B------:R-:W-:Y:S05]  /*8cf0*/  @!P2 BRA `(.L_x_988) ;  /* 0x000000000040a947 */ /* 0x000fea0003800000 */
[----:B0-----:R-:W-:Y:S01]  /*8d00*/  FFMA.FTZ R128, R183, R125, R126 ;  /* 0x0000007db7807223 */ /* 0x001fe2000001007e */
[----:B-----5:R-:W-:Y:S02]  /*8d10*/  LOP3.LUT P3, RZ, R136, 0xff, RZ, 0xc0, !PT ;  /* 0x000000ff88ff7812 */ /* 0x020fe4000786c0ff */
[----:B------:R-:W-:Y:S01]  /*8d20*/  ISETP.GT.AND P1, PT, R2, RZ, PT ;  /* 0x000000ff0200720c */ /* 0x000fe20003f24270 */
[----:B------:R-:W-:Y:S01]  /*8d30*/  FADD.FTZ R127, R181, -R128 ;  /* 0x80000080b57f7221 */ /* 0x000fe20000010000 */
[----:B------:R-:W-:-:S03]  /*8d40*/  CS2R R128, SRZ ;  /* 0x0000000000807805 */ /* 0x000fc6000001ff00 */
        /* <DEDUP_REMOVED lines=11> */
.L_x_988:
[----:B------:R-:W-:Y:S05]  /*8e00*/  @!P2 BRA `(.L_x_989) ;  /* 0x000000000048a947 */ /* 0x000fea0003800000 */
[----:B------:R-:W-:Y:S01]  /*8e10*/  FFMA.FTZ R127, R192, R125, R126 ;  /* 0x0000007dc07f7223 */ /* 0x000fe2000001007e */
[----:B-----5:R-:W-:Y:S01]  /*8e20*/  LOP3.LUT P3, RZ, R136, 0xff00, RZ, 0xc0, !PT ;  /* 0x0000ff0088ff7812 */ /* 0x020fe2000786c0ff */
[----:B0-----:R-:W-:Y:S01]  /*8e30*/  HFMA2 R128, -RZ, RZ, 0, 0 ;  /* 0x00000000ff807431 */ /* 0x001fe200000001ff */
        /* <DEDUP_REMOVED lines=15> */
.L_x_989:
[----:B------:R-:W-:Y:S05]  /*8f30*/  @!P2 BRA `(.L_x_990) ;  /* 0x000000000044a947 */ /* 0x000fea0003800000 */
[----:B------:R-:W-:Y:S01]  /*8f40*/  FFMA.FTZ R123, R185, R125, R126 ;  /* 0x0000007db97b7223 */ /* 0x000fe2000001007e */
[----:B-----5:R-:W-:Y:S01]  /*8f50*/  LOP3.LUT P3, RZ, R136, 0xff0000, RZ, 0xc0, !PT ;  /* 0x00ff000088ff7812 */ /* 0x020fe2000786c0ff */
[----:B------:R-:W-:Y:S01]  /*8f60*/  HFMA2 R127, -RZ, RZ, 0, 0 ;  /* 0x00000000ff7f7431 */ /* 0x000fe200000001ff */
[----:B------:R-:W-:Y:S01]  /*8f70*/  ISETP.GT.AND P1, PT, R2, RZ, PT ;  /* 0x000000ff0200720c */ /* 0x000fe20003f24270 */
[----:B------:R-:W-:Y:S01]  /*8f80*/  FADD.FTZ R123, R182, -R123 ;  /* 0x8000007bb67b7221 */ /* 0x000fe20000010000 */
[----:B0-----:R-:W-:-:S03]  /*8f90*/  MOV R128, RZ ;  /* 0x000000ff00807202 */ /* 0x001fc60000000f00 */
        /* <DEDUP_REMOVED lines=11> */
.L_x_990:
[----:B------:R-:W-:Y:S05]  /*9050*/  @!P2 BRA `(.L_x_991) ;  /* 0x000000000044a947 */ /* 0x000fea0003800000 */
[----:B------:R-:W-:Y:S01]  /*9060*/  FFMA.FTZ R123, R194, R125, R126 ;  /* 0x0000007dc27b7223 */ /* 0x000fe2000001007e */
[----:B-----5:R-:W-:Y:S02]  /*9070*/  LOP3.LUT P3, RZ, R136, 0xff000000, RZ, 0xc0, !PT ;  /* 0xff00000088ff7812 */ /* 0x020fe4000786c0ff */
[----:B0-----:R-:W-:Y:S02]  /*9080*/  CS2R R128, SRZ ;  /* 0x0000000000807805 */ /* 0x001fe4000001ff00 */
[----:B------:R-:W-:Y:S01]  /*9090*/  ISETP.GT.AND P1, PT, R2, RZ, PT ;  /* 0x000000ff0200720c */ /* 0x000fe20003f24270 */
[----:B------:R-:W-:-:S04]  /*90a0*/  FADD.FTZ R123, R190, -R123 ;  /* 0x8000007bbe7b7221 */ /* 0x000fc80000010000 */
        /* <DEDUP_REMOVED lines=12> */
.L_x_991:
        /* <DEDUP_REMOVED lines=9> */
[----:B0-----:R-:W-:Y:S02]  /*9200*/  @P3 SHF.L.U32 R130, R22, 0x10, RZ ;  /* 0x0000001016823819 */ /* 0x001fe400000006ff */
        /* <DEDUP_REMOVED lines=8> */
.L_x_992:
        /* <DEDUP_REMOVED lines=19> */
.L_x_993:
        /* <DEDUP_REMOVED lines=17> */
.L_x_994:
[----:B------:R-:W-:Y:S05]  /*94d0*/  @!P2 BRA `(.L_x_972) ;  /* 0x000000000048a947 */ /* 0x000fea0003800000 */
[----:B------:R-:W-:Y:S01]  /*94e0*/  FFMA.FTZ R126, R198, R125, R126 ;  /* 0x0000007dc67e7223 */ /* 0x000fe2000001007e */
[----:B-----5:R-:W-:Y:S02]  /*94f0*/  ISETP.GE.U32.AND P1, PT, R136, RZ, PT ;  /* 0x000000ff8800720c */ /* 0x020fe40003f26070 */
[----:B------:R-:W-:Y:S02]  /*9500*/  CS2R R122, SRZ ;  /* 0x00000000007a7805 */ /* 0x000fe4000001ff00 */
[----:B------:R-:W-:Y:S01]  /*9510*/  ISETP.GT.AND P3, PT, R2, RZ, PT ;  /* 0x000000ff0200720c */ /* 0x000fe20003f64270 */
[----:B------:R-:W-:Y:S01]  /*9520*/  FADD.FTZ R121, R193, -R126 ;  /* 0x8000007ec1797221 */ /* 0x000fe20000010000 */
[----:B------:R-:W-:-:S03]  /*9530*/  ISETP.GE.U32.AND.EX P1, PT, R137, 0x1000000, PT, P1 ;  /* 0x010000008900780c */ /* 0x000fc60003f26110 */
        /* <DEDUP_REMOVED lines=11> */
[----:B0-----:R-:W-:-:S07]  /*95f0*/  PRMT R115, R115, 0x5410, R123 ;  /* 0x0000541073737816 */ /* 0x001fce000000007b */
.L_x_972:
[----:B------:R-:W1:Y:S01]  /*9600*/  @P0 LDC.64 R120, c[0x0][0x478] ;  /* 0x00011e00ff780b82 */ /* 0x000e620000000a00 */
[----:B------:R-:W-:Y:S01]  /*9610*/  @P0 IADD3 R125, PT, PT, R124, 0x200, RZ ;  /* 0x000002007c7d0810 */ /* 0x000fe20007ffe0ff */
[----:B------:R-:W-:-:S06]  /*9620*/  UPLOP3.LUT UP1, UPT, UPT, UPT, UP1, 0x40, 0x4 ;  /* 0x000000000004789c */ /* 0x000fcc0003f2e810 */
[----:B------:R-:W2:Y:S08]  /*9630*/  @P2 LDC.64 R122, c[0x0][0x468] ;  /* 0x00011a00ff7a2b82 */ /* 0x000eb00000000a00 */
[----:B------:R-:W3:Y:S01]  /*9640*/  LDC.64 R126, c[0x0][0x380] ;  /* 0x0000e000ff7e7b82 */ /* 0x000ee20000000a00 */
[----:B-1----:R-:W-:-:S05]  /*9650*/  @P0 IMAD.WIDE.U32 R120, R125, 0x10, R120 ;  /* 0x000000107d780825 */ /* 0x002fca00078e0078 */
[----:B------:R1:W-:Y:S01]  /*9660*/  @P0 STG.E.128 desc[UR12][R120.64], R116 ;  /* 0x0000007478000986 */ /* 0x0003e2000c101d0c */
[----:B--2---:R-:W-:-:S05]  /*9670*/  @P2 IMAD.WIDE.U32 R122, R201, 0x10, R122 ;  /* 0x00000010c97a2825 */ /* 0x004fca00078e007a */
[----:B------:R1:W-:Y:S01]  /*9680*/  @P2 STG.E.128 desc[UR12][R122.64], R112 ;  /* 0x000000707a002986 */ /* 0x0003e2000c101d0c */
[----:B---3--:R-:W-:-:S04]  /*9690*/  IADD3 R143, PT, PT, R143, R126, RZ ;  /* 0x0000007e8f8f7210 */ /* 0x008fc80007ffe0ff */
[----:B------:R-:W-:-:S13]  /*96a0*/  ISETP.GE.AND P0, PT, R143, R127, PT ;  /* 0x0000007f8f00720c */ /* 0x000fda0003f06270 */
[----:B-1----:R-:W-:Y:S05]  /*96b0*/  @!P0 BRA `(.L_x_995) ;  /* 0xffffff6c00588947 */ /* 0x002fea000383ffff */
.L_x_892:
[----:B------:R-:W1:Y:S08]  /*96c0*/  S2UR UR4, SR_CTAID.X ;  /* 0x00000000000479c3 */ /* 0x000e700000002500 */
[----:B-----5:R-:W1:Y:S08]  /*96d0*/  LDC R9, c[0x0][0x388] ;  /* 0x0000e200ff097b82 */ /* 0x020e700000000800 */
        /* <DEDUP_REMOVED lines=27> */
.L_x_996:
        /* <DEDUP_REMOVED lines=15> */
.L_x_10673:


//--------------------- .text._ZN10layer_norm13ln_bwd_kernelINS_13Kernel_traitsI6__halfS2_S2_S2_fjLj6144ELj1ELj1ELj8ELj16ENS_18Kernel_traits_baseILj6144ES2_S2_S2_S2_fjLj256EEEEELb0ELb0ELb0ELb0EEEvNS_9BwdParamsE --------------------------
	.section	.text._ZN10layer_norm13ln_bwd_kernelINS_13Kernel_traitsI6__halfS2_S2_S2_fjLj6144ELj1ELj1ELj8ELj16ENS_18Kernel_traits_baseILj6144ES2_S2_S2_S2_fjLj256EEEEELb0ELb0ELb0ELb0EEEvNS_9BwdParamsE,"ax",@progbits
	.align	128
        .global         _ZN10layer_norm13ln_bwd_kernelINS_13Kernel_traitsI6__halfS2_S2_S2_fjLj6144ELj1ELj1ELj8ELj16ENS_18Kernel_traits_baseILj6144ES2_S2_S2_S2_fjLj256EEEEELb0ELb0ELb0ELb0EEEvNS_9BwdParamsE
        .type           _ZN10layer_norm13ln_bwd_kernelINS_13Kernel_traitsI6__halfS2_S2_S2_fjLj6144ELj1ELj1ELj8ELj16ENS_18Kernel_traits_baseILj6144ES2_S2_S2_S2_fjLj256EEEEELb0ELb0ELb0ELb0EEEvNS_9BwdParamsE,@function
        .size           _ZN10layer_norm13ln_bwd_kernelINS_13Kernel_traitsI6__halfS2_S2_S2_fjLj6144ELj1ELj1ELj8ELj16ENS_18Kernel_traits_baseILj6144ES2_S2_S2_S2_fjLj256EEEEELb0ELb0ELb0ELb0EEEvNS_9BwdParamsE,(.L_x_10674 - _ZN10layer_norm13ln_bwd_kernelINS_13Kernel_traitsI6__halfS2_S2_S2_fjLj6144ELj1ELj1ELj8ELj16ENS_18Kernel_traits_baseILj6144ES2_S2_S2_S2_fjLj256EEEEELb0ELb0ELb0ELb0EEEvNS_9BwdParamsE)
        .other          _ZN10layer_norm13ln_bwd_kernelINS_13Kernel_traitsI6__halfS2_S2_S2_fjLj6144ELj1ELj1ELj8ELj16ENS_18Kernel_traits_baseILj6144ES2_S2_S2_S2_fjLj256EEEEELb0ELb0ELb0ELb0EEEvNS_9BwdParamsE,@"STO_CUDA_ENTRY STV_DEFAULT"
_ZN10layer_norm13ln_bwd_kernelINS_13Kernel_traitsI6__halfS2_S2_S2_fjLj6144ELj1ELj1ELj8ELj16ENS_18Kernel_traits_baseILj6144ES2_S2_S2_S2_fjLj256EEEEELb0ELb0ELb0ELb0EEEvNS_9BwdParamsE:
.text._ZN10layer_norm13ln_bwd_kernelINS_13Kernel_traitsI6__halfS2_S2_S2_fjLj6144ELj1ELj1ELj8ELj16ENS_18Kernel_traits_baseILj6144ES2_S2_S2_S2_fjLj256EEEEELb0ELb0ELb0ELb0EEEvNS_9BwdParamsE:
        /* <DEDUP_REMOVED lines=77> */
[----:B0-----:R-:W-:-:S02]  /*04d0*/  ISETP.NE.U32.AND P0, PT, R2, RZ, PT ;  /* 0x000000ff0200720c */ /* 0x001fc40003f05070 */
[----:B------:R-:W-:Y:S01]  /*04e0*/  CS2R R14, SRZ ;  /* 0x00000000000e7805 */ /* 0x000fe2000001ff00 */
[----:B------:R-:W-:Y:S01]  /*04f0*/  UPLOP3.LUT UP1, UPT, UPT, UPT, UPT, 0x40, 0x4 ;  /* 0x000000000004789c */ /* 0x000fe20003f2e870 */
[----:B------:R-:W-:Y:S01]  /*0500*/  ISETP.NE.AND.EX P0, PT, R3, RZ, PT, P0 ;  /* 0x000000ff0300720c */ /* 0x000fe20003f05300 */
[----:B------:R-:W0:Y:S01]  /*0510*/  LDCU.U8 UR7, c[0x0][0x410] ;  /* 0x00008200ff0777ac */ /* 0x000e220008000000 */
[----:B------:R-:W1:Y:S01]  /*0520*/  LDCU UR12, c[0x0][0x400] ;  /* 0x00008000ff0c77ac */ /* 0x000e620008000800 */
[----:B------:R-:W2:Y:S01]  /*0530*/  LDCU.64 UR10, c[0x0][0x438] ;  /* 0x00008700ff0a77ac */ /* 0x000ea20008000a00 */
[----:B------:R-:W3:Y:S09]  /*0540*/  LDCU.64 UR14, c[0x0][0x478] ;  /* 0x00008f00ff0e77ac */ /* 0x000ef20008000a00 */
.L_x_1028:
[----:B------:R-:W4:Y:S08]  /*0550*/  LDC.64 R76, c[0x0][0x3c0] ;  /* 0x0000f000ff4c7b82 */ /* 0x000f300000000a00 */
[----:B------:R-:W0:Y:S08]  /*0560*/  @P0 LDC.64 R80, c[0x0][0x3e0] ;  /* 0x0000f800ff500b82 */ /* 0x000e300000000a00 */
[----:B------:R-:W1:Y:S01]  /*0570*/  LDC.64 R78, c[0x0][0x3c8] ;  /* 0x0000f200ff4e7b82 */ /* 0x000e620000000a00 */
[----:B----4-:R-:W-:-:S07]  /*0580*/  IMAD.WIDE R76, R93, 0x4, R76 ;  /* 0x000000045d4c7825 */ /* 0x010fce00078e024c */
[----:B------:R-:W4:Y:S01]  /*0590*/  LDC R92, c[0x0][0x388] ;  /* 0x0000e200ff5c7b82 */ /* 0x000f220000000800 */
[----:B------:R-:W2:Y:S01]  /*05a0*/  LDG.E R76, desc[UR8][R76.64] ;  /* 0x000000084c4c7981 */ /* 0x000ea2000c1e1900 */
[----:B0-----:R-:W-:-:S05]  /*05b0*/  @P0 IMAD.WIDE R80, R93, 0x2, R80 ;  /* 0x000000025d500825 */ /* 0x001fca00078e0250 */
[----:B-----5:R0:W5:Y:S01]  /*05c0*/  @P0 LDG.E.U16 R147, desc[UR8][R80.64] ;  /* 0x0000000850930981 */ /* 0x020162000c1e1500 */
[C---:B-1----:R-:W-:Y:S01]  /*05d0*/  IMAD.WIDE R78, R93.reuse, 0x4, R78 ;  /* 0x000000045d4e7825 */ /* 0x042fe200078e024e */
[----:B------:R-:W1:Y:S04]  /*05e0*/  S2R R2, SR_TID.X ;  /* 0x0000000000027919 */ /* 0x000e680000002100 */
[----:B------:R0:W5:Y:S01]  /*05f0*/  LDG.E R146, desc[UR8][R78.64] ;  /* 0x000000084e927981 */ /* 0x000162000c1e1900 */
[----:B------:R-:W-:Y:S01]  /*0600*/  ISETP.GE.U32.AND P4, PT, R0, 0x100, PT ;  /* 0x000001000000780c */ /* 0x000fe20003f86070 */
[----:B----4-:R-:W-:-:S05]  /*0610*/  IMAD R82, R93, R92, RZ ;  /* 0x0000005c5d527224 */ /* 0x010fca00078e02ff */
[----:B------:R-:W-:-:S04]  /*0620*/  SHF.R.S32.HI R83, RZ, 0x1f, R82 ;  /* 0x0000001fff537819 */ /* 0x000fc80000011452 */
[----:B------:R-:W-:Y:S01]  /*0630*/  LEA.HI R83, R83, R82, RZ, 0x3 ;  /* 0x0000005253537211 */ /* 0x000fe200078f18ff */
[----:B------:R-:W-:Y:S01]  /*0640*/  BSSY.RECONVERGENT B0, `(.L_x_998) ;  /* 0x0000066000007945 */ /* 0x000fe20003800200 */
[----:B------:R-:W-:Y:S01]  /*0650*/  ISETP.NE.AND P5, PT, RZ, UR7, PT ;  /* 0x00000007ff007c0c */ /* 0x000fe2000bfa5270 */
[----:B------:R-:W-:Y:S01]  /*0660*/  HFMA2 R85, -RZ, RZ, 0, 0 ;  /* 0x00000000ff557431 */ /* 0x000fe200000001ff */
[C---:B------:R-:W-:Y:S02]  /*0670*/  ISETP.GE.U32.AND P3, PT, R0.reuse, 0x200, PT ;  /* 0x000002000000780c */ /* 0x040fe40003f66070 */
[----:B------:R-:W-:Y:S02]  /*0680*/  ISETP.GE.U32.AND P2, PT, R0, 0x300, PT ;  /* 0x000003000000780c */ /* 0x000fe40003f46070 */
        /* <DEDUP_REMOVED lines=12> */
[----:B------:R-:W-:Y:S01]  /*0750*/  ISETP.NE.AND.EX P1, PT, RZ, UR11, PT, P1 ;  /* 0x0000000bff007c0c */ /* 0x000fe2000bf25310 */
[----:B------:R-:W-:Y:S02]  /*0760*/  HADD2.F32 R103, -RZ, R121.H1_H1 ;  /* 0x30000079ff677230 */ /* 0x000fe40000004100 */
[----:B------:R-:W-:-:S10]  /*0770*/  HADD2.F32 R98, -RZ, R120.H0_H0 ;  /* 0x20000078ff627230 */ /* 0x000fd40000004100 */
[----:B------:R-:W0:Y:S01]  /*0780*/  @P1 LDC.64 R86, c[0x0][0x438] ;  /* 0x00010e00ff561b82 */ /* 0x000e220000000a00 */
[----:B------:R-:W-:Y:S02]  /*0790*/  HADD2.F32 R99, -RZ, R120.H1_H1 ;  /* 0x30000078ff637230 */ /* 0x000fe40000004100 */
[----:B------:R-:W-:Y:S02]  /*07a0*/  HADD2.F32 R102, -RZ, R121.H0_H0 ;  /* 0x20000079ff667230 */ /* 0x000fe40000004100 */
[----:B------:R-:W-:Y:S02]  /*07b0*/  HADD2.F32 R106, -RZ, R122.H0_H0 ;  /* 0x2000007aff6a7230 */ /* 0x000fe40000004100 */
[----:B------:R-:W-:Y:S02]  /*07c0*/  HADD2.F32 R110, -RZ, R123.H1_H1 ;  /* 0x3000007bff6e7230 */ /* 0x000fe40000004100 */
[----:B0-----:R-:W-:-:S05]  /*07d0*/  @P1 IMAD.WIDE.U32 R86, R145, 0x10, R86 ;  /* 0x0000001091561825 */ /* 0x001fca00078e0056 */
[----:B------:R0:W5:Y:S01]  /*07e0*/  @P1 LDG.E.128 R8, desc[UR8][R86.64] ;  /* 0x0000000856081981 */ /* 0x000162000c1e1d00 */
[--C-:B--2---:R-:W-:Y:S02]  /*07f0*/  HADD2.F32 R91, -RZ, R77.reuse.H1_H1 ;  /* 0x3000004dff5b7230 */ /* 0x104fe40000004100 */
[--C-:B------:R-:W-:Y:S02]  /*0800*/  HADD2.F32 R3, -RZ, R76.reuse.H0_H0 ;  /* 0x2000004cff037230 */ /* 0x100fe40000004100 */
[----:B------:R-:W-:Y:S02]  /*0810*/  HADD2.F32 R85, -RZ, R76.H1_H1 ;  /* 0x3000004cff557230 */ /* 0x000fe40000004100 */
[C---:B------:R-:W-:Y:S01]  /*0820*/  FADD.FTZ R91, -R84.reuse, R91 ;  /* 0x0000005b545b7221 */ /* 0x040fe20000010100 */
[----:B------:R-:W-:Y:S02]  /*0830*/  HADD2.F32 R89, -RZ, R77.H0_H0 ;  /* 0x2000004dff597230 */ /* 0x000fe40000004100 */
[----:B------:R-:W-:Y:S01]  /*0840*/  FADD.FTZ R3, -R84, R3 ;  /* 0x0000000354037221 */ /* 0x000fe20000010100 */
[----:B----4-:R-:W-:-:S02]  /*0850*/  HADD2.F32 R76, -RZ, R81.H1_H1 ;  /* 0x30000051ff4c7230 */ /* 0x010fc40000004100 */
[C---:B-----5:R-:W-:Y:S01]  /*0860*/  FMUL.FTZ R104, R146.reuse, R91 ;  /* 0x0000005b92687220 */ /* 0x060fe20000410000 */
[----:B------:R-:W-:Y:S02]  /*0870*/  HADD2.F32 R77, -RZ, R80.H0_H0 ;  /* 0x20000050ff4d7230 */ /* 0x000fe40000004100 */
[----:B------:R-:W-:Y:S01]  /*0880*/  FMUL.FTZ R3, R146, R3 ;  /* 0x0000000392037220 */ /* 0x000fe20000410000 */
[----:B------:R-:W-:Y:S02]  /*0890*/  HADD2.F32 R107, -RZ, R78.H1_H1 ;  /* 0x3000004eff6b7230 */ /* 0x000fe40000004100 */
[----:B------:R-:W-:Y:S01]  /*08a0*/  FMUL.FTZ R103, R103, R76 ;  /* 0x0000004c67677220 */ /* 0x000fe20000410000 */
[--C-:B------:R-:W-:Y:S02]  /*08b0*/  HADD2.F32 R109, -RZ, R79.reuse.H0_H0 ;  /* 0x2000004fff6d7230 */ /* 0x100fe40000004100 */
[----:B------:R-:W-:Y:S01]  /*08c0*/  FADD.FTZ R35, R35, R76 ;  /* 0x0000004c23237221 */ /* 0x000fe20000010000 */
[----:B------:R-:W-:-:S02]  /*08d0*/  HADD2.F32 R149, -RZ, R79.H1_H1 ;  /* 0x3000004fff957230 */ /* 0x000fc40000004100 */
[----:B------:R-:W-:Y:S01]  /*08e0*/  FFMA.FTZ R59, R104, R76, R59 ;  /* 0x0000004c683b7223 */ /* 0x000fe2000001003b */
[----:B------:R-:W-:Y:S02]  /*08f0*/  HADD2.F32 R79, -RZ, R81.H0_H0 ;  /* 0x20000051ff4f7230 */ /* 0x000fe40000004100 */
[-C--:B------:R-:W-:Y:S01]  /*0900*/  FMUL.FTZ R98, R98, R77.reuse ;  /* 0x0000004d62627220 */ /* 0x080fe20000410000 */
[--C-:B------:R-:W-:Y:S02]  /*0910*/  HADD2.F32 R81, -RZ, R82.reuse.H0_H0 ;  /* 0x20000052ff517230 */ /* 0x100fe40000004100 */
[----:B------:R-:W-:Y:S01]  /*0920*/  FADD.FTZ R32, R32, R77 ;  /* 0x0000004d20207221 */ /* 0x000fe20000010000 */
[----:B------:R-:W-:Y:S02]  /*0930*/  HADD2.F32 R82, -RZ, R82.H1_H1 ;  /* 0x30000052ff527230 */ /* 0x000fe40000004100 */
[----:B------:R-:W-:Y:S01]  /*0940*/  FFMA.FTZ R56, R3, R77, R56 ;  /* 0x0000004d03387223 */ /* 0x000fe20000010038 */
[----:B------:R-:W-:-:S02]  /*0950*/  HADD2.F32 R76, -RZ, R122.H1_H1 ;  /* 0x3000007aff4c7230 */ /* 0x000fc40000004100 */
[C---:B------:R-:W-:Y:S01]  /*0960*/  FADD.FTZ R89, -R84.reuse, R89 ;  /* 0x0000005954597221 */ /* 0x040fe20000010100 */
[----:B------:R-:W-:Y:S02]  /*0970*/  HADD2.F32 R80, -RZ, R80.H1_H1 ;  /* 0x30000050ff507230 */ /* 0x000fe40000004100 */
[C---:B------:R-:W-:Y:S01]  /*0980*/  FADD.FTZ R77, -R84.reuse, R107 ;  /* 0x0000006b544d7221 */ /* 0x040fe20000010100 */
[----:B------:R-:W-:Y:S01]  /*0990*/  FADD.FTZ R85, -R84, R85 ;  /* 0x0000005554557221 */ /* 0x000fe20000010100 */
[----:B------:R-:W-:Y:S01]  /*09a0*/  FMUL.FTZ R101, R146, R89 ;  /* 0x0000005992657220 */ /* 0x000fe20000410000 */
[----:B------:R-:W-:Y:S01]  /*09b0*/  FMUL.FTZ R107, R76, R82 ;  /* 0x000000524c6b7220 */ /* 0x000fe20000410000 */
[----:B------:R-:W-:Y:S01]  /*09c0*/  FMUL.FTZ R99, R99, R80 ;  /* 0x0000005063637220 */ /* 0x000fe20000410000 */
[C---:B------:R-:W-:Y:S01]  /*09d0*/  FMUL.FTZ R108, R146.reuse, R77 ;  /* 0x0000004d926c7220 */ /* 0x040fe20000410000 */
[----:B------:R-:W-:Y:S01]  /*09e0*/  FADD.FTZ R76, RZ, R98 ;  /* 0x00000062ff4c7221 */ /* 0x000fe20000010000 */
[----:B------:R-:W-:Y:S01]  /*09f0*/  FMUL.FTZ R100, R146, R85 ;  /* 0x0000005592647220 */ /* 0x000fe20000410000 */
[----:B------:R-:W-:Y:S01]  /*0a00*/  FFMA.FTZ R77, R3, R98, RZ ;  /* 0x00000062034d7223 */ /* 0x000fe200000100ff */
[-C--:B------:R-:W-:Y:S01]  /*0a10*/  FMUL.FTZ R102, R102, R79.reuse ;  /* 0x0000004f66667220 */ /* 0x080fe20000410000 */
[----:B------:R-:W-:Y:S01]  /*0a20*/  FADD.FTZ R34, R34, R79 ;  /* 0x0000004f22227221 */ /* 0x000fe20000010000 */
[----:B------:R-:W-:Y:S01]  /*0a30*/  FFMA.FTZ R58, R101, R79, R58 ;  /* 0x0000004f653a7223 */ /* 0x000fe2000001003a */
[----:B------:R-:W-:-:S02]  /*0a40*/  HADD2.F32 R105, -RZ, R78.H0_H0 ;  /* 0x2000004eff697230 */ /* 0x000fc40000004100 */
[----:B------:R-:W-:Y:S01]  /*0a50*/  FADD.FTZ R79, R76, R99 ;  /* 0x000000634c4f7221 */ /* 0x000fe20000010000 */
[----:B------:R-:W-:Y:S01]  /*0a60*/  FFMA.FTZ R76, R100, R99, R77 ;  /* 0x00000063644c7223 */ /* 0x000fe2000001004d */
[----:B------:R-:W-:Y:S01]  /*0a70*/  FMUL.FTZ R106, R106, R81 ;  /* 0x000000516a6a7220 */ /* 0x000fe20000410000 */
[----:B------:R-:W-:Y:S01]  /*0a80*/  FADD.FTZ R33, R33, R80 ;  /* 0x0000005021217221 */ /* 0x000fe20000010000 */
[----:B------:R-:W-:Y:S01]  /*0a90*/  FADD.FTZ R105, -R84, R105 ;  /* 0x0000006954697221 */ /* 0x000fe20000010100 */
[----:B------:R-:W-:Y:S01]  /*0aa0*/  FADD.FTZ R78, R79, R102 ;  /* 0x000000664f4e7221 */ /* 0x000fe20000010000 */
[----:B------:R-:W-:Y:S01]  /*0ab0*/  FFMA.FTZ R77, R101, R102, R76 ;  /* 0x00000066654d7223 */ /* 0x000fe2000001004c */
[----:B------:R-:W-:Y:S01]  /*0ac0*/  FFMA.FTZ R57, R100, R80, R57 ;  /* 0x0000005064397223 */ /* 0x000fe20000010039 */
[----:B------:R-:W-:Y:S01]  /*0ad0*/  FMUL.FTZ R105, R146, R105 ;  /* 0x0000006992697220 */ /* 0x000fe20000410000 */
[----:B------:R-:W-:Y:S01]  /*0ae0*/  FADD.FTZ R79, R78, R103 ;  /* 0x000000674e4f7221 */ /* 0x000fe20000010000 */
[----:B------:R-:W-:Y:S01]  /*0af0*/  FFMA.FTZ R76, R104, R103, R77 ;  /* 0x00000067684c7223 */ /* 0x000fe2000001004d */
[----:B0-----:R-:W-:-:S02]  /*0b00*/  HADD2.F32 R87, -RZ, R83.H0_H0 ;  /* 0x20000053ff577230 */ /* 0x001fc40000004100 */
[----:B------:R-:W-:Y:S01]  /*0b10*/  FADD.FTZ R111, -R84, R109 ;  /* 0x0000006d546f7221 */ /* 0x000fe20000010100 */
[----:B------:R-:W-:Y:S02]  /*0b20*/  HADD2.F32 R80, -RZ, R123.H0_H0 ;  /* 0x2000007bff507230 */ /* 0x000fe40000004100 */
[----:B------:R-:W-:Y:S01]  /*0b30*/  FADD.FTZ R78, R79, R106 ;  /* 0x0000006a4f4e7221 */ /* 0x000fe20000010000 */
[----:B------:R-:W-:Y:S01]  /*0b40*/  FFMA.FTZ R77, R105, R106, R76 ;  /* 0x0000006a694d7223 */ /* 0x000fe2000001004c */
[----:B------:R-:W-:Y:S02]  /*0b50*/  HADD2.F32 R83, -RZ, R83.H1_H1 ;  /* 0x30000053ff537230 */ /* 0x000fe40000004100 */
        /* <DEDUP_REMOVED lines=16> */
[C---:B------:R-:W-:Y:S01]  /*0c60*/  FFMA.FTZ R55, R112.reuse, R83, R55 ;  /* 0x0000005370377223 */ /* 0x040fe20000010037 */
[----:B------:R-:W-:Y:S01]  /*0c70*/  IADD3 R89, PT, PT, R145, 0x100, RZ ;  /* 0x0000010091597810 */ /* 0x000fe20007ffe0ff */
[----:B------:R-:W-:Y:S01]  /*0c80*/  FADD.FTZ R85, R85, R110 ;  /* 0x0000006e55557221 */ /* 0x000fe20000010000 */
[----:B------:R-:W-:-:S07]  /*0c90*/  FFMA.FTZ R88, R112, R110, R77 ;  /* 0x0000006e70587223 */ /* 0x000fce000001004d */
.L_x_999:
[----:B---3--:R-:W-:Y:S05]  /*0ca0*/  BSYNC.RECONVERGENT B0 ;  /* 0x0000000000007941 */ /* 0x008fea0003800200 */
.L_x_998:
        /* <DEDUP_REMOVED lines=11> */
[----:B------:R-:W-:Y:S02]  /*0d60*/  HADD2.F32 R114, -RZ, R64.H0_H0 ;  /* 0x20000040ff727230 */ /* 0x000fe40000004100 */
[----:B------:R-:W-:Y:S02]  /*0d70*/  HADD2.F32 R118, -RZ, R65.H0_H0 ;  /* 0x20000041ff767230 */ /* 0x000fe40000004100 */
[----:B0-----:R-:W-:-:S05]  /*0d80*/  @P1 IMAD.WIDE.U32 R86, R89, 0x10, R86 ;  /* 0x0000001059561825 */ /* 0x001fca00078e0056 */
[----:B------:R0:W5:Y:S01]  /*0d90*/  @P1 LDG.E.128 R4, desc[UR8][R86.64] ;  /* 0x0000000856041981 */ /* 0x000162000c1e1d00 */
[----:B------:R-:W-:Y:S01]  /*0da0*/  HADD2.F32 R126, -RZ, R66.H0_H0 ;  /* 0x20000042ff7e7230 */ /* 0x000fe20000004100 */
[----:B------:R-:W-:Y:S01]  /*0db0*/  IADD3 R89, PT, PT, R89, 0x100, RZ ;  /* 0x0000010059597810 */ /* 0x000fe20007ffe0ff */
[----:B------:R-:W-:Y:S02]  /*0dc0*/  HADD2.F32 R130, -RZ, R67.H1_H1 ;  /* 0x30000043ff827230 */ /* 0x000fe40000004100 */
[--C-:B--2---:R-:W-:Y:S02]  /*0dd0*/  HADD2.F32 R115, -RZ, R76.reuse.H1_H1 ;  /* 0x3000004cff737230 */ /* 0x104fe40000004100 */
[--C-:B------:R-:W-:Y:S02]  /*0de0*/  HADD2.F32 R117, -RZ, R77.reuse.H0_H0 ;  /* 0x2000004dff757230 */ /* 0x100fe40000004100 */
[----:B------:R-:W-:Y:S02]  /*0df0*/  HADD2.F32 R119, -RZ, R77.H1_H1 ;  /* 0x3000004dff777230 */ /* 0x000fe40000004100 */
[----:B------:R-:W-:Y:S01]  /*0e00*/  FADD.FTZ R115, -R84, R115 ;  /* 0x0000007354737221 */ /* 0x000fe20000010100 */
[----:B------:R-:W-:-:S02]  /*0e10*/  HADD2.F32 R91, -RZ, R76.H0_H0 ;  /* 0x2000004cff5b7230 */ /* 0x000fc40000004100 */
[----:B------:R-:W-:Y:S01]  /*0e20*/  FADD.FTZ R117, -R84, R117 ;  /* 0x0000007554757221 */ /* 0x000fe20000010100 */
[--C-:B---3--:R-:W-:Y:S02]  /*0e30*/  HADD2.F32 R77, -RZ, R80.reuse.H0_H0 ;  /* 0x20000050ff4d7230 */ /* 0x108fe40000004100 */
[----:B-----5:R-:W-:Y:S01]  /*0e40*/  FMUL.FTZ R116, R146, R115 ;  /* 0x0000007392747220 */ /* 0x020fe20000410000 */
[----:B------:R-:W-:Y:S02]  /*0e50*/  HADD2.F32 R80, -RZ, R80.H1_H1 ;  /* 0x30000050ff507230 */ /* 0x000fe40000004100 */
[C---:B------:R-:W-:Y:S01]  /*0e60*/  FADD.FTZ R91, -R84.reuse, R91 ;  /* 0x0000005b545b7221 */ /* 0x040fe20000010100 */
[----:B------:R-:W-:Y:S02]  /*0e70*/  HADD2.F32 R76, -RZ, R64.H1_H1 ;  /* 0x30000040ff4c7230 */ /* 0x000fe40000004100 */
[----:B------:R-:W-:Y:S01]  /*0e80*/  FADD.FTZ R119, -R84, R119 ;  /* 0x0000007754777221 */ /* 0x000fe20000010100 */
[----:B------:R-:W-:-:S02]  /*0e90*/  HADD2.F32 R129, -RZ, R79.H0_H0 ;  /* 0x2000004fff817230 */ /* 0x000fc40000004100 */
[----:B------:R-:W-:Y:S01]  /*0ea0*/  FMUL.FTZ R113, R146, R91 ;  /* 0x0000005b92717220 */ /* 0x000fe20000410000 */
[----:B------:R-:W-:Y:S02]  /*0eb0*/  HADD2.F32 R151, -RZ, R79.H1_H1 ;  /* 0x3000004fff977230 */ /* 0x000fe40000004100 */
[----:B------:R-:W-:Y:S01]  /*0ec0*/  FMUL.FTZ R115, R76, R80 ;  /* 0x000000504c737220 */ /* 0x000fe20000410000 */
[--C-:B------:R-:W-:Y:S02]  /*0ed0*/  HADD2.F32 R79, -RZ, R81.reuse.H0_H0 ;  /* 0x20000051ff4f7230 */ /* 0x100fe40000004100 */
[----:B------:R-:W-:Y:S01]  /*0ee0*/  FMUL.FTZ R124, R146, R119 ;  /* 0x00000077927c7220 */ /* 0x000fe20000410000 */
[----:B------:R-:W-:Y:S02]  /*0ef0*/  HADD2.F32 R81, -RZ, R81.H1_H1 ;  /* 0x30000051ff517230 */ /* 0x000fe40000004100 */
[----:B------:R-:W-:Y:S01]  /*0f00*/  FMUL.FTZ R114, R114, R77 ;  /* 0x0000004d72727220 */ /* 0x000fe20000410000 */
[----:B------:R-:W-:-:S02]  /*0f10*/  HADD2.F32 R76, -RZ, R65.H1_H1 ;  /* 0x30000041ff4c7230 */ /* 0x000fc40000004100 */
[----:B------:R-:W-:Y:S01]  /*0f20*/  FADD.FTZ R24, R24, R77 ;  /* 0x0000004d18187221 */ /* 0x000fe20000010000 */
[----:B------:R-:W-:Y:S02]  /*0f30*/  HADD2.F32 R127, -RZ, R78.H1_H1 ;  /* 0x3000004eff7f7230 */ /* 0x000fe40000004100 */
[----:B------:R-:W-:Y:S01]  /*0f40*/  FFMA.FTZ R48, R113, R77, R48 ;  /* 0x0000004d71307223 */ /* 0x000fe20000010030 */
[--C-:B0-----:R-:W-:Y:S02]  /*0f50*/  HADD2.F32 R87, -RZ, R82.reuse.H0_H0 ;  /* 0x20000052ff577230 */ /* 0x101fe40000004100 */
[----:B------:R-:W-:Y:S01]  /*0f60*/  FMUL.FTZ R119, R76, R81 ;  /* 0x000000514c777220 */ /* 0x000fe20000410000 */
[----:B------:R-:W-:Y:S02]  /*0f70*/  HADD2.F32 R82, -RZ, R82.H1_H1 ;  /* 0x30000052ff527230 */ /* 0x000fe40000004100 */
[----:B------:R-:W-:Y:S01]  /*0f80*/  FADD.FTZ R77, -R84, R127 ;  /* 0x0000007f544d7221 */ /* 0x000fe20000010100 */
[----:B------:R-:W-:-:S02]  /*0f90*/  HADD2.F32 R76, -RZ, R66.H1_H1 ;  /* 0x30000042ff4c7230 */ /* 0x000fc40000004100 */
[----:B------:R-:W-:Y:S01]  /*0fa0*/  FMUL.FTZ R117, R146, R117 ;  /* 0x0000007592757220 */ /* 0x000fe20000410000 */
[----:B------:R-:W-:Y:S01]  /*0fb0*/  FMUL.FTZ R118, R118, R79 ;  /* 0x0000004f76767220 */ /* 0x000fe20000410000 */
[----:B------:R-:W-:Y:S01]  /*0fc0*/  FMUL.FTZ R128, R146, R77 ;  /* 0x0000004d92807220 */ /* 0x000fe20000410000 */
[----:B------:R-:W-:Y:S01]  /*0fd0*/  FFMA.FTZ R77, R113, R114, R88 ;  /* 0x00000072714d7223 */ /* 0x000fe20000010058 */
[----:B------:R-:W-:Y:S01]  /*0fe0*/  FMUL.FTZ R127, R76, R82 ;  /* 0x000000524c7f7220 */ /* 0x000fe20000410000 */
[----:B------:R-:W-:Y:S01]  /*0ff0*/  FADD.FTZ R76, R85, R114 ;  /* 0x00000072554c7221 */ /* 0x000fe20000010000 */
[----:B------:R-:W-:Y:S01]  /*1000*/  FADD.FTZ R26, R26, R79 ;  /* 0x0000004f1a1a7221 */ /* 0x000fe20000010000 */
[----:B------:R-:W-:Y:S01]  /*1010*/  FFMA.FTZ R50, R117, R79, R50 ;  /* 0x0000004f75327223 */ /* 0x000fe20000010032 */
[----:B------:R-:W-:Y:S02]  /*1020*/  HADD2.F32 R125, -RZ, R78.H0_H0 ;  /* 0x2000004eff7d7230 */ /* 0x000fe40000004100 */
        /* <DEDUP_REMOVED lines=11> */
[----:B------:R-:W-:-:S02]  /*10e0*/  HADD2.F32 R149, -RZ, R83.H0_H0 ;  /* 0x20000053ff957230 */ /* 0x000fc40000004100 */
        /* <DEDUP_REMOVED lines=25> */
[----:B------:R-:W-:-:S07]  /*1280*/  FFMA.FTZ R88, R132, R130, R77 ;  /* 0x0000008284587223 */ /* 0x000fce000001004d */
.L_x_1001:
[----:B------:R-:W-:Y:S05]  /*1290*/  BSYNC.RECONVERGENT B0 ;  /* 0x0000000000007941 */ /* 0x000fea0003800200 */
.L_x_1000:
        /* <DEDUP_REMOVED lines=12> */
[--C-:B------:R-:W-:Y:S02]  /*1360*/  HADD2.F32 R139, -RZ, R61.reuse.H1_H1 ;  /* 0x3000003dff8b7230 */ /* 0x100fe40000004100 */
[----:B------:R-:W-:Y:S02]  /*1370*/  HADD2.F32 R138, -RZ, R61.H0_H0 ;  /* 0x2000003dff8a7230 */ /* 0x000fe40000004100 */
[----:B0-----:R-:W-:-:S05]  /*1380*/  @P1 IMAD.WIDE.U32 R86, R89, 0x10, R86 ;  /* 0x0000001059561825 */ /* 0x001fca00078e0056 */
[----:B------:R0:W5:Y:S01]  /*1390*/  @P1 LDG.E.128 R68, desc[UR8][R86.64] ;  /* 0x0000000856441981 */ /* 0x000162000c1e1d00 */
[--C-:B------:R-:W-:Y:S02]  /*13a0*/  HADD2.F32 R142, -RZ, R62.reuse.H0_H0 ;  /* 0x2000003eff8e7230 */ /* 0x100fe40000004100 */
[----:B------:R-:W-:Y:S02]  /*13b0*/  HADD2.F32 R143, -RZ, R62.H1_H1 ;  /* 0x3000003eff8f7230 */ /* 0x000fe40000004100 */
[----:B------:R-:W-:Y:S02]  /*13c0*/  HADD2.F32 R96, -RZ, R63.H0_H0 ;  /* 0x2000003fff607230 */ /* 0x000fe40000004100 */
[--C-:B--2---:R-:W-:Y:S02]  /*13d0*/  HADD2.F32 R95, -RZ, R77.reuse.H0_H0 ;  /* 0x2000004dff5f7230 */ /* 0x104fe40000004100 */
[----:B------:R-:W-:Y:S02]  /*13e0*/  HADD2.F32 R77, -RZ, R77.H1_H1 ;  /* 0x3000004dff4d7230 */ /* 0x000fe40000004100 */
[----:B------:R-:W-:-:S02]  /*13f0*/  HADD2.F32 R89, -RZ, R76.H0_H0 ;  /* 0x2000004cff597230 */ /* 0x000fc40000004100 */
[C---:B------:R-:W-:Y:S01]  /*1400*/  FADD.FTZ R95, -R84.reuse, R95 ;  /* 0x0000005f545f7221 */ /* 0x040fe20000010100 */
[----:B------:R-:W-:Y:S02]  /*1410*/  HADD2.F32 R135, -RZ, R79.H0_H0 ;  /* 0x2000004fff877230 */ /* 0x000fe40000004100 */
[C---:B0-----:R-:W-:Y:S01]  /*1420*/  FADD.FTZ R87, -R84.reuse, R77 ;  /* 0x0000004d54577221 */ /* 0x041fe20000010100 */
[----:B------:R-:W-:Y:S02]  /*1430*/  HADD2.F32 R133, -RZ, R78.H1_H1 ;  /* 0x3000004eff857230 */ /* 0x000fe40000004100 */
[C---:B------:R-:W-:Y:S01]  /*1440*/  FADD.FTZ R89, -R84.reuse, R89 ;  /* 0x0000005954597221 */ /* 0x040fe20000010100 */
[----:B---3--:R-:W-:Y:S02]  /*1450*/  HADD2.F32 R77, -RZ, R80.H0_H0 ;  /* 0x20000050ff4d7230 */ /* 0x008fe40000004100 */
[----:B------:R-:W-:Y:S01]  /*1460*/  FADD.FTZ R151, -R84, R135 ;  /* 0x0000008754977221 */ /* 0x000fe20000010100 */
[----:B------:R-:W-:-:S02]  /*1470*/  HADD2.F32 R91, -RZ, R76.H1_H1 ;  /* 0x3000004cff5b7230 */ /* 0x000fc40000004100 */
[----:B------:R-:W-:Y:S01]  /*1480*/  FADD.FTZ R149, -R84, R133 ;  /* 0x0000008554957221 */ /* 0x000fe20000010100 */
[----:B------:R-:W-:Y:S02]  /*1490*/  HADD2.F32 R79, -RZ, R79.H1_H1 ;  /* 0x3000004fff4f7230 */ /* 0x000fe40000004100 */
[C---:B-----5:R-:W-:Y:S01]  /*14a0*/  FMUL.FTZ R140, R146.reuse, R87 ;  /* 0x00000057928c7220 */ /* 0x060fe20000410000 */
[----:B------:R-:W-:Y:S02]  /*14b0*/  HADD2.F32 R76, -RZ, R81.H1_H1 ;  /* 0x30000051ff4c7230 */ /* 0x000fe40000004100 */
[----:B------:R-:W-:Y:S01]  /*14c0*/  FMUL.FTZ R133, R146, R89 ;  /* 0x0000005992857220 */ /* 0x000fe20000410000 */
[----:B------:R-:W-:Y:S02]  /*14d0*/  HADD2.F32 R80, -RZ, R80.H1_H1 ;  /* 0x30000050ff507230 */ /* 0x000fe40000004100 */
[----:B------:R-:W-:Y:S01]  /*14e0*/  FMUL.FTZ R134, R134, R77 ;  /* 0x0000004d86867220 */ /* 0x000fe20000410000 */
[----:B------:R-:W-:-:S02]  /*14f0*/  HADD2.F32 R135, -RZ, R60.H1_H1 ;  /* 0x3000003cff877230 */ /* 0x000fc40000004100 */
[C---:B------:R-:W-:Y:S01]  /*1500*/  FADD.FTZ R91, -R84.reuse, R91 ;  /* 0x0000005b545b7221 */ /* 0x040fe20000010100 */
[----:B------:R-:W-:Y:S01]  /*1510*/  FADD.FTZ R155, -R84, R79 ;  /* 0x0000004f549b7221 */ /* 0x000fe20000010100 */
[----:B------:R-:W-:Y:S02]  /*1520*/  HADD2.F32 R79, -RZ, R81.H0_H0 ;  /* 0x20000051ff4f7230 */ /* 0x000fe40000004100 */
[----:B------:R-:W-:Y:S01]  /*1530*/  FMUL.FTZ R137, R146, R95 ;  /* 0x0000005f92897220 */ /* 0x000fe20000410000 */
[-C--:B------:R-:W-:Y:S01]  /*1540*/  FMUL.FTZ R139, R139, R76.reuse ;  /* 0x0000004c8b8b7220 */ /* 0x080fe20000410000 */
        /* <DEDUP_REMOVED lines=8> */
[-C--:B------:R-:W-:Y:S01]  /*15d0*/  FMUL.FTZ R138, R138, R79.reuse ;  /* 0x0000004f8a8a7220 */ /* 0x080fe20000410000 */
[----:B------:R-:W-:Y:S01]  /*15e0*/  FADD.FTZ R18, R18, R79 ;  /* 0x0000004f12127221 */ /* 0x000fe20000010000 */
[----:B------:R-:W-:Y:S01]  /*15f0*/  FFMA.FTZ R42, R137, R79, R42 ;  /* 0x0000004f892a7223 */ /* 0x000fe2000001002a */
[----:B------:R-:W-:-:S02]  /*1600*/  HADD2.F32 R97, -RZ, R78.H0_H0 ;  /* 0x2000004eff617230 */ /* 0x000fc40000004100 */
[----:B------:R-:W-:Y:S01]  /*1610*/  FADD.FTZ R79, R76, R135 ;  /* 0x000000874c4f7221 */ /* 0x000fe20000010000 */
[----:B------:R-:W-:Y:S01]  /*1620*/  FFMA.FTZ R76, R136, R135, R77 ;  /* 0x00000087884c7223 */ /* 0x000fe2000001004d */
[--C-:B------:R-:W-:Y:S02]  /*1630*/  HADD2.F32 R81, -RZ, R82.reuse.H0_H0 ;  /* 0x20000052ff517230 */ /* 0x100fe40000004100 */
[----:B------:R-:W-:Y:S01]  /*1640*/  FMUL.FTZ R144, R146, R149 ;  /* 0x0000009592907220 */ /* 0x000fe20000410000 */
[----:B------:R-:W-:Y:S01]  /*1650*/  FADD.FTZ R97, -R84, R97 ;  /* 0x0000006154617221 */ /* 0x000fe20000010100 */
[----:B------:R-:W-:Y:S01]  /*1660*/  FADD.FTZ R78, R79, R138 ;  /* 0x0000008a4f4e7221 */ /* 0x000fe20000010000 */
[----:B------:R-:W-:Y:S01]  /*1670*/  FFMA.FTZ R77, R137, R138, R76 ;  /* 0x0000008a894d7223 */ /* 0x000fe2000001004c */
[----:B------:R-:W-:Y:S02]  /*1680*/  HADD2.F32 R82, -RZ, R82.H1_H1 ;  /* 0x30000052ff527230 */ /* 0x000fe40000004100 */
[----:B------:R-:W-:Y:S01]  /*1690*/  FMUL.FTZ R141, R146, R97 ;  /* 0x00000061928d7220 */ /* 0x000fe20000410000 */
[----:B------:R-:W-:Y:S01]  /*16a0*/  FMUL.FTZ R142, R142, R81 ;  /* 0x000000518e8e7220 */ /* 0x000fe20000410000 */
[----:B------:R-:W-:Y:S01]  /*16b0*/  FADD.FTZ R79, R78, R139 ;  /* 0x0000008b4e4f7221 */ /* 0x000fe20000010000 */
[----:B------:R-:W-:Y:S01]  /*16c0*/  FFMA.FTZ R76, R140, R139, R77 ;  /* 0x0000008b8c4c7223 */ /* 0x000fe2000001004d */
[----:B------:R-:W-:-:S02]  /*16d0*/  HADD2.F32 R153, -RZ, R83.H0_H0 ;  /* 0x20000053ff997230 */ /* 0x000fc40000004100 */
[----:B------:R-:W-:Y:S01]  /*16e0*/  FMUL.FTZ R143, R143, R82 ;  /* 0x000000528f8f7220 */ /* 0x000fe20000410000 */
[----:B------:R-:W-:Y:S01]  /*16f0*/  FADD.FTZ R78, R79, R142 ;  /* 0x0000008e4f4e7221 */ /* 0x000fe20000010000 */
[----:B------:R-:W-:Y:S01]  /*1700*/  FFMA.FTZ R77, R141, R142, R76 ;  /* 0x0000008e8d4d7223 */ /* 0x000fe2000001004c */
[----:B------:R-:W-:Y:S02]  /*1710*/  HADD2.F32 R84, -RZ, R83.H1_H1 ;  /* 0x30000053ff547230 */ /* 0x000fe40000004100 */
[----:B------:R-:W-:Y:S01]  /*1720*/  FMUL.FTZ R96, R96, R153 ;  /* 0x0000009960607220 */ /* 0x000fe20000410000 */
[----:B------:R-:W-:Y:S02]  /*1730*/  HADD2.F32 R97, -RZ, R63.H1_H1 ;  /* 0x3000003fff617230 */ /* 0x000fe40000004100 */
        /* <DEDUP_REMOVED lines=19> */
.L_x_1003:
[----:B------:R-:W-:Y:S05]  /*1870*/  BSYNC.RECONVERGENT B0 ;  /* 0x0000000000007941 */ /* 0x000fea0003800200 */
.L_x_1002:
        /* <DEDUP_REMOVED lines=31> */
.L_x_1005:
[----:B------:R-:W-:Y:S05]  /*1a70*/  BSYNC.RECONVERGENT B0 ;  /* 0x0000000000007941 */ /* 0x000fea0003800200 */
.L_x_1004:
        /* <DEDUP_REMOVED lines=25> */
[----:B------:R-:W-:Y:S02]  /*1c10*/  HFMA2 R80, -RZ, RZ, 1.875, 0 ;  /* 0x3f800000ff507431 */ /* 0x000fe400000001ff */
[----:B-----5:R-:W-:Y:S02]  /*1c20*/  @P0 HADD2.F32 R80, -RZ, R147.H0_H0 ;  /* 0x20000093ff500230 */ /* 0x020fe40000004100 */
        /* <DEDUP_REMOVED lines=51> */
[----:B------:R-:W-:-:S02]  /*1f60*/  F2FP.F16.F32.PACK_AB R76, R79, R76 ;  /* 0x0000004c4f4c723e */ /* 0x000fc400000000ff */
[----:B------:R-:W-:Y:S02]  /*1f70*/  F2FP.F16.F32.PACK_AB R77, R78, R77 ;  /* 0x0000004d4e4d723e */ /* 0x000fe400000000ff */
[----:B------:R-:W-:Y:S02]  /*1f80*/  F2FP.F16.F32.PACK_AB R78, R84, R87 ;  /* 0x00000057544e723e */ /* 0x000fe400000000ff */
[----:B------:R-:W-:Y:S01]  /*1f90*/  F2FP.F16.F32.PACK_AB R79, R86, R91 ;  /* 0x0000005b564f723e */ /* 0x000fe200000000ff */
[----:B------:R-:W-:Y:S06]  /*1fa0*/  BRA `(.L_x_1011) ;  /* 0x0000000000a07947 */ /* 0x000fec0003800000 */
.L_x_1010:
        /* <DEDUP_REMOVED lines=25> */
[----:B------:R-:W-:Y:S01]  /*2140*/  F2FP.F16.F32.PACK_AB R74, R87, R85 ;  /* 0x00000055574a723e */ /* 0x000fe200000000ff */
[-C--:B------:R-:W-:Y:S01]  /*2150*/  FMUL.FTZ R85, R83, R80.reuse ;  /* 0x0000005053557220 */ /* 0x080fe20000410000 */
[----:B------:R-:W-:Y:S01]  /*2160*/  F2FP.F16.F32.PACK_AB R75, R91, R89 ;  /* 0x000000595b4b723e */ /* 0x000fe200000000ff */
[-C--:B------:R-:W-:Y:S01]  /*2170*/  FMUL.FTZ R86, R89, R80.reuse ;  /* 0x0000005059567220 */ /* 0x080fe20000410000 */
[----:B------:R-:W-:Y:S01]  /*2180*/  F2FP.F16.F32.PACK_AB R73, R83, R79 ;  /* 0x0000004f5349723e */ /* 0x000fe200000000ff */
[-C--:B------:R-:W-:Y:S01]  /*2190*/  FMUL.FTZ R91, R91, R80.reuse ;  /* 0x000000505b5b7220 */ /* 0x080fe20000410000 */
[-C--:B------:R-:W-:Y:S01]  /*21a0*/  FMUL.FTZ R87, R87, R80.reuse ;  /* 0x0000005057577220 */ /* 0x080fe20000410000 */
[-C--:B------:R-:W-:Y:S01]  /*21b0*/  FMUL.FTZ R84, R79, R80.reuse ;  /* 0x000000504f547220 */ /* 0x080fe20000410000 */
[-C--:B------:R-:W-:Y:S01]  /*21c0*/  FMUL.FTZ R76, R77, R80.reuse ;  /* 0x000000504d4c7220 */ /* 0x080fe20000410000 */
[C---:B------:R-:W-:Y:S01]  /*21d0*/  FMUL.FTZ R83, R72.reuse, R80 ;  /* 0x0000005048537220 */ /* 0x040fe20000410000 */
[----:B------:R-:W-:-:S02]  /*21e0*/  F2FP.F16.F32.PACK_AB R72, R72, R77 ;  /* 0x0000004d4848723e */ /* 0x000fc400000000ff */
[----:B------:R-:W-:Y:S02]  /*21f0*/  F2FP.F16.F32.PACK_AB R79, R91, R86 ;  /* 0x000000565b4f723e */ /* 0x000fe400000000ff */
[----:B------:R-:W-:Y:S02]  /*2200*/  F2FP.F16.F32.PACK_AB R78, R87, R78 ;  /* 0x0000004e574e723e */ /* 0x000fe400000000ff */
[----:B------:R-:W-:Y:S02]  /*2210*/  F2FP.F16.F32.PACK_AB R77, R85, R84 ;  /* 0x00000054554d723e */ /* 0x000fe400000000ff */
[----:B------:R-:W-:-:S07]  /*2220*/  F2FP.F16.F32.PACK_AB R76, R83, R76 ;  /* 0x0000004c534c723e */ /* 0x000fce00000000ff */
.L_x_1011:
[----:B------:R-:W0:Y:S08]  /*2230*/  @P1 LDC.64 R84, c[0x0][0x478] ;  /* 0x00011e00ff541b82 */ /* 0x000e300000000a00 */
[----:B------:R-:W1:Y:S01]  /*2240*/  LDC.64 R86, c[0x0][0x468] ;  /* 0x00011a00ff567b82 */ /* 0x000e620000000a00 */
[----:B0-----:R-:W-:-:S05]  /*2250*/  @P1 IMAD.WIDE.U32 R84, R145, 0x10, R84 ;  /* 0x0000001091541825 */ /* 0x001fca00078e0054 */
[----:B------:R0:W-:Y:S01]  /*2260*/  @P1 STG.E.128 desc[UR8][R84.64], R72 ;  /* 0x0000004854001986 */ /* 0x0001e2000c101d08 */
[C---:B-1----:R-:W-:Y:S01]  /*2270*/  IMAD.WIDE.U32 R86, R145.reuse, 0x10, R86 ;  /* 0x0000001091567825 */ /* 0x042fe200078e0056 */
[----:B------:R-:W-:-:S04]  /*2280*/  IADD3 R145, PT, PT, R145, 0x100, RZ ;  /* 0x0000010091917810 */ /* 0x000fc80007ffe0ff */
[----:B------:R0:W-:Y:S03]  /*2290*/  STG.E.128 desc[UR8][R86.64], R76 ;  /* 0x0000004c56007986 */ /* 0x0001e6000c101d08 */
.L_x_1009:
[----:B------:R-:W-:Y:S05]  /*22a0*/  BSYNC.RECONVERGENT B1 ;  /* 0x0000000000017941 */ /* 0x000fea0003800200 */
.L_x_1008:
        /* <DEDUP_REMOVED lines=44> */
[----:B------:R-:W-:Y:S01]  /*2570*/  F2FP.F16.F32.PACK_AB R76, R83, R76 ;  /* 0x0000004c534c723e */ /* 0x000fe200000000ff */
[----:B------:R-:W-:Y:S06]  /*2580*/  BRA `(.L_x_1015) ;  /* 0x0000000000907947 */ /* 0x000fec0003800000 */
.L_x_1014:
        /* <DEDUP_REMOVED lines=35> */
[----:B------:R-:W-:-:S07]  /*27c0*/  F2FP.F16.F32.PACK_AB R79, R86, R91 ;  /* 0x0000005b564f723e */ /* 0x000fce00000000ff */
.L_x_1015:
[----:B------:R-:W0:Y:S08]  /*27d0*/  @P1 LDC.64 R84, c[0x0][0x478] ;  /* 0x00011e00ff541b82 */ /* 0x000e300000000a00 */
[----:B------:R-:W1:Y:S01]  /*27e0*/  LDC.64 R86, c[0x0][0x468] ;  /* 0x00011a00ff567b82 */ /* 0x000e620000000a00 */
[----:B0-----:R-:W-:-:S05]  /*27f0*/  @P1 IMAD.WIDE.U32 R84, R145, 0x10, R84 ;  /* 0x0000001091541825 */ /* 0x001fca00078e0054 */
[----:B------:R2:W-:Y:S01]  /*2800*/  @P1 STG.E.128 desc[UR8][R84.64], R72 ;  /* 0x0000004854001986 */ /* 0x0005e2000c101d08 */
[C---:B-1----:R-:W-:Y:S01]  /*2810*/  IMAD.WIDE.U32 R86, R145.reuse, 0x10, R86 ;  /* 0x0000001091567825 */ /* 0x042fe200078e0056 */
[----:B------:R-:W-:-:S04]  /*2820*/  IADD3 R145, PT, PT, R145, 0x100, RZ ;  /* 0x0000010091917810 */ /* 0x000fc80007ffe0ff */
[----:B------:R2:W-:Y:S03]  /*2830*/  STG.E.128 desc[UR8][R86.64], R76 ;  /* 0x0000004c56007986 */ /* 0x0005e6000c101d08 */
.L_x_1013:
[----:B------:R-:W-:Y:S05]  /*2840*/  BSYNC.RECONVERGENT B1 ;  /* 0x0000000000017941 */ /* 0x000fea0003800200 */
.L_x_1012:
        /* <DEDUP_REMOVED lines=14> */
[----:B------:R-:W-:Y:S01]  /*2930*/  FADD.FTZ R79, R142, -R77 ;  /* 0x8000004d8e4f7221 */ /* 0x000fe20000010000 */
[----:B------:R-:W-:Y:S01]  /*2940*/  FADD.FTZ R85, R143, -R74 ;  /* 0x8000004a8f557221 */ /* 0x000fe20000010000 */
[----:B------:R-:W-:Y:S01]  /*2950*/  FADD.FTZ R77, R138, -R75 ;  /* 0x8000004b8a4d7221 */ /* 0x000fe20000010000 */
[----:B------:R-:W-:Y:S01]  /*2960*/  FADD.FTZ R81, R139, -R72 ;  /* 0x800000488b517221 */ /* 0x000fe20000010000 */
[----:B------:R-:W-:Y:S01]  /*2970*/  FMUL.FTZ R74, R146, R87 ;  /* 0x00000057924a7220 */ /* 0x000fe20000410000 */
        /* <DEDUP_REMOVED lines=8> */
[----:B------:R-:W-:Y:S01]  /*2a00*/  FMUL.FTZ R72, R146, R75 ;  /* 0x0000004b92487220 */ /* 0x000fe20000410000 */
[CC--:B------:R-:W-:Y:S01]  /*2a10*/  FMUL.FTZ R84, R74.reuse, R80.reuse ;  /* 0x000000504a547220 */ /* 0x0c0fe20000410000 */
[----:B------:R-:W-:Y:S01]  /*2a20*/  F2FP.F16.F32.PACK_AB R75, R74, R87 ;  /* 0x000000574a4b723e */ /* 0x000fe200000000ff */
[-C--:B------:R-:W-:Y:S01]  /*2a30*/  FMUL.FTZ R78, R83, R80.reuse ;  /* 0x00000050534e7220 */ /* 0x080fe20000410000 */
[----:B------:R-:W-:Y:S01]  /*2a40*/  F2FP.F16.F32.PACK_AB R74, R85, R83 ;  /* 0x00000053554a723e */ /* 0x000fe200000000ff */
[CC--:B------:R-:W-:Y:S01]  /*2a50*/  FMUL.FTZ R83, R81.reuse, R80.reuse ;  /* 0x0000005051537220 */ /* 0x0c0fe20000410000 */
        /* <DEDUP_REMOVED lines=12> */
.L_x_1017:
        /* <DEDUP_REMOVED lines=36> */
.L_x_1018:
[----:B------:R-:W0:Y:S08]  /*2d60*/  @P1 LDC.64 R80, c[0x0][0x478] ;  /* 0x00011e00ff501b82 */ /* 0x000e300000000a00 */
[----:B------:R-:W1:Y:S01]  /*2d70*/  LDC.64 R82, c[0x0][0x468] ;  /* 0x00011a00ff527b82 */ /* 0x000e620000000a00 */
[----:B0-----:R-:W-:-:S05]  /*2d80*/  @P1 IMAD.WIDE.U32 R80, R145, 0x10, R80 ;  /* 0x0000001091501825 */ /* 0x001fca00078e0050 */
[----:B------:R4:W-:Y:S01]  /*2d90*/  @P1 STG.E.128 desc[UR8][R80.64], R72 ;  /* 0x0000004850001986 */ /* 0x0009e2000c101d08 */
[----:B-1----:R-:W-:-:S05]  /*2da0*/  IMAD.WIDE.U32 R82, R145, 0x10, R82 ;  /* 0x0000001091527825 */ /* 0x002fca00078e0052 */
[----:B------:R4:W-:Y:S01]  /*2db0*/  STG.E.128 desc[UR8][R82.64], R76 ;  /* 0x0000004c52007986 */ /* 0x0009e2000c101d08 */
[----:B------:R-:W-:Y:S05]  /*2dc0*/  BRA `(.L_x_1016) ;  /* 0x0000001400187947 */ /* 0x000fea0003800000 */
.L_x_1007:
[----:B------:R-:W-:-:S04]  /*2dd0*/  UISETP.NE.U32.AND UP0, UPT, UR14, URZ, UPT ;  /* 0x000000ff0e00728c */ /* 0x000fc8000bf05070 */
[----:B------:R-:W-:-:S09]  /*2de0*/  UISETP.NE.AND.EX UP0, UPT, UR15, URZ, UPT, UP0 ;  /* 0x000000ff0f00728c */ /* 0x000fd2000bf05300 */
[----:B------:R-:W-:Y:S05]  /*2df0*/  BRA.U UP0, `(.L_x_1019) ;  /* 0x0000000900607547 */ /* 0x000fea000b800000 */
[----:B------:R-:W-:Y:S01]  /*2e00*/  ISETP.GT.U32.AND P1, PT, R0, 0xff, PT ;  /* 0x000000ff0000780c */ /* 0x000fe20003f24070 */
[----:B------:R-:W-:-:S12]  /*2e10*/  BSSY.RECONVERGENT B1, `(.L_x_1020) ;  /* 0x0000032000017945 */ /* 0x000fd80003800200 */
[----:B------:R-:W-:Y:S05]  /*2e20*/  @!P1 BRA `(.L_x_1021) ;  /* 0x0000000000c09947 */ /* 0x000fea0003800000 */
[-CC-:B------:R-:W-:Y:S01]  /*2e30*/  FFMA.FTZ R89, R112, R81.reuse, R82.reuse ;  /* 0x0000005170597223 */ /* 0x180fe20000010052 */
[--C-:B------:R-:W-:Y:S02]  /*2e40*/  HADD2.F32 R85, -RZ, R11.reuse.H1_H1 ;  /* 0x3000000bff557230 */ /* 0x100fe40000004100 */
[-CC-:B------:R-:W-:Y:S01]  /*2e50*/  FFMA.FTZ R76, R111, R81.reuse, R82.reuse ;  /* 0x000000516f4c7223 */ /* 0x180fe20000010052 */
[-CC-:B------:R-:W-:Y:S01]  /*2e60*/  FFMA.FTZ R87, R105, R81.reuse, R82.reuse ;  /* 0x0000005169577223 */ /* 0x180fe20000010052 */
[----:B------:R-:W-:Y:S01]  /*2e70*/  FADD.FTZ R84, R110, -R89 ;  /* 0x800000596e547221 */ /* 0x000fe20000010000 */
[----:B------:R-:W-:Y:S01]  /*2e80*/  FFMA.FTZ R78, R108, R81, R82 ;  /* 0x000000516c4e7223 */ /* 0x000fe20000010052 */
[--C-:B------:R-:W-:Y:S02]  /*2e90*/  HADD2.F32 R77, -RZ, R10.reuse.H0_H0 ;  /* 0x2000000aff4d7230 */ /* 0x100fe40000004100 */
[----:B------:R-:W-:Y:S01]  /*2ea0*/  FADD.FTZ R147, R109, -R76 ;  /* 0x8000004c6d937221 */ /* 0x000fe20000010000 */
[----:B------:R-:W-:Y:S01]  /*2eb0*/  FFMA.FTZ R149, R146, R84, R85 ;  /* 0x0000005492957223 */ /* 0x000fe20000010055 */
[----:B------:R-:W-:Y:S01]  /*2ec0*/  HADD2.F32 R79, -RZ, R10.H1_H1 ;  /* 0x3000000aff4f7230 */ /* 0x000fe20000004100 */
[----:B------:R-:W0:Y:S01]  /*2ed0*/  LDC.64 R84, c[0x0][0x468] ;  /* 0x00011a00ff547b82 */ /* 0x000e220000000a00 */
[----:B------:R-:W-:Y:S01]  /*2ee0*/  FADD.FTZ R76, R106, -R87 ;  /* 0x800000576a4c7221 */ /* 0x000fe20000010000 */
[----:B------:R-:W-:Y:S01]  /*2ef0*/  FADD.FTZ R78, R107, -R78 ;  /* 0x8000004e6b4e7221 */ /* 0x000fe20000010000 */
[----:B------:R-:W-:-:S02]  /*2f00*/  HADD2.F32 R83, -RZ, R11.H0_H0 ;  /* 0x2000000bff537230 */ /* 0x000fc40000004100 */
[-CC-:B------:R-:W-:Y:S01]  /*2f10*/  FFMA.FTZ R153, R101, R81.reuse, R82.reuse ;  /* 0x0000005165997223 */ /* 0x180fe20000010052 */
[C---:B------:R-:W-:Y:S01]  /*2f20*/  FFMA.FTZ R89, R146.reuse, R76, R77 ;  /* 0x0000004c92597223 */ /* 0x040fe2000001004d */
[----:B------:R-:W-:Y:S01]  /*2f30*/  FFMA.FTZ R91, R146, R78, R79 ;  /* 0x0000004e925b7223 */ /* 0x000fe2000001004f */
[-CC-:B------:R-:W-:Y:S01]  /*2f40*/  FFMA.FTZ R76, R104, R81.reuse, R82.reuse ;  /* 0x00000051684c7223 */ /* 0x180fe20000010052 */
[-CC-:B------:R-:W-:Y:S01]  /*2f50*/  FFMA.FTZ R151, R3, R81.reuse, R82.reuse ;  /* 0x0000005103977223 */ /* 0x180fe20000010052 */
[----:B------:R-:W-:Y:S01]  /*2f60*/  FFMA.FTZ R78, R100, R81, R82 ;  /* 0x00000051644e7223 */ /* 0x000fe20000010052 */
[----:B------:R-:W-:Y:S01]  /*2f70*/  FFMA.FTZ R147, R146, R147, R83 ;  /* 0x0000009392937223 */ /* 0x000fe20000010053 */
[--C-:B------:R-:W-:Y:S02]  /*2f80*/  HADD2.F32 R83, -RZ, R9.reuse.H0_H0 ;  /* 0x20000009ff537230 */ /* 0x100fe40000004100 */
[----:B------:R-:W-:Y:S01]  /*2f90*/  FADD.FTZ R153, R102, -R153 ;  /* 0x8000009966997221 */ /* 0x000fe20000010000 */
[----:B------:R-:W-:-:S02]  /*2fa0*/  HADD2.F32 R87, -RZ, R9.H1_H1 ;  /* 0x30000009ff577230 */ /* 0x000fc40000004100 */
[----:B------:R-:W-:Y:S01]  /*2fb0*/  FADD.FTZ R86, R103, -R76 ;  /* 0x8000004c67567221 */ /* 0x000fe20000010000 */
[--C-:B------:R-:W-:Y:S02]  /*2fc0*/  HADD2.F32 R77, -RZ, R8.reuse.H0_H0 ;  /* 0x20000008ff4d7230 */ /* 0x100fe40000004100 */
[----:B------:R-:W-:Y:S01]  /*2fd0*/  FADD.FTZ R76, R98, -R151 ;  /* 0x80000097624c7221 */ /* 0x000fe20000010000 */
[----:B------:R-:W-:Y:S02]  /*2fe0*/  HADD2.F32 R79, -RZ, R8.H1_H1 ;  /* 0x30000008ff4f7230 */ /* 0x000fe40000004100 */
[----:B------:R-:W-:Y:S01]  /*2ff0*/  FADD.FTZ R78, R99, -R78 ;  /* 0x8000004e634e7221 */ /* 0x000fe20000010000 */
[C---:B------:R-:W-:Y:S01]  /*3000*/  FFMA.FTZ R83, R146.reuse, R153, R83 ;  /* 0x0000009992537223 */ /* 0x040fe20000010053 */
[C---:B------:R-:W-:Y:S01]  /*3010*/  FFMA.FTZ R87, R146.reuse, R86, R87 ;  /* 0x0000005692577223 */ /* 0x040fe20000010057 */
[C---:B------:R-:W-:Y:S01]  /*3020*/  FFMA.FTZ R77, R146.reuse, R76, R77 ;  /* 0x0000004c924d7223 */ /* 0x040fe2000001004d */
        /* <DEDUP_REMOVED lines=9> */
[----:B------:R-:W-:Y:S01]  /*30c0*/  F2FP.F16.F32.PACK_AB R79, R88, R147 ;  /* 0x00000093584f723e */ /* 0x000fe200000000ff */
[----:B0-----:R-:W-:Y:S01]  /*30d0*/  IMAD.WIDE.U32 R84, R145, 0x10, R84 ;  /* 0x0000001091547825 */ /* 0x001fe200078e0054 */
[----:B------:R-:W-:-:S02]  /*30e0*/  F2FP.F16.F32.PACK_AB R78, R91, R78 ;  /* 0x0000004e5b4e723e */ /* 0x000fc400000000ff */
[----:B------:R-:W-:Y:S02]  /*30f0*/  F2FP.F16.F32.PACK_AB R77, R87, R86 ;  /* 0x00000056574d723e */ /* 0x000fe400000000ff */
[----:B------:R-:W-:Y:S02]  /*3100*/  F2FP.F16.F32.PACK_AB R76, R83, R76 ;  /* 0x0000004c534c723e */ /* 0x000fe400000000ff */
[----:B------:R-:W-:-:S03]  /*3110*/  IADD3 R145, PT, PT, R145, 0x100, RZ ;  /* 0x0000010091917810 */ /* 0x000fc60007ffe0ff */
[----:B------:R0:W-:Y:S04]  /*3120*/  STG.E.128 desc[UR8][R84.64], R76 ;  /* 0x0000004c54007986 */ /* 0x0001e8000c101d08 */
.L_x_1021:
[----:B------:R-:W-:Y:S05]  /*3130*/  BSYNC.RECONVERGENT B1 ;  /* 0x0000000000017941 */ /* 0x000fea0003800200 */
.L_x_1020:
[----:B------:R-:W-:Y:S04]  /*3140*/  BSSY.RECONVERGENT B1, `(.L_x_1022) ;  /* 0x0000032000017945 */ /* 0x000fe80003800200 */
[----:B------:R-:W-:Y:S05]  /*3150*/  @!P3 BRA `(.L_x_1023) ;  /* 0x0000000000c0b947 */ /* 0x000fea0003800000 */
[-CC-:B------:R-:W-:Y:S01]  /*3160*/  FFMA.FTZ R89, R132, R81.reuse, R82.reuse ;  /* 0x0000005184597223 */ /* 0x180fe20000010052 */
[--C-:B0-----:R-:W-:Y:S02]  /*3170*/  HADD2.F32 R85, -RZ, R7.reuse.H1_H1 ;  /* 0x30000007ff557230 */ /* 0x101fe40000004100 */
        /* <DEDUP_REMOVED lines=46> */
.L_x_1023:
[----:B------:R-:W-:Y:S05]  /*3460*/  BSYNC.RECONVERGENT B1 ;  /* 0x0000000000017941 */ /* 0x000fea0003800200 */
.L_x_1022:
[----:B------:R-:W-:Y:S05]  /*3470*/  @!P2 BRA `(.L_x_1016) ;  /* 0x0000000c006ca947 */ /* 0x000fea0003800000 */
[-CC-:B01----:R-:W-:Y:S01]  /*3480*/  FFMA.FTZ R78, R94, R81.reuse, R82.reuse ;  /* 0x000000515e4e7223 */ /* 0x183fe20000010052 */
[--C-:B------:R-:W-:Y:S02]  /*3490*/  HADD2.F32 R77, -RZ, R71.reuse.H1_H1 ;  /* 0x30000047ff4d7230 */ /* 0x100fe40000004100 */
[-CC-:B------:R-:W-:Y:S01]  /*34a0*/  FFMA.FTZ R76, R144, R81.reuse, R82.reuse ;  /* 0x00000051904c7223 */ /* 0x180fe20000010052 */
[-C--:B------:R-:W-:Y:S01]  /*34b0*/  FFMA.FTZ R87, R95, R81.reuse, R82 ;  /* 0x000000515f577223 */ /* 0x080fe20000010052 */
[----:B------:R-:W-:Y:S01]  /*34c0*/  FADD.FTZ R147, R97, -R78 ;  /* 0x8000004e61937221 */ /* 0x000fe20000010000 */
[-C--:B------:R-:W-:Y:S01]  /*34d0*/  FFMA.FTZ R85, R141, R81.reuse, R82 ;  /* 0x000000518d557223 */ /* 0x080fe20000010052 */
[----:B------:R-:W-:Y:S01]  /*34e0*/  FADD.FTZ R86, R143, -R76 ;  /* 0x8000004c8f567221 */ /* 0x000fe20000010000 */
[--C-:B------:R-:W-:Y:S01]  /*34f0*/  FFMA.FTZ R151, R137, R81, R82.reuse ;  /* 0x0000005189977223 */ /* 0x100fe20000010052 */
[----:B------:R-:W-:Y:S01]  /*3500*/  FFMA.FTZ R147, R146, R147, R77 ;  /* 0x0000009392937223 */ /* 0x000fe2000001004d */
[-CC-:B------:R-:W-:Y:S01]  /*3510*/  FFMA.FTZ R78, R140, R81.reuse, R82.reuse ;  /* 0x000000518c4e7223 */ /* 0x180fe20000010052 */
[----:B------:R-:W0:Y:S01]  /*3520*/  LDC.64 R76, c[0x0][0x468] ;  /* 0x00011a00ff4c7b82 */ /* 0x000e220000000a00 */
[-CC-:B------:R-:W-:Y:S01]  /*3530*/  FFMA.FTZ R149, R133, R81.reuse, R82.reuse ;  /* 0x0000005185957223 */ /* 0x180fe20000010052 */
[----:B------:R-:W-:Y:S01]  /*3540*/  FFMA.FTZ R82, R136, R81, R82 ;  /* 0x0000005188527223 */ /* 0x000fe20000010052 */
[----:B------:R-:W-:-:S02]  /*3550*/  HADD2.F32 R83, -RZ, R71.H0_H0 ;  /* 0x20000047ff537230 */ /* 0x000fc40000004100 */
[----:B------:R-:W-:Y:S01]  /*3560*/  FADD.FTZ R87, R96, -R87 ;  /* 0x8000005760577221 */ /* 0x000fe20000010000 */
[--C-:B------:R-:W-:Y:S02]  /*3570*/  HADD2.F32 R79, -RZ, R70.reuse.H0_H0 ;  /* 0x20000046ff4f7230 */ /* 0x100fe40000004100 */
[----:B------:R-:W-:Y:S01]  /*3580*/  FADD.FTZ R84, R142, -R85 ;  /* 0x800000558e547221 */ /* 0x000fe20000010000 */
[----:B------:R-:W-:Y:S02]  /*3590*/  HADD2.F32 R81, -RZ, R70.H1_H1 ;  /* 0x30000046ff517230 */ /* 0x000fe40000004100 */
[C---:B------:R-:W-:Y:S01]  /*35a0*/  FFMA.FTZ R91, R146.reuse, R87, R83 ;  /* 0x00000057925b7223 */ /* 0x040fe20000010053 */
[--C-:B------:R-:W-:Y:S02]  /*35b0*/  HADD2.F32 R83, -RZ, R69.reuse.H0_H0 ;  /* 0x20000045ff537230 */ /* 0x100fe40000004100 */
[----:B------:R-:W-:Y:S01]  /*35c0*/  FFMA.FTZ R87, R146, R84, R79 ;  /* 0x0000005492577223 */ /* 0x000fe2000001004f */
[----:B------:R-:W-:-:S02]  /*35d0*/  HADD2.F32 R85, -RZ, R69.H1_H1 ;  /* 0x30000045ff557230 */ /* 0x000fc40000004100 */
[----:B------:R-:W-:Y:S01]  /*35e0*/  FFMA.FTZ R89, R146, R86, R81 ;  /* 0x0000005692597223 */ /* 0x000fe20000010051 */
[--C-:B------:R-:W-:Y:S02]  /*35f0*/  HADD2.F32 R79, -RZ, R68.reuse.H0_H0 ;  /* 0x20000044ff4f7230 */ /* 0x100fe40000004100 */
[----:B------:R-:W-:Y:S01]  /*3600*/  FADD.FTZ R151, R138, -R151 ;  /* 0x800000978a977221 */ /* 0x000fe20000010000 */
[----:B------:R-:W-:Y:S02]  /*3610*/  HADD2.F32 R81, -RZ, R68.H1_H1 ;  /* 0x30000044ff517230 */ /* 0x000fe40000004100 */
[----:B------:R-:W-:Y:S01]  /*3620*/  FADD.FTZ R84, R139, -R78 ;  /* 0x8000004e8b547221 */ /* 0x000fe20000010000 */
[----:B------:R-:W-:Y:S01]  /*3630*/  FADD.FTZ R78, R134, -R149 ;  /* 0x80000095864e7221 */ /* 0x000fe20000010000 */
        /* <DEDUP_REMOVED lines=14> */
[----:B------:R-:W-:-:S02]  /*3720*/  F2FP.F16.F32.PACK_AB R79, R86, R91 ;  /* 0x0000005b564f723e */ /* 0x000fc400000000ff */
[----:B------:R-:W-:Y:S02]  /*3730*/  F2FP.F16.F32.PACK_AB R78, R89, R78 ;  /* 0x0000004e594e723e */ /* 0x000fe400000000ff */
[----:B------:R-:W-:Y:S02]  /*3740*/  F2FP.F16.F32.PACK_AB R77, R85, R84 ;  /* 0x00000054554d723e */ /* 0x000fe400000000ff */
[----:B------:R-:W-:-:S05]  /*3750*/  F2FP.F16.F32.PACK_AB R76, R83, R82 ;  /* 0x00000052534c723e */ /* 0x000fca00000000ff */
[----:B------:R3:W-:Y:S01]  /*3760*/  STG.E.128 desc[UR8][R80.64], R76 ;  /* 0x0000004c50007986 */ /* 0x0007e2000c101d08 */
[----:B------:R-:W-:Y:S05]  /*3770*/  BRA `(.L_x_1016) ;  /* 0x0000000800ac7947 */ /* 0x000fea0003800000 */
.L_x_1019:
[----:B------:R-:W-:Y:S04]  /*3780*/  BSSY.RECONVERGENT B1, `(.L_x_1024) ;  /* 0x0000039000017945 */ /* 0x000fe80003800200 */
[----:B------:R-:W-:Y:S05]  /*3790*/  @!P4 BRA `(.L_x_1025) ;  /* 0x0000000000dcc947 */ /* 0x000fea0003800000 */
[-CC-:B------:R-:W-:Y:S01]  /*37a0*/  FFMA.FTZ R78, R104, R81.reuse, R82.reuse ;  /* 0x00000051684e7223 */ /* 0x180fe20000010052 */
[----:B------:R-:W-:Y:S02]  /*37b0*/  HADD2.F32 R84, -RZ, R9.H1_H1 ;  /* 0x30000009ff547230 */ /* 0x000fe40000004100 */
[-C--:B------:R-:W-:Y:S01]  /*37c0*/  FFMA.FTZ R73, R3, R81.reuse, R82 ;  /* 0x0000005103497223 */ /* 0x080fe20000010052 */
[--C-:B------:R-:W-:Y:S02]  /*37d0*/  HADD2.F32 R75, -RZ, R8.reuse.H0_H0 ;  /* 0x20000008ff4b7230 */ /* 0x100fe40000004100 */
[----:B------:R-:W-:Y:S01]  /*37e0*/  FADD.FTZ R83, R103, -R78 ;  /* 0x8000004e67537221 */ /* 0x000fe20000010000 */
[-CC-:B------:R-:W-:Y:S01]  /*37f0*/  FFMA.FTZ R72, R100, R81.reuse, R82.reuse ;  /* 0x0000005164487223 */ /* 0x180fe20000010052 */
[----:B------:R-:W-:Y:S01]  /*3800*/  FFMA.FTZ R79, R101, R81, R82 ;  /* 0x00000051654f7223 */ /* 0x000fe20000010052 */
[----:B------:R-:W0:Y:S01]  /*3810*/  LDC.64 R86, c[0x0][0x478] ;  /* 0x00011e00ff567b82 */ /* 0x000e220000000a00 */
[----:B------:R-:W-:Y:S01]  /*3820*/  FFMA.FTZ R83, R146, R83, R84 ;  /* 0x0000005392537223 */ /* 0x000fe20000010054 */
[----:B------:R-:W-:Y:S01]  /*3830*/  FADD.FTZ R73, R98, -R73 ;  /* 0x8000004962497221 */ /* 0x000fe20000010000 */
[----:B------:R-:W-:-:S02]  /*3840*/  HADD2.F32 R74, -RZ, R8.H1_H1 ;  /* 0x30000008ff4a7230 */ /* 0x000fc40000004100 */
[----:B------:R-:W-:Y:S01]  /*3850*/  FADD.FTZ R77, R99, -R72 ;  /* 0x80000048634d7221 */ /* 0x000fe20000010000 */
[----:B------:R-:W-:Y:S02]  /*3860*/  HADD2.F32 R76, -RZ, R9.H0_H0 ;  /* 0x20000009ff4c7230 */ /* 0x000fe40000004100 */
[----:B------:R-:W-:Y:S01]  /*3870*/  FADD.FTZ R79, R102, -R79 ;  /* 0x8000004f664f7221 */ /* 0x000fe20000010000 */
[----:B------:R-:W-:Y:S01]  /*3880*/  FFMA.FTZ R73, R146, R73, R75 ;  /* 0x0000004992497223 */ /* 0x000fe2000001004b */
[----:B------:R-:W1:Y:S01]  /*3890*/  LDC.64 R84, c[0x0][0x468] ;  /* 0x00011a00ff547b82 */ /* 0x000e620000000a00 */
[-CC-:B------:R-:W-:Y:S01]  /*38a0*/  FFMA.FTZ R75, R105, R81.reuse, R82.reuse ;  /* 0x00000051694b7223 */ /* 0x180fe20000010052 */
[----:B------:R-:W-:Y:S01]  /*38b0*/  FFMA.FTZ R72, R108, R81, R82 ;  /* 0x000000516c487223 */ /* 0x000fe20000010052 */
[C---:B------:R-:W-:Y:S01]  /*38c0*/  FFMA.FTZ R74, R146.reuse, R77, R74 ;  /* 0x0000004d924a7223 */ /* 0x040fe2000001004a */
[----:B------:R-:W-:Y:S01]  /*38d0*/  FFMA.FTZ R79, R146, R79, R76 ;  /* 0x0000004f924f7223 */ /* 0x000fe2000001004c */
[-CC-:B------:R-:W-:Y:S01]  /*38e0*/  FFMA.FTZ R78, R111, R81.reuse, R82.reuse ;  /* 0x000000516f4e7223 */ /* 0x180fe20000010052 */
[----:B------:R-:W-:Y:S01]  /*38f0*/  FFMA.FTZ R147, R112, R81, R82 ;  /* 0x0000005170937223 */ /* 0x000fe20000010052 */
[----:B------:R-:W-:-:S02]  /*3900*/  HADD2.F32 R77, -RZ, R10.H0_H0 ;  /* 0x2000000aff4d7230 */ /* 0x000fc40000004100 */
[----:B------:R-:W-:Y:S01]  /*3910*/  FADD.FTZ R75, R106, -R75 ;  /* 0x8000004b6a4b7221 */ /* 0x000fe20000010000 */
[----:B------:R-:W-:Y:S02]  /*3920*/  HADD2.F32 R76, -RZ, R10.H1_H1 ;  /* 0x3000000aff4c7230 */ /* 0x000fe40000004100 */
        /* <DEDUP_REMOVED lines=10> */
[C---:B------:R-:W-:Y:S01]  /*39d0*/  F2FP.F16.F32.PACK_AB R72, R74.reuse, R73 ;  /* 0x000000494a48723e */ /* 0x040fe200000000ff */
[-C--:B------:R-:W-:Y:S01]  /*39e0*/  FMUL.FTZ R77, R74, R80.reuse ;  /* 0x000000504a4d7220 */ /* 0x080fe20000410000 */
[----:B------:R-:W-:Y:S01]  /*39f0*/  F2FP.F16.F32.PACK_AB R73, R83, R79 ;  /* 0x0000004f5349723e */ /* 0x000fe200000000ff */
[-C--:B------:R-:W-:Y:S01]  /*3a00*/  FMUL.FTZ R78, R79, R80.reuse ;  /* 0x000000504f4e7220 */ /* 0x080fe20000410000 */
[-C--:B------:R-:W-:Y:S01]  /*3a10*/  FMUL.FTZ R83, R83, R80.reuse ;  /* 0x0000005053537220 */ /* 0x080fe20000410000 */
[-C--:B------:R-:W-:Y:S01]  /*3a20*/  FMUL.FTZ R79, R75, R80.reuse ;  /* 0x000000504b4f7220 */ /* 0x080fe20000410000 */
[C---:B------:R-:W-:Y:S01]  /*3a30*/  F2FP.F16.F32.PACK_AB R74, R89.reuse, R75 ;  /* 0x0000004b594a723e */ /* 0x040fe200000000ff */
[-C--:B------:R-:W-:Y:S01]  /*3a40*/  FMUL.FTZ R88, R89, R80.reuse ;  /* 0x0000005059587220 */ /* 0x080fe20000410000 */
[-C--:B------:R-:W-:Y:S01]  /*3a50*/  FMUL.FTZ R89, R91, R80.reuse ;  /* 0x000000505b597220 */ /* 0x080fe20000410000 */
[----:B------:R-:W-:Y:S01]  /*3a60*/  FMUL.FTZ R148, R90, R80 ;  /* 0x000000505a947220 */ /* 0x000fe20000410000 */
[----:B------:R-:W-:Y:S01]  /*3a70*/  F2FP.F16.F32.PACK_AB R76, R77, R76 ;  /* 0x0000004c4d4c723e */ /* 0x000fe200000000ff */
[----:B0-----:R-:W-:Y:S01]  /*3a80*/  IMAD.WIDE.U32 R86, R145, 0x10, R86 ;  /* 0x0000001091567825 */ /* 0x001fe200078e0056 */
[----:B------:R-:W-:-:S02]  /*3a90*/  F2FP.F16.F32.PACK_AB R77, R83, R78 ;  /* 0x0000004e534d723e */ /* 0x000fc400000000ff */
[----:B------:R-:W-:Y:S01]  /*3aa0*/  F2FP.F16.F32.PACK_AB R75, R90, R91 ;  /* 0x0000005b5a4b723e */ /* 0x000fe200000000ff */
[C---:B-1----:R-:W-:Y:S01]  /*3ab0*/  IMAD.WIDE.U32 R84, R145.reuse, 0x10, R84 ;  /* 0x0000001091547825 */ /* 0x042fe200078e0054 */
[----:B------:R-:W-:Y:S02]  /*3ac0*/  F2FP.F16.F32.PACK_AB R78, R88, R79 ;  /* 0x0000004f584e723e */ /* 0x000fe400000000ff */
[----:B------:R-:W-:Y:S01]  /*3ad0*/  F2FP.F16.F32.PACK_AB R79, R148, R89 ;  /* 0x00000059944f723e */ /* 0x000fe200000000ff */
[----:B------:R0:W-:Y:S01]  /*3ae0*/  STG.E.128 desc[UR8][R86.64], R72 ;  /* 0x0000004856007986 */ /* 0x0001e2000c101d08 */
[----:B------:R-:W-:-:S03]  /*3af0*/  IADD3 R145, PT, PT, R145, 0x100, RZ ;  /* 0x0000010091917810 */ /* 0x000fc60007ffe0ff */
[----:B------:R0:W-:Y:S04]  /*3b00*/  STG.E.128 desc[UR8][R84.64], R76 ;  /* 0x0000004c54007986 */ /* 0x0001e8000c101d08 */
.L_x_1025:
[----:B------:R-:W-:Y:S05]  /*3b10*/  BSYNC.RECONVERGENT B1 ;  /* 0x0000000000017941 */ /* 0x000fea0003800200 */
.L_x_1024:
[----:B------:R-:W-:Y:S04]  /*3b20*/  BSSY.RECONVERGENT B1, `(.L_x_1026) ;  /* 0x0000039000017945 */ /* 0x000fe80003800200 */
[----:B------:R-:W-:Y:S05]  /*3b30*/  @!P3 BRA `(.L_x_1027) ;  /* 0x0000000000dcb947 */ /* 0x000fea0003800000 */
[-CC-:B0-----:R-:W-:Y:S01]  /*3b40*/  FFMA.FTZ R78, R124, R81.reuse, R82.reuse ;  /* 0x000000517c4e7223 */ /* 0x181fe20000010052 */
        /* <DEDUP_REMOVED lines=54> */
.L_x_1027:
[----:B------:R-:W-:Y:S05]  /*3eb0*/  BSYNC.RECONVERGENT B1 ;  /* 0x0000000000017941 */ /* 0x000fea0003800200 */
.L_x_1026:
[----:B------:R-:W-:Y:S05]  /*3ec0*/  @!P2 BRA `(.L_x_1016) ;  /* 0x0000000000d8a947 */ /* 0x000fea0003800000 */
[----:B01----:R-:W0:Y:S01]  /*3ed0*/  LDC.64 R72, c[0x0][0x468] ;  /* 0x00011a00ff487b82 */ /* 0x003e220000000a00 */
        /* <DEDUP_REMOVED lines=8> */
[----:B------:R-:W-:Y:S01]  /*3f60*/  HADD2.F32 R88, -RZ, R71.H0_H0 ;  /* 0x20000047ff587230 */ /* 0x000fe20000004100 */
[----:B------:R-:W1:Y:S01]  /*3f70*/  LDC.64 R82, c[0x0][0x478] ;  /* 0x00011e00ff527b82 */ /* 0x000e620000000a00 */
[----:B------:R-:W-:-:S02]  /*3f80*/  HADD2.F32 R74, -RZ, R68.H0_H0 ;  /* 0x20000044ff4a7230 */ /* 0x000fc40000004100 */
[----:B------:R-:W-:Y:S01]  /*3f90*/  FADD.FTZ R77, R96, -R77 ;  /* 0x8000004d604d7221 */ /* 0x000fe20000010000 */
[----:B------:R-:W-:Y:S02]  /*3fa0*/  HADD2.F32 R89, -RZ, R71.H1_H1 ;  /* 0x30000047ff597230 */ /* 0x000fe40000004100 */
[----:B------:R-:W-:Y:S01]  /*3fb0*/  FADD.FTZ R75, R134, -R75 ;  /* 0x8000004b864b7221 */ /* 0x000fe20000010000 */
[----:B------:R-:W-:Y:S01]  /*3fc0*/  FADD.FTZ R81, R97, -R90 ;  /* 0x8000005a61517221 */ /* 0x000fe20000010000 */
[----:B------:R-:W-:Y:S02]  /*3fd0*/  HADD2.F32 R78, -RZ, R68.H1_H1 ;  /* 0x30000044ff4e7230 */ /* 0x000fe40000004100 */
[----:B------:R-:W-:Y:S01]  /*3fe0*/  FADD.FTZ R79, R135, -R76 ;  /* 0x8000004c874f7221 */ /* 0x000fe20000010000 */
[C---:B------:R-:W-:Y:S01]  /*3ff0*/  FFMA.FTZ R91, R146.reuse, R77, R88 ;  /* 0x0000004d925b7223 */ /* 0x040fe20000010058 */
[C---:B------:R-:W-:Y:S01]  /*4000*/  FFMA.FTZ R77, R146.reuse, R75, R74 ;  /* 0x0000004b924d7223 */ /* 0x040fe2000001004a */
[----:B------:R-:W-:Y:S01]  /*4010*/  FFMA.FTZ R147, R146, R81, R89 ;  /* 0x0000005192937223 */ /* 0x000fe20000010059 */
[----:B------:R-:W-:-:S02]  /*4020*/  HADD2.F32 R75, -RZ, R69.H0_H0 ;  /* 0x20000045ff4b7230 */ /* 0x000fc40000004100 */
[----:B------:R-:W-:Y:S01]  /*4030*/  FADD.FTZ R85, R138, -R85 ;  /* 0x800000558a557221 */ /* 0x000fe20000010000 */
[----:B------:R-:W-:Y:S02]  /*4040*/  HADD2.F32 R74, -RZ, R69.H1_H1 ;  /* 0x30000045ff4a7230 */ /* 0x000fe40000004100 */
[----:B------:R-:W-:Y:S01]  /*4050*/  FADD.FTZ R81, R139, -R84 ;  /* 0x800000548b517221 */ /* 0x000fe20000010000 */
[--C-:B------:R-:W-:Y:S02]  /*4060*/  HADD2.F32 R76, -RZ, R70.reuse.H0_H0 ;  /* 0x20000046ff4c7230 */ /* 0x100fe40000004100 */
[----:B------:R-:W-:Y:S01]  /*4070*/  FFMA.FTZ R78, R146, R79, R78 ;  /* 0x0000004f924e7223 */ /* 0x000fe2000001004e */
[----:B------:R-:W-:Y:S02]  /*4080*/  HADD2.F32 R88, -RZ, R70.H1_H1 ;  /* 0x30000046ff587230 */ /* 0x000fe40000004100 */
[----:B------:R-:W-:Y:S01]  /*4090*/  FADD.FTZ R87, R142, -R87 ;  /* 0x800000578e577221 */ /* 0x000fe20000010000 */
[----:B------:R-:W-:Y:S01]  /*40a0*/  FADD.FTZ R89, R143, -R86 ;  /* 0x800000568f597221 */ /* 0x000fe20000010000 */
[C---:B------:R-:W-:Y:S01]  /*40b0*/  FFMA.FTZ R79, R146.reuse, R85, R75 ;  /* 0x00000055924f7223 */ /* 0x040fe2000001004b */
[C---:B------:R-:W-:Y:S01]  /*40c0*/  FFMA.FTZ R74, R146.reuse, R81, R74 ;  /* 0x00000051924a7223 */ /* 0x040fe2000001004a */
[C---:B------:R-:W-:Y:S01]  /*40d0*/  FFMA.FTZ R87, R146.reuse, R87, R76 ;  /* 0x0000005792577223 */ /* 0x040fe2000001004c */
[----:B------:R-:W-:Y:S01]  /*40e0*/  FFMA.FTZ R88, R146, R89, R88 ;  /* 0x0000005992587223 */ /* 0x000fe20000010058 */
[----:B0-----:R-:W-:-:S04]  /*40f0*/  IMAD.WIDE.U32 R84, R145, 0x10, R72 ;  /* 0x0000001091547825 */ /* 0x001fc800078e0048 */
[-C--:B------:R-:W-:Y:S01]  /*4100*/  FMUL.FTZ R76, R77, R80.reuse ;  /* 0x000000504d4c7220 */ /* 0x080fe20000410000 */
[C---:B------:R-:W-:Y:S01]  /*4110*/  F2FP.F16.F32.PACK_AB R72, R78.reuse, R77 ;  /* 0x0000004d4e48723e */ /* 0x040fe200000000ff */
[-C--:B------:R-:W-:Y:S01]  /*4120*/  FMUL.FTZ R77, R78, R80.reuse ;  /* 0x000000504e4d7220 */ /* 0x080fe20000410000 */
[----:B------:R-:W-:Y:S01]  /*4130*/  F2FP.F16.F32.PACK_AB R75, R147, R91 ;  /* 0x0000005b934b723e */ /* 0x000fe200000000ff */
[-C--:B------:R-:W-:Y:S01]  /*4140*/  FMUL.FTZ R78, R79, R80.reuse ;  /* 0x000000504f4e7220 */ /* 0x080fe20000410000 */
[-C--:B------:R-:W-:Y:S01]  /*4150*/  FMUL.FTZ R81, R74, R80.reuse ;  /* 0x000000504a517220 */ /* 0x080fe20000410000 */
[-C--:B------:R-:W-:Y:S01]  /*4160*/  FMUL.FTZ R90, R91, R80.reuse ;  /* 0x000000505b5a7220 */ /* 0x080fe20000410000 */
[-C--:B------:R-:W-:Y:S01]  /*4170*/  FMUL.FTZ R147, R147, R80.reuse ;  /* 0x0000005093937220 */ /* 0x080fe20000410000 */
[-C--:B------:R-:W-:Y:S01]  /*4180*/  FMUL.FTZ R86, R87, R80.reuse ;  /* 0x0000005057567220 */ /* 0x080fe20000410000 */
[----:B------:R-:W-:Y:S01]  /*4190*/  FMUL.FTZ R89, R88, R80 ;  /* 0x0000005058597220 */ /* 0x000fe20000410000 */
[----:B------:R-:W-:Y:S01]  /*41a0*/  F2FP.F16.F32.PACK_AB R73, R74, R79 ;  /* 0x0000004f4a49723e */ /* 0x000fe200000000ff */
[----:B-1----:R-:W-:Y:S01]  /*41b0*/  IMAD.WIDE.U32 R82, R145, 0x10, R82 ;  /* 0x0000001091527825 */ /* 0x002fe200078e0052 */
[----:B------:R-:W-:-:S02]  /*41c0*/  F2FP.F16.F32.PACK_AB R76, R77, R76 ;  /* 0x0000004c4d4c723e */ /* 0x000fc400000000ff */
[----:B------:R-:W-:Y:S02]  /*41d0*/  F2FP.F16.F32.PACK_AB R74, R88, R87 ;  /* 0x00000057584a723e */ /* 0x000fe400000000ff */
[----:B------:R-:W-:Y:S02]  /*41e0*/  F2FP.F16.F32.PACK_AB R77, R81, R78 ;  /* 0x0000004e514d723e */ /* 0x000fe400000000ff */
[----:B------:R-:W-:Y:S01]  /*41f0*/  F2FP.F16.F32.PACK_AB R79, R147, R90 ;  /* 0x0000005a934f723e */ /* 0x000fe200000000ff */
[----:B------:R2:W-:Y:S01]  /*4200*/  STG.E.128 desc[UR8][R82.64], R72 ;  /* 0x0000004852007986 */ /* 0x0005e2000c101d08 */
[----:B------:R-:W-:-:S05]  /*4210*/  F2FP.F16.F32.PACK_AB R78, R89, R86 ;  /* 0x00000056594e723e */ /* 0x000fca00000000ff */
[----:B------:R2:W-:Y:S02]  /*4220*/  STG.E.128 desc[UR8][R84.64], R76 ;  /* 0x0000004c54007986 */ /* 0x0005e4000c101d08 */
.L_x_1016:
[----:B------:R-:W-:Y:S05]  /*4230*/  BSYNC.RECONVERGENT B0 ;  /* 0x0000000000007941 */ /* 0x000fea0003800200 */
.L_x_1006:
[----:B01234-:R-:W0:Y:S01]  /*4240*/  LDC.64 R76, c[0x0][0x380] ;  /* 0x0000e000ff4c7b82 */ /* 0x01fe220000000a00 */
[----:B------:R-:W-:Y:S01]  /*4250*/  UPLOP3.LUT UP1, UPT, UPT, UPT, UP1, 0x40, 0x4 ;  /* 0x000000000004789c */ /* 0x000fe20003f2e810 */
[----:B0-----:R-:W-:-:S04]  /*4260*/  IADD3 R93, PT, PT, R93, R76, RZ ;  /* 0x0000004c5d5d7210 */ /* 0x001fc80007ffe0ff */
[----:B------:R-:W-:-:S13]  /*4270*/  ISETP.GE.AND P1, PT, R93, R77, PT ;  /* 0x0000004d5d00720c */ /* 0x000fda0003f26270 */
[----:B------:R-:W-:Y:S05]  /*4280*/  @!P1 BRA `(.L_x_1028) ;  /* 0xffffffc000b09947 */ /* 0x000fea000383ffff */
.L_x_997:
        /* <DEDUP_REMOVED lines=31> */
.L_x_1029:
        /* <DEDUP_REMOVED lines=16> */
.L_x_10674:


//--------------------- .text._ZN10layer_norm13ln_bwd_kernelINS_13Kernel_traitsI6__halfS2_S2_S2_fjLj6144ELj1ELj1ELj8ELj16ENS_18Kernel_traits_baseILj6144ES2_S2_S2_S2_fjLj256EEEEELb0ELb0ELb0ELb1EEEvNS_9BwdParamsE --------------------------
	.section	.text._ZN10layer_norm13ln_bwd_kernelINS_13Kernel_traitsI6__halfS2_S2_S2_fjLj6144ELj1ELj1ELj8ELj16ENS_18Kernel_traits_baseILj6144ES2_S2_S2_S2_fjLj256EEEEELb0ELb0ELb0ELb1EEEvNS_9BwdParamsE,"ax",@progbits
	.align	128
        .global         _ZN10layer_norm13ln_bwd_kernelINS_13Kernel_traitsI6__halfS2_S2_S2_fjLj6144ELj1ELj1ELj8ELj16ENS_18Kernel_traits_baseILj6144ES2_S2_S2_S2_fjLj256EEEEELb0ELb0ELb0ELb1EEEvNS_9BwdParamsE
        .type           _ZN10layer_norm13ln_bwd_kernelINS_13Kernel_traitsI6__halfS2_S2_S2_fjLj6144ELj1ELj1ELj8ELj16ENS_18Kernel_traits_baseILj6144ES2_S2_S2_S2_fjLj256EEEEELb0ELb0ELb0ELb1EEEvNS_9BwdParamsE,@function
        .size           _ZN10layer_norm13ln_bwd_kernelINS_13Kernel_traitsI6__halfS2_S2_S2_fjLj6144ELj1ELj1ELj8ELj16ENS_18Kernel_traits_baseILj6144ES2_S2_S2_S2_fjLj256EEEEELb0ELb0ELb0ELb1EEEvNS_9BwdParamsE,(.L_x_10675 - _ZN10layer_norm13ln_bwd_kernelINS_13Kernel_traitsI6__halfS2_S2_S2_fjLj6144ELj1ELj1ELj8ELj16ENS_18Kernel_traits_baseILj6144ES2_S2_S2_S2_fjLj256EEEEELb0ELb0ELb0ELb1EEEvNS_9BwdParamsE)
        .other          _ZN10layer_norm13ln_bwd_kernelINS_13Kernel_traitsI6__halfS2_S2_S2_fjLj6144ELj1ELj1ELj8ELj16ENS_18Kernel_traits_baseILj6144ES2_S2_S2_S2_fjLj256EEEEELb0ELb0ELb0ELb1EEEvNS_9BwdParamsE,@"STO_CUDA_ENTRY STV_DEFAULT"
_ZN10layer_norm13ln_bwd_kernelINS_13Kernel_traitsI6__halfS2_S2_S2_fjLj6144ELj1ELj1ELj8ELj16ENS_18Kernel_traits_baseILj6144ES2_S2_S2_S2_fjLj256EEEEELb0ELb0ELb0ELb1EEEvNS_9BwdParamsE:
.text._ZN10layer_norm13ln_bwd_kernelINS_13Kernel_traitsI6__halfS2_S2_S2_fjLj6144ELj1ELj1ELj8ELj16ENS_18Kernel_traits_baseILj6144ES2_S2_S2_S2_fjLj256EEEEELb0ELb0ELb0ELb1EEEvNS_9BwdParamsE:
        /* <DEDUP_REMOVED lines=52> */
[----:B------:R-:W-:Y:S01]  /*0340*/  CS2R R36, SRZ ;  /* 0x0000000000247805 */ /* 0x000fe2000001ff00 */
[----:B------:R-:W-:Y:S01]  /*0350*/  UPLOP3.LUT UP1, UPT, UPT, UPT, UPT, 0x40, 0x4 ;  /* 0x000000000004789c */ /* 0x000fe20003f2e870 */
[----:B-1----:R-:W-:Y:S01]  /*0360*/  IMAD.WIDE.U32 R78, R78, 0x10, R2 ;  /* 0x000000104e4e7825 */ /* 0x002fe200078e0002 */
[----:B------:R-:W1:Y:S01]  /*0370*/  LDCU UR11, c[0x0][0x388] ;  /* 0x00007100ff0b77ac */ /* 0x000e620008000800 */
[----:B------:R-:W2:Y:S03]  /*0380*/  LDC.64 R2, c[0x0][0x3e0] ;  /* 0x0000f800ff027b82 */ /* 0x000ea60000000a00 */
[----:B0-----:R-:W3:Y:S01]  /*0390*/  LDG.E.128 R12, desc[UR8][R78.64] ;  /* 0x000000084e0c7981 */ /* 0x001ee2000c1e1d00 */
[----:B------:R-:W0:Y:S03]  /*03a0*/  LDCU.U8 UR10, c[0x0][0x410] ;  /* 0x00008200ff0a77ac */ /* 0x000e260008000000 */
[----:B------:R-:W4:Y:S01]  /*03b0*/  LDG.E.128 R8, desc[UR8][R78.64+0x1000] ;  /* 0x001000084e087981 */ /* 0x000f22000c1e1d00 */
[----:B------:R-:W0:Y:S03]  /*03c0*/  LDCU UR14, c[0x0][0x400] ;  /* 0x00008000ff0e77ac */ /* 0x000e260008000800 */
[----:B------:R5:W4:Y:S01]  /*03d0*/  LDG.E.128 R4, desc[UR8][R78.64+0x2000] ;  /* 0x002000084e047981 */ /* 0x000b22000c1e1d00 */
[----:B------:R-:W-:-:S02]  /*03e0*/  CS2R R34, SRZ ;  /* 0x0000000000227805 */ /* 0x000fc4000001ff00 */
[----:B------:R-:W-:Y:S02]  /*03f0*/  CS2R R32, SRZ ;  /* 0x0000000000207805 */ /* 0x000fe4000001ff00 */
[----:B------:R-:W-:Y:S01]  /*0400*/  MOV R87, RZ ;  /* 0x000000ff00577202 */ /* 0x000fe20000000f00 */
[----:B------:R-:W0:Y:S01]  /*0410*/  LDCU.64 UR16, c[0x0][0x478] ;  /* 0x00008f00ff1077ac */ /* 0x000e220008000a00 */
[----:B------:R-:W0:Y:S01]  /*0420*/  LDCU.64 UR12, c[0x0][0x438] ;  /* 0x00008700ff0c77ac */ /* 0x000e220008000a00 */
[----:B-----5:R-:W-:Y:S01]  /*0430*/  HFMA2 R79, -RZ, RZ, 0, 0 ;  /* 0x00000000ff4f7431 */ /* 0x020fe200000001ff */
[----:B--2---:R-:W-:-:S04]  /*0440*/  ISETP.NE.U32.AND P0, PT, R2, RZ, PT ;  /* 0x000000ff0200720c */ /* 0x004fc80003f05070 */
[----:B------:R-:W-:Y:S02]  /*0450*/  ISETP.NE.AND.EX P0, PT, R3, RZ, PT, P0 ;  /* 0x000000ff0300720c */ /* 0x000fe40003f05300 */
[----:B------:R-:W-:Y:S01]  /*0460*/  CS2R R2, SRZ ;  /* 0x0000000000027805 */ /* 0x000fe2000001ff00 */
[--C-:B---3--:R-:W-:Y:S02]  /*0470*/  HADD2.F32 R111, -RZ, R12.reuse.H0_H0 ;  /* 0x2000000cff6f7230 */ /* 0x108fe40000004100 */
[----:B------:R-:W-:Y:S02]  /*0480*/  HADD2.F32 R110, -RZ, R12.H1_H1 ;  /* 0x3000000cff6e7230 */ /* 0x000fe40000004100 */
[--C-:B------:R-:W-:Y:S02]  /*0490*/  HADD2.F32 R109, -RZ, R13.reuse.H0_H0 ;  /* 0x2000000dff6d7230 */ /* 0x100fe40000004100 */
[----:B------:R-:W-:Y:S02]  /*04a0*/  HADD2.F32 R108, -RZ, R13.H1_H1 ;  /* 0x3000000dff6c7230 */ /* 0x000fe40000004100 */
[----:B------:R-:W-:-:S02]  /*04b0*/  HADD2.F32 R107, -RZ, R14.H0_H0 ;  /* 0x2000000eff6b7230 */ /* 0x000fc40000004100 */
[----:B------:R-:W-:Y:S02]  /*04c0*/  HADD2.F32 R106, -RZ, R14.H1_H1 ;  /* 0x3000000eff6a7230 */ /* 0x000fe40000004100 */
[--C-:B------:R-:W-:Y:S02]  /*04d0*/  HADD2.F32 R105, -RZ, R15.reuse.H0_H0 ;  /* 0x2000000fff697230 */ /* 0x100fe40000004100 */
[----:B------:R-:W-:Y:S02]  /*04e0*/  HADD2.F32 R104, -RZ, R15.H1_H1 ;  /* 0x3000000fff687230 */ /* 0x000fe40000004100 */
[--C-:B----4-:R-:W-:Y:S02]  /*04f0*/  HADD2.F32 R103, -RZ, R8.reuse.H0_H0 ;  /* 0x20000008ff677230 */ /* 0x110fe40000004100 */
[----:B------:R-:W-:Y:S02]  /*0500*/  HADD2.F32 R102, -RZ, R8.H1_H1 ;  /* 0x30000008ff667230 */ /* 0x000fe40000004100 */
[----:B------:R-:W-:-:S02]  /*0510*/  HADD2.F32 R101, -RZ, R9.H0_H0 ;  /* 0x20000009ff657230 */ /* 0x000fc40000004100 */
[----:B------:R-:W-:Y:S02]  /*0520*/  HADD2.F32 R100, -RZ, R9.H1_H1 ;  /* 0x30000009ff647230 */ /* 0x000fe40000004100 */
[--C-:B------:R-:W-:Y:S02]  /*0530*/  HADD2.F32 R99, -RZ, R10.reuse.H0_H0 ;  /* 0x2000000aff637230 */ /* 0x100fe40000004100 */
[----:B------:R-:W-:Y:S02]  /*0540*/  HADD2.F32 R98, -RZ, R10.H1_H1 ;  /* 0x3000000aff627230 */ /* 0x000fe40000004100 */
[--C-:B------:R-:W-:Y:S02]  /*0550*/  HADD2.F32 R97, -RZ, R11.reuse.H0_H0 ;  /* 0x2000000bff617230 */ /* 0x100fe40000004100 */
        /* <DEDUP_REMOVED lines=8> */
[----:B01----:R-:W-:-:S07]  /*05e0*/  HADD2.F32 R88, -RZ, R7.H1_H1 ;  /* 0x30000007ff587230 */ /* 0x003fce0000004100 */
.L_x_1037:
[----:B------:R-:W0:Y:S01]  /*05f0*/  S2R R78, SR_TID.X ;  /* 0x00000000004e7919 */ /* 0x000e220000002100 */
[----:B------:R-:W1:Y:S01]  /*0600*/  LDC.64 R28, c[0x0][0x3a8] ;  /* 0x0000ea00ff1c7b82 */ /* 0x000e620000000a00 */
[----:B------:R-:W-:-:S05]  /*0610*/  IMAD R0, R86, UR11, RZ ;  /* 0x0000000b56007c24 */ /* 0x000fca000f8e02ff */
[----:B------:R-:W-:Y:S02]  /*0620*/  SHF.R.S32.HI R13, RZ, 0x1f, R0 ;  /* 0x0000001fff0d7819 */ /* 0x000fe40000011400 */
[----:B------:R-:W2:Y:S02]  /*0630*/  LDC.64 R118, c[0x0][0x3c0] ;  /* 0x0000f000ff767b82 */ /* 0x000ea40000000a00 */
[----:B------:R-:W-:-:S06]  /*0640*/  LEA.HI R13, R13, R0, RZ, 0x3 ;  /* 0x000000000d0d7211 */ /* 0x000fcc00078f18ff */
[----:B------:R-:W3:Y:S08]  /*0650*/  LDC.64 R10, c[0x0][0x428] ;  /* 0x00010a00ff0a7b82 */ /* 0x000ef00000000a00 */
[----:B------:R-:W4:Y:S01]  /*0660*/  @P0 LDC.64 R8, c[0x0][0x3e0] ;  /* 0x0000f800ff080b82 */ /* 0x000f220000000a00 */
[----:B0-----:R-:W-:-:S07]  /*0670*/  LEA.HI.SX32 R114, R13, R78, 0x1d ;  /* 0x0000004e0d727211 */ /* 0x001fce00078feaff */
[----:B------:R-:W0:Y:S01]  /*0680*/  LDC.64 R116, c[0x0][0x3c8] ;  /* 0x0000f200ff747b82 */ /* 0x000e220000000a00 */
[C---:B-1----:R-:W-:Y:S01]  /*0690*/  IMAD.WIDE.U32 R12, R114.reuse, 0x10, R28 ;  /* 0x00000010720c7825 */ /* 0x042fe200078e001c */
[----:B------:R-:W-:-:S05]  /*06a0*/  IADD3 R115, PT, PT, R114, 0x100, RZ ;  /* 0x0000010072737810 */ /* 0x000fca0007ffe0ff */
[----:B------:R-:W4:Y:S01]  /*06b0*/  LDG.E.128 R12, desc[UR8][R12.64] ;  /* 0x000000080c0c7981 */ /* 0x000f22000c1e1d00 */
[----:B------:R-:W-:Y:S01]  /*06c0*/  IADD3 R113, PT, PT, R114, 0x200, RZ ;  /* 0x0000020072717810 */ /* 0x000fe20007ffe0ff */
[----:B--2---:R-:W-:-:S04]  /*06d0*/  IMAD.WIDE R118, R86, 0x4, R118 ;  /* 0x0000000456767825 */ /* 0x004fc800078e0276 */
[----:B------:R-:W-:Y:S01]  /*06e0*/  IMAD.WIDE.U32 R20, R115, 0x10, R28 ;  /* 0x0000001073147825 */ /* 0x000fe200078e001c */
[----:B------:R-:W2:Y:S03]  /*06f0*/  LDG.E R137, desc[UR8][R118.64] ;  /* 0x0000000876897981 */ /* 0x000ea6000c1e1900 */
[----:B---3--:R-:W-:Y:S02]  /*0700*/  IMAD.WIDE.U32 R16, R114, 0x10, R10 ;  /* 0x0000001072107825 */ /* 0x008fe400078e000a */
[----:B------:R-:W3:Y:S02]  /*0710*/  LDG.E.128 R20, desc[UR8][R20.64] ;  /* 0x0000000814147981 */ /* 0x000ee4000c1e1d00 */
[----:B------:R-:W-:Y:S02]  /*0720*/  IMAD.WIDE.U32 R28, R113, 0x10, R28 ;  /* 0x00000010711c7825 */ /* 0x000fe400078e001c */
[----:B------:R-:W3:Y:S02]  /*0730*/  LDG.E.128 R16, desc[UR8][R16.64] ;  /* 0x0000000810107981 */ /* 0x000ee4000c1e1d00 */
[----:B----4-:R-:W-:-:S02]  /*0740*/  @P0 IMAD.WIDE R8, R86, 0x2, R8 ;  /* 0x0000000256080825 */ /* 0x010fc400078e0208 */
[----:B------:R-:W4:Y:S02]  /*0750*/  LDG.E.128 R28, desc[UR8][R28.64] ;  /* 0x000000081c1c7981 */ /* 0x000f24000c1e1d00 */
[----:B------:R-:W-:Y:S02]  /*0760*/  IMAD.WIDE.U32 R24, R115, 0x10, R10 ;  /* 0x0000001073187825 */ /* 0x000fe400078e000a */
[----:B------:R1:W4:Y:S02]  /*0770*/  @P0 LDG.E.U16 R0, desc[UR8][R8.64] ;  /* 0x0000000808000981 */ /* 0x000324000c1e1500 */
[----:B0-----:R-:W-:Y:S02]  /*0780*/  IMAD.WIDE R116, R86, 0x4, R116 ;  /* 0x0000000456747825 */ /* 0x001fe400078e0274 */
[----:B------:R-:W4:Y:S04]  /*0790*/  LDG.E.128 R24, desc[UR8][R24.64] ;  /* 0x0000000818187981 */ /* 0x000f28000c1e1d00 */
[----:B------:R-:W4:Y:S01]  /*07a0*/  LDG.E R116, desc[UR8][R116.64] ;  /* 0x0000000874747981 */ /* 0x000f22000c1e1900 */
[----:B-1----:R-:W-:-:S06]  /*07b0*/  IMAD.WIDE.U32 R8, R113, 0x10, R10 ;  /* 0x0000001071087825 */ /* 0x002fcc00078e000a */
[----:B------:R-:W4:Y:S01]  /*07c0*/  LDG.E.128 R8, desc[UR8][R8.64] ;  /* 0x0000000808087981 */ /* 0x000f22000c1e1d00 */
[----:B------:R-:W-:-:S04]  /*07d0*/  ISETP.NE.U32.AND P1, PT, RZ, UR12, PT ;  /* 0x0000000cff007c0c */ /* 0x000fc8000bf25070 */
[----:B------:R-:W-:Y:S02]  /*07e0*/  ISETP.NE.AND.EX P1, PT, RZ, UR13, PT, P1 ;  /* 0x0000000dff007c0c */ /* 0x000fe4000bf25310 */
[----:B------:R-:W-:Y:S02]  /*07f0*/  ISETP.NE.AND P2, PT, RZ, UR10, PT ;  /* 0x0000000aff007c0c */ /* 0x000fe4000bf45270 */
[----:B------:R-:W-:Y:S01]  /*0800*/  MOV R112, 0x3f800000 ;  /* 0x3f80000000707802 */ /* 0x000fe20000000f00 */
[--C-:B------:R-:W-:Y:S02]  /*0810*/  HADD2.F32 R125, -RZ, R14.reuse.H0_H0 ;  /* 0x2000000eff7d7230 */ /* 0x100fe40000004100 */
[----:B------:R-:W-:Y:S02]  /*0820*/  HADD2.F32 R127, -RZ, R14.H1_H1 ;  /* 0x3000000eff7f7230 */ /* 0x000fe40000004100 */
[--C-:B------:R-:W-:Y:S02]  /*0830*/  HADD2.F32 R129, -RZ, R15.reuse.H0_H0 ;  /* 0x2000000fff817230 */ /* 0x100fe40000004100 */
[----:B------:R-:W-:-:S02]  /*0840*/  HADD2.F32 R130, -RZ, R15.H1_H1 ;  /* 0x3000000fff827230 */ /* 0x000fc40000004100 */
[----:B------:R-:W0:Y:S01]  /*0850*/  @P1 LDC.64 R14, c[0x0][0x438] ;  /* 0x00010e00ff0e1b82 */ /* 0x000e220000000a00 */
[----:B------:R-:W-:Y:S01]  /*0860*/  HADD2.F32 R121, -RZ, R13.H0_H0 ;  /* 0x2000000dff797230 */ /* 0x000fe20000004100 */
[----:B--2---:R-:W-:Y:S01]  /*0870*/  FSEL R173, R137, RZ, !P2 ;  /* 0x000000ff89ad7208 */ /* 0x004fe20005000000 */
[----:B------:R-:W-:Y:S02]  /*0880*/  HADD2.F32 R119, -RZ, R12.H1_H1 ;  /* 0x3000000cff777230 */ /* 0x000fe40000004100 */
[--C-:B---3--:R-:W-:Y:S02]  /*0890*/  HADD2.F32 R118, -RZ, R16.reuse.H0_H0 ;  /* 0x20000010ff767230 */ /* 0x108fe40000004100 */
[----:B------:R-:W-:Y:S02]  /*08a0*/  HADD2.F32 R120, -RZ, R16.H1_H1 ;  /* 0x30000010ff787230 */ /* 0x000fe40000004100 */
[--C-:B------:R-:W-:Y:S02]  /*08b0*/  HADD2.F32 R122, -RZ, R17.reuse.H0_H0 ;  /* 0x20000011ff7a7230 */ /* 0x100fe40000004100 */
[----:B------:R-:W-:-:S02]  /*08c0*/  HADD2.F32 R124, -RZ, R17.H1_H1 ;  /* 0x30000011ff7c7230 */ /* 0x000fc40000004100 */
[--C-:B----4-:R-:W-:Y:S01]  /*08d0*/  HADD2.F32 R146, -RZ, R31.reuse.H0_H0 ;  /* 0x2000001fff927230 */ /* 0x110fe20000004100 */
[----:B------:R-:W1:Y:S01]  /*08e0*/  @P1 LDC.64 R16, c[0x0][0x438] ;  /* 0x00010e00ff101b82 */ /* 0x000e620000000a00 */
[----:B------:R-:W-:Y:S02]  /*08f0*/  HADD2.F32 R148, -RZ, R31.H1_H1 ;  /* 0x3000001fff947230 */ /* 0x000fe40000004100 */
[----:B------:R-:W-:Y:S01]  /*0900*/  FADD.FTZ R31, -R173, R121 ;  /* 0x00000079ad1f7221 */ /* 0x000fe20000010100 */
[----:B------:R-:W-:Y:S02]  /*0910*/  @P0 HADD2.F32 R112, -RZ, R0.H0_H0 ;  /* 0x20000000ff700230 */ /* 0x000fe40000004100 */
[----:B------:R-:W-:Y:S02]  /*0920*/  HADD2.F32 R0, -RZ, R12.H0_H0 ;  /* 0x2000000cff007230 */ /* 0x000fe40000004100 */
[--C-:B------:R-:W-:Y:S02]  /*0930*/  HADD2.F32 R145, -RZ, R30.reuse.H0_H0 ;  /* 0x2000001eff917230 */ /* 0x100fe40000004100 */
[----:B------:R-:W-:-:S02]  /*0940*/  HADD2.F32 R30, -RZ, R30.H1_H1 ;  /* 0x3000001eff1e7230 */ /* 0x000fc40000004100 */
[----:B------:R-:W-:Y:S01]  /*0950*/  FMUL.FTZ R31, R116, R31 ;  /* 0x0000001f741f7220 */ /* 0x000fe20000410000 */
[----:B------:R-:W-:Y:S02]  /*0960*/  HADD2.F32 R123, -RZ, R13.H1_H1 ;  /* 0x3000000dff7b7230 */ /* 0x000fe40000004100 */
[--C-:B------:R-:W-:Y:S02]  /*0970*/  HADD2.F32 R131, -RZ, R20.reuse.H0_H0 ;  /* 0x20000014ff837230 */ /* 0x100fe40000004100 */
[----:B------:R-:W-:Y:S02]  /*0980*/  HADD2.F32 R132, -RZ, R20.H1_H1 ;  /* 0x30000014ff847230 */ /* 0x000fe40000004100 */
[--C-:B------:R-:W-:Y:S02]  /*0990*/  HADD2.F32 R133, -RZ, R21.reuse.H0_H0 ;  /* 0x20000015ff857230 */ /* 0x100fe40000004100 */
[----:B------:R-:W-:Y:S02]  /*09a0*/  HADD2.F32 R134, -RZ, R21.H1_H1 ;  /* 0x30000015ff867230 */ /* 0x000fe40000004100 */
[----:B------:R-:W-:-:S02]  /*09b0*/  HADD2.F32 R144, -RZ, R29.H0_H0 ;  /* 0x2000001dff907230 */ /* 0x000fc40000004100 */
[C---:B------:R-:W-:Y:S01]  /*09c0*/  FADD.FTZ R127, -R173.reuse, R127 ;  /* 0x0000007fad7f7221 */ /* 0x040fe20000010100 */
[--C-:B------:R-:W-:Y:S02]  /*09d0*/  HADD2.F32 R135, -RZ, R22.reuse.H0_H0 ;  /* 0x20000016ff877230 */ /* 0x100fe40000004100 */
[----:B------:R-:W-:Y:S02]  /*09e0*/  HADD2.F32 R136, -RZ, R22.H1_H1 ;  /* 0x30000016ff887230 */ /* 0x000fe40000004100 */
[C---:B------:R-:W-:Y:S01]  /*09f0*/  FADD.FTZ R119, -R173.reuse, R119 ;  /* 0x00000077ad777221 */ /* 0x040fe20000010100 */
[--C-:B------:R-:W-:Y:S02]  /*0a00*/  HADD2.F32 R21, -RZ, R25.reuse.H0_H0 ;  /* 0x20000019ff157230 */ /* 0x100fe40000004100 */
[----:B------:R-:W-:Y:S01]  /*0a10*/  FADD.FTZ R169, -R173, R30 ;  /* 0x0000001eada97221 */ /* 0x000fe20000010100 */
[----:B------:R-:W-:Y:S02]  /*0a20*/  HADD2.F32 R20, -RZ, R25.H1_H1 ;  /* 0x30000019ff147230 */ /* 0x000fe40000004100 */
[----:B------:R-:W-:Y:S01]  /*0a30*/  FADD.FTZ R81, R122, R81 ;  /* 0x000000517a517221 */ /* 0x000fe20000010000 */
[----:B------:R-:W-:-:S02]  /*0a40*/  HADD2.F32 R29, -RZ, R29.H1_H1 ;  /* 0x3000001dff1d7230 */ /* 0x000fc40000004100 */
[-C--:B------:R-:W-:Y:S01]  /*0a50*/  FFMA.FTZ R82, R31, R122.reuse, R82 ;  /* 0x0000007a1f527223 */ /* 0x080fe20000010052 */
[--C-:B------:R-:W-:Y:S01]  /*0a60*/  HADD2.F32 R25, -RZ, R27.reuse.H0_H0 ;  /* 0x2000001bff197230 */ /* 0x100fe20000004100 */
[----:B------:R-:W2:Y:S01]  /*0a70*/  @P1 LDC.64 R12, c[0x0][0x438] ;  /* 0x00010e00ff0c1b82 */ /* 0x000ea20000000a00 */
[----:B------:R-:W-:Y:S02]  /*0a80*/  HADD2.F32 R22, -RZ, R27.H1_H1 ;  /* 0x3000001bff167230 */ /* 0x000fe40000004100 */
[C---:B------:R-:W-:Y:S01]  /*0a90*/  FADD.FTZ R27, -R173.reuse, R0 ;  /* 0x00000000ad1b7221 */ /* 0x040fe20000010100 */
[----:B------:R-:W-:Y:S02]  /*0aa0*/  HADD2.F32 R142, -RZ, R28.H0_H0 ;  /* 0x2000001cff8e7230 */ /* 0x000fe40000004100 */
[----:B------:R-:W-:Y:S01]  /*0ab0*/  FADD.FTZ R123, -R173, R123 ;  /* 0x0000007bad7b7221 */ /* 0x000fe20000010100 */
[----:B------:R-:W-:Y:S02]  /*0ac0*/  HADD2.F32 R128, -RZ, R18.H1_H1 ;  /* 0x30000012ff807230 */ /* 0x000fe40000004100 */
[----:B------:R-:W-:Y:S01]  /*0ad0*/  FMUL.FTZ R30, R109, R122 ;  /* 0x0000007a6d1e7220 */ /* 0x000fe20000410000 */
[----:B------:R-:W-:-:S02]  /*0ae0*/  HADD2.F32 R28, -RZ, R28.H1_H1 ;  /* 0x3000001cff1c7230 */ /* 0x000fc40000004100 */
[----:B------:R-:W-:Y:S01]  /*0af0*/  FADD.FTZ R165, -R173, R29 ;  /* 0x0000001dada57221 */ /* 0x000fe20000010100 */
[----:B0-----:R-:W-:-:S04]  /*0b00*/  @P1 IMAD.WIDE.U32 R14, R114, 0x10, R14 ;  /* 0x00000010720e1825 */ /* 0x001fc800078e000e */
[C---:B------:R-:W-:Y:S01]  /*0b10*/  FMUL.FTZ R122, R116.reuse, R127 ;  /* 0x0000007f747a7220 */ /* 0x040fe20000410000 */
[C---:B------:R-:W-:Y:S01]  /*0b20*/  FMUL.FTZ R0, R116.reuse, R27 ;  /* 0x0000001b74007220 */ /* 0x040fe20000410000 */
[----:B------:R-:W-:Y:S01]  /*0b30*/  FMUL.FTZ R29, R111, R118 ;  /* 0x000000766f1d7220 */ /* 0x000fe20000410000 */
[C---:B------:R-:W-:Y:S01]  /*0b40*/  FMUL.FTZ R27, R116.reuse, R119 ;  /* 0x00000077741b7220 */ /* 0x040fe20000410000 */
[----:B------:R-:W-:Y:S01]  /*0b50*/  FMUL.FTZ R119, R116, R123 ;  /* 0x0000007b74777220 */ /* 0x000fe20000410000 */
[----:B------:R-:W-:Y:S01]  /*0b60*/  FADD.FTZ R161, -R173, R28 ;  /* 0x0000001cada17221 */ /* 0x000fe20000010100 */
[----:B-----5:R0:W5:Y:S01]  /*0b70*/  @P1 LDG.E.128 R60, desc[UR8][R14.64] ;  /* 0x000000080e3c1981 */ /* 0x020162000c1e1d00 */
[----:B------:R-:W-:Y:S01]  /*0b80*/  FADD.FTZ R51, R128, R51 ;  /* 0x0000003380337221 */ /* 0x000fe20000010000 */
[-C--:B------:R-:W-:Y:S01]  /*0b90*/  FFMA.FTZ R3, R122, R128.reuse, R3 ;  /* 0x000000807a037223 */ /* 0x080fe20000010003 */
[----:B------:R-:W-:Y:S01]  /*0ba0*/  FMUL.FTZ R123, R106, R128 ;  /* 0x000000806a7b7220 */ /* 0x000fe20000410000 */
[----:B------:R-:W-:Y:S01]  /*0bb0*/  FMUL.FTZ R28, R110, R120 ;  /* 0x000000786e1c7220 */ /* 0x000fe20000410000 */
[----:B------:R-:W-:-:S02]  /*0bc0*/  HADD2.F32 R128, -RZ, R8.H1_H1 ;  /* 0x30000008ff807230 */ /* 0x000fc40000004100 */
[----:B0-----:R-:W-:Y:S01]  /*0bd0*/  FADD.FTZ R15, RZ, R29 ;  /* 0x0000001dff0f7221 */ /* 0x001fe20000010000 */
[----:B------:R-:W-:Y:S02]  /*0be0*/  HADD2.F32 R14, -RZ, R8.H0_H0 ;  /* 0x20000008ff0e7230 */ /* 0x000fe40000004100 */
[----:B------:R-:W-:Y:S01]  /*0bf0*/  FFMA.FTZ R8, R0, R29, RZ ;  /* 0x0000001d00087223 */ /* 0x000fe200000100ff */
[----:B------:R-:W-:-:S03]  /*0c00*/  FADD.FTZ R15, R28, R15 ;  /* 0x0000000f1c0f7221 */ /* 0x000fc60000010000 */
[----:B------:R-:W-:Y:S01]  /*0c10*/  FFMA.FTZ R8, R27, R28, R8 ;  /* 0x0000001c1b087223 */ /* 0x000fe20000010008 */
[----:B------:R-:W-:Y:S02]  /*0c20*/  HADD2.F32 R126, -RZ, R18.H0_H0 ;  /* 0x20000012ff7e7230 */ /* 0x000fe40000004100 */
[----:B------:R-:W-:Y:S01]  /*0c30*/  FADD.FTZ R85, R118, R85 ;  /* 0x0000005576557221 */ /* 0x000fe20000010000 */
[----:B------:R-:W-:Y:S01]  /*0c40*/  FFMA.FTZ R87, R0, R118, R87 ;  /* 0x0000007600577223 */ /* 0x000fe20000010057 */
[----:B------:R-:W-:Y:S01]  /*0c50*/  FMUL.FTZ R118, R108, R124 ;  /* 0x0000007c6c767220 */ /* 0x000fe20000410000 */
[----:B------:R-:W-:Y:S01]  /*0c60*/  FADD.FTZ R15, R30, R15 ;  /* 0x0000000f1e0f7221 */ /* 0x000fe20000010000 */
[----:B------:R-:W-:Y:S01]  /*0c70*/  FADD.FTZ R121, -R173, R125 ;  /* 0x0000007dad797221 */ /* 0x000fe20000010100 */
[----:B------:R-:W-:Y:S01]  /*0c80*/  FFMA.FTZ R8, R31, R30, R8 ;  /* 0x0000001e1f087223 */ /* 0x000fe20000010008 */
[----:B-1----:R-:W-:-:S04]  /*0c90*/  @P1 IMAD.WIDE.U32 R16, R115, 0x10, R16 ;  /* 0x0000001073101825 */ /* 0x002fc800078e0010 */
[----:B------:R-:W-:Y:S01]  /*0ca0*/  FADD.FTZ R83, R120, R83 ;  /* 0x0000005378537221 */ /* 0x000fe20000010000 */
[----:B------:R-:W-:Y:S01]  /*0cb0*/  FFMA.FTZ R84, R27, R120, R84 ;  /* 0x000000781b547223 */ /* 0x000fe20000010054 */
[----:B------:R-:W-:Y:S01]  /*0cc0*/  FMUL.FTZ R120, R107, R126 ;  /* 0x0000007e6b787220 */ /* 0x000fe20000410000 */
[----:B------:R-:W-:Y:S01]  /*0cd0*/  FADD.FTZ R15, R118, R15 ;  /* 0x0000000f760f7221 */ /* 0x000fe20000010000 */
[----:B------:R-:W-:Y:S01]  /*0ce0*/  FMUL.FTZ R121, R116, R121 ;  /* 0x0000007974797220 */ /* 0x000fe20000410000 */
[----:B------:R-:W-:Y:S01]  /*0cf0*/  FFMA.FTZ R8, R119, R118, R8 ;  /* 0x0000007677087223 */ /* 0x000fe20000010008 */
[----:B------:R-:W-:Y:S02]  /*0d00*/  HADD2.F32 R117, -RZ, R19.H0_H0 ;  /* 0x20000013ff757230 */ /* 0x000fe40000004100 */
[----:B------:R-:W-:Y:S01]  /*0d10*/  FADD.FTZ R139, -R173, R130 ;  /* 0x00000082ad8b7221 */ /* 0x000fe20000010100 */
[----:B------:R0:W5:Y:S01]  /*0d20*/  @P1 LDG.E.128 R4, desc[UR8][R16.64] ;  /* 0x0000000810041981 */ /* 0x000162000c1e1d00 */
[----:B------:R-:W-:-:S02]  /*0d30*/  HADD2.F32 R127, -RZ, R9.H0_H0 ;  /* 0x20000009ff7f7230 */ /* 0x000fc40000004100 */
[----:B------:R-:W-:Y:S01]  /*0d40*/  FADD.FTZ R137, -R173, R129 ;  /* 0x00000081ad897221 */ /* 0x000fe20000010100 */
[----:B------:R-:W-:Y:S02]  /*0d50*/  HADD2.F32 R130, -RZ, R9.H1_H1 ;  /* 0x30000009ff827230 */ /* 0x000fe40000004100 */
[----:B------:R-:W-:Y:S01]  /*0d60*/  FFMA.FTZ R9, R121, R120, R8 ;  /* 0x0000007879097223 */ /* 0x000fe20000010008 */
[----:B------:R-:W-:Y:S02]  /*0d70*/  HADD2.F32 R18, -RZ, R19.H1_H1 ;  /* 0x30000013ff127230 */ /* 0x000fe40000004100 */
[----:B------:R-:W-:Y:S01]  /*0d80*/  FADD.FTZ R79, R124, R79 ;  /* 0x0000004f7c4f7221 */ /* 0x000fe20000010000 */
[----:B------:R-:W-:Y:S02]  /*0d90*/  HADD2.F32 R138, -RZ, R23.H0_H0 ;  /* 0x20000017ff8a7230 */ /* 0x000fe40000004100 */
[----:B0-----:R-:W-:Y:S01]  /*0da0*/  FADD.FTZ R16, R120, R15 ;  /* 0x0000000f78107221 */ /* 0x001fe20000010000 */
[----:B------:R-:W-:Y:S01]  /*0db0*/  FFMA.FTZ R80, R119, R124, R80 ;  /* 0x0000007c77507223 */ /* 0x000fe20000010050 */
[----:B------:R-:W-:Y:S01]  /*0dc0*/  FMUL.FTZ R124, R105, R117 ;  /* 0x00000075697c7220 */ /* 0x000fe20000410000 */
[----:B------:R-:W-:Y:S01]  /*0dd0*/  FMUL.FTZ R137, R116, R137 ;  /* 0x0000008974897220 */ /* 0x000fe20000410000 */
[----:B------:R-:W-:Y:S01]  /*0de0*/  FADD.FTZ R15, R123, R16 ;  /* 0x000000107b0f7221 */ /* 0x000fe20000010000 */
[----:B------:R-:W-:Y:S01]  /*0df0*/  FFMA.FTZ R8, R122, R123, R9 ;  /* 0x0000007b7a087223 */ /* 0x000fe20000010009 */
[----:B--2---:R-:W-:-:S04]  /*0e00*/  @P1 IMAD.WIDE.U32 R12, R113, 0x10, R12 ;  /* 0x00000010710c1825 */ /* 0x004fc800078e000c */
[C---:B------:R-:W-:Y:S01]  /*0e10*/  FADD.FTZ R157, -R173.reuse, R138 ;  /* 0x0000008aad9d7221 */ /* 0x040fe20000010100 */
[----:B------:R-:W-:Y:S01]  /*0e20*/  FMUL.FTZ R125, R104, R18 ;  /* 0x00000012687d7220 */ /* 0x000fe20000410000 */
[----:B------:R-:W-:Y:S01]  /*0e30*/  FADD.FTZ R16, R124, R15 ;  /* 0x0000000f7c107221 */ /* 0x000fe20000010000 */
[--C-:B------:R-:W-:Y:S02]  /*0e40*/  HADD2.F32 R19, -RZ, R24.reuse.H0_H0 ;  /* 0x20000018ff137230 */ /* 0x100fe40000004100 */
[----:B------:R-:W-:Y:S01]  /*0e50*/  FADD.FTZ R141, -R173, R131 ;  /* 0x00000083ad8d7221 */ /* 0x000fe20000010100 */
[----:B------:R-:W-:Y:S01]  /*0e60*/  FMUL.FTZ R138, R116, R139 ;  /* 0x0000008b748a7220 */ /* 0x000fe20000410000 */
[----:B------:R-:W-:Y:S01]  /*0e70*/  FFMA.FTZ R9, R137, R124, R8 ;  /* 0x0000007c89097223 */ /* 0x000fe20000010008 */
[----:B------:R-:W-:Y:S02]  /*0e80*/  HADD2.F32 R24, -RZ, R24.H1_H1 ;  /* 0x30000018ff187230 */ /* 0x000fe40000004100 */
[----:B------:R-:W-:Y:S01]  /*0e90*/  FADD.FTZ R50, R126, R50 ;  /* 0x000000327e327221 */ /* 0x000fe20000010000 */
[----:B------:R-:W-:Y:S01]  /*0ea0*/  FFMA.FTZ R2, R121, R126, R2 ;  /* 0x0000007e79027223 */ /* 0x000fe20000010002 */
[----:B------:R0:W5:Y:S01]  /*0eb0*/  @P1 LDG.E.128 R64, desc[UR8][R12.64] ;  /* 0x000000080c401981 */ /* 0x000162000c1e1d00 */
[----:B------:R-:W-:Y:S01]  /*0ec0*/  FMUL.FTZ R126, R103, R19 ;  /* 0x00000013677e7220 */ /* 0x000fe20000410000 */
[C---:B------:R-:W-:Y:S01]  /*0ed0*/  FADD.FTZ R143, -R173.reuse, R132 ;  /* 0x00000084ad8f7221 */ /* 0x040fe20000010100 */
[----:B------:R-:W-:Y:S01]  /*0ee0*/  FMUL.FTZ R141, R116, R141 ;  /* 0x0000008d748d7220 */ /* 0x000fe20000410000 */
[----:B------:R-:W-:Y:S01]  /*0ef0*/  FFMA.FTZ R8, R138, R125, R9 ;  /* 0x0000007d8a087223 */ /* 0x000fe20000010009 */
[----:B------:R-:W-:Y:S01]  /*0f00*/  FADD.FTZ R163, -R173, R144 ;  /* 0x00000090ada37221 */ /* 0x000fe20000010100 */
[----:B------:R-:W-:Y:S01]  /*0f10*/  FMUL.FTZ R129, R102, R24 ;  /* 0x0000001866817220 */ /* 0x000fe20000410000 */
[----:B0-----:R-:W-:Y:S01]  /*0f20*/  FADD.FTZ R13, R125, R16 ;  /* 0x000000107d0d7221 */ /* 0x001fe20000010000 */
[----:B------:R-:W-:Y:S01]  /*0f30*/  FADD.FTZ R147, -R173, R133 ;  /* 0x00000085ad937221 */ /* 0x000fe20000010100 */
[----:B------:R-:W-:Y:S01]  /*0f40*/  FMUL.FTZ R144, R116, R143 ;  /* 0x0000008f74907220 */ /* 0x000fe20000410000 */
[----:B------:R-:W-:Y:S01]  /*0f50*/  FFMA.FTZ R9, R141, R126, R8 ;  /* 0x0000007e8d097223 */ /* 0x000fe20000010008 */
[----:B------:R-:W-:Y:S01]  /*0f60*/  FADD.FTZ R12, R126, R13 ;  /* 0x0000000d7e0c7221 */ /* 0x000fe20000010000 */
[----:B------:R-:W-:Y:S01]  /*0f70*/  FMUL.FTZ R131, R101, R21 ;  /* 0x0000001565837220 */ /* 0x000fe20000410000 */
[----:B------:R-:W-:Y:S01]  /*0f80*/  FADD.FTZ R149, -R173, R134 ;  /* 0x00000086ad957221 */ /* 0x000fe20000010100 */
[----:B------:R-:W-:Y:S01]  /*0f90*/  FMUL.FTZ R147, R116, R147 ;  /* 0x0000009374937220 */ /* 0x000fe20000410000 */
[----:B------:R-:W-:Y:S01]  /*0fa0*/  FADD.FTZ R12, R129, R12 ;  /* 0x0000000c810c7221 */ /* 0x000fe20000010000 */
[----:B------:R-:W-:Y:S01]  /*0fb0*/  FFMA.FTZ R8, R144, R129, R9 ;  /* 0x0000008190087223 */ /* 0x000fe20000010009 */
[----:B------:R-:W-:-:S02]  /*0fc0*/  HADD2.F32 R140, -RZ, R23.H1_H1 ;  /* 0x30000017ff8c7230 */ /* 0x000fc40000004100 */
[----:B------:R-:W-:Y:S01]  /*0fd0*/  FMUL.FTZ R132, R100, R20 ;  /* 0x0000001464847220 */ /* 0x000fe20000410000 */
[--C-:B------:R-:W-:Y:S02]  /*0fe0*/  HADD2.F32 R23, -RZ, R26.reuse.H0_H0 ;  /* 0x2000001aff177230 */ /* 0x100fe40000004100 */
[----:B------:R-:W-:Y:S01]  /*0ff0*/  FADD.FTZ R13, R131, R12 ;  /* 0x0000000c830d7221 */ /* 0x000fe20000010000 */
[----:B------:R-:W-:Y:S01]  /*1000*/  FADD.FTZ R153, -R173, R135 ;  /* 0x00000087ad997221 */ /* 0x000fe20000010100 */
[----:B------:R-:W-:Y:S01]  /*1010*/  FMUL.FTZ R150, R116, R149 ;  /* 0x0000009574967220 */ /* 0x000fe20000410000 */
[----:B------:R-:W-:Y:S01]  /*1020*/  FFMA.FTZ R9, R147, R131, R8 ;  /* 0x0000008393097223 */ /* 0x000fe20000010008 */
[----:B------:R-:W-:Y:S02]  /*1030*/  HADD2.F32 R26, -RZ, R26.H1_H1 ;  /* 0x3000001aff1a7230 */ /* 0x000fe40000004100 */
[----:B------:R-:W-:Y:S01]  /*1040*/  FMUL.FTZ R135, R99, R23 ;  /* 0x0000001763877220 */ /* 0x000fe20000410000 */
[----:B------:R-:W-:-:S02]  /*1050*/  HADD2.F32 R133, -RZ, R10.H0_H0 ;  /* 0x2000000aff857230 */ /* 0x000fc40000004100 */
[----:B------:R-:W-:Y:S02]  /*1060*/  HADD2.F32 R134, -RZ, R10.H1_H1 ;  /* 0x3000000aff867230 */ /* 0x000fe40000004100 */
        /* <DEDUP_REMOVED lines=8> */
[----:B------:R-:W-:Y:S01]  /*10f0*/  FADD.FTZ R155, -R173, R140 ;  /* 0x0000008cad9b7221 */ /* 0x000fe20000010100 */
[----:B------:R-:W-:Y:S01]  /*1100*/  FADD.FTZ R13, R136, R13 ;  /* 0x0000000d880d7221 */ /* 0x000fe20000010000 */
[----:B------:R-:W-:Y:S01]  /*1110*/  FMUL.FTZ R140, R97, R25 ;  /* 0x00000019618c7220 */ /* 0x000fe20000410000 */
[----:B------:R-:W-:Y:S01]  /*1120*/  FMUL.FTZ R157, R116, R157 ;  /* 0x0000009d749d7220 */ /* 0x000fe20000410000 */
[----:B------:R-:W-:Y:S01]  /*1130*/  FFMA.FTZ R8, R156, R136, R9 ;  /* 0x000000889c087223 */ /* 0x000fe20000010009 */
[----:B------:R-:W-:Y:S01]  /*1140*/  FMUL.FTZ R143, R96, R22 ;  /* 0x00000016608f7220 */ /* 0x000fe20000410000 */
[----:B------:R-:W-:Y:S01]  /*1150*/  FADD.FTZ R10, R140, R13 ;  /* 0x0000000d8c0a7221 */ /* 0x000fe20000010000 */
[----:B------:R-:W-:Y:S01]  /*1160*/  FADD.FTZ R159, -R173, R142 ;  /* 0x0000008ead9f7221 */ /* 0x000fe20000010100 */
[C---:B------:R-:W-:Y:S01]  /*1170*/  FMUL.FTZ R158, R116.reuse, R155 ;  /* 0x0000009b749e7220 */ /* 0x040fe20000410000 */
[----:B------:R-:W-:Y:S01]  /*1180*/  FFMA.FTZ R9, R157, R140, R8 ;  /* 0x0000008c9d097223 */ /* 0x000fe20000010008 */
[----:B------:R-:W-:Y:S01]  /*1190*/  FADD.FTZ R167, -R173, R145 ;  /* 0x00000091ada77221 */ /* 0x000fe20000010100 */
[----:B------:R-:W-:Y:S01]  /*11a0*/  FADD.FTZ R10, R143, R10 ;  /* 0x0000000a8f0a7221 */ /* 0x000fe20000010000 */
[----:B------:R-:W-:Y:S01]  /*11b0*/  FMUL.FTZ R145, R95, R14 ;  /* 0x0000000e5f917220 */ /* 0x000fe20000410000 */
[----:B------:R-:W-:Y:S01]  /*11c0*/  FMUL.FTZ R159, R116, R159 ;  /* 0x0000009f749f7220 */ /* 0x000fe20000410000 */
[----:B------:R-:W-:Y:S01]  /*11d0*/  FFMA.FTZ R8, R158, R143, R9 ;  /* 0x0000008f9e087223 */ /* 0x000fe20000010009 */
[----:B------:R-:W-:Y:S01]  /*11e0*/  FADD.FTZ R171, -R173, R146 ;  /* 0x00000092adab7221 */ /* 0x000fe20000010100 */
[----:B------:R-:W-:-:S02]  /*11f0*/  HADD2.F32 R139, -RZ, R11.H0_H0 ;  /* 0x2000000bff8b7230 */ /* 0x000fc40000004100 */
[----:B------:R-:W-:Y:S01]  /*1200*/  FMUL.FTZ R146, R94, R128 ;  /* 0x000000805e927220 */ /* 0x000fe20000410000 */
[----:B------:R-:W-:Y:S02]  /*1210*/  HADD2.F32 R142, -RZ, R11.H1_H1 ;  /* 0x3000000bff8e7230 */ /* 0x000fe40000004100 */
[----:B------:R-:W-:Y:S01]  /*1220*/  FADD.FTZ R11, R145, R10 ;  /* 0x0000000a910b7221 */ /* 0x000fe20000010000 */
[C---:B------:R-:W-:Y:S01]  /*1230*/  FMUL.FTZ R160, R116.reuse, R161 ;  /* 0x000000a174a07220 */ /* 0x040fe20000410000 */
        /* <DEDUP_REMOVED lines=16> */
[C---:B------:R-:W-:Y:S01]  /*1340*/  FMUL.FTZ R164, R116.reuse, R169 ;  /* 0x000000a974a47220 */ /* 0x040fe20000410000 */
        /* <DEDUP_REMOVED lines=8> */
[----:B------:R-:W-:-:S02]  /*13d0*/  FFMA.FTZ R9, R165, R154, R8 ;  /* 0x0000009aa5097223 */ /* 0x000fc40000010008 */
[----:B------:R-:W-:Y:S02]  /*13e0*/  FADD.FTZ R10, R10, R155 ;  /* 0x0000009b0a0a7221 */ /* 0x000fe40000010000 */
[----:B------:R-:W-:-:S03]  /*13f0*/  FFMA.FTZ R9, R166, R155, R9 ;  /* 0x0000009ba6097223 */ /* 0x000fc60000010009 */
        /* <DEDUP_REMOVED lines=14> */
[----:B------:R-:W-:Y:S01]  /*14e0*/  LOP3.LUT P1, RZ, R78, 0x1f, RZ, 0xc0, !PT ;  /* 0x0000001f4eff7812 */ /* 0x000fe2000782c0ff */
[----:B0-----:R-:W-:Y:S01]  /*14f0*/  FADD.FTZ R16, R15, R16 ;  /* 0x000000100f107221 */ /* 0x001fe20000010000 */
[----:B-1----:R-:W-:-:S04]  /*1500*/  FADD.FTZ R11, R12, R9 ;  /* 0x000000090c0b7221 */ /* 0x002fc80000010000 */
        /* <DEDUP_REMOVED lines=14> */
.L_x_1032:
[----:B------:R-:W-:Y:S05]  /*15f0*/  BSYNC.RECONVERGENT B0 ;  /* 0x0000000000007941 */ /* 0x000fea0003800200 */
.L_x_1031:
        /* <DEDUP_REMOVED lines=16> */
[----:B------:R-:W-:Y:S01]  /*1700*/  FADD.FTZ R55, R24, R55 ;  /* 0x0000003718377221 */ /* 0x000fe20000010000 */
[----:B------:R-:W-:Y:S01]  /*1710*/  UISETP.NE.AND.EX UP0, UPT, UR13, URZ, UPT, UP0 ;  /* 0x000000ff0d00728c */ /* 0x000fe2000bf05300 */
[----:B------:R-:W-:Y:S01]  /*1720*/  FFMA.FTZ R35, R144, R24, R35 ;  /* 0x0000001890237223 */ /* 0x000fe20000010023 */
[----:B------:R-:W-:Y:S01]  /*1730*/  FADD.FTZ R58, R23, R58 ;  /* 0x0000003a173a7221 */ /* 0x000fe20000010000 */
[----:B------:R-:W-:Y:S01]  /*1740*/  FFMA.FTZ R38, R153, R23, R38 ;  /* 0x0000001799267223 */ /* 0x000fe20000010026 */
[----:B------:R-:W-:Y:S01]  /*1750*/  FADD.FTZ R59, R26, R59 ;  /* 0x0000003b1a3b7221 */ /* 0x000fe20000010000 */
[----:B------:R-:W-:Y:S01]  /*1760*/  FFMA.FTZ R39, R156, R26, R39 ;  /* 0x0000001a9c277223 */ /* 0x000fe20000010027 */
[----:B------:R-:W-:Y:S01]  /*1770*/  FADD.FTZ R68, R25, R68 ;  /* 0x0000004419447221 */ /* 0x000fe20000010000 */
[----:B-1----:R-:W-:Y:S01]  /*1780*/  ULEA UR4, UR5, UR4, 0x18 ;  /* 0x0000000405047291 */ /* 0x002fe2000f8ec0ff */
[----:B------:R-:W-:Y:S01]  /*1790*/  FFMA.FTZ R40, R157, R25, R40 ;  /* 0x000000199d287223 */ /* 0x000fe20000010028 */
[----:B------:R-:W-:Y:S01]  /*17a0*/  FADD.FTZ R69, R22, R69 ;  /* 0x0000004516457221 */ /* 0x000fe20000010000 */
        /* <DEDUP_REMOVED lines=60> */
[----:B------:R-:W0:Y:S01]  /*1b70*/  LDC.64 R8, c[0x0][0x468] ;  /* 0x00011a00ff087b82 */ /* 0x000e220000000a00 */
        /* <DEDUP_REMOVED lines=88> */
[----:B------:R-:W-:Y:S01]  /*2100*/  F2FP.F16.F32.PACK_AB R10, R123, R10 ;  /* 0x0000000a7b0a723e */ /* 0x000fe200000000ff */
[--C-:B------:R-:W-:Y:S01]  /*2110*/  IMAD.WIDE.U32 R22, R115, 0x10, R8.reuse ;  /* 0x0000001073167825 */ /* 0x100fe200078e0008 */
[----:B------:R-:W-:Y:S02]  /*2120*/  F2FP.F16.F32.PACK_AB R15, R28, R15 ;  /* 0x0000000f1c0f723e */ /* 0x000fe400000000ff */
[----:B------:R-:W-:Y:S01]  /*2130*/  F2FP.F16.F32.PACK_AB R14, R26, R135 ;  /* 0x000000871a0e723e */ /* 0x000fe200000000ff */
[----:B------:R-:W-:Y:S01]  /*2140*/  IMAD.WIDE.U32 R24, R113, 0x10, R8 ;  /* 0x0000001071187825 */ /* 0x000fe200078e0008 */
[----:B------:R-:W-:Y:S02]  /*2150*/  F2FP.F16.F32.PACK_AB R9, R12, R31 ;  /* 0x0000001f0c09723e */ /* 0x000fe400000000ff */
[----:B------:R-:W-:Y:S02]  /*2160*/  F2FP.F16.F32.PACK_AB R8, R0, R29 ;  /* 0x0000001d0008723e */ /* 0x000fe400000000ff */
[----:B------:R-:W-:-:S02]  /*2170*/  F2FP.F16.F32.PACK_AB R13, R18, R13 ;  /* 0x0000000d120d723e */ /* 0x000fc400000000ff */
[----:B------:R-:W-:Y:S01]  /*2180*/  F2FP.F16.F32.PACK_AB R12, R16, R141 ;  /* 0x0000008d100c723e */ /* 0x000fe200000000ff */
[----:B------:R3:W-:Y:S01]  /*2190*/  STG.E.128 desc[UR8][R20.64], R8 ;  /* 0x0000000814007986 */ /* 0x0007e2000c101d08 */
[----:B------:R-:W-:Y:S02]  /*21a0*/  F2FP.F16.F32.PACK_AB R19, R112, R19 ;  /* 0x000000137013723e */ /* 0x000fe400000000ff */
[----:B------:R-:W-:Y:S01]  /*21b0*/  F2FP.F16.F32.PACK_AB R18, R118, R151 ;  /* 0x000000977612723e */ /* 0x000fe200000000ff */
[----:B------:R3:W-:Y:S01]  /*21c0*/  STG.E.128 desc[UR8][R22.64], R12 ;  /* 0x0000000c16007986 */ /* 0x0007e2000c101d08 */
[----:B------:R-:W-:Y:S02]  /*21d0*/  F2FP.F16.F32.PACK_AB R17, R116, R17 ;  /* 0x000000117411723e */ /* 0x000fe400000000ff */
[----:B------:R-:W-:-:S05]  /*21e0*/  F2FP.F16.F32.PACK_AB R16, R30, R145 ;  /* 0x000000911e10723e */ /* 0x000fca00000000ff */
[----:B------:R3:W-:Y:S01]  /*21f0*/  STG.E.128 desc[UR8][R24.64], R16 ;  /* 0x0000001018007986 */ /* 0x0007e2000c101d08 */
[----:B------:R-:W-:Y:S05]  /*2200*/  BRA `(.L_x_1035) ;  /* 0x0000001800d07947 */ /* 0x000fea0003800000 */
.L_x_1034:
[-CC-:B------:R-:W-:Y:S01]  /*2210*/  FFMA.FTZ R119, R119, R16.reuse, R17.reuse ;  /* 0x0000001077777223 */ /* 0x180fe20000010011 */
[----:B------:R-:W0:Y:S01]  /*2220*/  LDC.64 R12, c[0x0][0x478] ;  /* 0x00011e00ff0c7b82 */ /* 0x000e220000000a00 */
[-CC-:B------:R-:W-:Y:S01]  /*2230*/  FFMA.FTZ R0, R0, R16.reuse, R17.reuse ;  /* 0x0000001000007223 */ /* 0x180fe20000010011 */
[-C--:B------:R-:W-:Y:S01]  /*2240*/  FFMA.FTZ R27, R27, R16.reuse, R17 ;  /* 0x000000101b1b7223 */ /* 0x080fe20000010011 */
[----:B------:R-:W-:Y:S01]  /*2250*/  FADD.FTZ R9, R118, -R119 ;  /* 0x8000007776097221 */ /* 0x000fe20000010000 */
[-CC-:B------:R-:W-:Y:S01]  /*2260*/  FFMA.FTZ R31, R31, R16.reuse, R17.reuse ;  /* 0x000000101f1f7223 */ /* 0x180fe20000010011 */
[-CC-:B------:R-:W-:Y:S01]  /*2270*/  FFMA.FTZ R121, R121, R16.reuse, R17.reuse ;  /* 0x0000001079797223 */ /* 0x180fe20000010011 */
[-CC-:B------:R-:W-:Y:S01]  /*2280*/  FFMA.FTZ R122, R122, R16.reuse, R17.reuse ;  /* 0x000000107a7a7223 */ /* 0x180fe20000010011 */
[-CC-:B------:R-:W-:Y:S01]  /*2290*/  FFMA.FTZ R137, R137, R16.reuse, R17.reuse ;  /* 0x0000001089897223 */ /* 0x180fe20000010011 */
[----:B------:R-:W1:Y:S01]  /*22a0*/  LDC.64 R118, c[0x0][0x468] ;  /* 0x00011a00ff767b82 */ /* 0x000e620000000a00 */
[-CC-:B------:R-:W-:Y:S01]  /*22b0*/  FFMA.FTZ R138, R138, R16.reuse, R17.reuse ;  /* 0x000000108a8a7223 */ /* 0x180fe20000010011 */
[-CC-:B------:R-:W-:Y:S01]  /*22c0*/  FFMA.FTZ R19, R160, R16.reuse, R17.reuse ;  /* 0x00000010a0137223 */ /* 0x180fe20000010011 */
[-C--:B------:R-:W-:Y:S01]  /*22d0*/  FFMA.FTZ R11, R150, R16.reuse, R17 ;  /* 0x00000010960b7223 */ /* 0x080fe20000010011 */
[----:B------:R-:W-:Y:S01]  /*22e0*/  FADD.FTZ R29, R29, -R0 ;  /* 0x800000001d1d7221 */ /* 0x000fe20000010000 */
[----:B------:R-:W-:Y:S01]  /*22f0*/  FADD.FTZ R27, R28, -R27 ;  /* 0x8000001b1c1b7221 */ /* 0x000fe20000010000 */
[----:B------:R-:W-:Y:S01]  /*2300*/  FADD.FTZ R31, R30, -R31 ;  /* 0x8000001f1e1f7221 */ /* 0x000fe20000010000 */
[----:B------:R-:W-:Y:S01]  /*2310*/  FADD.FTZ R121, R120, -R121 ;  /* 0x8000007978797221 */ /* 0x000fe20000010000 */
[----:B------:R-:W-:Y:S01]  /*2320*/  FADD.FTZ R123, R123, -R122 ;  /* 0x8000007a7b7b7221 */ /* 0x000fe20000010000 */
[----:B------:R-:W-:Y:S01]  /*2330*/  FADD.FTZ R137, R124, -R137 ;  /* 0x800000897c897221 */ /* 0x000fe20000010000 */
        /* <DEDUP_REMOVED lines=38> */
[----:B------:R-:W-:Y:S01]  /*25a0*/  FADD.FTZ R165, R154, -R165 ;  /* 0x800000a59aa57221 */ /* 0x000fe20000010000 */
[----:B------:R-:W-:Y:S01]  /*25b0*/  FADD.FTZ R155, R155, -R16 ;  /* 0x800000109b9b7221 */ /* 0x000fe20000010000 */
[----:B0-----:R-:W-:Y:S01]  /*25c0*/  IMAD.WIDE.U32 R14, R114, 0x10, R12 ;  /* 0x00000010720e7825 */ /* 0x001fe200078e000c */
[----:B------:R-:W-:-:S03]  /*25d0*/  F2FP.F16.F32.PACK_AB R8, R27, R17 ;  /* 0x000000111b08723e */ /* 0x000fc600000000ff */
[----:B------:R-:W-:Y:S01]  /*25e0*/  FMUL.FTZ R141, R116, R141 ;  /* 0x0000008d748d7220 */ /* 0x000fe20000410000 */
[----:B------:R-:W-:Y:S01]  /*25f0*/  F2FP.F16.F32.PACK_AB R9, R0, R19 ;  /* 0x000000130009723e */ /* 0x000fe200000000ff */
[C---:B------:R-:W-:Y:S01]  /*2600*/  FMUL.FTZ R129, R116.reuse, R129 ;  /* 0x0000008174817220 */ /* 0x040fe20000410000 */
[----:B------:R-:W-:Y:S01]  /*2610*/  F2FP.F16.F32.PACK_AB R10, R123, R121 ;  /* 0x000000797b0a723e */ /* 0x000fe200000000ff */
[C---:B------:R-:W-:Y:S01]  /*2620*/  FMUL.FTZ R131, R116.reuse, R131 ;  /* 0x0000008374837220 */ /* 0x040fe20000410000 */
[----:B------:R-:W-:Y:S01]  /*2630*/  F2FP.F16.F32.PACK_AB R11, R125, R137 ;  /* 0x000000897d0b723e */ /* 0x000fe200000000ff */
        /* <DEDUP_REMOVED lines=8> */
[-C--:B------:R-:W-:Y:S01]  /*26c0*/  FMUL.FTZ R16, R17, R112.reuse ;  /* 0x0000007011107220 */ /* 0x080fe20000410000 */
[C---:B------:R-:W-:Y:S01]  /*26d0*/  FMUL.FTZ R161, R116.reuse, R161 ;  /* 0x000000a174a17220 */ /* 0x040fe20000410000 */
[C---:B------:R-:W-:Y:S01]  /*26e0*/  FMUL.FTZ R149, R116.reuse, R149 ;  /* 0x0000009574957220 */ /* 0x040fe20000410000 */
[C---:B------:R-:W-:Y:S01]  /*26f0*/  FMUL.FTZ R165, R116.reuse, R165 ;  /* 0x000000a574a57220 */ /* 0x040fe20000410000 */
[----:B------:R-:W-:Y:S01]  /*2700*/  FMUL.FTZ R155, R116, R155 ;  /* 0x0000009b749b7220 */ /* 0x000fe20000410000 */
[----:B------:R-:W-:Y:S01]  /*2710*/  FMUL.FTZ R17, R19, R112 ;  /* 0x0000007013117220 */ /* 0x000fe20000410000 */
[----:B------:R0:W-:Y:S01]  /*2720*/  STG.E.128 desc[UR8][R14.64], R8 ;  /* 0x000000080e007986 */ /* 0x0001e2000c101d08 */
[----:B------:R-:W-:-:S04]  /*2730*/  IMAD.WIDE.U32 R28, R115, 0x10, R12 ;  /* 0x00000010731c7825 */ /* 0x000fc800078e000c */
[-C--:B------:R-:W-:Y:S01]  /*2740*/  FMUL.FTZ R27, R27, R112.reuse ;  /* 0x000000701b1b7220 */ /* 0x080fe20000410000 */
[-C--:B------:R-:W-:Y:S01]  /*2750*/  FMUL.FTZ R0, R0, R112.reuse ;  /* 0x0000007000007220 */ /* 0x080fe20000410000 */
        /* <DEDUP_REMOVED lines=11> */
[----:B------:R-:W-:Y:S01]  /*2810*/  FMUL.FTZ R120, R143, R112 ;  /* 0x000000708f787220 */ /* 0x000fe20000410000 */
[----:B------:R-:W-:Y:S01]  /*2820*/  F2FP.F16.F32.PACK_AB R12, R122, R145 ;  /* 0x000000917a0c723e */ /* 0x000fe200000000ff */
[----:B------:R-:W-:Y:S01]  /*2830*/  IMAD.WIDE.U32 R118, R113, 0x10, R118 ;  /* 0x0000001071767825 */ /* 0x000fe200078e0076 */
[----:B0-----:R-:W-:-:S03]  /*2840*/  F2FP.F16.F32.PACK_AB R8, R129, R141 ;  /* 0x0000008d8108723e */ /* 0x001fc600000000ff */
        /* <DEDUP_REMOVED lines=17> */
[----:B------:R-:W-:Y:S02]  /*2960*/  F2FP.F16.F32.PACK_AB R16, R27, R16 ;  /* 0x000000101b10723e */ /* 0x000fe400000000ff */
[----:B------:R-:W-:Y:S02]  /*2970*/  F2FP.F16.F32.PACK_AB R11, R143, R157 ;  /* 0x0000009d8f0b723e */ /* 0x000fe400000000ff */
[----:B------:R-:W-:Y:S01]  /*2980*/  F2FP.F16.F32.PACK_AB R23, R120, R23 ;  /* 0x000000177817723e */ /* 0x000fe200000000ff */
[----:B------:R2:W-:Y:S01]  /*2990*/  STG.E.128 desc[UR8][R116.64], R16 ;  /* 0x0000001074007986 */ /* 0x0005e2000c101d08 */
[----:B------:R-:W-:-:S02]  /*29a0*/  F2FP.F16.F32.PACK_AB R22, R25, R22 ;  /* 0x000000161916723e */ /* 0x000fc400000000ff */
[----:B------:R-:W-:Y:S01]  /*29b0*/  F2FP.F16.F32.PACK_AB R21, R26, R21 ;  /* 0x000000151a15723e */ /* 0x000fe200000000ff */
[----:B------:R2:W-:Y:S01]  /*29c0*/  STG.E.128 desc[UR8][R28.64], R8 ;  /* 0x000000081c007986 */ /* 0x0005e2000c101d08 */
[----:B------:R-:W-:Y:S02]  /*29d0*/  F2FP.F16.F32.PACK_AB R20, R129, R24 ;  /* 0x000000188114723e */ /* 0x000fe400000000ff */
[----:B------:R-:W-:Y:S02]  /*29e0*/  F2FP.F16.F32.PACK_AB R13, R149, R161 ;  /* 0x000000a1950d723e */ /* 0x000fe400000000ff */
[----:B------:R-:W-:Y:S01]  /*29f0*/  F2FP.F16.F32.PACK_AB R15, R155, R165 ;  /* 0x000000a59b0f723e */ /* 0x000fe200000000ff */
[----:B------:R2:W-:Y:S01]  /*2a00*/  STG.E.128 desc[UR8][R114.64], R20 ;  /* 0x0000001472007986 */ /* 0x0005e2000c101d08 */
[----:B------:R-:W-:Y:S02]  /*2a10*/  F2FP.F16.F32.PACK_AB R27, R127, R112 ;  /* 0x000000707f1b723e */ /* 0x000fe400000000ff */
[----:B------:R-:W-:Y:S01]  /*2a20*/  F2FP.F16.F32.PACK_AB R26, R126, R125 ;  /* 0x0000007d7e1a723e */ /* 0x000fe200000000ff */
[----:B------:R2:W-:Y:S01]  /*2a30*/  STG.E.128 desc[UR8][R30.64], R12 ;  /* 0x0000000c1e007986 */ /* 0x0005e2000c101d08 */
[----:B------:R-:W-:-:S02]  /*2a40*/  F2FP.F16.F32.PACK_AB R25, R124, R121 ;  /* 0x000000797c19723e */ /* 0x000fc400000000ff */
[----:B------:R-:W-:-:S05]  /*2a50*/  F2FP.F16.F32.PACK_AB R24, R122, R113 ;  /* 0x000000717a18723e */ /* 0x000fca00000000ff */
[----:B------:R2:W-:Y:S01]  /*2a60*/  STG.E.128 desc[UR8][R118.64], R24 ;  /* 0x0000001876007986 */ /* 0x0005e2000c101d08 */
[----:B------:R-:W-:Y:S05]  /*2a70*/  BRA `(.L_x_1035) ;  /* 0x0000001000b47947 */ /* 0x000fea0003800000 */
.L_x_1033:
        /* <DEDUP_REMOVED lines=8> */
[----:B------:R-:W-:Y:S01]  /*2b00*/  FFMA.FTZ R15, R164, R16, R17 ;  /* 0x00000010a40f7223 */ /* 0x000fe20000010011 */
[----:B------:R-:W-:Y:S01]  /*2b10*/  FADD.FTZ R132, R132, -R9 ;  /* 0x8000000984847221 */ /* 0x000fe20000010000 */
[--C-:B-----5:R-:W-:Y:S02]  /*2b20*/  HADD2.F32 R11, -RZ, R62.reuse.H1_H1 ;  /* 0x3000003eff0b7230 */ /* 0x120fe40000004100 */
[----:B------:R-:W-:Y:S01]  /*2b30*/  FADD.FTZ R122, R123, -R122 ;  /* 0x8000007a7b7a7221 */ /* 0x000fe20000010000 */
[----:B------:R-:W-:-:S02]  /*2b40*/  HADD2.F32 R9, -RZ, R62.H0_H0 ;  /* 0x2000003eff097230 */ /* 0x000fc40000004100 */
[-C--:B------:R-:W-:Y:S01]  /*2b50*/  FFMA.FTZ R138, R138, R16.reuse, R17 ;  /* 0x000000108a8a7223 */ /* 0x080fe20000010011 */
[----:B------:R-:W-:Y:S01]  /*2b60*/  FADD.FTZ R120, R120, -R121 ;  /* 0x8000007978787221 */ /* 0x000fe20000010000 */
[-CC-:B------:R-:W-:Y:S01]  /*2b70*/  FFMA.FTZ R31, R31, R16.reuse, R17.reuse ;  /* 0x000000101f1f7223 */ /* 0x180fe20000010011 */
[----:B------:R-:W-:Y:S01]  /*2b80*/  FFMA.FTZ R0, R0, R16, R17 ;  /* 0x0000001000007223 */ /* 0x000fe20000010011 */
[----:B------:R-:W-:Y:S01]  /*2b90*/  FADD.FTZ R139, R152, -R15 ;  /* 0x8000000f988b7221 */ /* 0x000fe20000010000 */
[----:B------:R-:W-:Y:S02]  /*2ba0*/  HADD2.F32 R15, -RZ, R63.H1_H1 ;  /* 0x3000003fff0f7230 */ /* 0x000fe40000004100 */
[C---:B------:R-:W-:Y:S01]  /*2bb0*/  FFMA.FTZ R21, R116.reuse, R122, R11 ;  /* 0x0000007a74157223 */ /* 0x040fe2000001000b */
[----:B------:R-:W-:Y:S01]  /*2bc0*/  FADD.FTZ R138, R125, -R138 ;  /* 0x8000008a7d8a7221 */ /* 0x000fe20000010000 */
[----:B------:R-:W-:Y:S01]  /*2bd0*/  FFMA.FTZ R19, R116, R120, R9 ;  /* 0x0000007874137223 */ /* 0x000fe20000010009 */
[----:B------:R-:W-:-:S02]  /*2be0*/  HADD2.F32 R11, -RZ, R61.H0_H0 ;  /* 0x2000003dff0b7230 */ /* 0x000fc40000004100 */
[----:B------:R-:W-:Y:S01]  /*2bf0*/  FADD.FTZ R31, R30, -R31 ;  /* 0x8000001f1e1f7221 */ /* 0x000fe20000010000 */
[----:B------:R-:W-:Y:S02]  /*2c00*/  HADD2.F32 R9, -RZ, R60.H0_H0 ;  /* 0x2000003cff097230 */ /* 0x000fe40000004100 */
[----:B------:R-:W-:Y:S01]  /*2c10*/  FADD.FTZ R0, R29, -R0 ;  /* 0x800000001d007221 */ /* 0x000fe20000010000 */
[-CC-:B------:R-:W-:Y:S01]  /*2c20*/  FFMA.FTZ R158, R158, R16.reuse, R17.reuse ;  /* 0x000000109e9e7223 */ /* 0x180fe20000010011 */
[----:B------:R-:W-:Y:S01]  /*2c30*/  FFMA.FTZ R8, R147, R16, R17 ;  /* 0x0000001093087223 */ /* 0x000fe20000010011 */
[C---:B------:R-:W-:Y:S01]  /*2c40*/  FFMA.FTZ R25, R116.reuse, R138, R15 ;  /* 0x0000008a74197223 */ /* 0x040fe2000001000f */
[C---:B------:R-:W-:Y:S01]  /*2c50*/  FFMA.FTZ R15, R116.reuse, R31, R11 ;  /* 0x0000001f740f7223 */ /* 0x040fe2000001000b */
[----:B------:R-:W-:Y:S01]  /*2c60*/  FFMA.FTZ R11, R116, R0, R9 ;  /* 0x00000000740b7223 */ /* 0x000fe20000010009 */
[----:B------:R-:W-:Y:S02]  /*2c70*/  HADD2.F32 R117, -RZ, R7.H1_H1 ;  /* 0x30000007ff757230 */ /* 0x000fe40000004100 */
        /* <DEDUP_REMOVED lines=14> */
[----:B------:R-:W-:-:S02]  /*2d60*/  HADD2.F32 R9, -RZ, R5.H0_H0 ;  /* 0x20000005ff097230 */ /* 0x000fc40000004100 */
[----:B------:R-:W-:Y:S01]  /*2d70*/  FFMA.FTZ R16, R166, R16, R17 ;  /* 0x00000010a6107223 */ /* 0x000fe20000010011 */
[----:B------:R-:W-:Y:S01]  /*2d80*/  FADD.FTZ R8, R131, -R8 ;  /* 0x8000000883087221 */ /* 0x000fe20000010000 */
[----:B------:R-:W-:Y:S01]  /*2d90*/  FADD.FTZ R144, R129, -R144 ;  /* 0x8000009081907221 */ /* 0x000fe20000010000 */
[C---:B------:R-:W-:Y:S01]  /*2da0*/  FFMA.FTZ R127, R116.reuse, R127, R117 ;  /* 0x0000007f747f7223 */ /* 0x040fe20000010075 */
[----:B------:R-:W-:Y:S02]  /*2db0*/  HADD2.F32 R133, -RZ, R67.H1_H1 ;  /* 0x30000043ff857230 */ /* 0x000fe40000004100 */
[----:B------:R-:W-:Y:S01]  /*2dc0*/  FADD.FTZ R16, R155, -R16 ;  /* 0x800000109b107221 */ /* 0x000fe20000010000 */
[----:B------:R-:W-:Y:S02]  /*2dd0*/  HADD2.F32 R29, -RZ, R6.H0_H0 ;  /* 0x20000006ff1d7230 */ /* 0x000fe40000004100 */
[----:B------:R-:W-:Y:S01]  /*2de0*/  FFMA.FTZ R117, R116, R8, R9 ;  /* 0x0000000874757223 */ /* 0x000fe20000010009 */
[----:B------:R-:W-:-:S02]  /*2df0*/  HADD2.F32 R129, -RZ, R66.H0_H0 ;  /* 0x20000042ff817230 */ /* 0x000fc40000004100 */
[----:B------:R-:W-:Y:S01]  /*2e00*/  FADD.FTZ R10, R135, -R10 ;  /* 0x8000000a870a7221 */ /* 0x000fe20000010000 */
[----:B------:R-:W-:Y:S01]  /*2e10*/  FADD.FTZ R14, R151, -R14 ;  /* 0x8000000e970e7221 */ /* 0x000fe20000010000 */
[----:B------:R-:W-:Y:S02]  /*2e20*/  HADD2.F32 R9, -RZ, R4.H0_H0 ;  /* 0x20000004ff097230 */ /* 0x000fe40000004100 */
[----:B------:R-:W-:Y:S01]  /*2e30*/  FADD.FTZ R141, R126, -R141 ;  /* 0x8000008d7e8d7221 */ /* 0x000fe20000010000 */
[----:B------:R-:W-:Y:S01]  /*2e40*/  FADD.FTZ R23, R124, -R137 ;  /* 0x800000897c177221 */ /* 0x000fe20000010000 */
[C---:B------:R-:W-:Y:S01]  /*2e50*/  FFMA.FTZ R143, R116.reuse, R16, R133 ;  /* 0x00000010748f7223 */ /* 0x040fe20000010085 */
[C---:B------:R-:W-:Y:S01]  /*2e60*/  FFMA.FTZ R121, R116.reuse, R10, R29 ;  /* 0x0000000a74797223 */ /* 0x040fe2000001001d */
[C---:B------:R-:W-:Y:S01]  /*2e70*/  FFMA.FTZ R137, R116.reuse, R14, R129 ;  /* 0x0000000e74897223 */ /* 0x040fe20000010081 */
[----:B------:R-:W-:Y:S02]  /*2e80*/  HADD2.F32 R133, -RZ, R66.H1_H1 ;  /* 0x30000042ff857230 */ /* 0x000fe40000004100 */
[----:B------:R-:W-:Y:S01]  /*2e90*/  FFMA.FTZ R29, R116, R141, R9 ;  /* 0x0000008d741d7223 */ /* 0x000fe20000010009 */
[----:B------:R-:W-:-:S02]  /*2ea0*/  HADD2.F32 R129, -RZ, R65.H0_H0 ;  /* 0x20000041ff817230 */ /* 0x000fc40000004100 */
[----:B------:R-:W-:Y:S01]  /*2eb0*/  FADD.FTZ R28, R28, -R27 ;  /* 0x8000001b1c1c7221 */ /* 0x000fe20000010000 */
[----:B------:R-:W-:Y:S01]  /*2ec0*/  FADD.FTZ R148, R148, -R161 ;  /* 0x800000a194947221 */ /* 0x000fe20000010000 */
[----:B------:R-:W-:Y:S02]  /*2ed0*/  HADD2.F32 R9, -RZ, R64.H0_H0 ;  /* 0x20000040ff097230 */ /* 0x000fe40000004100 */
[----:B------:R-:W-:Y:S01]  /*2ee0*/  FADD.FTZ R12, R145, -R12 ;  /* 0x8000000c910c7221 */ /* 0x000fe20000010000 */
[----:B------:R-:W-:Y:S02]  /*2ef0*/  HADD2.F32 R27, -RZ, R7.H0_H0 ;  /* 0x20000007ff1b7230 */ /* 0x000fe40000004100 */
[----:B------:R-:W-:Y:S01]  /*2f00*/  FADD.FTZ R140, R140, -R157 ;  /* 0x8000009d8c8c7221 */ /* 0x000fe20000010000 */
[C---:B------:R-:W-:Y:S01]  /*2f10*/  FFMA.FTZ R139, R116.reuse, R139, R133 ;  /* 0x0000008b748b7223 */ /* 0x040fe20000010085 */
[C---:B------:R-:W-:Y:S01]  /*2f20*/  FFMA.FTZ R133, R116.reuse, R148, R129 ;  /* 0x0000009474857223 */ /* 0x040fe20000010081 */
[C---:B------:R-:W-:Y:S01]  /*2f30*/  FFMA.FTZ R129, R116.reuse, R12, R9 ;  /* 0x0000000c74817223 */ /* 0x040fe20000010009 */
[----:B------:R-:W-:Y:S01]  /*2f40*/  FFMA.FTZ R125, R116, R140, R27 ;  /* 0x0000008c747d7223 */ /* 0x000fe2000001001b */
[----:B------:R-:W0:Y:S01]  /*2f50*/  LDC.64 R8, c[0x0][0x468] ;  /* 0x00011a00ff087b82 */ /* 0x000e220000000a00 */
[----:B------:R-:W-:-:S02]  /*2f60*/  HADD2.F32 R27, -RZ, R5.H1_H1 ;  /* 0x30000005ff1b7230 */ /* 0x000fc40000004100 */
[----:B------:R-:W-:Y:S01]  /*2f70*/  FADD.FTZ R146, R146, -R13 ;  /* 0x8000000d92927221 */ /* 0x000fe20000010000 */
[----:B------:R-:W-:Y:S01]  /*2f80*/  FADD.FTZ R118, R118, -R119 ;  /* 0x8000007776767221 */ /* 0x000fe20000010000 */
[----:B------:R-:W-:Y:S02]  /*2f90*/  HADD2.F32 R13, -RZ, R63.H0_H0 ;  /* 0x2000003fff0d7230 */ /* 0x000fe40000004100 */
[----:B------:R-:W-:Y:S01]  /*2fa0*/  FADD.FTZ R154, R154, -R165 ;  /* 0x800000a59a9a7221 */ /* 0x000fe20000010000 */
[----:B------:R-:W-:Y:S02]  /*2fb0*/  HADD2.F32 R31, -RZ, R6.H1_H1 ;  /* 0x30000006ff1f7230 */ /* 0x000fe40000004100 */
[C---:B------:R-:W-:Y:S01]  /*2fc0*/  FFMA.FTZ R119, R116.reuse, R132, R27 ;  /* 0x0000008474777223 */ /* 0x040fe2000001001b */
[----:B------:R-:W-:Y:S02]  /*2fd0*/  HADD2.F32 R131, -RZ, R67.H0_H0 ;  /* 0x20000043ff837230 */ /* 0x000fe40000004100 */
[----:B------:R-:W-:Y:S01]  /*2fe0*/  FFMA.FTZ R23, R116, R23, R13 ;  /* 0x0000001774177223 */ /* 0x000fe2000001000d */
[----:B------:R-:W-:-:S02]  /*2ff0*/  HADD2.F32 R27, -RZ, R4.H1_H1 ;  /* 0x30000004ff1b7230 */ /* 0x000fc40000004100 */
[C---:B------:R-:W-:Y:S01]  /*3000*/  FFMA.FTZ R123, R116.reuse, R136, R31 ;  /* 0x00000088747b7223 */ /* 0x040fe2000001001f */
[----:B------:R-:W-:Y:S02]  /*3010*/  HADD2.F32 R17, -RZ, R61.H1_H1 ;  /* 0x3000003dff117230 */ /* 0x000fe40000004100 */
[C---:B------:R-:W-:Y:S01]  /*3020*/  FFMA.FTZ R141, R116.reuse, R154, R131 ;  /* 0x0000009a748d7223 */ /* 0x040fe20000010083 */
[----:B------:R-:W-:Y:S02]  /*3030*/  HADD2.F32 R13, -RZ, R60.H1_H1 ;  /* 0x3000003cff0d7230 */ /* 0x000fe40000004100 */
[----:B------:R-:W-:Y:S01]  /*3040*/  FFMA.FTZ R31, R116, R144, R27 ;  /* 0x00000090741f7223 */ /* 0x000fe2000001001b */
[----:B------:R-:W-:Y:S02]  /*3050*/  HADD2.F32 R131, -RZ, R65.H1_H1 ;  /* 0x30000041ff837230 */ /* 0x000fe40000004100 */
[----:B------:R-:W-:Y:S01]  /*3060*/  FADD.FTZ R162, R149, -R162 ;  /* 0x800000a295a27221 */ /* 0x000fe20000010000 */
[----:B------:R-:W-:-:S02]  /*3070*/  HADD2.F32 R27, -RZ, R64.H1_H1 ;  /* 0x30000040ff1b7230 */ /* 0x000fc40000004100 */
[C---:B------:R-:W-:Y:S01]  /*3080*/  FFMA.FTZ R17, R116.reuse, R118, R17 ;  /* 0x0000007674117223 */ /* 0x040fe20000010011 */
[C---:B------:R-:W-:Y:S01]  /*3090*/  FFMA.FTZ R13, R116.reuse, R28, R13 ;  /* 0x0000001c740d7223 */ /* 0x040fe2000001000d */
[C---:B------:R-:W-:Y:S01]  /*30a0*/  FFMA.FTZ R135, R116.reuse, R162, R131 ;  /* 0x000000a274877223 */ /* 0x040fe20000010083 */
        /* <DEDUP_REMOVED lines=38> */
[----:B------:R-:W-:Y:S02]  /*3310*/  F2FP.F16.F32.PACK_AB R18, R116, R137 ;  /* 0x000000897412723e */ /* 0x000fe400000000ff */
[----:B------:R-:W-:Y:S01]  /*3320*/  F2FP.F16.F32.PACK_AB R17, R30, R17 ;  /* 0x000000111e11723e */ /* 0x000fe200000000ff */
[----:B------:R0:W-:Y:S01]  /*3330*/  STG.E.128 desc[UR8][R22.64], R12 ;  /* 0x0000000c16007986 */ /* 0x0001e2000c101d08 */
[----:B------:R-:W-:-:S05]  /*3340*/  F2FP.F16.F32.PACK_AB R16, R112, R129 ;  /* 0x000000817010723e */ /* 0x000fca00000000ff */
[----:B------:R0:W-:Y:S01]  /*3350*/  STG.E.128 desc[UR8][R24.64], R16 ;  /* 0x0000001018007986 */ /* 0x0001e2000c101d08 */
[----:B------:R-:W-:Y:S05]  /*3360*/  BRA `(.L_x_1035) ;  /* 0x0000000800787947 */ /* 0x000fea0003800000 */
.L_x_1036:
[-CC-:B------:R-:W-:Y:S01]  /*3370*/  FFMA.FTZ R8, R147, R16.reuse, R17.reuse ;  /* 0x0000001093087223 */ /* 0x180fe20000010011 */
[-CC-:B------:R-:W-:Y:S01]  /*3380*/  FFMA.FTZ R31, R31, R16.reuse, R17.reuse ;  /* 0x000000101f1f7223 */ /* 0x180fe20000010011 */
[-CC-:B------:R-:W-:Y:S01]  /*3390*/  FFMA.FTZ R10, R153, R16.reuse, R17.reuse ;  /* 0x00000010990a7223 */ /* 0x180fe20000010011 */
[-C--:B------:R-:W-:Y:S01]  /*33a0*/  FFMA.FTZ R119, R119, R16.reuse, R17 ;  /* 0x0000001077777223 */ /* 0x080fe20000010011 */
[----:B------:R-:W-:Y:S01]  /*33b0*/  FADD.FTZ R131, R131, -R8 ;  /* 0x8000000883837221 */ /* 0x000fe20000010000 */
[----:B------:R-:W-:Y:S01]  /*33c0*/  FADD.FTZ R31, R30, -R31 ;  /* 0x8000001f1e1f7221 */ /* 0x000fe20000010000 */
[--C-:B-----5:R-:W-:Y:S02]  /*33d0*/  HADD2.F32 R8, -RZ, R61.reuse.H0_H0 ;  /* 0x2000003dff087230 */ /* 0x120fe40000004100 */
        /* <DEDUP_REMOVED lines=24> */
[----:B------:R-:W-:-:S02]  /*3560*/  HADD2.F32 R10, -RZ, R61.H1_H1 ;  /* 0x3000003dff0a7230 */ /* 0x000fc40000004100 */
[----:B------:R-:W-:Y:S01]  /*3570*/  FFMA.FTZ R17, R116, R31, R8 ;  /* 0x0000001f74117223 */ /* 0x000fe20000010008 */
[----:B------:R-:W-:Y:S01]  /*3580*/  HADD2.F32 R9, -RZ, R60.H0_H0 ;  /* 0x2000003cff097230 */ /* 0x000fe20000004100 */
[----:B------:R-:W0:Y:S01]  /*3590*/  LDC.64 R30, c[0x0][0x478] ;  /* 0x00011e00ff1e7b82 */ /* 0x000e220000000a00 */
[----:B------:R-:W-:Y:S02]  /*35a0*/  HADD2.F32 R12, -RZ, R62.H0_H0 ;  /* 0x2000003eff0c7230 */ /* 0x000fe40000004100 */
[----:B------:R-:W-:Y:S01]  /*35b0*/  FADD.FTZ R29, R29, -R0 ;  /* 0x800000001d1d7221 */ /* 0x000fe20000010000 */
[----:B------:R-:W-:Y:S01]  /*35c0*/  FADD.FTZ R121, R120, -R121 ;  /* 0x8000007978797221 */ /* 0x000fe20000010000 */
[----:B------:R-:W-:Y:S01]  /*35d0*/  FADD.FTZ R155, R155, -R16 ;  /* 0x800000109b9b7221 */ /* 0x000fe20000010000 */
[----:B------:R-:W-:Y:S01]  /*35e0*/  FADD.FTZ R151, R151, -R14 ;  /* 0x8000000e97977221 */ /* 0x000fe20000010000 */
[----:B------:R-:W-:Y:S02]  /*35f0*/  HADD2.F32 R16, -RZ, R4.H1_H1 ;  /* 0x30000004ff107230 */ /* 0x000fe40000004100 */
[----:B------:R-:W-:Y:S01]  /*3600*/  FADD.FTZ R129, R129, -R144 ;  /* 0x8000009081817221 */ /* 0x000fe20000010000 */
[----:B------:R-:W-:Y:S01]  /*3610*/  FADD.FTZ R19, R146, -R15 ;  /* 0x8000000f92137221 */ /* 0x000fe20000010000 */
[C---:B------:R-:W-:Y:S01]  /*3620*/  FFMA.FTZ R14, R116.reuse, R119, R10 ;  /* 0x00000077740e7223 */ /* 0x040fe2000001000a */
[C---:B------:R-:W-:Y:S01]  /*3630*/  FFMA.FTZ R15, R116.reuse, R29, R9 ;  /* 0x0000001d740f7223 */ /* 0x040fe20000010009 */
[----:B------:R-:W-:Y:S01]  /*3640*/  FFMA.FTZ R121, R116, R121, R12 ;  /* 0x0000007974797223 */ /* 0x000fe2000001000c */
[----:B------:R-:W-:Y:S01]  /*3650*/  HADD2.F32 R10, -RZ, R63.H1_H1 ;  /* 0x3000003fff0a7230 */ /* 0x000fe20000004100 */
[----:B------:R-:W1:Y:S01]  /*3660*/  LDC.64 R118, c[0x0][0x468] ;  /* 0x00011a00ff767b82 */ /* 0x000e620000000a00 */
[----:B------:R-:W-:Y:S01]  /*3670*/  FADD.FTZ R125, R125, -R138 ;  /* 0x8000008a7d7d7221 */ /* 0x000fe20000010000 */
[----:B------:R-:W-:-:S02]  /*3680*/  HADD2.F32 R9, -RZ, R62.H1_H1 ;  /* 0x3000003eff097230 */ /* 0x000fc40000004100 */
[----:B------:R-:W-:Y:S01]  /*3690*/  FADD.FTZ R123, R123, -R122 ;  /* 0x8000007a7b7b7221 */ /* 0x000fe20000010000 */
[----:B------:R-:W-:Y:S02]  /*36a0*/  HADD2.F32 R8, -RZ, R63.H0_H0 ;  /* 0x2000003fff087230 */ /* 0x000fe40000004100 */
[----:B------:R-:W-:Y:S01]  /*36b0*/  FADD.FTZ R137, R124, -R137 ;  /* 0x800000897c897221 */ /* 0x000fe20000010000 */
[----:B------:R-:W-:Y:S02]  /*36c0*/  HADD2.F32 R12, -RZ, R4.H0_H0 ;  /* 0x20000004ff0c7230 */ /* 0x000fe40000004100 */
[----:B------:R-:W-:Y:S01]  /*36d0*/  FADD.FTZ R141, R126, -R141 ;  /* 0x8000008d7e8d7221 */ /* 0x000fe20000010000 */
[----:B------:R-:W-:Y:S01]  /*36e0*/  FFMA.FTZ R129, R116, R129, R16 ;  /* 0x0000008174817223 */ /* 0x000fe20000010010 */
[----:B------:R-:W-:Y:S02]  /*36f0*/  HADD2.F32 R16, -RZ, R7.H0_H0 ;  /* 0x20000007ff107230 */ /* 0x000fe40000004100 */
[----:B------:R-:W-:Y:S01]  /*3700*/  FADD.FTZ R157, R140, -R157 ;  /* 0x8000009d8c9d7221 */ /* 0x000fe20000010000 */
[C---:B------:R-:W-:Y:S01]  /*3710*/  FFMA.FTZ R125, R116.reuse, R125, R10 ;  /* 0x0000007d747d7223 */ /* 0x040fe2000001000a */
[C---:B------:R-:W-:Y:S01]  /*3720*/  FFMA.FTZ R123, R116.reuse, R123, R9 ;  /* 0x0000007b747b7223 */ /* 0x040fe20000010009 */
[C---:B------:R-:W-:Y:S01]  /*3730*/  FFMA.FTZ R137, R116.reuse, R137, R8 ;  /* 0x0000008974897223 */ /* 0x040fe20000010008 */
[----:B------:R-:W-:Y:S01]  /*3740*/  FFMA.FTZ R141, R116, R141, R12 ;  /* 0x0000008d748d7223 */ /* 0x000fe2000001000c */
[----:B------:R-:W-:-:S02]  /*3750*/  HADD2.F32 R10, -RZ, R6.H0_H0 ;  /* 0x20000006ff0a7230 */ /* 0x000fc40000004100 */
[----:B------:R-:W-:Y:S01]  /*3760*/  FADD.FTZ R13, R136, -R13 ;  /* 0x8000000d880d7221 */ /* 0x000fe20000010000 */
[--C-:B------:R-:W-:Y:S02]  /*3770*/  HADD2.F32 R9, -RZ, R5.reuse.H0_H0 ;  /* 0x20000005ff097230 */ /* 0x100fe40000004100 */
[----:B------:R-:W-:Y:S01]  /*3780*/  FFMA.FTZ R157, R116, R157, R16 ;  /* 0x0000009d749d7223 */ /* 0x000fe20000010010 */
[----:B------:R-:W-:Y:S02]  /*3790*/  HADD2.F32 R8, -RZ, R5.H1_H1 ;  /* 0x30000005ff087230 */ /* 0x000fe40000004100 */
[----:B------:R-:W-:Y:S01]  /*37a0*/  FADD.FTZ R27, R28, -R27 ;  /* 0x8000001b1c1b7221 */ /* 0x000fe20000010000 */
[----:B------:R-:W-:Y:S02]  /*37b0*/  HADD2.F32 R12, -RZ, R6.H1_H1 ;  /* 0x30000006ff0c7230 */ /* 0x000fe40000004100 */
[----:B------:R-:W-:Y:S01]  /*37c0*/  FFMA.FTZ R135, R116, R135, R10 ;  /* 0x0000008774877223 */ /* 0x000fe2000001000a */
[----:B------:R-:W-:-:S02]  /*37d0*/  HADD2.F32 R0, -RZ, R60.H1_H1 ;  /* 0x3000003cff007230 */ /* 0x000fc40000004100 */
[C---:B------:R-:W-:Y:S01]  /*37e0*/  FFMA.FTZ R131, R116.reuse, R131, R9 ;  /* 0x0000008374837223 */ /* 0x040fe20000010009 */
[----:B------:R-:W-:Y:S02]  /*37f0*/  HADD2.F32 R16, -RZ, R67.H1_H1 ;  /* 0x30000043ff107230 */ /* 0x000fe40000004100 */
[C---:B------:R-:W-:Y:S01]  /*3800*/  FFMA.FTZ R22, R116.reuse, R11, R8 ;  /* 0x0000000b74167223 */ /* 0x040fe20000010008 */
[----:B------:R-:W-:Y:S01]  /*3810*/  FFMA.FTZ R23, R116, R13, R12 ;  /* 0x0000000d74177223 */ /* 0x000fe2000001000c */
[--C-:B------:R-:W-:Y:S02]  /*3820*/  HADD2.F32 R10, -RZ, R64.reuse.H1_H1 ;  /* 0x30000040ff0a7230 */ /* 0x100fe40000004100 */
[----:B------:R-:W-:Y:S01]  /*3830*/  FADD.FTZ R143, R143, -R158 ;  /* 0x8000009e8f8f7221 */ /* 0x000fe20000010000 */
[----:B------:R-:W-:Y:S02]  /*3840*/  HADD2.F32 R9, -RZ, R7.H1_H1 ;  /* 0x30000007ff097230 */ /* 0x000fe40000004100 */
[----:B------:R-:W-:Y:S01]  /*3850*/  FADD.FTZ R161, R148, -R161 ;  /* 0x800000a194a17221 */ /* 0x000fe20000010000 */
[----:B------:R-:W-:-:S02]  /*3860*/  HADD2.F32 R8, -RZ, R64.H0_H0 ;  /* 0x20000040ff087230 */ /* 0x000fc40000004100 */
[C---:B------:R-:W-:Y:S01]  /*3870*/  FFMA.FTZ R0, R116.reuse, R27, R0 ;  /* 0x0000001b74007223 */ /* 0x040fe20000010000 */
[--C-:B------:R-:W-:Y:S02]  /*3880*/  HADD2.F32 R12, -RZ, R65.reuse.H0_H0 ;  /* 0x20000041ff0c7230 */ /* 0x100fe40000004100 */
[----:B------:R-:W-:Y:S01]  /*3890*/  FFMA.FTZ R155, R116, R155, R16 ;  /* 0x0000009b749b7223 */ /* 0x000fe20000010010 */
[--C-:B------:R-:W-:Y:S02]  /*38a0*/  HADD2.F32 R16, -RZ, R66.reuse.H0_H0 ;  /* 0x20000042ff107230 */ /* 0x100fe40000004100 */
[----:B------:R-:W-:Y:S01]  /*38b0*/  FADD.FTZ R21, R152, -R21 ;  /* 0x8000001598157221 */ /* 0x000fe20000010000 */
[----:B------:R-:W-:Y:S02]  /*38c0*/  HADD2.F32 R18, -RZ, R66.H1_H1 ;  /* 0x30000042ff127230 */ /* 0x000fe40000004100 */
[C---:B------:R-:W-:Y:S01]  /*38d0*/  FFMA.FTZ R122, R116.reuse, R19, R10 ;  /* 0x00000013747a7223 */ /* 0x040fe2000001000a */
[C---:B------:R-:W-:Y:S01]  /*38e0*/  FFMA.FTZ R143, R116.reuse, R143, R9 ;  /* 0x0000008f748f7223 */ /* 0x040fe20000010009 */
[C---:B------:R-:W-:Y:S01]  /*38f0*/  FFMA.FTZ R145, R116.reuse, R145, R8 ;  /* 0x0000009174917223 */ /* 0x040fe20000010008 */
[----:B------:R-:W-:Y:S01]  /*3900*/  FFMA.FTZ R161, R116, R161, R12 ;  /* 0x000000a174a17223 */ /* 0x000fe2000001000c */
[----:B------:R-:W-:-:S02]  /*3910*/  HADD2.F32 R19, -RZ, R65.H1_H1 ;  /* 0x30000041ff137230 */ /* 0x000fc40000004100 */
[----:B------:R-:W-:Y:S01]  /*3920*/  FADD.FTZ R149, R149, -R162 ;  /* 0x800000a295957221 */ /* 0x000fe20000010000 */
[----:B------:R-:W-:Y:S02]  /*3930*/  HADD2.F32 R20, -RZ, R67.H0_H0 ;  /* 0x20000043ff147230 */ /* 0x000fe40000004100 */
[----:B------:R-:W-:Y:S01]  /*3940*/  FADD.FTZ R165, R154, -R165 ;  /* 0x800000a59aa57221 */ /* 0x000fe20000010000 */
[----:B0-----:R-:W-:Y:S01]  /*3950*/  IMAD.WIDE.U32 R12, R114, 0x10, R30 ;  /* 0x00000010720c7825 */ /* 0x001fe200078e001e */
[----:B------:R-:W-:-:S03]  /*3960*/  F2FP.F16.F32.PACK_AB R8, R0, R15 ;  /* 0x0000000f0008723e */ /* 0x000fc600000000ff */
[----:B------:R-:W-:Y:S01]  /*3970*/  FFMA.FTZ R151, R116, R151, R16 ;  /* 0x0000009774977223 */ /* 0x000fe20000010010 */
[----:B------:R-:W-:Y:S01]  /*3980*/  F2FP.F16.F32.PACK_AB R9, R14, R17 ;  /* 0x000000110e09723e */ /* 0x000fe200000000ff */
[C---:B------:R-:W-:Y:S01]  /*3990*/  FFMA.FTZ R126, R116.reuse, R21, R18 ;  /* 0x00000015747e7223 */ /* 0x040fe20000010012 */
[----:B------:R-:W-:Y:S01]  /*39a0*/  F2FP.F16.F32.PACK_AB R10, R123, R121 ;  /* 0x000000797b0a723e */ /* 0x000fe200000000ff */
[C---:B------:R-:W-:Y:S01]  /*39b0*/  FFMA.FTZ R149, R116.reuse, R149, R19 ;  /* 0x0000009574957223 */ /* 0x040fe20000010013 */
[----:B------:R-:W-:Y:S01]  /*39c0*/  F2FP.F16.F32.PACK_AB R11, R125, R137 ;  /* 0x000000897d0b723e */ /* 0x000fe200000000ff */
[----:B------:R-:W-:Y:S01]  /*39d0*/  FFMA.FTZ R165, R116, R165, R20 ;  /* 0x000000a574a57223 */ /* 0x000fe20000010014 */
        /* <DEDUP_REMOVED lines=19> */
[----:B------:R-:W-:-:S04]  /*3b10*/  IMAD.WIDE.U32 R118, R113, 0x10, R118 ;  /* 0x0000001071767825 */ /* 0x000fc800078e0076 */
[-C--:B------:R-:W-:Y:S01]  /*3b20*/  FMUL.FTZ R113, R145, R112.reuse ;  /* 0x0000007091717220 */ /* 0x080fe20000410000 */
[C---:B0-----:R-:W-:Y:S01]  /*3b30*/  F2FP.F16.F32.PACK_AB R8, R129.reuse, R141 ;  /* 0x0000008d8108723e */ /* 0x041fe200000000ff */
[-C--:B------:R-:W-:Y:S01]  /*3b40*/  FMUL.FTZ R129, R129, R112.reuse ;  /* 0x0000007081817220 */ /* 0x080fe20000410000 */
[----:B------:R-:W-:Y:S01]  /*3b50*/  F2FP.F16.F32.PACK_AB R9, R22, R131 ;  /* 0x000000831609723e */ /* 0x000fe200000000ff */
[-C--:B------:R-:W-:Y:S01]  /*3b60*/  FMUL.FTZ R22, R135, R112.reuse ;  /* 0x0000007087167220 */ /* 0x080fe20000410000 */
[----:B------:R-:W-:Y:S01]  /*3b70*/  F2FP.F16.F32.PACK_AB R10, R23, R135 ;  /* 0x00000087170a723e */ /* 0x000fe200000000ff */
[-C--:B------:R-:W-:Y:S01]  /*3b80*/  FMUL.FTZ R23, R157, R112.reuse ;  /* 0x000000709d177220 */ /* 0x080fe20000410000 */
[C---:B------:R-:W-:Y:S01]  /*3b90*/  F2FP.F16.F32.PACK_AB R12, R122.reuse, R145 ;  /* 0x000000917a0c723e */ /* 0x040fe200000000ff */
        /* <DEDUP_REMOVED lines=26> */
[----:B------:R1:W-:Y:S02]  /*3d40*/  STG.E.128 desc[UR8][R118.64], R24 ;  /* 0x0000001876007986 */ /* 0x0003e4000c101d08 */
.L_x_1035:
[----:B0123--:R-:W0:Y:S01]  /*3d50*/  LDC.64 R8, c[0x0][0x380] ;  /* 0x0000e000ff087b82 */ /* 0x00fe220000000a00 */
[----:B------:R-:W-:Y:S01]  /*3d60*/  UPLOP3.LUT UP1, UPT, UPT, UPT, UP1, 0x40, 0x4 ;  /* 0x000000000004789c */ /* 0x000fe20003f2e810 */
[----:B0-----:R-:W-:-:S04]  /*3d70*/  IADD3 R86, PT, PT, R86, R8, RZ ;  /* 0x0000000856567210 */ /* 0x001fc80007ffe0ff */
[----:B------:R-:W-:-:S13]  /*3d80*/  ISETP.GE.AND P1, PT, R86, R9, PT ;  /* 0x000000095600720c */ /* 0x000fda0003f26270 */
[----:B------:R-:W-:Y:S05]  /*3d90*/  @!P1 BRA `(.L_x_1037) ;  /* 0xffffffc800149947 */ /* 0x000fea000383ffff */
[----:B------:R-:W-:Y:S02]  /*3da0*/  MOV R9, R83 ;  /* 0x0000005300097202 */ /* 0x000fe40000000f00 */
[----:B-----5:R-:W-:Y:S02]  /*3db0*/  MOV R6, R82 ;  /* 0x0000005200067202 */ /* 0x020fe40000000f00 */
        /* <DEDUP_REMOVED lines=46> */
.L_x_1030:
        /* <DEDUP_REMOVED lines=21> */
.L_x_1038:
        /* <DEDUP_REMOVED lines=9> */
.L_x_10675:


//--------------------- .text._ZN10layer_norm13ln_bwd_kernelINS_13Kernel_traitsI6__halfS2_S2_S2_fjLj6144ELj1ELj1ELj8ELj16ENS_18Kernel_traits_baseILj6144ES2_S2_S2_S2_fjLj256EEEEELb0ELb0ELb1ELb0EEEvNS_9BwdParamsE --------------------------
	.section	.text._ZN10layer_norm13ln_bwd_kernelINS_13Kernel_traitsI6__halfS2_S2_S2_fjLj6144ELj1ELj1ELj8ELj16ENS_18Kernel_traits_baseILj6144ES2_S2_S2_S2_fjLj256EEEEELb0ELb0ELb1ELb0EEEvNS_9BwdParamsE,"ax",@progbits
	.align	128
        .global         _ZN10layer_norm13ln_bwd_kernelINS_13Kernel_traitsI6__halfS2_S2_S2_fjLj6144ELj1ELj1ELj8ELj16ENS_18Kernel_traits_baseILj6144ES2_S2_S2_S2_fjLj256EEEEELb0ELb0ELb1ELb0EEEvNS_9BwdParamsE
        .type           _ZN10layer_norm13ln_bwd_kernelINS_13Kernel_traitsI6__halfS2_S2_S2_fjLj6144ELj1ELj1ELj8ELj16ENS_18Kernel_traits_baseILj6144ES2_S2_S2_S2_fjLj256EEEEELb0ELb0ELb1ELb0EEEvNS_9BwdParamsE,@function
        .size           _ZN10layer_norm13ln_bwd_kernelINS_13Kernel_traitsI6__halfS2_S2_S2_fjLj6144ELj1ELj1ELj8ELj16ENS_18Kernel_traits_baseILj6144ES2_S2_S2_S2_fjLj256EEEEELb0ELb0ELb1ELb0EEEvNS_9BwdParamsE,(.L_x_10676 - _ZN10layer_norm13ln_bwd_kernelINS_13Kernel_traitsI6__halfS2_S2_S2_fjLj6144ELj1ELj1ELj8ELj16ENS_18Kernel_traits_baseILj6144ES2_S2_S2_S2_fjLj256EEEEELb0ELb0ELb1ELb0EEEvNS_9BwdParamsE)
        .other          _ZN10layer_norm13ln_bwd_kernelINS_13Kernel_traitsI6__halfS2_S2_S2_fjLj6144ELj1ELj1ELj8ELj16ENS_18Kernel_traits_baseILj6144ES2_S2_S2_S2_fjLj256EEEEELb0ELb0ELb1ELb0EEEvNS_9BwdParamsE,@"STO_CUDA_ENTRY STV_DEFAULT"
_ZN10layer_norm13ln_bwd_kernelINS_13Kernel_traitsI6__halfS2_S2_S2_fjLj6144ELj1ELj1ELj8ELj16ENS_18Kernel_traits_baseILj6144ES2_S2_S2_S2_fjLj256EEEEELb0ELb0ELb1ELb0EEEvNS_9BwdParamsE:
.text._ZN10layer_norm13ln_bwd_kernelINS_13Kernel_traitsI6__halfS2_S2_S2_fjLj6144ELj1ELj1ELj8ELj16ENS_18Kernel_traits_baseILj6144ES2_S2_S2_S2_fjLj256EEEEELb0ELb0ELb1ELb0EEEvNS_9BwdParamsE:
        /* <DEDUP_REMOVED lines=83> */
.L_x_1088:
[----:B0-----:R-:W0:Y:S08]  /*0530*/  LDC.64 R82, c[0x0][0x3f8] ;  /* 0x0000fe00ff527b82 */ /* 0x001e300000000a00 */
[----:B------:R-:W1:Y:S08]  /*0540*/  LDC.64 R80, c[0x0][0x3c8] ;  /* 0x0000f200ff507b82 */ /* 0x000e700000000a00 */
[----:B--2---:R-:W2:Y:S01]  /*0550*/  LDC.64 R84, c[0x0][0x3f0] ;  /* 0x0000fc00ff547b82 */ /* 0x004ea20000000a00 */
[----:B0-----:R-:W-:-:S05]  /*0560*/  IMAD.WIDE R82, R97, 0x4, R82 ;  /* 0x0000000461527825 */ /* 0x001fca00078e0252 */
[----:B------:R-:W3:Y:S01]  /*0570*/  LDG.E R96, desc[UR10][R82.64] ;  /* 0x0000000a52607981 */ /* 0x000ee2000c1e1900 */
[----:B-1----:R-:W-:-:S05]  /*0580*/  IMAD.WIDE R80, R97, 0x4, R80 ;  /* 0x0000000461507825 */ /* 0x002fca00078e0250 */
[----:B-----5:R0:W5:Y:S01]  /*0590*/  LDG.E R98, desc[UR10][R80.64] ;  /* 0x0000000a50627981 */ /* 0x020162000c1e1900 */
        /* <DEDUP_REMOVED lines=41> */
[--C-:B------:R-:W-:Y:S02]  /*0830*/  HADD2.F32 R100, -RZ, R64.reuse.H0_H0 ;  /* 0x20000040ff647230 */ /* 0x100fe40000004100 */
[----:B------:R-:W-:Y:S02]  /*0840*/  HADD2.F32 R99, -RZ, R64.H1_H1 ;  /* 0x30000040ff637230 */ /* 0x000fe40000004100 */
[----:B------:R-:W-:Y:S02]  /*0850*/  HADD2.F32 R104, -RZ, R65.H0_H0 ;  /* 0x20000041ff687230 */ /* 0x000fe40000004100 */
[----:B0-----:R-:W-:-:S05]  /*0860*/  @P0 IMAD.WIDE.U32 R92, R89, 0x10, R92 ;  /* 0x00000010595c0825 */ /* 0x001fca00078e005c */
[----:B------:R0:W5:Y:S01]  /*0870*/  @P0 LDG.E.128 R8, desc[UR10][R92.64] ;  /* 0x0000000a5c080981 */ /* 0x000162000c1e1d00 */
[----:B------:R-:W-:Y:S01]  /*0880*/  HADD2.F32 R108, -RZ, R66.H0_H0 ;  /* 0x20000042ff6c7230 */ /* 0x000fe20000004100 */
[----:B------:R-:W-:Y:S01]  /*0890*/  IADD3 R90, PT, PT, R90, 0x100, RZ ;  /* 0x000001005a5a7810 */ /* 0x000fe20007ffe0ff */
[----:B------:R-:W-:Y:S01]  /*08a0*/  HADD2.F32 R112, -RZ, R67.H1_H1 ;  /* 0x30000043ff707230 */ /* 0x000fe20000004100 */
[----:B------:R-:W-:Y:S01]  /*08b0*/  IADD3 R89, PT, PT, R89, 0x100, RZ ;  /* 0x0000010059597810 */ /* 0x000fe20007ffe0ff */
[----:B--2---:R-:W-:Y:S02]  /*08c0*/  HADD2.F32 R103, -RZ, R81.H1_H1 ;  /* 0x30000051ff677230 */ /* 0x004fe40000004100 */
[--C-:B------:R-:W-:Y:S02]  /*08d0*/  HADD2.F32 R109, -RZ, R83.reuse.H0_H0 ;  /* 0x20000053ff6d7230 */ /* 0x100fe40000004100 */
[----:B------:R-:W-:Y:S02]  /*08e0*/  HADD2.F32 R155, -RZ, R83.H1_H1 ;  /* 0x30000053ff9b7230 */ /* 0x000fe40000004100 */
[----:B------:R-:W-:Y:S01]  /*08f0*/  FADD.FTZ R103, -R88, R103 ;  /* 0x0000006758677221 */ /* 0x000fe20000010100 */
[----:B------:R-:W-:-:S02]  /*0900*/  HADD2.F32 R3, -RZ, R80.H0_H0 ;  /* 0x20000050ff037230 */ /* 0x000fc40000004100 */
[----:B------:R-:W-:Y:S01]  /*0910*/  FADD.FTZ R111, -R88, R109 ;  /* 0x0000006d586f7221 */ /* 0x000fe20000010100 */
[----:B------:R-:W-:Y:S02]  /*0920*/  HADD2.F32 R91, -RZ, R80.H1_H1 ;  /* 0x30000050ff5b7230 */ /* 0x000fe40000004100 */
[----:B-----5:R-:W-:Y:S01]  /*0930*/  FMUL.FTZ R106, R98, R103 ;  /* 0x00000067626a7220 */ /* 0x020fe20000410000 */
[--C-:B---3--:R-:W-:Y:S02]  /*0940*/  HADD2.F32 R83, -RZ, R85.reuse.H0_H0 ;  /* 0x20000055ff537230 */ /* 0x108fe40000004100 */
[C---:B------:R-:W-:Y:S01]  /*0950*/  FADD.FTZ R3, -R88.reuse, R3 ;  /* 0x0000000358037221 */ /* 0x040fe20000010100 */
[----:B------:R-:W-:Y:S02]  /*0960*/  HADD2.F32 R85, -RZ, R85.H1_H1 ;  /* 0x30000055ff557230 */ /* 0x000fe40000004100 */
[----:B------:R-:W-:Y:S01]  /*0970*/  FADD.FTZ R91, -R88, R91 ;  /* 0x0000005b585b7221 */ /* 0x000fe20000010100 */
[----:B------:R-:W-:-:S02]  /*0980*/  HADD2.F32 R80, -RZ, R65.H1_H1 ;  /* 0x30000041ff507230 */ /* 0x000fc40000004100 */
[C---:B------:R-:W-:Y:S01]  /*0990*/  FMUL.FTZ R3, R98.reuse, R3 ;  /* 0x0000000362037220 */ /* 0x040fe20000410000 */
[----:B------:R-:W-:Y:S02]  /*09a0*/  HADD2.F32 R107, -RZ, R82.H1_H1 ;  /* 0x30000052ff6b7230 */ /* 0x000fe40000004100 */
[----:B------:R-:W-:Y:S01]  /*09b0*/  FMUL.FTZ R102, R98, R91 ;  /* 0x0000005b62667220 */ /* 0x000fe20000410000 */
[----:B------:R-:W-:Y:S02]  /*09c0*/  HADD2.F32 R95, -RZ, R81.H0_H0 ;  /* 0x20000051ff5f7230 */ /* 0x000fe40000004100 */
[----:B------:R-:W-:Y:S01]  /*09d0*/  FMUL.FTZ R103, R80, R85 ;  /* 0x0000005550677220 */ /* 0x000fe20000410000 */
[----:B------:R-:W-:Y:S02]  /*09e0*/  HADD2.F32 R81, -RZ, R84.H0_H0 ;  /* 0x20000054ff517230 */ /* 0x000fe40000004100 */
[----:B------:R-:W-:Y:S01]  /*09f0*/  FADD.FTZ R107, -R88, R107 ;  /* 0x0000006b586b7221 */ /* 0x000fe20000010100 */
[----:B0-----:R-:W-:-:S02]  /*0a00*/  HADD2.F32 R93, -RZ, R86.H0_H0 ;  /* 0x20000056ff5d7230 */ /* 0x001fc40000004100 */
[----:B------:R-:W-:Y:S01]  /*0a10*/  FADD.FTZ R95, -R88, R95 ;  /* 0x0000005f585f7221 */ /* 0x000fe20000010100 */
[----:B------:R-:W-:Y:S02]  /*0a20*/  HADD2.F32 R86, -RZ, R86.H1_H1 ;  /* 0x30000056ff567230 */ /* 0x000fe40000004100 */
[----:B------:R-:W-:Y:S01]  /*0a30*/  FMUL.FTZ R100, R100, R81 ;  /* 0x0000005164647220 */ /* 0x000fe20000410000 */
[----:B------:R-:W-:Y:S02]  /*0a40*/  HADD2.F32 R80, -RZ, R66.H1_H1 ;  /* 0x30000042ff507230 */ /* 0x000fe40000004100 */
[C---:B------:R-:W-:Y:S01]  /*0a50*/  FMUL.FTZ R110, R98.reuse, R107 ;  /* 0x0000006b626e7220 */ /* 0x040fe20000410000 */
[----:B------:R-:W-:Y:S02]  /*0a60*/  HADD2.F32 R84, -RZ, R84.H1_H1 ;  /* 0x30000054ff547230 */ /* 0x000fe40000004100 */
[----:B------:R-:W-:Y:S01]  /*0a70*/  FMUL.FTZ R101, R98, R95 ;  /* 0x0000005f62657220 */ /* 0x000fe20000410000 */
[----:B------:R-:W-:Y:S01]  /*0a80*/  FADD.FTZ R32, R32, R81 ;  /* 0x0000005120207221 */ /* 0x000fe20000010000 */
[----:B------:R-:W-:Y:S01]  /*0a90*/  FMUL.FTZ R107, R80, R86 ;  /* 0x00000056506b7220 */ /* 0x000fe20000410000 */
[----:B------:R-:W-:Y:S01]  /*0aa0*/  FFMA.FTZ R56, R3, R81, R56 ;  /* 0x0000005103387223 */ /* 0x000fe20000010038 */
[----:B------:R-:W-:Y:S01]  /*0ab0*/  FMUL.FTZ R99, R99, R84 ;  /* 0x0000005463637220 */ /* 0x000fe20000410000 */
[----:B------:R-:W-:Y:S01]  /*0ac0*/  FADD.FTZ R80, RZ, R100 ;  /* 0x00000064ff507221 */ /* 0x000fe20000010000 */
[----:B------:R-:W-:Y:S01]  /*0ad0*/  FFMA.FTZ R81, R3, R100, RZ ;  /* 0x0000006403517223 */ /* 0x000fe200000100ff */
[----:B------:R-:W-:-:S02]  /*0ae0*/  HADD2.F32 R105, -RZ, R82.H0_H0 ;  /* 0x20000052ff697230 */ /* 0x000fc40000004100 */
[-C--:B------:R-:W-:Y:S01]  /*0af0*/  FMUL.FTZ R104, R104, R83.reuse ;  /* 0x0000005368687220 */ /* 0x080fe20000410000 */
[----:B------:R-:W-:Y:S02]  /*0b00*/  HADD2.F32 R153, -RZ, R87.H0_H0 ;  /* 0x20000057ff997230 */ /* 0x000fe40000004100 */
[----:B------:R-:W-:Y:S01]  /*0b10*/  FADD.FTZ R34, R34, R83 ;  /* 0x0000005322227221 */ /* 0x000fe20000010000 */
[----:B------:R-:W-:Y:S01]  /*0b20*/  FFMA.FTZ R58, R101, R83, R58 ;  /* 0x00000053653a7223 */ /* 0x000fe2000001003a */
[----:B------:R-:W-:Y:S02]  /*0b30*/  HADD2.F32 R82, -RZ, R67.H0_H0 ;  /* 0x20000043ff527230 */ /* 0x000fe40000004100 */
        /* <DEDUP_REMOVED lines=8> */
[----:B------:R-:W-:-:S02]  /*0bc0*/  HADD2.F32 R87, -RZ, R87.H1_H1 ;  /* 0x30000057ff577230 */ /* 0x000fc40000004100 */
[----:B------:R-:W-:Y:S01]  /*0bd0*/  FADD.FTZ R83, R82, R103 ;  /* 0x0000006752537221 */ /* 0x000fe20000010000 */
[----:B------:R-:W-:Y:S01]  /*0be0*/  FFMA.FTZ R80, R106, R103, R81 ;  /* 0x000000676a507223 */ /* 0x000fe20000010051 */
        /* <DEDUP_REMOVED lines=24> */
.L_x_1043:
[----:B----4-:R-:W-:Y:S05]  /*0d70*/  BSYNC.RECONVERGENT B1 ;  /* 0x0000000000017941 */ /* 0x010fea0003800200 */
.L_x_1042:
[----:B------:R-:W-:Y:S04]  /*0d80*/  BSSY.RECONVERGENT B1, `(.L_x_1044) ;  /* 0x000005f000017945 */ /* 0x000fe80003800200 */
[----:B------:R-:W-:Y:S05]  /*0d90*/  @!P2 BRA `(.L_x_1045) ;  /* 0x000000040074a947 */ /* 0x000fea0003800000 */
[----:B------:R-:W0:Y:S08]  /*0da0*/  LDC.64 R80, c[0x0][0x3a8] ;  /* 0x0000ea00ff507b82 */ /* 0x000e300000000a00 */
[----:B------:R-:W1:Y:S01]  /*0db0*/  LDC.64 R84, c[0x0][0x428] ;  /* 0x00010a00ff547b82 */ /* 0x000e620000000a00 */
[----:B------:R-:W-:Y:S01]  /*0dc0*/  ISETP.NE.U32.AND P0, PT, RZ, UR12, PT ;  /* 0x0000000cff007c0c */ /* 0x000fe2000bf05070 */
[----:B0-----:R-:W-:-:S06]  /*0dd0*/  IMAD.WIDE.U32 R80, R89, 0x10, R80 ;  /* 0x0000001059507825 */ /* 0x001fcc00078e0050 */
[----:B------:R-:W2:Y:S01]  /*0de0*/  LDG.E.128 R80, desc[UR10][R80.64] ;  /* 0x0000000a50507981 */ /* 0x000ea2000c1e1d00 */
[----:B-1----:R-:W-:Y:S01]  /*0df0*/  IMAD.WIDE.U32 R84, R90, 0x10, R84 ;  /* 0x000000105a547825 */ /* 0x002fe200078e0054 */
[----:B------:R-:W-:-:S05]  /*0e00*/  ISETP.NE.AND.EX P0, PT, RZ, UR13, PT, P0 ;  /* 0x0000000dff007c0c */ /* 0x000fca000bf05300 */
[----:B------:R-:W3:Y:S08]  /*0e10*/  LDG.E.128 R84, desc[UR10][R84.64] ;  /* 0x0000000a54547981 */ /* 0x000ef0000c1e1d00 */
[----:B------:R-:W0:Y:S02]  /*0e20*/  @P0 LDC.64 R94, c[0x0][0x438] ;  /* 0x00010e00ff5e0b82 */ /* 0x000e240000000a00 */
[----:B0-----:R-:W-:-:S05]  /*0e30*/  @P0 IMAD.WIDE.U32 R94, R89, 0x10, R94 ;  /* 0x00000010595e0825 */ /* 0x001fca00078e005e */
[----:B------:R0:W5:Y:S01]  /*0e40*/  @P0 LDG.E.128 R4, desc[UR10][R94.64] ;  /* 0x0000000a5e040981 */ /* 0x000162000c1e1d00 */
[--C-:B------:R-:W-:Y:S01]  /*0e50*/  HADD2.F32 R116, -RZ, R128.reuse.H0_H0 ;  /* 0x20000080ff747230 */ /* 0x100fe20000004100 */
[----:B------:R-:W-:Y:S01]  /*0e60*/  IADD3 R90, PT, PT, R90, 0x100, RZ ;  /* 0x000001005a5a7810 */ /* 0x000fe20007ffe0ff */
[----:B------:R-:W-:Y:S01]  /*0e70*/  HADD2.F32 R115, -RZ, R128.H1_H1 ;  /* 0x30000080ff737230 */ /* 0x000fe20000004100 */
[----:B------:R-:W-:Y:S01]  /*0e80*/  IADD3 R89, PT, PT, R89, 0x100, RZ ;  /* 0x0000010059597810 */ /* 0x000fe20007ffe0ff */
[----:B------:R-:W-:Y:S02]  /*0e90*/  HADD2.F32 R120, -RZ, R129.H0_H0 ;  /* 0x20000081ff787230 */ /* 0x000fe40000004100 */
[----:B------:R-:W-:Y:S02]  /*0ea0*/  HADD2.F32 R124, -RZ, R130.H0_H0 ;  /* 0x20000082ff7c7230 */ /* 0x000fe40000004100 */
[----:B------:R-:W-:Y:S02]  /*0eb0*/  HADD2.F32 R132, -RZ, R131.H1_H1 ;  /* 0x30000083ff847230 */ /* 0x000fe40000004100 */
[----:B--2---:R-:W-:-:S02]  /*0ec0*/  HADD2.F32 R117, -RZ, R80.H1_H1 ;  /* 0x30000050ff757230 */ /* 0x004fc40000004100 */
[--C-:B------:R-:W-:Y:S02]  /*0ed0*/  HADD2.F32 R121, -RZ, R81.reuse.H1_H1 ;  /* 0x30000051ff797230 */ /* 0x100fe40000004100 */
[----:B------:R-:W-:Y:S02]  /*0ee0*/  HADD2.F32 R93, -RZ, R80.H0_H0 ;  /* 0x20000050ff5d7230 */ /* 0x000fe40000004100 */
[C---:B------:R-:W-:Y:S01]  /*0ef0*/  FADD.FTZ R117, -R88.reuse, R117 ;  /* 0x0000007558757221 */ /* 0x040fe20000010100 */
[----:B------:R-:W-:Y:S02]  /*0f00*/  HADD2.F32 R119, -RZ, R81.H0_H0 ;  /* 0x20000051ff777230 */ /* 0x000fe40000004100 */
[C---:B------:R-:W-:Y:S01]  /*0f10*/  FADD.FTZ R121, -R88.reuse, R121 ;  /* 0x0000007958797221 */ /* 0x040fe20000010100 */
[----:B---3--:R-:W-:Y:S02]  /*0f20*/  HADD2.F32 R81, -RZ, R84.H0_H0 ;  /* 0x20000054ff517230 */ /* 0x008fe40000004100 */
[----:B------:R-:W-:Y:S01]  /*0f30*/  FADD.FTZ R113, -R88, R93 ;  /* 0x0000005d58717221 */ /* 0x000fe20000010100 */
[----:B-----5:R-:W-:Y:S01]  /*0f40*/  FMUL.FTZ R118, R98, R117 ;  /* 0x0000007562767220 */ /* 0x020fe20000410000 */
[----:B------:R-:W-:Y:S01]  /*0f50*/  FADD.FTZ R117, -R88, R119 ;  /* 0x0000007758757221 */ /* 0x000fe20000010100 */
[----:B------:R-:W-:-:S02]  /*0f60*/  HADD2.F32 R80, -RZ, R85.H1_H1 ;  /* 0x30000055ff507230 */ /* 0x000fc40000004100 */
[C---:B------:R-:W-:Y:S01]  /*0f70*/  FMUL.FTZ R122, R98.reuse, R121 ;  /* 0x00000079627a7220 */ /* 0x040fe20000410000 */
[----:B------:R-:W-:Y:S02]  /*0f80*/  HADD2.F32 R119, -RZ, R129.H1_H1 ;  /* 0x30000081ff777230 */ /* 0x000fe40000004100 */
[----:B------:R-:W-:Y:S01]  /*0f90*/  FMUL.FTZ R113, R98, R113 ;  /* 0x0000007162717220 */ /* 0x000fe20000410000 */
[----:B------:R-:W-:Y:S02]  /*0fa0*/  HADD2.F32 R84, -RZ, R84.H1_H1 ;  /* 0x30000054ff547230 */ /* 0x000fe40000004100 */
[----:B------:R-:W-:Y:S01]  /*0fb0*/  FMUL.FTZ R116, R116, R81 ;  /* 0x0000005174747220 */ /* 0x000fe20000410000 */
[--C-:B------:R-:W-:Y:S02]  /*0fc0*/  HADD2.F32 R127, -RZ, R83.reuse.H0_H0 ;  /* 0x20000053ff7f7230 */ /* 0x100fe40000004100 */
[----:B------:R-:W-:Y:S01]  /*0fd0*/  FMUL.FTZ R117, R98, R117 ;  /* 0x0000007562757220 */ /* 0x000fe20000410000 */
[----:B------:R-:W-:-:S02]  /*0fe0*/  HADD2.F32 R153, -RZ, R83.H1_H1 ;  /* 0x30000053ff997230 */ /* 0x000fc40000004100 */
[-C--:B------:R-:W-:Y:S01]  /*0ff0*/  FMUL.FTZ R119, R119, R80.reuse ;  /* 0x0000005077777220 */ /* 0x080fe20000410000 */
[----:B------:R-:W-:Y:S02]  /*1000*/  HADD2.F32 R83, -RZ, R85.H0_H0 ;  /* 0x20000055ff537230 */ /* 0x000fe40000004100 */
[----:B------:R-:W-:Y:S01]  /*1010*/  FADD.FTZ R27, R27, R80 ;  /* 0x000000501b1b7221 */ /* 0x000fe20000010000 */
[----:B------:R-:W-:Y:S01]  /*1020*/  FFMA.FTZ R51, R122, R80, R51 ;  /* 0x000000507a337223 */ /* 0x000fe20000010033 */
        /* <DEDUP_REMOVED lines=8> */
[----:B------:R-:W-:-:S02]  /*10b0*/  HADD2.F32 R123, -RZ, R82.H0_H0 ;  /* 0x20000052ff7b7230 */ /* 0x000fc40000004100 */
[----:B------:R-:W-:Y:S01]  /*10c0*/  FADD.FTZ R83, R80, R115 ;  /* 0x0000007350537221 */ /* 0x000fe20000010000 */
[----:B------:R-:W-:Y:S01]  /*10d0*/  FFMA.FTZ R80, R118, R115, R81 ;  /* 0x0000007376507223 */ /* 0x000fe20000010051 */
[----:B------:R-:W-:Y:S02]  /*10e0*/  HADD2.F32 R125, -RZ, R82.H1_H1 ;  /* 0x30000052ff7d7230 */ /* 0x000fe40000004100 */
[C---:B------:R-:W-:Y:S01]  /*10f0*/  FADD.FTZ R127, -R88.reuse, R127 ;  /* 0x0000007f587f7221 */ /* 0x040fe20000010100 */
[--C-:B------:R-:W-:Y:S02]  /*1100*/  HADD2.F32 R85, -RZ, R86.reuse.H0_H0 ;  /* 0x20000056ff557230 */ /* 0x100fe40000004100 */
[C---:B------:R-:W-:Y:S01]  /*1110*/  FADD.FTZ R121, -R88.reuse, R123 ;  /* 0x0000007b58797221 */ /* 0x040fe20000010100 */
[----:B------:R-:W-:Y:S01]  /*1120*/  FADD.FTZ R82, R83, R120 ;  /* 0x0000007853527221 */ /* 0x000fe20000010000 */
[----:B------:R-:W-:Y:S01]  /*1130*/  FFMA.FTZ R81, R117, R120, R80 ;  /* 0x0000007875517223 */ /* 0x000fe20000010050 */
[----:B------:R-:W-:Y:S01]  /*1140*/  FADD.FTZ R125, -R88, R125 ;  /* 0x0000007d587d7221 */ /* 0x000fe20000010100 */
[----:B------:R-:W-:-:S02]  /*1150*/  HADD2.F32 R86, -RZ, R86.H1_H1 ;  /* 0x30000056ff567230 */ /* 0x000fc40000004100 */
[----:B------:R-:W-:Y:S01]  /*1160*/  FMUL.FTZ R121, R98, R121 ;  /* 0x0000007962797220 */ /* 0x000fe20000410000 */
[----:B------:R-:W-:Y:S02]  /*1170*/  HADD2.F32 R123, -RZ, R130.H1_H1 ;  /* 0x30000082ff7b7230 */ /* 0x000fe40000004100 */
[----:B------:R-:W-:Y:S01]  /*1180*/  FMUL.FTZ R124, R124, R85 ;  /* 0x000000557c7c7220 */ /* 0x000fe20000410000 */
[----:B------:R-:W-:Y:S01]  /*1190*/  FADD.FTZ R83, R82, R119 ;  /* 0x0000007752537221 */ /* 0x000fe20000010000 */
[----:B------:R-:W-:Y:S01]  /*11a0*/  FFMA.FTZ R80, R122, R119, R81 ;  /* 0x000000777a507223 */ /* 0x000fe20000010051 */
[----:B------:R-:W-:Y:S01]  /*11b0*/  FMUL.FTZ R126, R98, R125 ;  /* 0x0000007d627e7220 */ /* 0x000fe20000410000 */
[----:B------:R-:W-:Y:S02]  /*11c0*/  HADD2.F32 R93, -RZ, R87.H0_H0 ;  /* 0x20000057ff5d7230 */ /* 0x000fe40000004100 */
[----:B------:R-:W-:Y:S01]  /*11d0*/  FMUL.FTZ R123, R123, R86 ;  /* 0x000000567b7b7220 */ /* 0x000fe20000410000 */
[----:B------:R-:W-:-:S02]  /*11e0*/  HADD2.F32 R125, -RZ, R131.H0_H0 ;  /* 0x20000083ff7d7230 */ /* 0x000fc40000004100 */
        /* <DEDUP_REMOVED lines=23> */
[----:B0-----:R-:W-:-:S07]  /*1360*/  FFMA.FTZ R92, R134, R132, R81 ;  /* 0x00000084865c7223 */ /* 0x001fce0000010051 */
.L_x_1045:
[----:B------:R-:W-:Y:S05]  /*1370*/  BSYNC.RECONVERGENT B1 ;  /* 0x0000000000017941 */ /* 0x000fea0003800200 */
.L_x_1044:
        /* <DEDUP_REMOVED lines=14> */
[----:B------:R-:W-:Y:S02]  /*1460*/  HADD2.F32 R144, -RZ, R62.H0_H0 ;  /* 0x2000003eff907230 */ /* 0x000fe40000004100 */
[----:B------:R-:W-:Y:S02]  /*1470*/  HADD2.F32 R148, -RZ, R63.H1_H1 ;  /* 0x3000003fff947230 */ /* 0x000fe40000004100 */
[--C-:B--2---:R-:W-:Y:S02]  /*1480*/  HADD2.F32 R133, -RZ, R81.reuse.H0_H0 ;  /* 0x20000051ff857230 */ /* 0x104fe40000004100 */
[----:B------:R-:W-:Y:S02]  /*1490*/  HADD2.F32 R81, -RZ, R81.H1_H1 ;  /* 0x30000051ff517230 */ /* 0x000fe40000004100 */
[----:B------:R-:W-:Y:S02]  /*14a0*/  HADD2.F32 R89, -RZ, R80.H0_H0 ;  /* 0x20000050ff597230 */ /* 0x000fe40000004100 */
[----:B------:R-:W-:Y:S01]  /*14b0*/  FADD.FTZ R137, -R88, R133 ;  /* 0x0000008558897221 */ /* 0x000fe20000010100 */
[----:B------:R-:W-:-:S02]  /*14c0*/  HADD2.F32 R139, -RZ, R82.H1_H1 ;  /* 0x30000052ff8b7230 */ /* 0x000fc40000004100 */
[C---:B0-----:R-:W-:Y:S01]  /*14d0*/  FADD.FTZ R95, -R88.reuse, R81 ;  /* 0x00000051585f7221 */ /* 0x041fe20000010100 */
[----:B------:R-:W-:Y:S02]  /*14e0*/  HADD2.F32 R135, -RZ, R82.H0_H0 ;  /* 0x20000052ff877230 */ /* 0x000fe40000004100 */
[C---:B------:R-:W-:Y:S01]  /*14f0*/  FADD.FTZ R89, -R88.reuse, R89 ;  /* 0x0000005958597221 */ /* 0x040fe20000010100 */
[----:B------:R-:W-:Y:S02]  /*1500*/  HADD2.F32 R143, -RZ, R83.H0_H0 ;  /* 0x20000053ff8f7230 */ /* 0x000fe40000004100 */
[C---:B------:R-:W-:Y:S01]  /*1510*/  FADD.FTZ R145, -R88.reuse, R139 ;  /* 0x0000008b58917221 */ /* 0x040fe20000010100 */
[----:B---3--:R-:W-:Y:S02]  /*1520*/  HADD2.F32 R81, -RZ, R84.H0_H0 ;  /* 0x20000054ff517230 */ /* 0x008fe40000004100 */
[----:B------:R-:W-:Y:S01]  /*1530*/  FADD.FTZ R141, -R88, R135 ;  /* 0x00000087588d7221 */ /* 0x000fe20000010100 */
[----:B------:R-:W-:-:S02]  /*1540*/  HADD2.F32 R93, -RZ, R80.H1_H1 ;  /* 0x30000050ff5d7230 */ /* 0x000fc40000004100 */
[C---:B-----5:R-:W-:Y:S01]  /*1550*/  FMUL.FTZ R142, R98.reuse, R95 ;  /* 0x0000005f628e7220 */ /* 0x060fe20000410000 */
[----:B------:R-:W-:Y:S02]  /*1560*/  HADD2.F32 R83, -RZ, R83.H1_H1 ;  /* 0x30000053ff537230 */ /* 0x000fe40000004100 */
[----:B------:R-:W-:Y:S01]  /*1570*/  FMUL.FTZ R133, R98, R89 ;  /* 0x0000005962857220 */ /* 0x000fe20000410000 */
[----:B------:R-:W-:Y:S02]  /*1580*/  HADD2.F32 R80, -RZ, R85.H1_H1 ;  /* 0x30000055ff507230 */ /* 0x000fe40000004100 */
[----:B------:R-:W-:Y:S01]  /*1590*/  FMUL.FTZ R136, R136, R81 ;  /* 0x0000005188887220 */ /* 0x000fe20000410000 */
[----:B------:R-:W-:Y:S02]  /*15a0*/  HADD2.F32 R139, -RZ, R61.H1_H1 ;  /* 0x3000003dff8b7230 */ /* 0x000fe40000004100 */
[----:B------:R-:W-:Y:S01]  /*15b0*/  FADD.FTZ R93, -R88, R93 ;  /* 0x0000005d585d7221 */ /* 0x000fe20000010100 */
[----:B------:R-:W-:-:S02]  /*15c0*/  HADD2.F32 R84, -RZ, R84.H1_H1 ;  /* 0x30000054ff547230 */ /* 0x000fc40000004100 */
[----:B------:R-:W-:Y:S01]  /*15d0*/  FADD.FTZ R155, -R88, R83 ;  /* 0x00000053589b7221 */ /* 0x000fe20000010100 */
[----:B------:R-:W-:Y:S02]  /*15e0*/  HADD2.F32 R135, -RZ, R60.H1_H1 ;  /* 0x3000003cff877230 */ /* 0x000fe40000004100 */
[----:B------:R-:W-:Y:S01]  /*15f0*/  FMUL.FTZ R137, R98, R137 ;  /* 0x0000008962897220 */ /* 0x000fe20000410000 */
[----:B------:R-:W-:Y:S02]  /*1600*/  HADD2.F32 R83, -RZ, R85.H0_H0 ;  /* 0x20000055ff537230 */ /* 0x000fe40000004100 */
        /* <DEDUP_REMOVED lines=13> */
[----:B------:R-:W-:Y:S01]  /*16e0*/  FFMA.FTZ R80, R138, R135, R81 ;  /* 0x000000878a507223 */ /* 0x000fe20000010051 */
[----:B------:R-:W-:-:S02]  /*16f0*/  HADD2.F32 R85, -RZ, R86.H0_H0 ;  /* 0x20000056ff557230 */ /* 0x000fc40000004100 */
[----:B------:R-:W-:Y:S01]  /*1700*/  FADD.FTZ R147, -R88, R143 ;  /* 0x0000008f58937221 */ /* 0x000fe20000010100 */
        /* <DEDUP_REMOVED lines=8> */
[----:B------:R-:W-:Y:S01]  /*1790*/  FADD.FTZ R17, R17, R84 ;  /* 0x0000005411117221 */ /* 0x000fe20000010000 */
[----:B------:R-:W-:Y:S01]  /*17a0*/  FFMA.FTZ R41, R138, R84, R41 ;  /* 0x000000548a297223 */ /* 0x000fe20000010029 */
[----:B------:R-:W-:-:S02]  /*17b0*/  HADD2.F32 R153, -RZ, R87.H0_H0 ;  /* 0x20000057ff997230 */ /* 0x000fc40000004100 */
[----:B------:R-:W-:Y:S01]  /*17c0*/  FMUL.FTZ R143, R143, R86 ;  /* 0x000000568f8f7220 */ /* 0x000fe20000410000 */
[----:B------:R-:W-:Y:S02]  /*17d0*/  HADD2.F32 R84, -RZ, R63.H0_H0 ;  /* 0x2000003fff547230 */ /* 0x000fe40000004100 */
[----:B------:R-:W-:Y:S01]  /*17e0*/  FMUL.FTZ R146, R98, R145 ;  /* 0x0000009162927220 */ /* 0x000fe20000410000 */
[----:B------:R-:W-:Y:S01]  /*17f0*/  FADD.FTZ R82, R83, R144 ;  /* 0x0000009053527221 */ /* 0x000fe20000010000 */
[----:B------:R-:W-:Y:S01]  /*1800*/  FFMA.FTZ R81, R141, R144, R80 ;  /* 0x000000908d517223 */ /* 0x000fe20000010050 */
[----:B------:R-:W-:Y:S02]  /*1810*/  HADD2.F32 R87, -RZ, R87.H1_H1 ;  /* 0x30000057ff577230 */ /* 0x000fe40000004100 */
        /* <DEDUP_REMOVED lines=19> */
.L_x_1041:
        /* <DEDUP_REMOVED lines=23> */
.L_x_1046:
[----:B----4-:R-:W-:Y:S05]  /*1ac0*/  BSYNC.RECONVERGENT B0 ;  /* 0x0000000000007941 */ /* 0x010fea0003800200 */
.L_x_1040:
        /* <DEDUP_REMOVED lines=32> */
.L_x_1048:
[----:B------:R-:W-:Y:S05]  /*1cd0*/  BSYNC.RECONVERGENT B0 ;  /* 0x0000000000007941 */ /* 0x000fea0003800200 */
.L_x_1047:
        /* <DEDUP_REMOVED lines=26> */
[----:B------:R-:W-:Y:S02]  /*1e80*/  @P2 SHF.R.S32.HI R82, RZ, 0x1f, R149 ;  /* 0x0000001fff522819 */ /* 0x000fe40000011495 */
[----:B-1----:R-:W-:Y:S01]  /*1e90*/  FADD.FTZ R153, R153, R84 ;  /* 0x0000005499997221 */ /* 0x002fe20000010000 */
[----:B------:R-:W-:Y:S01]  /*1ea0*/  FADD.FTZ R80, R80, R85 ;  /* 0x0000005550507221 */ /* 0x000fe20000010000 */
[----:B------:R-:W-:Y:S02]  /*1eb0*/  @P2 LEA.HI R149, R82, R149, RZ, 0x3 ;  /* 0x0000009552952211 */ /* 0x000fe400078f18ff */
        /* <DEDUP_REMOVED lines=9> */
[----:B------:R-:W-:Y:S01]  /*1f50*/  FADD.FTZ R81, R95, R80 ;  /* 0x000000505f517221 */ /* 0x000fe20000010000 */
[----:B------:R-:W-:Y:S01]  /*1f60*/  HFMA2 R80, -RZ, RZ, 0, 0 ;  /* 0x00000000ff507431 */ /* 0x000fe200000001ff */
[----:B------:R-:W-:Y:S01]  /*1f70*/  @P2 LEA.HI.SX32 R80, R149, R152, 0x1d ;  /* 0x0000009895502211 */ /* 0x000fe200078feaff */
[----:B------:R-:W-:Y:S01]  /*1f80*/  FMUL.FTZ R82, R82, UR14 ;  /* 0x0000000e52527c20 */ /* 0x000fe20008410000 */
[----:B------:R-:W-:-:S04]  /*1f90*/  FMUL.FTZ R81, R81, UR14 ;  /* 0x0000000e51517c20 */ /* 0x000fc80008410000 */
[----:B------:R-:W-:Y:S01]  /*1fa0*/  FSEL R82, R82, RZ, !P0 ;  /* 0x000000ff52527208 */ /* 0x000fe20004000000 */
        /* <DEDUP_REMOVED lines=16> */
[----:B------:R-:W-:-:S04]  /*20b0*/  F2FP.F16.F32.PACK_AB R83, RZ, R83 ;  /* 0x00000053ff53723e */ /* 0x000fc800000000ff */
[----:B------:R-:W-:-:S07]  /*20c0*/  PRMT R72, R83, 0x7610, R72 ;  /* 0x0000761053487816 */ /* 0x000fce0000000048 */
.L_x_1053:
        /* <DEDUP_REMOVED lines=9> */
.L_x_1054:
        /* <DEDUP_REMOVED lines=9> */
.L_x_1055:
        /* <DEDUP_REMOVED lines=9> */
.L_x_1056:
        /* <DEDUP_REMOVED lines=9> */
.L_x_1057:
        /* <DEDUP_REMOVED lines=9> */
.L_x_1058:
        /* <DEDUP_REMOVED lines=9> */
.L_x_1059:
        /* <DEDUP_REMOVED lines=8> */
[----:B------:R-:W-:Y:S01]  /*24b0*/  PRMT R75, R75, 0x5410, R83 ;  /* 0x000054104b4b7816 */ /* 0x000fe20000000053 */
[----:B------:R-:W-:Y:S06]  /*24c0*/  BRA `(.L_x_1060) ;  /* 0x0000000c00487947 */ /* 0x000fec0003800000 */
.L_x_1052:
[----:B------:R-:W0:Y:S01]  /*24d0*/  @P2 LDC R78, c[0x0][0x40c] ;  /* 0x00010300ff4e2b82 */ /* 0x000e220000000800 */
[-CC-:B------:R-:W-:Y:S01]  /*24e0*/  FFMA.FTZ R76, R102, R81.reuse, R82.reuse ;  /* 0x00000051664c7223 */ /* 0x180fe20000010052 */
[-CC-:B------:R-:W-:Y:S01]  /*24f0*/  FFMA.FTZ R77, R3, R81.reuse, R82.reuse ;  /* 0x00000051034d7223 */ /* 0x180fe20000010052 */
[----:B------:R-:W-:Y:S01]  /*2500*/  ISETP.GT.AND P0, PT, R96, RZ, PT ;  /* 0x000000ff6000720c */ /* 0x000fe20003f04270 */
[-C--:B------:R-:W-:Y:S01]  /*2510*/  FFMA.FTZ R87, R105, R81.reuse, R82 ;  /* 0x0000005169577223 */ /* 0x080fe20000010052 */
[----:B------:R-:W-:Y:S01]  /*2520*/  FADD.FTZ R79, R99, -R76 ;  /* 0x8000004c634f7221 */ /* 0x000fe20000010000 */
[----:B------:R-:W-:Y:S01]  /*2530*/  FADD.FTZ R77, R100, -R77 ;  /* 0x8000004d644d7221 */ /* 0x000fe20000010000 */
[--C-:B------:R-:W-:Y:S01]  /*2540*/  FFMA.FTZ R84, R110, R81, R82.reuse ;  /* 0x000000516e547223 */ /* 0x100fe20000010052 */
[----:B------:R-:W1:Y:S01]  /*2550*/  @P2 LDC R83, c[0x0][0x40c] ;  /* 0x00010300ff532b82 */ /* 0x000e620000000800 */
[C---:B------:R-:W-:Y:S01]  /*2560*/  FMUL.FTZ R79, R98.reuse, R79 ;  /* 0x0000004f624f7220 */ /* 0x040fe20000410000 */
[----:B------:R-:W-:Y:S01]  /*2570*/  FMUL.FTZ R77, R98, R77 ;  /* 0x0000004d624d7220 */ /* 0x000fe20000410000 */
[----:B------:R-:W-:Y:S01]  /*2580*/  FADD.FTZ R87, R108, -R87 ;  /* 0x800000576c577221 */ /* 0x000fe20000010000 */
[----:B------:R-:W-:-:S02]  /*2590*/  FFMA.FTZ R88, R111, R81, R82 ;  /* 0x000000516f587223 */ /* 0x000fc40000010052 */
[----:B------:R-:W-:Y:S01]  /*25a0*/  FSEL R91, R79, RZ, P0 ;  /* 0x000000ff4f5b7208 */ /* 0x000fe20000000000 */
[----:B------:R-:W-:Y:S01]  /*25b0*/  FMUL.FTZ R87, R98, R87 ;  /* 0x0000005762577220 */ /* 0x000fe20000410000 */
[----:B------:R-:W-:Y:S01]  /*25c0*/  FSEL R90, R77, RZ, P0 ;  /* 0x000000ff4d5a7208 */ /* 0x000fe20000000000 */
[----:B------:R-:W2:Y:S01]  /*25d0*/  @P2 LDC R93, c[0x0][0x40c] ;  /* 0x00010300ff5d2b82 */ /* 0x000ea20000000800 */
[----:B------:R-:W-:Y:S02]  /*25e0*/  FADD.FTZ R89, R109, -R88 ;  /* 0x800000586d597221 */ /* 0x000fe40000010000 */
[----:B------:R-:W-:Y:S01]  /*25f0*/  FSEL R94, R87, RZ, P0 ;  /* 0x000000ff575e7208 */ /* 0x000fe20000000000 */
[--C-:B------:R-:W-:Y:S01]  /*2600*/  FFMA.FTZ R87, R114, R81, R82.reuse ;  /* 0x0000005172577223 */ /* 0x100fe20000010052 */
[----:B------:R-:W-:Y:S01]  /*2610*/  FMUL.FTZ R89, R98, R89 ;  /* 0x0000005962597220 */ /* 0x000fe20000410000 */
[----:B0-----:R-:W-:Y:S02]  /*2620*/  @P2 FMUL.FTZ R77, R91, R78 ;  /* 0x0000004e5b4d2220 */ /* 0x001fe40000410000 */
[----:B------:R-:W0:Y:S02]  /*2630*/  @P2 LDC R153, c[0x0][0x40c] ;  /* 0x00010300ff992b82 */ /* 0x000e240000000800 */
[----:B------:R-:W-:Y:S01]  /*2640*/  FSEL R149, R89, RZ, P0 ;  /* 0x000000ff59957208 */ /* 0x000fe20000000000 */
[----:B-1----:R-:W-:Y:S01]  /*2650*/  @P2 FMUL.FTZ R76, R90, R83 ;  /* 0x000000535a4c2220 */ /* 0x002fe20000410000 */
[----:B------:R-:W-:Y:S01]  /*2660*/  @P2 F2FP.F16.F32.PACK_AB R83, RZ, R77 ;  /* 0x0000004dff53223e */ /* 0x000fe200000000ff */
[----:B------:R-:W-:-:S03]  /*2670*/  FFMA.FTZ R77, R101, R81, R82 ;  /* 0x00000051654d7223 */ /* 0x000fc60000010052 */
[----:B------:R-:W1:Y:S01]  /*2680*/  @P2 LDC R78, c[0x0][0x40c] ;  /* 0x00010300ff4e2b82 */ /* 0x000e620000000800 */
[----:B------:R-:W-:Y:S01]  /*2690*/  @P2 F2FP.F16.F32.PACK_AB R79, RZ, R76 ;  /* 0x0000004cff4f223e */ /* 0x000fe200000000ff */
[----:B------:R-:W-:Y:S01]  /*26a0*/  FADD.FTZ R77, R104, -R77 ;  /* 0x8000004d684d7221 */ /* 0x000fe20000010000 */
[----:B------:R-:W-:Y:S02]  /*26b0*/  FFMA.FTZ R76, R106, R81, R82 ;  /* 0x000000516a4c7223 */ /* 0x000fe40000010052 */
[----:B------:R-:W-:Y:S01]  /*26c0*/  @P2 PRMT R72, R79, 0x7610, R72 ;  /* 0x000076104f482816 */ /* 0x000fe20000000048 */
[----:B------:R-:W-:Y:S02]  /*26d0*/  FMUL.FTZ R77, R98, R77 ;  /* 0x0000004d624d7220 */ /* 0x000fe40000410000 */
[----:B------:R-:W3:Y:S01]  /*26e0*/  @P2 LDC R86, c[0x0][0x40c] ;  /* 0x00010300ff562b82 */ /* 0x000ee20000000800 */
[----:B------:R-:W-:Y:S01]  /*26f0*/  FADD.FTZ R85, R103, -R76 ;  /* 0x8000004c67557221 */ /* 0x000fe20000010000 */
[----:B------:R-:W-:-:S02]  /*2700*/  @P2 PRMT R72, R72, 0x5410, R83 ;  /* 0x0000541048482816 */ /* 0x000fc40000000053 */
[----:B------:R-:W-:Y:S01]  /*2710*/  FSEL R92, R77, RZ, P0 ;  /* 0x000000ff4d5c7208 */ /* 0x000fe20000000000 */
[----:B------:R-:W-:Y:S01]  /*2720*/  FADD.FTZ R77, R107, -R84 ;  /* 0x800000546b4d7221 */ /* 0x000fe20000010000 */
[C---:B------:R-:W-:Y:S02]  /*2730*/  FMUL.FTZ R85, R98.reuse, R85 ;  /* 0x0000005562557220 */ /* 0x040fe40000410000 */
[----:B------:R-:W4:Y:S01]  /*2740*/  @P2 LDC R154, c[0x0][0x40c] ;  /* 0x00010300ff9a2b82 */ /* 0x000f220000000800 */
[----:B------:R-:W-:Y:S01]  /*2750*/  FMUL.FTZ R77, R98, R77 ;  /* 0x0000004d624d7220 */ /* 0x000fe20000410000 */
[----:B--2---:R-:W-:Y:S01]  /*2760*/  @P2 FMUL.FTZ R76, R92, R93 ;  /* 0x0000005d5c4c2220 */ /* 0x004fe20000410000 */
[----:B------:R-:W-:-:S03]  /*2770*/  FSEL R93, R85, RZ, P0 ;  /* 0x000000ff555d7208 */ /* 0x000fc60000000000 */
[----:B------:R-:W-:Y:S01]  /*2780*/  FSEL R95, R77, RZ, P0 ;  /* 0x000000ff4d5f7208 */ /* 0x000fe20000000000 */
[----:B0-----:R-:W-:Y:S01]  /*2790*/  @P2 FMUL.FTZ R77, R94, R153 ;  /* 0x000000995e4d2220 */ /* 0x001fe20000410000 */
[----:B------:R-:W-:Y:S01]  /*27a0*/  @P2 F2FP.F16.F32.PACK_AB R84, RZ, R76 ;  /* 0x0000004cff54223e */ /* 0x000fe200000000ff */
[----:B-1----:R-:W-:-:S03]  /*27b0*/  @P2 FMUL.FTZ R76, R93, R78 ;  /* 0x0000004e5d4c2220 */ /* 0x002fc60000410000 */
[----:B------:R-:W-:Y:S02]  /*27c0*/  @P2 PRMT R73, R84, 0x7610, R73 ;  /* 0x0000761054492816 */ /* 0x000fe40000000049 */
[----:B------:R-:W-:Y:S01]  /*27d0*/  @P2 F2FP.F16.F32.PACK_AB R85, RZ, R76 ;  /* 0x0000004cff55223e */ /* 0x000fe200000000ff */
[----:B---3--:R-:W-:Y:S01]  /*27e0*/  @P2 FMUL.FTZ R78, R95, R86 ;  /* 0x000000565f4e2220 */ /* 0x008fe20000410000 */
[----:B------:R-:W-:Y:S01]  /*27f0*/  @P2 F2FP.F16.F32.PACK_AB R86, RZ, R77 ;  /* 0x0000004dff56223e */ /* 0x000fe200000000ff */
[----:B------:R-:W-:Y:S01]  /*2800*/  FADD.FTZ R77, R112, -R87 ;  /* 0x80000057704d7221 */ /* 0x000fe20000010000 */
[----:B------:R-:W-:Y:S02]  /*2810*/  F2FP.F16.F32.PACK_AB R76, R91, R90 ;  /* 0x0000005a5b4c723e */ /* 0x000fe400000000ff */
[----:B------:R-:W-:Y:S01]  /*2820*/  @P2 F2FP.F16.F32.PACK_AB R87, RZ, R78 ;  /* 0x0000004eff57223e */ /* 0x000fe200000000ff */
[----:B------:R-:W-:Y:S01]  /*2830*/  FMUL.FTZ R89, R98, R77 ;  /* 0x0000004d62597220 */ /* 0x000fe20000410000 */
[----:B------:R-:W-:Y:S01]  /*2840*/  @P2 PRMT R74, R86, 0x7610, R74 ;  /* 0x00007610564a2816 */ /* 0x000fe2000000004a */
[----:B----4-:R-:W-:Y:S01]  /*2850*/  @P2 FMUL.FTZ R88, R149, R154 ;  /* 0x0000009a95582220 */ /* 0x010fe20000410000 */
[----:B------:R-:W-:-:S02]  /*2860*/  F2FP.F16.F32.PACK_AB R77, R93, R92 ;  /* 0x0000005c5d4d723e */ /* 0x000fc400000000ff */
[----:B------:R-:W-:Y:S02]  /*2870*/  FSEL R90, R89, RZ, P0 ;  /* 0x000000ff595a7208 */ /* 0x000fe40000000000 */
[----:B------:R-:W-:Y:S02]  /*2880*/  @P2 F2FP.F16.F32.PACK_AB R88, RZ, R88 ;  /* 0x00000058ff58223e */ /* 0x000fe400000000ff */
[----:B------:R-:W-:Y:S02]  /*2890*/  F2FP.F16.F32.PACK_AB R78, R95, R94 ;  /* 0x0000005e5f4e723e */ /* 0x000fe400000000ff */
[----:B------:R-:W-:Y:S02]  /*28a0*/  @P2 PRMT R73, R73, 0x5410, R85 ;  /* 0x0000541049492816 */ /* 0x000fe40000000055 */
[----:B------:R-:W-:Y:S02]  /*28b0*/  F2FP.F16.F32.PACK_AB R79, R90, R149 ;  /* 0x000000955a4f723e */ /* 0x000fe400000000ff */
[----:B------:R-:W-:-:S02]  /*28c0*/  @P2 PRMT R74, R74, 0x5410, R87 ;  /* 0x000054104a4a2816 */ /* 0x000fc40000000057 */
[----:B------:R-:W-:Y:S01]  /*28d0*/  @P2 PRMT R75, R88, 0x7610, R75 ;  /* 0x00007610584b2816 */ /* 0x000fe2000000004b */
[----:B------:R-:W-:Y:S06]  /*28e0*/  @!P2 BRA `(.L_x_1060) ;  /* 0x000000080040a947 */ /* 0x000fec0003800000 */
[----:B------:R-:W-:-:S05]  /*28f0*/  FMUL.FTZ R83, R90, UR15 ;  /* 0x0000000f5a537c20 */ /* 0x000fca0008410000 */
[----:B------:R-:W-:-:S04]  /*2900*/  F2FP.F16.F32.PACK_AB R83, RZ, R83 ;  /* 0x00000053ff53723e */ /* 0x000fc800000000ff */
[----:B------:R-:W-:Y:S01]  /*2910*/  PRMT R75, R75, 0x5410, R83 ;  /* 0x000054104b4b7816 */ /* 0x000fe20000000053 */
[----:B------:R-:W-:Y:S06]  /*2920*/  BRA `(.L_x_1060) ;  /* 0x0000000800307947 */ /* 0x000fec0003800000 */
.L_x_1051:
[----:B------:R-:W-:Y:S01]  /*2930*/  UMOV UR4, UR6 ;  /* 0x0000000600047c82 */ /* 0x000fe20008000000 */
[----:B------:R-:W-:Y:S01]  /*2940*/  UMOV UR5, UR7 ;  /* 0x0000000700057c82 */ /* 0x000fe20008000000 */
[----:B------:R-:W-:-:S04]  /*2950*/  UISETP.NE.U32.AND UP0, UPT, UR4, URZ, UPT ;  /* 0x000000ff0400728c */ /* 0x000fc8000bf05070 */
[----:B------:R-:W-:-:S09]  /*2960*/  UISETP.NE.AND.EX UP0, UPT, UR5, URZ, UPT, UP0 ;  /* 0x000000ff0500728c */ /* 0x000fd2000bf05300 */
[----:B------:R-:W-:Y:S05]  /*2970*/  BRA.U UP0, `(.L_x_1061) ;  /* 0x0000000500087547 */ /* 0x000fea000b800000 */
[----:B------:R-:W-:Y:S01]  /*2980*/  ISETP.GT.AND P0, PT, R96, RZ, PT ;  /* 0x000000ff6000720c */ /* 0x000fe20003f04270 */
[----:B------:R-:W0:Y:S01]  /*2990*/  @P2 LDC R84, c[0x0][0x40c] ;  /* 0x00010300ff542b82 */ /* 0x000e220000000800 */
[--C-:B------:R-:W-:Y:S02]  /*29a0*/  HADD2.F32 R83, -RZ, R8.reuse.H0_H0 ;  /* 0x20000008ff537230 */ /* 0x100fe40000004100 */
[--C-:B------:R-:W-:Y:S02]  /*29b0*/  HADD2.F32 R87, -RZ, R9.reuse.H0_H0 ;  /* 0x20000009ff577230 */ /* 0x100fe40000004100 */
[----:B------:R-:W-:Y:S02]  /*29c0*/  HADD2.F32 R85, -RZ, R8.H1_H1 ;  /* 0x30000008ff557230 */ /* 0x000fe40000004100 */
[----:B------:R-:W-:Y:S01]  /*29d0*/  HADD2.F32 R89, -RZ, R9.H1_H1 ;  /* 0x30000009ff597230 */ /* 0x000fe20000004100 */
[----:B------:R-:W1:Y:S01]  /*29e0*/  @P2 LDC R88, c[0x0][0x40c] ;  /* 0x00010300ff582b82 */ /* 0x000e620000000800 */
[----:B------:R-:W-:-:S03]  /*29f0*/  HADD2.F32 R95, -RZ, R11.H0_H0 ;  /* 0x2000000bff5f7230 */ /* 0x000fc60000004100 */
        /* <DEDUP_REMOVED lines=10> */
[C---:B------:R-:W-:Y:S01]  /*2aa0*/  @P0 FFMA.FTZ R85, R98.reuse, R86, R85 ;  /* 0x0000005662550223 */ /* 0x040fe20000010055 */
[----:B------:R-:W2:Y:S01]  /*2ab0*/  @P2 LDC R90, c[0x0][0x40c] ;  /* 0x00010300ff5a2b82 */ /* 0x000ea20000000800 */
[----:B0-----:R-:W-:Y:S01]  /*2ac0*/  @P2 FMUL.FTZ R83, R83, R84 ;  /* 0x0000005453532220 */ /* 0x001fe20000410000 */
[----:B------:R-:W-:Y:S01]  /*2ad0*/  @P0 FFMA.FTZ R89, R98, R92, R89 ;  /* 0x0000005c62590223 */ /* 0x000fe20000010059 */
[----:B------:R-:W-:Y:S01]  /*2ae0*/  @P0 FFMA.FTZ R93, R105, R81, R82 ;  /* 0x00000051695d0223 */ /* 0x000fe20000010052 */
[----:B------:R-:W-:-:S02]  /*2af0*/  HADD2.F32 R91, -RZ, R10.H0_H0 ;  /* 0x2000000aff5b7230 */ /* 0x000fc40000004100 */
[--C-:B------:R-:W-:Y:S01]  /*2b00*/  @P0 FFMA.FTZ R94, R111, R81, R82.reuse ;  /* 0x000000516f5e0223 */ /* 0x100fe20000010052 */
[----:B------:R-:W-:Y:S01]  /*2b10*/  @P2 F2FP.F16.F32.PACK_AB R83, RZ, R83 ;  /* 0x00000053ff53223e */ /* 0x000fe200000000ff */
[----:B------:R-:W-:Y:S01]  /*2b20*/  @P0 FADD.FTZ R93, R108, -R93 ;  /* 0x8000005d6c5d0221 */ /* 0x000fe20000010000 */
[----:B------:R-:W0:Y:S01]  /*2b30*/  @P2 LDC R84, c[0x0][0x40c] ;  /* 0x00010300ff542b82 */ /* 0x000e220000000800 */
[----:B-1----:R-:W-:Y:S01]  /*2b40*/  @P2 FMUL.FTZ R85, R85, R88 ;  /* 0x0000005855552220 */ /* 0x002fe20000410000 */
[----:B------:R-:W-:Y:S01]  /*2b50*/  @P0 FFMA.FTZ R88, R110, R81, R82 ;  /* 0x000000516e580223 */ /* 0x000fe20000010052 */
[C---:B------:R-:W-:Y:S01]  /*2b60*/  @P0 FFMA.FTZ R91, R98.reuse, R93, R91 ;  /* 0x0000005d625b0223 */ /* 0x040fe2000001005b */
[----:B------:R-:W-:Y:S02]  /*2b70*/  HADD2.F32 R93, -RZ, R10.H1_H1 ;  /* 0x3000000aff5d7230 */ /* 0x000fe40000004100 */
[----:B------:R-:W-:Y:S01]  /*2b80*/  @P0 FADD.FTZ R94, R109, -R94 ;  /* 0x8000005e6d5e0221 */ /* 0x000fe20000010000 */
[----:B------:R-:W-:Y:S01]  /*2b90*/  @P0 FADD.FTZ R88, R107, -R88 ;  /* 0x800000586b580221 */ /* 0x000fe20000010000 */
[----:B------:R-:W-:Y:S01]  /*2ba0*/  @P2 F2FP.F16.F32.PACK_AB R85, RZ, R85 ;  /* 0x00000055ff55223e */ /* 0x000fe200000000ff */
[----:B------:R-:W1:Y:S01]  /*2bb0*/  @P2 LDC R86, c[0x0][0x40c] ;  /* 0x00010300ff562b82 */ /* 0x000e620000000800 */
[C---:B------:R-:W-:Y:S01]  /*2bc0*/  @P0 FFMA.FTZ R95, R98.reuse, R94, R95 ;  /* 0x0000005e625f0223 */ /* 0x040fe2000001005f */
[----:B------:R-:W-:Y:S01]  /*2bd0*/  @P0 FFMA.FTZ R93, R98, R88, R93 ;  /* 0x00000058625d0223 */ /* 0x000fe2000001005d */
[----:B------:R-:W-:-:S04]  /*2be0*/  @P2 PRMT R72, R83, 0x7610, R72 ;  /* 0x0000761053482816 */ /* 0x000fc80000000048 */
[----:B------:R-:W-:Y:S01]  /*2bf0*/  @P2 PRMT R72, R72, 0x5410, R85 ;  /* 0x0000541048482816 */ /* 0x000fe20000000055 */
[----:B------:R-:W3:Y:S01]  /*2c00*/  @P2 LDC R92, c[0x0][0x40c] ;  /* 0x00010300ff5c2b82 */ /* 0x000ee20000000800 */
[----:B--2---:R-:W-:-:S05]  /*2c10*/  @P2 FMUL.FTZ R91, R91, R90 ;  /* 0x0000005a5b5b2220 */ /* 0x004fca0000410000 */
[----:B------:R-:W-:Y:S02]  /*2c20*/  @P2 F2FP.F16.F32.PACK_AB R91, RZ, R91 ;  /* 0x0000005bff5b223e */ /* 0x000fe400000000ff */
[----:B------:R-:W2:Y:S01]  /*2c30*/  @P2 LDC R154, c[0x0][0x40c] ;  /* 0x00010300ff9a2b82 */ /* 0x000ea20000000800 */
[----:B0-----:R-:W-:Y:S01]  /*2c40*/  @P2 FMUL.FTZ R87, R87, R84 ;  /* 0x0000005457572220 */ /* 0x001fe20000410000 */
[----:B------:R-:W-:-:S04]  /*2c50*/  @P2 PRMT R74, R91, 0x7610, R74 ;  /* 0x000076105b4a2816 */ /* 0x000fc8000000004a */
[----:B------:R-:W-:Y:S01]  /*2c60*/  @P2 F2FP.F16.F32.PACK_AB R87, RZ, R87 ;  /* 0x00000057ff57223e */ /* 0x000fe200000000ff */
[----:B-1----:R-:W-:-:S03]  /*2c70*/  @P2 FMUL.FTZ R89, R89, R86 ;  /* 0x0000005659592220 */ /* 0x002fc60000410000 */
[----:B------:R-:W-:Y:S02]  /*2c80*/  @P2 PRMT R73, R87, 0x7610, R73 ;  /* 0x0000761057492816 */ /* 0x000fe40000000049 */
[----:B------:R-:W-:Y:S01]  /*2c90*/  @P2 F2FP.F16.F32.PACK_AB R89, RZ, R89 ;  /* 0x00000059ff59223e */ /* 0x000fe200000000ff */
[----:B---3--:R-:W-:-:S03]  /*2ca0*/  @P2 FMUL.FTZ R93, R93, R92 ;  /* 0x0000005c5d5d2220 */ /* 0x008fc60000410000 */
[----:B------:R-:W-:Y:S02]  /*2cb0*/  @P2 PRMT R73, R73, 0x5410, R89 ;  /* 0x0000541049492816 */ /* 0x000fe40000000059 */
[----:B------:R-:W-:Y:S01]  /*2cc0*/  @P2 F2FP.F16.F32.PACK_AB R93, RZ, R93 ;  /* 0x0000005dff5d223e */ /* 0x000fe200000000ff */
[----:B--2---:R-:W-:-:S03]  /*2cd0*/  @P2 FMUL.FTZ R95, R95, R154 ;  /* 0x0000009a5f5f2220 */ /* 0x004fc60000410000 */
[----:B------:R-:W-:Y:S02]  /*2ce0*/  @P2 PRMT R74, R74, 0x5410, R93 ;  /* 0x000054104a4a2816 */ /* 0x000fe4000000005d */
[----:B------:R-:W-:-:S04]  /*2cf0*/  @P2 F2FP.F16.F32.PACK_AB R95, RZ, R95 ;  /* 0x0000005fff5f223e */ /* 0x000fc800000000ff */
[----:B------:R-:W-:Y:S01]  /*2d00*/  @P2 PRMT R75, R95, 0x7610, R75 ;  /* 0x000076105f4b2816 */ /* 0x000fe2000000004b */
[----:B------:R-:W-:Y:S06]  /*2d10*/  @!P2 BRA `(.L_x_1060) ;  /* 0x000000040034a947 */ /* 0x000fec0003800000 */
[----:B------:R-:W-:Y:S01]  /*2d20*/  @P0 FFMA.FTZ R85, R114, R81, R82 ;  /* 0x0000005172550223 */ /* 0x000fe20000010052 */
[----:B------:R-:W-:-:S03]  /*2d30*/  HADD2.F32 R83, -RZ, R11.H1_H1 ;  /* 0x3000000bff537230 */ /* 0x000fc60000004100 */
[----:B------:R-:W-:-:S04]  /*2d40*/  @P0 FADD.FTZ R85, R112, -R85 ;  /* 0x8000005570550221 */ /* 0x000fc80000010000 */
[----:B------:R-:W-:-:S04]  /*2d50*/  @P0 FFMA.FTZ R83, R98, R85, R83 ;  /* 0x0000005562530223 */ /* 0x000fc80000010053 */
[----:B------:R-:W-:-:S05]  /*2d60*/  FMUL.FTZ R83, R83, UR15 ;  /* 0x0000000f53537c20 */ /* 0x000fca0008410000 */
[----:B------:R-:W-:-:S04]  /*2d70*/  F2FP.F16.F32.PACK_AB R83, RZ, R83 ;  /* 0x00000053ff53723e */ /* 0x000fc800000000ff */
[----:B------:R-:W-:Y:S01]  /*2d80*/  PRMT R75, R75, 0x5410, R83 ;  /* 0x000054104b4b7816 */ /* 0x000fe20000000053 */
[----:B------:R-:W-:Y:S06]  /*2d90*/  BRA `(.L_x_1060) ;  /* 0x0000000400147947 */ /* 0x000fec0003800000 */
.L_x_1061:
[----:B------:R-:W-:Y:S01]  /*2da0*/  ISETP.GT.AND P0, PT, R96, RZ, PT ;  /* 0x000000ff6000720c */ /* 0x000fe20003f04270 */
[----:B------:R-:W-:Y:S01]  /*2db0*/  @P3 FFMA.FTZ R79, R3, R81, R82 ;  /* 0x00000051034f3223 */ /* 0x000fe20000010052 */
[--C-:B------:R-:W-:Y:S01]  /*2dc0*/  HADD2.F32 R77, -RZ, R8.reuse.H0_H0 ;  /* 0x20000008ff4d7230 */ /* 0x100fe20000004100 */
[----:B------:R-:W0:Y:S01]  /*2dd0*/  @P2 LDC R86, c[0x0][0x40c] ;  /* 0x00010300ff562b82 */ /* 0x000e220000000800 */
[----:B------:R-:W-:Y:S02]  /*2de0*/  HADD2.F32 R78, -RZ, R8.H1_H1 ;  /* 0x30000008ff4e7230 */ /* 0x000fe40000004100 */
[----:B------:R-:W-:Y:S01]  /*2df0*/  @P3 FADD.FTZ R79, R100, -R79 ;  /* 0x8000004f644f3221 */ /* 0x000fe20000010000 */
[----:B------:R-:W-:Y:S02]  /*2e00*/  HADD2.F32 R85, -RZ, R9.H0_H0 ;  /* 0x20000009ff557230 */ /* 0x000fe40000004100 */
[--C-:B------:R-:W-:Y:S02]  /*2e10*/  HADD2.F32 R91, -RZ, R10.reuse.H1_H1 ;  /* 0x3000000aff5b7230 */ /* 0x100fe40000004100 */
[----:B------:R-:W-:Y:S01]  /*2e20*/  @P3 FFMA.FTZ R77, R98, R79, R77 ;  /* 0x0000004f624d3223 */ /* 0x000fe2000001004d */
[----:B------:R-:W-:Y:S01]  /*2e30*/  HADD2.F32 R89, -RZ, R10.H0_H0 ;  /* 0x2000000aff597230 */ /* 0x000fe20000004100 */
[----:B------:R-:W1:Y:S01]  /*2e40*/  @P2 LDC R79, c[0x0][0x40c] ;  /* 0x00010300ff4f2b82 */ /* 0x000e620000000800 */
[----:B------:R-:W-:-:S02]  /*2e50*/  HADD2.F32 R93, -RZ, R11.H0_H0 ;  /* 0x2000000bff5d7230 */ /* 0x000fc40000004100 */
        /* <DEDUP_REMOVED lines=9> */
[-CC-:B------:R-:W-:Y:S01]  /*2ef0*/  @P0 FFMA.FTZ R83, R105, R81.reuse, R82.reuse ;  /* 0x0000005169530223 */ /* 0x180fe20000010052 */
[C---:B------:R-:W-:Y:S01]  /*2f00*/  @P0 FFMA.FTZ R85, R98.reuse, R76, R85 ;  /* 0x0000004c62550223 */ /* 0x040fe20000010055 */
[----:B------:R-:W-:Y:S01]  /*2f10*/  @P0 FFMA.FTZ R91, R98, R90, R91 ;  /* 0x0000005a625b0223 */ /* 0x000fe2000001005b */
[----:B------:R-:W2:Y:S01]  /*2f20*/  @P2 LDC R76, c[0x0][0x40c] ;  /* 0x00010300ff4c2b82 */ /* 0x000ea20000000800 */
[----:B------:R-:W-:Y:S01]  /*2f30*/  @P0 FADD.FTZ R88, R108, -R83 ;  /* 0x800000536c580221 */ /* 0x000fe20000010000 */
[----:B------:R-:W-:Y:S01]  /*2f40*/  @P0 FFMA.FTZ R93, R98, R92, R93 ;  /* 0x0000005c625d0223 */ /* 0x000fe2000001005d */
[-CC-:B------:R-:W-:Y:S01]  /*2f50*/  @P0 FFMA.FTZ R84, R106, R81.reuse, R82.reuse ;  /* 0x000000516a540223 */ /* 0x180fe20000010052 */
[----:B------:R-:W-:Y:S01]  /*2f60*/  @P0 FFMA.FTZ R83, R114, R81, R82 ;  /* 0x0000005172530223 */ /* 0x000fe20000010052 */
[----:B------:R-:W-:Y:S01]  /*2f70*/  @P0 FFMA.FTZ R89, R98, R88, R89 ;  /* 0x0000005862590223 */ /* 0x000fe20000010059 */
[----:B------:R-:W-:-:S02]  /*2f80*/  HADD2.F32 R87, -RZ, R9.H1_H1 ;  /* 0x30000009ff577230 */ /* 0x000fc40000004100 */
[----:B------:R-:W-:Y:S01]  /*2f90*/  @P0 FADD.FTZ R84, R103, -R84 ;  /* 0x8000005467540221 */ /* 0x000fe20000010000 */
[----:B------:R-:W3:Y:S01]  /*2fa0*/  @P2 LDC R90, c[0x0][0x40c] ;  /* 0x00010300ff5a2b82 */ /* 0x000ee20000000800 */
[----:B------:R-:W-:Y:S02]  /*2fb0*/  HADD2.F32 R95, -RZ, R11.H1_H1 ;  /* 0x3000000bff5f7230 */ /* 0x000fe40000004100 */
[----:B-1----:R-:W-:Y:S01]  /*2fc0*/  @P2 FMUL.FTZ R79, R78, R79 ;  /* 0x0000004f4e4f2220 */ /* 0x002fe20000410000 */
[----:B------:R-:W-:Y:S01]  /*2fd0*/  @P0 FADD.FTZ R83, R112, -R83 ;  /* 0x8000005370530221 */ /* 0x000fe20000010000 */
[C---:B------:R-:W-:Y:S01]  /*2fe0*/  @P0 FFMA.FTZ R87, R98.reuse, R84, R87 ;  /* 0x0000005462570223 */ /* 0x040fe20000010057 */
[----:B0-----:R-:W-:Y:S02]  /*2ff0*/  @P2 FMUL.FTZ R86, R85, R86 ;  /* 0x0000005655562220 */ /* 0x001fe40000410000 */
[----:B------:R-:W-:Y:S01]  /*3000*/  @P2 F2FP.F16.F32.PACK_AB R84, RZ, R79 ;  /* 0x0000004fff54223e */ /* 0x000fe200000000ff */
[----:B------:R-:W0:Y:S01]  /*3010*/  @P2 LDC R94, c[0x0][0x40c] ;  /* 0x00010300ff5e2b82 */ /* 0x000e220000000800 */
[----:B------:R-:W-:Y:S01]  /*3020*/  @P0 FFMA.FTZ R95, R98, R83, R95 ;  /* 0x00000053625f0223 */ /* 0x000fe2000001005f */
[----:B------:R-:W-:-:S04]  /*3030*/  @P2 F2FP.F16.F32.PACK_AB R86, RZ, R86 ;  /* 0x00000056ff56223e */ /* 0x000fc800000000ff */
[----:B------:R-:W-:Y:S02]  /*3040*/  @P2 PRMT R73, R86, 0x7610, R73 ;  /* 0x0000761056492816 */ /* 0x000fe40000000049 */
[----:B------:R-:W1:Y:S01]  /*3050*/  @P2 LDC R88, c[0x0][0x40c] ;  /* 0x00010300ff582b82 */ /* 0x000e620000000800 */
[----:B--2---:R-:W-:-:S05]  /*3060*/  @P2 FMUL.FTZ R76, R77, R76 ;  /* 0x0000004c4d4c2220 */ /* 0x004fca0000410000 */
[----:B------:R-:W-:Y:S02]  /*3070*/  @P2 F2FP.F16.F32.PACK_AB R83, RZ, R76 ;  /* 0x0000004cff53223e */ /* 0x000fe400000000ff */
[----:B------:R-:W2:Y:S01]  /*3080*/  @P2 LDC R92, c[0x0][0x40c] ;  /* 0x00010300ff5c2b82 */ /* 0x000ea20000000800 */
[----:B---3--:R-:W-:Y:S01]  /*3090*/  @P2 FMUL.FTZ R79, R89, R90 ;  /* 0x0000005a594f2220 */ /* 0x008fe20000410000 */
[----:B------:R-:W-:-:S04]  /*30a0*/  @P2 PRMT R72, R83, 0x7610, R72 ;  /* 0x0000761053482816 */ /* 0x000fc80000000048 */
[----:B------:R-:W-:Y:S02]  /*30b0*/  @P2 F2FP.F16.F32.PACK_AB R90, RZ, R79 ;  /* 0x0000004fff5a223e */ /* 0x000fe400000000ff */
[----:B------:R-:W3:Y:S01]  /*30c0*/  @P2 LDC R154, c[0x0][0x40c] ;  /* 0x00010300ff9a2b82 */ /* 0x000ee20000000800 */
[----:B0-----:R-:W-:Y:S01]  /*30d0*/  @P2 FMUL.FTZ R94, R93, R94 ;  /* 0x0000005e5d5e2220 */ /* 0x001fe20000410000 */
[----:B------:R-:W-:Y:S02]  /*30e0*/  @P2 PRMT R74, R90, 0x7610, R74 ;  /* 0x000076105a4a2816 */ /* 0x000fe4000000004a */
[----:B------:R-:W-:Y:S02]  /*30f0*/  F2FP.F16.F32.PACK_AB R79, R95, R93 ;  /* 0x0000005d5f4f723e */ /* 0x000fe400000000ff */
[----:B------:R-:W-:Y:S01]  /*3100*/  @P2 F2FP.F16.F32.PACK_AB R94, RZ, R94 ;  /* 0x0000005eff5e223e */ /* 0x000fe200000000ff */
[----:B-1----:R-:W-:Y:S01]  /*3110*/  @P2 FMUL.FTZ R76, R87, R88 ;  /* 0x00000058574c2220 */ /* 0x002fe20000410000 */
[----:B------:R-:W-:-:S02]  /*3120*/  @P2 PRMT R72, R72, 0x5410, R84 ;  /* 0x0000541048482816 */ /* 0x000fc40000000054 */
[----:B------:R-:W-:Y:S02]  /*3130*/  @P2 PRMT R75, R94, 0x7610, R75 ;  /* 0x000076105e4b2816 */ /* 0x000fe4000000004b */
[----:B------:R-:W-:Y:S02]  /*3140*/  @P2 F2FP.F16.F32.PACK_AB R88, RZ, R76 ;  /* 0x0000004cff58223e */ /* 0x000fe400000000ff */
[----:B------:R-:W-:Y:S01]  /*3150*/  F2FP.F16.F32.PACK_AB R76, R78, R77 ;  /* 0x0000004d4e4c723e */ /* 0x000fe200000000ff */
[----:B--2---:R-:W-:Y:S01]  /*3160*/  @P2 FMUL.FTZ R92, R91, R92 ;  /* 0x0000005c5b5c2220 */ /* 0x004fe20000410000 */
[----:B------:R-:W-:Y:S02]  /*3170*/  F2FP.F16.F32.PACK_AB R77, R87, R85 ;  /* 0x00000055574d723e */ /* 0x000fe400000000ff */
[----:B------:R-:W-:Y:S02]  /*3180*/  F2FP.F16.F32.PACK_AB R78, R91, R89 ;  /* 0x000000595b4e723e */ /* 0x000fe400000000ff */
[----:B------:R-:W-:-:S02]  /*3190*/  @P2 F2FP.F16.F32.PACK_AB R92, RZ, R92 ;  /* 0x0000005cff5c223e */ /* 0x000fc400000000ff */
[----:B------:R-:W-:Y:S01]  /*31a0*/  @P2 PRMT R73, R73, 0x5410, R88 ;  /* 0x0000541049492816 */ /* 0x000fe20000000058 */
[----:B---3--:R-:W-:Y:S01]  /*31b0*/  @P2 FMUL.FTZ R149, R95, R154 ;  /* 0x0000009a5f952220 */ /* 0x008fe20000410000 */
[----:B------:R-:W-:-:S04]  /*31c0*/  @P2 PRMT R74, R74, 0x5410, R92 ;  /* 0x000054104a4a2816 */ /* 0x000fc8000000005c */
[----:B------:R-:W-:-:S04]  /*31d0*/  @P2 F2FP.F16.F32.PACK_AB R149, RZ, R149 ;  /* 0x00000095ff95223e */ /* 0x000fc800000000ff */
[----:B------:R-:W-:-:S07]  /*31e0*/  @P2 PRMT R75, R75, 0x5410, R149 ;  /* 0x000054104b4b2816 */ /* 0x000fce0000000095 */
.L_x_1060:
        /* <DEDUP_REMOVED lines=10> */
.L_x_1050:
[----:B------:R-:W-:Y:S05]  /*3290*/  BSYNC.RECONVERGENT B0 ;  /* 0x0000000000007941 */ /* 0x000fea0003800200 */
.L_x_1049:
        /* <DEDUP_REMOVED lines=11> */
[--C-:B0-----:R-:W-:Y:S01]  /*3350*/  HADD2.F32 R86, -RZ, R5.reuse.H1_H1 ;  /* 0x30000005ff567230 */ /* 0x101fe20000004100 */
[----:B------:R-:W0:Y:S01]  /*3360*/  @P2 LDC R88, c[0x0][0x40c] ;  /* 0x00010300ff582b82 */ /* 0x000e220000000800 */
[----:B------:R-:W-:Y:S02]  /*3370*/  HADD2.F32 R85, -RZ, R5.H0_H0 ;  /* 0x20000005ff557230 */ /* 0x000fe40000004100 */
[--C-:B------:R-:W-:Y:S02]  /*3380*/  HADD2.F32 R77, -RZ, R4.reuse.H0_H0 ;  /* 0x20000004ff4d7230 */ /* 0x100fe40000004100 */
[----:B------:R-:W-:Y:S02]  /*3390*/  HADD2.F32 R78, -RZ, R4.H1_H1 ;  /* 0x30000004ff4e7230 */ /* 0x000fe40000004100 */
        /* <DEDUP_REMOVED lines=11> */
[----:B------:R-:W2:Y:S01]  /*3450*/  @P2 LDC R84, c[0x0][0x40c] ;  /* 0x00010300ff542b82 */ /* 0x000ea20000000800 */
[C---:B------:R-:W-:Y:S01]  /*3460*/  @P4 FFMA.FTZ R85, R98.reuse, R76, R85 ;  /* 0x0000004c62554223 */ /* 0x040fe20000010055 */
[C---:B------:R-:W-:Y:S01]  /*3470*/  @P4 FFMA.FTZ R86, R98.reuse, R87, R86 ;  /* 0x0000005762564223 */ /* 0x040fe20000010056 */
[----:B------:R-:W-:Y:S01]  /*3480*/  @P4 FFMA.FTZ R77, R98, R79, R77 ;  /* 0x0000004f624d4223 */ /* 0x000fe2000001004d */
[-CC-:B------:R-:W-:Y:S01]  /*3490*/  @P4 FFMA.FTZ R76, R126, R81.reuse, R82.reuse ;  /* 0x000000517e4c4223 */ /* 0x180fe20000010052 */
[----:B------:R-:W-:Y:S01]  /*34a0*/  @P4 FFMA.FTZ R79, R121, R81, R82 ;  /* 0x00000051794f4223 */ /* 0x000fe20000010052 */
[----:B------:R-:W-:Y:S01]  /*34b0*/  @P4 FFMA.FTZ R78, R98, R83, R78 ;  /* 0x00000053624e4223 */ /* 0x000fe2000001004e */
[----:B------:R-:W-:Y:S01]  /*34c0*/  HADD2.F32 R95, -RZ, R7.H1_H1 ;  /* 0x30000007ff5f7230 */ /* 0x000fe20000004100 */
[----:B------:R-:W3:Y:S01]  /*34d0*/  @P2 LDC R87, c[0x0][0x40c] ;  /* 0x00010300ff572b82 */ /* 0x000ee20000000800 */
[----:B------:R-:W-:Y:S01]  /*34e0*/  @P4 FADD.FTZ R83, R123, -R76 ;  /* 0x8000004c7b534221 */ /* 0x000fe20000010000 */
[----:B------:R-:W-:Y:S01]  /*34f0*/  @P4 FADD.FTZ R79, R124, -R79 ;  /* 0x8000004f7c4f4221 */ /* 0x000fe20000010000 */
[----:B------:R-:W-:Y:S01]  /*3500*/  @P4 FFMA.FTZ R76, R127, R81, R82 ;  /* 0x000000517f4c4223 */ /* 0x000fe20000010052 */
[----:B------:R-:W-:-:S02]  /*3510*/  HADD2.F32 R90, -RZ, R6.H1_H1 ;  /* 0x30000006ff5a7230 */ /* 0x000fc40000004100 */
[----:B------:R-:W-:Y:S01]  /*3520*/  @P4 FFMA.FTZ R89, R98, R79, R89 ;  /* 0x0000004f62594223 */ /* 0x000fe20000010059 */
[----:B------:R-:W-:Y:S01]  /*3530*/  @P4 FADD.FTZ R76, R125, -R76 ;  /* 0x8000004c7d4c4221 */ /* 0x000fe20000010000 */
[----:B------:R-:W4:Y:S01]  /*3540*/  @P2 LDC R91, c[0x0][0x40c] ;  /* 0x00010300ff5b2b82 */ /* 0x000f220000000800 */
[----:B------:R-:W-:Y:S01]  /*3550*/  @P4 FFMA.FTZ R79, R134, R81, R82 ;  /* 0x00000051864f4223 */ /* 0x000fe20000010052 */
[C---:B------:R-:W-:Y:S01]  /*3560*/  @P4 FFMA.FTZ R90, R98.reuse, R83, R90 ;  /* 0x00000053625a4223 */ /* 0x040fe2000001005a */
[----:B------:R-:W-:Y:S02]  /*3570*/  @P4 FFMA.FTZ R93, R98, R76, R93 ;  /* 0x0000004c625d4223 */ /* 0x000fe4000001005d */
[----:B------:R-:W-:-:S03]  /*3580*/  @P4 FADD.FTZ R79, R132, -R79 ;  /* 0x8000004f844f4221 */ /* 0x000fc60000010000 */
[----:B------:R-:W5:Y:S01]  /*3590*/  @P2 LDC R149, c[0x0][0x40c] ;  /* 0x00010300ff952b82 */ /* 0x000f620000000800 */
[----:B--2---:R-:W-:Y:S01]  /*35a0*/  @P2 FMUL.FTZ R76, R77, R84 ;  /* 0x000000544d4c2220 */ /* 0x004fe20000410000 */
[----:B------:R-:W-:-:S04]  /*35b0*/  @P4 FFMA.FTZ R95, R98, R79, R95 ;  /* 0x0000004f625f4223 */ /* 0x000fc8000001005f */
[----:B------:R-:W-:Y:S01]  /*35c0*/  @P2 F2FP.F16.F32.PACK_AB R79, RZ, R76 ;  /* 0x0000004cff4f223e */ /* 0x000fe200000000ff */
[----:B0-----:R-:W-:Y:S01]  /*35d0*/  @P2 FMUL.FTZ R76, R85, R88 ;  /* 0x00000058554c2220 */ /* 0x001fe20000410000 */
[----:B------:R-:W0:Y:S01]  /*35e0*/  @P2 LDC R94, c[0x0][0x40c] ;  /* 0x00010300ff5e2b82 */ /* 0x000e220000000800 */
[----:B-1----:R-:W-:Y:S01]  /*35f0*/  @P2 FMUL.FTZ R88, R89, R92 ;  /* 0x0000005c59582220 */ /* 0x002fe20000410000 */
[----:B---3--:R-:W-:Y:S01]  /*3600*/  @P2 FMUL.FTZ R83, R78, R87 ;  /* 0x000000574e532220 */ /* 0x008fe20000410000 */
[----:B------:R-:W-:Y:S02]  /*3610*/  @P2 PRMT R72, R79, 0x7610, R72 ;  /* 0x000076104f482816 */ /* 0x000fe40000000048 */
[----:B------:R-:W-:Y:S02]  /*3620*/  @P2 F2FP.F16.F32.PACK_AB R84, RZ, R76 ;  /* 0x0000004cff54223e */ /* 0x000fe400000000ff */
[----:B------:R-:W-:Y:S01]  /*3630*/  @P2 F2FP.F16.F32.PACK_AB R88, RZ, R88 ;  /* 0x00000058ff58223e */ /* 0x000fe200000000ff */
[----:B----4-:R-:W-:Y:S01]  /*3640*/  @P2 FMUL.FTZ R87, R86, R91 ;  /* 0x0000005b56572220 */ /* 0x010fe20000410000 */
[----:B------:R-:W-:-:S02]  /*3650*/  @P2 F2FP.F16.F32.PACK_AB R83, RZ, R83 ;  /* 0x00000053ff53223e */ /* 0x000fc400000000ff */
[----:B------:R-:W-:Y:S02]  /*3660*/  @P2 PRMT R73, R84, 0x7610, R73 ;  /* 0x0000761054492816 */ /* 0x000fe40000000049 */
[----:B------:R-:W-:Y:S02]  /*3670*/  @P2 F2FP.F16.F32.PACK_AB R87, RZ, R87 ;  /* 0x00000057ff57223e */ /* 0x000fe400000000ff */
[----:B------:R-:W-:Y:S01]  /*3680*/  @P2 PRMT R74, R88, 0x7610, R74 ;  /* 0x00007610584a2816 */ /* 0x000fe2000000004a */
[----:B-----5:R-:W-:Y:S01]  /*3690*/  @P2 FMUL.FTZ R91, R90, R149 ;  /* 0x000000955a5b2220 */ /* 0x020fe20000410000 */
[----:B------:R-:W-:Y:S02]  /*36a0*/  F2FP.F16.F32.PACK_AB R76, R78, R77 ;  /* 0x0000004d4e4c723e */ /* 0x000fe400000000ff */
[----:B------:R-:W-:Y:S02]  /*36b0*/  F2FP.F16.F32.PACK_AB R77, R86, R85 ;  /* 0x00000055564d723e */ /* 0x000fe400000000ff */
[----:B------:R-:W-:-:S02]  /*36c0*/  @P2 F2FP.F16.F32.PACK_AB R91, RZ, R91 ;  /* 0x0000005bff5b223e */ /* 0x000fc400000000ff */
[----:B------:R-:W-:Y:S01]  /*36d0*/  F2FP.F16.F32.PACK_AB R78, R90, R89 ;  /* 0x000000595a4e723e */ /* 0x000fe200000000ff */
[----:B0-----:R-:W-:Y:S01]  /*36e0*/  @P2 FMUL.FTZ R92, R93, R94 ;  /* 0x0000005e5d5c2220 */ /* 0x001fe20000410000 */
[----:B------:R-:W-:Y:S02]  /*36f0*/  @P2 PRMT R72, R72, 0x5410, R83 ;  /* 0x0000541048482816 */ /* 0x000fe40000000053 */
[----:B------:R-:W-:Y:S02]  /*3700*/  @P2 PRMT R73, R73, 0x5410, R87 ;  /* 0x0000541049492816 */ /* 0x000fe40000000057 */
[----:B------:R-:W-:Y:S02]  /*3710*/  @P2 F2FP.F16.F32.PACK_AB R92, RZ, R92 ;  /* 0x0000005cff5c223e */ /* 0x000fe400000000ff */
        /* <DEDUP_REMOVED lines=8> */
.L_x_1065:
[----:B------:R-:W-:Y:S01]  /*37a0*/  ISETP.GT.AND P4, PT, R96, RZ, PT ;  /* 0x000000ff6000720c */ /* 0x000fe20003f84270 */
[----:B0-----:R-:W0:Y:S01]  /*37b0*/  @P2 LDC R84, c[0x0][0x40c] ;  /* 0x00010300ff542b82 */ /* 0x001e220000000800 */
        /* <DEDUP_REMOVED lines=64> */
.L_x_1064:
        /* <DEDUP_REMOVED lines=8> */
[-C--:B------:R-:W-:Y:S01]  /*3c40*/  FFMA.FTZ R85, R121, R81.reuse, R82 ;  /* 0x0000005179557223 */ /* 0x080fe20000010052 */
[----:B------:R-:W-:Y:S01]  /*3c50*/  FADD.FTZ R77, R116, -R77 ;  /* 0x8000004d744d7221 */ /* 0x000fe20000010000 */
[----:B------:R-:W-:Y:S01]  /*3c60*/  FADD.FTZ R79, R115, -R76 ;  /* 0x8000004c734f7221 */ /* 0x000fe20000010000 */
[----:B------:R-:W-:Y:S01]  /*3c70*/  FFMA.FTZ R86, R126, R81, R82 ;  /* 0x000000517e567223 */ /* 0x000fe20000010052 */
[----:B------:R-:W1:Y:S01]  /*3c80*/  @P2 LDC R78, c[0x0][0x40c] ;  /* 0x00010300ff4e2b82 */ /* 0x000e620000000800 */
[C---:B------:R-:W-:Y:S01]  /*3c90*/  FMUL.FTZ R76, R98.reuse, R77 ;  /* 0x0000004d624c7220 */ /* 0x040fe20000410000 */
[----:B------:R-:W-:Y:S01]  /*3ca0*/  FMUL.FTZ R77, R98, R79 ;  /* 0x0000004f624d7220 */ /* 0x000fe20000410000 */
[----:B------:R-:W-:Y:S01]  /*3cb0*/  FADD.FTZ R85, R124, -R85 ;  /* 0x800000557c557221 */ /* 0x000fe20000010000 */
[----:B------:R-:W-:Y:S01]  /*3cc0*/  FADD.FTZ R93, R123, -R86 ;  /* 0x800000567b5d7221 */ /* 0x000fe20000010000 */
[----:B------:R-:W-:Y:S01]  /*3cd0*/  FFMA.FTZ R92, R127, R81, R82 ;  /* 0x000000517f5c7223 */ /* 0x000fe20000010052 */
[----:B------:R-:W-:-:S02]  /*3ce0*/  FSEL R89, R76, RZ, P4 ;  /* 0x000000ff4c597208 */ /* 0x000fc40002000000 */
[----:B------:R-:W-:Y:S01]  /*3cf0*/  FSEL R90, R77, RZ, P4 ;  /* 0x000000ff4d5a7208 */ /* 0x000fe20002000000 */
[----:B------:R-:W2:Y:S01]  /*3d00*/  @P2 LDC R84, c[0x0][0x40c] ;  /* 0x00010300ff542b82 */ /* 0x000ea20000000800 */
[----:B------:R-:W-:-:S04]  /*3d10*/  FADD.FTZ R95, R125, -R92 ;  /* 0x8000005c7d5f7221 */ /* 0x000fc80000010000 */
[----:B------:R-:W-:Y:S01]  /*3d20*/  FMUL.FTZ R86, R98, R95 ;  /* 0x0000005f62567220 */ /* 0x000fe20000410000 */
[----:B0-----:R-:W-:Y:S02]  /*3d30*/  @P2 FMUL.FTZ R77, R90, R83 ;  /* 0x000000535a4d2220 */ /* 0x001fe40000410000 */
[----:B------:R-:W0:Y:S02]  /*3d40*/  @P2 LDC R88, c[0x0][0x40c] ;  /* 0x00010300ff582b82 */ /* 0x000e240000000800 */
[----:B------:R-:W-:Y:S02]  /*3d50*/  FSEL R95, R86, RZ, P4 ;  /* 0x000000ff565f7208 */ /* 0x000fe40002000000 */
[----:B------:R-:W-:Y:S01]  /*3d60*/  @P2 F2FP.F16.F32.PACK_AB R83, RZ, R77 ;  /* 0x0000004dff53223e */ /* 0x000fe200000000ff */
[-CC-:B------:R-:W-:Y:S01]  /*3d70*/  FFMA.FTZ R77, R117, R81.reuse, R82.reuse ;  /* 0x00000051754d7223 */ /* 0x180fe20000010052 */
[----:B-1----:R-:W-:Y:S02]  /*3d80*/  @P2 FMUL.FTZ R76, R89, R78 ;  /* 0x0000004e594c2220 */ /* 0x002fe40000410000 */
[----:B------:R-:W1:Y:S01]  /*3d90*/  @P2 LDC R87, c[0x0][0x40c] ;  /* 0x00010300ff572b82 */ /* 0x000e620000000800 */
[----:B------:R-:W-:Y:S01]  /*3da0*/  FADD.FTZ R77, R120, -R77 ;  /* 0x8000004d784d7221 */ /* 0x000fe20000010000 */
[----:B------:R-:W-:Y:S01]  /*3db0*/  FFMA.FTZ R78, R122, R81, R82 ;  /* 0x000000517a4e7223 */ /* 0x000fe20000010052 */
[----:B------:R-:W-:-:S02]  /*3dc0*/  @P2 F2FP.F16.F32.PACK_AB R79, RZ, R76 ;  /* 0x0000004cff4f223e */ /* 0x000fc400000000ff */
[C---:B------:R-:W-:Y:S01]  /*3dd0*/  FMUL.FTZ R76, R98.reuse, R77 ;  /* 0x0000004d624c7220 */ /* 0x040fe20000410000 */
[----:B------:R-:W-:Y:S01]  /*3de0*/  FADD.FTZ R77, R119, -R78 ;  /* 0x8000004e774d7221 */ /* 0x000fe20000010000 */
[C---:B------:R-:W-:Y:S01]  /*3df0*/  FMUL.FTZ R78, R98.reuse, R85 ;  /* 0x00000055624e7220 */ /* 0x040fe20000410000 */
[----:B------:R-:W3:Y:S01]  /*3e00*/  @P2 LDC R149, c[0x0][0x40c] ;  /* 0x00010300ff952b82 */ /* 0x000ee20000000800 */
[----:B------:R-:W-:Y:S01]  /*3e10*/  FMUL.FTZ R85, R98, R93 ;  /* 0x0000005d62557220 */ /* 0x000fe20000410000 */
[----:B------:R-:W-:Y:S01]  /*3e20*/  FSEL R91, R76, RZ, P4 ;  /* 0x000000ff4c5b7208 */ /* 0x000fe20002000000 */
[----:B------:R-:W-:Y:S01]  /*3e30*/  FMUL.FTZ R77, R98, R77 ;  /* 0x0000004d624d7220 */ /* 0x000fe20000410000 */
[----:B------:R-:W-:Y:S02]  /*3e40*/  FSEL R93, R78, RZ, P4 ;  /* 0x000000ff4e5d7208 */ /* 0x000fe40002000000 */
[----:B------:R-:W-:Y:S01]  /*3e50*/  FSEL R94, R85, RZ, P4 ;  /* 0x000000ff555e7208 */ /* 0x000fe20002000000 */
[----:B--2---:R-:W-:Y:S01]  /*3e60*/  @P2 FMUL.FTZ R76, R91, R84 ;  /* 0x000000545b4c2220 */ /* 0x004fe20000410000 */
[----:B------:R-:W2:Y:S01]  /*3e70*/  @P2 LDC R154, c[0x0][0x40c] ;  /* 0x00010300ff9a2b82 */ /* 0x000ea20000000800 */
[----:B------:R-:W-:Y:S01]  /*3e80*/  FSEL R92, R77, RZ, P4 ;  /* 0x000000ff4d5c7208 */ /* 0x000fe20002000000 */
[----:B0-----:R-:W-:Y:S01]  /*3e90*/  @P2 FMUL.FTZ R77, R93, R88 ;  /* 0x000000585d4d2220 */ /* 0x001fe20000410000 */
[----:B------:R-:W-:-:S02]  /*3ea0*/  @P2 PRMT R72, R79, 0x7610, R72 ;  /* 0x000076104f482816 */ /* 0x000fc40000000048 */
[----:B------:R-:W-:Y:S02]  /*3eb0*/  @P2 F2FP.F16.F32.PACK_AB R84, RZ, R76 ;  /* 0x0000004cff54223e */ /* 0x000fe400000000ff */
[----:B------:R-:W-:Y:S01]  /*3ec0*/  @P2 F2FP.F16.F32.PACK_AB R86, RZ, R77 ;  /* 0x0000004dff56223e */ /* 0x000fe200000000ff */
[----:B-1----:R-:W-:Y:S01]  /*3ed0*/  @P2 FMUL.FTZ R76, R92, R87 ;  /* 0x000000575c4c2220 */ /* 0x002fe20000410000 */
[----:B------:R-:W-:Y:S01]  /*3ee0*/  FFMA.FTZ R87, R134, R81, R82 ;  /* 0x0000005186577223 */ /* 0x000fe20000010052 */
[----:B------:R-:W-:Y:S02]  /*3ef0*/  @P2 PRMT R73, R84, 0x7610, R73 ;  /* 0x0000761054492816 */ /* 0x000fe40000000049 */
[----:B------:R-:W-:Y:S01]  /*3f00*/  @P2 PRMT R74, R86, 0x7610, R74 ;  /* 0x00007610564a2816 */ /* 0x000fe2000000004a */
[----:B------:R-:W-:Y:S01]  /*3f10*/  FADD.FTZ R77, R132, -R87 ;  /* 0x80000057844d7221 */ /* 0x000fe20000010000 */
[----:B------:R-:W-:Y:S02]  /*3f20*/  @P2 F2FP.F16.F32.PACK_AB R85, RZ, R76 ;  /* 0x0000004cff55223e */ /* 0x000fe400000000ff */
[----:B------:R-:W-:Y:S01]  /*3f30*/  F2FP.F16.F32.PACK_AB R76, R90, R89 ;  /* 0x000000595a4c723e */ /* 0x000fe200000000ff */
[----:B---3--:R-:W-:Y:S01]  /*3f40*/  @P2 FMUL.FTZ R78, R94, R149 ;  /* 0x000000955e4e2220 */ /* 0x008fe20000410000 */
[----:B------:R-:W-:Y:S01]  /*3f50*/  FMUL.FTZ R89, R98, R77 ;  /* 0x0000004d62597220 */ /* 0x000fe20000410000 */
[----:B------:R-:W-:-:S02]  /*3f60*/  F2FP.F16.F32.PACK_AB R77, R92, R91 ;  /* 0x0000005b5c4d723e */ /* 0x000fc400000000ff */
[----:B------:R-:W-:Y:S02]  /*3f70*/  @P2 PRMT R72, R72, 0x5410, R83 ;  /* 0x0000541048482816 */ /* 0x000fe40000000053 */
[----:B------:R-:W-:Y:S01]  /*3f80*/  @P2 F2FP.F16.F32.PACK_AB R87, RZ, R78 ;  /* 0x0000004eff57223e */ /* 0x000fe200000000ff */
[----:B--2---:R-:W-:Y:S01]  /*3f90*/  @P2 FMUL.FTZ R88, R95, R154 ;  /* 0x0000009a5f582220 */ /* 0x004fe20000410000 */
[----:B------:R-:W-:Y:S02]  /*3fa0*/  FSEL R90, R89, RZ, P4 ;  /* 0x000000ff595a7208 */ /* 0x000fe40002000000 */
[----:B------:R-:W-:Y:S02]  /*3fb0*/  F2FP.F16.F32.PACK_AB R78, R94, R93 ;  /* 0x0000005d5e4e723e */ /* 0x000fe400000000ff */
[----:B------:R-:W-:Y:S02]  /*3fc0*/  @P2 F2FP.F16.F32.PACK_AB R88, RZ, R88 ;  /* 0x00000058ff58223e */ /* 0x000fe400000000ff */
[----:B------:R-:W-:-:S02]  /*3fd0*/  @P2 PRMT R73, R73, 0x5410, R85 ;  /* 0x0000541049492816 */ /* 0x000fc40000000055 */
[----:B------:R-:W-:Y:S02]  /*3fe0*/  F2FP.F16.F32.PACK_AB R79, R90, R95 ;  /* 0x0000005f5a4f723e */ /* 0x000fe400000000ff */
[----:B------:R-:W-:Y:S02]  /*3ff0*/  @P2 PRMT R74, R74, 0x5410, R87 ;  /* 0x000054104a4a2816 */ /* 0x000fe40000000057 */
[----:B------:R-:W-:Y:S01]  /*4000*/  @P2 PRMT R75, R88, 0x7610, R75 ;  /* 0x00007610584b2816 */ /* 0x000fe2000000004b */
[----:B------:R-:W-:Y:S06]  /*4010*/  @!P2 BRA `(.L_x_1066) ;  /* 0x000000040030a947 */ /* 0x000fec0003800000 */
[----:B------:R-:W-:-:S05]  /*4020*/  FMUL.FTZ R83, R90, UR15 ;  /* 0x0000000f5a537c20 */ /* 0x000fca0008410000 */
[----:B------:R-:W-:-:S04]  /*4030*/  F2FP.F16.F32.PACK_AB R83, RZ, R83 ;  /* 0x00000053ff53723e */ /* 0x000fc800000000ff */
[----:B------:R-:W-:Y:S01]  /*4040*/  PRMT R75, R75, 0x5410, R83 ;  /* 0x000054104b4b7816 */ /* 0x000fe20000000053 */
[----:B------:R-:W-:Y:S06]  /*4050*/  BRA `(.L_x_1066) ;  /* 0x0000000400207947 */ /* 0x000fec0003800000 */
.L_x_1067:
        /* <DEDUP_REMOVED lines=9> */
.L_x_1068:
        /* <DEDUP_REMOVED lines=9> */
.L_x_1069:
        /* <DEDUP_REMOVED lines=9> */
.L_x_1070:
        /* <DEDUP_REMOVED lines=9> */
.L_x_1071:
        /* <DEDUP_REMOVED lines=9> */
.L_x_1072:
        /* <DEDUP_REMOVED lines=9> */
.L_x_1073:
        /* <DEDUP_REMOVED lines=9> */
.L_x_1074:
        /* <DEDUP_REMOVED lines=9> */
.L_x_1066:
        /* <DEDUP_REMOVED lines=8> */
.L_x_1063:
[----:B------:R-:W-:Y:S05]  /*4560*/  BSYNC.RECONVERGENT B0 ;  /* 0x0000000000007941 */ /* 0x000fea0003800200 */
.L_x_1062:
        /* <DEDUP_REMOVED lines=11> */
[----:B------:R-:W1:Y:S01]  /*4620*/  @P2 LDC R90, c[0x0][0x40c] ;  /* 0x00010300ff5a2b82 */ /* 0x000e620000000800 */
[----:B0-2---:R-:W-:Y:S02]  /*4630*/  HADD2.F32 R77, -RZ, R68.H0_H0 ;  /* 0x20000044ff4d7230 */ /* 0x005fe40000004100 */
[----:B------:R-:W-:Y:S02]  /*4640*/  HADD2.F32 R87, -RZ, R70.H0_H0 ;  /* 0x20000046ff577230 */ /* 0x000fe40000004100 */
[--C-:B------:R-:W-:Y:S02]  /*4650*/  HADD2.F32 R83, -RZ, R69.reuse.H0_H0 ;  /* 0x20000045ff537230 */ /* 0x100fe40000004100 */
[----:B------:R-:W-:Y:S01]  /*4660*/  HADD2.F32 R84, -RZ, R69.H1_H1 ;  /* 0x30000045ff547230 */ /* 0x000fe20000004100 */
[----:B------:R-:W0:Y:S01]  /*4670*/  @P2 LDC R94, c[0x0][0x40c] ;  /* 0x00010300ff5e2b82 */ /* 0x000e220000000800 */
[----:B------:R-:W-:-:S02]  /*4680*/  HADD2.F32 R78, -RZ, R68.H1_H1 ;  /* 0x30000044ff4e7230 */ /* 0x000fc40000004100 */
[----:B------:R-:W-:Y:S02]  /*4690*/  HADD2.F32 R91, -RZ, R71.H0_H0 ;  /* 0x20000047ff5b7230 */ /* 0x000fe40000004100 */
[-CC-:B------:R-:W-:Y:S01]  /*46a0*/  @P5 FFMA.FTZ R79, R133, R81.reuse, R82.reuse ;  /* 0x00000051854f5223 */ /* 0x180fe20000010052 */
[-CC-:B------:R-:W-:Y:S01]  /*46b0*/  @P5 FFMA.FTZ R76, R138, R81.reuse, R82.reuse ;  /* 0x000000518a4c5223 */ /* 0x180fe20000010052 */
[-CC-:B------:R-:W-:Y:S01]  /*46c0*/  @P5 FFMA.FTZ R89, R141, R81.reuse, R82.reuse ;  /* 0x000000518d595223 */ /* 0x180fe20000010052 */
[-CC-:B------:R-:W-:Y:S01]  /*46d0*/  @P5 FFMA.FTZ R85, R137, R81.reuse, R82.reuse ;  /* 0x0000005189555223 */ /* 0x180fe20000010052 */
[----:B------:R-:W2:Y:S01]  /*46e0*/  @P2 LDC R96, c[0x0][0x40c] ;  /* 0x00010300ff602b82 */ /* 0x000ea20000000800 */
[-CC-:B------:R-:W-:Y:S01]  /*46f0*/  @P5 FFMA.FTZ R86, R142, R81.reuse, R82.reuse ;  /* 0x000000518e565223 */ /* 0x180fe20000010052 */
[-CC-:B------:R-:W-:Y:S01]  /*4700*/  @P5 FFMA.FTZ R88, R146, R81.reuse, R82.reuse ;  /* 0x0000005192585223 */ /* 0x180fe20000010052 */
[-CC-:B------:R-:W-:Y:S01]  /*4710*/  @P5 FFMA.FTZ R93, R150, R81.reuse, R82.reuse ;  /* 0x00000051965d5223 */ /* 0x180fe20000010052 */
[----:B------:R-:W-:Y:S01]  /*4720*/  @P5 FADD.FTZ R79, R136, -R79 ;  /* 0x8000004f884f5221 */ /* 0x000fe20000010000 */
[----:B------:R-:W-:Y:S01]  /*4730*/  @P5 FFMA.FTZ R82, R147, R81, R82 ;  /* 0x0000005193525223 */ /* 0x000fe20000010052 */
[----:B------:R-:W-:Y:S01]  /*4740*/  @P5 FADD.FTZ R81, R135, -R76 ;  /* 0x8000004c87515221 */ /* 0x000fe20000010000 */
[----:B------:R-:W-:Y:S01]  /*4750*/  @P5 FADD.FTZ R76, R144, -R89 ;  /* 0x80000059904c5221 */ /* 0x000fe20000010000 */
[----:B------:R-:W3:Y:S01]  /*4760*/  @P2 LDC R95, c[0x0][0x40c] ;  /* 0x00010300ff5f2b82 */ /* 0x000ee20000000800 */
[----:B------:R-:W-:Y:S01]  /*4770*/  @P5 FFMA.FTZ R77, R98, R79, R77 ;  /* 0x0000004f624d5223 */ /* 0x000fe2000001004d */
[----:B------:R-:W-:Y:S01]  /*4780*/  @P5 FADD.FTZ R85, R140, -R85 ;  /* 0x800000558c555221 */ /* 0x000fe20000010000 */
[----:B------:R-:W-:Y:S01]  /*4790*/  @P5 FFMA.FTZ R87, R98, R76, R87 ;  /* 0x0000004c62575223 */ /* 0x000fe20000010057 */
[----:B------:R-:W-:Y:S01]  /*47a0*/  @P5 FADD.FTZ R79, R139, -R86 ;  /* 0x800000568b4f5221 */ /* 0x000fe20000010000 */
[----:B-1----:R-:W-:Y:S01]  /*47b0*/  @P2 FMUL.FTZ R76, R77, R90 ;  /* 0x0000005a4d4c2220 */ /* 0x002fe20000410000 */
[----:B------:R-:W-:-:S02]  /*47c0*/  HADD2.F32 R89, -RZ, R70.H1_H1 ;  /* 0x30000046ff597230 */ /* 0x000fc40000004100 */
[C---:B------:R-:W-:Y:S01]  /*47d0*/  @P5 FFMA.FTZ R83, R98.reuse, R85, R83 ;  /* 0x0000005562535223 */ /* 0x040fe20000010053 */
[----:B------:R-:W1:Y:S01]  /*47e0*/  @P2 LDC R149, c[0x0][0x40c] ;  /* 0x00010300ff952b82 */ /* 0x000e620000000800 */
[----:B------:R-:W-:Y:S01]  /*47f0*/  @P5 FADD.FTZ R88, R143, -R88 ;  /* 0x800000588f585221 */ /* 0x000fe20000010000 */
[----:B------:R-:W-:Y:S01]  /*4800*/  @P5 FADD.FTZ R82, R145, -R82 ;  /* 0x8000005291525221 */ /* 0x000fe20000010000 */
[C---:B------:R-:W-:Y:S01]  /*4810*/  @P5 FFMA.FTZ R84, R98.reuse, R79, R84 ;  /* 0x0000004f62545223 */ /* 0x040fe20000010054 */
[----:B------:R-:W-:Y:S01]  /*4820*/  @P2 F2FP.F16.F32.PACK_AB R79, RZ, R76 ;  /* 0x0000004cff4f223e */ /* 0x000fe200000000ff */
[C---:B------:R-:W-:Y:S01]  /*4830*/  @P5 FFMA.FTZ R78, R98.reuse, R81, R78 ;  /* 0x00000051624e5223 */ /* 0x040fe2000001004e */
[C---:B------:R-:W-:Y:S01]  /*4840*/  @P5 FFMA.FTZ R89, R98.reuse, R88, R89 ;  /* 0x0000005862595223 */ /* 0x040fe20000010059 */
[----:B------:R-:W-:Y:S01]  /*4850*/  @P5 FFMA.FTZ R91, R98, R82, R91 ;  /* 0x00000052625b5223 */ /* 0x000fe2000001005b */
[----:B------:R-:W4:Y:S01]  /*4860*/  @P2 LDC R154, c[0x0][0x40c] ;  /* 0x00010300ff9a2b82 */ /* 0x000f220000000800 */
[----:B0-----:R-:W-:Y:S01]  /*4870*/  @P2 FMUL.FTZ R76, R83, R94 ;  /* 0x0000005e534c2220 */ /* 0x001fe20000410000 */
[----:B--2---:R-:W-:Y:S01]  /*4880*/  @P2 FMUL.FTZ R86, R87, R96 ;  /* 0x0000006057562220 */ /* 0x004fe20000410000 */
[----:B------:R-:W-:-:S02]  /*4890*/  HADD2.F32 R92, -RZ, R71.H1_H1 ;  /* 0x30000047ff5c7230 */ /* 0x000fc40000004100 */
[----:B------:R-:W-:Y:S01]  /*48a0*/  @P5 FADD.FTZ R93, R148, -R93 ;  /* 0x8000005d945d5221 */ /* 0x000fe20000010000 */
[----:B------:R-:W-:Y:S02]  /*48b0*/  @P2 PRMT R72, R79, 0x7610, R72 ;  /* 0x000076104f482816 */ /* 0x000fe40000000048 */
[----:B------:R-:W-:Y:S01]  /*48c0*/  @P2 F2FP.F16.F32.PACK_AB R82, RZ, R76 ;  /* 0x0000004cff52223e */ /* 0x000fe200000000ff */
[----:B------:R-:W0:Y:S01]  /*48d0*/  @P2 LDC R156, c[0x0][0x40c] ;  /* 0x00010300ff9c2b82 */ /* 0x000e220000000800 */
[----:B---3--:R-:W-:Y:S01]  /*48e0*/  @P2 FMUL.FTZ R81, R78, R95 ;  /* 0x0000005f4e512220 */ /* 0x008fe20000410000 */
[----:B------:R-:W-:Y:S01]  /*48f0*/  @P2 F2FP.F16.F32.PACK_AB R86, RZ, R86 ;  /* 0x00000056ff56223e */ /* 0x000fe200000000ff */
[----:B------:R-:W-:Y:S01]  /*4900*/  @P5 FFMA.FTZ R92, R98, R93, R92 ;  /* 0x0000005d625c5223 */ /* 0x000fe2000001005c */
[----:B------:R-:W-:Y:S02]  /*4910*/  @P2 PRMT R73, R82, 0x7610, R73 ;  /* 0x0000761052492816 */ /* 0x000fe40000000049 */
[----:B------:R-:W-:Y:S01]  /*4920*/  @P2 F2FP.F16.F32.PACK_AB R81, RZ, R81 ;  /* 0x00000051ff51223e */ /* 0x000fe200000000ff */
[----:B-1----:R-:W-:Y:S01]  /*4930*/  @P2 FMUL.FTZ R85, R84, R149 ;  /* 0x0000009554552220 */ /* 0x002fe20000410000 */
[----:B------:R-:W-:-:S02]  /*4940*/  @P2 PRMT R74, R86, 0x7610, R74 ;  /* 0x00007610564a2816 */ /* 0x000fc4000000004a */
[----:B------:R-:W-:Y:S02]  /*4950*/  F2FP.F16.F32.PACK_AB R76, R78, R77 ;  /* 0x0000004d4e4c723e */ /* 0x000fe400000000ff */
[----:B------:R-:W-:Y:S02]  /*4960*/  @P2 F2FP.F16.F32.PACK_AB R85, RZ, R85 ;  /* 0x00000055ff55223e */ /* 0x000fe400000000ff */
[----:B------:R-:W-:Y:S01]  /*4970*/  F2FP.F16.F32.PACK_AB R77, R84, R83 ;  /* 0x00000053544d723e */ /* 0x000fe200000000ff */
[C---:B----4-:R-:W-:Y:S01]  /*4980*/  @P2 FMUL.FTZ R88, R89.reuse, R154 ;  /* 0x0000009a59582220 */ /* 0x050fe20000410000 */
[----:B------:R-:W-:Y:S02]  /*4990*/  F2FP.F16.F32.PACK_AB R78, R89, R87 ;  /* 0x00000057594e723e */ /* 0x000fe400000000ff */
[----:B------:R-:W-:Y:S02]  /*49a0*/  @P2 PRMT R72, R72, 0x5410, R81 ;  /* 0x0000541048482816 */ /* 0x000fe40000000051 */
[----:B------:R-:W-:-:S02]  /*49b0*/  @P2 F2FP.F16.F32.PACK_AB R88, RZ, R88 ;  /* 0x00000058ff58223e */ /* 0x000fc400000000ff */
[----:B------:R-:W-:Y:S01]  /*49c0*/  @P2 PRMT R73, R73, 0x5410, R85 ;  /* 0x0000541049492816 */ /* 0x000fe20000000055 */
[----:B0-----:R-:W-:Y:S01]  /*49d0*/  @P2 FMUL.FTZ R90, R91, R156 ;  /* 0x0000009c5b5a2220 */ /* 0x001fe20000410000 */
[----:B------:R-:W-:Y:S02]  /*49e0*/  F2FP.F16.F32.PACK_AB R79, R92, R91 ;  /* 0x0000005b5c4f723e */ /* 0x000fe400000000ff */
[----:B------:R-:W-:Y:S02]  /*49f0*/  @P2 PRMT R74, R74, 0x5410, R88 ;  /* 0x000054104a4a2816 */ /* 0x000fe40000000058 */
[----:B------:R-:W-:-:S04]  /*4a00*/  @P2 F2FP.F16.F32.PACK_AB R90, RZ, R90 ;  /* 0x0000005aff5a223e */ /* 0x000fc800000000ff */
[----:B------:R-:W-:Y:S01]  /*4a10*/  @P2 PRMT R75, R90, 0x7610, R75 ;  /* 0x000076105a4b2816 */ /* 0x000fe2000000004b */
[----:B------:R-:W-:Y:S06]  /*4a20*/  @!P2 BRA `(.L_x_1079) ;  /* 0x0000000c0060a947 */ /* 0x000fec0003800000 */
[----:B------:R-:W-:-:S05]  /*4a30*/  FMUL.FTZ R92, R92, UR15 ;  /* 0x0000000f5c5c7c20 */ /* 0x000fca0008410000 */
[----:B------:R-:W-:-:S04]  /*4a40*/  F2FP.F16.F32.PACK_AB R92, RZ, R92 ;  /* 0x0000005cff5c723e */ /* 0x000fc800000000ff */
[----:B------:R-:W-:Y:S01]  /*4a50*/  PRMT R75, R75, 0x5410, R92 ;  /* 0x000054104b4b7816 */ /* 0x000fe2000000005c */
[----:B------:R-:W-:Y:S06]  /*4a60*/  BRA `(.L_x_1079) ;  /* 0x0000000c00507947 */ /* 0x000fec0003800000 */
.L_x_1078:
[----:B------:R-:W-:Y:S01]  /*4a70*/  ISETP.GT.AND P5, PT, R96, RZ, PT ;  /* 0x000000ff6000720c */ /* 0x000fe20003fa4270 */
[----:B0-2---:R-:W0:Y:S01]  /*4a80*/  @P2 LDC R86, c[0x0][0x40c] ;  /* 0x00010300ff562b82 */ /* 0x005e220000000800 */
[--C-:B------:R-:W-:Y:S02]  /*4a90*/  HADD2.F32 R83, -RZ, R68.reuse.H0_H0 ;  /* 0x20000044ff537230 */ /* 0x100fe40000004100 */
[----:B------:R-:W-:Y:S02]  /*4aa0*/  HADD2.F32 R85, -RZ, R68.H1_H1 ;  /* 0x30000044ff557230 */ /* 0x000fe40000004100 */
[----:B------:R-:W-:Y:S02]  /*4ab0*/  HADD2.F32 R91, -RZ, R70.H0_H0 ;  /* 0x20000046ff5b7230 */ /* 0x000fe40000004100 */
[----:B------:R-:W-:Y:S01]  /*4ac0*/  HADD2.F32 R95, -RZ, R71.H0_H0 ;  /* 0x20000047ff5f7230 */ /* 0x000fe20000004100 */
[----:B------:R-:W1:Y:S04]  /*4ad0*/  @P2 LDC R90, c[0x0][0x40c] ;  /* 0x00010300ff5a2b82 */ /* 0x000e680000000800 */
[-CC-:B------:R-:W-:Y:S01]  /*4ae0*/  @P5 FFMA.FTZ R87, R133, R81.reuse, R82.reuse ;  /* 0x0000005185575223 */ /* 0x180fe20000010052 */
[-CC-:B------:R-:W-:Y:S01]  /*4af0*/  @P5 FFMA.FTZ R88, R138, R81.reuse, R82.reuse ;  /* 0x000000518a585223 */ /* 0x180fe20000010052 */
[-CC-:B------:R-:W-:Y:S01]  /*4b00*/  @P5 FFMA.FTZ R89, R137, R81.reuse, R82.reuse ;  /* 0x0000005189595223 */ /* 0x180fe20000010052 */
[----:B------:R-:W-:Y:S01]  /*4b10*/  @P5 FFMA.FTZ R93, R141, R81, R82 ;  /* 0x000000518d5d5223 */ /* 0x000fe20000010052 */
[----:B------:R-:W-:Y:S01]  /*4b20*/  @P5 FADD.FTZ R84, R136, -R87 ;  /* 0x8000005788545221 */ /* 0x000fe20000010000 */
[----:B------:R-:W-:Y:S01]  /*4b30*/  @P5 FADD.FTZ R88, R135, -R88 ;  /* 0x8000005887585221 */ /* 0x000fe20000010000 */
[----:B------:R-:W2:Y:S01]  /*4b40*/  @P2 LDC R94, c[0x0][0x40c] ;  /* 0x00010300ff5e2b82 */ /* 0x000ea20000000800 */
[----:B------:R-:W-:Y:S01]  /*4b50*/  @P5 FADD.FTZ R92, R140, -R89 ;  /* 0x800000598c5c5221 */ /* 0x000fe20000010000 */
[C---:B------:R-:W-:Y:S01]  /*4b60*/  @P5 FFMA.FTZ R83, R98.reuse, R84, R83 ;  /* 0x0000005462535223 */ /* 0x040fe20000010053 */
[----:B------:R-:W-:Y:S01]  /*4b70*/  @P5 FFMA.FTZ R85, R98, R88, R85 ;  /* 0x0000005862555223 */ /* 0x000fe20000010055 */
[----:B------:R-:W-:-:S02]  /*4b80*/  HADD2.F32 R87, -RZ, R69.H0_H0 ;  /* 0x20000045ff577230 */ /* 0x000fc40000004100 */
[----:B0-----:R-:W-:Y:S01]  /*4b90*/  @P2 FMUL.FTZ R83, R83, R86 ;  /* 0x0000005653532220 */ /* 0x001fe20000410000 */
[-C--:B------:R-:W-:Y:S01]  /*4ba0*/  @P5 FFMA.FTZ R86, R142, R81.reuse, R82 ;  /* 0x000000518e565223 */ /* 0x080fe20000010052 */
[----:B------:R-:W0:Y:S01]  /*4bb0*/  @P2 LDC R84, c[0x0][0x40c] ;  /* 0x00010300ff542b82 */ /* 0x000e220000000800 */
[----:B------:R-:W-:Y:S02]  /*4bc0*/  HADD2.F32 R89, -RZ, R69.H1_H1 ;  /* 0x30000045ff597230 */ /* 0x000fe40000004100 */
[----:B------:R-:W-:Y:S01]  /*4bd0*/  @P5 FFMA.FTZ R87, R98, R92, R87 ;  /* 0x0000005c62575223 */ /* 0x000fe20000010057 */
[----:B------:R-:W-:Y:S01]  /*4be0*/  @P5 FADD.FTZ R86, R139, -R86 ;  /* 0x800000568b565221 */ /* 0x000fe20000010000 */
[----:B------:R-:W-:Y:S01]  /*4bf0*/  @P5 FADD.FTZ R92, R144, -R93 ;  /* 0x8000005d905c5221 */ /* 0x000fe20000010000 */
[----:B------:R-:W-:Y:S02]  /*4c00*/  HADD2.F32 R93, -RZ, R70.H1_H1 ;  /* 0x30000046ff5d7230 */ /* 0x000fe40000004100 */
[----:B-1----:R-:W-:Y:S01]  /*4c10*/  @P2 FMUL.FTZ R85, R85, R90 ;  /* 0x0000005a55552220 */ /* 0x002fe20000410000 */
[----:B------:R-:W-:Y:S01]  /*4c20*/  @P5 FFMA.FTZ R89, R98, R86, R89 ;  /* 0x0000005662595223 */ /* 0x000fe20000010059 */
[----:B------:R-:W1:Y:S01]  /*4c30*/  @P2 LDC R88, c[0x0][0x40c] ;  /* 0x00010300ff582b82 */ /* 0x000e620000000800 */
[-CC-:B------:R-:W-:Y:S01]  /*4c40*/  @P5 FFMA.FTZ R86, R146, R81.reuse, R82.reuse ;  /* 0x0000005192565223 */ /* 0x180fe20000010052 */
[----:B------:R-:W-:Y:S01]  /*4c50*/  @P5 FFMA.FTZ R90, R147, R81, R82 ;  /* 0x00000051935a5223 */ /* 0x000fe20000010052 */
[C---:B------:R-:W-:Y:S01]  /*4c60*/  @P5 FFMA.FTZ R91, R98.reuse, R92, R91 ;  /* 0x0000005c625b5223 */ /* 0x040fe2000001005b */
[----:B------:R-:W-:Y:S01]  /*4c70*/  @P2 F2FP.F16.F32.PACK_AB R83, RZ, R83 ;  /* 0x00000053ff53223e */ /* 0x000fe200000000ff */
[----:B------:R-:W-:Y:S01]  /*4c80*/  @P5 FADD.FTZ R86, R143, -R86 ;  /* 0x800000568f565221 */ /* 0x000fe20000010000 */
[----:B------:R-:W-:Y:S01]  /*4c90*/  @P5 FADD.FTZ R90, R145, -R90 ;  /* 0x8000005a915a5221 */ /* 0x000fe20000010000 */
[----:B------:R-:W-:Y:S01]  /*4ca0*/  @P2 F2FP.F16.F32.PACK_AB R85, RZ, R85 ;  /* 0x00000055ff55223e */ /* 0x000fe200000000ff */
[----:B------:R-:W3:Y:S01]  /*4cb0*/  @P2 LDC R96, c[0x0][0x40c] ;  /* 0x00010300ff602b82 */ /* 0x000ee20000000800 */
[C---:B------:R-:W-:Y:S01]  /*4cc0*/  @P5 FFMA.FTZ R93, R98.reuse, R86, R93 ;  /* 0x00000056625d5223 */ /* 0x040fe2000001005d */
[----:B------:R-:W-:Y:S01]  /*4cd0*/  @P5 FFMA.FTZ R95, R98, R90, R95 ;  /* 0x0000005a625f5223 */ /* 0x000fe2000001005f */
[----:B--2---:R-:W-:Y:S01]  /*4ce0*/  @P2 FMUL.FTZ R91, R91, R94 ;  /* 0x0000005e5b5b2220 */ /* 0x004fe20000410000 */
[----:B------:R-:W-:-:S04]  /*4cf0*/  @P2 PRMT R72, R83, 0x7610, R72 ;  /* 0x0000761053482816 */ /* 0x000fc80000000048 */
[----:B------:R-:W2:Y:S01]  /*4d00*/  @P2 LDC R154, c[0x0][0x40c] ;  /* 0x00010300ff9a2b82 */ /* 0x000ea20000000800 */
[----:B0-----:R-:W-:Y:S01]  /*4d10*/  @P2 FMUL.FTZ R87, R87, R84 ;  /* 0x0000005457572220 */ /* 0x001fe20000410000 */
[----:B------:R-:W-:Y:S02]  /*4d20*/  @P2 F2FP.F16.F32.PACK_AB R91, RZ, R91 ;  /* 0x0000005bff5b223e */ /* 0x000fe400000000ff */
[----:B------:R-:W-:Y:S02]  /*4d30*/  @P2 PRMT R72, R72, 0x5410, R85 ;  /* 0x0000541048482816 */ /* 0x000fe40000000055 */
[----:B------:R-:W-:Y:S01]  /*4d40*/  @P2 F2FP.F16.F32.PACK_AB R87, RZ, R87 ;  /* 0x00000057ff57223e */ /* 0x000fe200000000ff */
[----:B-1----:R-:W-:Y:S01]  /*4d50*/  @P2 FMUL.FTZ R89, R89, R88 ;  /* 0x0000005859592220 */ /* 0x002fe20000410000 */
[----:B------:R-:W-:Y:S02]  /*4d60*/  @P2 PRMT R74, R91, 0x7610, R74 ;  /* 0x000076105b4a2816 */ /* 0x000fe4000000004a */
[----:B------:R-:W-:-:S02]  /*4d70*/  @P2 PRMT R73, R87, 0x7610, R73 ;  /* 0x0000761057492816 */ /* 0x000fc40000000049 */
        /* <DEDUP_REMOVED lines=17> */
.L_x_1077:
[----:B0-2---:R-:W0:Y:S02]  /*4e90*/  LDC.64 R84, c[0x0][0x478] ;  /* 0x00011e00ff547b82 */ /* 0x005e240000000a00 */
[----:B0-----:R-:W-:-:S04]  /*4ea0*/  ISETP.NE.U32.AND P0, PT, R84, RZ, PT ;  /* 0x000000ff5400720c */ /* 0x001fc80003f05070 */
[----:B------:R-:W-:-:S13]  /*4eb0*/  ISETP.NE.AND.EX P0, PT, R85, RZ, PT, P0 ;  /* 0x000000ff5500720c */ /* 0x000fda0003f05300 */
[----:B------:R-:W-:Y:S05]  /*4ec0*/  @!P0 BRA `(.L_x_1080) ;  /* 0x0000000400188947 */ /* 0x000fea0003800000 */
[----:B------:R-:W0:Y:S01]  /*4ed0*/  @P2 LDC R84, c[0x0][0x40c] ;  /* 0x00010300ff542b82 */ /* 0x000e220000000800 */
[-CC-:B------:R-:W-:Y:S01]  /*4ee0*/  FFMA.FTZ R77, R133, R81.reuse, R82.reuse ;  /* 0x00000051854d7223 */ /* 0x180fe20000010052 */
[-CC-:B------:R-:W-:Y:S01]  /*4ef0*/  FFMA.FTZ R76, R138, R81.reuse, R82.reuse ;  /* 0x000000518a4c7223 */ /* 0x180fe20000010052 */
[-CC-:B------:R-:W-:Y:S01]  /*4f00*/  FFMA.FTZ R83, R137, R81.reuse, R82.reuse ;  /* 0x0000005189537223 */ /* 0x180fe20000010052 */
[-CC-:B------:R-:W-:Y:S01]  /*4f10*/  FFMA.FTZ R78, R142, R81.reuse, R82.reuse ;  /* 0x000000518e4e7223 */ /* 0x180fe20000010052 */
[-CC-:B------:R-:W-:Y:S01]  /*4f20*/  FFMA.FTZ R89, R141, R81.reuse, R82.reuse ;  /* 0x000000518d597223 */ /* 0x180fe20000010052 */
[-CC-:B------:R-:W-:Y:S01]  /*4f30*/  FFMA.FTZ R88, R146, R81.reuse, R82.reuse ;  /* 0x0000005192587223 */ /* 0x180fe20000010052 */
[-CC-:B------:R-:W-:Y:S01]  /*4f40*/  FFMA.FTZ R93, R150, R81.reuse, R82.reuse ;  /* 0x00000051965d7223 */ /* 0x180fe20000010052 */
[----:B------:R-:W1:Y:S01]  /*4f50*/  @P2 LDC R79, c[0x0][0x40c] ;  /* 0x00010300ff4f2b82 */ /* 0x000e620000000800 */
[----:B------:R-:W-:Y:S01]  /*4f60*/  FFMA.FTZ R82, R147, R81, R82 ;  /* 0x0000005193527223 */ /* 0x000fe20000010052 */
[----:B------:R-:W-:Y:S01]  /*4f70*/  FADD.FTZ R77, R136, -R77 ;  /* 0x8000004d884d7221 */ /* 0x000fe20000010000 */
[----:B------:R-:W-:Y:S01]  /*4f80*/  FADD.FTZ R81, R135, -R76 ;  /* 0x8000004c87517221 */ /* 0x000fe20000010000 */
[----:B------:R-:W-:Y:S01]  /*4f90*/  ISETP.GT.AND P5, PT, R96, RZ, PT ;  /* 0x000000ff6000720c */ /* 0x000fe20003fa4270 */
[----:B------:R-:W-:Y:S01]  /*4fa0*/  FADD.FTZ R83, R140, -R83 ;  /* 0x800000538c537221 */ /* 0x000fe20000010000 */
[C---:B------:R-:W-:Y:S01]  /*4fb0*/  FMUL.FTZ R76, R98.reuse, R77 ;  /* 0x0000004d624c7220 */ /* 0x040fe20000410000 */
[----:B------:R-:W-:Y:S01]  /*4fc0*/  FMUL.FTZ R77, R98, R81 ;  /* 0x00000051624d7220 */ /* 0x000fe20000410000 */
[----:B------:R-:W2:Y:S01]  /*4fd0*/  @P2 LDC R85, c[0x0][0x40c] ;  /* 0x00010300ff552b82 */ /* 0x000ea20000000800 */
[----:B------:R-:W-:Y:S01]  /*4fe0*/  FADD.FTZ R91, R144, -R89 ;  /* 0x80000059905b7221 */ /* 0x000fe20000010000 */
[----:B------:R-:W-:Y:S01]  /*4ff0*/  FADD.FTZ R87, R139, -R78 ;  /* 0x8000004e8b577221 */ /* 0x000fe20000010000 */
[----:B------:R-:W-:Y:S01]  /*5000*/  FADD.FTZ R81, R143, -R88 ;  /* 0x800000588f517221 */ /* 0x000fe20000010000 */
[----:B------:R-:W-:Y:S01]  /*5010*/  FSEL R89, R77, RZ, P5 ;  /* 0x000000ff4d597208 */ /* 0x000fe20002800000 */
[----:B------:R-:W-:Y:S01]  /*5020*/  FADD.FTZ R153, R148, -R93 ;  /* 0x8000005d94997221 */ /* 0x000fe20000010000 */
[----:B------:R-:W-:Y:S01]  /*5030*/  FSEL R88, R76, RZ, P5 ;  /* 0x000000ff4c587208 */ /* 0x000fe20002800000 */
[C---:B------:R-:W-:Y:S01]  /*5040*/  FMUL.FTZ R78, R98.reuse, R83 ;  /* 0x00000053624e7220 */ /* 0x040fe20000410000 */
[----:B------:R-:W3:Y:S01]  /*5050*/  @P2 LDC R95, c[0x0][0x40c] ;  /* 0x00010300ff5f2b82 */ /* 0x000ee20000000800 */
[----:B------:R-:W-:Y:S01]  /*5060*/  FADD.FTZ R93, R145, -R82 ;  /* 0x80000052915d7221 */ /* 0x000fe20000010000 */
[C---:B------:R-:W-:Y:S01]  /*5070*/  FMUL.FTZ R83, R98.reuse, R91 ;  /* 0x0000005b62537220 */ /* 0x040fe20000410000 */
[C---:B------:R-:W-:Y:S01]  /*5080*/  FMUL.FTZ R82, R98.reuse, R87 ;  /* 0x0000005762527220 */ /* 0x040fe20000410000 */
[----:B0-----:R-:W-:Y:S01]  /*5090*/  @P2 FMUL.FTZ R77, R89, R84 ;  /* 0x00000054594d2220 */ /* 0x001fe20000410000 */
[C---:B------:R-:W-:Y:S01]  /*50a0*/  FMUL.FTZ R84, R98.reuse, R81 ;  /* 0x0000005162547220 */ /* 0x040fe20000410000 */
[C---:B------:R-:W-:Y:S01]  /*50b0*/  FMUL.FTZ R87, R98.reuse, R153 ;  /* 0x0000009962577220 */ /* 0x040fe20000410000 */
[----:B------:R-:W-:Y:S01]  /*50c0*/  FMUL.FTZ R98, R98, R93 ;  /* 0x0000005d62627220 */ /* 0x000fe20000410000 */
[----:B------:R-:W0:Y:S01]  /*50d0*/  @P2 LDC R86, c[0x0][0x40c] ;  /* 0x00010300ff562b82 */ /* 0x000e220000000800 */
[----:B-1----:R-:W-:Y:S01]  /*50e0*/  @P2 FMUL.FTZ R76, R88, R79 ;  /* 0x0000004f584c2220 */ /* 0x002fe20000410000 */
[----:B------:R-:W-:-:S02]  /*50f0*/  FSEL R90, R78, RZ, P5 ;  /* 0x000000ff4e5a7208 */ /* 0x000fc40002800000 */
[----:B------:R-:W-:Y:S02]  /*5100*/  FSEL R92, R83, RZ, P5 ;  /* 0x000000ff535c7208 */ /* 0x000fe40002800000 */
[----:B------:R-:W-:Y:S02]  /*5110*/  FSEL R91, R82, RZ, P5 ;  /* 0x000000ff525b7208 */ /* 0x000fe40002800000 */
[----:B------:R-:W1:Y:S01]  /*5120*/  @P2 LDC R94, c[0x0][0x40c] ;  /* 0x00010300ff5e2b82 */ /* 0x000e620000000800 */
[----:B------:R-:W-:Y:S01]  /*5130*/  @P2 F2FP.F16.F32.PACK_AB R79, RZ, R76 ;  /* 0x0000004cff4f223e */ /* 0x000fe200000000ff */
[----:B--2---:R-:W-:Y:S01]  /*5140*/  @P2 FMUL.FTZ R76, R90, R85 ;  /* 0x000000555a4c2220 */ /* 0x004fe20000410000 */
[----:B------:R-:W-:Y:S02]  /*5150*/  FSEL R93, R84, RZ, P5 ;  /* 0x000000ff545d7208 */ /* 0x000fe40002800000 */
[----:B------:R-:W-:Y:S02]  /*5160*/  FSEL R98, R98, RZ, P5 ;  /* 0x000000ff62627208 */ /* 0x000fe40002800000 */
[----:B------:R-:W-:Y:S01]  /*5170*/  @P2 F2FP.F16.F32.PACK_AB R81, RZ, R77 ;  /* 0x0000004dff51223e */ /* 0x000fe200000000ff */
[----:B------:R-:W2:Y:S01]  /*5180*/  @P2 LDC R149, c[0x0][0x40c] ;  /* 0x00010300ff952b82 */ /* 0x000ea20000000800 */
[----:B---3--:R-:W-:Y:S01]  /*5190*/  @P2 FMUL.FTZ R78, R92, R95 ;  /* 0x0000005f5c4e2220 */ /* 0x008fe20000410000 */
[----:B------:R-:W-:-:S02]  /*51a0*/  @P2 F2FP.F16.F32.PACK_AB R82, RZ, R76 ;  /* 0x0000004cff52223e */ /* 0x000fc400000000ff */
[----:B------:R-:W-:Y:S02]  /*51b0*/  @P2 PRMT R72, R79, 0x7610, R72 ;  /* 0x000076104f482816 */ /* 0x000fe40000000048 */
[----:B------:R-:W-:Y:S01]  /*51c0*/  @P2 F2FP.F16.F32.PACK_AB R84, RZ, R78 ;  /* 0x0000004eff54223e */ /* 0x000fe200000000ff */
[----:B0-----:R-:W-:Y:S01]  /*51d0*/  @P2 FMUL.FTZ R77, R91, R86 ;  /* 0x000000565b4d2220 */ /* 0x001fe20000410000 */
[----:B------:R-:W-:Y:S02]  /*51e0*/  FSEL R87, R87, RZ, P5 ;  /* 0x000000ff57577208 */ /* 0x000fe40002800000 */
[----:B------:R-:W-:Y:S02]  /*51f0*/  @P2 PRMT R73, R82, 0x7610, R73 ;  /* 0x0000761052492816 */ /* 0x000fe40000000049 */
[----:B------:R-:W-:Y:S02]  /*5200*/  @P2 F2FP.F16.F32.PACK_AB R83, RZ, R77 ;  /* 0x0000004dff53223e */ /* 0x000fe400000000ff */
[----:B------:R-:W-:Y:S01]  /*5210*/  @P2 PRMT R74, R84, 0x7610, R74 ;  /* 0x00007610544a2816 */ /* 0x000fe2000000004a */
[----:B-1----:R-:W-:Y:S01]  /*5220*/  @P2 FMUL.FTZ R85, R93, R94 ;  /* 0x0000005e5d552220 */ /* 0x002fe20000410000 */
[----:B------:R-:W-:-:S02]  /*5230*/  F2FP.F16.F32.PACK_AB R76, R89, R88 ;  /* 0x00000058594c723e */ /* 0x000fc400000000ff */
[----:B------:R-:W-:Y:S02]  /*5240*/  F2FP.F16.F32.PACK_AB R77, R91, R90 ;  /* 0x0000005a5b4d723e */ /* 0x000fe400000000ff */
[----:B------:R-:W-:Y:S02]  /*5250*/  @P2 F2FP.F16.F32.PACK_AB R85, RZ, R85 ;  /* 0x00000055ff55223e */ /* 0x000fe400000000ff */
[----:B------:R-:W-:Y:S01]  /*5260*/  F2FP.F16.F32.PACK_AB R78, R93, R92 ;  /* 0x0000005c5d4e723e */ /* 0x000fe200000000ff */
[----:B--2---:R-:W-:Y:S01]  /*5270*/  @P2 FMUL.FTZ R86, R98, R149 ;  /* 0x0000009562562220 */ /* 0x004fe20000410000 */
[----:B------:R-:W-:Y:S02]  /*5280*/  @P2 PRMT R72, R72, 0x5410, R81 ;  /* 0x0000541048482816 */ /* 0x000fe40000000051 */
[----:B------:R-:W-:Y:S02]  /*5290*/  @P2 PRMT R73, R73, 0x5410, R83 ;  /* 0x0000541049492816 */ /* 0x000fe40000000053 */
[----:B------:R-:W-:-:S02]  /*52a0*/  @P2 F2FP.F16.F32.PACK_AB R86, RZ, R86 ;  /* 0x00000056ff56223e */ /* 0x000fc400000000ff */
        /* <DEDUP_REMOVED lines=8> */
.L_x_1080:
[----:B------:R-:W0:Y:S01]  /*5330*/  @P2 LDC R85, c[0x0][0x40c] ;  /* 0x00010300ff552b82 */ /* 0x000e220000000800 */
[----:B------:R-:W-:Y:S01]  /*5340*/  FFMA.FTZ R83, R150, R81, R82 ;  /* 0x0000005196537223 */ /* 0x000fe20000010052 */
[----:B------:R-:W-:-:S03]  /*5350*/  ISETP.GT.AND P5, PT, R96, RZ, PT ;  /* 0x000000ff6000720c */ /* 0x000fc60003fa4270 */
[----:B------:R-:W-:-:S04]  /*5360*/  FADD.FTZ R83, R148, -R83 ;  /* 0x8000005394537221 */ /* 0x000fc80000010000 */
[----:B------:R-:W-:-:S05]  /*5370*/  FMUL.FTZ R83, R98, R83 ;  /* 0x0000005362537220 */ /* 0x000fca0000410000 */
[----:B------:R-:W-:-:S05]  /*5380*/  FSEL R84, R83, RZ, P5 ;  /* 0x000000ff53547208 */ /* 0x000fca0002800000 */
[----:B0-----:R-:W-:Y:S01]  /*5390*/  @P2 FMUL.FTZ R84, R84, R85 ;  /* 0x0000005554542220 */ /* 0x001fe20000410000 */
[----:B------:R-:W-:Y:S06]  /*53a0*/  @!P2 BRA `(.L_x_1081) ;  /* 0x000000000020a947 */ /* 0x000fec0003800000 */
        /* <DEDUP_REMOVED lines=8> */
.L_x_1081:
        /* <DEDUP_REMOVED lines=9> */
.L_x_1082:
        /* <DEDUP_REMOVED lines=9> */
.L_x_1083:
        /* <DEDUP_REMOVED lines=9> */
.L_x_1084:
        /* <DEDUP_REMOVED lines=9> */
.L_x_1085:
        /* <DEDUP_REMOVED lines=9> */
.L_x_1086:
        /* <DEDUP_REMOVED lines=9> */
.L_x_1087:
[----:B------:R-:W-:-:S04]  /*5790*/  @P2 F2FP.F16.F32.PACK_AB R84, RZ, R84 ;  /* 0x00000054ff54223e */ /* 0x000fc800000000ff */
[----:B------:R-:W-:-:S07]  /*57a0*/  @P2 PRMT R75, R75, 0x5410, R84 ;  /* 0x000054104b4b2816 */ /* 0x000fce0000000054 */
.L_x_1079:
[----:B------:R-:W0:Y:S08]  /*57b0*/  @P0 LDC.64 R82, c[0x0][0x478] ;  /* 0x00011e00ff520b82 */ /* 0x000e300000000a00 */
[----:B------:R-:W1:Y:S01]  /*57c0*/  @P2 LDC.64 R84, c[0x0][0x468] ;  /* 0x00011a00ff542b82 */ /* 0x000e620000000a00 */
[----:B0-----:R-:W-:-:S05]  /*57d0*/  @P0 IMAD.WIDE.U32 R82, R151, 0x10, R82 ;  /* 0x0000001097520825 */ /* 0x001fca00078e0052 */
[----:B------:R3:W-:Y:S01]  /*57e0*/  @P0 STG.E.128 desc[UR10][R82.64], R76 ;  /* 0x0000004c52000986 */ /* 0x0007e2000c101d0a */
[----:B-1----:R-:W-:-:S05]  /*57f0*/  @P2 IMAD.WIDE.U32 R80, R80, 0x10, R84 ;  /* 0x0000001050502825 */ /* 0x002fca00078e0054 */
[----:B------:R3:W-:Y:S02]  /*5800*/  @P2 STG.E.128 desc[UR10][R80.64], R72 ;  /* 0x0000004850002986 */ /* 0x0007e4000c101d0a */
.L_x_1076:
[----:B------:R-:W-:Y:S05]  /*5810*/  BSYNC.RECONVERGENT B0 ;  /* 0x0000000000007941 */ /* 0x000fea0003800200 */
.L_x_1075:
[----:B---3--:R-:W1:Y:S01]  /*5820*/  LDC.64 R80, c[0x0][0x380] ;  /* 0x0000e000ff507b82 */ /* 0x008e620000000a00 */
[----:B------:R-:W-:Y:S01]  /*5830*/  UPLOP3.LUT UP1, UPT, UPT, UPT, UP1, 0x40, 0x4 ;  /* 0x000000000004789c */ /* 0x000fe20003f2e810 */
[----:B-1----:R-:W-:-:S04]  /*5840*/  IADD3 R97, PT, PT, R97, R80, RZ ;  /* 0x0000005061617210 */ /* 0x002fc80007ffe0ff */
[----:B------:R-:W-:-:S13]  /*5850*/  ISETP.GE.AND P0, PT, R97, R81, PT ;  /* 0x000000516100720c */ /* 0x000fda0003f06270 */
[----:B------:R-:W-:Y:S05]  /*5860*/  @!P0 BRA `(.L_x_1088) ;  /* 0xffffffac00308947 */ /* 0x000fea000383ffff */
.L_x_1039:
[----:B------:R-:W1:Y:S08]  /*5870*/  S2UR UR4, SR_CTAID.X ;  /* 0x00000000000479c3 */ /* 0x000e700000002500 */
[----:B------:R-:W3:Y:S08]  /*5880*/  LDC.64 R4, c[0x0][0x440] ;  /* 0x00011000ff047b82 */ /* 0x000ef00000000a00 */
[----:B------:R-:W4:Y:S08]  /*5890*/  LDC.64 R6, c[0x0][0x448] ;  /* 0x00011200ff067b82 */ /* 0x000f300000000a00 */
[----:B------:R-:W0:Y:S01]  /*58a0*/  LDC.64 R8, c[0x0][0x440] ;  /* 0x00011000ff087b82 */ /* 0x000e220000000a00 */
[----:B-1----:R-:W-:-:S05]  /*58b0*/  IMAD R3, R2, UR4, RZ ;  /* 0x0000000402037c24 */ /* 0x002fca000f8e02ff */
[----:B-----5:R-:W-:Y:S02]  /*58c0*/  LEA.HI R61, R3, R152, RZ, 0x1d ;  /* 0x00000098033d7211 */ /* 0x020fe400078fe8ff */
        /* <DEDUP_REMOVED lines=25> */
.L_x_1089:
        /* <DEDUP_REMOVED lines=10> */
.L_x_10676:


//--------------------- .text._ZN10layer_norm13ln_bwd_kernelINS_13Kernel_traitsI6__halfS2_S2_S2_fjLj6144ELj1ELj1ELj8ELj16ENS_18Kernel_traits_baseILj6144ES2_S2_S2_S2_fjLj256EEEEELb0ELb0ELb1ELb1EEEvNS_9BwdParamsE --------------------------
	.section	.text._ZN10layer_norm13ln_bwd_kernelINS_13Kernel_traitsI6__halfS2_S2_S2_fjLj6144ELj1ELj1ELj8ELj16ENS_18Kernel_traits_baseILj6144ES2_S2_S2_S2_fjLj256EEEEELb0ELb0ELb1ELb1EEEvNS_9BwdParamsE,"ax",@progbits
	.align	128
        .global         _ZN10layer_norm13ln_bwd_kernelINS_13Kernel_traitsI6__halfS2_S2_S2_fjLj6144ELj1ELj1ELj8ELj16ENS_18Kernel_traits_baseILj6144ES2_S2_S2_S2_fjLj256EEEEELb0ELb0ELb1ELb1EEEvNS_9BwdParamsE
        .type           _ZN10layer_norm13ln_bwd_kernelINS_13Kernel_traitsI6__halfS2_S2_S2_fjLj6144ELj1ELj1ELj8ELj16ENS_18Kernel_traits_baseILj6144ES2_S2_S2_S2_fjLj256EEEEELb0ELb0ELb1ELb1EEEvNS_9BwdParamsE,@function
        .size           _ZN10layer_norm13ln_bwd_kernelINS_13Kernel_traitsI6__halfS2_S2_S2_fjLj6144ELj1ELj1ELj8ELj16ENS_18Kernel_traits_baseILj6144ES2_S2_S2_S2_fjLj256EEEEELb0ELb0ELb1ELb1EEEvNS_9BwdParamsE,(.L_x_10677 - _ZN10layer_norm13ln_bwd_kernelINS_13Kernel_traitsI6__halfS2_S2_S2_fjLj6144ELj1ELj1ELj8ELj16ENS_18Kernel_traits_baseILj6144ES2_S2_S2_S2_fjLj256EEEEELb0ELb0ELb1ELb1EEEvNS_9BwdParamsE)
        .other          _ZN10layer_norm13ln_bwd_kernelINS_13Kernel_traitsI6__halfS2_S2_S2_fjLj6144ELj1ELj1ELj8ELj16ENS_18Kernel_traits_baseILj6144ES2_S2_S2_S2_fjLj256EEEEELb0ELb0ELb1ELb1EEEvNS_9BwdParamsE,@"STO_CUDA_ENTRY STV_DEFAULT"
_ZN10layer_norm13ln_bwd_kernelINS_13Kernel_traitsI6__halfS2_S2_S2_fjLj6144ELj1ELj1ELj8ELj16ENS_18Kernel_traits_baseILj6144ES2_S2_S2_S2_fjLj256EEEEELb0ELb0ELb1ELb1EEEvNS_9BwdParamsE:
.text._ZN10layer_norm13ln_bwd_kernelINS_13Kernel_traitsI6__halfS2_S2_S2_fjLj6144ELj1ELj1ELj8ELj16ENS_18Kernel_traits_baseILj6144ES2_S2_S2_S2_fjLj256EEEEELb0ELb0ELb1ELb1EEEvNS_9BwdParamsE:
        /* <DEDUP_REMOVED lines=32> */
[----:B------:R-:W2:Y:S01]  /*0200*/  LDCU UR17, c[0x0][0x40c] ;  /* 0x00008180ff1177ac */ /* 0x000ea20008000800 */
[----:B------:R-:W3:Y:S01]  /*0210*/  LDCU UR15, c[0x0][0x388] ;  /* 0x00007100ff0f77ac */ /* 0x000ee20008000800 */
[----:B------:R-:W4:Y:S01]  /*0220*/  LDCU.U8 UR14, c[0x0][0x410] ;  /* 0x00008200ff0e77ac */ /* 0x000f220008000000 */
[----:B------:R-:W0:Y:S01]  /*0230*/  LDCU UR16, c[0x0][0x400] ;  /* 0x00008000ff1077ac */ /* 0x000e220008000800 */
[----:B------:R-:W0:Y:S01]  /*0240*/  LDCU.64 UR6, c[0x0][0x438] ;  /* 0x00008700ff0677ac */ /* 0x000e220008000a00 */
[----:B------:R-:W0:Y:S01]  /*0250*/  LDCU.64 UR8, c[0x0][0x478] ;  /* 0x00008f00ff0877ac */ /* 0x000e220008000a00 */
[----:B-1----:R-:W-:-:S05]  /*0260*/  IMAD.WIDE.U32 R2, R149, 0x10, R2 ;  /* 0x0000001095027825 */ /* 0x002fca00078e0002 */
[----:B0-----:R0:W5:Y:S04]  /*0270*/  LDG.E.128 R128, desc[UR12][R2.64+0x2000] ;  /* 0x0020000c02807981 */ /* 0x001168000c1e1d00 */
[----:B------:R0:W5:Y:S04]  /*0280*/  LDG.E.128 R20, desc[UR12][R2.64+0x1000] ;  /* 0x0010000c02147981 */ /* 0x000168000c1e1d00 */
[----:B------:R0:W5:Y:S01]  /*0290*/  LDG.E.128 R16, desc[UR12][R2.64] ;  /* 0x0000000c02107981 */ /* 0x000162000c1e1d00 */
[----:B------:R-:W-:Y:S01]  /*02a0*/  HFMA2 R68, -RZ, RZ, 0, 0 ;  /* 0x00000000ff447431 */ /* 0x000fe200000001ff */
[----:B------:R-:W-:Y:S01]  /*02b0*/  MOV R0, UR11 ;  /* 0x0000000b00007c02 */ /* 0x000fe20008000f00 */
[----:B--234-:R-:W-:-:S11]  /*02c0*/  UPLOP3.LUT UP1, UPT, UPT, UPT, UPT, 0x40, 0x4 ;  /* 0x000000000004789c */ /* 0x01cfd60003f2e870 */
.L_x_1128:
[----:B------:R-:W1:Y:S08]  /*02d0*/  LDC.64 R82, c[0x0][0x3f8] ;  /* 0x0000fe00ff527b82 */ /* 0x000e700000000a00 */
[----:B------:R-:W2:Y:S08]  /*02e0*/  LDC.64 R80, c[0x0][0x3c8] ;  /* 0x0000f200ff507b82 */ /* 0x000eb00000000a00 */
[----:B------:R-:W3:Y:S01]  /*02f0*/  LDC.64 R84, c[0x0][0x3f0] ;  /* 0x0000fc00ff547b82 */ /* 0x000ee20000000a00 */
[----:B-1----:R-:W-:-:S05]  /*0300*/  IMAD.WIDE R82, R0, 0x4, R82 ;  /* 0x0000000400527825 */ /* 0x002fca00078e0252 */
[----:B0-----:R-:W4:Y:S01]  /*0310*/  LDG.E R2, desc[UR12][R82.64] ;  /* 0x0000000c52027981 */ /* 0x001f22000c1e1900 */
[----:B--2---:R-:W-:-:S05]  /*0320*/  IMAD.WIDE R80, R0, 0x4, R80 ;  /* 0x0000000400507825 */ /* 0x004fca00078e0250 */
[----:B-----5:R0:W5:Y:S01]  /*0330*/  LDG.E R96, desc[UR12][R80.64] ;  /* 0x0000000c50607981 */ /* 0x020162000c1e1900 */
[----:B---3--:R-:W-:-:S05]  /*0340*/  IMAD.WIDE R84, R0, 0x4, R84 ;  /* 0x0000000400547825 */ /* 0x008fca00078e0254 */
[----:B------:R0:W5:Y:S01]  /*0350*/  LDG.E R97, desc[UR12][R84.64] ;  /* 0x0000000c54617981 */ /* 0x000162000c1e1900 */
[----:B------:R-:W-:Y:S02]  /*0360*/  CS2R R86, SRZ ;  /* 0x0000000000567805 */ /* 0x000fe4000001ff00 */
[----:B----4-:R-:W-:-:S13]  /*0370*/  ISETP.GE.AND P1, PT, R2, 0x1, PT ;  /* 0x000000010200780c */ /* 0x010fda0003f26270 */
[----:B0-----:R-:W-:Y:S05]  /*0380*/  @!P1 BRA `(.L_x_1091) ;  /* 0x00000010007c9947 */ /* 0x001fea0003800000 */
[----:B------:R-:W0:Y:S01]  /*0390*/  LDC.64 R92, c[0x0][0x3a8] ;  /* 0x0000ea00ff5c7b82 */ /* 0x000e220000000a00 */
[----:B------:R-:W-:Y:S01]  /*03a0*/  IMAD R3, R0, UR15, RZ ;  /* 0x0000000f00037c24 */ /* 0x000fe2000f8e02ff */
[----:B------:R-:W-:-:S04]  /*03b0*/  IADD3 R81, PT, PT, R2, -0x1, RZ ;  /* 0xffffffff02517810 */ /* 0x000fc80007ffe0ff */
[----:B------:R-:W-:Y:S01]  /*03c0*/  SHF.R.S32.HI R80, RZ, 0x1f, R3 ;  /* 0x0000001fff507819 */ /* 0x000fe20000011403 */
[----:B------:R-:W-:Y:S01]  /*03d0*/  IMAD R81, R81, UR15, RZ ;  /* 0x0000000f51517c24 */ /* 0x000fe2000f8e02ff */
[----:B------:R-:W1:Y:S02]  /*03e0*/  LDC.64 R98, c[0x0][0x3c0] ;  /* 0x0000f000ff627b82 */ /* 0x000e640000000a00 */
[----:B------:R-:W-:Y:S02]  /*03f0*/  LEA.HI R80, R80, R3, RZ, 0x3 ;  /* 0x0000000350507211 */ /* 0x000fe400078f18ff */
[----:B------:R-:W-:Y:S02]  /*0400*/  SHF.R.S32.HI R84, RZ, 0x1f, R81 ;  /* 0x0000001fff547819 */ /* 0x000fe40000011451 */
[----:B------:R-:W-:Y:S02]  /*0410*/  LEA.HI.SX32 R111, R80, R149, 0x1d ;  /* 0x00000095506f7211 */ /* 0x000fe400078feaff */
[----:B------:R-:W2:Y:S01]  /*0420*/  LDC.64 R82, c[0x0][0x428] ;  /* 0x00010a00ff527b82 */ /* 0x000ea20000000a00 */
[----:B------:R-:W-:-:S02]  /*0430*/  LEA.HI R84, R84, R81, RZ, 0x3 ;  /* 0x0000005154547211 */ /* 0x000fc400078f18ff */
[C---:B------:R-:W-:Y:S02]  /*0440*/  IADD3 R117, PT, PT, R111.reuse, 0x100, RZ ;  /* 0x000001006f757810 */ /* 0x040fe40007ffe0ff */
[----:B------:R-:W-:Y:S02]  /*0450*/  LEA.HI.SX32 R149, R84, R149, 0x1d ;  /* 0x0000009554957211 */ /* 0x000fe400078feaff */
[----:B------:R-:W-:Y:S01]  /*0460*/  SHF.R.S32.HI R3, RZ, 0x1f, R0 ;  /* 0x0000001fff037819 */ /* 0x000fe20000011400 */
[--C-:B0-----:R-:W-:Y:S01]  /*0470*/  IMAD.WIDE.U32 R80, R111, 0x10, R92.reuse ;  /* 0x000000106f507825 */ /* 0x101fe200078e005c */
[----:B------:R-:W-:Y:S02]  /*0480*/  IADD3 R89, PT, PT, R149, 0x100, RZ ;  /* 0x0000010095597810 */ /* 0x000fe40007ffe0ff */
[----:B------:R-:W-:Y:S01]  /*0490*/  IADD3 R119, PT, PT, R111, 0x200, RZ ;  /* 0x000002006f777810 */ /* 0x000fe20007ffe0ff */
[----:B------:R-:W-:Y:S01]  /*04a0*/  IMAD.WIDE.U32 R84, R117, 0x10, R92 ;  /* 0x0000001075547825 */ /* 0x000fe200078e005c */
[----:B------:R0:W3:Y:S01]  /*04b0*/  LDG.E.128 R112, desc[UR12][R80.64] ;  /* 0x0000000c50707981 */ /* 0x0000e2000c1e1d00 */
[----:B-1----:R-:W-:-:S02]  /*04c0*/  LEA R98, P0, R0, R98, 0x2 ;  /* 0x0000006200627211 */ /* 0x002fc400078010ff */
[----:B------:R-:W-:Y:S02]  /*04d0*/  IMAD.WIDE.U32 R92, R119, 0x10, R92 ;  /* 0x00000010775c7825 */ /* 0x000fe400078e005c */
[----:B------:R-:W4:Y:S01]  /*04e0*/  LDG.E.128 R84, desc[UR12][R84.64] ;  /* 0x0000000c54547981 */ /* 0x000f22000c1e1d00 */
[----:B------:R-:W-:Y:S02]  /*04f0*/  LEA.HI.X R99, R0, R99, R3, 0x2, P0 ;  /* 0x0000006300637211 */ /* 0x000fe400000f1403 */
[C---:B0-----:R-:W-:Y:S01]  /*0500*/  IADD3 R81, PT, PT, R149.reuse, 0x200, RZ ;  /* 0x0000020095517810 */ /* 0x041fe20007ffe0ff */
[--C-:B--2---:R-:W-:Y:S02]  /*0510*/  IMAD.WIDE.U32 R100, R149, 0x10, R82.reuse ;  /* 0x0000001095647825 */ /* 0x104fe400078e0052 */
[----:B------:R0:W2:Y:S02]  /*0520*/  LDG.E R3, desc[UR12][R98.64] ;  /* 0x0000000c62037981 */ /* 0x0000a4000c1e1900 */
[----:B------:R-:W-:-:S02]  /*0530*/  IMAD.WIDE.U32 R88, R89, 0x10, R82 ;  /* 0x0000001059587825 */ /* 0x000fc400078e0052 */
[----:B------:R-:W2:Y:S02]  /*0540*/  LDG.E.128 R92, desc[UR12][R92.64] ;  /* 0x0000000c5c5c7981 */ /* 0x000ea4000c1e1d00 */
[----:B------:R-:W-:Y:S02]  /*0550*/  IMAD.WIDE.U32 R80, R81, 0x10, R82 ;  /* 0x0000001051507825 */ /* 0x000fe400078e0052 */
[----:B------:R-:W2:Y:S04]  /*0560*/  LDG.E.128 R100, desc[UR12][R100.64] ;  /* 0x0000000c64647981 */ /* 0x000ea8000c1e1d00 */
        /* <DEDUP_REMOVED lines=15> */
[----:B------:R-:W-:Y:S02]  /*0660*/  HADD2.F32 R146, -RZ, R131.H0_H0 ;  /* 0x20000083ff927230 */ /* 0x000fe40000004100 */
[--C-:B---3--:R-:W-:Y:S02]  /*0670*/  HADD2.F32 R108, -RZ, R112.reuse.H0_H0 ;  /* 0x20000070ff6c7230 */ /* 0x108fe40000004100 */
[----:B------:R-:W-:Y:S02]  /*0680*/  HADD2.F32 R112, -RZ, R112.H1_H1 ;  /* 0x30000070ff707230 */ /* 0x000fe40000004100 */
[--C-:B------:R-:W-:Y:S02]  /*0690*/  HADD2.F32 R109, -RZ, R113.reuse.H0_H0 ;  /* 0x20000071ff6d7230 */ /* 0x100fe40000004100 */
[--C-:B----4-:R-:W-:Y:S02]  /*06a0*/  HADD2.F32 R98, -RZ, R84.reuse.H0_H0 ;  /* 0x20000054ff627230 */ /* 0x110fe40000004100 */
[----:B------:R-:W-:Y:S01]  /*06b0*/  HADD2.F32 R84, -RZ, R84.H1_H1 ;  /* 0x30000054ff547230 */ /* 0x000fe20000004100 */
[----:B--2---:R-:W-:Y:S01]  /*06c0*/  FSEL R163, R3, RZ, !P2 ;  /* 0x000000ff03a37208 */ /* 0x004fe20005000000 */
[----:B------:R-:W-:-:S02]  /*06d0*/  HADD2.F32 R113, -RZ, R113.H1_H1 ;  /* 0x30000071ff717230 */ /* 0x000fc40000004100 */
[----:B------:R-:W-:Y:S02]  /*06e0*/  HADD2.F32 R111, -RZ, R115.H0_H0 ;  /* 0x20000073ff6f7230 */ /* 0x000fe40000004100 */
[----:B------:R-:W-:Y:S01]  /*06f0*/  FADD.FTZ R3, -R163, R108 ;  /* 0x0000006ca3037221 */ /* 0x000fe20000010100 */
[--C-:B------:R-:W-:Y:S02]  /*0700*/  HADD2.F32 R99, -RZ, R100.reuse.H0_H0 ;  /* 0x20000064ff637230 */ /* 0x100fe40000004100 */
[----:B0-----:R-:W-:Y:S02]  /*0710*/  HADD2.F32 R104, -RZ, R100.H1_H1 ;  /* 0x30000064ff687230 */ /* 0x001fe40000004100 */
[--C-:B-1----:R-:W-:Y:S02]  /*0720*/  HADD2.F32 R107, -RZ, R102.reuse.H0_H0 ;  /* 0x20000066ff6b7230 */ /* 0x102fe40000004100 */
[----:B------:R-:W-:Y:S02]  /*0730*/  HADD2.F32 R116, -RZ, R102.H1_H1 ;  /* 0x30000066ff747230 */ /* 0x000fe40000004100 */
[----:B------:R-:W-:-:S02]  /*0740*/  HADD2.F32 R100, -RZ, R85.H0_H0 ;  /* 0x20000055ff647230 */ /* 0x000fc40000004100 */
[----:B------:R-:W-:Y:S02]  /*0750*/  HADD2.F32 R102, -RZ, R85.H1_H1 ;  /* 0x30000055ff667230 */ /* 0x000fe40000004100 */
[C---:B------:R-:W-:Y:S01]  /*0760*/  FADD.FTZ R85, -R163.reuse, R112 ;  /* 0x00000070a3557221 */ /* 0x040fe20000010100 */
[----:B------:R-:W-:Y:S02]  /*0770*/  HADD2.F32 R117, -RZ, R115.H1_H1 ;  /* 0x30000073ff757230 */ /* 0x000fe40000004100 */
[--C-:B------:R-:W-:Y:S02]  /*0780*/  HADD2.F32 R105, -RZ, R101.reuse.H0_H0 ;  /* 0x20000065ff697230 */ /* 0x100fe40000004100 */
[----:B------:R-:W-:Y:S02]  /*0790*/  HADD2.F32 R106, -RZ, R101.H1_H1 ;  /* 0x30000065ff6a7230 */ /* 0x000fe40000004100 */
[----:B------:R-:W-:Y:S01]  /*07a0*/  FADD.FTZ R101, -R163, R109 ;  /* 0x0000006da3657221 */ /* 0x000fe20000010100 */
[----:B------:R-:W-:-:S02]  /*07b0*/  HADD2.F32 R137, -RZ, R91.H0_H0 ;  /* 0x2000005bff897230 */ /* 0x000fc40000004100 */
[----:B------:R-:W-:Y:S02]  /*07c0*/  HADD2.F32 R134, -RZ, R91.H1_H1 ;  /* 0x3000005bff867230 */ /* 0x000fe40000004100 */
[C---:B------:R-:W-:Y:S01]  /*07d0*/  FADD.FTZ R91, -R163.reuse, R98 ;  /* 0x00000062a35b7221 */ /* 0x040fe20000010100 */
[--C-:B------:R-:W-:Y:S02]  /*07e0*/  HADD2.F32 R132, -RZ, R93.reuse.H0_H0 ;  /* 0x2000005dff847230 */ /* 0x100fe40000004100 */
[----:B------:R-:W-:Y:S02]  /*07f0*/  HADD2.F32 R136, -RZ, R93.H1_H1 ;  /* 0x3000005dff887230 */ /* 0x000fe40000004100 */
[----:B------:R-:W-:Y:S01]  /*0800*/  FADD.FTZ R93, -R163, R84 ;  /* 0x00000054a35d7221 */ /* 0x000fe20000010100 */
[----:B------:R-:W-:Y:S02]  /*0810*/  HADD2.F32 R110, -RZ, R114.H0_H0 ;  /* 0x20000072ff6e7230 */ /* 0x000fe40000004100 */
[----:B------:R-:W-:-:S02]  /*0820*/  HADD2.F32 R115, -RZ, R103.H0_H0 ;  /* 0x20000067ff737230 */ /* 0x000fc40000004100 */
[----:B------:R-:W-:Y:S02]  /*0830*/  HADD2.F32 R118, -RZ, R103.H1_H1 ;  /* 0x30000067ff767230 */ /* 0x000fe40000004100 */
[----:B------:R-:W-:Y:S01]  /*0840*/  FADD.FTZ R123, -R163, R102 ;  /* 0x00000066a37b7221 */ /* 0x000fe20000010100 */
[----:B------:R-:W-:Y:S02]  /*0850*/  HADD2.F32 R103, -RZ, R86.H0_H0 ;  /* 0x20000056ff677230 */ /* 0x000fe40000004100 */
[----:B-----5:R-:W-:Y:S01]  /*0860*/  FMUL.FTZ R3, R96, R3 ;  /* 0x0000000360037220 */ /* 0x020fe20000410000 */
[----:B------:R-:W-:Y:S02]  /*0870*/  HADD2.F32 R126, -RZ, R92.H0_H0 ;  /* 0x2000005cff7e7230 */ /* 0x000fe40000004100 */
[--C-:B------:R-:W-:Y:S02]  /*0880*/  HADD2.F32 R140, -RZ, R95.reuse.H0_H0 ;  /* 0x2000005fff8c7230 */ /* 0x100fe40000004100 */
[----:B------:R-:W-:-:S02]  /*0890*/  HADD2.F32 R142, -RZ, R95.H1_H1 ;  /* 0x3000005fff8e7230 */ /* 0x000fc40000004100 */
[----:B------:R-:W-:Y:S01]  /*08a0*/  FADD.FTZ R95, -R163, R100 ;  /* 0x00000064a35f7221 */ /* 0x000fe20000010100 */
[----:B------:R-:W-:Y:S02]  /*08b0*/  HADD2.F32 R98, -RZ, R16.H0_H0 ;  /* 0x20000010ff627230 */ /* 0x000fe40000004100 */
[--C-:B------:R-:W-:Y:S02]  /*08c0*/  HADD2.F32 R143, -RZ, R80.reuse.H0_H0 ;  /* 0x20000050ff8f7230 */ /* 0x100fe40000004100 */
[----:B------:R-:W-:Y:S02]  /*08d0*/  HADD2.F32 R84, -RZ, R80.H1_H1 ;  /* 0x30000050ff547230 */ /* 0x000fe40000004100 */
[----:B------:R-:W-:Y:S01]  /*08e0*/  FMUL.FTZ R100, R96, R85 ;  /* 0x0000005560647220 */ /* 0x000fe20000410000 */
[----:B------:R-:W-:Y:S02]  /*08f0*/  HADD2.F32 R92, -RZ, R92.H1_H1 ;  /* 0x3000005cff5c7230 */ /* 0x000fe40000004100 */
[----:B------:R-:W-:-:S02]  /*0900*/  HADD2.F32 R80, -RZ, R16.H1_H1 ;  /* 0x30000010ff507230 */ /* 0x000fc40000004100 */
[C---:B------:R-:W-:Y:S01]  /*0910*/  FADD.FTZ R113, -R163.reuse, R113 ;  /* 0x00000071a3717221 */ /* 0x040fe20000010100 */
[----:B------:R-:W-:Y:S02]  /*0920*/  HADD2.F32 R102, -RZ, R17.H0_H0 ;  /* 0x20000011ff667230 */ /* 0x000fe40000004100 */
[----:B------:R-:W-:Y:S01]  /*0930*/  FMUL.FTZ R101, R96, R101 ;  /* 0x0000006560657220 */ /* 0x000fe20000410000 */
[--C-:B------:R-:W-:Y:S02]  /*0940*/  HADD2.F32 R122, -RZ, R87.reuse.H0_H0 ;  /* 0x20000057ff7a7230 */ /* 0x100fe40000004100 */
[----:B------:R-:W-:Y:S02]  /*0950*/  HADD2.F32 R124, -RZ, R87.H1_H1 ;  /* 0x30000057ff7c7230 */ /* 0x000fe40000004100 */
[C---:B------:R-:W-:Y:S01]  /*0960*/  FADD.FTZ R87, -R163.reuse, R110 ;  /* 0x0000006ea3577221 */ /* 0x040fe20000010100 */
[----:B------:R-:W-:Y:S01]  /*0970*/  FADD.FTZ R125, -R163, R103 ;  /* 0x00000067a37d7221 */ /* 0x000fe20000010100 */
[-C--:B------:R-:W-:Y:S01]  /*0980*/  FMUL.FTZ R98, R98, R99.reuse ;  /* 0x0000006362627220 */ /* 0x080fe20000410000 */
[----:B------:R-:W-:Y:S01]  /*0990*/  FADD.FTZ R56, R56, R99 ;  /* 0x0000006338387221 */ /* 0x000fe20000010000 */
[----:B------:R-:W-:Y:S01]  /*09a0*/  FFMA.FTZ R24, R3, R99, R24 ;  /* 0x0000006303187223 */ /* 0x000fe20000010018 */
[----:B------:R-:W-:Y:S01]  /*09b0*/  FADD.FTZ R145, -R163, R92 ;  /* 0x0000005ca3917221 */ /* 0x000fe20000010100 */
[-C--:B------:R-:W-:Y:S01]  /*09c0*/  FMUL.FTZ R99, R80, R104.reuse ;  /* 0x0000006850637220 */ /* 0x080fe20000410000 */
[----:B------:R-:W-:Y:S01]  /*09d0*/  FADD.FTZ R57, R57, R104 ;  /* 0x0000006839397221 */ /* 0x000fe20000010000 */
[----:B------:R-:W-:Y:S01]  /*09e0*/  FFMA.FTZ R25, R100, R104, R25 ;  /* 0x0000006864197223 */ /* 0x000fe20000010019 */
[----:B------:R-:W-:-:S02]  /*09f0*/  HADD2.F32 R103, -RZ, R17.H1_H1 ;  /* 0x30000011ff677230 */ /* 0x000fc40000004100 */
[-C--:B------:R-:W-:Y:S01]  /*0a00*/  FMUL.FTZ R102, R102, R105.reuse ;  /* 0x0000006966667220 */ /* 0x080fe20000410000 */
[--C-:B------:R-:W-:Y:S02]  /*0a10*/  HADD2.F32 R149, -RZ, R81.reuse.H0_H0 ;  /* 0x20000051ff957230 */ /* 0x100fe40000004100 */
[----:B------:R-:W-:Y:S01]  /*0a20*/  FADD.FTZ R58, R58, R105 ;  /* 0x000000693a3a7221 */ /* 0x000fe20000010000 */
[----:B------:R-:W-:Y:S02]  /*0a30*/  HADD2.F32 R92, -RZ, R81.H1_H1 ;  /* 0x30000051ff5c7230 */ /* 0x000fe40000004100 */
[----:B------:R-:W-:Y:S01]  /*0a40*/  FFMA.FTZ R26, R101, R105, R26 ;  /* 0x00000069651a7223 */ /* 0x000fe2000001001a */
[C---:B------:R-:W-:Y:S01]  /*0a50*/  FMUL.FTZ R104, R96.reuse, R113 ;  /* 0x0000007160687220 */ /* 0x040fe20000410000 */
[--C-:B------:R-:W-:Y:S02]  /*0a60*/  HADD2.F32 R80, -RZ, R18.reuse.H0_H0 ;  /* 0x20000012ff507230 */ /* 0x100fe40000004100 */
[----:B------:R-:W-:Y:S01]  /*0a70*/  FMUL.FTZ R105, R96, R87 ;  /* 0x0000005760697220 */ /* 0x000fe20000410000 */
[----:B------:R-:W-:-:S02]  /*0a80*/  HADD2.F32 R81, -RZ, R18.H1_H1 ;  /* 0x30000012ff517230 */ /* 0x000fc40000004100 */
[-C--:B------:R-:W-:Y:S01]  /*0a90*/  FMUL.FTZ R103, R103, R106.reuse ;  /* 0x0000006a67677220 */ /* 0x080fe20000410000 */
[----:B------:R-:W-:Y:S01]  /*0aa0*/  FADD.FTZ R59, R59, R106 ;  /* 0x0000006a3b3b7221 */ /* 0x000fe20000010000 */
[----:B------:R-:W-:Y:S01]  /*0ab0*/  FFMA.FTZ R27, R104, R106, R27 ;  /* 0x0000006a681b7223 */ /* 0x000fe2000001001b */
[-C--:B------:R-:W-:Y:S01]  /*0ac0*/  FMUL.FTZ R106, R80, R107.reuse ;  /* 0x0000006b506a7220 */ /* 0x080fe20000410000 */
[----:B------:R-:W-:Y:S01]  /*0ad0*/  FADD.FTZ R52, R52, R107 ;  /* 0x0000006b34347221 */ /* 0x000fe20000010000 */
[----:B------:R-:W-:Y:S01]  /*0ae0*/  FFMA.FTZ R28, R105, R107, R28 ;  /* 0x0000006b691c7223 */ /* 0x000fe2000001001c */
[--C-:B------:R-:W-:Y:S02]  /*0af0*/  HADD2.F32 R138, -RZ, R94.reuse.H0_H0 ;  /* 0x2000005eff8a7230 */ /* 0x100fe40000004100 */
[----:B------:R-:W-:Y:S01]  /*0b00*/  FMUL.FTZ R107, R81, R116 ;  /* 0x00000074516b7220 */ /* 0x000fe20000410000 */
[----:B------:R-:W-:Y:S01]  /*0b10*/  FADD.FTZ R80, RZ, R98 ;  /* 0x00000062ff507221 */ /* 0x000fe20000010000 */
[----:B------:R-:W-:-:S02]  /*0b20*/  HADD2.F32 R94, -RZ, R94.H1_H1 ;  /* 0x3000005eff5e7230 */ /* 0x000fc40000004100 */
[----:B------:R-:W-:Y:S01]  /*0b30*/  FFMA.FTZ R81, R3, R98, RZ ;  /* 0x0000006203517223 */ /* 0x000fe200000100ff */
[--C-:B------:R-:W-:Y:S02]  /*0b40*/  HADD2.F32 R161, -RZ, R83.reuse.H0_H0 ;  /* 0x20000053ffa17230 */ /* 0x100fe40000004100 */
[----:B------:R-:W-:Y:S02]  /*0b50*/  HADD2.F32 R150, -RZ, R83.H1_H1 ;  /* 0x30000053ff967230 */ /* 0x000fe40000004100 */
[----:B------:R-:W-:Y:S01]  /*0b60*/  FADD.FTZ R83, R80, R99 ;  /* 0x0000006350537221 */ /* 0x000fe20000010000 */
[----:B------:R-:W-:Y:S01]  /*0b70*/  FFMA.FTZ R80, R100, R99, R81 ;  /* 0x0000006364507223 */ /* 0x000fe20000010051 */
[----:B------:R-:W-:Y:S01]  /*0b80*/  FADD.FTZ R157, -R163, R94 ;  /* 0x0000005ea39d7221 */ /* 0x000fe20000010100 */
[--C-:B------:R-:W-:Y:S02]  /*0b90*/  HADD2.F32 R155, -RZ, R82.reuse.H0_H0 ;  /* 0x20000052ff9b7230 */ /* 0x100fe40000004100 */
[----:B------:R-:W-:-:S02]  /*0ba0*/  HADD2.F32 R94, -RZ, R82.H1_H1 ;  /* 0x30000052ff5e7230 */ /* 0x000fc40000004100 */
[----:B------:R-:W-:Y:S01]  /*0bb0*/  FADD.FTZ R82, R83, R102 ;  /* 0x0000006653527221 */ /* 0x000fe20000010000 */
[----:B------:R-:W-:Y:S02]  /*0bc0*/  HADD2.F32 R114, -RZ, R114.H1_H1 ;  /* 0x30000072ff727230 */ /* 0x000fe40000004100 */
[----:B------:R-:W-:Y:S01]  /*0bd0*/  FFMA.FTZ R81, R101, R102, R80 ;  /* 0x0000006665517223 */ /* 0x000fe20000010050 */
[----:B------:R-:W-:Y:S02]  /*0be0*/  HADD2.F32 R120, -RZ, R86.H1_H1 ;  /* 0x30000056ff787230 */ /* 0x000fe40000004100 */
[----:B------:R-:W-:Y:S01]  /*0bf0*/  FADD.FTZ R83, R82, R103 ;  /* 0x0000006752537221 */ /* 0x000fe20000010000 */
[--C-:B------:R-:W-:Y:S02]  /*0c00*/  HADD2.F32 R121, -RZ, R89.reuse.H0_H0 ;  /* 0x20000059ff797230 */ /* 0x100fe40000004100 */
[----:B------:R-:W-:Y:S01]  /*0c10*/  FFMA.FTZ R80, R104, R103, R81 ;  /* 0x0000006768507223 */ /* 0x000fe20000010051 */
[----:B------:R-:W-:-:S02]  /*0c20*/  HADD2.F32 R86, -RZ, R89.H1_H1 ;  /* 0x30000059ff567230 */ /* 0x000fc40000004100 */
[----:B------:R-:W-:Y:S01]  /*0c30*/  FADD.FTZ R89, -R163, R114 ;  /* 0x00000072a3597221 */ /* 0x000fe20000010100 */
[--C-:B------:R-:W-:Y:S02]  /*0c40*/  HADD2.F32 R110, -RZ, R19.reuse.H0_H0 ;  /* 0x20000013ff6e7230 */ /* 0x100fe40000004100 */
[----:B------:R-:W-:Y:S01]  /*0c50*/  FADD.FTZ R82, R83, R106 ;  /* 0x0000006a53527221 */ /* 0x000fe20000010000 */
[----:B------:R-:W-:Y:S01]  /*0c60*/  FADD.FTZ R109, -R163, R111 ;  /* 0x0000006fa36d7221 */ /* 0x000fe20000010100 */
[----:B------:R-:W-:Y:S01]  /*0c70*/  FMUL.FTZ R108, R96, R89 ;  /* 0x00000059606c7220 */ /* 0x000fe20000410000 */
[----:B------:R-:W-:Y:S01]  /*0c80*/  FFMA.FTZ R81, R105, R106, R80 ;  /* 0x0000006a69517223 */ /* 0x000fe20000010050 */
[----:B------:R-:W-:Y:S02]  /*0c90*/  HADD2.F32 R111, -RZ, R19.H1_H1 ;  /* 0x30000013ff6f7230 */ /* 0x000fe40000004100 */
[----:B------:R-:W-:Y:S01]  /*0ca0*/  FMUL.FTZ R110, R110, R115 ;  /* 0x000000736e6e7220 */ /* 0x000fe20000410000 */
[----:B------:R-:W-:Y:S01]  /*0cb0*/  FADD.FTZ R83, R82, R107 ;  /* 0x0000006b52537221 */ /* 0x000fe20000010000 */
[----:B------:R-:W-:Y:S01]  /*0cc0*/  FADD.FTZ R117, -R163, R117 ;  /* 0x00000075a3757221 */ /* 0x000fe20000010100 */
[----:B------:R-:W-:Y:S01]  /*0cd0*/  FMUL.FTZ R109, R96, R109 ;  /* 0x0000006d606d7220 */ /* 0x000fe20000410000 */
[----:B------:R-:W-:Y:S01]  /*0ce0*/  FFMA.FTZ R80, R108, R107, R81 ;  /* 0x0000006b6c507223 */ /* 0x000fe20000010051 */
[----:B------:R-:W-:-:S02]  /*0cf0*/  HADD2.F32 R119, -RZ, R88.H0_H0 ;  /* 0x20000058ff777230 */ /* 0x000fc40000004100 */
[----:B------:R-:W-:Y:S01]  /*0d00*/  FMUL.FTZ R111, R111, R118 ;  /* 0x000000766f6f7220 */ /* 0x000fe20000410000 */
[----:B------:R-:W-:Y:S02]  /*0d10*/  HADD2.F32 R114, -RZ, R20.H0_H0 ;  /* 0x20000014ff727230 */ /* 0x000fe40000004100 */
[----:B------:R-:W-:Y:S01]  /*0d20*/  FADD.FTZ R82, R83, R110 ;  /* 0x0000006e53527221 */ /* 0x000fe20000010000 */
[----:B------:R-:W-:Y:S01]  /*0d30*/  FMUL.FTZ R112, R96, R117 ;  /* 0x0000007560707220 */ /* 0x000fe20000410000 */
[C---:B------:R-:W-:Y:S01]  /*0d40*/  FFMA.FTZ R81, R109.reuse, R110, R80 ;  /* 0x0000006e6d517223 */ /* 0x040fe20000010050 */
[----:B------:R-:W-:Y:S01]  /*0d50*/  FADD.FTZ R54, R54, R115 ;  /* 0x0000007336367221 */ /* 0x000fe20000010000 */
[----:B------:R-:W-:Y:S01]  /*0d60*/  FFMA.FTZ R30, R109, R115, R30 ;  /* 0x000000736d1e7223 */ /* 0x000fe2000001001e */
[----:B------:R-:W-:Y:S02]  /*0d70*/  HADD2.F32 R88, -RZ, R88.H1_H1 ;  /* 0x30000058ff587230 */ /* 0x000fe40000004100 */
[----:B------:R-:W-:Y:S01]  /*0d80*/  FMUL.FTZ R114, R114, R119 ;  /* 0x0000007772727220 */ /* 0x000fe20000410000 */
[----:B------:R-:W-:-:S02]  /*0d90*/  HADD2.F32 R115, -RZ, R20.H1_H1 ;  /* 0x30000014ff737230 */ /* 0x000fc40000004100 */
[----:B------:R-:W-:Y:S01]  /*0da0*/  FADD.FTZ R83, R82, R111 ;  /* 0x0000006f52537221 */ /* 0x000fe20000010000 */
[----:B------:R-:W-:Y:S01]  /*0db0*/  FMUL.FTZ R113, R96, R91 ;  /* 0x0000005b60717220 */ /* 0x000fe20000410000 */
[C---:B------:R-:W-:Y:S01]  /*0dc0*/  FFMA.FTZ R82, R112.reuse, R111, R81 ;  /* 0x0000006f70527223 */ /* 0x040fe20000010051 */
[----:B------:R-:W-:Y:S01]  /*0dd0*/  FADD.FTZ R55, R55, R118 ;  /* 0x0000007637377221 */ /* 0x000fe20000010000 */
[----:B------:R-:W-:Y:S01]  /*0de0*/  FFMA.FTZ R31, R112, R118, R31 ;  /* 0x00000076701f7223 */ /* 0x000fe2000001001f */
[--C-:B------:R-:W-:Y:S02]  /*0df0*/  HADD2.F32 R118, -RZ, R21.reuse.H0_H0 ;  /* 0x20000015ff767230 */ /* 0x100fe40000004100 */
[----:B------:R-:W-:Y:S01]  /*0e00*/  FADD.FTZ R53, R53, R116 ;  /* 0x0000007435357221 */ /* 0x000fe20000010000 */
[----:B------:R-:W-:Y:S01]  /*0e10*/  FFMA.FTZ R29, R108, R116, R29 ;  /* 0x000000746c1d7223 */ /* 0x000fe2000001001d */
[----:B------:R-:W-:Y:S01]  /*0e20*/  FMUL.FTZ R115, R115, R88 ;  /* 0x0000005873737220 */ /* 0x000fe20000410000 */
[----:B------:R-:W-:Y:S01]  /*0e30*/  FADD.FTZ R80, R83, R114 ;  /* 0x0000007253507221 */ /* 0x000fe20000010000 */
[----:B------:R-:W-:Y:S01]  /*0e40*/  FMUL.FTZ R116, R96, R93 ;  /* 0x0000005d60747220 */ /* 0x000fe20000410000 */
[C---:B------:R-:W-:Y:S01]  /*0e50*/  FFMA.FTZ R81, R113.reuse, R114, R82 ;  /* 0x0000007271517223 */ /* 0x040fe20000010052 */
[----:B------:R-:W-:Y:S01]  /*0e60*/  FADD.FTZ R48, R48, R119 ;  /* 0x0000007730307221 */ /* 0x000fe20000010000 */
[----:B------:R-:W-:Y:S01]  /*0e70*/  FFMA.FTZ R32, R113, R119, R32 ;  /* 0x0000007771207223 */ /* 0x000fe20000010020 */
[----:B------:R-:W-:-:S02]  /*0e80*/  HADD2.F32 R119, -RZ, R21.H1_H1 ;  /* 0x30000015ff777230 */ /* 0x000fc40000004100 */
[----:B------:R-:W-:Y:S01]  /*0e90*/  FMUL.FTZ R118, R118, R121 ;  /* 0x0000007976767220 */ /* 0x000fe20000410000 */
[----:B------:R-:W-:Y:S01]  /*0ea0*/  FADD.FTZ R83, R80, R115 ;  /* 0x0000007350537221 */ /* 0x000fe20000010000 */
[----:B------:R-:W-:Y:S01]  /*0eb0*/  FMUL.FTZ R117, R96, R95 ;  /* 0x0000005f60757220 */ /* 0x000fe20000410000 */
[----:B------:R-:W-:Y:S01]  /*0ec0*/  FFMA.FTZ R80, R116, R115, R81 ;  /* 0x0000007374507223 */ /* 0x000fe20000010051 */
[C---:B------:R-:W-:Y:S01]  /*0ed0*/  FADD.FTZ R139, -R163.reuse, R124 ;  /* 0x0000007ca38b7221 */ /* 0x040fe20000010100 */
[----:B------:R-:W-:Y:S02]  /*0ee0*/  HADD2.F32 R127, -RZ, R90.H0_H0 ;  /* 0x2000005aff7f7230 */ /* 0x000fe40000004100 */
[----:B------:R-:W-:Y:S01]  /*0ef0*/  FADD.FTZ R133, -R163, R120 ;  /* 0x00000078a3857221 */ /* 0x000fe20000010100 */
[----:B------:R-:W-:Y:S02]  /*0f00*/  HADD2.F32 R124, -RZ, R22.H0_H0 ;  /* 0x20000016ff7c7230 */ /* 0x000fe40000004100 */
[----:B------:R-:W-:Y:S01]  /*0f10*/  FMUL.FTZ R119, R119, R86 ;  /* 0x0000005677777220 */ /* 0x000fe20000410000 */
[----:B------:R-:W-:Y:S01]  /*0f20*/  FADD.FTZ R82, R83, R118 ;  /* 0x0000007653527221 */ /* 0x000fe20000010000 */
[----:B------:R-:W-:Y:S01]  /*0f30*/  FMUL.FTZ R120, R96, R123 ;  /* 0x0000007b60787220 */ /* 0x000fe20000410000 */
[----:B------:R-:W-:Y:S01]  /*0f40*/  FFMA.FTZ R81, R117, R118, R80 ;  /* 0x0000007675517223 */ /* 0x000fe20000010050 */
[----:B------:R-:W-:-:S02]  /*0f50*/  HADD2.F32 R90, -RZ, R90.H1_H1 ;  /* 0x3000005aff5a7230 */ /* 0x000fc40000004100 */
[----:B------:R-:W-:Y:S01]  /*0f60*/  FADD.FTZ R50, R50, R121 ;  /* 0x0000007932327221 */ /* 0x000fe20000010000 */
[----:B------:R-:W-:Y:S01]  /*0f70*/  FFMA.FTZ R34, R117, R121, R34 ;  /* 0x0000007975227223 */ /* 0x000fe20000010022 */
[----:B------:R-:W-:Y:S02]  /*0f80*/  HADD2.F32 R123, -RZ, R22.H1_H1 ;  /* 0x30000016ff7b7230 */ /* 0x000fe40000004100 */
[----:B------:R-:W-:Y:S01]  /*0f90*/  FMUL.FTZ R121, R96, R125 ;  /* 0x0000007d60797220 */ /* 0x000fe20000410000 */
[----:B------:R-:W-:Y:S01]  /*0fa0*/  FMUL.FTZ R124, R124, R127 ;  /* 0x0000007f7c7c7220 */ /* 0x000fe20000410000 */
[----:B------:R-:W-:Y:S01]  /*0fb0*/  FADD.FTZ R83, R82, R119 ;  /* 0x0000007752537221 */ /* 0x000fe20000010000 */
[----:B------:R-:W-:Y:S01]  /*0fc0*/  FFMA.FTZ R80, R120, R119, R81 ;  /* 0x0000007778507223 */ /* 0x000fe20000010051 */
[C---:B------:R-:W-:Y:S01]  /*0fd0*/  FADD.FTZ R141, -R163.reuse, R126 ;  /* 0x0000007ea38d7221 */ /* 0x040fe20000010100 */
[--C-:B------:R-:W-:Y:S02]  /*0fe0*/  HADD2.F32 R126, -RZ, R23.reuse.H0_H0 ;  /* 0x20000017ff7e7230 */ /* 0x100fe40000004100 */
[----:B------:R-:W-:Y:S01]  /*0ff0*/  FADD.FTZ R135, -R163, R122 ;  /* 0x0000007aa3877221 */ /* 0x000fe20000010100 */
[----:B------:R-:W-:Y:S01]  /*1000*/  FADD.FTZ R44, R44, R127 ;  /* 0x0000007f2c2c7221 */ /* 0x000fe20000010000 */
[----:B------:R-:W-:Y:S01]  /*1010*/  FFMA.FTZ R68, R121, R127, R68 ;  /* 0x0000007f79447223 */ /* 0x000fe20000010044 */
[----:B------:R-:W-:Y:S01]  /*1020*/  FMUL.FTZ R123, R123, R90 ;  /* 0x0000005a7b7b7220 */ /* 0x000fe20000410000 */
[----:B------:R-:W-:Y:S01]  /*1030*/  FADD.FTZ R82, R83, R124 ;  /* 0x0000007c53527221 */ /* 0x000fe20000010000 */
[----:B------:R-:W-:Y:S01]  /*1040*/  FADD.FTZ R147, -R163, R132 ;  /* 0x00000084a3937221 */ /* 0x000fe20000010100 */
[----:B------:R-:W-:Y:S01]  /*1050*/  FMUL.FTZ R122, R96, R133 ;  /* 0x00000085607a7220 */ /* 0x000fe20000410000 */
[----:B------:R-:W-:-:S02]  /*1060*/  HADD2.F32 R127, -RZ, R23.H1_H1 ;  /* 0x30000017ff7f7230 */ /* 0x000fc40000004100 */
[----:B------:R-:W-:Y:S01]  /*1070*/  FFMA.FTZ R81, R121, R124, R80 ;  /* 0x0000007c79517223 */ /* 0x000fe20000010050 */
[----:B------:R-:W-:Y:S01]  /*1080*/  FMUL.FTZ R132, R96, R139 ;  /* 0x0000008b60847220 */ /* 0x000fe20000410000 */
[----:B------:R-:W-:Y:S01]  /*1090*/  FMUL.FTZ R126, R126, R137 ;  /* 0x000000897e7e7220 */ /* 0x000fe20000410000 */
[----:B------:R-:W-:Y:S01]  /*10a0*/  FADD.FTZ R83, R82, R123 ;  /* 0x0000007b52537221 */ /* 0x000fe20000010000 */
[----:B------:R-:W-:Y:S01]  /*10b0*/  FMUL.FTZ R125, R96, R135 ;  /* 0x00000087607d7220 */ /* 0x000fe20000410000 */
[----:B------:R-:W-:Y:S01]  /*10c0*/  FFMA.FTZ R80, R122, R123, R81 ;  /* 0x0000007b7a507223 */ /* 0x000fe20000010051 */
[-C--:B------:R-:W-:Y:S01]  /*10d0*/  FMUL.FTZ R127, R127, R134.reuse ;  /* 0x000000867f7f7220 */ /* 0x080fe20000410000 */
[----:B------:R-:W-:Y:S01]  /*10e0*/  FADD.FTZ R47, R47, R134 ;  /* 0x000000862f2f7221 */ /* 0x000fe20000010000 */
[----:B------:R-:W-:Y:S01]  /*10f0*/  FFMA.FTZ R71, R132, R134, R71 ;  /* 0x0000008684477223 */ /* 0x000fe20000010047 */
[--C-:B------:R-:W-:Y:S02]  /*1100*/  HADD2.F32 R134, -RZ, R128.reuse.H0_H0 ;  /* 0x20000080ff867230 */ /* 0x100fe40000004100 */
[----:B------:R-:W-:Y:S01]  /*1110*/  FADD.FTZ R82, R83, R126 ;  /* 0x0000007e53527221 */ /* 0x000fe20000010000 */
[----:B------:R-:W-:Y:S01]  /*1120*/  FFMA.FTZ R81, R125, R126, R80 ;  /* 0x0000007e7d517223 */ /* 0x000fe20000010050 */
[----:B------:R-:W-:-:S02]  /*1130*/  HADD2.F32 R135, -RZ, R128.H1_H1 ;  /* 0x30000080ff877230 */ /* 0x000fc40000004100 */
[----:B------:R-:W-:Y:S01]  /*1140*/  FMUL.FTZ R133, R96, R141 ;  /* 0x0000008d60857220 */ /* 0x000fe20000410000 */
[----:B------:R-:W-:Y:S01]  /*1150*/  FMUL.FTZ R134, R134, R143 ;  /* 0x0000008f86867220 */ /* 0x000fe20000410000 */
[----:B------:R-:W-:Y:S01]  /*1160*/  FADD.FTZ R83, R82, R127 ;  /* 0x0000007f52537221 */ /* 0x000fe20000010000 */
[----:B------:R-:W-:Y:S01]  /*1170*/  FFMA.FTZ R82, R132, R127, R81 ;  /* 0x0000007f84527223 */ /* 0x000fe20000010051 */
[C---:B------:R-:W-:Y:S01]  /*1180*/  FADD.FTZ R153, -R163.reuse, R138 ;  /* 0x0000008aa3997221 */ /* 0x040fe20000010100 */
[----:B------:R-:W-:Y:S01]  /*1190*/  FADD.FTZ R151, -R163, R136 ;  /* 0x00000088a3977221 */ /* 0x000fe20000010100 */
[----:B------:R-:W-:Y:S01]  /*11a0*/  FMUL.FTZ R135, R135, R84 ;  /* 0x0000005487877220 */ /* 0x000fe20000410000 */
[--C-:B------:R-:W-:Y:S02]  /*11b0*/  HADD2.F32 R138, -RZ, R129.reuse.H0_H0 ;  /* 0x20000081ff8a7230 */ /* 0x100fe40000004100 */
[----:B------:R-:W-:Y:S01]  /*11c0*/  FADD.FTZ R80, R83, R134 ;  /* 0x0000008653507221 */ /* 0x000fe20000010000 */
[----:B------:R-:W-:Y:S01]  /*11d0*/  FMUL.FTZ R136, R96, R145 ;  /* 0x0000009160887220 */ /* 0x000fe20000410000 */
[----:B------:R-:W-:Y:S01]  /*11e0*/  FFMA.FTZ R81, R133, R134, R82 ;  /* 0x0000008685517223 */ /* 0x000fe20000010052 */
[----:B------:R-:W-:Y:S01]  /*11f0*/  FADD.FTZ R46, R46, R137 ;  /* 0x000000892e2e7221 */ /* 0x000fe20000010000 */
[----:B------:R-:W-:Y:S01]  /*1200*/  FFMA.FTZ R70, R125, R137, R70 ;  /* 0x000000897d467223 */ /* 0x000fe20000010046 */
[----:B------:R-:W-:-:S02]  /*1210*/  HADD2.F32 R139, -RZ, R129.H1_H1 ;  /* 0x30000081ff8b7230 */ /* 0x000fc40000004100 */
[----:B------:R-:W-:Y:S01]  /*1220*/  FADD.FTZ R83, R80, R135 ;  /* 0x0000008750537221 */ /* 0x000fe20000010000 */
[----:B------:R-:W-:Y:S01]  /*1230*/  FMUL.FTZ R137, R96, R147 ;  /* 0x0000009360897220 */ /* 0x000fe20000410000 */
[----:B------:R-:W-:Y:S01]  /*1240*/  FMUL.FTZ R138, R138, R149 ;  /* 0x000000958a8a7220 */ /* 0x000fe20000410000 */
[----:B------:R-:W-:Y:S01]  /*1250*/  FFMA.FTZ R80, R136, R135, R81 ;  /* 0x0000008788507223 */ /* 0x000fe20000010051 */
[C---:B------:R-:W-:Y:S01]  /*1260*/  FADD.FTZ R159, -R163.reuse, R140 ;  /* 0x0000008ca39f7221 */ /* 0x040fe20000010100 */
[----:B------:R-:W-:Y:S01]  /*1270*/  FADD.FTZ R163, -R163, R142 ;  /* 0x0000008ea3a37221 */ /* 0x000fe20000010100 */
[--C-:B------:R-:W-:Y:S02]  /*1280*/  HADD2.F32 R142, -RZ, R130.reuse.H0_H0 ;  /* 0x20000082ff8e7230 */ /* 0x100fe40000004100 */
[----:B------:R-:W-:Y:S01]  /*1290*/  FMUL.FTZ R140, R96, R151 ;  /* 0x00000097608c7220 */ /* 0x000fe20000410000 */
[----:B------:R-:W-:Y:S01]  /*12a0*/  FMUL.FTZ R139, R139, R92 ;  /* 0x0000005c8b8b7220 */ /* 0x000fe20000410000 */
[----:B------:R-:W-:Y:S01]  /*12b0*/  FADD.FTZ R82, R83, R138 ;  /* 0x0000008a53527221 */ /* 0x000fe20000010000 */
[----:B------:R-:W-:Y:S01]  /*12c0*/  FFMA.FTZ R81, R137, R138, R80 ;  /* 0x0000008a89517223 */ /* 0x000fe20000010050 */
[----:B------:R-:W-:Y:S01]  /*12d0*/  FADD.FTZ R40, R40, R143 ;  /* 0x0000008f28287221 */ /* 0x000fe20000010000 */
[----:B------:R-:W-:Y:S01]  /*12e0*/  FFMA.FTZ R64, R133, R143, R64 ;  /* 0x0000008f85407223 */ /* 0x000fe20000010040 */
[----:B------:R-:W-:-:S02]  /*12f0*/  HADD2.F32 R143, -RZ, R130.H1_H1 ;  /* 0x30000082ff8f7230 */ /* 0x000fc40000004100 */
[----:B------:R-:W-:Y:S01]  /*1300*/  FMUL.FTZ R141, R96, R153 ;  /* 0x00000099608d7220 */ /* 0x000fe20000410000 */
[----:B------:R-:W-:Y:S01]  /*1310*/  FMUL.FTZ R142, R142, R155 ;  /* 0x0000009b8e8e7220 */ /* 0x000fe20000410000 */
[----:B------:R-:W-:Y:S01]  /*1320*/  FADD.FTZ R83, R82, R139 ;  /* 0x0000008b52537221 */ /* 0x000fe20000010000 */
[----:B------:R-:W-:Y:S01]  /*1330*/  FFMA.FTZ R80, R140, R139, R81 ;  /* 0x0000008b8c507223 */ /* 0x000fe20000010051 */
[C---:B------:R-:W-:Y:S01]  /*1340*/  FMUL.FTZ R144, R96.reuse, R157 ;  /* 0x0000009d60907220 */ /* 0x040fe20000410000 */
        /* <DEDUP_REMOVED lines=35> */
.L_x_1091:
        /* <DEDUP_REMOVED lines=16> */
.L_x_1092:
        /* <DEDUP_REMOVED lines=32> */
.L_x_1094:
[----:B------:R-:W-:Y:S05]  /*1880*/  BSYNC.RECONVERGENT B0 ;  /* 0x0000000000007941 */ /* 0x000fea0003800200 */
.L_x_1093:
[----:B------:R-:W1:Y:S08]  /*1890*/  S2UR UR5, SR_CgaCtaId ;  /* 0x00000000000579c3 */ /* 0x000e700000008800 */
[----:B------:R-:W-:Y:S01]  /*18a0*/  BAR.SYNC.DEFER_BLOCKING 0x0 ;  /* 0x0000000000007b1d */ /* 0x000fe20000010000 */
[----:B-----5:R-:W-:Y:S01]  /*18b0*/  ISETP.GE.AND P2, PT, R97, 0x1, PT ;  /* 0x000000016100780c */ /* 0x020fe20003f46270 */
[----:B------:R-:W-:Y:S01]  /*18c0*/  UISETP.NE.U32.AND UP0, UPT, UR6, URZ, UPT ;  /* 0x000000ff0600728c */ /* 0x000fe2000bf05070 */
[----:B------:R-:W-:-:S03]  /*18d0*/  ISETP.NE.AND P3, PT, RZ, UR14, PT ;  /* 0x0000000eff007c0c */ /* 0x000fc6000bf65270 */
[----:B------:R-:W-:Y:S02]  /*18e0*/  UMOV UR4, 0x400 ;  /* 0x0000040000047882 */ /* 0x000fe40000000000 */
[----:B------:R-:W2:Y:S01]  /*18f0*/  LDC R150, c[0x0][0x388] ;  /* 0x0000e200ff967b82 */ /* 0x000ea20000000800 */
[----:B------:R-:W-:-:S05]  /*1900*/  UISETP.NE.AND.EX UP0, UPT, UR7, URZ, UPT, UP0 ;  /* 0x000000ff0700728c */ /* 0x000fca000bf05300 */
[----:B------:R-:W-:Y:S01]  /*1910*/  @P2 IADD3 R97, PT, PT, R97, -0x1, RZ ;  /* 0xffffffff61612810 */ /* 0x000fe20007ffe0ff */
[----:B-1----:R-:W-:-:S04]  /*1920*/  ULEA UR4, UR5, UR4, 0x18 ;  /* 0x0000000405047291 */ /* 0x002fc8000f8ec0ff */
[----:B------:R-:W-:Y:S02]  /*1930*/  UIADD3 UR5, UPT, UPT, UR4, 0x6040, URZ ;  /* 0x0000604004057890 */ /* 0x000fe4000fffe0ff */
[----:B------:R-:W-:Y:S02]  /*1940*/  @!UP1 UIADD3 UR5, UPT, UPT, UR4, 0x6000, URZ ;  /* 0x0000600004059890 */ /* 0x000fe4000fffe0ff */
[----:B------:R-:W-:Y:S01]  /*1950*/  UIADD3 UR10, UPT, UPT, UR4, 0x6050, URZ ;  /* 0x00006050040a7890 */ /* 0x000fe2000fffe0ff */
[----:B--2---:R-:W-:Y:S01]  /*1960*/  @P2 IMAD R97, R97, R150, RZ ;  /* 0x0000009661612224 */ /* 0x004fe200078e02ff */
        /* <DEDUP_REMOVED lines=11> */
[----:B------:R-:W-:Y:S02]  /*1a20*/  IMAD R81, R0, R150, RZ ;  /* 0x0000009600517224 */ /* 0x000fe400078e02ff */
[----:B------:R-:W-:Y:S01]  /*1a30*/  FADD.FTZ R151, R82, R151 ;  /* 0x0000009752977221 */ /* 0x000fe20000010000 */
[----:B------:R-:W-:-:S03]  /*1a40*/  FADD.FTZ R80, R83, R80 ;  /* 0x0000005053507221 */ /* 0x000fc60000010000 */
[----:B-1----:R-:W-:Y:S01]  /*1a50*/  FADD.FTZ R151, R151, R84 ;  /* 0x0000005497977221 */ /* 0x002fe20000010000 */
[----:B------:R-:W-:Y:S01]  /*1a60*/  FADD.FTZ R80, R80, R85 ;  /* 0x0000005550507221 */ /* 0x000fe20000010000 */
[----:B------:R-:W-:Y:S02]  /*1a70*/  @P2 SHF.R.S32.HI R84, RZ, 0x1f, R97 ;  /* 0x0000001fff542819 */ /* 0x000fe40000011461 */
[----:B------:R-:W-:Y:S01]  /*1a80*/  FADD.FTZ R151, R86, R151 ;  /* 0x0000009756977221 */ /* 0x000fe20000010000 */
[----:B------:R-:W-:Y:S01]  /*1a90*/  FADD.FTZ R80, R87, R80 ;  /* 0x0000005057507221 */ /* 0x000fe20000010000 */
[----:B------:R-:W-:Y:S02]  /*1aa0*/  SHF.R.S32.HI R86, RZ, 0x1f, R81 ;  /* 0x0000001fff567819 */ /* 0x000fe40000011451 */
[----:B--2---:R-:W-:Y:S01]  /*1ab0*/  FADD.FTZ R151, R151, R88 ;  /* 0x0000005897977221 */ /* 0x004fe20000010000 */
[----:B------:R-:W-:Y:S01]  /*1ac0*/  FADD.FTZ R80, R80, R89 ;  /* 0x0000005950507221 */ /* 0x000fe20000010000 */
[----:B------:R-:W-:-:S02]  /*1ad0*/  LEA.HI R86, R86, R81, RZ, 0x3 ;  /* 0x0000005156567211 */ /* 0x000fc400078f18ff */
[----:B------:R-:W-:Y:S01]  /*1ae0*/  FADD.FTZ R151, R90, R151 ;  /* 0x000000975a977221 */ /* 0x000fe20000010000 */
[----:B------:R-:W-:Y:S01]  /*1af0*/  FADD.FTZ R80, R91, R80 ;  /* 0x000000505b507221 */ /* 0x000fe20000010000 */
[----:B------:R-:W-:Y:S02]  /*1b00*/  @P2 LEA.HI R84, R84, R97, RZ, 0x3 ;  /* 0x0000006154542211 */ /* 0x000fe400078f18ff */
[----:B---3--:R-:W-:Y:S01]  /*1b10*/  FADD.FTZ R151, R151, R92 ;  /* 0x0000005c97977221 */ /* 0x008fe20000010000 */
[----:B------:R-:W-:Y:S01]  /*1b20*/  FADD.FTZ R80, R80, R93 ;  /* 0x0000005d50507221 */ /* 0x000fe20000010000 */
[----:B------:R-:W-:Y:S02]  /*1b30*/  LEA.HI.SX32 R81, R86, R149, 0x1d ;  /* 0x0000009556517211 */ /* 0x000fe400078feaff */
[----:B------:R-:W-:Y:S01]  /*1b40*/  FADD.FTZ R83, R94, R151 ;  /* 0x000000975e537221 */ /* 0x000fe20000010000 */
[----:B------:R-:W-:Y:S01]  /*1b50*/  FADD.FTZ R82, R95, R80 ;  /* 0x000000505f527221 */ /* 0x000fe20000010000 */
[----:B------:R-:W-:-:S02]  /*1b60*/  MOV R80, RZ ;  /* 0x000000ff00507202 */ /* 0x000fc40000000f00 */
[----:B------:R-:W-:Y:S01]  /*1b70*/  FMUL.FTZ R83, R83, UR16 ;  /* 0x0000001053537c20 */ /* 0x000fe20008410000 */
[----:B------:R-:W-:Y:S01]  /*1b80*/  @P2 LEA.HI.SX32 R80, R84, R149, 0x1d ;  /* 0x0000009554502211 */ /* 0x000fe200078feaff */
[----:B------:R-:W-:-:S03]  /*1b90*/  FMUL.FTZ R82, R82, UR16 ;  /* 0x0000001052527c20 */ /* 0x000fc60008410000 */
        /* <DEDUP_REMOVED lines=16> */
.L_x_1097:
        /* <DEDUP_REMOVED lines=9> */
.L_x_1098:
        /* <DEDUP_REMOVED lines=9> */
.L_x_1099:
        /* <DEDUP_REMOVED lines=9> */
.L_x_1100:
        /* <DEDUP_REMOVED lines=9> */
.L_x_1101:
        /* <DEDUP_REMOVED lines=9> */
.L_x_1102:
        /* <DEDUP_REMOVED lines=9> */
.L_x_1103:
        /* <DEDUP_REMOVED lines=10> */
.L_x_1096:
[----:B------:R-:W0:Y:S01]  /*20a0*/  @P2 LDC R78, c[0x0][0x40c] ;  /* 0x00010300ff4e2b82 */ /* 0x000e220000000800 */
[-CC-:B------:R-:W-:Y:S01]  /*20b0*/  FFMA.FTZ R76, R100, R82.reuse, R83.reuse ;  /* 0x00000052644c7223 */ /* 0x180fe20000010053 */
[-CC-:B------:R-:W-:Y:S01]  /*20c0*/  FFMA.FTZ R77, R3, R82.reuse, R83.reuse ;  /* 0x00000052034d7223 */ /* 0x180fe20000010053 */
[----:B------:R-:W-:Y:S01]  /*20d0*/  ISETP.GT.AND P1, PT, R2, RZ, PT ;  /* 0x000000ff0200720c */ /* 0x000fe20003f24270 */
[-C--:B------:R-:W-:Y:S01]  /*20e0*/  FFMA.FTZ R87, R105, R82.reuse, R83 ;  /* 0x0000005269577223 */ /* 0x080fe20000010053 */
[----:B------:R-:W-:Y:S01]  /*20f0*/  FADD.FTZ R79, R99, -R76 ;  /* 0x8000004c634f7221 */ /* 0x000fe20000010000 */
[----:B------:R-:W-:Y:S01]  /*2100*/  FADD.FTZ R77, R98, -R77 ;  /* 0x8000004d624d7221 */ /* 0x000fe20000010000 */
[-C--:B------:R-:W-:Y:S01]  /*2110*/  FFMA.FTZ R86, R108, R82.reuse, R83 ;  /* 0x000000526c567223 */ /* 0x080fe20000010053 */
[----:B------:R-:W1:Y:S01]  /*2120*/  @P2 LDC R85, c[0x0][0x40c] ;  /* 0x00010300ff552b82 */ /* 0x000e620000000800 */
[C---:B------:R-:W-:Y:S01]  /*2130*/  FMUL.FTZ R79, R96.reuse, R79 ;  /* 0x0000004f604f7220 */ /* 0x040fe20000410000 */
[----:B------:R-:W-:Y:S01]  /*2140*/  FMUL.FTZ R77, R96, R77 ;  /* 0x0000004d604d7220 */ /* 0x000fe20000410000 */
[----:B------:R-:W-:Y:S01]  /*2150*/  FADD.FTZ R87, R106, -R87 ;  /* 0x800000576a577221 */ /* 0x000fe20000010000 */
[-CC-:B------:R-:W-:Y:S01]  /*2160*/  FFMA.FTZ R89, R109, R82.reuse, R83.reuse ;  /* 0x000000526d597223 */ /* 0x180fe20000010053 */
[----:B------:R-:W-:Y:S01]  /*2170*/  FFMA.FTZ R152, R112, R82, R83 ;  /* 0x0000005270987223 */ /* 0x000fe20000010053 */
[----:B------:R-:W-:Y:S01]  /*2180*/  FSEL R91, R79, RZ, P1 ;  /* 0x000000ff4f5b7208 */ /* 0x000fe20000800000 */
[----:B------:R-:W-:Y:S01]  /*2190*/  FMUL.FTZ R87, R96, R87 ;  /* 0x0000005760577220 */ /* 0x000fe20000410000 */
[----:B------:R-:W-:Y:S01]  /*21a0*/  FSEL R90, R77, RZ, P1 ;  /* 0x000000ff4d5a7208 */ /* 0x000fe20000800000 */
[----:B------:R-:W2:Y:S01]  /*21b0*/  @P2 LDC R93, c[0x0][0x40c] ;  /* 0x00010300ff5d2b82 */ /* 0x000ea20000000800 */
[----:B------:R-:W-:-:S02]  /*21c0*/  FADD.FTZ R89, R110, -R89 ;  /* 0x800000596e597221 */ /* 0x000fc40000010000 */
[----:B------:R-:W-:Y:S02]  /*21d0*/  FSEL R94, R87, RZ, P1 ;  /* 0x000000ff575e7208 */ /* 0x000fe40000800000 */
[----:B------:R-:W-:Y:S01]  /*21e0*/  FMUL.FTZ R89, R96, R89 ;  /* 0x0000005960597220 */ /* 0x000fe20000410000 */
[----:B0-----:R-:W-:Y:S02]  /*21f0*/  @P2 FMUL.FTZ R77, R91, R78 ;  /* 0x0000004e5b4d2220 */ /* 0x001fe40000410000 */
[----:B------:R-:W0:Y:S02]  /*2200*/  @P2 LDC R151, c[0x0][0x40c] ;  /* 0x00010300ff972b82 */ /* 0x000e240000000800 */
[----:B------:R-:W-:Y:S02]  /*2210*/  FSEL R97, R89, RZ, P1 ;  /* 0x000000ff59617208 */ /* 0x000fe40000800000 */
[----:B------:R-:W-:Y:S01]  /*2220*/  @P2 F2FP.F16.F32.PACK_AB R84, RZ, R77 ;  /* 0x0000004dff54223e */ /* 0x000fe200000000ff */
[----:B------:R-:W-:Y:S01]  /*2230*/  FFMA.FTZ R77, R101, R82, R83 ;  /* 0x00000052654d7223 */ /* 0x000fe20000010053 */
[----:B-1----:R-:W-:-:S02]  /*2240*/  @P2 FMUL.FTZ R76, R90, R85 ;  /* 0x000000555a4c2220 */ /* 0x002fc40000410000 */
[----:B------:R-:W1:Y:S01]  /*2250*/  @P2 LDC R78, c[0x0][0x40c] ;  /* 0x00010300ff4e2b82 */ /* 0x000e620000000800 */
[----:B------:R-:W-:Y:S02]  /*2260*/  FADD.FTZ R77, R102, -R77 ;  /* 0x8000004d664d7221 */ /* 0x000fe40000010000 */
[----:B------:R-:W-:Y:S02]  /*2270*/  @P2 F2FP.F16.F32.PACK_AB R79, RZ, R76 ;  /* 0x0000004cff4f223e */ /* 0x000fe400000000ff */
[----:B------:R-:W-:Y:S01]  /*2280*/  FMUL.FTZ R77, R96, R77 ;  /* 0x0000004d604d7220 */ /* 0x000fe20000410000 */
[----:B------:R-:W-:Y:S02]  /*2290*/  FFMA.FTZ R76, R104, R82, R83 ;  /* 0x00000052684c7223 */ /* 0x000fe40000010053 */
[----:B------:R-:W3:Y:S01]  /*22a0*/  @P2 LDC R88, c[0x0][0x40c] ;  /* 0x00010300ff582b82 */ /* 0x000ee20000000800 */
[----:B------:R-:W-:Y:S01]  /*22b0*/  @P2 PRMT R72, R79, 0x7610, R72 ;  /* 0x000076104f482816 */ /* 0x000fe20000000048 */
[----:B------:R-:W-:Y:S01]  /*22c0*/  FADD.FTZ R85, R103, -R76 ;  /* 0x8000004c67557221 */ /* 0x000fe20000010000 */
[----:B------:R-:W-:Y:S01]  /*22d0*/  FSEL R92, R77, RZ, P1 ;  /* 0x000000ff4d5c7208 */ /* 0x000fe20000800000 */
[----:B------:R-:W-:Y:S01]  /*22e0*/  FADD.FTZ R77, R107, -R86 ;  /* 0x800000566b4d7221 */ /* 0x000fe20000010000 */
[----:B------:R-:W-:Y:S01]  /*22f0*/  @P2 PRMT R72, R72, 0x5410, R84 ;  /* 0x0000541048482816 */ /* 0x000fe20000000054 */
[----:B------:R-:W-:-:S02]  /*2300*/  FMUL.FTZ R85, R96, R85 ;  /* 0x0000005560557220 */ /* 0x000fc40000410000 */
        /* <DEDUP_REMOVED lines=8> */
[----:B------:R-:W-:Y:S01]  /*2390*/  @P2 F2FP.F16.F32.PACK_AB R87, RZ, R77 ;  /* 0x0000004dff57223e */ /* 0x000fe200000000ff */
[----:B------:R-:W-:Y:S01]  /*23a0*/  FADD.FTZ R77, R111, -R152 ;  /* 0x800000986f4d7221 */ /* 0x000fe20000010000 */
[----:B------:R-:W-:Y:S02]  /*23b0*/  @P2 F2FP.F16.F32.PACK_AB R86, RZ, R76 ;  /* 0x0000004cff56223e */ /* 0x000fe400000000ff */
[----:B------:R-:W-:Y:S01]  /*23c0*/  F2FP.F16.F32.PACK_AB R76, R91, R90 ;  /* 0x0000005a5b4c723e */ /* 0x000fe200000000ff */
[----:B---3--:R-:W-:Y:S01]  /*23d0*/  @P2 FMUL.FTZ R78, R95, R88 ;  /* 0x000000585f4e2220 */ /* 0x008fe20000410000 */
[----:B------:R-:W-:Y:S01]  /*23e0*/  FMUL.FTZ R90, R96, R77 ;  /* 0x0000004d605a7220 */ /* 0x000fe20000410000 */
[----:B------:R-:W-:Y:S02]  /*23f0*/  @P2 PRMT R73, R85, 0x7610, R73 ;  /* 0x0000761055492816 */ /* 0x000fe40000000049 */
[----:B------:R-:W-:Y:S02]  /*2400*/  @P2 PRMT R74, R87, 0x7610, R74 ;  /* 0x00007610574a2816 */ /* 0x000fe4000000004a */
[----:B------:R-:W-:Y:S01]  /*2410*/  @P2 F2FP.F16.F32.PACK_AB R88, RZ, R78 ;  /* 0x0000004eff58223e */ /* 0x000fe200000000ff */
[----:B----4-:R-:W-:Y:S01]  /*2420*/  @P2 FMUL.FTZ R89, R97, R150 ;  /* 0x0000009661592220 */ /* 0x010fe20000410000 */
[----:B------:R-:W-:-:S02]  /*2430*/  FSEL R90, R90, RZ, P1 ;  /* 0x000000ff5a5a7208 */ /* 0x000fc40000800000 */
[----:B------:R-:W-:Y:S02]  /*2440*/  F2FP.F16.F32.PACK_AB R77, R93, R92 ;  /* 0x0000005c5d4d723e */ /* 0x000fe400000000ff */
        /* <DEDUP_REMOVED lines=11> */
.L_x_1095:
[----:B------:R-:W-:Y:S01]  /*2500*/  UMOV UR4, UR8 ;  /* 0x0000000800047c82 */ /* 0x000fe20008000000 */
[----:B------:R-:W-:Y:S01]  /*2510*/  UMOV UR5, UR9 ;  /* 0x0000000900057c82 */ /* 0x000fe20008000000 */
[----:B------:R-:W-:-:S04]  /*2520*/  UISETP.NE.U32.AND UP0, UPT, UR4, URZ, UPT ;  /* 0x000000ff0400728c */ /* 0x000fc8000bf05070 */
[----:B------:R-:W-:-:S09]  /*2530*/  UISETP.NE.AND.EX UP0, UPT, UR5, URZ, UPT, UP0 ;  /* 0x000000ff0500728c */ /* 0x000fd2000bf05300 */
[----:B------:R-:W-:Y:S05]  /*2540*/  BRA.U UP0, `(.L_x_1105) ;  /* 0x0000000500087547 */ /* 0x000fea000b800000 */
[----:B------:R-:W-:Y:S01]  /*2550*/  ISETP.GT.AND P1, PT, R2, RZ, PT ;  /* 0x000000ff0200720c */ /* 0x000fe20003f24270 */
[----:B------:R-:W0:Y:S01]  /*2560*/  @P2 LDC R90, c[0x0][0x40c] ;  /* 0x00010300ff5a2b82 */ /* 0x000e220000000800 */
[----:B------:R-:W-:Y:S02]  /*2570*/  HADD2.F32 R85, -RZ, R12.H0_H0 ;  /* 0x2000000cff557230 */ /* 0x000fe40000004100 */
[--C-:B------:R-:W-:Y:S02]  /*2580*/  HADD2.F32 R89, -RZ, R13.reuse.H0_H0 ;  /* 0x2000000dff597230 */ /* 0x100fe40000004100 */
[----:B------:R-:W-:Y:S02]  /*2590*/  HADD2.F32 R91, -RZ, R13.H1_H1 ;  /* 0x3000000dff5b7230 */ /* 0x000fe40000004100 */
[----:B------:R-:W-:Y:S01]  /*25a0*/  HADD2.F32 R95, -RZ, R14.H1_H1 ;  /* 0x3000000eff5f7230 */ /* 0x000fe20000004100 */
[----:B------:R-:W1:Y:S04]  /*25b0*/  @P2 LDC R86, c[0x0][0x40c] ;  /* 0x00010300ff562b82 */ /* 0x000e680000000800 */
[-CC-:B------:R-:W-:Y:S01]  /*25c0*/  @P1 FFMA.FTZ R87, R3, R82.reuse, R83.reuse ;  /* 0x0000005203571223 */ /* 0x180fe20000010053 */
[-CC-:B------:R-:W-:Y:S01]  /*25d0*/  @P1 FFMA.FTZ R88, R100, R82.reuse, R83.reuse ;  /* 0x0000005264581223 */ /* 0x180fe20000010053 */
[-CC-:B------:R-:W-:Y:S01]  /*25e0*/  @P1 FFMA.FTZ R93, R101, R82.reuse, R83.reuse ;  /* 0x00000052655d1223 */ /* 0x180fe20000010053 */
[----:B------:R-:W-:Y:S01]  /*25f0*/  @P1 FFMA.FTZ R97, R105, R82, R83 ;  /* 0x0000005269611223 */ /* 0x000fe20000010053 */
[----:B------:R-:W-:Y:S01]  /*2600*/  @P1 FADD.FTZ R84, R98, -R87 ;  /* 0x8000005762541221 */ /* 0x000fe20000010000 */
[----:B------:R-:W-:-:S02]  /*2610*/  HADD2.F32 R87, -RZ, R12.H1_H1 ;  /* 0x3000000cff577230 */ /* 0x000fc40000004100 */
[----:B------:R-:W-:Y:S01]  /*2620*/  @P1 FADD.FTZ R88, R99, -R88 ;  /* 0x8000005863581221 */ /* 0x000fe20000010000 */
[----:B------:R-:W2:Y:S01]  /*2630*/  @P2 LDC R94, c[0x0][0x40c] ;  /* 0x00010300ff5e2b82 */ /* 0x000ea20000000800 */
[----:B------:R-:W-:Y:S01]  /*2640*/  @P1 FFMA.FTZ R85, R96, R84, R85 ;  /* 0x0000005460551223 */ /* 0x000fe20000010055 */
[----:B------:R-:W-:Y:S01]  /*2650*/  @P1 FADD.FTZ R93, R102, -R93 ;  /* 0x8000005d665d1221 */ /* 0x000fe20000010000 */
[----:B------:R-:W-:Y:S01]  /*2660*/  @P1 FFMA.FTZ R87, R96, R88, R87 ;  /* 0x0000005860571223 */ /* 0x000fe20000010057 */
[-CC-:B------:R-:W-:Y:S01]  /*2670*/  @P1 FFMA.FTZ R92, R108, R82.reuse, R83.reuse ;  /* 0x000000526c5c1223 */ /* 0x180fe20000010053 */
[----:B------:R-:W-:Y:S01]  /*2680*/  @P1 FFMA.FTZ R151, R109, R82, R83 ;  /* 0x000000526d971223 */ /* 0x000fe20000010053 */
[----:B------:R-:W-:Y:S01]  /*2690*/  @P1 FFMA.FTZ R89, R96, R93, R89 ;  /* 0x0000005d60591223 */ /* 0x000fe20000010059 */
[----:B0-----:R-:W-:Y:S01]  /*26a0*/  @P2 FMUL.FTZ R87, R87, R90 ;  /* 0x0000005a57572220 */ /* 0x001fe20000410000 */
[----:B------:R-:W0:Y:S01]  /*26b0*/  @P2 LDC R84, c[0x0][0x40c] ;  /* 0x00010300ff542b82 */ /* 0x000e220000000800 */
[----:B------:R-:W-:-:S02]  /*26c0*/  HADD2.F32 R93, -RZ, R14.H0_H0 ;  /* 0x2000000eff5d7230 */ /* 0x000fc40000004100 */
[----:B------:R-:W-:Y:S01]  /*26d0*/  @P1 FADD.FTZ R92, R107, -R92 ;  /* 0x8000005c6b5c1221 */ /* 0x000fe20000010000 */
[----:B------:R-:W-:Y:S01]  /*26e0*/  @P1 FADD.FTZ R150, R110, -R151 ;  /* 0x800000976e961221 */ /* 0x000fe20000010000 */
[----:B------:R-:W-:Y:S01]  /*26f0*/  @P2 F2FP.F16.F32.PACK_AB R87, RZ, R87 ;  /* 0x00000057ff57223e */ /* 0x000fe200000000ff */
[----:B-1----:R-:W-:Y:S01]  /*2700*/  @P2 FMUL.FTZ R85, R85, R86 ;  /* 0x0000005655552220 */ /* 0x002fe20000410000 */
[----:B------:R-:W-:Y:S01]  /*2710*/  @P1 FFMA.FTZ R86, R104, R82, R83 ;  /* 0x0000005268561223 */ /* 0x000fe20000010053 */
[----:B------:R-:W-:Y:S01]  /*2720*/  @P1 FFMA.FTZ R95, R96, R92, R95 ;  /* 0x0000005c605f1223 */ /* 0x000fe2000001005f */
[----:B------:R-:W1:Y:S02]  /*2730*/  @P2 LDC R90, c[0x0][0x40c] ;  /* 0x00010300ff5a2b82 */ /* 0x000e640000000800 */
[----:B------:R-:W-:Y:S01]  /*2740*/  @P1 FADD.FTZ R86, R103, -R86 ;  /* 0x8000005667561221 */ /* 0x000fe20000010000 */
[----:B------:R-:W-:-:S03]  /*2750*/  @P2 F2FP.F16.F32.PACK_AB R85, RZ, R85 ;  /* 0x00000055ff55223e */ /* 0x000fc600000000ff */
[----:B------:R-:W-:Y:S01]  /*2760*/  @P1 FFMA.FTZ R91, R96, R86, R91 ;  /* 0x00000056605b1223 */ /* 0x000fe2000001005b */
[----:B------:R-:W-:Y:S01]  /*2770*/  @P1 FADD.FTZ R86, R106, -R97 ;  /* 0x800000616a561221 */ /* 0x000fe20000010000 */
[----:B------:R-:W3:Y:S01]  /*2780*/  @P2 LDC R88, c[0x0][0x40c] ;  /* 0x00010300ff582b82 */ /* 0x000ee20000000800 */
[----:B------:R-:W-:Y:S02]  /*2790*/  HADD2.F32 R97, -RZ, R15.H0_H0 ;  /* 0x2000000fff617230 */ /* 0x000fe40000004100 */
[----:B--2---:R-:W-:Y:S01]  /*27a0*/  @P2 FMUL.FTZ R95, R95, R94 ;  /* 0x0000005e5f5f2220 */ /* 0x004fe20000410000 */
[C---:B------:R-:W-:Y:S01]  /*27b0*/  @P1 FFMA.FTZ R93, R96.reuse, R86, R93 ;  /* 0x00000056605d1223 */ /* 0x040fe2000001005d */
[----:B------:R-:W-:Y:S01]  /*27c0*/  @P2 PRMT R72, R85, 0x7610, R72 ;  /* 0x0000761055482816 */ /* 0x000fe20000000048 */
[----:B------:R-:W-:Y:S02]  /*27d0*/  @P1 FFMA.FTZ R97, R96, R150, R97 ;  /* 0x0000009660611223 */ /* 0x000fe40000010061 */
[----:B------:R-:W-:Y:S01]  /*27e0*/  @P2 F2FP.F16.F32.PACK_AB R95, RZ, R95 ;  /* 0x0000005fff5f223e */ /* 0x000fe200000000ff */
        /* <DEDUP_REMOVED lines=9> */
[----:B------:R-:W-:Y:S02]  /*2880*/  @P2 F2FP.F16.F32.PACK_AB R91, RZ, R91 ;  /* 0x0000005bff5b223e */ /* 0x000fe400000000ff */
[----:B------:R-:W-:Y:S01]  /*2890*/  @P2 PRMT R74, R74, 0x5410, R95 ;  /* 0x000054104a4a2816 */ /* 0x000fe2000000005f */
[----:B--2---:R-:W-:Y:S01]  /*28a0*/  @P2 FMUL.FTZ R97, R97, R152 ;  /* 0x0000009861612220 */ /* 0x004fe20000410000 */
[----:B------:R-:W-:-:S04]  /*28b0*/  @P2 PRMT R73, R73, 0x5410, R91 ;  /* 0x0000541049492816 */ /* 0x000fc8000000005b */
        /* <DEDUP_REMOVED lines=11> */
.L_x_1105:
[----:B------:R-:W-:Y:S01]  /*2970*/  ISETP.GT.AND P3, PT, R2, RZ, PT ;  /* 0x000000ff0200720c */ /* 0x000fe20003f64270 */
[----:B------:R-:W-:Y:S01]  /*2980*/  @P1 FFMA.FTZ R79, R3, R82, R83 ;  /* 0x00000052034f1223 */ /* 0x000fe20000010053 */
[--C-:B------:R-:W-:Y:S01]  /*2990*/  HADD2.F32 R77, -RZ, R12.reuse.H0_H0 ;  /* 0x2000000cff4d7230 */ /* 0x100fe20000004100 */
[----:B------:R-:W0:Y:S01]  /*29a0*/  @P2 LDC R86, c[0x0][0x40c] ;  /* 0x00010300ff562b82 */ /* 0x000e220000000800 */
[--C-:B------:R-:W-:Y:S02]  /*29b0*/  HADD2.F32 R87, -RZ, R13.reuse.H0_H0 ;  /* 0x2000000dff577230 */ /* 0x100fe40000004100 */
[----:B------:R-:W-:Y:S01]  /*29c0*/  @P1 FADD.FTZ R79, R98, -R79 ;  /* 0x8000004f624f1221 */ /* 0x000fe20000010000 */
[----:B------:R-:W-:Y:S02]  /*29d0*/  HADD2.F32 R88, -RZ, R13.H1_H1 ;  /* 0x3000000dff587230 */ /* 0x000fe40000004100 */
[----:B------:R-:W-:Y:S02]  /*29e0*/  HADD2.F32 R78, -RZ, R12.H1_H1 ;  /* 0x3000000cff4e7230 */ /* 0x000fe40000004100 */
        /* <DEDUP_REMOVED lines=16> */
[-CC-:B------:R-:W-:Y:S01]  /*2af0*/  @P3 FFMA.FTZ R85, R105, R82.reuse, R83.reuse ;  /* 0x0000005269553223 */ /* 0x180fe20000010053 */
[----:B------:R-:W-:Y:S01]  /*2b00*/  @P3 FFMA.FTZ R150, R112, R82, R83 ;  /* 0x0000005270963223 */ /* 0x000fe20000010053 */
[----:B------:R-:W-:Y:S01]  /*2b10*/  HADD2.F32 R92, -RZ, R14.H1_H1 ;  /* 0x3000000eff5c7230 */ /* 0x000fe20000004100 */
[----:B------:R-:W3:Y:S01]  /*2b20*/  @P2 LDC R76, c[0x0][0x40c] ;  /* 0x00010300ff4c2b82 */ /* 0x000ee20000000800 */
[----:B------:R-:W-:Y:S01]  /*2b30*/  @P3 FADD.FTZ R93, R107, -R84 ;  /* 0x800000546b5d3221 */ /* 0x000fe20000010000 */
[----:B------:R-:W-:Y:S01]  /*2b40*/  @P3 FADD.FTZ R85, R106, -R85 ;  /* 0x800000556a553221 */ /* 0x000fe20000010000 */
[----:B------:R-:W-:Y:S01]  /*2b50*/  @P3 FADD.FTZ R84, R110, -R97 ;  /* 0x800000616e543221 */ /* 0x000fe20000010000 */
[----:B------:R-:W-:-:S02]  /*2b60*/  HADD2.F32 R97, -RZ, R15.H1_H1 ;  /* 0x3000000fff617230 */ /* 0x000fc40000004100 */
[----:B------:R-:W-:Y:S01]  /*2b70*/  @P3 FADD.FTZ R150, R111, -R150 ;  /* 0x800000966f963221 */ /* 0x000fe20000010000 */
[----:B------:R-:W-:Y:S01]  /*2b80*/  @P3 FFMA.FTZ R91, R96, R85, R91 ;  /* 0x00000055605b3223 */ /* 0x000fe2000001005b */
[----:B-1----:R-:W-:Y:S01]  /*2b90*/  @P2 FMUL.FTZ R79, R78, R79 ;  /* 0x0000004f4e4f2220 */ /* 0x002fe20000410000 */
[----:B------:R-:W1:Y:S01]  /*2ba0*/  @P2 LDC R94, c[0x0][0x40c] ;  /* 0x00010300ff5e2b82 */ /* 0x000e620000000800 */
[C---:B------:R-:W-:Y:S01]  /*2bb0*/  @P3 FFMA.FTZ R95, R96.reuse, R84, R95 ;  /* 0x00000054605f3223 */ /* 0x040fe2000001005f */
[C---:B------:R-:W-:Y:S01]  /*2bc0*/  @P3 FFMA.FTZ R92, R96.reuse, R93, R92 ;  /* 0x0000005d605c3223 */ /* 0x040fe2000001005c */
[----:B0-----:R-:W-:Y:S01]  /*2bd0*/  @P2 FMUL.FTZ R86, R87, R86 ;  /* 0x0000005657562220 */ /* 0x001fe20000410000 */
[----:B------:R-:W-:Y:S01]  /*2be0*/  @P2 F2FP.F16.F32.PACK_AB R85, RZ, R79 ;  /* 0x0000004fff55223e */ /* 0x000fe200000000ff */
[----:B------:R-:W-:-:S03]  /*2bf0*/  @P3 FFMA.FTZ R97, R96, R150, R97 ;  /* 0x0000009660613223 */ /* 0x000fc60000010061 */
[----:B------:R-:W0:Y:S01]  /*2c00*/  @P2 LDC R89, c[0x0][0x40c] ;  /* 0x00010300ff592b82 */ /* 0x000e220000000800 */
[----:B--2---:R-:W-:Y:S01]  /*2c10*/  @P2 FMUL.FTZ R79, R91, R90 ;  /* 0x0000005a5b4f2220 */ /* 0x004fe20000410000 */
[----:B------:R-:W-:-:S04]  /*2c20*/  @P2 F2FP.F16.F32.PACK_AB R86, RZ, R86 ;  /* 0x00000056ff56223e */ /* 0x000fc800000000ff */
[----:B------:R-:W-:Y:S02]  /*2c30*/  @P2 F2FP.F16.F32.PACK_AB R90, RZ, R79 ;  /* 0x0000004fff5a223e */ /* 0x000fe400000000ff */
[----:B------:R-:W2:Y:S01]  /*2c40*/  @P2 LDC R151, c[0x0][0x40c] ;  /* 0x00010300ff972b82 */ /* 0x000ea20000000800 */
[----:B---3--:R-:W-:Y:S01]  /*2c50*/  @P2 FMUL.FTZ R76, R77, R76 ;  /* 0x0000004c4d4c2220 */ /* 0x008fe20000410000 */
[----:B------:R-:W-:Y:S02]  /*2c60*/  @P2 PRMT R73, R86, 0x7610, R73 ;  /* 0x0000761056492816 */ /* 0x000fe40000000049 */
[----:B------:R-:W-:Y:S02]  /*2c70*/  @P2 PRMT R74, R90, 0x7610, R74 ;  /* 0x000076105a4a2816 */ /* 0x000fe4000000004a */
[----:B------:R-:W-:Y:S02]  /*2c80*/  @P2 F2FP.F16.F32.PACK_AB R84, RZ, R76 ;  /* 0x0000004cff54223e */ /* 0x000fe400000000ff */
[----:B------:R-:W3:Y:S01]  /*2c90*/  @P2 LDC R152, c[0x0][0x40c] ;  /* 0x00010300ff982b82 */ /* 0x000ee20000000800 */
[----:B-1----:R-:W-:Y:S01]  /*2ca0*/  @P2 FMUL.FTZ R94, R95, R94 ;  /* 0x0000005e5f5e2220 */ /* 0x002fe20000410000 */
[----:B------:R-:W-:-:S02]  /*2cb0*/  @P2 PRMT R72, R84, 0x7610, R72 ;  /* 0x0000761054482816 */ /* 0x000fc40000000048 */
[----:B------:R-:W-:Y:S02]  /*2cc0*/  F2FP.F16.F32.PACK_AB R79, R97, R95 ;  /* 0x0000005f614f723e */ /* 0x000fe400000000ff */
[----:B------:R-:W-:Y:S01]  /*2cd0*/  @P2 F2FP.F16.F32.PACK_AB R94, RZ, R94 ;  /* 0x0000005eff5e223e */ /* 0x000fe200000000ff */
[----:B0-----:R-:W-:Y:S01]  /*2ce0*/  @P2 FMUL.FTZ R76, R88, R89 ;  /* 0x00000059584c2220 */ /* 0x001fe20000410000 */
[----:B------:R-:W-:Y:S02]  /*2cf0*/  @P2 PRMT R72, R72, 0x5410, R85 ;  /* 0x0000541048482816 */ /* 0x000fe40000000055 */
[----:B------:R-:W-:Y:S02]  /*2d00*/  @P2 PRMT R75, R94, 0x7610, R75 ;  /* 0x000076105e4b2816 */ /* 0x000fe4000000004b */
[----:B------:R-:W-:Y:S02]  /*2d10*/  @P2 F2FP.F16.F32.PACK_AB R89, RZ, R76 ;  /* 0x0000004cff59223e */ /* 0x000fe400000000ff */
[----:B------:R-:W-:Y:S01]  /*2d20*/  F2FP.F16.F32.PACK_AB R76, R78, R77 ;  /* 0x0000004d4e4c723e */ /* 0x000fe200000000ff */
[----:B--2---:R-:W-:Y:S01]  /*2d30*/  @P2 FMUL.FTZ R93, R92, R151 ;  /* 0x000000975c5d2220 */ /* 0x004fe20000410000 */
[----:B------:R-:W-:-:S02]  /*2d40*/  F2FP.F16.F32.PACK_AB R77, R88, R87 ;  /* 0x00000057584d723e */ /* 0x000fc400000000ff */
[----:B------:R-:W-:Y:S02]  /*2d50*/  F2FP.F16.F32.PACK_AB R78, R92, R91 ;  /* 0x0000005b5c4e723e */ /* 0x000fe400000000ff */
[----:B------:R-:W-:Y:S02]  /*2d60*/  @P2 F2FP.F16.F32.PACK_AB R93, RZ, R93 ;  /* 0x0000005dff5d223e */ /* 0x000fe400000000ff */
[----:B------:R-:W-:Y:S01]  /*2d70*/  @P2 PRMT R73, R73, 0x5410, R89 ;  /* 0x0000541049492816 */ /* 0x000fe20000000059 */
[----:B---3--:R-:W-:Y:S01]  /*2d80*/  @P2 FMUL.FTZ R150, R97, R152 ;  /* 0x0000009861962220 */ /* 0x008fe20000410000 */
[----:B------:R-:W-:-:S04]  /*2d90*/  @P2 PRMT R74, R74, 0x5410, R93 ;  /* 0x000054104a4a2816 */ /* 0x000fc8000000005d */
[----:B------:R-:W-:-:S04]  /*2da0*/  @P2 F2FP.F16.F32.PACK_AB R150, RZ, R150 ;  /* 0x00000096ff96223e */ /* 0x000fc800000000ff */
[----:B------:R-:W-:-:S07]  /*2db0*/  @P2 PRMT R75, R75, 0x5410, R150 ;  /* 0x000054104b4b2816 */ /* 0x000fce0000000096 */
.L_x_1104:
        /* <DEDUP_REMOVED lines=11> */
[----:B------:R-:W1:Y:S01]  /*2e70*/  @P2 LDC R88, c[0x0][0x40c] ;  /* 0x00010300ff582b82 */ /* 0x000e620000000800 */
[--C-:B0-----:R-:W-:Y:S02]  /*2e80*/  HADD2.F32 R77, -RZ, R8.reuse.H0_H0 ;  /* 0x20000008ff4d7230 */ /* 0x101fe40000004100 */
[----:B------:R-:W-:Y:S02]  /*2e90*/  HADD2.F32 R78, -RZ, R8.H1_H1 ;  /* 0x30000008ff4e7230 */ /* 0x000fe40000004100 */
[----:B------:R-:W-:Y:S02]  /*2ea0*/  HADD2.F32 R87, -RZ, R9.H1_H1 ;  /* 0x30000009ff577230 */ /* 0x000fe40000004100 */
[----:B------:R-:W-:Y:S01]  /*2eb0*/  HADD2.F32 R89, -RZ, R10.H0_H0 ;  /* 0x2000000aff597230 */ /* 0x000fe20000004100 */
[----:B------:R-:W0:Y:S01]  /*2ec0*/  @P2 LDC R90, c[0x0][0x40c] ;  /* 0x00010300ff5a2b82 */ /* 0x000e220000000800 */
[----:B------:R-:W-:-:S02]  /*2ed0*/  HADD2.F32 R93, -RZ, R11.H0_H0 ;  /* 0x2000000bff5d7230 */ /* 0x000fc40000004100 */
[----:B------:R-:W-:Y:S02]  /*2ee0*/  HADD2.F32 R92, -RZ, R10.H1_H1 ;  /* 0x3000000aff5c7230 */ /* 0x000fe40000004100 */
[-CC-:B------:R-:W-:Y:S01]  /*2ef0*/  @P3 FFMA.FTZ R79, R113, R82.reuse, R83.reuse ;  /* 0x00000052714f3223 */ /* 0x180fe20000010053 */
[-CC-:B------:R-:W-:Y:S01]  /*2f00*/  @P3 FFMA.FTZ R76, R116, R82.reuse, R83.reuse ;  /* 0x00000052744c3223 */ /* 0x180fe20000010053 */
[-CC-:B------:R-:W-:Y:S01]  /*2f10*/  @P3 FFMA.FTZ R91, R121, R82.reuse, R83.reuse ;  /* 0x00000052795b3223 */ /* 0x180fe20000010053 */
[-C--:B------:R-:W-:Y:S01]  /*2f20*/  @P3 FFMA.FTZ R86, R122, R82.reuse, R83 ;  /* 0x000000527a563223 */ /* 0x080fe20000010053 */
[----:B------:R-:W-:Y:S01]  /*2f30*/  @P3 FADD.FTZ R79, R114, -R79 ;  /* 0x8000004f724f3221 */ /* 0x000fe20000010000 */
[----:B------:R-:W2:Y:S01]  /*2f40*/  @P2 LDC R150, c[0x0][0x40c] ;  /* 0x00010300ff962b82 */ /* 0x000ea20000000800 */
[----:B------:R-:W-:Y:S01]  /*2f50*/  @P3 FADD.FTZ R85, R115, -R76 ;  /* 0x8000004c73553221 */ /* 0x000fe20000010000 */
[-C--:B------:R-:W-:Y:S01]  /*2f60*/  @P3 FFMA.FTZ R76, R120, R82.reuse, R83 ;  /* 0x00000052784c3223 */ /* 0x080fe20000010053 */
[C---:B------:R-:W-:Y:S01]  /*2f70*/  @P3 FFMA.FTZ R77, R96.reuse, R79, R77 ;  /* 0x0000004f604d3223 */ /* 0x040fe2000001004d */
[----:B------:R-:W-:Y:S01]  /*2f80*/  @P3 FFMA.FTZ R79, R117, R82, R83 ;  /* 0x00000052754f3223 */ /* 0x000fe20000010053 */
[----:B------:R-:W-:Y:S01]  /*2f90*/  @P3 FFMA.FTZ R78, R96, R85, R78 ;  /* 0x00000055604e3223 */ /* 0x000fe2000001004e */
[----:B------:R-:W-:-:S02]  /*2fa0*/  HADD2.F32 R85, -RZ, R9.H0_H0 ;  /* 0x20000009ff557230 */ /* 0x000fc40000004100 */
[----:B------:R-:W-:Y:S01]  /*2fb0*/  @P3 FADD.FTZ R76, R119, -R76 ;  /* 0x8000004c774c3221 */ /* 0x000fe20000010000 */
[----:B------:R-:W3:Y:S01]  /*2fc0*/  @P2 LDC R94, c[0x0][0x40c] ;  /* 0x00010300ff5e2b82 */ /* 0x000ee20000000800 */
[----:B------:R-:W-:Y:S01]  /*2fd0*/  @P3 FADD.FTZ R79, R118, -R79 ;  /* 0x8000004f764f3221 */ /* 0x000fe20000010000 */
[----:B------:R-:W-:Y:S01]  /*2fe0*/  @P3 FADD.FTZ R84, R124, -R91 ;  /* 0x8000005b7c543221 */ /* 0x000fe20000010000 */
[----:B------:R-:W-:Y:S01]  /*2ff0*/  @P3 FFMA.FTZ R87, R96, R76, R87 ;  /* 0x0000004c60573223 */ /* 0x000fe20000010057 */
[-C--:B------:R-:W-:Y:S01]  /*3000*/  @P3 FFMA.FTZ R76, R132, R82.reuse, R83 ;  /* 0x00000052844c3223 */ /* 0x080fe20000010053 */
[----:B------:R-:W-:Y:S01]  /*3010*/  @P3 FFMA.FTZ R85, R96, R79, R85 ;  /* 0x0000004f60553223 */ /* 0x000fe20000010055 */
[----:B------:R-:W-:Y:S01]  /*3020*/  @P3 FFMA.FTZ R79, R125, R82, R83 ;  /* 0x000000527d4f3223 */ /* 0x000fe20000010053 */
[----:B------:R-:W-:Y:S01]  /*3030*/  @P3 FADD.FTZ R91, R123, -R86 ;  /* 0x800000567b5b3221 */ /* 0x000fe20000010000 */
[----:B------:R-:W4:Y:S01]  /*3040*/  @P2 LDC R97, c[0x0][0x40c] ;  /* 0x00010300ff612b82 */ /* 0x000f220000000800 */
[----:B------:R-:W-:Y:S01]  /*3050*/  @P3 FADD.FTZ R86, R127, -R76 ;  /* 0x8000004c7f563221 */ /* 0x000fe20000010000 */
[----:B------:R-:W-:Y:S01]  /*3060*/  @P3 FADD.FTZ R79, R126, -R79 ;  /* 0x8000004f7e4f3221 */ /* 0x000fe20000010000 */
[----:B-1----:R-:W-:Y:S01]  /*3070*/  @P2 FMUL.FTZ R76, R77, R88 ;  /* 0x000000584d4c2220 */ /* 0x002fe20000410000 */
[----:B------:R-:W-:Y:S01]  /*3080*/  @P3 FFMA.FTZ R89, R96, R84, R89 ;  /* 0x0000005460593223 */ /* 0x000fe20000010059 */
[----:B------:R-:W-:-:S02]  /*3090*/  HADD2.F32 R95, -RZ, R11.H1_H1 ;  /* 0x3000000bff5f7230 */ /* 0x000fc40000004100 */
[C---:B------:R-:W-:Y:S01]  /*30a0*/  @P3 FFMA.FTZ R93, R96.reuse, R79, R93 ;  /* 0x0000004f605d3223 */ /* 0x040fe2000001005d */
[C---:B------:R-:W-:Y:S01]  /*30b0*/  @P3 FFMA.FTZ R92, R96.reuse, R91, R92 ;  /* 0x0000005b605c3223 */ /* 0x040fe2000001005c */
[----:B------:R-:W1:Y:S01]  /*30c0*/  @P2 LDC R151, c[0x0][0x40c] ;  /* 0x00010300ff972b82 */ /* 0x000e620000000800 */
[----:B------:R-:W-:Y:S01]  /*30d0*/  @P2 F2FP.F16.F32.PACK_AB R79, RZ, R76 ;  /* 0x0000004cff4f223e */ /* 0x000fe200000000ff */
[----:B0-----:R-:W-:Y:S01]  /*30e0*/  @P2 FMUL.FTZ R76, R85, R90 ;  /* 0x0000005a554c2220 */ /* 0x001fe20000410000 */
[----:B--2---:R-:W-:Y:S01]  /*30f0*/  @P2 FMUL.FTZ R90, R89, R150 ;  /* 0x00000096595a2220 */ /* 0x004fe20000410000 */
[----:B------:R-:W-:Y:S01]  /*3100*/  @P3 FFMA.FTZ R95, R96, R86, R95 ;  /* 0x00000056605f3223 */ /* 0x000fe2000001005f */
[----:B------:R-:W-:Y:S02]  /*3110*/  @P2 PRMT R72, R79, 0x7610, R72 ;  /* 0x000076104f482816 */ /* 0x000fe40000000048 */
[----:B------:R-:W-:Y:S01]  /*3120*/  @P2 F2FP.F16.F32.PACK_AB R86, RZ, R76 ;  /* 0x0000004cff56223e */ /* 0x000fe200000000ff */
[----:B------:R-:W0:Y:S01]  /*3130*/  @P2 LDC R152, c[0x0][0x40c] ;  /* 0x00010300ff982b82 */ /* 0x000e220000000800 */
[----:B---3--:R-:W-:Y:S01]  /*3140*/  @P2 FMUL.FTZ R88, R87, R94 ;  /* 0x0000005e57582220 */ /* 0x008fe20000410000 */
[----:B------:R-:W-:-:S02]  /*3150*/  @P2 F2FP.F16.F32.PACK_AB R90, RZ, R90 ;  /* 0x0000005aff5a223e */ /* 0x000fc400000000ff */
[----:B------:R-:W-:Y:S02]  /*3160*/  @P2 PRMT R73, R86, 0x7610, R73 ;  /* 0x0000761056492816 */ /* 0x000fe40000000049 */
[----:B------:R-:W-:Y:S01]  /*3170*/  @P2 F2FP.F16.F32.PACK_AB R88, RZ, R88 ;  /* 0x00000058ff58223e */ /* 0x000fe200000000ff */
[----:B----4-:R-:W-:Y:S01]  /*3180*/  @P2 FMUL.FTZ R84, R78, R97 ;  /* 0x000000614e542220 */ /* 0x010fe20000410000 */
[----:B------:R-:W-:Y:S02]  /*3190*/  @P2 PRMT R74, R90, 0x7610, R74 ;  /* 0x000076105a4a2816 */ /* 0x000fe4000000004a */
[----:B------:R-:W-:Y:S02]  /*31a0*/  F2FP.F16.F32.PACK_AB R76, R78, R77 ;  /* 0x0000004d4e4c723e */ /* 0x000fe400000000ff */
[----:B------:R-:W-:Y:S02]  /*31b0*/  @P2 F2FP.F16.F32.PACK_AB R84, RZ, R84 ;  /* 0x00000054ff54223e */ /* 0x000fe400000000ff */
[----:B------:R-:W-:Y:S01]  /*31c0*/  F2FP.F16.F32.PACK_AB R77, R87, R85 ;  /* 0x00000055574d723e */ /* 0x000fe200000000ff */
[C---:B-1----:R-:W-:Y:S01]  /*31d0*/  @P2 FMUL.FTZ R91, R92.reuse, R151 ;  /* 0x000000975c5b2220 */ /* 0x042fe20000410000 */
[----:B------:R-:W-:-:S02]  /*31e0*/  F2FP.F16.F32.PACK_AB R78, R92, R89 ;  /* 0x000000595c4e723e */ /* 0x000fc400000000ff */
[----:B------:R-:W-:Y:S02]  /*31f0*/  @P2 PRMT R72, R72, 0x5410, R84 ;  /* 0x0000541048482816 */ /* 0x000fe40000000054 */
[----:B------:R-:W-:Y:S02]  /*3200*/  @P2 F2FP.F16.F32.PACK_AB R91, RZ, R91 ;  /* 0x0000005bff5b223e */ /* 0x000fe400000000ff */
        /* <DEDUP_REMOVED lines=11> */
.L_x_1107:
[----:B------:R-:W-:Y:S01]  /*32c0*/  ISETP.GT.AND P3, PT, R2, RZ, PT ;  /* 0x000000ff0200720c */ /* 0x000fe20003f64270 */
[----:B------:R-:W1:Y:S01]  /*32d0*/  @P2 LDC R90, c[0x0][0x40c] ;  /* 0x00010300ff5a2b82 */ /* 0x000e620000000800 */
[----:B0-----:R-:W-:Y:S02]  /*32e0*/  HADD2.F32 R85, -RZ, R8.H0_H0 ;  /* 0x20000008ff557230 */ /* 0x001fe40000004100 */
[--C-:B------:R-:W-:Y:S02]  /*32f0*/  HADD2.F32 R89, -RZ, R9.reuse.H0_H0 ;  /* 0x20000009ff597230 */ /* 0x100fe40000004100 */
[----:B------:R-:W-:Y:S02]  /*3300*/  HADD2.F32 R91, -RZ, R9.H1_H1 ;  /* 0x30000009ff5b7230 */ /* 0x000fe40000004100 */
[----:B------:R-:W-:Y:S01]  /*3310*/  HADD2.F32 R95, -RZ, R10.H1_H1 ;  /* 0x3000000aff5f7230 */ /* 0x000fe20000004100 */
[----:B------:R-:W0:Y:S04]  /*3320*/  @P2 LDC R86, c[0x0][0x40c] ;  /* 0x00010300ff562b82 */ /* 0x000e280000000800 */
        /* <DEDUP_REMOVED lines=14> */
[----:B-1----:R-:W-:Y:S01]  /*3410*/  @P2 FMUL.FTZ R87, R87, R90 ;  /* 0x0000005a57572220 */ /* 0x002fe20000410000 */
[----:B------:R-:W1:Y:S01]  /*3420*/  @P2 LDC R84, c[0x0][0x40c] ;  /* 0x00010300ff542b82 */ /* 0x000e620000000800 */
[----:B------:R-:W-:-:S02]  /*3430*/  HADD2.F32 R93, -RZ, R10.H0_H0 ;  /* 0x2000000aff5d7230 */ /* 0x000fc40000004100 */
[----:B------:R-:W-:Y:S01]  /*3440*/  @P3 FADD.FTZ R92, R123, -R92 ;  /* 0x8000005c7b5c3221 */ /* 0x000fe20000010000 */
[----:B------:R-:W-:Y:S01]  /*3450*/  @P3 FADD.FTZ R150, R126, -R151 ;  /* 0x800000977e963221 */ /* 0x000fe20000010000 */
[----:B------:R-:W-:Y:S01]  /*3460*/  @P2 F2FP.F16.F32.PACK_AB R87, RZ, R87 ;  /* 0x00000057ff57223e */ /* 0x000fe200000000ff */
[----:B0-----:R-:W-:Y:S01]  /*3470*/  @P2 FMUL.FTZ R85, R85, R86 ;  /* 0x0000005655552220 */ /* 0x001fe20000410000 */
[----:B------:R-:W-:Y:S01]  /*3480*/  @P3 FFMA.FTZ R86, R120, R82, R83 ;  /* 0x0000005278563223 */ /* 0x000fe20000010053 */
[----:B------:R-:W-:Y:S01]  /*3490*/  @P3 FFMA.FTZ R95, R96, R92, R95 ;  /* 0x0000005c605f3223 */ /* 0x000fe2000001005f */
[----:B------:R-:W0:Y:S02]  /*34a0*/  @P2 LDC R90, c[0x0][0x40c] ;  /* 0x00010300ff5a2b82 */ /* 0x000e240000000800 */
        /* <DEDUP_REMOVED lines=12> */
[----:B-1----:R-:W-:Y:S01]  /*3570*/  @P2 FMUL.FTZ R89, R89, R84 ;  /* 0x0000005459592220 */ /* 0x002fe20000410000 */
[----:B------:R-:W-:-:S04]  /*3580*/  @P2 PRMT R72, R72, 0x5410, R87 ;  /* 0x0000541048482816 */ /* 0x000fc80000000057 */
[----:B------:R-:W-:Y:S01]  /*3590*/  @P2 F2FP.F16.F32.PACK_AB R89, RZ, R89 ;  /* 0x00000059ff59223e */ /* 0x000fe200000000ff */
[----:B0-----:R-:W-:-:S03]  /*35a0*/  @P2 FMUL.FTZ R93, R93, R90 ;  /* 0x0000005a5d5d2220 */ /* 0x001fc60000410000 */
        /* <DEDUP_REMOVED lines=19> */
.L_x_1106:
[----:B------:R-:W-:Y:S05]  /*36e0*/  @!P1 BRA `(.L_x_1109) ;  /* 0x0000000400189947 */ /* 0x000fea0003800000 */
[----:B0-----:R-:W0:Y:S01]  /*36f0*/  @P2 LDC R78, c[0x0][0x40c] ;  /* 0x00010300ff4e2b82 */ /* 0x001e220000000800 */
        /* <DEDUP_REMOVED lines=11> */
[----:B------:R-:W-:Y:S01]  /*37b0*/  FFMA.FTZ R95, R125, R82, R83 ;  /* 0x000000527d5f7223 */ /* 0x000fe20000010053 */
[----:B------:R-:W-:Y:S01]  /*37c0*/  FADD.FTZ R93, R123, -R86 ;  /* 0x800000567b5d7221 */ /* 0x000fe20000010000 */
[----:B------:R-:W-:-:S02]  /*37d0*/  FSEL R90, R76, RZ, P3 ;  /* 0x000000ff4c5a7208 */ /* 0x000fc40001800000 */
[----:B------:R-:W-:Y:S01]  /*37e0*/  FSEL R91, R77, RZ, P3 ;  /* 0x000000ff4d5b7208 */ /* 0x000fe20001800000 */
[----:B------:R-:W2:Y:S01]  /*37f0*/  @P2 LDC R85, c[0x0][0x40c] ;  /* 0x00010300ff552b82 */ /* 0x000ea20000000800 */
[----:B------:R-:W-:Y:S01]  /*3800*/  FADD.FTZ R95, R126, -R95 ;  /* 0x8000005f7e5f7221 */ /* 0x000fe20000010000 */
[----:B------:R-:W-:Y:S02]  /*3810*/  FMUL.FTZ R86, R96, R93 ;  /* 0x0000005d60567220 */ /* 0x000fe40000410000 */
[----:B0-----:R-:W-:-:S04]  /*3820*/  @P2 FMUL.FTZ R77, R91, R78 ;  /* 0x0000004e5b4d2220 */ /* 0x001fc80000410000 */
[----:B------:R-:W0:Y:S01]  /*3830*/  @P2 LDC R89, c[0x0][0x40c] ;  /* 0x00010300ff592b82 */ /* 0x000e220000000800 */
[-CC-:B------:R-:W-:Y:S01]  /*3840*/  FFMA.FTZ R78, R120, R82.reuse, R83.reuse ;  /* 0x00000052784e7223 */ /* 0x180fe20000010053 */
[----:B------:R-:W-:Y:S01]  /*3850*/  @P2 F2FP.F16.F32.PACK_AB R84, RZ, R77 ;  /* 0x0000004dff54223e */ /* 0x000fe200000000ff */
[----:B------:R-:W-:Y:S01]  /*3860*/  FFMA.FTZ R77, R117, R82, R83 ;  /* 0x00000052754d7223 */ /* 0x000fe20000010053 */
[----:B-1----:R-:W-:-:S04]  /*3870*/  @P2 FMUL.FTZ R76, R90, R79 ;  /* 0x0000004f5a4c2220 */ /* 0x002fc80000410000 */
[----:B------:R-:W1:Y:S01]  /*3880*/  @P2 LDC R88, c[0x0][0x40c] ;  /* 0x00010300ff582b82 */ /* 0x000e620000000800 */
[----:B------:R-:W-:Y:S01]  /*3890*/  FADD.FTZ R77, R118, -R77 ;  /* 0x8000004d764d7221 */ /* 0x000fe20000010000 */
[----:B------:R-:W-:-:S03]  /*38a0*/  @P2 F2FP.F16.F32.PACK_AB R79, RZ, R76 ;  /* 0x0000004cff4f223e */ /* 0x000fc600000000ff */
        /* <DEDUP_REMOVED lines=13> */
[----:B------:R-:W-:-:S02]  /*3980*/  FSEL R95, R86, RZ, P3 ;  /* 0x000000ff565f7208 */ /* 0x000fc40001800000 */
        /* <DEDUP_REMOVED lines=11> */
[----:B------:R-:W-:-:S02]  /*3a40*/  @P2 PRMT R74, R87, 0x7610, R74 ;  /* 0x00007610574a2816 */ /* 0x000fc4000000004a */
[----:B------:R-:W-:Y:S02]  /*3a50*/  F2FP.F16.F32.PACK_AB R77, R93, R92 ;  /* 0x0000005c5d4d723e */ /* 0x000fe400000000ff */
[----:B------:R-:W-:Y:S01]  /*3a60*/  @P2 F2FP.F16.F32.PACK_AB R88, RZ, R78 ;  /* 0x0000004eff58223e */ /* 0x000fe200000000ff */
[----:B--2---:R-:W-:Y:S01]  /*3a70*/  @P2 FMUL.FTZ R89, R97, R152 ;  /* 0x0000009861592220 */ /* 0x004fe20000410000 */
[----:B------:R-:W-:Y:S02]  /*3a80*/  FSEL R90, R90, RZ, P3 ;  /* 0x000000ff5a5a7208 */ /* 0x000fe40001800000 */
[----:B------:R-:W-:Y:S02]  /*3a90*/  F2FP.F16.F32.PACK_AB R78, R95, R94 ;  /* 0x0000005e5f4e723e */ /* 0x000fe400000000ff */
[----:B------:R-:W-:Y:S02]  /*3aa0*/  @P2 F2FP.F16.F32.PACK_AB R89, RZ, R89 ;  /* 0x00000059ff59223e */ /* 0x000fe400000000ff */
[----:B------:R-:W-:-:S02]  /*3ab0*/  @P2 PRMT R72, R72, 0x5410, R84 ;  /* 0x0000541048482816 */ /* 0x000fc40000000054 */
[----:B------:R-:W-:Y:S02]  /*3ac0*/  @P2 PRMT R73, R73, 0x5410, R86 ;  /* 0x0000541049492816 */ /* 0x000fe40000000056 */
        /* <DEDUP_REMOVED lines=8> */
.L_x_1109:
[----:B------:R-:W-:Y:S05]  /*3b50*/  @!P2 BRA `(.L_x_1110) ;  /* 0x000000000020a947 */ /* 0x000fea0003800000 */
[----:B0-----:R-:W-:Y:S01]  /*3b60*/  FFMA.FTZ R85, R113, R82, R83 ;  /* 0x0000005271557223 */ /* 0x001fe20000010053 */
[----:B------:R-:W-:-:S03]  /*3b70*/  ISETP.GT.AND P3, PT, R2, RZ, PT ;  /* 0x000000ff0200720c */ /* 0x000fc60003f64270 */
[----:B------:R-:W-:-:S04]  /*3b80*/  FADD.FTZ R85, R114, -R85 ;  /* 0x8000005572557221 */ /* 0x000fc80000010000 */
[----:B------:R-:W-:-:S05]  /*3b90*/  FMUL.FTZ R85, R96, R85 ;  /* 0x0000005560557220 */ /* 0x000fca0000410000 */
[----:B------:R-:W-:-:S05]  /*3ba0*/  FSEL R85, R85, RZ, P3 ;  /* 0x000000ff55557208 */ /* 0x000fca0001800000 */
[----:B------:R-:W-:-:S05]  /*3bb0*/  FMUL.FTZ R85, R85, UR17 ;  /* 0x0000001155557c20 */ /* 0x000fca0008410000 */
[----:B------:R-:W-:-:S04]  /*3bc0*/  F2FP.F16.F32.PACK_AB R85, RZ, R85 ;  /* 0x00000055ff55723e */ /* 0x000fc800000000ff */
[----:B------:R-:W-:-:S07]  /*3bd0*/  PRMT R72, R85, 0x7610, R72 ;  /* 0x0000761055487816 */ /* 0x000fce0000000048 */
.L_x_1110:
        /* <DEDUP_REMOVED lines=9> */
.L_x_1111:
        /* <DEDUP_REMOVED lines=9> */
.L_x_1112:
        /* <DEDUP_REMOVED lines=9> */
.L_x_1113:
        /* <DEDUP_REMOVED lines=9> */
.L_x_1114:
        /* <DEDUP_REMOVED lines=9> */
.L_x_1115:
        /* <DEDUP_REMOVED lines=9> */
.L_x_1116:
        /* <DEDUP_REMOVED lines=9> */
.L_x_1108:
        /* <DEDUP_REMOVED lines=11> */
[----:B------:R-:W1:Y:S01]  /*4080*/  @P2 LDC R94, c[0x0][0x40c] ;  /* 0x00010300ff5e2b82 */ /* 0x000e620000000800 */
[----:B0-----:R-:W-:Y:S02]  /*4090*/  HADD2.F32 R77, -RZ, R4.H0_H0 ;  /* 0x20000004ff4d7230 */ /* 0x001fe40000004100 */
[----:B------:R-:W-:Y:S02]  /*40a0*/  HADD2.F32 R87, -RZ, R6.H0_H0 ;  /* 0x20000006ff577230 */ /* 0x000fe40000004100 */
[----:B------:R-:W-:Y:S02]  /*40b0*/  HADD2.F32 R78, -RZ, R5.H1_H1 ;  /* 0x30000005ff4e7230 */ /* 0x000fe40000004100 */
[--C-:B------:R-:W-:Y:S01]  /*40c0*/  HADD2.F32 R91, -RZ, R7.reuse.H0_H0 ;  /* 0x20000007ff5b7230 */ /* 0x100fe20000004100 */
[----:B------:R-:W0:Y:S01]  /*40d0*/  @P2 LDC R90, c[0x0][0x40c] ;  /* 0x00010300ff5a2b82 */ /* 0x000e220000000800 */
[----:B------:R-:W-:-:S03]  /*40e0*/  HADD2.F32 R92, -RZ, R7.H1_H1 ;  /* 0x30000007ff5c7230 */ /* 0x000fc60000004100 */
[-CC-:B------:R-:W-:Y:S01]  /*40f0*/  @P0 FFMA.FTZ R79, R133, R82.reuse, R83.reuse ;  /* 0x00000052854f0223 */ /* 0x180fe20000010053 */
[-CC-:B------:R-:W-:Y:S01]  /*4100*/  @P0 FFMA.FTZ R2, R136, R82.reuse, R83.reuse ;  /* 0x0000005288020223 */ /* 0x180fe20000010053 */
[-CC-:B------:R-:W-:Y:S01]  /*4110*/  @P0 FFMA.FTZ R85, R137, R82.reuse, R83.reuse ;  /* 0x0000005289550223 */ /* 0x180fe20000010053 */
[-C--:B------:R-:W-:Y:S01]  /*4120*/  @P0 FFMA.FTZ R89, R141, R82.reuse, R83 ;  /* 0x000000528d590223 */ /* 0x080fe20000010053 */
[----:B------:R-:W2:Y:S01]  /*4130*/  @P2 LDC R150, c[0x0][0x40c] ;  /* 0x00010300ff962b82 */ /* 0x000ea20000000800 */
[----:B------:R-:W-:Y:S01]  /*4140*/  @P0 FADD.FTZ R79, R134, -R79 ;  /* 0x8000004f864f0221 */ /* 0x000fe20000010000 */
[----:B------:R-:W-:Y:S01]  /*4150*/  @P0 FADD.FTZ R2, R135, -R2 ;  /* 0x8000000287020221 */ /* 0x000fe20000010000 */
[-CC-:B------:R-:W-:Y:S01]  /*4160*/  @P0 FFMA.FTZ R84, R140, R82.reuse, R83.reuse ;  /* 0x000000528c540223 */ /* 0x180fe20000010053 */
[----:B------:R-:W-:Y:S01]  /*4170*/  @P0 FFMA.FTZ R86, R144, R82, R83 ;  /* 0x0000005290560223 */ /* 0x000fe20000010053 */
[----:B------:R-:W-:Y:S01]  /*4180*/  @P0 FFMA.FTZ R77, R96, R79, R77 ;  /* 0x0000004f604d0223 */ /* 0x000fe2000001004d */
[----:B------:R-:W-:-:S02]  /*4190*/  HADD2.F32 R79, -RZ, R4.H1_H1 ;  /* 0x30000004ff4f7230 */ /* 0x000fc40000004100 */
[-CC-:B------:R-:W-:Y:S01]  /*41a0*/  @P0 FFMA.FTZ R88, R148, R82.reuse, R83.reuse ;  /* 0x0000005294580223 */ /* 0x180fe20000010053 */
[----:B------:R-:W3:Y:S01]  /*41b0*/  @P2 LDC R152, c[0x0][0x40c] ;  /* 0x00010300ff982b82 */ /* 0x000ee20000000800 */
[----:B------:R-:W-:Y:S01]  /*41c0*/  @P0 FFMA.FTZ R93, R145, R82, R83 ;  /* 0x00000052915d0223 */ /* 0x000fe20000010053 */
[----:B------:R-:W-:Y:S02]  /*41d0*/  HADD2.F32 R83, -RZ, R5.H0_H0 ;  /* 0x20000005ff537230 */ /* 0x000fe40000004100 */
[----:B------:R-:W-:Y:S01]  /*41e0*/  @P0 FADD.FTZ R76, R138, -R85 ;  /* 0x800000558a4c0221 */ /* 0x000fe20000010000 */
[----:B------:R-:W-:Y:S01]  /*41f0*/  @P0 FADD.FTZ R82, R142, -R89 ;  /* 0x800000598e520221 */ /* 0x000fe20000010000 */
[C---:B------:R-:W-:Y:S01]  /*4200*/  @P0 FFMA.FTZ R79, R96.reuse, R2, R79 ;  /* 0x00000002604f0223 */ /* 0x040fe2000001004f */
[----:B------:R-:W-:Y:S01]  /*4210*/  @P0 FADD.FTZ R85, R139, -R84 ;  /* 0x800000548b550221 */ /* 0x000fe20000010000 */
[C---:B------:R-:W-:Y:S01]  /*4220*/  @P0 FFMA.FTZ R83, R96.reuse, R76, R83 ;  /* 0x0000004c60530223 */ /* 0x040fe20000010053 */
[----:B------:R-:W4:Y:S01]  /*4230*/  @P2 LDC R95, c[0x0][0x40c] ;  /* 0x00010300ff5f2b82 */ /* 0x000f220000000800 */
[----:B------:R-:W-:Y:S01]  /*4240*/  @P0 FFMA.FTZ R87, R96, R82, R87 ;  /* 0x0000005260570223 */ /* 0x000fe20000010057 */
[----:B------:R-:W-:-:S02]  /*4250*/  HADD2.F32 R89, -RZ, R6.H1_H1 ;  /* 0x30000006ff597230 */ /* 0x000fc40000004100 */
[----:B------:R-:W-:Y:S01]  /*4260*/  @P0 FADD.FTZ R82, R146, -R93 ;  /* 0x8000005d92520221 */ /* 0x000fe20000010000 */
[----:B-1----:R-:W-:Y:S01]  /*4270*/  @P2 FMUL.FTZ R76, R79, R94 ;  /* 0x0000005e4f4c2220 */ /* 0x002fe20000410000 */
[----:B------:R-:W-:Y:S01]  /*4280*/  @P0 FADD.FTZ R86, R143, -R86 ;  /* 0x800000568f560221 */ /* 0x000fe20000010000 */
[C---:B------:R-:W-:Y:S01]  /*4290*/  @P0 FFMA.FTZ R78, R96.reuse, R85, R78 ;  /* 0x00000055604e0223 */ /* 0x040fe2000001004e */
[C---:B------:R-:W-:Y:S01]  /*42a0*/  @P0 FFMA.FTZ R91, R96.reuse, R82, R91 ;  /* 0x00000052605b0223 */ /* 0x040fe2000001005b */
[----:B------:R-:W1:Y:S01]  /*42b0*/  @P2 LDC R154, c[0x0][0x40c] ;  /* 0x00010300ff9a2b82 */ /* 0x000e620000000800 */
[----:B------:R-:W-:Y:S01]  /*42c0*/  @P0 FADD.FTZ R85, R147, -R88 ;  /* 0x8000005893550221 */ /* 0x000fe20000010000 */
[C---:B------:R-:W-:Y:S01]  /*42d0*/  @P0 FFMA.FTZ R89, R96.reuse, R86, R89 ;  /* 0x0000005660590223 */ /* 0x040fe20000010059 */
[----:B------:R-:W-:Y:S01]  /*42e0*/  @P2 F2FP.F16.F32.PACK_AB R82, RZ, R76 ;  /* 0x0000004cff52223e */ /* 0x000fe200000000ff */
[----:B0-----:R-:W-:Y:S01]  /*42f0*/  @P2 FMUL.FTZ R2, R77, R90 ;  /* 0x0000005a4d022220 */ /* 0x001fe20000410000 */
[----:B--2---:R-:W-:Y:S01]  /*4300*/  @P2 FMUL.FTZ R76, R83, R150 ;  /* 0x00000096534c2220 */ /* 0x004fe20000410000 */
[----:B------:R-:W-:-:S02]  /*4310*/  @P0 FFMA.FTZ R92, R96, R85, R92 ;  /* 0x00000055605c0223 */ /* 0x000fc4000001005c */
[----:B------:R-:W0:Y:S01]  /*4320*/  @P2 LDC R156, c[0x0][0x40c] ;  /* 0x00010300ff9c2b82 */ /* 0x000e220000000800 */
[----:B---3--:R-:W-:Y:S01]  /*4330*/  @P2 FMUL.FTZ R86, R87, R152 ;  /* 0x0000009857562220 */ /* 0x008fe20000410000 */
[----:B------:R-:W-:Y:S02]  /*4340*/  @P2 F2FP.F16.F32.PACK_AB R2, RZ, R2 ;  /* 0x00000002ff02223e */ /* 0x000fe400000000ff */
[----:B------:R-:W-:Y:S02]  /*4350*/  @P2 F2FP.F16.F32.PACK_AB R84, RZ, R76 ;  /* 0x0000004cff54223e */ /* 0x000fe400000000ff */
[----:B------:R-:W-:Y:S01]  /*4360*/  @P2 F2FP.F16.F32.PACK_AB R86, RZ, R86 ;  /* 0x00000056ff56223e */ /* 0x000fe200000000ff */
[----:B----4-:R-:W-:Y:S01]  /*4370*/  @P2 FMUL.FTZ R85, R78, R95 ;  /* 0x0000005f4e552220 */ /* 0x010fe20000410000 */
[----:B------:R-:W-:Y:S02]  /*4380*/  @P2 PRMT R72, R2, 0x7610, R72 ;  /* 0x0000761002482816 */ /* 0x000fe40000000048 */
[----:B------:R-:W-:-:S02]  /*4390*/  @P2 PRMT R73, R84, 0x7610, R73 ;  /* 0x0000761054492816 */ /* 0x000fc40000000049 */
[----:B------:R-:W-:Y:S02]  /*43a0*/  @P2 F2FP.F16.F32.PACK_AB R85, RZ, R85 ;  /* 0x00000055ff55223e */ /* 0x000fe400000000ff */
[----:B------:R-:W-:Y:S01]  /*43b0*/  @P2 PRMT R74, R86, 0x7610, R74 ;  /* 0x00007610564a2816 */ /* 0x000fe2000000004a */
[----:B-1----:R-:W-:Y:S01]  /*43c0*/  @P2 FMUL.FTZ R88, R89, R154 ;  /* 0x0000009a59582220 */ /* 0x002fe20000410000 */
[----:B------:R-:W-:Y:S02]  /*43d0*/  F2FP.F16.F32.PACK_AB R76, R79, R77 ;  /* 0x0000004d4f4c723e */ /* 0x000fe400000000ff */
[----:B------:R-:W-:Y:S02]  /*43e0*/  F2FP.F16.F32.PACK_AB R77, R78, R83 ;  /* 0x000000534e4d723e */ /* 0x000fe400000000ff */
[----:B------:R-:W-:Y:S02]  /*43f0*/  @P2 F2FP.F16.F32.PACK_AB R88, RZ, R88 ;  /* 0x00000058ff58223e */ /* 0x000fe400000000ff */
[----:B------:R-:W-:Y:S01]  /*4400*/  F2FP.F16.F32.PACK_AB R78, R89, R87 ;  /* 0x00000057594e723e */ /* 0x000fe200000000ff */
[----:B0-----:R-:W-:Y:S01]  /*4410*/  @P2 FMUL.FTZ R90, R91, R156 ;  /* 0x0000009c5b5a2220 */ /* 0x001fe20000410000 */
[----:B------:R-:W-:-:S02]  /*4420*/  @P2 PRMT R72, R72, 0x5410, R82 ;  /* 0x0000541048482816 */ /* 0x000fc40000000052 */
[----:B------:R-:W-:Y:S02]  /*4430*/  @P2 PRMT R73, R73, 0x5410, R85 ;  /* 0x0000541049492816 */ /* 0x000fe40000000055 */
[----:B------:R-:W-:Y:S02]  /*4440*/  @P2 F2FP.F16.F32.PACK_AB R90, RZ, R90 ;  /* 0x0000005aff5a223e */ /* 0x000fe400000000ff */
        /* <DEDUP_REMOVED lines=8> */
.L_x_1118:
[----:B------:R-:W-:Y:S01]  /*44d0*/  ISETP.GT.AND P0, PT, R2, RZ, PT ;  /* 0x000000ff0200720c */ /* 0x000fe20003f04270 */
[----:B------:R-:W1:Y:S01]  /*44e0*/  @P2 LDC R88, c[0x0][0x40c] ;  /* 0x00010300ff582b82 */ /* 0x000e620000000800 */
[----:B0-----:R-:W-:Y:S02]  /*44f0*/  HADD2.F32 R85, -RZ, R4.H0_H0 ;  /* 0x20000004ff557230 */ /* 0x001fe40000004100 */
[--C-:B------:R-:W-:Y:S02]  /*4500*/  HADD2.F32 R89, -RZ, R5.reuse.H0_H0 ;  /* 0x20000005ff597230 */ /* 0x100fe40000004100 */
[----:B------:R-:W-:Y:S02]  /*4510*/  HADD2.F32 R91, -RZ, R5.H1_H1 ;  /* 0x30000005ff5b7230 */ /* 0x000fe40000004100 */
[----:B------:R-:W-:Y:S01]  /*4520*/  HADD2.F32 R95, -RZ, R6.H1_H1 ;  /* 0x30000006ff5f7230 */ /* 0x000fe20000004100 */
[----:B------:R-:W0:Y:S01]  /*4530*/  @P2 LDC R84, c[0x0][0x40c] ;  /* 0x00010300ff542b82 */ /* 0x000e220000000800 */
[----:B------:R-:W-:-:S03]  /*4540*/  HADD2.F32 R97, -RZ, R7.H0_H0 ;  /* 0x20000007ff617230 */ /* 0x000fc60000004100 */
[-CC-:B------:R-:W-:Y:S01]  /*4550*/  @P0 FFMA.FTZ R87, R133, R82.reuse, R83.reuse ;  /* 0x0000005285570223 */ /* 0x180fe20000010053 */
[-CC-:B------:R-:W-:Y:S01]  /*4560*/  @P0 FFMA.FTZ R86, R136, R82.reuse, R83.reuse ;  /* 0x0000005288560223 */ /* 0x180fe20000010053 */
[-CC-:B------:R-:W-:Y:S01]  /*4570*/  @P0 FFMA.FTZ R93, R137, R82.reuse, R83.reuse ;  /* 0x00000052895d0223 */ /* 0x180fe20000010053 */
[----:B------:R-:W-:Y:S01]  /*4580*/  @P0 FFMA.FTZ R151, R141, R82, R83 ;  /* 0x000000528d970223 */ /* 0x000fe20000010053 */
[----:B------:R-:W-:Y:S01]  /*4590*/  @P0 FADD.FTZ R2, R134, -R87 ;  /* 0x8000005786020221 */ /* 0x000fe20000010000 */
[----:B------:R-:W-:Y:S02]  /*45a0*/  HADD2.F32 R87, -RZ, R4.H1_H1 ;  /* 0x30000004ff577230 */ /* 0x000fe40000004100 */
[----:B------:R-:W-:Y:S01]  /*45b0*/  @P0 FADD.FTZ R86, R135, -R86 ;  /* 0x8000005687560221 */ /* 0x000fe20000010000 */
[----:B------:R-:W2:Y:S01]  /*45c0*/  @P2 LDC R90, c[0x0][0x40c] ;  /* 0x00010300ff5a2b82 */ /* 0x000ea20000000800 */
[----:B------:R-:W-:Y:S01]  /*45d0*/  @P0 FFMA.FTZ R85, R96, R2, R85 ;  /* 0x0000000260550223 */ /* 0x000fe20000010055 */
[----:B------:R-:W-:Y:S01]  /*45e0*/  @P0 FADD.FTZ R93, R138, -R93 ;  /* 0x8000005d8a5d0221 */ /* 0x000fe20000010000 */
[----:B------:R-:W-:Y:S01]  /*45f0*/  @P0 FFMA.FTZ R87, R96, R86, R87 ;  /* 0x0000005660570223 */ /* 0x000fe20000010057 */
[----:B------:R-:W-:Y:S01]  /*4600*/  @P0 FFMA.FTZ R153, R145, R82, R83 ;  /* 0x0000005291990223 */ /* 0x000fe20000010053 */
[----:B------:R-:W-:Y:S01]  /*4610*/  @P0 FADD.FTZ R151, R142, -R151 ;  /* 0x800000978e970221 */ /* 0x000fe20000010000 */
[----:B------:R-:W-:Y:S01]  /*4620*/  @P0 FFMA.FTZ R89, R96, R93, R89 ;  /* 0x0000005d60590223 */ /* 0x000fe20000010059 */
[----:B-1----:R-:W-:Y:S01]  /*4630*/  @P2 FMUL.FTZ R87, R87, R88 ;  /* 0x0000005857572220 */ /* 0x002fe20000410000 */
[----:B------:R-:W1:Y:S01]  /*4640*/  @P2 LDC R2, c[0x0][0x40c] ;  /* 0x00010300ff022b82 */ /* 0x000e620000000800 */
[----:B------:R-:W-:-:S02]  /*4650*/  HADD2.F32 R93, -RZ, R6.H0_H0 ;  /* 0x20000006ff5d7230 */ /* 0x000fc40000004100 */
[----:B------:R-:W-:Y:S01]  /*4660*/  @P0 FADD.FTZ R92, R146, -R153 ;  /* 0x80000099925c0221 */ /* 0x000fe20000010000 */
[----:B------:R-:W-:Y:S01]  /*4670*/  @P2 F2FP.F16.F32.PACK_AB R87, RZ, R87 ;  /* 0x00000057ff57223e */ /* 0x000fe200000000ff */
[----:B0-----:R-:W-:Y:S01]  /*4680*/  @P2 FMUL.FTZ R85, R85, R84 ;  /* 0x0000005455552220 */ /* 0x001fe20000410000 */
[----:B------:R-:W-:Y:S01]  /*4690*/  @P0 FFMA.FTZ R84, R140, R82, R83 ;  /* 0x000000528c540223 */ /* 0x000fe20000010053 */
[C---:B------:R-:W-:Y:S01]  /*46a0*/  @P0 FFMA.FTZ R93, R96.reuse, R151, R93 ;  /* 0x00000097605d0223 */ /* 0x040fe2000001005d */
[----:B------:R-:W0:Y:S01]  /*46b0*/  @P2 LDC R88, c[0x0][0x40c] ;  /* 0x00010300ff582b82 */ /* 0x000e220000000800 */
[----:B------:R-:W-:Y:S01]  /*46c0*/  @P0 FFMA.FTZ R97, R96, R92, R97 ;  /* 0x0000005c60610223 */ /* 0x000fe20000010061 */
[----:B------:R-:W-:Y:S01]  /*46d0*/  @P0 FADD.FTZ R84, R139, -R84 ;  /* 0x800000548b540221 */ /* 0x000fe20000010000 */
[----:B------:R-:W-:-:S03]  /*46e0*/  @P2 F2FP.F16.F32.PACK_AB R85, RZ, R85 ;  /* 0x00000055ff55223e */ /* 0x000fc600000000ff */
[----:B------:R-:W-:Y:S01]  /*46f0*/  @P0 FFMA.FTZ R91, R96, R84, R91 ;  /* 0x00000054605b0223 */ /* 0x000fe2000001005b */
[----:B------:R-:W-:Y:S01]  /*4700*/  @P0 FFMA.FTZ R84, R144, R82, R83 ;  /* 0x0000005290540223 */ /* 0x000fe20000010053 */
[----:B------:R-:W3:Y:S01]  /*4710*/  @P2 LDC R86, c[0x0][0x40c] ;  /* 0x00010300ff562b82 */ /* 0x000ee20000000800 */
[----:B------:R-:W-:Y:S02]  /*4720*/  @P2 PRMT R72, R85, 0x7610, R72 ;  /* 0x0000761055482816 */ /* 0x000fe40000000048 */
[----:B------:R-:W-:Y:S02]  /*4730*/  @P0 FADD.FTZ R84, R143, -R84 ;  /* 0x800000548f540221 */ /* 0x000fe40000010000 */
[----:B------:R-:W-:Y:S02]  /*4740*/  @P2 PRMT R72, R72, 0x5410, R87 ;  /* 0x0000541048482816 */ /* 0x000fe40000000057 */
[----:B------:R-:W-:Y:S01]  /*4750*/  @P0 FFMA.FTZ R95, R96, R84, R95 ;  /* 0x00000054605f0223 */ /* 0x000fe2000001005f */
[----:B------:R-:W4:Y:S01]  /*4760*/  @P2 LDC R94, c[0x0][0x40c] ;  /* 0x00010300ff5e2b82 */ /* 0x000f220000000800 */
[----:B-1----:R-:W-:-:S02]  /*4770*/  @P2 FMUL.FTZ R89, R89, R2 ;  /* 0x0000000259592220 */ /* 0x002fc40000410000 */
[----:B--2---:R-:W-:-:S03]  /*4780*/  @P2 FMUL.FTZ R95, R95, R90 ;  /* 0x0000005a5f5f2220 */ /* 0x004fc60000410000 */
[----:B------:R-:W-:Y:S01]  /*4790*/  @P2 F2FP.F16.F32.PACK_AB R89, RZ, R89 ;  /* 0x00000059ff59223e */ /* 0x000fe200000000ff */
[----:B0-----:R-:W-:Y:S01]  /*47a0*/  @P2 FMUL.FTZ R93, R93, R88 ;  /* 0x000000585d5d2220 */ /* 0x001fe20000410000 */
[----:B------:R-:W-:Y:S02]  /*47b0*/  @P2 F2FP.F16.F32.PACK_AB R95, RZ, R95 ;  /* 0x0000005fff5f223e */ /* 0x000fe400000000ff */
[----:B------:R-:W-:Y:S02]  /*47c0*/  @P2 PRMT R73, R89, 0x7610, R73 ;  /* 0x0000761059492816 */ /* 0x000fe40000000049 */
[----:B------:R-:W-:Y:S01]  /*47d0*/  @P2 F2FP.F16.F32.PACK_AB R93, RZ, R93 ;  /* 0x0000005dff5d223e */ /* 0x000fe200000000ff */
[----:B---3--:R-:W-:-:S03]  /*47e0*/  @P2 FMUL.FTZ R91, R91, R86 ;  /* 0x000000565b5b2220 */ /* 0x008fc60000410000 */
[----:B------:R-:W-:Y:S02]  /*47f0*/  @P2 PRMT R74, R93, 0x7610, R74 ;  /* 0x000076105d4a2816 */ /* 0x000fe4000000004a */
[----:B------:R-:W-:Y:S02]  /*4800*/  @P2 F2FP.F16.F32.PACK_AB R91, RZ, R91 ;  /* 0x0000005bff5b223e */ /* 0x000fe400000000ff */
[----:B------:R-:W-:Y:S01]  /*4810*/  @P2 PRMT R74, R74, 0x5410, R95 ;  /* 0x000054104a4a2816 */ /* 0x000fe2000000005f */
[----:B----4-:R-:W-:Y:S01]  /*4820*/  @P2 FMUL.FTZ R97, R97, R94 ;  /* 0x0000005e61612220 */ /* 0x010fe20000410000 */
        /* <DEDUP_REMOVED lines=12> */
.L_x_1117:
[----:B------:R-:W-:Y:S05]  /*48f0*/  @!P1 BRA `(.L_x_1120) ;  /* 0x0000000400189947 */ /* 0x000fea0003800000 */
[----:B0-----:R-:W0:Y:S01]  /*4900*/  @P2 LDC R84, c[0x0][0x40c] ;  /* 0x00010300ff542b82 */ /* 0x001e220000000800 */
[----:B------:R-:W-:Y:S01]  /*4910*/  ISETP.GT.AND P0, PT, R2, RZ, PT ;  /* 0x000000ff0200720c */ /* 0x000fe20003f04270 */
[-CC-:B------:R-:W-:Y:S01]  /*4920*/  FFMA.FTZ R2, R136, R82.reuse, R83.reuse ;  /* 0x0000005288027223 */ /* 0x180fe20000010053 */
[-CC-:B------:R-:W-:Y:S01]  /*4930*/  FFMA.FTZ R77, R133, R82.reuse, R83.reuse ;  /* 0x00000052854d7223 */ /* 0x180fe20000010053 */
[-CC-:B------:R-:W-:Y:S01]  /*4940*/  FFMA.FTZ R85, R137, R82.reuse, R83.reuse ;  /* 0x0000005289557223 */ /* 0x180fe20000010053 */
[-CC-:B------:R-:W-:Y:S01]  /*4950*/  FFMA.FTZ R76, R140, R82.reuse, R83.reuse ;  /* 0x000000528c4c7223 */ /* 0x180fe20000010053 */
[-CC-:B------:R-:W-:Y:S01]  /*4960*/  FFMA.FTZ R89, R141, R82.reuse, R83.reuse ;  /* 0x000000528d597223 */ /* 0x180fe20000010053 */
[-CC-:B------:R-:W-:Y:S01]  /*4970*/  FFMA.FTZ R78, R144, R82.reuse, R83.reuse ;  /* 0x00000052904e7223 */ /* 0x180fe20000010053 */
[----:B------:R-:W1:Y:S01]  /*4980*/  @P2 LDC R79, c[0x0][0x40c] ;  /* 0x00010300ff4f2b82 */ /* 0x000e620000000800 */
[-CC-:B------:R-:W-:Y:S01]  /*4990*/  FFMA.FTZ R88, R148, R82.reuse, R83.reuse ;  /* 0x0000005294587223 */ /* 0x180fe20000010053 */
[----:B------:R-:W-:Y:S01]  /*49a0*/  FFMA.FTZ R93, R145, R82, R83 ;  /* 0x00000052915d7223 */ /* 0x000fe20000010053 */
[----:B------:R-:W-:Y:S01]  /*49b0*/  FADD.FTZ R83, R135, -R2 ;  /* 0x8000000287537221 */ /* 0x000fe20000010000 */
[----:B------:R-:W-:Y:S01]  /*49c0*/  FADD.FTZ R87, R139, -R76 ;  /* 0x8000004c8b577221 */ /* 0x000fe20000010000 */
[----:B------:R-:W-:Y:S01]  /*49d0*/  FADD.FTZ R77, R134, -R77 ;  /* 0x8000004d864d7221 */ /* 0x000fe20000010000 */
[----:B------:R-:W-:Y:S01]  /*49e0*/  FADD.FTZ R85, R138, -R85 ;  /* 0x800000558a557221 */ /* 0x000fe20000010000 */
[----:B------:R-:W-:Y:S01]  /*49f0*/  FMUL.FTZ R76, R96, R83 ;  /* 0x00000053604c7220 */ /* 0x000fe20000410000 */
[----:B------:R-:W2:Y:S01]  /*4a00*/  @P2 LDC R95, c[0x0][0x40c] ;  /* 0x00010300ff5f2b82 */ /* 0x000ea20000000800 */
[----:B------:R-:W-:Y:S01]  /*4a10*/  FADD.FTZ R91, R142, -R89 ;  /* 0x800000598e5b7221 */ /* 0x000fe20000010000 */
[----:B------:R-:W-:Y:S01]  /*4a20*/  FMUL.FTZ R2, R96, R77 ;  /* 0x0000004d60027220 */ /* 0x000fe20000410000 */
[----:B------:R-:W-:Y:S01]  /*4a30*/  FADD.FTZ R83, R143, -R78 ;  /* 0x8000004e8f537221 */ /* 0x000fe20000010000 */
[----:B------:R-:W-:Y:S01]  /*4a40*/  FADD.FTZ R153, R147, -R88 ;  /* 0x8000005893997221 */ /* 0x000fe20000010000 */
[----:B------:R-:W-:Y:S01]  /*4a50*/  FSEL R89, R76, RZ, P0 ;  /* 0x000000ff4c597208 */ /* 0x000fe20000000000 */
[----:B------:R-:W-:Y:S01]  /*4a60*/  FADD.FTZ R93, R146, -R93 ;  /* 0x8000005d925d7221 */ /* 0x000fe20000010000 */
[C---:B------:R-:W-:Y:S01]  /*4a70*/  FMUL.FTZ R77, R96.reuse, R85 ;  /* 0x00000055604d7220 */ /* 0x040fe20000410000 */
[----:B------:R-:W3:Y:S01]  /*4a80*/  @P2 LDC R97, c[0x0][0x40c] ;  /* 0x00010300ff612b82 */ /* 0x000ee20000000800 */
[C---:B------:R-:W-:Y:S01]  /*4a90*/  FMUL.FTZ R82, R96.reuse, R91 ;  /* 0x0000005b60527220 */ /* 0x040fe20000410000 */
[----:B------:R-:W-:Y:S01]  /*4aa0*/  FMUL.FTZ R78, R96, R87 ;  /* 0x00000057604e7220 */ /* 0x000fe20000410000 */
[----:B------:R-:W-:Y:S01]  /*4ab0*/  FSEL R88, R2, RZ, P0 ;  /* 0x000000ff02587208 */ /* 0x000fe20000000000 */
[C---:B------:R-:W-:Y:S01]  /*4ac0*/  FMUL.FTZ R83, R96.reuse, R83 ;  /* 0x0000005360537220 */ /* 0x040fe20000410000 */
[C---:B------:R-:W-:Y:S01]  /*4ad0*/  FMUL.FTZ R87, R96.reuse, R153 ;  /* 0x0000009960577220 */ /* 0x040fe20000410000 */
[----:B0-----:R-:W-:Y:S01]  /*4ae0*/  @P2 FMUL.FTZ R76, R89, R84 ;  /* 0x00000054594c2220 */ /* 0x001fe20000410000 */
[----:B------:R-:W-:Y:S01]  /*4af0*/  FMUL.FTZ R96, R96, R93 ;  /* 0x0000005d60607220 */ /* 0x000fe20000410000 */
[----:B------:R-:W0:Y:S01]  /*4b00*/  @P2 LDC R86, c[0x0][0x40c] ;  /* 0x00010300ff562b82 */ /* 0x000e220000000800 */
[----:B------:R-:W-:Y:S01]  /*4b10*/  FSEL R90, R77, RZ, P0 ;  /* 0x000000ff4d5a7208 */ /* 0x000fe20000000000 */
[----:B-1----:R-:W-:Y:S01]  /*4b20*/  @P2 FMUL.FTZ R2, R88, R79 ;  /* 0x0000004f58022220 */ /* 0x002fe20000410000 */
[----:B------:R-:W-:-:S02]  /*4b30*/  FSEL R92, R82, RZ, P0 ;  /* 0x000000ff525c7208 */ /* 0x000fc40000000000 */
[----:B------:R-:W-:Y:S02]  /*4b40*/  FSEL R91, R78, RZ, P0 ;  /* 0x000000ff4e5b7208 */ /* 0x000fe40000000000 */
[----:B------:R-:W-:Y:S01]  /*4b50*/  @P2 F2FP.F16.F32.PACK_AB R79, RZ, R76 ;  /* 0x0000004cff4f223e */ /* 0x000fe200000000ff */
[----:B------:R-:W1:Y:S01]  /*4b60*/  @P2 LDC R94, c[0x0][0x40c] ;  /* 0x00010300ff5e2b82 */ /* 0x000e620000000800 */
[----:B------:R-:W-:Y:S01]  /*4b70*/  FSEL R93, R83, RZ, P0 ;  /* 0x000000ff535d7208 */ /* 0x000fe20000000000 */
[----:B--2---:R-:W-:Y:S01]  /*4b80*/  @P2 FMUL.FTZ R76, R90, R95 ;  /* 0x0000005f5a4c2220 */ /* 0x004fe20000410000 */
[----:B------:R-:W-:Y:S02]  /*4b90*/  FSEL R96, R96, RZ, P0 ;  /* 0x000000ff60607208 */ /* 0x000fe40000000000 */
[----:B------:R-:W-:Y:S02]  /*4ba0*/  @P2 F2FP.F16.F32.PACK_AB R2, RZ, R2 ;  /* 0x00000002ff02223e */ /* 0x000fe400000000ff */
[----:B------:R-:W-:Y:S01]  /*4bb0*/  @P2 F2FP.F16.F32.PACK_AB R82, RZ, R76 ;  /* 0x0000004cff52223e */ /* 0x000fe200000000ff */
[----:B------:R-:W2:Y:S01]  /*4bc0*/  @P2 LDC R151, c[0x0][0x40c] ;  /* 0x00010300ff972b82 */ /* 0x000ea20000000800 */
[----:B---3--:R-:W-:Y:S01]  /*4bd0*/  @P2 FMUL.FTZ R78, R92, R97 ;  /* 0x000000615c4e2220 */ /* 0x008fe20000410000 */
[----:B------:R-:W-:-:S02]  /*4be0*/  @P2 PRMT R72, R2, 0x7610, R72 ;  /* 0x0000761002482816 */ /* 0x000fc40000000048 */
[----:B------:R-:W-:Y:S02]  /*4bf0*/  FSEL R87, R87, RZ, P0 ;  /* 0x000000ff57577208 */ /* 0x000fe40000000000 */
[----:B------:R-:W-:Y:S01]  /*4c00*/  @P2 F2FP.F16.F32.PACK_AB R84, RZ, R78 ;  /* 0x0000004eff54223e */ /* 0x000fe200000000ff */
[----:B0-----:R-:W-:Y:S01]  /*4c10*/  @P2 FMUL.FTZ R77, R91, R86 ;  /* 0x000000565b4d2220 */ /* 0x001fe20000410000 */
[----:B------:R-:W-:Y:S02]  /*4c20*/  @P2 PRMT R73, R82, 0x7610, R73 ;  /* 0x0000761052492816 */ /* 0x000fe40000000049 */
        /* <DEDUP_REMOVED lines=10> */
[----:B------:R-:W-:Y:S02]  /*4cd0*/  F2FP.F16.F32.PACK_AB R79, R87, R96 ;  /* 0x00000060574f723e */ /* 0x000fe400000000ff */
[----:B------:R-:W-:-:S02]  /*4ce0*/  @P2 F2FP.F16.F32.PACK_AB R86, RZ, R86 ;  /* 0x00000056ff56223e */ /* 0x000fc400000000ff */
[----:B------:R-:W-:Y:S02]  /*4cf0*/  @P2 PRMT R74, R74, 0x5410, R85 ;  /* 0x000054104a4a2816 */ /* 0x000fe40000000055 */
[----:B------:R-:W-:Y:S01]  /*4d00*/  @P2 PRMT R75, R86, 0x7610, R75 ;  /* 0x00007610564b2816 */ /* 0x000fe2000000004b */
[----:B------:R-:W-:Y:S06]  /*4d10*/  @!P2 BRA `(.L_x_1119) ;  /* 0x000000040030a947 */ /* 0x000fec0003800000 */
[----:B------:R-:W-:-:S05]  /*4d20*/  FMUL.FTZ R2, R87, UR17 ;  /* 0x0000001157027c20 */ /* 0x000fca0008410000 */
[----:B------:R-:W-:-:S04]  /*4d30*/  F2FP.F16.F32.PACK_AB R2, RZ, R2 ;  /* 0x00000002ff02723e */ /* 0x000fc800000000ff */
[----:B------:R-:W-:Y:S01]  /*4d40*/  PRMT R75, R75, 0x5410, R2 ;  /* 0x000054104b4b7816 */ /* 0x000fe20000000002 */
[----:B------:R-:W-:Y:S06]  /*4d50*/  BRA `(.L_x_1119) ;  /* 0x0000000400207947 */ /* 0x000fec0003800000 */
.L_x_1120:
[----:B0-----:R-:W0:Y:S01]  /*4d60*/  @P2 LDC R87, c[0x0][0x40c] ;  /* 0x00010300ff572b82 */ /* 0x001e220000000800 */
        /* <DEDUP_REMOVED lines=15> */
.L_x_1121:
        /* <DEDUP_REMOVED lines=9> */
.L_x_1122:
        /* <DEDUP_REMOVED lines=9> */
.L_x_1123:
        /* <DEDUP_REMOVED lines=9> */
.L_x_1124:
        /* <DEDUP_REMOVED lines=9> */
.L_x_1125:
        /* <DEDUP_REMOVED lines=9> */
.L_x_1126:
        /* <DEDUP_REMOVED lines=9> */
.L_x_1127:
[----:B------:R-:W-:-:S04]  /*51c0*/  @P2 F2FP.F16.F32.PACK_AB R84, RZ, R84 ;  /* 0x00000054ff54223e */ /* 0x000fc800000000ff */
[----:B------:R-:W-:-:S07]  /*51d0*/  @P2 PRMT R75, R75, 0x5410, R84 ;  /* 0x000054104b4b2816 */ /* 0x000fce0000000054 */
.L_x_1119:
        /* <DEDUP_REMOVED lines=13> */
.L_x_1090:
        /* <DEDUP_REMOVED lines=20> */
.L_x_1129:
        /* <DEDUP_REMOVED lines=9> */
.L_x_10677:


//--------------------- .text._ZN10layer_norm13ln_bwd_kernelINS_13Kernel_traitsI6__halfS2_S2_S2_fjLj6144ELj1ELj1ELj8ELj16ENS_18Kernel_traits_baseILj6144ES2_S2_S2_S2_fjLj256EEEEELb0ELb1ELb0ELb0EEEvNS_9BwdParamsE --------------------------
	.section	.text._ZN10layer_norm13ln_bwd_kernelINS_13Kernel_traitsI6__halfS2_S2_S2_fjLj6144ELj1ELj1ELj8ELj16ENS_18Kernel_traits_baseILj6144ES2_S2_S2_S2_fjLj256EEEEELb0ELb1ELb0ELb0EEEvNS_9BwdParamsE,"ax",@progbits
	.align	128
        .global         _ZN10layer_norm13ln_bwd_kernelINS_13Kernel_traitsI6__halfS2_S2_S2_fjLj6144ELj1ELj1ELj8ELj16ENS_18Kernel_traits_baseILj6144ES2_S2_S2_S2_fjLj256EEEEELb0ELb1ELb0ELb0EEEvNS_9BwdParamsE
        .type           _ZN10layer_norm13ln_bwd_kernelINS_13Kernel_traitsI6__halfS2_S2_S2_fjLj6144ELj1ELj1ELj8ELj16ENS_18Kernel_traits_baseILj6144ES2_S2_S2_S2_fjLj256EEEEELb0ELb1ELb0ELb0EEEvNS_9BwdParamsE,@function
        .size           _ZN10layer_norm13ln_bwd_kernelINS_13Kernel_traitsI6__halfS2_S2_S2_fjLj6144ELj1ELj1ELj8ELj16ENS_18Kernel_traits_baseILj6144ES2_S2_S2_S2_fjLj256EEEEELb0ELb1ELb0ELb0EEEvNS_9BwdParamsE,(.L_x_10678 - _ZN10layer_norm13ln_bwd_kernelINS_13Kernel_traitsI6__halfS2_S2_S2_fjLj6144ELj1ELj1ELj8ELj16ENS_18Kernel_traits_baseILj6144ES2_S2_S2_S2_fjLj256EEEEELb0ELb1ELb0ELb0EEEvNS_9BwdParamsE)
        .other          _ZN10layer_norm13ln_bwd_kernelINS_13Kernel_traitsI6__halfS2_S2_S2_fjLj6144ELj1ELj1ELj8ELj16ENS_18Kernel_traits_baseILj6144ES2_S2_S2_S2_fjLj256EEEEELb0ELb1ELb0ELb0EEEvNS_9BwdParamsE,@"STO_CUDA_ENTRY STV_DEFAULT"
_ZN10layer_norm13ln_bwd_kernelINS_13Kernel_traitsI6__halfS2_S2_S2_fjLj6144ELj1ELj1ELj8ELj16ENS_18Kernel_traits_baseILj6144ES2_S2_S2_S2_fjLj256EEEEELb0ELb1ELb0ELb0EEEvNS_9BwdParamsE:
.text._ZN10layer_norm13ln_bwd_kernelINS_13Kernel_traitsI6__halfS2_S2_S2_fjLj6144ELj1ELj1ELj8ELj16ENS_18Kernel_traits_baseILj6144ES2_S2_S2_S2_fjLj256EEEEELb0ELb1ELb0ELb0EEEvNS_9BwdParamsE:
        /* <DEDUP_REMOVED lines=17> */
[----:B------:R-:W3:Y:S08]  /*0110*/  @P3 LDC.64 R2, c[0x0][0x3d0] ;  /* 0x0000f400ff023b82 */ /* 0x000ef00000000a00 */
[----:B------:R-:W4:Y:S01]  /*0120*/  @P3 LDC.64 R4, c[0x0][0x3e8] ;  /* 0x0000fa00ff043b82 */ /* 0x000f220000000a00 */
[----:B0-----:R-:W-:-:S07]  /*0130*/  @P5 IMAD.WIDE.U32 R6, R15, 0x10, R6 ;  /* 0x000000100f065825 */ /* 0x001fce00078e0006 */
[----:B------:R-:W0:Y:S01]  /*0140*/  @P5 LDC.64 R8, c[0x0][0x3e8] ;  /* 0x0000fa00ff085b82 */ /* 0x000e220000000a00 */
[----:B-1----:R-:W5:Y:S01]  /*0150*/  @P5 LDG.E.128 R140, desc[UR4][R6.64] ;  /* 0x00000004068c5981 */ /* 0x002f62000c1e1d00 */
[----:B---3--:R-:W-:-:S06]  /*0160*/  @P3 IMAD.WIDE.U32 R2, R130, 0x10, R2 ;  /* 0x0000001082023825 */ /* 0x008fcc00078e0002 */
[----:B------:R-:W1:Y:S01]  /*0170*/  @P4 LDC.64 R10, c[0x0][0x3d0] ;  /* 0x0000f400ff0a4b82 */ /* 0x000e620000000a00 */
[----:B------:R-:W5:Y:S01]  /*0180*/  @P3 LDG.E.128 R60, desc[UR4][R2.64] ;  /* 0x00000004023c3981 */ /* 0x000f62000c1e1d00 */
[----:B----4-:R-:W-:-:S06]  /*0190*/  @P3 IMAD.WIDE.U32 R4, R130, 0x10, R4 ;  /* 0x0000001082043825 */ /* 0x010fcc00078e0004 */
[----:B------:R-:W3:Y:S01]  /*01a0*/  @P4 LDC.64 R12, c[0x0][0x3e8] ;  /* 0x0000fa00ff0c4b82 */ /* 0x000ee20000000a00 */
[----:B------:R-:W5:Y:S01]  /*01b0*/  @P3 LDG.E.128 R56, desc[UR4][R4.64] ;  /* 0x0000000404383981 */ /* 0x000f62000c1e1d00 */
[----:B--2---:R-:W-:Y:S01]  /*01c0*/  UISETP.GE.AND UP0, UPT, UR6, UR7, UPT ;  /* 0x000000070600728c */ /* 0x004fe2000bf06270 */
[C---:B0-----:R-:W-:Y:S01]  /*01d0*/  @P5 IMAD.WIDE.U32 R8, R15.reuse, 0x10, R8 ;  /* 0x000000100f085825 */ /* 0x041fe200078e0008 */
[----:B------:R-:W-:Y:S02]  /*01e0*/  @P5 IADD3 R15, PT, PT, R15, 0x100, RZ ;  /* 0x000001000f0f5810 */ /* 0x000fe40007ffe0ff */
[----:B------:R-:W-:Y:S02]  /*01f0*/  CS2R R52, SRZ ;  /* 0x0000000000347805 */ /* 0x000fe4000001ff00 */
[----:B------:R-:W-:Y:S02]  /*0200*/  CS2R R54, SRZ ;  /* 0x0000000000367805 */ /* 0x000fe4000001ff00 */
[----:B------:R-:W-:Y:S01]  /*0210*/  CS2R R48, SRZ ;  /* 0x0000000000307805 */ /* 0x000fe2000001ff00 */
[----:B------:R-:W5:Y:S01]  /*0220*/  @P5 LDG.E.128 R72, desc[UR4][R8.64] ;  /* 0x0000000408485981 */ /* 0x000f62000c1e1d00 */
[----:B-1----:R-:W-:Y:S01]  /*0230*/  @P4 IMAD.WIDE.U32 R10, R15, 0x10, R10 ;  /* 0x000000100f0a4825 */ /* 0x002fe200078e000a */
[----:B------:R-:W-:-:S02]  /*0240*/  CS2R R50, SRZ ;  /* 0x0000000000327805 */ /* 0x000fc4000001ff00 */
[----:B------:R-:W-:Y:S02]  /*0250*/  CS2R R44, SRZ ;  /* 0x00000000002c7805 */ /* 0x000fe4000001ff00 */
[----:B------:R-:W-:Y:S02]  /*0260*/  CS2R R46, SRZ ;  /* 0x00000000002e7805 */ /* 0x000fe4000001ff00 */
[----:B------:R-:W-:Y:S01]  /*0270*/  CS2R R40, SRZ ;  /* 0x0000000000287805 */ /* 0x000fe2000001ff00 */
[----:B------:R-:W5:Y:S01]  /*0280*/  @P4 LDG.E.128 R68, desc[UR4][R10.64] ;  /* 0x000000040a444981 */ /* 0x000f62000c1e1d00 */
[----:B---3--:R-:W-:Y:S01]  /*0290*/  @P4 IMAD.WIDE.U32 R12, R15, 0x10, R12 ;  /* 0x000000100f0c4825 */ /* 0x008fe200078e000c */
[----:B------:R-:W-:Y:S02]  /*02a0*/  CS2R R42, SRZ ;  /* 0x00000000002a7805 */ /* 0x000fe4000001ff00 */
[----:B------:R-:W-:Y:S02]  /*02b0*/  CS2R R36, SRZ ;  /* 0x0000000000247805 */ /* 0x000fe4000001ff00 */
[----:B------:R-:W-:-:S02]  /*02c0*/  CS2R R38, SRZ ;  /* 0x0000000000267805 */ /* 0x000fc4000001ff00 */
[----:B------:R-:W-:Y:S01]  /*02d0*/  CS2R R32, SRZ ;  /* 0x0000000000207805 */ /* 0x000fe2000001ff00 */
[----:B------:R0:W5:Y:S01]  /*02e0*/  @P4 LDG.E.128 R64, desc[UR4][R12.64] ;  /* 0x000000040c404981 */ /* 0x000162000c1e1d00 */
        /* <DEDUP_REMOVED lines=9> */
[----:B0-----:R-:W-:Y:S02]  /*0380*/  CS2R R12, SRZ ;  /* 0x00000000000c7805 */ /* 0x001fe4000001ff00 */
        /* <DEDUP_REMOVED lines=15> */
[----:B------:R-:W-:Y:S06]  /*0480*/  BRA.U UP0, `(.L_x_1130) ;  /* 0x0000005900647547 */ /* 0x000fec000b800000 */
[----:B------:R-:W0:Y:S01]  /*0490*/  LDC.64 R2, c[0x0][0x3e0] ;  /* 0x0000f800ff027b82 */ /* 0x000e220000000a00 */
[----:B------:R-:W-:Y:S02]  /*04a0*/  PLOP3.LUT P2, PT, PT, PT, PT, 0x8, 0x80 ;  /* 0x000000000080781c */ /* 0x000fe40003f4e170 */
[----:B------:R-:W-:Y:S02]  /*04b0*/  CS2R R52, SRZ ;  /* 0x0000000000347805 */ /* 0x000fe4000001ff00 */
[----:B------:R-:W-:Y:S02]  /*04c0*/  SHF.R.U32.HI R128, RZ, 0x5, R130 ;  /* 0x00000005ff807819 */ /* 0x000fe40000011682 */
        /* <DEDUP_REMOVED lines=21> */
[----:B------:R-:W-:Y:S02]  /*0620*/  CS2R R14, SRZ ;  /* 0x00000000000e7805 */ /* 0x000fe4000001ff00 */
[----:B------:R-:W-:Y:S02]  /*0630*/  MOV R2, UR6 ;  /* 0x0000000600027c02 */ /* 0x000fe40008000f00 */
[----:B------:R-:W-:Y:S02]  /*0640*/  CS2R R8, SRZ ;  /* 0x0000000000087805 */ /* 0x000fe4000001ff00 */
[----:B------:R-:W-:Y:S02]  /*0650*/  ISETP.NE.AND.EX P1, PT, R3, RZ, PT, P1 ;  /* 0x000000ff0300720c */ /* 0x000fe40003f25310 */
        /* <DEDUP_REMOVED lines=17> */
.L_x_1160:
[----:B------:R-:W4:Y:S08]  /*0770*/  LDC.64 R112, c[0x0][0x3c0] ;  /* 0x0000f000ff707b82 */ /* 0x000f300000000a00 */
[----:B------:R-:W0:Y:S08]  /*0780*/  LDC.64 R114, c[0x0][0x3c8] ;  /* 0x0000f200ff727b82 */ /* 0x000e300000000a00 */
[----:B------:R-:W1:Y:S01]  /*0790*/  LDC R131, c[0x0][0x388] ;  /* 0x0000e200ff837b82 */ /* 0x000e620000000800 */
[----:B----4-:R-:W-:-:S06]  /*07a0*/  IMAD.WIDE R112, R2, 0x4, R112 ;  /* 0x0000000402707825 */ /* 0x010fcc00078e0270 */
[----:B------:R4:W2:Y:S01]  /*07b0*/  LDG.E R112, desc[UR4][R112.64] ;  /* 0x0000000470707981 */ /* 0x0008a2000c1e1900 */
[C---:B------:R-:W-:Y:S01]  /*07c0*/  ISETP.GE.U32.AND P3, PT, R129.reuse, 0x100, PT ;  /* 0x000001008100780c */ /* 0x040fe20003f66070 */
[C---:B0-----:R-:W-:Y:S01]  /*07d0*/  IMAD.WIDE R114, R2.reuse, 0x4, R114 ;  /* 0x0000000402727825 */ /* 0x041fe200078e0272 */
[C---:B------:R-:W-:Y:S01]  /*07e0*/  ISETP.GE.U32.AND P5, PT, R129.reuse, 0x200, PT ;  /* 0x000002008100780c */ /* 0x040fe20003fa6070 */
[----:B------:R-:W0:Y:S01]  /*07f0*/  S2R R120, SR_CgaCtaId ;  /* 0x0000000000787919 */ /* 0x000e220000008800 */
[----:B------:R-:W-:Y:S02]  /*0800*/  ISETP.GE.U32.AND P4, PT, R129, 0x300, PT ;  /* 0x000003008100780c */ /* 0x000fe40003f86070 */
[----:B-----5:R0:W5:Y:S01]  /*0810*/  LDG.E R132, desc[UR4][R114.64] ;  /* 0x0000000472847981 */ /* 0x020162000c1e1900 */
[----:B-1----:R-:W-:-:S05]  /*0820*/  IMAD R0, R2, R131, RZ ;  /* 0x0000008302007224 */ /* 0x002fca00078e02ff */
[----:B------:R-:W-:-:S04]  /*0830*/  SHF.R.S32.HI R117, RZ, 0x1f, R0 ;  /* 0x0000001fff757819 */ /* 0x000fc80000011400 */
[----:B------:R-:W-:Y:S01]  /*0840*/  LEA.HI R117, R117, R0, RZ, 0x3 ;  /* 0x0000000075757211 */ /* 0x000fe200078f18ff */
[----:B------:R-:W-:Y:S01]  /*0850*/  BSSY.RECONVERGENT B0, `(.L_x_1131) ;  /* 0x0000065000007945 */ /* 0x000fe20003800200 */
[----:B------:R-:W-:Y:S02]  /*0860*/  ISETP.NE.AND P0, PT, RZ, UR7, PT ;  /* 0x00000007ff007c0c */ /* 0x000fe4000bf05270 */
[----:B------:R-:W-:Y:S01]  /*0870*/  LEA.HI.SX32 R0, R117, R130, 0x1d ;  /* 0x0000008275007211 */ /* 0x000fe200078feaff */
[----:B------:R-:W-:Y:S01]  /*0880*/  HFMA2 R123, -RZ, RZ, 0, 0 ;  /* 0x00000000ff7b7431 */ /* 0x000fe200000001ff */
[----:B------:R-:W-:Y:S02]  /*0890*/  MOV R124, RZ ;  /* 0x000000ff007c7202 */ /* 0x000fe40000000f00 */
[----:B----4-:R-:W-:Y:S02]  /*08a0*/  P2R R113, PR, RZ, 0x1 ;  /* 0x00000001ff717803 */ /* 0x010fe40000000000 */
[----:B------:R-:W-:-:S02]  /*08b0*/  MOV R122, R0 ;  /* 0x00000000007a7202 */ /* 0x000fc40000000f00 */
        /* <DEDUP_REMOVED lines=8> */
[----:B---3--:R-:W-:-:S04]  /*0940*/  ISETP.NE.U32.AND P0, PT, RZ, UR8, PT ;  /* 0x00000008ff007c0c */ /* 0x008fc8000bf05070 */
[----:B------:R-:W-:-:S13]  /*0950*/  ISETP.NE.AND.EX P0, PT, RZ, UR9, PT, P0 ;  /* 0x00000009ff007c0c */ /* 0x000fda000bf05300 */
[----:B------:R-:W0:Y:S01]  /*0960*/  @P0 LDC.64 R122, c[0x0][0x438] ;  /* 0x00010e00ff7a0b82 */ /* 0x000e220000000a00 */
[--C-:B------:R-:W-:Y:S02]  /*0970*/  HADD2.F32 R134, -RZ, R60.reuse.H0_H0 ;  /* 0x2000003cff867230 */ /* 0x100fe40000004100 */
[----:B------:R-:W-:Y:S02]  /*0980*/  HADD2.F32 R133, -RZ, R60.H1_H1 ;  /* 0x3000003cff857230 */ /* 0x000fe40000004100 */
[----:B0-----:R-:W-:-:S05]  /*0990*/  @P0 IMAD.WIDE.U32 R122, R0, 0x10, R122 ;  /* 0x00000010007a0825 */ /* 0x001fca00078e007a */
[----:B------:R0:W5:Y:S01]  /*09a0*/  @P0 LDG.E.128 R4, desc[UR4][R122.64] ;  /* 0x000000047a040981 */ /* 0x000162000c1e1d00 */
[----:B------:R-:W-:Y:S02]  /*09b0*/  HADD2.F32 R137, -RZ, R61.H1_H1 ;  /* 0x3000003dff897230 */ /* 0x000fe40000004100 */
[----:B------:R-:W-:Y:S02]  /*09c0*/  HADD2.F32 R145, -RZ, R62.H1_H1 ;  /* 0x3000003eff917230 */ /* 0x000fe40000004100 */
[----:B------:R-:W-:Y:S02]  /*09d0*/  HADD2.F32 R147, -RZ, R63.H0_H0 ;  /* 0x2000003fff937230 */ /* 0x000fe40000004100 */
[----:B--2---:R-:W-:Y:S02]  /*09e0*/  HADD2.F32 R124, -RZ, R112.H0_H0 ;  /* 0x20000070ff7c7230 */ /* 0x004fe40000004100 */
[--C-:B------:R-:W-:Y:S02]  /*09f0*/  HADD2.F32 R138, -RZ, R113.reuse.H0_H0 ;  /* 0x20000071ff8a7230 */ /* 0x100fe40000004100 */
[----:B------:R-:W-:-:S02]  /*0a00*/  HADD2.F32 R144, -RZ, R113.H1_H1 ;  /* 0x30000071ff907230 */ /* 0x000fc40000004100 */
[C---:B------:R-:W-:Y:S01]  /*0a10*/  FADD.FTZ R3, -R121.reuse, R124 ;  /* 0x0000007c79037221 */ /* 0x040fe20000010100 */
[----:B------:R-:W-:Y:S02]  /*0a20*/  HADD2.F32 R126, -RZ, R112.H1_H1 ;  /* 0x30000070ff7e7230 */ /* 0x000fe40000004100 */
[----:B------:R-:W-:Y:S01]  /*0a30*/  FADD.FTZ R135, -R121, R138 ;  /* 0x0000008a79877221 */ /* 0x000fe20000010100 */
[----:B----4-:R-:W-:Y:S02]  /*0a40*/  HADD2.F32 R113, -RZ, R116.H0_H0 ;  /* 0x20000074ff717230 */ /* 0x010fe40000004100 */
[C---:B-----5:R-:W-:Y:S01]  /*0a50*/  FMUL.FTZ R3, R132.reuse, R3 ;  /* 0x0000000384037220 */ /* 0x060fe20000410000 */
[----:B0-----:R-:W-:Y:S02]  /*0a60*/  HADD2.F32 R123, -RZ, R117.H0_H0 ;  /* 0x20000075ff7b7230 */ /* 0x001fe40000004100 */
[----:B------:R-:W-:Y:S01]  /*0a70*/  FMUL.FTZ R135, R132, R135 ;  /* 0x0000008784877220 */ /* 0x000fe20000410000 */
[----:B------:R-:W-:-:S02]  /*0a80*/  HADD2.F32 R112, -RZ, R61.H0_H0 ;  /* 0x2000003dff707230 */ /* 0x000fc40000004100 */
[-C--:B------:R-:W-:Y:S01]  /*0a90*/  FMUL.FTZ R134, R134, R113.reuse ;  /* 0x0000007186867220 */ /* 0x080fe20000410000 */
[----:B------:R-:W-:Y:S01]  /*0aa0*/  FADD.FTZ R28, R28, R113 ;  /* 0x000000711c1c7221 */ /* 0x000fe20000010000 */
[----:B------:R-:W-:Y:S01]  /*0ab0*/  FFMA.FTZ R52, R3, R113, R52 ;  /* 0x0000007103347223 */ /* 0x000fe20000010034 */
[--C-:B------:R-:W-:Y:S02]  /*0ac0*/  HADD2.F32 R148, -RZ, R114.reuse.H1_H1 ;  /* 0x30000072ff947230 */ /* 0x100fe40000004100 */
[----:B------:R-:W-:Y:S01]  /*0ad0*/  FADD.FTZ R113, -R121, R144 ;  /* 0x0000009079717221 */ /* 0x000fe20000010100 */
[----:B------:R-:W-:Y:S02]  /*0ae0*/  HADD2.F32 R146, -RZ, R114.H0_H0 ;  /* 0x20000072ff927230 */ /* 0x000fe40000004100 */
[----:B------:R-:W-:Y:S01]  /*0af0*/  FMUL.FTZ R138, R112, R123 ;  /* 0x0000007b708a7220 */ /* 0x000fe20000410000 */
[----:B------:R-:W-:Y:S02]  /*0b00*/  HADD2.F32 R114, -RZ, R117.H1_H1 ;  /* 0x30000075ff727230 */ /* 0x000fe40000004100 */
[----:B------:R-:W-:Y:S01]  /*0b10*/  FMUL.FTZ R144, R132, R113 ;  /* 0x0000007184907220 */ /* 0x000fe20000410000 */
[----:B------:R-:W-:-:S02]  /*0b20*/  HADD2.F32 R117, -RZ, R118.H0_H0 ;  /* 0x20000076ff757230 */ /* 0x000fc40000004100 */
[C---:B------:R-:W-:Y:S01]  /*0b30*/  FADD.FTZ R113, -R121.reuse, R148 ;  /* 0x0000009479717221 */ /* 0x040fe20000010100 */
[----:B------:R-:W-:Y:S02]  /*0b40*/  HADD2.F32 R112, -RZ, R62.H0_H0 ;  /* 0x2000003eff707230 */ /* 0x000fe40000004100 */
[----:B------:R-:W-:Y:S01]  /*0b50*/  FADD.FTZ R139, -R121, R146 ;  /* 0x00000092798b7221 */ /* 0x000fe20000010100 */
[----:B------:R-:W-:Y:S02]  /*0b60*/  HADD2.F32 R116, -RZ, R116.H1_H1 ;  /* 0x30000074ff747230 */ /* 0x000fe40000004100 */
[----:B------:R-:W-:Y:S01]  /*0b70*/  FMUL.FTZ R148, R132, R113 ;  /* 0x0000007184947220 */ /* 0x000fe20000410000 */
[--C-:B------:R-:W-:Y:S02]  /*0b80*/  HADD2.F32 R150, -RZ, R115.reuse.H0_H0 ;  /* 0x20000073ff967230 */ /* 0x100fe40000004100 */
[----:B------:R-:W-:Y:S01]  /*0b90*/  FMUL.FTZ R146, R112, R117 ;  /* 0x0000007570927220 */ /* 0x000fe20000410000 */
[----:B------:R-:W-:-:S02]  /*0ba0*/  HADD2.F32 R152, -RZ, R115.H1_H1 ;  /* 0x30000073ff987230 */ /* 0x000fc40000004100 */
[----:B------:R-:W-:Y:S01]  /*0bb0*/  FADD.FTZ R115, -R121, R126 ;  /* 0x0000007e79737221 */ /* 0x000fe20000010100 */
[----:B------:R-:W-:Y:S01]  /*0bc0*/  FMUL.FTZ R133, R133, R116 ;  /* 0x0000007485857220 */ /* 0x000fe20000410000 */
[----:B------:R-:W-:Y:S01]  /*0bd0*/  FADD.FTZ R112, RZ, R134 ;  /* 0x00000086ff707221 */ /* 0x000fe20000010000 */
[----:B------:R-:W-:Y:S01]  /*0be0*/  FFMA.FTZ R113, R3, R134, RZ ;  /* 0x0000008603717223 */ /* 0x000fe200000100ff */
[----:B------:R-:W-:Y:S01]  /*0bf0*/  FMUL.FTZ R136, R132, R115 ;  /* 0x0000007384887220 */ /* 0x000fe20000410000 */
[-C--:B------:R-:W-:Y:S01]  /*0c00*/  FMUL.FTZ R137, R137, R114.reuse ;  /* 0x0000007289897220 */ /* 0x080fe20000410000 */
[----:B------:R-:W-:Y:S01]  /*0c10*/  FADD.FTZ R115, R112, R133 ;  /* 0x0000008570737221 */ /* 0x000fe20000010000 */
[----:B------:R-:W-:Y:S01]  /*0c20*/  FADD.FTZ R31, R31, R114 ;  /* 0x000000721f1f7221 */ /* 0x000fe20000010000 */
[----:B------:R-:W-:Y:S01]  /*0c30*/  FFMA.FTZ R112, R136, R133, R113 ;  /* 0x0000008588707223 */ /* 0x000fe20000010071 */
[----:B------:R-:W-:Y:S01]  /*0c40*/  FFMA.FTZ R55, R144, R114, R55 ;  /* 0x0000007290377223 */ /* 0x000fe20000010037 */
[----:B------:R-:W-:Y:S01]  /*0c50*/  FADD.FTZ R114, R115, R138 ;  /* 0x0000008a73727221 */ /* 0x000fe20000010000 */
[----:B------:R-:W-:-:S02]  /*0c60*/  HADD2.F32 R118, -RZ, R118.H1_H1 ;  /* 0x30000076ff767230 */ /* 0x000fc40000004100 */
[----:B------:R-:W-:Y:S01]  /*0c70*/  FFMA.FTZ R113, R135, R138, R112 ;  /* 0x0000008a87717223 */ /* 0x000fe20000010070 */
[----:B------:R-:W-:Y:S01]  /*0c80*/  FMUL.FTZ R139, R132, R139 ;  /* 0x0000008b848b7220 */ /* 0x000fe20000410000 */
[----:B------:R-:W-:Y:S01]  /*0c90*/  FADD.FTZ R115, R114, R137 ;  /* 0x0000008972737221 */ /* 0x000fe20000010000 */
[--C-:B------:R-:W-:Y:S02]  /*0ca0*/  HADD2.F32 R122, -RZ, R119.reuse.H0_H0 ;  /* 0x20000077ff7a7230 */ /* 0x100fe40000004100 */
[----:B------:R-:W-:Y:S01]  /*0cb0*/  FFMA.FTZ R112, R144, R137, R113 ;  /* 0x0000008990707223 */ /* 0x000fe20000010071 */
[----:B------:R-:W-:Y:S01]  /*0cc0*/  FMUL.FTZ R145, R145, R118 ;  /* 0x0000007691917220 */ /* 0x000fe20000410000 */
[----:B------:R-:W-:Y:S01]  /*0cd0*/  FADD.FTZ R149, -R121, R150 ;  /* 0x0000009679957221 */ /* 0x000fe20000010100 */
[----:B------:R-:W-:Y:S01]  /*0ce0*/  FADD.FTZ R114, R115, R146 ;  /* 0x0000009273727221 */ /* 0x000fe20000010000 */
[----:B------:R-:W-:Y:S01]  /*0cf0*/  FFMA.FTZ R113, R139, R146, R112 ;  /* 0x000000928b717223 */ /* 0x000fe20000010070 */
[----:B------:R-:W-:Y:S01]  /*0d00*/  FADD.FTZ R29, R29, R116 ;  /* 0x000000741d1d7221 */ /* 0x000fe20000010000 */
[----:B------:R-:W-:Y:S01]  /*0d10*/  FFMA.FTZ R53, R136, R116, R53 ;  /* 0x0000007488357223 */ /* 0x000fe20000010035 */
[----:B------:R-:W-:-:S02]  /*0d20*/  HADD2.F32 R119, -RZ, R119.H1_H1 ;  /* 0x30000077ff777230 */ /* 0x000fc40000004100 */
[-C--:B------:R-:W-:Y:S01]  /*0d30*/  FMUL.FTZ R147, R147, R122.reuse ;  /* 0x0000007a93937220 */ /* 0x080fe20000410000 */
[----:B------:R-:W-:Y:S02]  /*0d40*/  HADD2.F32 R116, -RZ, R63.H1_H1 ;  /* 0x3000003fff747230 */ /* 0x000fe40000004100 */
[----:B------:R-:W-:Y:S01]  /*0d50*/  FMUL.FTZ R149, R132, R149 ;  /* 0x0000009584957220 */ /* 0x000fe20000410000 */
[----:B------:R-:W-:Y:S01]  /*0d60*/  FADD.FTZ R115, -R121, R152 ;  /* 0x0000009879737221 */ /* 0x000fe20000010100 */
[----:B------:R-:W-:Y:S01]  /*0d70*/  FADD.FTZ R114, R114, R145 ;  /* 0x0000009172727221 */ /* 0x000fe20000010000 */
[----:B------:R-:W-:Y:S01]  /*0d80*/  FFMA.FTZ R112, R148, R145, R113 ;  /* 0x0000009194707223 */ /* 0x000fe20000010071 */
        /* <DEDUP_REMOVED lines=17> */
.L_x_1132:
[----:B---3--:R-:W-:Y:S05]  /*0ea0*/  BSYNC.RECONVERGENT B0 ;  /* 0x0000000000007941 */ /* 0x008fea0003800200 */
.L_x_1131:
        /* <DEDUP_REMOVED lines=9> */
[----:B------:R-:W-:Y:S01]  /*0f40*/  ISETP.NE.AND.EX P0, PT, RZ, UR9, PT, P0 ;  /* 0x00000009ff007c0c */ /* 0x000fe2000bf05300 */
[----:B------:R-:W-:-:S12]  /*0f50*/  HADD2.F32 R153, -RZ, R140.H1_H1 ;  /* 0x3000008cff997230 */ /* 0x000fd80000004100 */
[----:B------:R-:W0:Y:S01]  /*0f60*/  @P0 LDC.64 R126, c[0x0][0x438] ;  /* 0x00010e00ff7e0b82 */ /* 0x000e220000000a00 */
[----:B------:R-:W-:Y:S02]  /*0f70*/  HADD2.F32 R157, -RZ, R141.H1_H1 ;  /* 0x3000008dff9d7230 */ /* 0x000fe40000004100 */
[----:B------:R-:W-:Y:S02]  /*0f80*/  HADD2.F32 R161, -RZ, R142.H1_H1 ;  /* 0x3000008effa17230 */ /* 0x000fe40000004100 */
[----:B------:R-:W-:Y:S02]  /*0f90*/  HADD2.F32 R163, -RZ, R143.H0_H0 ;  /* 0x2000008fffa37230 */ /* 0x000fe40000004100 */
[----:B0-----:R-:W-:-:S05]  /*0fa0*/  @P0 IMAD.WIDE.U32 R126, R122, 0x10, R126 ;  /* 0x000000107a7e0825 */ /* 0x001fca00078e007e */
[----:B------:R0:W5:Y:S01]  /*0fb0*/  @P0 LDG.E.128 R76, desc[UR4][R126.64] ;  /* 0x000000047e4c0981 */ /* 0x000162000c1e1d00 */
[----:B------:R-:W-:Y:S01]  /*0fc0*/  IADD3 R122, PT, PT, R122, 0x100, RZ ;  /* 0x000001007a7a7810 */ /* 0x000fe20007ffe0ff */
[--C-:B--2---:R-:W-:Y:S02]  /*0fd0*/  HADD2.F32 R154, -RZ, R112.reuse.H0_H0 ;  /* 0x20000070ff9a7230 */ /* 0x104fe40000004100 */
[----:B------:R-:W-:Y:S02]  /*0fe0*/  HADD2.F32 R156, -RZ, R112.H1_H1 ;  /* 0x30000070ff9c7230 */ /* 0x000fe40000004100 */
[--C-:B------:R-:W-:Y:S02]  /*0ff0*/  HADD2.F32 R158, -RZ, R113.reuse.H0_H0 ;  /* 0x20000071ff9e7230 */ /* 0x100fe40000004100 */
[----:B------:R-:W-:Y:S01]  /*1000*/  FADD.FTZ R151, -R121, R154 ;  /* 0x0000009a79977221 */ /* 0x000fe20000010100 */
[----:B------:R-:W-:Y:S02]  /*1010*/  HADD2.F32 R160, -RZ, R113.H1_H1 ;  /* 0x30000071ffa07230 */ /* 0x000fe40000004100 */
[----:B------:R-:W-:-:S02]  /*1020*/  HADD2.F32 R112, -RZ, R140.H0_H0 ;  /* 0x2000008cff707230 */ /* 0x000fc40000004100 */
[----:B-----5:R-:W-:Y:S01]  /*1030*/  FMUL.FTZ R151, R132, R151 ;  /* 0x0000009784977220 */ /* 0x020fe20000410000 */
[----:B---3--:R-:W-:Y:S02]  /*1040*/  HADD2.F32 R113, -RZ, R116.H0_H0 ;  /* 0x20000074ff717230 */ /* 0x008fe40000004100 */
[----:B------:R-:W-:Y:S01]  /*1050*/  FADD.FTZ R155, -R121, R158 ;  /* 0x0000009e799b7221 */ /* 0x000fe20000010100 */
[----:B------:R-:W-:Y:S02]  /*1060*/  HADD2.F32 R125, -RZ, R117.H0_H0 ;  /* 0x20000075ff7d7230 */ /* 0x000fe40000004100 */
[--C-:B------:R-:W-:Y:S02]  /*1070*/  HADD2.F32 R164, -RZ, R114.reuse.H1_H1 ;  /* 0x30000072ffa47230 */ /* 0x100fe40000004100 */
[-C--:B------:R-:W-:Y:S01]  /*1080*/  FMUL.FTZ R154, R112, R113.reuse ;  /* 0x00000071709a7220 */ /* 0x080fe20000410000 */
[----:B------:R-:W-:Y:S02]  /*1090*/  HADD2.F32 R112, -RZ, R141.H0_H0 ;  /* 0x2000008dff707230 */ /* 0x000fe40000004100 */
[----:B------:R-:W-:Y:S01]  /*10a0*/  FADD.FTZ R20, R20, R113 ;  /* 0x0000007114147221 */ /* 0x000fe20000010000 */
[----:B------:R-:W-:Y:S01]  /*10b0*/  FFMA.FTZ R44, R151, R113, R44 ;  /* 0x00000071972c7223 */ /* 0x000fe2000001002c */
[----:B------:R-:W-:Y:S01]  /*10c0*/  FADD.FTZ R113, -R121, R160 ;  /* 0x000000a079717221 */ /* 0x000fe20000010100 */
[----:B------:R-:W-:-:S02]  /*10d0*/  HADD2.F32 R162, -RZ, R114.H0_H0 ;  /* 0x20000072ffa27230 */ /* 0x000fc40000004100 */
[----:B------:R-:W-:Y:S01]  /*10e0*/  FMUL.FTZ R158, R112, R125 ;  /* 0x0000007d709e7220 */ /* 0x000fe20000410000 */
[----:B------:R-:W-:Y:S02]  /*10f0*/  HADD2.F32 R114, -RZ, R117.H1_H1 ;  /* 0x30000075ff727230 */ /* 0x000fe40000004100 */
[----:B------:R-:W-:Y:S01]  /*1100*/  FMUL.FTZ R160, R132, R113 ;  /* 0x0000007184a07220 */ /* 0x000fe20000410000 */
[----:B------:R-:W-:Y:S02]  /*1110*/  HADD2.F32 R117, -RZ, R118.H0_H0 ;  /* 0x20000076ff757230 */ /* 0x000fe40000004100 */
[C---:B------:R-:W-:Y:S01]  /*1120*/  FADD.FTZ R113, -R121.reuse, R164 ;  /* 0x000000a479717221 */ /* 0x040fe20000010100 */
[----:B------:R-:W-:Y:S02]  /*1130*/  HADD2.F32 R112, -RZ, R142.H0_H0 ;  /* 0x2000008eff707230 */ /* 0x000fe40000004100 */
[----:B------:R-:W-:Y:S01]  /*1140*/  FADD.FTZ R159, -R121, R162 ;  /* 0x000000a2799f7221 */ /* 0x000fe20000010100 */
[----:B------:R-:W-:-:S02]  /*1150*/  HADD2.F32 R116, -RZ, R116.H1_H1 ;  /* 0x30000074ff747230 */ /* 0x000fc40000004100 */
[----:B------:R-:W-:Y:S01]  /*1160*/  FMUL.FTZ R164, R132, R113 ;  /* 0x0000007184a47220 */ /* 0x000fe20000410000 */
[--C-:B------:R-:W-:Y:S02]  /*1170*/  HADD2.F32 R166, -RZ, R115.reuse.H0_H0 ;  /* 0x20000073ffa67230 */ /* 0x100fe40000004100 */
[----:B------:R-:W-:Y:S01]  /*1180*/  FMUL.FTZ R162, R112, R117 ;  /* 0x0000007570a27220 */ /* 0x000fe20000410000 */
[----:B------:R-:W-:Y:S02]  /*1190*/  HADD2.F32 R168, -RZ, R115.H1_H1 ;  /* 0x30000073ffa87230 */ /* 0x000fe40000004100 */
[----:B------:R-:W-:Y:S01]  /*11a0*/  FADD.FTZ R115, -R121, R156 ;  /* 0x0000009c79737221 */ /* 0x000fe20000010100 */
[----:B------:R-:W-:Y:S01]  /*11b0*/  FMUL.FTZ R153, R153, R116 ;  /* 0x0000007499997220 */ /* 0x000fe20000410000 */
[----:B------:R-:W-:Y:S01]  /*11c0*/  FADD.FTZ R112, R123, R154 ;  /* 0x0000009a7b707221 */ /* 0x000fe20000010000 */
[----:B------:R-:W-:Y:S01]  /*11d0*/  FFMA.FTZ R113, R151, R154, R124 ;  /* 0x0000009a97717223 */ /* 0x000fe2000001007c */
[C---:B------:R-:W-:Y:S01]  /*11e0*/  FMUL.FTZ R156, R132.reuse, R115 ;  /* 0x00000073849c7220 */ /* 0x040fe20000410000 */
[----:B------:R-:W-:Y:S01]  /*11f0*/  FMUL.FTZ R155, R132, R155 ;  /* 0x0000009b849b7220 */ /* 0x000fe20000410000 */
[----:B------:R-:W-:Y:S01]  /*1200*/  FADD.FTZ R115, R112, R153 ;  /* 0x0000009970737221 */ /* 0x000fe20000010000 */
[-C--:B------:R-:W-:Y:S01]  /*1210*/  FMUL.FTZ R157, R157, R114.reuse ;  /* 0x000000729d9d7220 */ /* 0x080fe20000410000 */
[----:B------:R-:W-:Y:S01]  /*1220*/  FFMA.FTZ R112, R156, R153, R113 ;  /* 0x000000999c707223 */ /* 0x000fe20000010071 */
[----:B------:R-:W-:Y:S01]  /*1230*/  FADD.FTZ R23, R23, R114 ;  /* 0x0000007217177221 */ /* 0x000fe20000010000 */
[----:B------:R-:W-:Y:S01]  /*1240*/  FFMA.FTZ R47, R160, R114, R47 ;  /* 0x00000072a02f7223 */ /* 0x000fe2000001002f */
[----:B------:R-:W-:Y:S01]  /*1250*/  FADD.FTZ R114, R115, R158 ;  /* 0x0000009e73727221 */ /* 0x000fe20000010000 */
[----:B------:R-:W-:Y:S01]  /*1260*/  FFMA.FTZ R113, R155, R158, R112 ;  /* 0x0000009e9b717223 */ /* 0x000fe20000010070 */
[----:B------:R-:W-:-:S02]  /*1270*/  HADD2.F32 R118, -RZ, R118.H1_H1 ;  /* 0x30000076ff767230 */ /* 0x000fc40000004100 */
[----:B------:R-:W-:Y:S01]  /*1280*/  FMUL.FTZ R159, R132, R159 ;  /* 0x0000009f849f7220 */ /* 0x000fe20000410000 */
[----:B------:R-:W-:Y:S01]  /*1290*/  FADD.FTZ R115, R114, R157 ;  /* 0x0000009d72737221 */ /* 0x000fe20000010000 */
[----:B------:R-:W-:Y:S01]  /*12a0*/  FFMA.FTZ R112, R160, R157, R113 ;  /* 0x0000009da0707223 */ /* 0x000fe20000010071 */
[--C-:B0-----:R-:W-:Y:S02]  /*12b0*/  HADD2.F32 R126, -RZ, R119.reuse.H0_H0 ;  /* 0x20000077ff7e7230 */ /* 0x101fe40000004100 */
[----:B------:R-:W-:Y:S01]  /*12c0*/  FMUL.FTZ R161, R161, R118 ;  /* 0x00000076a1a17220 */ /* 0x000fe20000410000 */
[----:B------:R-:W-:Y:S01]  /*12d0*/  FADD.FTZ R165, -R121, R166 ;  /* 0x000000a679a57221 */ /* 0x000fe20000010100 */
[----:B------:R-:W-:Y:S01]  /*12e0*/  FADD.FTZ R114, R115, R162 ;  /* 0x000000a273727221 */ /* 0x000fe20000010000 */
[----:B------:R-:W-:Y:S01]  /*12f0*/  FFMA.FTZ R113, R159, R162, R112 ;  /* 0x000000a29f717223 */ /* 0x000fe20000010070 */
[----:B------:R-:W-:Y:S01]  /*1300*/  FADD.FTZ R21, R21, R116 ;  /* 0x0000007415157221 */ /* 0x000fe20000010000 */
[----:B------:R-:W-:Y:S01]  /*1310*/  FFMA.FTZ R45, R156, R116, R45 ;  /* 0x000000749c2d7223 */ /* 0x000fe2000001002d */
[----:B------:R-:W-:-:S02]  /*1320*/  HADD2.F32 R119, -RZ, R119.H1_H1 ;  /* 0x30000077ff777230 */ /* 0x000fc40000004100 */
[----:B------:R-:W-:Y:S01]  /*1330*/  FMUL.FTZ R163, R163, R126 ;  /* 0x0000007ea3a37220 */ /* 0x000fe20000410000 */
[----:B------:R-:W-:Y:S02]  /*1340*/  HADD2.F32 R116, -RZ, R143.H1_H1 ;  /* 0x3000008fff747230 */ /* 0x000fe40000004100 */
        /* <DEDUP_REMOVED lines=20> */
.L_x_1134:
[----:B------:R-:W-:Y:S05]  /*1490*/  BSYNC.RECONVERGENT B0 ;  /* 0x0000000000007941 */ /* 0x000fea0003800200 */
.L_x_1133:
        /* <DEDUP_REMOVED lines=11> */
[----:B------:R-:W-:Y:S02]  /*1550*/  HADD2.F32 R173, -RZ, R69.H1_H1 ;  /* 0x30000045ffad7230 */ /* 0x000fe40000004100 */
[----:B------:R-:W-:Y:S02]  /*1560*/  HADD2.F32 R169, -RZ, R68.H1_H1 ;  /* 0x30000044ffa97230 */ /* 0x000fe40000004100 */
[----:B0-----:R-:W-:-:S05]  /*1570*/  @P0 IMAD.WIDE.U32 R126, R122, 0x10, R126 ;  /* 0x000000107a7e0825 */ /* 0x001fca00078e007e */
[----:B------:R0:W5:Y:S01]  /*1580*/  @P0 LDG.E.128 R80, desc[UR4][R126.64] ;  /* 0x000000047e500981 */ /* 0x000162000c1e1d00 */
[----:B------:R-:W-:Y:S02]  /*1590*/  HADD2.F32 R177, -RZ, R70.H1_H1 ;  /* 0x30000046ffb17230 */ /* 0x000fe40000004100 */
[--C-:B------:R-:W-:Y:S02]  /*15a0*/  HADD2.F32 R179, -RZ, R71.reuse.H0_H0 ;  /* 0x20000047ffb37230 */ /* 0x100fe40000004100 */
[----:B------:R-:W-:Y:S02]  /*15b0*/  HADD2.F32 R182, -RZ, R71.H1_H1 ;  /* 0x30000047ffb67230 */ /* 0x000fe40000004100 */
[--C-:B--2---:R-:W-:Y:S02]  /*15c0*/  HADD2.F32 R122, -RZ, R112.reuse.H0_H0 ;  /* 0x20000070ff7a7230 */ /* 0x104fe40000004100 */
[----:B------:R-:W-:Y:S02]  /*15d0*/  HADD2.F32 R170, -RZ, R112.H1_H1 ;  /* 0x30000070ffaa7230 */ /* 0x000fe40000004100 */
[----:B------:R-:W-:-:S02]  /*15e0*/  HADD2.F32 R112, -RZ, R113.H1_H1 ;  /* 0x30000071ff707230 */ /* 0x000fc40000004100 */
[C---:B------:R-:W-:Y:S01]  /*15f0*/  FADD.FTZ R167, -R121.reuse, R122 ;  /* 0x0000007a79a77221 */ /* 0x040fe20000010100 */
[--C-:B------:R-:W-:Y:S02]  /*1600*/  HADD2.F32 R176, -RZ, R115.reuse.H0_H0 ;  /* 0x20000073ffb07230 */ /* 0x100fe40000004100 */
[----:B------:R-:W-:Y:S02]  /*1610*/  HADD2.F32 R178, -RZ, R115.H1_H1 ;  /* 0x30000073ffb27230 */ /* 0x000fe40000004100 */
[C---:B------:R-:W-:Y:S01]  /*1620*/  FADD.FTZ R115, -R121.reuse, R170 ;  /* 0x000000aa79737221 */ /* 0x040fe20000010100 */
[----:B------:R-:W-:Y:S02]  /*1630*/  HADD2.F32 R172, -RZ, R113.H0_H0 ;  /* 0x20000071ffac7230 */ /* 0x000fe40000004100 */
[C---:B------:R-:W-:Y:S01]  /*1640*/  FADD.FTZ R125, -R121.reuse, R112 ;  /* 0x00000070797d7221 */ /* 0x040fe20000010100 */
[----:B------:R-:W-:Y:S02]  /*1650*/  HADD2.F32 R170, -RZ, R68.H0_H0 ;  /* 0x20000044ffaa7230 */ /* 0x000fe40000004100 */
[----:B------:R-:W-:Y:S01]  /*1660*/  FADD.FTZ R181, -R121, R176 ;  /* 0x000000b079b57221 */ /* 0x000fe20000010100 */
[----:B---3--:R-:W-:-:S02]  /*1670*/  HADD2.F32 R113, -RZ, R116.H0_H0 ;  /* 0x20000074ff717230 */ /* 0x008fc40000004100 */
[C---:B-----5:R-:W-:Y:S01]  /*1680*/  FMUL.FTZ R176, R132.reuse, R125 ;  /* 0x0000007d84b07220 */ /* 0x060fe20000410000 */
[--C-:B------:R-:W-:Y:S02]  /*1690*/  HADD2.F32 R174, -RZ, R114.reuse.H0_H0 ;  /* 0x20000072ffae7230 */ /* 0x100fe40000004100 */
[----:B------:R-:W-:Y:S01]  /*16a0*/  FMUL.FTZ R167, R132, R167 ;  /* 0x000000a784a77220 */ /* 0x000fe20000410000 */
[----:B------:R-:W-:Y:S02]  /*16b0*/  HADD2.F32 R114, -RZ, R114.H1_H1 ;  /* 0x30000072ff727230 */ /* 0x000fe40000004100 */
[----:B------:R-:W-:Y:S01]  /*16c0*/  FMUL.FTZ R170, R170, R113 ;  /* 0x00000071aaaa7220 */ /* 0x000fe20000410000 */
[----:B------:R-:W-:Y:S02]  /*16d0*/  HADD2.F32 R112, -RZ, R117.H1_H1 ;  /* 0x30000075ff707230 */ /* 0x000fe40000004100 */
[----:B------:R-:W-:Y:S01]  /*16e0*/  FADD.FTZ R171, -R121, R172 ;  /* 0x000000ac79ab7221 */ /* 0x000fe20000010100 */
[----:B------:R-:W-:-:S02]  /*16f0*/  HADD2.F32 R116, -RZ, R116.H1_H1 ;  /* 0x30000074ff747230 */ /* 0x000fc40000004100 */
[C---:B------:R-:W-:Y:S01]  /*1700*/  FADD.FTZ R175, -R121.reuse, R174 ;  /* 0x000000ae79af7221 */ /* 0x040fe20000010100 */
[C---:B0-----:R-:W-:Y:S01]  /*1710*/  FADD.FTZ R127, -R121.reuse, R114 ;  /* 0x00000072797f7221 */ /* 0x041fe20000010100 */
[----:B------:R-:W-:Y:S01]  /*1720*/  FADD.FTZ R183, -R121, R178 ;  /* 0x000000b279b77221 */ /* 0x000fe20000010100 */
[-C--:B------:R-:W-:Y:S01]  /*1730*/  FMUL.FTZ R173, R173, R112.reuse ;  /* 0x00000070adad7220 */ /* 0x080fe20000410000 */
[----:B------:R-:W-:Y:S01]  /*1740*/  FADD.FTZ R15, R15, R112 ;  /* 0x000000700f0f7221 */ /* 0x000fe20000010000 */
[----:B------:R-:W-:Y:S01]  /*1750*/  FFMA.FTZ R39, R176, R112, R39 ;  /* 0x00000070b0277223 */ /* 0x000fe20000010027 */
[----:B------:R-:W-:Y:S02]  /*1760*/  HADD2.F32 R121, -RZ, R117.H0_H0 ;  /* 0x20000075ff797230 */ /* 0x000fe40000004100 */
[----:B------:R-:W-:Y:S01]  /*1770*/  FADD.FTZ R12, R12, R113 ;  /* 0x000000710c0c7221 */ /* 0x000fe20000010000 */
[----:B------:R-:W-:Y:S01]  /*1780*/  FFMA.FTZ R36, R167, R113, R36 ;  /* 0x00000071a7247223 */ /* 0x000fe20000010024 */
[----:B------:R-:W-:-:S02]  /*1790*/  HADD2.F32 R174, -RZ, R69.H0_H0 ;  /* 0x20000045ffae7230 */ /* 0x000fc40000004100 */
        /* <DEDUP_REMOVED lines=16> */
[----:B------:R-:W-:Y:S01]  /*18a0*/  FADD.FTZ R115, R114, R173 ;  /* 0x000000ad72737221 */ /* 0x000fe20000010000 */
[----:B------:R-:W-:Y:S01]  /*18b0*/  FFMA.FTZ R112, R176, R173, R113 ;  /* 0x000000adb0707223 */ /* 0x000fe20000010071 */
[--C-:B------:R-:W-:Y:S02]  /*18c0*/  HADD2.F32 R122, -RZ, R119.reuse.H0_H0 ;  /* 0x20000077ff7a7230 */ /* 0x100fe40000004100 */
[----:B------:R-:W-:Y:S01]  /*18d0*/  FMUL.FTZ R177, R177, R118 ;  /* 0x00000076b1b17220 */ /* 0x000fe20000410000 */
[----:B------:R-:W-:Y:S01]  /*18e0*/  FADD.FTZ R114, R115, R178 ;  /* 0x000000b273727221 */ /* 0x000fe20000010000 */
[----:B------:R-:W-:Y:S01]  /*18f0*/  FFMA.FTZ R113, R175, R178, R112 ;  /* 0x000000b2af717223 */ /* 0x000fe20000010070 */
[----:B------:R-:W-:-:S02]  /*1900*/  HADD2.F32 R119, -RZ, R119.H1_H1 ;  /* 0x30000077ff777230 */ /* 0x000fc40000004100 */
        /* <DEDUP_REMOVED lines=22> */
.L_x_1136:
[----:B------:R-:W-:Y:S05]  /*1a70*/  BSYNC.RECONVERGENT B0 ;  /* 0x0000000000007941 */ /* 0x000fea0003800200 */
.L_x_1135:
        /* <DEDUP_REMOVED lines=68> */
[----:B------:R-:W-:Y:S01]  /*1ec0*/  FSEL R118, R118, RZ, !P0 ;  /* 0x000000ff76767208 */ /* 0x000fe20004000000 */
[----:B---3--:R-:W-:Y:S01]  /*1ed0*/  @P1 HADD2.F32 R116, -RZ, R183.H0_H0 ;  /* 0x200000b7ff741230 */ /* 0x008fe20000004100 */
        /* <DEDUP_REMOVED lines=11> */
[----:B------:R-:W-:Y:S02]  /*1f90*/  FFMA.FTZ R122, R148, R117, R118 ;  /* 0x00000075947a7223 */ /* 0x000fe40000010076 */
[----:B------:R-:W-:Y:S01]  /*1fa0*/  FADD.FTZ R119, R147, -R120 ;  /* 0x8000007893777221 */ /* 0x000fe20000010000 */
[----:B------:R-:W-:Y:S01]  /*1fb0*/  FADD.FTZ R123, R150, -R123 ;  /* 0x8000007b967b7221 */ /* 0x000fe20000010000 */
[--C-:B-----5:R-:W-:Y:S02]  /*1fc0*/  HADD2.F32 R120, -RZ, R115.reuse.H0_H0 ;  /* 0x20000073ff787230 */ /* 0x120fe40000004100 */
[C---:B------:R-:W-:Y:S01]  /*1fd0*/  FMUL.FTZ R121, R132.reuse, R119 ;  /* 0x0000007784797220 */ /* 0x040fe20000410000 */
[----:B------:R-:W-:Y:S01]  /*1fe0*/  FFMA.FTZ R119, R139, R117, R118 ;  /* 0x000000758b777223 */ /* 0x000fe20000010076 */
[----:B------:R-:W-:Y:S01]  /*1ff0*/  FMUL.FTZ R123, R132, R123 ;  /* 0x0000007b847b7220 */ /* 0x000fe20000410000 */
[----:B------:R-:W-:-:S02]  /*2000*/  HADD2.F32 R115, -RZ, R115.H1_H1 ;  /* 0x30000073ff737230 */ /* 0x000fc40000004100 */
[-C--:B------:R-:W-:Y:S01]  /*2010*/  FMUL.FTZ R125, R121, R116.reuse ;  /* 0x00000074797d7220 */ /* 0x080fe20000410000 */
[----:B------:R-:W-:Y:S01]  /*2020*/  FADD.FTZ R119, R146, -R119 ;  /* 0x8000007792777221 */ /* 0x000fe20000010000 */
[----:B------:R-:W-:Y:S02]  /*2030*/  FMUL.FTZ R186, R123, R116 ;  /* 0x000000747bba7220 */ /* 0x000fe40000410000 */
[----:B------:R-:W-:Y:S01]  /*2040*/  FFMA.FTZ R106, R125, R120, R106 ;  /* 0x000000787d6a7223 */ /* 0x000fe2000001006a */
[----:B------:R-:W-:Y:S01]  /*2050*/  FMUL.FTZ R119, R132, R119 ;  /* 0x0000007784777220 */ /* 0x000fe20000410000 */
[--C-:B------:R-:W-:Y:S02]  /*2060*/  HADD2.F32 R120, -RZ, R114.reuse.H0_H0 ;  /* 0x20000072ff787230 */ /* 0x100fe40000004100 */
[----:B------:R-:W-:Y:S01]  /*2070*/  FFMA.FTZ R107, R186, R115, R107 ;  /* 0x00000073ba6b7223 */ /* 0x000fe2000001006b */
[----:B------:R-:W-:Y:S01]  /*2080*/  FFMA.FTZ R115, R135, R117, R118 ;  /* 0x0000007587737223 */ /* 0x000fe20000010076 */
[----:B------:R-:W-:Y:S01]  /*2090*/  FMUL.FTZ R123, R119, R116 ;  /* 0x00000074777b7220 */ /* 0x000fe20000410000 */
[----:B------:R-:W-:Y:S01]  /*20a0*/  FADD.FTZ R119, R145, -R122 ;  /* 0x8000007a91777221 */ /* 0x000fe20000010000 */
[----:B------:R-:W-:-:S02]  /*20b0*/  HADD2.F32 R122, -RZ, R114.H1_H1 ;  /* 0x30000072ff7a7230 */ /* 0x000fc40000004100 */
[----:B------:R-:W-:Y:S01]  /*20c0*/  FADD.FTZ R115, R138, -R115 ;  /* 0x800000738a737221 */ /* 0x000fe20000010000 */
[----:B------:R-:W-:Y:S01]  /*20d0*/  FFMA.FTZ R104, R123, R120, R104 ;  /* 0x000000787b687223 */ /* 0x000fe20000010068 */
[----:B------:R-:W-:Y:S01]  /*20e0*/  FFMA.FTZ R120, R144, R117, R118 ;  /* 0x0000007590787223 */ /* 0x000fe20000010076 */
[C---:B------:R-:W-:Y:S01]  /*20f0*/  FMUL.FTZ R121, R132.reuse, R119 ;  /* 0x0000007784797220 */ /* 0x040fe20000410000 */
[----:B------:R-:W-:Y:S01]  /*2100*/  FMUL.FTZ R115, R132, R115 ;  /* 0x0000007384737220 */ /* 0x000fe20000410000 */
[----:B------:R-:W-:Y:S02]  /*2110*/  HADD2.F32 R114, -RZ, R113.H0_H0 ;  /* 0x20000071ff727230 */ /* 0x000fe40000004100 */
[----:B------:R-:W-:Y:S01]  /*2120*/  FADD.FTZ R119, R137, -R120 ;  /* 0x8000007889777221 */ /* 0x000fe20000010000 */
[-C--:B------:R-:W-:Y:S01]  /*2130*/  FMUL.FTZ R126, R121, R116.reuse ;  /* 0x00000074797e7220 */ /* 0x080fe20000410000 */
[----:B------:R-:W-:Y:S01]  /*2140*/  FMUL.FTZ R121, R115, R116 ;  /* 0x0000007473797220 */ /* 0x000fe20000410000 */
[----:B------:R-:W-:-:S02]  /*2150*/  HADD2.F32 R115, -RZ, R59.H1_H1 ;  /* 0x3000003bff737230 */ /* 0x000fc40000004100 */
[----:B------:R-:W-:Y:S01]  /*2160*/  FMUL.FTZ R119, R132, R119 ;  /* 0x0000007784777220 */ /* 0x000fe20000410000 */
[----:B------:R-:W-:Y:S02]  /*2170*/  HADD2.F32 R113, -RZ, R113.H1_H1 ;  /* 0x30000071ff717230 */ /* 0x000fe40000004100 */
[----:B------:R-:W-:Y:S01]  /*2180*/  FFMA.FTZ R110, R121, R114, R110 ;  /* 0x00000072796e7223 */ /* 0x000fe2000001006e */
[----:B------:R-:W-:Y:S02]  /*2190*/  HADD2.F32 R120, -RZ, R59.H0_H0 ;  /* 0x2000003bff787230 */ /* 0x000fe40000004100 */
[----:B------:R-:W-:Y:S01]  /*21a0*/  FMUL.FTZ R124, R119, R116 ;  /* 0x00000074777c7220 */ /* 0x000fe20000410000 */
[----:B------:R-:W-:Y:S01]  /*21b0*/  FMUL.FTZ R186, R186, R115 ;  /* 0x00000073baba7220 */ /* 0x000fe20000410000 */
[----:B------:R-:W-:Y:S02]  /*21c0*/  HADD2.F32 R115, -RZ, R58.H1_H1 ;  /* 0x3000003aff737230 */ /* 0x000fe40000004100 */
[----:B------:R-:W-:Y:S01]  /*21d0*/  FFMA.FTZ R105, R126, R122, R105 ;  /* 0x0000007a7e697223 */ /* 0x000fe20000010069 */
[----:B------:R-:W-:Y:S01]  /*21e0*/  FFMA.FTZ R111, R124, R113, R111 ;  /* 0x000000717c6f7223 */ /* 0x000fe2000001006f */
[----:B------:R-:W-:-:S02]  /*21f0*/  HADD2.F32 R114, -RZ, R112.H0_H0 ;  /* 0x20000070ff727230 */ /* 0x000fc40000004100 */
[-CC-:B------:R-:W-:Y:S01]  /*2200*/  FFMA.FTZ R113, R3, R117.reuse, R118.reuse ;  /* 0x0000007503717223 */ /* 0x180fe20000010076 */
[----:B------:R-:W-:Y:S02]  /*2210*/  HADD2.F32 R119, -RZ, R112.H1_H1 ;  /* 0x30000070ff777230 */ /* 0x000fe40000004100 */
[----:B------:R-:W-:Y:S01]  /*2220*/  FFMA.FTZ R112, R136, R117, R118 ;  /* 0x0000007588707223 */ /* 0x000fe20000010076 */
[----:B------:R-:W-:Y:S01]  /*2230*/  FMUL.FTZ R126, R126, R115 ;  /* 0x000000737e7e7220 */ /* 0x000fe20000410000 */
[----:B------:R-:W-:Y:S01]  /*2240*/  FMUL.FTZ R127, R125, R120 ;  /* 0x000000787d7f7220 */ /* 0x000fe20000410000 */
[----:B------:R-:W-:Y:S02]  /*2250*/  HADD2.F32 R122, -RZ, R58.H0_H0 ;  /* 0x2000003aff7a7230 */ /* 0x000fe40000004100 */
[----:B------:R-:W-:Y:S01]  /*2260*/  FADD.FTZ R113, R134, -R113 ;  /* 0x8000007186717221 */ /* 0x000fe20000010000 */
[----:B------:R-:W-:Y:S01]  /*2270*/  FADD.FTZ R115, R133, -R112 ;  /* 0x8000007085737221 */ /* 0x000fe20000010000 */
[----:B------:R-:W-:-:S02]  /*2280*/  HADD2.F32 R120, -RZ, R57.H0_H0 ;  /* 0x20000039ff787230 */ /* 0x000fc40000004100 */
[C---:B------:R-:W-:Y:S01]  /*2290*/  FMUL.FTZ R113, R132.reuse, R113 ;  /* 0x0000007184717220 */ /* 0x040fe20000410000 */
[----:B------:R-:W-:Y:S01]  /*22a0*/  FMUL.FTZ R115, R132, R115 ;  /* 0x0000007384737220 */ /* 0x000fe20000410000 */
[----:B------:R-:W-:Y:S01]  /*22b0*/  FMUL.FTZ R125, R123, R122 ;  /* 0x0000007a7b7d7220 */ /* 0x000fe20000410000 */
[----:B------:R-:W-:Y:S01]  /*22c0*/  FMUL.FTZ R122, R121, R120 ;  /* 0x00000078797a7220 */ /* 0x000fe20000410000 */
[----:B------:R-:W-:Y:S02]  /*22d0*/  HADD2.F32 R123, -RZ, R57.H1_H1 ;  /* 0x30000039ff7b7230 */ /* 0x000fe40000004100 */
[-C--:B------:R-:W-:Y:S01]  /*22e0*/  FMUL.FTZ R113, R113, R116.reuse ;  /* 0x0000007471717220 */ /* 0x080fe20000410000 */
[--C-:B------:R-:W-:Y:S02]  /*22f0*/  HADD2.F32 R112, -RZ, R56.reuse.H0_H0 ;  /* 0x20000038ff707230 */ /* 0x100fe40000004100 */
[----:B------:R-:W-:Y:S01]  /*2300*/  FMUL.FTZ R120, R115, R116 ;  /* 0x0000007473787220 */ /* 0x000fe20000410000 */
[----:B------:R-:W-:-:S02]  /*2310*/  HADD2.F32 R121, -RZ, R56.H1_H1 ;  /* 0x30000038ff797230 */ /* 0x000fc40000004100 */
[----:B------:R-:W-:Y:S01]  /*2320*/  FMUL.FTZ R123, R124, R123 ;  /* 0x0000007b7c7b7220 */ /* 0x000fe20000410000 */
[C---:B------:R-:W-:Y:S01]  /*2330*/  FFMA.FTZ R108, R113.reuse, R114, R108 ;  /* 0x00000072716c7223 */ /* 0x040fe2000001006c */
[----:B------:R-:W-:Y:S01]  /*2340*/  FMUL.FTZ R112, R113, R112 ;  /* 0x0000007071707220 */ /* 0x000fe20000410000 */
[C---:B------:R-:W-:Y:S01]  /*2350*/  FFMA.FTZ R109, R120.reuse, R119, R109 ;  /* 0x00000077786d7223 */ /* 0x040fe2000001006d */
[----:B------:R-:W-:Y:S01]  /*2360*/  FMUL.FTZ R121, R120, R121 ;  /* 0x0000007978797220 */ /* 0x000fe20000410000 */
[----:B------:R-:W-:Y:S02]  /*2370*/  F2FP.F16.F32.PACK_AB R115, R186, R127 ;  /* 0x0000007fba73723e */ /* 0x000fe400000000ff */
[----:B------:R-:W-:Y:S02]  /*2380*/  F2FP.F16.F32.PACK_AB R114, R126, R125 ;  /* 0x0000007d7e72723e */ /* 0x000fe400000000ff */
[----:B------:R-:W-:Y:S02]  /*2390*/  F2FP.F16.F32.PACK_AB R113, R123, R122 ;  /* 0x0000007a7b71723e */ /* 0x000fe400000000ff */
[----:B------:R-:W-:Y:S01]  /*23a0*/  F2FP.F16.F32.PACK_AB R112, R121, R112 ;  /* 0x000000707970723e */ /* 0x000fe200000000ff */
[----:B------:R-:W-:Y:S06]  /*23b0*/  BRA `(.L_x_1142) ;  /* 0x0000000400207947 */ /* 0x000fec0003800000 */
.L_x_1141:
[-CC-:B------:R-:W-:Y:S01]  /*23c0*/  FFMA.FTZ R84, R149, R117.reuse, R118.reuse ;  /* 0x0000007595547223 */ /* 0x180fe20000010076 */
[-CC-:B------:R-:W-:Y:S01]  /*23d0*/  FFMA.FTZ R87, R152, R117.reuse, R118.reuse ;  /* 0x0000007598577223 */ /* 0x180fe20000010076 */
[----:B------:R-:W-:Y:S02]  /*23e0*/  FFMA.FTZ R86, R148, R117, R118 ;  /* 0x0000007594567223 */ /* 0x000fe40000010076 */
[----:B------:R-:W-:Y:S01]  /*23f0*/  FADD.FTZ R85, R147, -R84 ;  /* 0x8000005493557221 */ /* 0x000fe20000010000 */
[--C-:B-----5:R-:W-:Y:S02]  /*2400*/  HADD2.F32 R84, -RZ, R115.reuse.H0_H0 ;  /* 0x20000073ff547230 */ /* 0x120fe40000004100 */
[----:B------:R-:W-:Y:S01]  /*2410*/  FADD.FTZ R87, R150, -R87 ;  /* 0x8000005796577221 */ /* 0x000fe20000010000 */
[----:B------:R-:W-:Y:S02]  /*2420*/  HADD2.F32 R115, -RZ, R115.H1_H1 ;  /* 0x30000073ff737230 */ /* 0x000fe40000004100 */
[C---:B------:R-:W-:Y:S01]  /*2430*/  FMUL.FTZ R187, R132.reuse, R85 ;  /* 0x0000005584bb7220 */ /* 0x040fe20000410000 */
[----:B------:R-:W-:Y:S01]  /*2440*/  FFMA.FTZ R85, R139, R117, R118 ;  /* 0x000000758b557223 */ /* 0x000fe20000010076 */
[----:B------:R-:W-:Y:S01]  /*2450*/  FMUL.FTZ R188, R132, R87 ;  /* 0x0000005784bc7220 */ /* 0x000fe20000410000 */
[----:B------:R-:W-:Y:S01]  /*2460*/  FADD.FTZ R87, R145, -R86 ;  /* 0x8000005691577221 */ /* 0x000fe20000010000 */
[----:B------:R-:W-:Y:S01]  /*2470*/  FMUL.FTZ R185, R187, R116 ;  /* 0x00000074bbb97220 */ /* 0x000fe20000410000 */
[----:B------:R-:W-:Y:S01]  /*2480*/  FADD.FTZ R85, R146, -R85 ;  /* 0x8000005592557221 */ /* 0x000fe20000010000 */
[----:B------:R-:W-:-:S02]  /*2490*/  HADD2.F32 R86, -RZ, R59.H0_H0 ;  /* 0x2000003bff567230 */ /* 0x000fc40000004100 */
[C---:B------:R-:W-:Y:S01]  /*24a0*/  FMUL.FTZ R183, R132.reuse, R87 ;  /* 0x0000005784b77220 */ /* 0x040fe20000410000 */
[----:B------:R-:W-:Y:S01]  /*24b0*/  FFMA.FTZ R106, R185, R84, R106 ;  /* 0x00000054b96a7223 */ /* 0x000fe2000001006a */
[----:B------:R-:W-:Y:S01]  /*24c0*/  FMUL.FTZ R127, R132, R85 ;  /* 0x00000055847f7220 */ /* 0x000fe20000410000 */
[--C-:B------:R-:W-:Y:S02]  /*24d0*/  HADD2.F32 R84, -RZ, R114.reuse.H0_H0 ;  /* 0x20000072ff547230 */ /* 0x100fe40000004100 */
[-C--:B------:R-:W-:Y:S01]  /*24e0*/  FFMA.FTZ R85, R135, R117.reuse, R118 ;  /* 0x0000007587557223 */ /* 0x080fe20000010076 */
[-C--:B------:R-:W-:Y:S01]  /*24f0*/  FMUL.FTZ R122, R188, R116.reuse ;  /* 0x00000074bc7a7220 */ /* 0x080fe20000410000 */
[-C--:B------:R-:W-:Y:S01]  /*2500*/  FMUL.FTZ R125, R127, R116.reuse ;  /* 0x000000747f7d7220 */ /* 0x080fe20000410000 */
[----:B------:R-:W-:Y:S02]  /*2510*/  HADD2.F32 R114, -RZ, R114.H1_H1 ;  /* 0x30000072ff727230 */ /* 0x000fe40000004100 */
[----:B------:R-:W-:Y:S01]  /*2520*/  FADD.FTZ R85, R138, -R85 ;  /* 0x800000558a557221 */ /* 0x000fe20000010000 */
[----:B------:R-:W-:Y:S01]  /*2530*/  FMUL.FTZ R120, R183, R116 ;  /* 0x00000074b7787220 */ /* 0x000fe20000410000 */
[----:B------:R-:W-:Y:S01]  /*2540*/  FFMA.FTZ R104, R125, R84, R104 ;  /* 0x000000547d687223 */ /* 0x000fe20000010068 */
[----:B------:R-:W-:Y:S01]  /*2550*/  FFMA.FTZ R84, R144, R117, R118 ;  /* 0x0000007590547223 */ /* 0x000fe20000010076 */
[----:B------:R-:W-:Y:S01]  /*2560*/  FMUL.FTZ R121, R132, R85 ;  /* 0x0000005584797220 */ /* 0x000fe20000410000 */
[----:B------:R-:W-:-:S02]  /*2570*/  HADD2.F32 R85, -RZ, R59.H1_H1 ;  /* 0x3000003bff557230 */ /* 0x000fc40000004100 */
[----:B------:R-:W-:Y:S01]  /*2580*/  FMUL.FTZ R186, R185, R86 ;  /* 0x00000056b9ba7220 */ /* 0x000fe20000410000 */
[----:B------:R-:W-:Y:S01]  /*2590*/  FADD.FTZ R87, R137, -R84 ;  /* 0x8000005489577221 */ /* 0x000fe20000010000 */
[--C-:B------:R-:W-:Y:S02]  /*25a0*/  HADD2.F32 R84, -RZ, R113.reuse.H0_H0 ;  /* 0x20000071ff547230 */ /* 0x100fe40000004100 */
[----:B------:R-:W-:Y:S01]  /*25b0*/  FMUL.FTZ R119, R121, R116 ;  /* 0x0000007479777220 */ /* 0x000fe20000410000 */
[----:B------:R-:W-:Y:S01]  /*25c0*/  FMUL.FTZ R189, R122, R85 ;  /* 0x000000557abd7220 */ /* 0x000fe20000410000 */
[----:B------:R-:W-:Y:S01]  /*25d0*/  FMUL.FTZ R123, R132, R87 ;  /* 0x00000057847b7220 */ /* 0x000fe20000410000 */
[----:B------:R-:W-:Y:S02]  /*25e0*/  HADD2.F32 R87, -RZ, R58.H1_H1 ;  /* 0x3000003aff577230 */ /* 0x000fe40000004100 */
[-CC-:B------:R-:W-:Y:S01]  /*25f0*/  FFMA.FTZ R85, R3, R117.reuse, R118.reuse ;  /* 0x0000007503557223 */ /* 0x180fe20000010076 */
[----:B------:R-:W-:Y:S01]  /*2600*/  FFMA.FTZ R86, R136, R117, R118 ;  /* 0x0000007588567223 */ /* 0x000fe20000010076 */
[----:B------:R-:W-:Y:S01]  /*2610*/  FFMA.FTZ R105, R120, R114, R105 ;  /* 0x0000007278697223 */ /* 0x000fe20000010069 */
[----:B------:R-:W-:Y:S01]  /*2620*/  FFMA.FTZ R107, R122, R115, R107 ;  /* 0x000000737a6b7223 */ /* 0x000fe2000001006b */
[----:B------:R-:W-:-:S02]  /*2630*/  HADD2.F32 R113, -RZ, R113.H1_H1 ;  /* 0x30000071ff717230 */ /* 0x000fc40000004100 */
[----:B------:R-:W-:Y:S01]  /*2640*/  FFMA.FTZ R110, R119, R84, R110 ;  /* 0x00000054776e7223 */ /* 0x000fe2000001006e */
[----:B------:R-:W-:Y:S02]  /*2650*/  HADD2.F32 R114, -RZ, R58.H0_H0 ;  /* 0x2000003aff727230 */ /* 0x000fe40000004100 */
[----:B------:R-:W-:Y:S01]  /*2660*/  FMUL.FTZ R124, R123, R116 ;  /* 0x000000747b7c7220 */ /* 0x000fe20000410000 */
[--C-:B------:R-:W-:Y:S02]  /*2670*/  HADD2.F32 R84, -RZ, R112.reuse.H0_H0 ;  /* 0x20000070ff547230 */ /* 0x100fe40000004100 */
[----:B------:R-:W-:Y:S01]  /*2680*/  FMUL.FTZ R185, R120, R87 ;  /* 0x0000005778b97220 */ /* 0x000fe20000410000 */
[----:B------:R-:W-:Y:S02]  /*2690*/  HADD2.F32 R115, -RZ, R112.H1_H1 ;  /* 0x30000070ff737230 */ /* 0x000fe40000004100 */
[----:B------:R-:W-:Y:S01]  /*26a0*/  FADD.FTZ R85, R134, -R85 ;  /* 0x8000005586557221 */ /* 0x000fe20000010000 */
[----:B------:R-:W-:-:S02]  /*26b0*/  HADD2.F32 R112, -RZ, R57.H0_H0 ;  /* 0x20000039ff707230 */ /* 0x000fc40000004100 */
[----:B------:R-:W-:Y:S01]  /*26c0*/  FADD.FTZ R87, R133, -R86 ;  /* 0x8000005685577221 */ /* 0x000fe20000010000 */
[----:B------:R-:W-:Y:S01]  /*26d0*/  FFMA.FTZ R111, R124, R113, R111 ;  /* 0x000000717c6f7223 */ /* 0x000fe2000001006f */
[----:B------:R-:W-:Y:S01]  /*26e0*/  FMUL.FTZ R126, R125, R114 ;  /* 0x000000727d7e7220 */ /* 0x000fe20000410000 */
[C---:B------:R-:W-:Y:S01]  /*26f0*/  FMUL.FTZ R113, R132.reuse, R85 ;  /* 0x0000005584717220 */ /* 0x040fe20000410000 */
        /* <DEDUP_REMOVED lines=15> */
[----:B------:R-:W-:-:S02]  /*27f0*/  F2FP.F16.F32.PACK_AB R85, R123, R121 ;  /* 0x000000797b55723e */ /* 0x000fc400000000ff */
[----:B------:R-:W-:Y:S02]  /*2800*/  F2FP.F16.F32.PACK_AB R115, R189, R186 ;  /* 0x000000babd73723e */ /* 0x000fe400000000ff */
[----:B------:R-:W-:Y:S02]  /*2810*/  F2FP.F16.F32.PACK_AB R114, R185, R126 ;  /* 0x0000007eb972723e */ /* 0x000fe400000000ff */
[----:B------:R-:W-:Y:S02]  /*2820*/  F2FP.F16.F32.PACK_AB R113, R125, R122 ;  /* 0x0000007a7d71723e */ /* 0x000fe400000000ff */
[----:B------:R-:W-:-:S07]  /*2830*/  F2FP.F16.F32.PACK_AB R112, R119, R112 ;  /* 0x000000707770723e */ /* 0x000fce00000000ff */
.L_x_1142:
[----:B------:R-:W0:Y:S08]  /*2840*/  @P0 LDC.64 R120, c[0x0][0x478] ;  /* 0x00011e00ff780b82 */ /* 0x000e300000000a00 */
[----:B------:R-:W1:Y:S01]  /*2850*/  LDC.64 R122, c[0x0][0x468] ;  /* 0x00011a00ff7a7b82 */ /* 0x000e620000000a00 */
[----:B0-----:R-:W-:-:S05]  /*2860*/  @P0 IMAD.WIDE.U32 R120, R0, 0x10, R120 ;  /* 0x0000001000780825 */ /* 0x001fca00078e0078 */
[----:B------:R0:W-:Y:S01]  /*2870*/  @P0 STG.E.128 desc[UR4][R120.64], R84 ;  /* 0x0000005478000986 */ /* 0x0001e2000c101d04 */
[C---:B-1----:R-:W-:Y:S01]  /*2880*/  IMAD.WIDE.U32 R122, R0.reuse, 0x10, R122 ;  /* 0x00000010007a7825 */ /* 0x042fe200078e007a */
[----:B------:R-:W-:-:S04]  /*2890*/  IADD3 R0, PT, PT, R0, 0x100, RZ ;  /* 0x0000010000007810 */ /* 0x000fc80007ffe0ff */
[----:B------:R0:W-:Y:S03]  /*28a0*/  STG.E.128 desc[UR4][R122.64], R112 ;  /* 0x000000707a007986 */ /* 0x0001e6000c101d04 */
.L_x_1140:
[----:B------:R-:W-:Y:S05]  /*28b0*/  BSYNC.RECONVERGENT B1 ;  /* 0x0000000000017941 */ /* 0x000fea0003800200 */
.L_x_1139:
        /* <DEDUP_REMOVED lines=38> */
[--C-:B------:R-:W-:Y:S01]  /*2b20*/  FFMA.FTZ R86, R156, R117, R118.reuse ;  /* 0x000000759c567223 */ /* 0x100fe20000010076 */
[----:B------:R-:W-:Y:S01]  /*2b30*/  FFMA.FTZ R97, R120, R114, R97 ;  /* 0x0000007278617223 */ /* 0x000fe20000010061 */
[----:B------:R-:W-:Y:S01]  /*2b40*/  FMUL.FTZ R189, R126, R85 ;  /* 0x000000557ebd7220 */ /* 0x000fe20000410000 */
[----:B------:R-:W-:Y:S01]  /*2b50*/  FMUL.FTZ R122, R132, R87 ;  /* 0x00000057847a7220 */ /* 0x000fe20000410000 */
[--C-:B------:R-:W-:Y:S02]  /*2b60*/  HADD2.F32 R87, -RZ, R74.reuse.H1_H1 ;  /* 0x3000004aff577230 */ /* 0x100fe40000004100 */
[----:B------:R-:W-:Y:S01]  /*2b70*/  FFMA.FTZ R85, R151, R117, R118 ;  /* 0x0000007597557223 */ /* 0x000fe20000010076 */
[----:B------:R-:W-:Y:S02]  /*2b80*/  HADD2.F32 R84, -RZ, R113.H0_H0 ;  /* 0x20000071ff547230 */ /* 0x000fe40000004100 */
[----:B------:R-:W-:Y:S01]  /*2b90*/  FMUL.FTZ R124, R122, R116 ;  /* 0x000000747a7c7220 */ /* 0x000fe20000410000 */
[----:B------:R-:W-:-:S02]  /*2ba0*/  HADD2.F32 R114, -RZ, R74.H0_H0 ;  /* 0x2000004aff727230 */ /* 0x000fc40000004100 */
[----:B------:R-:W-:Y:S01]  /*2bb0*/  FMUL.FTZ R183, R120, R87 ;  /* 0x0000005778b77220 */ /* 0x000fe20000410000 */
[----:B------:R-:W-:Y:S02]  /*2bc0*/  HADD2.F32 R113, -RZ, R113.H1_H1 ;  /* 0x30000071ff717230 */ /* 0x000fe40000004100 */
[----:B------:R-:W-:Y:S01]  /*2bd0*/  FADD.FTZ R87, R153, -R86 ;  /* 0x8000005699577221 */ /* 0x000fe20000010000 */
[----:B------:R-:W-:Y:S01]  /*2be0*/  FMUL.FTZ R121, R119, R116 ;  /* 0x0000007477797220 */ /* 0x000fe20000410000 */
[----:B------:R-:W-:Y:S01]  /*2bf0*/  FADD.FTZ R85, R154, -R85 ;  /* 0x800000559a557221 */ /* 0x000fe20000010000 */
[----:B------:R-:W-:Y:S01]  /*2c00*/  FFMA.FTZ R99, R126, R115, R99 ;  /* 0x000000737e637223 */ /* 0x000fe20000010063 */
[----:B------:R-:W-:Y:S01]  /*2c10*/  FMUL.FTZ R126, R123, R114 ;  /* 0x000000727b7e7220 */ /* 0x000fe20000410000 */
[----:B------:R-:W-:Y:S01]  /*2c20*/  FFMA.FTZ R103, R124, R113, R103 ;  /* 0x000000717c677223 */ /* 0x000fe20000010067 */
[C---:B------:R-:W-:Y:S01]  /*2c30*/  FMUL.FTZ R114, R132.reuse, R87 ;  /* 0x0000005784727220 */ /* 0x040fe20000410000 */
[----:B------:R-:W-:Y:S01]  /*2c40*/  FFMA.FTZ R102, R121, R84, R102 ;  /* 0x0000005479667223 */ /* 0x000fe20000010066 */
[----:B------:R-:W-:Y:S01]  /*2c50*/  FMUL.FTZ R113, R132, R85 ;  /* 0x0000005584717220 */ /* 0x000fe20000410000 */
[----:B------:R-:W-:-:S02]  /*2c60*/  HADD2.F32 R84, -RZ, R112.H0_H0 ;  /* 0x20000070ff547230 */ /* 0x000fc40000004100 */
[-C--:B------:R-:W-:Y:S01]  /*2c70*/  FMUL.FTZ R120, R114, R116.reuse ;  /* 0x0000007472787220 */ /* 0x080fe20000410000 */
[----:B------:R-:W-:Y:S02]  /*2c80*/  HADD2.F32 R115, -RZ, R112.H1_H1 ;  /* 0x30000070ff737230 */ /* 0x000fe40000004100 */
[----:B------:R-:W-:Y:S01]  /*2c90*/  FMUL.FTZ R85, R113, R116 ;  /* 0x0000007471557220 */ /* 0x000fe20000410000 */
[--C-:B------:R-:W-:Y:S02]  /*2ca0*/  HADD2.F32 R112, -RZ, R73.reuse.H0_H0 ;  /* 0x20000049ff707230 */ /* 0x100fe40000004100 */
[----:B------:R-:W-:Y:S02]  /*2cb0*/  HADD2.F32 R123, -RZ, R73.H1_H1 ;  /* 0x30000049ff7b7230 */ /* 0x000fe40000004100 */
[----:B------:R-:W-:Y:S01]  /*2cc0*/  FFMA.FTZ R190, R120, R115, R101 ;  /* 0x0000007378be7223 */ /* 0x000fe20000010065 */
[--C-:B------:R-:W-:Y:S02]  /*2cd0*/  HADD2.F32 R86, -RZ, R72.reuse.H0_H0 ;  /* 0x20000048ff567230 */ /* 0x100fe40000004100 */
[----:B------:R-:W-:Y:S01]  /*2ce0*/  FMUL.FTZ R121, R121, R112 ;  /* 0x0000007079797220 */ /* 0x000fe20000410000 */
[----:B------:R-:W-:-:S02]  /*2cf0*/  HADD2.F32 R87, -RZ, R72.H1_H1 ;  /* 0x30000048ff577230 */ /* 0x000fc40000004100 */
[----:B------:R-:W-:Y:S01]  /*2d00*/  FMUL.FTZ R124, R124, R123 ;  /* 0x0000007b7c7c7220 */ /* 0x000fe20000410000 */
[C---:B------:R-:W-:Y:S01]  /*2d10*/  FFMA.FTZ R188, R85.reuse, R84, R100 ;  /* 0x0000005455bc7223 */ /* 0x040fe20000010064 */
[----:B------:R-:W-:Y:S01]  /*2d20*/  FMUL.FTZ R112, R85, R86 ;  /* 0x0000005655707220 */ /* 0x000fe20000410000 */
[----:B------:R-:W-:Y:S01]  /*2d30*/  F2FP.F16.F32.PACK_AB R84, R114, R113 ;  /* 0x000000717254723e */ /* 0x000fe200000000ff */
[----:B------:R-:W-:Y:S01]  /*2d40*/  FMUL.FTZ R101, R120, R87 ;  /* 0x0000005778657220 */ /* 0x000fe20000410000 */
[----:B------:R-:W-:Y:S02]  /*2d50*/  F2FP.F16.F32.PACK_AB R87, R187, R185 ;  /* 0x000000b9bb57723e */ /* 0x000fe400000000ff */
[----:B------:R-:W-:Y:S02]  /*2d60*/  F2FP.F16.F32.PACK_AB R86, R127, R125 ;  /* 0x0000007d7f56723e */ /* 0x000fe400000000ff */
[----:B------:R-:W-:Y:S02]  /*2d70*/  F2FP.F16.F32.PACK_AB R85, R122, R119 ;  /* 0x000000777a55723e */ /* 0x000fe400000000ff */
[----:B------:R-:W-:-:S02]  /*2d80*/  F2FP.F16.F32.PACK_AB R115, R189, R186 ;  /* 0x000000babd73723e */ /* 0x000fc400000000ff */
[----:B------:R-:W-:Y:S02]  /*2d90*/  F2FP.F16.F32.PACK_AB R114, R183, R126 ;  /* 0x0000007eb772723e */ /* 0x000fe400000000ff */
[----:B------:R-:W-:Y:S02]  /*2da0*/  F2FP.F16.F32.PACK_AB R113, R124, R121 ;  /* 0x000000797c71723e */ /* 0x000fe400000000ff */
[----:B------:R-:W-:Y:S01]  /*2db0*/  F2FP.F16.F32.PACK_AB R112, R101, R112 ;  /* 0x000000706570723e */ /* 0x000fe200000000ff */
[----:B------:R-:W-:Y:S06]  /*2dc0*/  BRA `(.L_x_1146) ;  /* 0x0000000400107947 */ /* 0x000fec0003800000 */
.L_x_1145:
[-CC-:B------:R-:W-:Y:S01]  /*2dd0*/  FFMA.FTZ R120, R165, R117.reuse, R118.reuse ;  /* 0x00000075a5787223 */ /* 0x180fe20000010076 */
[-CC-:B------:R-:W-:Y:S01]  /*2de0*/  FFMA.FTZ R123, R168, R117.reuse, R118.reuse ;  /* 0x00000075a87b7223 */ /* 0x180fe20000010076 */
[----:B------:R-:W-:Y:S01]  /*2df0*/  FFMA.FTZ R122, R164, R117, R118 ;  /* 0x00000075a47a7223 */ /* 0x000fe20000010076 */
[----:B-----5:R-:W-:Y:S02]  /*2e00*/  HADD2.F32 R188, -RZ, R112.H0_H0 ;  /* 0x20000070ffbc7230 */ /* 0x020fe40000004100 */
[----:B------:R-:W-:Y:S01]  /*2e10*/  FADD.FTZ R119, R163, -R120 ;  /* 0x80000078a3777221 */ /* 0x000fe20000010000 */
[----:B------:R-:W-:Y:S01]  /*2e20*/  FADD.FTZ R123, R166, -R123 ;  /* 0x8000007ba67b7221 */ /* 0x000fe20000010000 */
[--C-:B------:R-:W-:Y:S02]  /*2e30*/  HADD2.F32 R120, -RZ, R115.reuse.H0_H0 ;  /* 0x20000073ff787230 */ /* 0x100fe40000004100 */
        /* <DEDUP_REMOVED lines=19> */
[C---:B------:R-:W-:Y:S01]  /*2f70*/  FMUL.FTZ R115, R132.reuse, R115 ;  /* 0x0000007384737220 */ /* 0x040fe20000410000 */
[--C-:B------:R-:W-:Y:S02]  /*2f80*/  HADD2.F32 R114, -RZ, R113.reuse.H0_H0 ;  /* 0x20000071ff727230 */ /* 0x100fe40000004100 */
[----:B------:R-:W-:Y:S01]  /*2f90*/  FADD.FTZ R119, R157, -R120 ;  /* 0x800000789d777221 */ /* 0x000fe20000010000 */
[-C--:B------:R-:W-:Y:S01]  /*2fa0*/  FMUL.FTZ R126, R121, R116.reuse ;  /* 0x00000074797e7220 */ /* 0x080fe20000410000 */
[----:B------:R-:W-:Y:S02]  /*2fb0*/  HADD2.F32 R113, -RZ, R113.H1_H1 ;  /* 0x30000071ff717230 */ /* 0x000fe40000004100 */
[----:B------:R-:W-:Y:S01]  /*2fc0*/  FMUL.FTZ R121, R132, R119 ;  /* 0x0000007784797220 */ /* 0x000fe20000410000 */
[----:B------:R-:W-:Y:S01]  /*2fd0*/  FMUL.FTZ R119, R115, R116 ;  /* 0x0000007473777220 */ /* 0x000fe20000410000 */
[----:B------:R-:W-:-:S02]  /*2fe0*/  HADD2.F32 R115, -RZ, R75.H1_H1 ;  /* 0x3000004bff737230 */ /* 0x000fc40000004100 */
[----:B------:R-:W-:Y:S01]  /*2ff0*/  FFMA.FTZ R97, R126, R122, R97 ;  /* 0x0000007a7e617223 */ /* 0x000fe20000010061 */
[----:B------:R-:W-:Y:S01]  /*3000*/  FMUL.FTZ R122, R121, R116 ;  /* 0x00000074797a7220 */ /* 0x000fe20000410000 */
[----:B------:R-:W-:Y:S01]  /*3010*/  FFMA.FTZ R102, R119, R114, R102 ;  /* 0x0000007277667223 */ /* 0x000fe20000010066 */
[----:B------:R-:W-:Y:S02]  /*3020*/  HADD2.F32 R120, -RZ, R75.H0_H0 ;  /* 0x2000004bff787230 */ /* 0x000fe40000004100 */
[----:B------:R-:W-:Y:S01]  /*3030*/  FMUL.FTZ R186, R124, R115 ;  /* 0x000000737cba7220 */ /* 0x000fe20000410000 */
[--C-:B------:R-:W-:Y:S02]  /*3040*/  HADD2.F32 R124, -RZ, R74.reuse.H0_H0 ;  /* 0x2000004aff7c7230 */ /* 0x100fe40000004100 */
[----:B------:R-:W-:Y:S01]  /*3050*/  FFMA.FTZ R103, R122, R113, R103 ;  /* 0x000000717a677223 */ /* 0x000fe20000010067 */
[----:B------:R-:W-:Y:S02]  /*3060*/  HADD2.F32 R115, -RZ, R74.H1_H1 ;  /* 0x3000004aff737230 */ /* 0x000fe40000004100 */
[----:B------:R-:W-:Y:S01]  /*3070*/  FFMA.FTZ R113, R151, R117, R118 ;  /* 0x0000007597717223 */ /* 0x000fe20000010076 */
[----:B------:R-:W-:-:S02]  /*3080*/  HADD2.F32 R114, -RZ, R112.H1_H1 ;  /* 0x30000070ff727230 */ /* 0x000fc40000004100 */
[----:B------:R-:W-:Y:S01]  /*3090*/  FFMA.FTZ R112, R156, R117, R118 ;  /* 0x000000759c707223 */ /* 0x000fe20000010076 */
[----:B------:R-:W-:Y:S01]  /*30a0*/  FMUL.FTZ R124, R123, R124 ;  /* 0x0000007c7b7c7220 */ /* 0x000fe20000410000 */
[----:B------:R-:W-:Y:S01]  /*30b0*/  FMUL.FTZ R123, R126, R115 ;  /* 0x000000737e7b7220 */ /* 0x000fe20000410000 */
[----:B------:R-:W-:Y:S01]  /*30c0*/  FMUL.FTZ R125, R125, R120 ;  /* 0x000000787d7d7220 */ /* 0x000fe20000410000 */
[----:B------:R-:W-:Y:S01]  /*30d0*/  FADD.FTZ R113, R154, -R113 ;  /* 0x800000719a717221 */ /* 0x000fe20000010000 */
[----:B------:R-:W-:Y:S01]  /*30e0*/  FADD.FTZ R115, R153, -R112 ;  /* 0x8000007099737221 */ /* 0x000fe20000010000 */
[--C-:B------:R-:W-:Y:S02]  /*30f0*/  HADD2.F32 R120, -RZ, R73.reuse.H0_H0 ;  /* 0x20000049ff787230 */ /* 0x100fe40000004100 */
[C---:B------:R-:W-:Y:S01]  /*3100*/  FMUL.FTZ R113, R132.reuse, R113 ;  /* 0x0000007184717220 */ /* 0x040fe20000410000 */
[----:B------:R-:W-:Y:S01]  /*3110*/  FMUL.FTZ R115, R132, R115 ;  /* 0x0000007384737220 */ /* 0x000fe20000410000 */
[----:B------:R-:W-:-:S02]  /*3120*/  HADD2.F32 R121, -RZ, R73.H1_H1 ;  /* 0x30000049ff797230 */ /* 0x000fc40000004100 */
[----:B------:R-:W-:Y:S01]  /*3130*/  FMUL.FTZ R120, R119, R120 ;  /* 0x0000007877787220 */ /* 0x000fe20000410000 */
[--C-:B------:R-:W-:Y:S02]  /*3140*/  HADD2.F32 R112, -RZ, R72.reuse.H0_H0 ;  /* 0x20000048ff707230 */ /* 0x100fe40000004100 */
[-C--:B------:R-:W-:Y:S01]  /*3150*/  FMUL.FTZ R113, R113, R116.reuse ;  /* 0x0000007471717220 */ /* 0x080fe20000410000 */
[----:B------:R-:W-:Y:S02]  /*3160*/  HADD2.F32 R119, -RZ, R72.H1_H1 ;  /* 0x30000048ff777230 */ /* 0x000fe40000004100 */
[----:B------:R-:W-:Y:S01]  /*3170*/  FMUL.FTZ R190, R115, R116 ;  /* 0x0000007473be7220 */ /* 0x000fe20000410000 */
[----:B------:R-:W-:Y:S01]  /*3180*/  FMUL.FTZ R121, R122, R121 ;  /* 0x000000797a797220 */ /* 0x000fe20000410000 */
[C---:B------:R-:W-:Y:S01]  /*3190*/  FMUL.FTZ R112, R113.reuse, R112 ;  /* 0x0000007071707220 */ /* 0x040fe20000410000 */
[----:B------:R-:W-:Y:S01]  /*31a0*/  FFMA.FTZ R188, R113, R188, R100 ;  /* 0x000000bc71bc7223 */ /* 0x000fe20000010064 */
[C---:B------:R-:W-:Y:S01]  /*31b0*/  FMUL.FTZ R119, R190.reuse, R119 ;  /* 0x00000077be777220 */ /* 0x040fe20000410000 */
[----:B------:R-:W-:Y:S01]  /*31c0*/  FFMA.FTZ R190, R190, R114, R101 ;  /* 0x00000072bebe7223 */ /* 0x000fe20000010065 */
[----:B------:R-:W-:-:S02]  /*31d0*/  F2FP.F16.F32.PACK_AB R115, R186, R125 ;  /* 0x0000007dba73723e */ /* 0x000fc400000000ff */
[----:B------:R-:W-:Y:S02]  /*31e0*/  F2FP.F16.F32.PACK_AB R114, R123, R124 ;  /* 0x0000007c7b72723e */ /* 0x000fe400000000ff */
[----:B------:R-:W-:Y:S02]  /*31f0*/  F2FP.F16.F32.PACK_AB R113, R121, R120 ;  /* 0x000000787971723e */ /* 0x000fe400000000ff */
[----:B------:R-:W-:-:S07]  /*3200*/  F2FP.F16.F32.PACK_AB R112, R119, R112 ;  /* 0x000000707770723e */ /* 0x000fce00000000ff */
.L_x_1146:
[----:B------:R-:W0:Y:S08]  /*3210*/  @P0 LDC.64 R100, c[0x0][0x478] ;  /* 0x00011e00ff640b82 */ /* 0x000e300000000a00 */
[----:B------:R-:W1:Y:S01]  /*3220*/  LDC.64 R122, c[0x0][0x468] ;  /* 0x00011a00ff7a7b82 */ /* 0x000e620000000a00 */
[----:B0-----:R-:W-:Y:S01]  /*3230*/  @P0 IMAD.WIDE.U32 R120, R0, 0x10, R100 ;  /* 0x0000001000780825 */ /* 0x001fe200078e0064 */
[----:B------:R-:W-:-:S02]  /*3240*/  MOV R100, R188 ;  /* 0x000000bc00647202 */ /* 0x000fc40000000f00 */
[----:B------:R-:W-:Y:S02]  /*3250*/  MOV R101, R190 ;  /* 0x000000be00657202 */ /* 0x000fe40000000f00 */
[----:B------:R2:W-:Y:S01]  /*3260*/  @P0 STG.E.128 desc[UR4][R120.64], R84 ;  /* 0x0000005478000986 */ /* 0x0005e2000c101d04 */
[C---:B-1----:R-:W-:Y:S01]  /*3270*/  IMAD.WIDE.U32 R122, R0.reuse, 0x10, R122 ;  /* 0x00000010007a7825 */ /* 0x042fe200078e007a */
[----:B------:R-:W-:-:S04]  /*3280*/  IADD3 R0, PT, PT, R0, 0x100, RZ ;  /* 0x0000010000007810 */ /* 0x000fc80007ffe0ff */
[----:B------:R2:W-:Y:S03]  /*3290*/  STG.E.128 desc[UR4][R122.64], R112 ;  /* 0x000000707a007986 */ /* 0x0005e6000c101d04 */
.L_x_1144:
[----:B------:R-:W-:Y:S05]  /*32a0*/  BSYNC.RECONVERGENT B1 ;  /* 0x0000000000017941 */ /* 0x000fea0003800200 */
.L_x_1143:
        /* <DEDUP_REMOVED lines=23> */
[C---:B-----5:R-:W-:Y:S01]  /*3420*/  FMUL.FTZ R183, R132.reuse, R123 ;  /* 0x0000007b84b77220 */ /* 0x060fe20000410000 */
[C---:B------:R-:W-:Y:S01]  /*3430*/  FMUL.FTZ R124, R132.reuse, R127 ;  /* 0x0000007f847c7220 */ /* 0x040fe20000410000 */
[C---:B------:R-:W-:Y:S01]  /*3440*/  FMUL.FTZ R123, R132.reuse, R119 ;  /* 0x00000077847b7220 */ /* 0x040fe20000410000 */
[C---:B------:R-:W-:Y:S01]  /*3450*/  FMUL.FTZ R119, R132.reuse, R117 ;  /* 0x0000007584777220 */ /* 0x040fe20000410000 */
[C---:B------:R-:W-:Y:S01]  /*3460*/  FMUL.FTZ R125, R132.reuse, R125 ;  /* 0x0000007d847d7220 */ /* 0x040fe20000410000 */
        /* <DEDUP_REMOVED lines=8> */
[----:B------:R-:W-:Y:S02]  /*34f0*/  HADD2.F32 R127, -RZ, R67.H1_H1 ;  /* 0x30000043ff7f7230 */ /* 0x000fe40000004100 */
[----:B------:R-:W-:Y:S01]  /*3500*/  FFMA.FTZ R91, R126, R122, R91 ;  /* 0x0000007a7e5b7223 */ /* 0x000fe2000001005b */
[----:B------:R-:W-:-:S02]  /*3510*/  HADD2.F32 R84, -RZ, R112.H0_H0 ;  /* 0x20000070ff547230 */ /* 0x000fc40000004100 */
[----:B------:R-:W-:Y:S02]  /*3520*/  HADD2.F32 R87, -RZ, R112.H1_H1 ;  /* 0x30000070ff577230 */ /* 0x000fe40000004100 */
[----:B------:R-:W-:Y:S01]  /*3530*/  FMUL.FTZ R185, R126, R127 ;  /* 0x0000007f7eb97220 */ /* 0x000fe20000410000 */
[----:B------:R-:W-:Y:S02]  /*3540*/  HADD2.F32 R114, -RZ, R115.H0_H0 ;  /* 0x20000073ff727230 */ /* 0x000fe40000004100 */
[----:B------:R-:W-:Y:S01]  /*3550*/  FMUL.FTZ R115, R183, R116 ;  /* 0x00000074b7737220 */ /* 0x000fe20000410000 */
[----:B------:R-:W-:Y:S02]  /*3560*/  HADD2.F32 R112, -RZ, R66.H0_H0 ;  /* 0x20000042ff707230 */ /* 0x000fe40000004100 */
[----:B------:R-:W-:Y:S01]  /*3570*/  FFMA.FTZ R126, R85, R118, R88 ;  /* 0x00000076557e7223 */ /* 0x000fe20000010058 */
[--C-:B------:R-:W-:Y:S02]  /*3580*/  HADD2.F32 R86, -RZ, R113.reuse.H0_H0 ;  /* 0x20000071ff567230 */ /* 0x100fe40000004100 */
[----:B------:R-:W-:Y:S01]  /*3590*/  FFMA.FTZ R90, R115, R114, R90 ;  /* 0x00000072735a7223 */ /* 0x000fe2000001005a */
[----:B------:R-:W-:-:S02]  /*35a0*/  HADD2.F32 R113, -RZ, R113.H1_H1 ;  /* 0x30000071ff717230 */ /* 0x000fc40000004100 */
[----:B------:R-:W-:Y:S01]  /*35b0*/  FMUL.FTZ R114, R85, R112 ;  /* 0x0000007055727220 */ /* 0x000fe20000410000 */
[-C--:B------:R-:W-:Y:S01]  /*35c0*/  FMUL.FTZ R118, R125, R116.reuse ;  /* 0x000000747d767220 */ /* 0x080fe20000410000 */
[----:B------:R-:W-:Y:S02]  /*35d0*/  HADD2.F32 R122, -RZ, R67.H0_H0 ;  /* 0x20000043ff7a7230 */ /* 0x000fe40000004100 */
[-C--:B------:R-:W-:Y:S01]  /*35e0*/  FMUL.FTZ R112, R121, R116.reuse ;  /* 0x0000007479707220 */ /* 0x080fe20000410000 */
[--C-:B------:R-:W-:Y:S02]  /*35f0*/  HADD2.F32 R88, -RZ, R65.reuse.H0_H0 ;  /* 0x20000041ff587230 */ /* 0x100fe40000004100 */
[----:B------:R-:W-:Y:S01]  /*3600*/  FMUL.FTZ R85, R119, R116 ;  /* 0x0000007477557220 */ /* 0x000fe20000410000 */
[----:B------:R-:W-:Y:S01]  /*3610*/  FFMA.FTZ R186, R118, R120, R89 ;  /* 0x0000007876ba7223 */ /* 0x000fe20000010059 */
[----:B------:R-:W-:Y:S01]  /*3620*/  FFMA.FTZ R120, R112, R113, R95 ;  /* 0x0000007170787223 */ /* 0x000fe2000001005f */
[----:B------:R-:W-:Y:S01]  /*3630*/  FMUL.FTZ R122, R115, R122 ;  /* 0x0000007a737a7220 */ /* 0x000fe20000410000 */
[C---:B------:R-:W-:Y:S01]  /*3640*/  FFMA.FTZ R94, R85.reuse, R86, R94 ;  /* 0x00000056555e7223 */ /* 0x040fe2000001005e */
[----:B------:R-:W-:Y:S01]  /*3650*/  FMUL.FTZ R88, R85, R88 ;  /* 0x0000005855587220 */ /* 0x000fe20000410000 */
[----:B------:R-:W-:-:S02]  /*3660*/  HADD2.F32 R95, -RZ, R65.H1_H1 ;  /* 0x30000041ff5f7230 */ /* 0x000fc40000004100 */
[-C--:B------:R-:W-:Y:S01]  /*3670*/  FMUL.FTZ R85, R117, R116.reuse ;  /* 0x0000007475557220 */ /* 0x080fe20000410000 */
[----:B------:R-:W-:Y:S02]  /*3680*/  HADD2.F32 R115, -RZ, R66.H1_H1 ;  /* 0x30000042ff737230 */ /* 0x000fe40000004100 */
[----:B------:R-:W-:Y:S01]  /*3690*/  FMUL.FTZ R116, R132, R116 ;  /* 0x0000007484747220 */ /* 0x000fe20000410000 */
[--C-:B------:R-:W-:Y:S02]  /*36a0*/  HADD2.F32 R86, -RZ, R64.reuse.H0_H0 ;  /* 0x20000040ff567230 */ /* 0x100fe40000004100 */
[----:B------:R-:W-:Y:S01]  /*36b0*/  FMUL.FTZ R95, R112, R95 ;  /* 0x0000005f705f7220 */ /* 0x000fe20000410000 */
[----:B------:R-:W-:Y:S02]  /*36c0*/  HADD2.F32 R89, -RZ, R64.H1_H1 ;  /* 0x30000040ff597230 */ /* 0x000fe40000004100 */
[----:B------:R-:W-:Y:S01]  /*36d0*/  FMUL.FTZ R127, R118, R115 ;  /* 0x00000073767f7220 */ /* 0x000fe20000410000 */
[C---:B------:R-:W-:Y:S01]  /*36e0*/  FFMA.FTZ R92, R85.reuse, R84, R92 ;  /* 0x00000054555c7223 */ /* 0x040fe2000001005c */
[----:B------:R-:W-:Y:S01]  /*36f0*/  FMUL.FTZ R112, R85, R86 ;  /* 0x0000005655707220 */ /* 0x000fe20000410000 */
[C---:B------:R-:W-:Y:S01]  /*3700*/  FFMA.FTZ R93, R116.reuse, R87, R93 ;  /* 0x00000057745d7223 */ /* 0x040fe2000001005d */
[----:B------:R-:W-:Y:S01]  /*3710*/  FMUL.FTZ R89, R116, R89 ;  /* 0x0000005974597220 */ /* 0x000fe20000410000 */
[----:B------:R-:W-:-:S02]  /*3720*/  F2FP.F16.F32.PACK_AB R87, R124, R183 ;  /* 0x000000b77c57723e */ /* 0x000fc400000000ff */
[----:B------:R-:W-:Y:S02]  /*3730*/  F2FP.F16.F32.PACK_AB R86, R125, R123 ;  /* 0x0000007b7d56723e */ /* 0x000fe400000000ff */
[----:B------:R-:W-:Y:S02]  /*3740*/  F2FP.F16.F32.PACK_AB R85, R121, R119 ;  /* 0x000000777955723e */ /* 0x000fe400000000ff */
[----:B------:R-:W-:Y:S02]  /*3750*/  F2FP.F16.F32.PACK_AB R84, R132, R117 ;  /* 0x000000758454723e */ /* 0x000fe400000000ff */
[----:B------:R-:W-:Y:S02]  /*3760*/  F2FP.F16.F32.PACK_AB R115, R185, R122 ;  /* 0x0000007ab973723e */ /* 0x000fe400000000ff */
[----:B------:R-:W-:Y:S02]  /*3770*/  F2FP.F16.F32.PACK_AB R114, R127, R114 ;  /* 0x000000727f72723e */ /* 0x000fe400000000ff */
[----:B------:R-:W-:-:S02]  /*3780*/  F2FP.F16.F32.PACK_AB R113, R95, R88 ;  /* 0x000000585f71723e */ /* 0x000fc400000000ff */
[----:B------:R-:W-:Y:S01]  /*3790*/  F2FP.F16.F32.PACK_AB R112, R89, R112 ;  /* 0x000000705970723e */ /* 0x000fe200000000ff */
[----:B------:R-:W-:Y:S06]  /*37a0*/  BRA `(.L_x_1149) ;  /* 0x0000000400107947 */ /* 0x000fec0003800000 */
.L_x_1148:
        /* <DEDUP_REMOVED lines=9> */
[--C-:B-----5:R-:W-:Y:S02]  /*3840*/  HADD2.F32 R183, -RZ, R115.reuse.H0_H0 ;  /* 0x20000073ffb77230 */ /* 0x120fe40000004100 */
[----:B------:R-:W-:Y:S01]  /*3850*/  FADD.FTZ R127, R179, -R188 ;  /* 0x800000bcb37f7221 */ /* 0x000fe20000010000 */
[----:B------:R-:W-:-:S02]  /*3860*/  HADD2.F32 R187, -RZ, R115.H1_H1 ;  /* 0x30000073ffbb7230 */ /* 0x000fc40000004100 */
        /* <DEDUP_REMOVED lines=22> */
[----:B------:R-:W-:-:S02]  /*39d0*/  HADD2.F32 R126, -RZ, R114.H0_H0 ;  /* 0x20000072ff7e7230 */ /* 0x000fc40000004100 */
[C---:B------:R-:W-:Y:S01]  /*39e0*/  FFMA.FTZ R91, R188.reuse, R187, R91 ;  /* 0x000000bbbc5b7223 */ /* 0x040fe2000001005b */
[----:B------:R-:W-:Y:S02]  /*39f0*/  HADD2.F32 R115, -RZ, R67.H1_H1 ;  /* 0x30000043ff737230 */ /* 0x000fe40000004100 */
[----:B------:R-:W-:Y:S01]  /*3a00*/  FFMA.FTZ R90, R127, R183, R90 ;  /* 0x000000b77f5a7223 */ /* 0x000fe2000001005a */
[----:B------:R-:W-:Y:S02]  /*3a10*/  HADD2.F32 R186, -RZ, R114.H1_H1 ;  /* 0x30000072ffba7230 */ /* 0x000fe40000004100 */
[----:B------:R-:W-:Y:S01]  /*3a20*/  FFMA.FTZ R126, R123, R126, R88 ;  /* 0x0000007e7b7e7223 */ /* 0x000fe20000010058 */
[----:B------:R-:W-:Y:S02]  /*3a30*/  HADD2.F32 R114, -RZ, R113.H0_H0 ;  /* 0x20000071ff727230 */ /* 0x000fe40000004100 */
[----:B------:R-:W-:Y:S01]  /*3a40*/  FMUL.FTZ R117, R188, R115 ;  /* 0x00000073bc757220 */ /* 0x000fe20000410000 */
[----:B------:R-:W-:-:S02]  /*3a50*/  HADD2.F32 R115, -RZ, R66.H1_H1 ;  /* 0x30000042ff737230 */ /* 0x000fc40000004100 */
[C---:B------:R-:W-:Y:S01]  /*3a60*/  FFMA.FTZ R186, R124.reuse, R186, R89 ;  /* 0x000000ba7cba7223 */ /* 0x040fe20000010059 */
[----:B------:R-:W-:Y:S02]  /*3a70*/  HADD2.F32 R88, -RZ, R65.H0_H0 ;  /* 0x20000041ff587230 */ /* 0x000fe40000004100 */
[C---:B------:R-:W-:Y:S01]  /*3a80*/  FFMA.FTZ R94, R121.reuse, R114, R94 ;  /* 0x00000072795e7223 */ /* 0x040fe2000001005e */
[----:B------:R-:W-:Y:S02]  /*3a90*/  HADD2.F32 R120, -RZ, R66.H0_H0 ;  /* 0x20000042ff787230 */ /* 0x000fe40000004100 */
[----:B------:R-:W-:Y:S01]  /*3aa0*/  FMUL.FTZ R124, R124, R115 ;  /* 0x000000737c7c7220 */ /* 0x000fe20000410000 */
[----:B------:R-:W-:Y:S02]  /*3ab0*/  HADD2.F32 R122, -RZ, R113.H1_H1 ;  /* 0x30000071ff7a7230 */ /* 0x000fe40000004100 */
[----:B------:R-:W-:Y:S01]  /*3ac0*/  FMUL.FTZ R121, R121, R88 ;  /* 0x0000005879797220 */ /* 0x000fe20000410000 */
[----:B------:R-:W-:-:S02]  /*3ad0*/  HADD2.F32 R132, -RZ, R67.H0_H0 ;  /* 0x20000043ff847230 */ /* 0x000fc40000004100 */
[----:B------:R-:W-:Y:S01]  /*3ae0*/  FMUL.FTZ R123, R123, R120 ;  /* 0x000000787b7b7220 */ /* 0x000fe20000410000 */
[----:B------:R-:W-:Y:S02]  /*3af0*/  HADD2.F32 R115, -RZ, R65.H1_H1 ;  /* 0x30000041ff737230 */ /* 0x000fe40000004100 */
[C---:B------:R-:W-:Y:S01]  /*3b00*/  FFMA.FTZ R120, R118.reuse, R122, R95 ;  /* 0x0000007a76787223 */ /* 0x040fe2000001005f */
[--C-:B------:R-:W-:Y:S02]  /*3b10*/  HADD2.F32 R88, -RZ, R64.reuse.H0_H0 ;  /* 0x20000040ff587230 */ /* 0x100fe40000004100 */
[----:B------:R-:W-:Y:S01]  /*3b20*/  FMUL.FTZ R132, R127, R132 ;  /* 0x000000847f847220 */ /* 0x000fe20000410000 */
[----:B------:R-:W-:Y:S02]  /*3b30*/  HADD2.F32 R89, -RZ, R64.H1_H1 ;  /* 0x30000040ff597230 */ /* 0x000fe40000004100 */
[----:B------:R-:W-:Y:S01]  /*3b40*/  FMUL.FTZ R118, R118, R115 ;  /* 0x0000007376767220 */ /* 0x000fe20000410000 */
[----:B------:R-:W-:-:S02]  /*3b50*/  HADD2.F32 R113, -RZ, R112.H0_H0 ;  /* 0x20000070ff717230 */ /* 0x000fc40000004100 */
[----:B------:R-:W-:Y:S01]  /*3b60*/  FMUL.FTZ R88, R119, R88 ;  /* 0x0000005877587220 */ /* 0x000fe20000410000 */
[----:B------:R-:W-:Y:S02]  /*3b70*/  HADD2.F32 R112, -RZ, R112.H1_H1 ;  /* 0x30000070ff707230 */ /* 0x000fe40000004100 */
[----:B------:R-:W-:Y:S01]  /*3b80*/  FMUL.FTZ R89, R116, R89 ;  /* 0x0000005974597220 */ /* 0x000fe20000410000 */
[----:B------:R-:W-:Y:S01]  /*3b90*/  F2FP.F16.F32.PACK_AB R115, R117, R132 ;  /* 0x000000847573723e */ /* 0x000fe200000000ff */
[----:B------:R-:W-:Y:S01]  /*3ba0*/  FFMA.FTZ R92, R119, R113, R92 ;  /* 0x00000071775c7223 */ /* 0x000fe2000001005c */
[----:B------:R-:W-:Y:S01]  /*3bb0*/  F2FP.F16.F32.PACK_AB R114, R124, R123 ;  /* 0x0000007b7c72723e */ /* 0x000fe200000000ff */
[----:B------:R-:W-:Y:S01]  /*3bc0*/  FFMA.FTZ R93, R116, R112, R93 ;  /* 0x00000070745d7223 */ /* 0x000fe2000001005d */
[----:B------:R-:W-:Y:S02]  /*3bd0*/  F2FP.F16.F32.PACK_AB R113, R118, R121 ;  /* 0x000000797671723e */ /* 0x000fe400000000ff */
[----:B------:R-:W-:-:S07]  /*3be0*/  F2FP.F16.F32.PACK_AB R112, R89, R88 ;  /* 0x000000585970723e */ /* 0x000fce00000000ff */
.L_x_1149:
[----:B------:R-:W0:Y:S01]  /*3bf0*/  @P0 LDC.64 R116, c[0x0][0x478] ;  /* 0x00011e00ff740b82 */ /* 0x000e220000000a00 */
[----:B------:R-:W-:Y:S02]  /*3c00*/  MOV R95, R120 ;  /* 0x00000078005f7202 */ /* 0x000fe40000000f00 */
[----:B------:R-:W-:Y:S02]  /*3c10*/  MOV R88, R126 ;  /* 0x0000007e00587202 */ /* 0x000fe40000000f00 */
[----:B------:R-:W-:-:S03]  /*3c20*/  MOV R89, R186 ;  /* 0x000000ba00597202 */ /* 0x000fc60000000f00 */
[----:B------:R-:W1:Y:S01]  /*3c30*/  LDC.64 R118, c[0x0][0x468] ;  /* 0x00011a00ff767b82 */ /* 0x000e620000000a00 */
[----:B0-----:R-:W-:-:S05]  /*3c40*/  @P0 IMAD.WIDE.U32 R116, R0, 0x10, R116 ;  /* 0x0000001000740825 */ /* 0x001fca00078e0074 */
[----:B------:R3:W-:Y:S01]  /*3c50*/  @P0 STG.E.128 desc[UR4][R116.64], R84 ;  /* 0x0000005474000986 */ /* 0x0007e2000c101d04 */
[----:B-1----:R-:W-:-:S05]  /*3c60*/  IMAD.WIDE.U32 R118, R0, 0x10, R118 ;  /* 0x0000001000767825 */ /* 0x002fca00078e0076 */
[----:B------:R3:W-:Y:S01]  /*3c70*/  STG.E.128 desc[UR4][R118.64], R112 ;  /* 0x0000007076007986 */ /* 0x0007e2000c101d04 */
[----:B------:R-:W-:Y:S05]  /*3c80*/  BRA `(.L_x_1147) ;  /* 0x00000020004c7947 */ /* 0x000fea0003800000 */
.L_x_1138:
        /* <DEDUP_REMOVED lines=8> */
[-CC-:B------:R-:W-:Y:S01]  /*3d10*/  FFMA.FTZ R121, R3, R117.reuse, R118.reuse ;  /* 0x0000007503797223 */ /* 0x180fe20000010076 */
[--C-:B-----5:R-:W-:Y:S02]  /*3d20*/  HADD2.F32 R120, -RZ, R113.reuse.H0_H0 ;  /* 0x20000071ff787230 */ /* 0x120fe40000004100 */
[-CC-:B------:R-:W-:Y:S01]  /*3d30*/  FFMA.FTZ R127, R135, R117.reuse, R118.reuse ;  /* 0x00000075877f7223 */ /* 0x180fe20000010076 */
[----:B------:R-:W-:Y:S02]  /*3d40*/  HADD2.F32 R122, -RZ, R113.H1_H1 ;  /* 0x30000071ff7a7230 */ /* 0x000fe40000004100 */
[----:B------:R-:W-:Y:S01]  /*3d50*/  FADD.FTZ R121, R134, -R121 ;  /* 0x8000007986797221 */ /* 0x000fe20000010000 */
[----:B------:R-:W-:Y:S02]  /*3d60*/  HADD2.F32 R113, -RZ, R4.H0_H0 ;  /* 0x20000004ff717230 */ /* 0x000fe40000004100 */
[----:B------:R-:W-:Y:S01]  /*3d70*/  FFMA.FTZ R183, R139, R117, R118 ;  /* 0x000000758bb77223 */ /* 0x000fe20000010076 */
[----:B------:R-:W-:-:S02]  /*3d80*/  HADD2.F32 R124, -RZ, R114.H0_H0 ;  /* 0x20000072ff7c7230 */ /* 0x000fc40000004100 */
[----:B------:R-:W-:Y:S01]  /*3d90*/  FADD.FTZ R188, R138, -R127 ;  /* 0x8000007f8abc7221 */ /* 0x000fe20000010000 */
[----:B------:R-:W-:Y:S02]  /*3da0*/  HADD2.F32 R126, -RZ, R114.H1_H1 ;  /* 0x30000072ff7e7230 */ /* 0x000fe40000004100 */
[----:B------:R-:W-:Y:S01]  /*3db0*/  FFMA.FTZ R114, R136, R117, R118 ;  /* 0x0000007588727223 */ /* 0x000fe20000010076 */
[--C-:B------:R-:W-:Y:S02]  /*3dc0*/  HADD2.F32 R185, -RZ, R115.reuse.H0_H0 ;  /* 0x20000073ffb97230 */ /* 0x100fe40000004100 */
[----:B------:R-:W-:Y:S01]  /*3dd0*/  FFMA.FTZ R113, R132, R121, R113 ;  /* 0x0000007984717223 */ /* 0x000fe20000010071 */
[----:B------:R-:W-:Y:S02]  /*3de0*/  HADD2.F32 R186, -RZ, R115.H1_H1 ;  /* 0x30000073ffba7230 */ /* 0x000fe40000004100 */
[----:B------:R-:W-:Y:S01]  /*3df0*/  FADD.FTZ R114, R133, -R114 ;  /* 0x8000007285727221 */ /* 0x000fe20000010000 */
[----:B------:R-:W-:-:S02]  /*3e00*/  HADD2.F32 R115, -RZ, R4.H1_H1 ;  /* 0x30000004ff737230 */ /* 0x000fc40000004100 */
[-CC-:B------:R-:W-:Y:S01]  /*3e10*/  FFMA.FTZ R190, R144, R117.reuse, R118.reuse ;  /* 0x0000007590be7223 */ /* 0x180fe20000010076 */
[--C-:B------:R-:W-:Y:S02]  /*3e20*/  HADD2.F32 R121, -RZ, R5.reuse.H0_H0 ;  /* 0x20000005ff797230 */ /* 0x100fe40000004100 */
[----:B------:R-:W-:Y:S01]  /*3e30*/  FADD.FTZ R192, R146, -R183 ;  /* 0x800000b792c07221 */ /* 0x000fe20000010000 */
[----:B------:R-:W-:Y:S02]  /*3e40*/  HADD2.F32 R125, -RZ, R6.H0_H0 ;  /* 0x20000006ff7d7230 */ /* 0x000fe40000004100 */
[C---:B------:R-:W-:Y:S01]  /*3e50*/  FFMA.FTZ R115, R132.reuse, R114, R115 ;  /* 0x0000007284737223 */ /* 0x040fe20000010073 */
[----:B------:R-:W-:Y:S02]  /*3e60*/  HADD2.F32 R119, -RZ, R112.H0_H0 ;  /* 0x20000070ff777230 */ /* 0x000fe40000004100 */
[----:B------:R-:W-:Y:S01]  /*3e70*/  FFMA.FTZ R121, R132, R188, R121 ;  /* 0x000000bc84797223 */ /* 0x000fe20000010079 */
[-CC-:B------:R-:W-:Y:S01]  /*3e80*/  FFMA.FTZ R114, R148, R117.reuse, R118.reuse ;  /* 0x0000007594727223 */ /* 0x180fe20000010076 */
[----:B------:R-:W-:Y:S01]  /*3e90*/  FFMA.FTZ R188, R149, R117, R118 ;  /* 0x0000007595bc7223 */ /* 0x000fe20000010076 */
[----:B------:R-:W-:Y:S01]  /*3ea0*/  FMUL.FTZ R113, R113, R116 ;  /* 0x0000007471717220 */ /* 0x000fe20000410000 */
[----:B------:R-:W-:-:S02]  /*3eb0*/  HADD2.F32 R123, -RZ, R5.H1_H1 ;  /* 0x30000005ff7b7230 */ /* 0x000fc40000004100 */
[----:B------:R-:W-:Y:S01]  /*3ec0*/  FADD.FTZ R190, R137, -R190 ;  /* 0x800000be89be7221 */ /* 0x000fe20000010000 */
[----:B------:R-:W-:Y:S01]  /*3ed0*/  FFMA.FTZ R125, R132, R192, R125 ;  /* 0x000000c0847d7223 */ /* 0x000fe2000001007d */
[----:B------:R-:W-:Y:S02]  /*3ee0*/  HADD2.F32 R127, -RZ, R6.H1_H1 ;  /* 0x30000006ff7f7230 */ /* 0x000fe40000004100 */
[----:B------:R-:W-:Y:S01]  /*3ef0*/  FFMA.FTZ R189, R152, R117, R118 ;  /* 0x0000007598bd7223 */ /* 0x000fe20000010076 */
[--C-:B------:R-:W-:Y:S02]  /*3f00*/  HADD2.F32 R183, -RZ, R7.reuse.H0_H0 ;  /* 0x20000007ffb77230 */ /* 0x100fe40000004100 */
[----:B------:R-:W-:Y:S01]  /*3f10*/  FADD.FTZ R114, R145, -R114 ;  /* 0x8000007291727221 */ /* 0x000fe20000010000 */
[----:B------:R-:W-:Y:S02]  /*3f20*/  HADD2.F32 R112, -RZ, R112.H1_H1 ;  /* 0x30000070ff707230 */ /* 0x000fe40000004100 */
[----:B------:R-:W-:Y:S01]  /*3f30*/  FADD.FTZ R188, R147, -R188 ;  /* 0x800000bc93bc7221 */ /* 0x000fe20000010000 */
[----:B------:R-:W-:Y:S01]  /*3f40*/  FFMA.FTZ R119, R113, R119, R108 ;  /* 0x0000007771777223 */ /* 0x000fe2000001006c */
[-C--:B------:R-:W-:Y:S01]  /*3f50*/  FMUL.FTZ R121, R121, R116.reuse ;  /* 0x0000007479797220 */ /* 0x080fe20000410000 */
[----:B------:R-:W-:Y:S01]  /*3f60*/  FMUL.FTZ R108, R115, R116 ;  /* 0x00000074736c7220 */ /* 0x000fe20000410000 */
[----:B------:R-:W-:Y:S01]  /*3f70*/  FFMA.FTZ R123, R132, R190, R123 ;  /* 0x000000be847b7223 */ /* 0x000fe2000001007b */
[----:B------:R-:W-:Y:S01]  /*3f80*/  FMUL.FTZ R125, R125, R116 ;  /* 0x000000747d7d7220 */ /* 0x000fe20000410000 */
[----:B------:R-:W-:Y:S01]  /*3f90*/  FADD.FTZ R190, R150, -R189 ;  /* 0x800000bd96be7221 */ /* 0x000fe20000010000 */
[C---:B------:R-:W-:Y:S01]  /*3fa0*/  FFMA.FTZ R127, R132.reuse, R114, R127 ;  /* 0x00000072847f7223 */ /* 0x040fe2000001007f */
[----:B------:R-:W-:Y:S01]  /*3fb0*/  FFMA.FTZ R183, R132, R188, R183 ;  /* 0x000000bc84b77223 */ /* 0x000fe200000100b7 */
[----:B------:R-:W-:Y:S01]  /*3fc0*/  FFMA.FTZ R189, R121, R120, R110 ;  /* 0x0000007879bd7223 */ /* 0x000fe2000001006e */
[----:B------:R-:W-:-:S02]  /*3fd0*/  HADD2.F32 R187, -RZ, R7.H1_H1 ;  /* 0x30000007ffbb7230 */ /* 0x000fc40000004100 */
[----:B------:R-:W-:Y:S01]  /*3fe0*/  FFMA.FTZ R188, R108, R112, R109 ;  /* 0x000000706cbc7223 */ /* 0x000fe2000001006d */
[--C-:B------:R-:W-:Y:S02]  /*3ff0*/  HADD2.F32 R110, -RZ, R58.reuse.H0_H0 ;  /* 0x2000003aff6e7230 */ /* 0x100fe40000004100 */
[----:B------:R-:W-:Y:S01]  /*4000*/  FFMA.FTZ R124, R125, R124, R104 ;  /* 0x0000007c7d7c7223 */ /* 0x000fe20000010068 */
[----:B------:R-:W-:Y:S02]  /*4010*/  HADD2.F32 R109, -RZ, R58.H1_H1 ;  /* 0x3000003aff6d7230 */ /* 0x000fe40000004100 */
[-C--:B------:R-:W-:Y:S01]  /*4020*/  FMUL.FTZ R104, R127, R116.reuse ;  /* 0x000000747f687220 */ /* 0x080fe20000410000 */
[----:B------:R-:W-:Y:S02]  /*4030*/  HADD2.F32 R112, -RZ, R59.H0_H0 ;  /* 0x2000003bff707230 */ /* 0x000fe40000004100 */
[----:B------:R-:W-:Y:S01]  /*4040*/  FMUL.FTZ R183, R183, R116 ;  /* 0x00000074b7b77220 */ /* 0x000fe20000410000 */
[----:B------:R-:W-:Y:S01]  /*4050*/  FFMA.FTZ R187, R132, R190, R187 ;  /* 0x000000be84bb7223 */ /* 0x000fe200000100bb */
[----:B------:R-:W-:Y:S01]  /*4060*/  FMUL.FTZ R125, R110, R125 ;  /* 0x0000007d6e7d7220 */ /* 0x000fe20000410000 */
[----:B------:R-:W-:Y:S01]  /*4070*/  FFMA.FTZ R126, R104, R126, R105 ;  /* 0x0000007e687e7223 */ /* 0x000fe20000010069 */
[----:B------:R-:W-:Y:S01]  /*4080*/  FMUL.FTZ R110, R109, R104 ;  /* 0x000000686d6e7220 */ /* 0x000fe20000410000 */
[----:B------:R-:W-:Y:S01]  /*4090*/  FMUL.FTZ R114, R123, R116 ;  /* 0x000000747b727220 */ /* 0x000fe20000410000 */
[----:B------:R-:W-:Y:S01]  /*40a0*/  FMUL.FTZ R115, R112, R183 ;  /* 0x000000b770737220 */ /* 0x000fe20000410000 */
[----:B------:R-:W-:-:S02]  /*40b0*/  HADD2.F32 R104, -RZ, R57.H0_H0 ;  /* 0x20000039ff687230 */ /* 0x000fc40000004100 */
[----:B------:R-:W-:Y:S01]  /*40c0*/  FMUL.FTZ R120, R187, R116 ;  /* 0x00000074bb787220 */ /* 0x000fe20000410000 */
[----:B------:R-:W-:Y:S02]  /*40d0*/  HADD2.F32 R123, -RZ, R59.H1_H1 ;  /* 0x3000003bff7b7230 */ /* 0x000fe40000004100 */
[----:B------:R-:W-:Y:S01]  /*40e0*/  FFMA.FTZ R111, R114, R122, R111 ;  /* 0x0000007a726f7223 */ /* 0x000fe2000001006f */
[----:B------:R-:W-:Y:S02]  /*40f0*/  HADD2.F32 R109, -RZ, R57.H1_H1 ;  /* 0x30000039ff6d7230 */ /* 0x000fe40000004100 */
[----:B------:R-:W-:Y:S01]  /*4100*/  FMUL.FTZ R121, R104, R121 ;  /* 0x0000007968797220 */ /* 0x000fe20000410000 */
[--C-:B------:R-:W-:Y:S02]  /*4110*/  HADD2.F32 R112, -RZ, R56.reuse.H0_H0 ;  /* 0x20000038ff707230 */ /* 0x100fe40000004100 */
[----:B------:R-:W-:Y:S01]  /*4120*/  FMUL.FTZ R122, R123, R120 ;  /* 0x000000787b7a7220 */ /* 0x000fe20000410000 */
[----:B------:R-:W-:-:S02]  /*4130*/  HADD2.F32 R105, -RZ, R56.H1_H1 ;  /* 0x30000038ff697230 */ /* 0x000fc40000004100 */
[----:B------:R-:W-:Y:S01]  /*4140*/  FMUL.FTZ R104, R109, R114 ;  /* 0x000000726d687220 */ /* 0x000fe20000410000 */
[----:B------:R-:W-:Y:S01]  /*4150*/  FFMA.FTZ R106, R183, R185, R106 ;  /* 0x000000b9b76a7223 */ /* 0x000fe2000001006a */
[----:B------:R-:W-:Y:S01]  /*4160*/  FMUL.FTZ R112, R112, R113 ;  /* 0x0000007170707220 */ /* 0x000fe20000410000 */
[----:B------:R-:W-:Y:S01]  /*4170*/  FFMA.FTZ R107, R120, R186, R107 ;  /* 0x000000ba786b7223 */ /* 0x000fe2000001006b */
[----:B------:R-:W-:Y:S01]  /*4180*/  FMUL.FTZ R105, R105, R108 ;  /* 0x0000006c69697220 */ /* 0x000fe20000410000 */
[----:B------:R-:W-:Y:S02]  /*4190*/  F2FP.F16.F32.PACK_AB R115, R122, R115 ;  /* 0x000000737a73723e */ /* 0x000fe400000000ff */
[----:B------:R-:W-:Y:S02]  /*41a0*/  F2FP.F16.F32.PACK_AB R114, R110, R125 ;  /* 0x0000007d6e72723e */ /* 0x000fe400000000ff */
[----:B------:R-:W-:Y:S02]  /*41b0*/  F2FP.F16.F32.PACK_AB R113, R104, R121 ;  /* 0x000000796871723e */ /* 0x000fe400000000ff */
[----:B------:R-:W-:Y:S01]  /*41c0*/  F2FP.F16.F32.PACK_AB R112, R105, R112 ;  /* 0x000000706970723e */ /* 0x000fe200000000ff */
[----:B------:R-:W-:Y:S06]  /*41d0*/  BRA `(.L_x_1153) ;  /* 0x0000000400407947 */ /* 0x000fec0003800000 */
.L_x_1152:
[-C--:B------:R-:W-:Y:S01]  /*41e0*/  FFMA.FTZ R84, R149, R117.reuse, R118 ;  /* 0x0000007595547223 */ /* 0x080fe20000010076 */
[----:B------:R-:W-:Y:S02]  /*41f0*/  HADD2.F32 R87, -RZ, R7.H0_H0 ;  /* 0x20000007ff577230 */ /* 0x000fe40000004100 */
[--C-:B-----5:R-:W-:Y:S02]  /*4200*/  HADD2.F32 R189, -RZ, R113.reuse.H0_H0 ;  /* 0x20000071ffbd7230 */ /* 0x120fe40000004100 */
[----:B------:R-:W-:Y:S01]  /*4210*/  FADD.FTZ R85, R147, -R84 ;  /* 0x8000005493557221 */ /* 0x000fe20000010000 */
[----:B------:R-:W-:Y:S02]  /*4220*/  HADD2.F32 R120, -RZ, R113.H1_H1 ;  /* 0x30000071ff787230 */ /* 0x000fe40000004100 */
[----:B------:R-:W-:Y:S01]  /*4230*/  FFMA.FTZ R113, R152, R117, R118 ;  /* 0x0000007598717223 */ /* 0x000fe20000010076 */
[--C-:B------:R-:W-:Y:S02]  /*4240*/  HADD2.F32 R119, -RZ, R112.reuse.H0_H0 ;  /* 0x20000070ff777230 */ /* 0x100fe40000004100 */
[----:B------:R-:W-:Y:S01]  /*4250*/  FFMA.FTZ R185, R132, R85, R87 ;  /* 0x0000005584b97223 */ /* 0x000fe20000010057 */
[----:B------:R-:W-:-:S02]  /*4260*/  HADD2.F32 R188, -RZ, R112.H1_H1 ;  /* 0x30000070ffbc7230 */ /* 0x000fc40000004100 */
[-CC-:B------:R-:W-:Y:S01]  /*4270*/  FFMA.FTZ R112, R148, R117.reuse, R118.reuse ;  /* 0x0000007594707223 */ /* 0x180fe20000010076 */
[-CC-:B------:R-:W-:Y:S01]  /*4280*/  FFMA.FTZ R87, R139, R117.reuse, R118.reuse ;  /* 0x000000758b577223 */ /* 0x180fe20000010076 */
[----:B------:R-:W-:Y:S01]  /*4290*/  FFMA.FTZ R85, R135, R117, R118 ;  /* 0x0000007587557223 */ /* 0x000fe20000010076 */
[--C-:B------:R-:W-:Y:S02]  /*42a0*/  HADD2.F32 R122, -RZ, R115.reuse.H0_H0 ;  /* 0x20000073ff7a7230 */ /* 0x100fe40000004100 */
[----:B------:R-:W-:Y:S01]  /*42b0*/  FMUL.FTZ R123, R185, R116 ;  /* 0x00000074b97b7220 */ /* 0x000fe20000410000 */
[----:B------:R-:W-:Y:S02]  /*42c0*/  HADD2.F32 R183, -RZ, R115.H1_H1 ;  /* 0x30000073ffb77230 */ /* 0x000fe40000004100 */
[----:B------:R-:W-:Y:S01]  /*42d0*/  FADD.FTZ R115, R150, -R113 ;  /* 0x8000007196737221 */ /* 0x000fe20000010000 */
[--C-:B------:R-:W-:Y:S02]  /*42e0*/  HADD2.F32 R124, -RZ, R114.reuse.H0_H0 ;  /* 0x20000072ff7c7230 */ /* 0x100fe40000004100 */
[----:B------:R-:W-:Y:S01]  /*42f0*/  FADD.FTZ R113, R145, -R112 ;  /* 0x8000007091717221 */ /* 0x000fe20000010000 */
[----:B------:R-:W-:-:S02]  /*4300*/  HADD2.F32 R126, -RZ, R114.H1_H1 ;  /* 0x30000072ff7e7230 */ /* 0x000fc40000004100 */
[----:B------:R-:W-:Y:S01]  /*4310*/  FADD.FTZ R87, R146, -R87 ;  /* 0x8000005792577221 */ /* 0x000fe20000010000 */
[----:B------:R-:W-:Y:S02]  /*4320*/  HADD2.F32 R121, -RZ, R7.H1_H1 ;  /* 0x30000007ff797230 */ /* 0x000fe40000004100 */
[----:B------:R-:W-:Y:S01]  /*4330*/  FADD.FTZ R85, R138, -R85 ;  /* 0x800000558a557221 */ /* 0x000fe20000010000 */
[--C-:B------:R-:W-:Y:S02]  /*4340*/  HADD2.F32 R114, -RZ, R6.reuse.H1_H1 ;  /* 0x30000006ff727230 */ /* 0x100fe40000004100 */
[----:B------:R-:W-:Y:S01]  /*4350*/  FFMA.FTZ R106, R123, R122, R106 ;  /* 0x0000007a7b6a7223 */ /* 0x000fe2000001006a */
[----:B------:R-:W-:Y:S02]  /*4360*/  HADD2.F32 R86, -RZ, R6.H0_H0 ;  /* 0x20000006ff567230 */ /* 0x000fe40000004100 */
[----:B------:R-:W-:Y:S01]  /*4370*/  FFMA.FTZ R187, R132, R115, R121 ;  /* 0x0000007384bb7223 */ /* 0x000fe20000010079 */
[----:B------:R-:W-:-:S02]  /*4380*/  HADD2.F32 R84, -RZ, R5.H0_H0 ;  /* 0x20000005ff547230 */ /* 0x000fc40000004100 */
[----:B------:R-:W-:Y:S01]  /*4390*/  FFMA.FTZ R127, R132, R113, R114 ;  /* 0x00000071847f7223 */ /* 0x000fe20000010072 */
[----:B------:R-:W-:Y:S01]  /*43a0*/  FFMA.FTZ R114, R144, R117, R118 ;  /* 0x0000007590727223 */ /* 0x000fe20000010076 */
[----:B------:R-:W-:Y:S01]  /*43b0*/  FFMA.FTZ R125, R132, R87, R86 ;  /* 0x00000057847d7223 */ /* 0x000fe20000010056 */
[----:B------:R-:W-:Y:S01]  /*43c0*/  FFMA.FTZ R86, R136, R117, R118 ;  /* 0x0000007588567223 */ /* 0x000fe20000010076 */
[----:B------:R-:W-:Y:S01]  /*43d0*/  FFMA.FTZ R115, R132, R85, R84 ;  /* 0x0000005584737223 */ /* 0x000fe20000010054 */
[----:B------:R-:W-:Y:S01]  /*43e0*/  FFMA.FTZ R85, R3, R117, R118 ;  /* 0x0000007503557223 */ /* 0x000fe20000010076 */
[----:B------:R-:W-:Y:S02]  /*43f0*/  HADD2.F32 R121, -RZ, R5.H1_H1 ;  /* 0x30000005ff797230 */ /* 0x000fe40000004100 */
[----:B------:R-:W-:Y:S01]  /*4400*/  FADD.FTZ R113, R137, -R114 ;  /* 0x8000007289717221 */ /* 0x000fe20000010000 */
[--C-:B------:R-:W-:Y:S02]  /*4410*/  HADD2.F32 R84, -RZ, R4.reuse.H0_H0 ;  /* 0x20000004ff547230 */ /* 0x100fe40000004100 */
[----:B------:R-:W-:Y:S01]  /*4420*/  FADD.FTZ R85, R134, -R85 ;  /* 0x8000005586557221 */ /* 0x000fe20000010000 */
[----:B------:R-:W-:-:S02]  /*4430*/  HADD2.F32 R112, -RZ, R4.H1_H1 ;  /* 0x30000004ff707230 */ /* 0x000fc40000004100 */
[----:B------:R-:W-:Y:S01]  /*4440*/  FADD.FTZ R87, R133, -R86 ;  /* 0x8000005685577221 */ /* 0x000fe20000010000 */
[C---:B------:R-:W-:Y:S01]  /*4450*/  FFMA.FTZ R121, R132.reuse, R113, R121 ;  /* 0x0000007184797223 */ /* 0x040fe20000010079 */
[C---:B------:R-:W-:Y:S01]  /*4460*/  FFMA.FTZ R113, R132.reuse, R85, R84 ;  /* 0x0000005584717223 */ /* 0x040fe20000010054 */
[--C-:B------:R-:W-:Y:S02]  /*4470*/  HADD2.F32 R86, -RZ, R59.reuse.H0_H0 ;  /* 0x2000003bff567230 */ /* 0x100fe40000004100 */
[----:B------:R-:W-:Y:S01]  /*4480*/  FFMA.FTZ R114, R132, R87, R112 ;  /* 0x0000005784727223 */ /* 0x000fe20000010070 */
[----:B------:R-:W-:Y:S02]  /*4490*/  HADD2.F32 R87, -RZ, R59.H1_H1 ;  /* 0x3000003bff577230 */ /* 0x000fe40000004100 */
[-C--:B------:R-:W-:Y:S01]  /*44a0*/  FMUL.FTZ R112, R187, R116.reuse ;  /* 0x00000074bb707220 */ /* 0x080fe20000410000 */
[--C-:B------:R-:W-:Y:S02]  /*44b0*/  HADD2.F32 R84, -RZ, R58.reuse.H0_H0 ;  /* 0x2000003aff547230 */ /* 0x100fe40000004100 */
[----:B------:R-:W-:Y:S01]  /*44c0*/  FMUL.FTZ R85, R125, R116 ;  /* 0x000000747d557220 */ /* 0x000fe20000410000 */
[----:B------:R-:W-:Y:S01]  /*44d0*/  FMUL.FTZ R186, R86, R123 ;  /* 0x0000007b56ba7220 */ /* 0x000fe20000410000 */
[----:B------:R-:W-:Y:S01]  /*44e0*/  FMUL.FTZ R191, R87, R112 ;  /* 0x0000007057bf7220 */ /* 0x000fe20000410000 */
[----:B------:R-:W-:Y:S01]  /*44f0*/  FMUL.FTZ R86, R127, R116 ;  /* 0x000000747f567220 */ /* 0x000fe20000410000 */
[----:B------:R-:W-:Y:S01]  /*4500*/  FMUL.FTZ R122, R84, R85 ;  /* 0x00000055547a7220 */ /* 0x000fe20000410000 */
[----:B------:R-:W-:Y:S01]  /*4510*/  FFMA.FTZ R124, R85, R124, R104 ;  /* 0x0000007c557c7223 */ /* 0x000fe20000010068 */
[----:B------:R-:W-:-:S02]  /*4520*/  HADD2.F32 R87, -RZ, R58.H1_H1 ;  /* 0x3000003aff577230 */ /* 0x000fc40000004100 */
[----:B------:R-:W-:Y:S01]  /*4530*/  FMUL.FTZ R85, R115, R116 ;  /* 0x0000007473557220 */ /* 0x000fe20000410000 */
[--C-:B------:R-:W-:Y:S02]  /*4540*/  HADD2.F32 R84, -RZ, R57.reuse.H0_H0 ;  /* 0x20000039ff547230 */ /* 0x100fe40000004100 */
[----:B------:R-:W-:Y:S01]  /*4550*/  FFMA.FTZ R107, R112, R183, R107 ;  /* 0x000000b7706b7223 */ /* 0x000fe2000001006b */
[----:B------:R-:W-:Y:S01]  /*4560*/  FFMA.FTZ R126, R86, R126, R105 ;  /* 0x0000007e567e7223 */ /* 0x000fe20000010069 */
[----:B------:R-:W-:Y:S01]  /*4570*/  FMUL.FTZ R183, R87, R86 ;  /* 0x0000005657b77220 */ /* 0x000fe20000410000 */
[----:B------:R-:W-:Y:S02]  /*4580*/  HADD2.F32 R105, -RZ, R57.H1_H1 ;  /* 0x30000039ff697230 */ /* 0x000fe40000004100 */
[----:B------:R-:W-:Y:S01]  /*4590*/  FMUL.FTZ R104, R84, R85 ;  /* 0x0000005554687220 */ /* 0x000fe20000410000 */
[----:B------:R-:W-:Y:S01]  /*45a0*/  FMUL.FTZ R112, R121, R116 ;  /* 0x0000007479707220 */ /* 0x000fe20000410000 */
[----:B------:R-:W-:Y:S01]  /*45b0*/  FFMA.FTZ R189, R85, R189, R110 ;  /* 0x000000bd55bd7223 */ /* 0x000fe2000001006e */
[----:B------:R-:W-:-:S02]  /*45c0*/  HADD2.F32 R84, -RZ, R56.H0_H0 ;  /* 0x20000038ff547230 */ /* 0x000fc40000004100 */
[-C--:B------:R-:W-:Y:S01]  /*45d0*/  FMUL.FTZ R85, R113, R116.reuse ;  /* 0x0000007471557220 */ /* 0x080fe20000410000 */
[----:B------:R-:W-:Y:S02]  /*45e0*/  HADD2.F32 R87, -RZ, R56.H1_H1 ;  /* 0x30000038ff577230 */ /* 0x000fe40000004100 */
[----:B------:R-:W-:Y:S01]  /*45f0*/  FMUL.FTZ R86, R114, R116 ;  /* 0x0000007472567220 */ /* 0x000fe20000410000 */
[----:B------:R-:W-:Y:S01]  /*4600*/  FFMA.FTZ R111, R112, R120, R111 ;  /* 0x00000078706f7223 */ /* 0x000fe2000001006f */
[----:B------:R-:W-:Y:S01]  /*4610*/  FMUL.FTZ R123, R105, R112 ;  /* 0x00000070697b7220 */ /* 0x000fe20000410000 */
[----:B------:R-:W-:Y:S01]  /*4620*/  FMUL.FTZ R112, R84, R85 ;  /* 0x0000005554707220 */ /* 0x000fe20000410000 */
[----:B------:R-:W-:Y:S01]  /*4630*/  FMUL.FTZ R105, R87, R86 ;  /* 0x0000005657697220 */ /* 0x000fe20000410000 */
[----:B------:R-:W-:Y:S01]  /*4640*/  FFMA.FTZ R119, R85, R119, R108 ;  /* 0x0000007755777223 */ /* 0x000fe2000001006c */
[----:B------:R-:W-:Y:S01]  /*4650*/  FFMA.FTZ R188, R86, R188, R109 ;  /* 0x000000bc56bc7223 */ /* 0x000fe2000001006d */
[----:B------:R-:W-:-:S02]  /*4660*/  F2FP.F16.F32.PACK_AB R85, R121, R115 ;  /* 0x000000737955723e */ /* 0x000fc400000000ff */
[----:B------:R-:W-:Y:S02]  /*4670*/  F2FP.F16.F32.PACK_AB R84, R114, R113 ;  /* 0x000000717254723e */ /* 0x000fe400000000ff */
[----:B------:R-:W-:Y:S02]  /*4680*/  F2FP.F16.F32.PACK_AB R87, R187, R185 ;  /* 0x000000b9bb57723e */ /* 0x000fe400000000ff */
[----:B------:R-:W-:Y:S02]  /*4690*/  F2FP.F16.F32.PACK_AB R86, R127, R125 ;  /* 0x0000007d7f56723e */ /* 0x000fe400000000ff */
[----:B------:R-:W-:Y:S02]  /*46a0*/  F2FP.F16.F32.PACK_AB R115, R191, R186 ;  /* 0x000000babf73723e */ /* 0x000fe400000000ff */
[----:B------:R-:W-:Y:S02]  /*46b0*/  F2FP.F16.F32.PACK_AB R114, R183, R122 ;  /* 0x0000007ab772723e */ /* 0x000fe400000000ff */
[----:B------:R-:W-:-:S02]  /*46c0*/  F2FP.F16.F32.PACK_AB R113, R123, R104 ;  /* 0x000000687b71723e */ /* 0x000fc400000000ff */
[----:B------:R-:W-:-:S07]  /*46d0*/  F2FP.F16.F32.PACK_AB R112, R105, R112 ;  /* 0x000000706970723e */ /* 0x000fce00000000ff */
.L_x_1153:
[----:B------:R-:W-:Y:S01]  /*46e0*/  ISETP.NE.U32.AND P0, PT, RZ, UR12, PT ;  /* 0x0000000cff007c0c */ /* 0x000fe2000bf05070 */
[----:B------:R-:W0:Y:S01]  /*46f0*/  LDC.64 R108, c[0x0][0x468] ;  /* 0x00011a00ff6c7b82 */ /* 0x000e220000000a00 */
[----:B------:R-:W-:Y:S02]  /*4700*/  MOV R110, R189 ;  /* 0x000000bd006e7202 */ /* 0x000fe40000000f00 */
[----:B------:R-:W-:-:S13]  /*4710*/  ISETP.NE.AND.EX P0, PT, RZ, UR13, PT, P0 ;  /* 0x0000000dff007c0c */ /* 0x000fda000bf05300 */
[----:B------:R-:W1:Y:S01]  /*4720*/  @P0 LDC.64 R104, c[0x0][0x478] ;  /* 0x00011e00ff680b82 */ /* 0x000e620000000a00 */
[C---:B0-----:R-:W-:Y:S01]  /*4730*/  IMAD.WIDE.U32 R122, R0.reuse, 0x10, R108 ;  /* 0x00000010007a7825 */ /* 0x041fe200078e006c */
[----:B------:R-:W-:Y:S02]  /*4740*/  MOV R108, R119 ;  /* 0x00000077006c7202 */ /* 0x000fe40000000f00 */
[----:B------:R-:W-:Y:S01]  /*4750*/  MOV R109, R188 ;  /* 0x000000bc006d7202 */ /* 0x000fe20000000f00 */
[C---:B-1----:R-:W-:Y:S01]  /*4760*/  @P0 IMAD.WIDE.U32 R120, R0.reuse, 0x10, R104 ;  /* 0x0000001000780825 */ /* 0x042fe200078e0068 */
[----:B------:R-:W-:Y:S02]  /*4770*/  MOV R104, R124 ;  /* 0x0000007c00687202 */ /* 0x000fe40000000f00 */
[----:B------:R-:W-:Y:S02]  /*4780*/  MOV R105, R126 ;  /* 0x0000007e00697202 */ /* 0x000fe40000000f00 */
[----:B------:R0:W-:Y:S01]  /*4790*/  @P0 STG.E.128 desc[UR4][R120.64], R84 ;  /* 0x0000005478000986 */ /* 0x0001e2000c101d04 */
[----:B------:R-:W-:-:S03]  /*47a0*/  IADD3 R0, PT, PT, R0, 0x100, RZ ;  /* 0x0000010000007810 */ /* 0x000fc60007ffe0ff */
[----:B------:R0:W-:Y:S04]  /*47b0*/  STG.E.128 desc[UR4][R122.64], R112 ;  /* 0x000000707a007986 */ /* 0x0001e8000c101d04 */
.L_x_1151:
[----:B------:R-:W-:Y:S05]  /*47c0*/  BSYNC.RECONVERGENT B1 ;  /* 0x0000000000017941 */ /* 0x000fea0003800200 */
.L_x_1150:
        /* <DEDUP_REMOVED lines=9> */
[--C-:B-----5:R-:W-:Y:S02]  /*4860*/  HADD2.F32 R126, -RZ, R115.reuse.H0_H0 ;  /* 0x20000073ff7e7230 */ /* 0x120fe40000004100 */
[-C--:B------:R-:W-:Y:S01]  /*4870*/  FFMA.FTZ R185, R168, R117.reuse, R118 ;  /* 0x00000075a8b97223 */ /* 0x080fe20000010076 */
[----:B------:R-:W-:Y:S02]  /*4880*/  HADD2.F32 R186, -RZ, R115.H1_H1 ;  /* 0x30000073ffba7230 */ /* 0x000fe40000004100 */
[----:B------:R-:W-:Y:S01]  /*4890*/  FADD.FTZ R127, R163, -R84 ;  /* 0x80000054a37f7221 */ /* 0x000fe20000010000 */
[----:B------:R-:W-:Y:S02]  /*48a0*/  HADD2.F32 R85, -RZ, R79.H0_H0 ;  /* 0x2000004fff557230 */ /* 0x000fe40000004100 */
[----:B------:R-:W-:Y:S01]  /*48b0*/  FFMA.FTZ R123, R155, R117, R118 ;  /* 0x000000759b7b7223 */ /* 0x000fe20000010076 */
[----:B------:R-:W-:-:S02]  /*48c0*/  HADD2.F32 R84, -RZ, R112.H0_H0 ;  /* 0x20000070ff547230 */ /* 0x000fc40000004100 */
[-CC-:B------:R-:W-:Y:S01]  /*48d0*/  FFMA.FTZ R183, R159, R117.reuse, R118.reuse ;  /* 0x000000759fb77223 */ /* 0x180fe20000010076 */
[----:B------:R-:W-:Y:S02]  /*48e0*/  HADD2.F32 R115, -RZ, R112.H1_H1 ;  /* 0x30000070ff737230 */ /* 0x000fe40000004100 */
[----:B------:R-:W-:Y:S01]  /*48f0*/  FFMA.FTZ R112, R164, R117, R118 ;  /* 0x00000075a4707223 */ /* 0x000fe20000010076 */
[----:B------:R-:W-:Y:S01]  /*4900*/  FFMA.FTZ R127, R132, R127, R85 ;  /* 0x0000007f847f7223 */ /* 0x000fe20000010055 */
[----:B------:R-:W-:Y:S02]  /*4910*/  HADD2.F32 R119, -RZ, R79.H1_H1 ;  /* 0x3000004fff777230 */ /* 0x000fe40000004100 */
[----:B------:R-:W-:Y:S01]  /*4920*/  FADD.FTZ R185, R166, -R185 ;  /* 0x800000b9a6b97221 */ /* 0x000fe20000010000 */
[----:B------:R-:W-:Y:S02]  /*4930*/  HADD2.F32 R85, -RZ, R77.H0_H0 ;  /* 0x2000004dff557230 */ /* 0x000fe40000004100 */
[----:B------:R-:W-:Y:S01]  /*4940*/  FADD.FTZ R124, R161, -R112 ;  /* 0x80000070a17c7221 */ /* 0x000fe20000010000 */
[----:B------:R-:W-:Y:S01]  /*4950*/  FADD.FTZ R112, R158, -R123 ;  /* 0x8000007b9e707221 */ /* 0x000fe20000010000 */
[----:B------:R-:W-:-:S02]  /*4960*/  HADD2.F32 R122, -RZ, R114.H0_H0 ;  /* 0x20000072ff7a7230 */ /* 0x000fc40000004100 */
[----:B------:R-:W-:Y:S01]  /*4970*/  FFMA.FTZ R185, R132, R185, R119 ;  /* 0x000000b984b97223 */ /* 0x000fe20000010077 */
[----:B------:R-:W-:Y:S02]  /*4980*/  HADD2.F32 R125, -RZ, R114.H1_H1 ;  /* 0x30000072ff7d7230 */ /* 0x000fe40000004100 */
[----:B------:R-:W-:Y:S01]  /*4990*/  FADD.FTZ R114, R162, -R183 ;  /* 0x800000b7a2727221 */ /* 0x000fe20000010000 */
[----:B------:R-:W-:Y:S02]  /*49a0*/  HADD2.F32 R87, -RZ, R78.H0_H0 ;  /* 0x2000004eff577230 */ /* 0x000fe40000004100 */
[----:B------:R-:W-:Y:S01]  /*49b0*/  FFMA.FTZ R119, R132, R112, R85 ;  /* 0x0000007084777223 */ /* 0x000fe20000010055 */
[--C-:B------:R-:W-:Y:S02]  /*49c0*/  HADD2.F32 R86, -RZ, R113.reuse.H0_H0 ;  /* 0x20000071ff567230 */ /* 0x100fe40000004100 */
[----:B------:R-:W-:Y:S01]  /*49d0*/  FFMA.FTZ R112, R160, R117, R118 ;  /* 0x00000075a0707223 */ /* 0x000fe20000010076 */
[----:B------:R-:W-:-:S02]  /*49e0*/  HADD2.F32 R121, -RZ, R113.H1_H1 ;  /* 0x30000071ff797230 */ /* 0x000fc40000004100 */
[-CC-:B------:R-:W-:Y:S01]  /*49f0*/  FFMA.FTZ R183, R151, R117.reuse, R118.reuse ;  /* 0x0000007597b77223 */ /* 0x180fe20000010076 */
[----:B------:R-:W-:Y:S02]  /*4a00*/  HADD2.F32 R113, -RZ, R78.H1_H1 ;  /* 0x3000004eff717230 */ /* 0x000fe40000004100 */
[----:B------:R-:W-:Y:S01]  /*4a10*/  FFMA.FTZ R123, R132, R114, R87 ;  /* 0x00000072847b7223 */ /* 0x000fe20000010057 */
[----:B------:R-:W-:Y:S01]  /*4a20*/  FFMA.FTZ R114, R156, R117, R118 ;  /* 0x000000759c727223 */ /* 0x000fe20000010076 */
[----:B------:R-:W-:Y:S01]  /*4a30*/  FADD.FTZ R120, R157, -R112 ;  /* 0x800000709d787221 */ /* 0x000fe20000010000 */
[----:B------:R-:W-:Y:S01]  /*4a40*/  FADD.FTZ R112, R154, -R183 ;  /* 0x800000b79a707221 */ /* 0x000fe20000010000 */
[----:B------:R-:W-:Y:S01]  /*4a50*/  FFMA.FTZ R124, R132, R124, R113 ;  /* 0x0000007c847c7223 */ /* 0x000fe20000010071 */
[----:B------:R-:W-:Y:S02]  /*4a60*/  HADD2.F32 R113, -RZ, R77.H1_H1 ;  /* 0x3000004dff717230 */ /* 0x000fe40000004100 */
[----:B------:R-:W-:Y:S01]  /*4a70*/  FMUL.FTZ R183, R127, R116 ;  /* 0x000000747fb77220 */ /* 0x000fe20000410000 */
[----:B------:R-:W-:-:S02]  /*4a80*/  HADD2.F32 R87, -RZ, R76.H1_H1 ;  /* 0x3000004cff577230 */ /* 0x000fc40000004100 */
[----:B------:R-:W-:Y:S01]  /*4a90*/  FADD.FTZ R114, R153, -R114 ;  /* 0x8000007299727221 */ /* 0x000fe20000010000 */
[----:B------:R-:W-:Y:S02]  /*4aa0*/  HADD2.F32 R85, -RZ, R76.H0_H0 ;  /* 0x2000004cff557230 */ /* 0x000fe40000004100 */
[----:B------:R-:W-:Y:S01]  /*4ab0*/  FFMA.FTZ R98, R183, R126, R98 ;  /* 0x0000007eb7627223 */ /* 0x000fe20000010062 */
[C---:B------:R-:W-:Y:S01]  /*4ac0*/  FFMA.FTZ R120, R132.reuse, R120, R113 ;  /* 0x0000007884787223 */ /* 0x040fe20000010071 */
[C---:B------:R-:W-:Y:S01]  /*4ad0*/  FFMA.FTZ R114, R132.reuse, R114, R87 ;  /* 0x0000007284727223 */ /* 0x040fe20000010057 */
[--C-:B------:R-:W-:Y:S02]  /*4ae0*/  HADD2.F32 R126, -RZ, R75.reuse.H0_H0 ;  /* 0x2000004bff7e7230 */ /* 0x100fe40000004100 */
[----:B------:R-:W-:Y:S01]  /*4af0*/  FFMA.FTZ R113, R132, R112, R85 ;  /* 0x0000007084717223 */ /* 0x000fe20000010055 */
[----:B------:R-:W-:Y:S02]  /*4b00*/  HADD2.F32 R87, -RZ, R75.H1_H1 ;  /* 0x3000004bff577230 */ /* 0x000fe40000004100 */
[-C--:B------:R-:W-:Y:S01]  /*4b10*/  FMUL.FTZ R112, R185, R116.reuse ;  /* 0x00000074b9707220 */ /* 0x080fe20000410000 */
[----:B------:R-:W-:Y:S01]  /*4b20*/  FMUL.FTZ R85, R123, R116 ;  /* 0x000000747b557220 */ /* 0x000fe20000410000 */
[----:B------:R-:W-:-:S02]  /*4b30*/  HADD2.F32 R192, -RZ, R74.H0_H0 ;  /* 0x2000004affc07230 */ /* 0x000fc40000004100 */
[----:B------:R-:W-:Y:S01]  /*4b40*/  FMUL.FTZ R183, R126, R183 ;  /* 0x000000b77eb77220 */ /* 0x000fe20000410000 */
[----:B------:R-:W-:Y:S01]  /*4b50*/  FMUL.FTZ R126, R87, R112 ;  /* 0x00000070577e7220 */ /* 0x000fe20000410000 */
[----:B------:R-:W-:Y:S01]  /*4b60*/  FFMA.FTZ R188, R85, R122, R96 ;  /* 0x0000007a55bc7223 */ /* 0x000fe20000010060 */
[----:B------:R-:W-:Y:S01]  /*4b70*/  FFMA.FTZ R190, R112, R186, R99 ;  /* 0x000000ba70be7223 */ /* 0x000fe20000010063 */
[-C--:B------:R-:W-:Y:S01]  /*4b80*/  FMUL.FTZ R96, R124, R116.reuse ;  /* 0x000000747c607220 */ /* 0x080fe20000410000 */
[----:B------:R-:W-:Y:S02]  /*4b90*/  HADD2.F32 R87, -RZ, R74.H1_H1 ;  /* 0x3000004aff577230 */ /* 0x000fe40000004100 */
[----:B------:R-:W-:Y:S01]  /*4ba0*/  FMUL.FTZ R122, R192, R85 ;  /* 0x00000055c07a7220 */ /* 0x000fe20000410000 */
[--C-:B------:R-:W-:Y:S02]  /*4bb0*/  HADD2.F32 R186, -RZ, R73.reuse.H0_H0 ;  /* 0x20000049ffba7230 */ /* 0x100fe40000004100 */
[----:B------:R-:W-:Y:S01]  /*4bc0*/  FMUL.FTZ R85, R119, R116 ;  /* 0x0000007477557220 */ /* 0x000fe20000410000 */
[----:B------:R-:W-:Y:S01]  /*4bd0*/  FFMA.FTZ R189, R96, R125, R97 ;  /* 0x0000007d60bd7223 */ /* 0x000fe20000010061 */
[----:B------:R-:W-:Y:S01]  /*4be0*/  FMUL.FTZ R125, R87, R96 ;  /* 0x00000060577d7220 */ /* 0x000fe20000410000 */
[----:B------:R-:W-:-:S02]  /*4bf0*/  HADD2.F32 R99, -RZ, R73.H1_H1 ;  /* 0x30000049ff637230 */ /* 0x000fc40000004100 */
[----:B------:R-:W-:Y:S01]  /*4c00*/  FMUL.FTZ R112, R120, R116 ;  /* 0x0000007478707220 */ /* 0x000fe20000410000 */
[----:B------:R-:W-:Y:S01]  /*4c10*/  FFMA.FTZ R102, R85, R86, R102 ;  /* 0x0000005655667223 */ /* 0x000fe20000010066 */
[----:B------:R-:W-:Y:S01]  /*4c20*/  FMUL.FTZ R96, R186, R85 ;  /* 0x00000055ba607220 */ /* 0x000fe20000410000 */
[--C-:B------:R-:W-:Y:S02]  /*4c30*/  HADD2.F32 R192, -RZ, R72.reuse.H0_H0 ;  /* 0x20000048ffc07230 */ /* 0x100fe40000004100 */
        /* <DEDUP_REMOVED lines=18> */
.L_x_1156:
[-CC-:B------:R-:W-:Y:S01]  /*4d60*/  FFMA.FTZ R119, R151, R117.reuse, R118.reuse ;  /* 0x0000007597777223 */ /* 0x180fe20000010076 */
[--C-:B-----5:R-:W-:Y:S02]  /*4d70*/  HADD2.F32 R120, -RZ, R113.reuse.H0_H0 ;  /* 0x20000071ff787230 */ /* 0x120fe40000004100 */
[----:B------:R-:W-:Y:S01]  /*4d80*/  FFMA.FTZ R121, R155, R117, R118 ;  /* 0x000000759b797223 */ /* 0x000fe20000010076 */
[----:B------:R-:W-:Y:S02]  /*4d90*/  HADD2.F32 R125, -RZ, R113.H1_H1 ;  /* 0x30000071ff7d7230 */ /* 0x000fe40000004100 */
[----:B------:R-:W-:Y:S01]  /*4da0*/  FADD.FTZ R119, R154, -R119 ;  /* 0x800000779a777221 */ /* 0x000fe20000010000 */
[----:B------:R-:W-:Y:S02]  /*4db0*/  HADD2.F32 R113, -RZ, R76.H0_H0 ;  /* 0x2000004cff717230 */ /* 0x000fe40000004100 */
[----:B------:R-:W-:Y:S01]  /*4dc0*/  FADD.FTZ R121, R158, -R121 ;  /* 0x800000799e797221 */ /* 0x000fe20000010000 */
[----:B------:R-:W-:-:S02]  /*4dd0*/  HADD2.F32 R188, -RZ, R114.H0_H0 ;  /* 0x20000072ffbc7230 */ /* 0x000fc40000004100 */
[--C-:B------:R-:W-:Y:S01]  /*4de0*/  FFMA.FTZ R127, R159, R117, R118.reuse ;  /* 0x000000759f7f7223 */ /* 0x100fe20000010076 */
[----:B------:R-:W-:Y:S02]  /*4df0*/  HADD2.F32 R189, -RZ, R114.H1_H1 ;  /* 0x30000072ffbd7230 */ /* 0x000fe40000004100 */
[----:B------:R-:W-:Y:S01]  /*4e00*/  FFMA.FTZ R113, R132, R119, R113 ;  /* 0x0000007784717223 */ /* 0x000fe20000010071 */
[--C-:B------:R-:W-:Y:S02]  /*4e10*/  HADD2.F32 R186, -RZ, R112.reuse.H0_H0 ;  /* 0x20000070ffba7230 */ /* 0x100fe40000004100 */
[-CC-:B------:R-:W-:Y:S01]  /*4e20*/  FFMA.FTZ R122, R160, R117.reuse, R118.reuse ;  /* 0x00000075a07a7223 */ /* 0x180fe20000010076 */
[----:B------:R-:W-:Y:S02]  /*4e30*/  HADD2.F32 R187, -RZ, R112.H1_H1 ;  /* 0x30000070ffbb7230 */ /* 0x000fe40000004100 */
[----:B------:R-:W-:Y:S01]  /*4e40*/  FFMA.FTZ R112, R156, R117, R118 ;  /* 0x000000759c707223 */ /* 0x000fe20000010076 */
[----:B------:R-:W-:-:S02]  /*4e50*/  HADD2.F32 R114, -RZ, R77.H0_H0 ;  /* 0x2000004dff727230 */ /* 0x000fc40000004100 */
[----:B------:R-:W-:Y:S01]  /*4e60*/  FADD.FTZ R127, R162, -R127 ;  /* 0x8000007fa27f7221 */ /* 0x000fe20000010000 */
[--C-:B------:R-:W-:Y:S02]  /*4e70*/  HADD2.F32 R190, -RZ, R115.reuse.H0_H0 ;  /* 0x20000073ffbe7230 */ /* 0x100fe40000004100 */
[----:B------:R-:W-:Y:S01]  /*4e80*/  FADD.FTZ R123, R157, -R122 ;  /* 0x8000007a9d7b7221 */ /* 0x000fe20000010000 */
[----:B------:R-:W-:Y:S02]  /*4e90*/  HADD2.F32 R192, -RZ, R115.H1_H1 ;  /* 0x30000073ffc07230 */ /* 0x000fe40000004100 */
[----:B------:R-:W-:Y:S01]  /*4ea0*/  FADD.FTZ R115, R153, -R112 ;  /* 0x8000007099737221 */ /* 0x000fe20000010000 */
[----:B------:R-:W-:Y:S02]  /*4eb0*/  HADD2.F32 R119, -RZ, R76.H1_H1 ;  /* 0x3000004cff777230 */ /* 0x000fe40000004100 */
[----:B------:R-:W-:Y:S01]  /*4ec0*/  FFMA.FTZ R121, R132, R121, R114 ;  /* 0x0000007984797223 */ /* 0x000fe20000010072 */
[----:B------:R-:W-:-:S02]  /*4ed0*/  HADD2.F32 R126, -RZ, R78.H0_H0 ;  /* 0x2000004eff7e7230 */ /* 0x000fc40000004100 */
[-CC-:B------:R-:W-:Y:S01]  /*4ee0*/  FFMA.FTZ R114, R165, R117.reuse, R118.reuse ;  /* 0x00000075a5727223 */ /* 0x180fe20000010076 */
[----:B------:R-:W-:Y:S01]  /*4ef0*/  FFMA.FTZ R112, R164, R117, R118 ;  /* 0x00000075a4707223 */ /* 0x000fe20000010076 */
[----:B------:R-:W-:Y:S01]  /*4f00*/  FMUL.FTZ R113, R113, R116 ;  /* 0x0000007471717220 */ /* 0x000fe20000410000 */
[C---:B------:R-:W-:Y:S01]  /*4f10*/  FFMA.FTZ R115, R132.reuse, R115, R119 ;  /* 0x0000007384737223 */ /* 0x040fe20000010077 */
[----:B------:R-:W-:Y:S02]  /*4f20*/  HADD2.F32 R122, -RZ, R79.H0_H0 ;  /* 0x2000004fff7a7230 */ /* 0x000fe40000004100 */
[----:B------:R-:W-:Y:S01]  /*4f30*/  FFMA.FTZ R127, R132, R127, R126 ;  /* 0x0000007f847f7223 */ /* 0x000fe2000001007e */
[----:B------:R-:W-:Y:S02]  /*4f40*/  HADD2.F32 R183, -RZ, R78.H1_H1 ;  /* 0x3000004effb77230 */ /* 0x000fe40000004100 */
[----:B------:R-:W-:Y:S01]  /*4f50*/  FADD.FTZ R185, R163, -R114 ;  /* 0x80000072a3b97221 */ /* 0x000fe20000010000 */
[----:B------:R-:W-:-:S02]  /*4f60*/  HADD2.F32 R124, -RZ, R77.H1_H1 ;  /* 0x3000004dff7c7230 */ /* 0x000fc40000004100 */
[----:B------:R-:W-:Y:S01]  /*4f70*/  FADD.FTZ R119, R161, -R112 ;  /* 0x80000070a1777221 */ /* 0x000fe20000010000 */
[----:B------:R-:W-:Y:S01]  /*4f80*/  FFMA.FTZ R186, R113, R186, R100 ;  /* 0x000000ba71ba7223 */ /* 0x000fe20000010064 */
[-C--:B------:R-:W-:Y:S01]  /*4f90*/  FMUL.FTZ R121, R121, R116.reuse ;  /* 0x0000007479797220 */ /* 0x080fe20000410000 */
[-C--:B------:R-:W-:Y:S01]  /*4fa0*/  FMUL.FTZ R100, R115, R116.reuse ;  /* 0x0000007473647220 */ /* 0x080fe20000410000 */
[----:B------:R-:W-:Y:S01]  /*4fb0*/  FFMA.FTZ R191, R168, R117, R118 ;  /* 0x00000075a8bf7223 */ /* 0x000fe20000010076 */
[C---:B------:R-:W-:Y:S01]  /*4fc0*/  FFMA.FTZ R185, R132.reuse, R185, R122 ;  /* 0x000000b984b97223 */ /* 0x040fe2000001007a */
[----:B------:R-:W-:Y:S01]  /*4fd0*/  FMUL.FTZ R127, R127, R116 ;  /* 0x000000747f7f7220 */ /* 0x000fe20000410000 */
[C---:B------:R-:W-:Y:S01]  /*4fe0*/  FFMA.FTZ R119, R132.reuse, R119, R183 ;  /* 0x0000007784777223 */ /* 0x040fe200000100b7 */
[----:B------:R-:W-:Y:S01]  /*4ff0*/  FFMA.FTZ R123, R132, R123, R124 ;  /* 0x0000007b847b7223 */ /* 0x000fe2000001007c */
[----:B------:R-:W-:Y:S01]  /*5000*/  FFMA.FTZ R102, R121, R120, R102 ;  /* 0x0000007879667223 */ /* 0x000fe20000010066 */
[----:B------:R-:W-:-:S02]  /*5010*/  HADD2.F32 R124, -RZ, R79.H1_H1 ;  /* 0x3000004fff7c7230 */ /* 0x000fc40000004100 */
[----:B------:R-:W-:Y:S01]  /*5020*/  FFMA.FTZ R187, R100, R187, R101 ;  /* 0x000000bb64bb7223 */ /* 0x000fe20000010065 */
[----:B------:R-:W-:Y:S02]  /*5030*/  HADD2.F32 R120, -RZ, R75.H0_H0 ;  /* 0x2000004bff787230 */ /* 0x000fe40000004100 */
[----:B------:R-:W-:Y:S01]  /*5040*/  FADD.FTZ R191, R166, -R191 ;  /* 0x800000bfa6bf7221 */ /* 0x000fe20000010000 */
[----:B------:R-:W-:Y:S01]  /*5050*/  FFMA.FTZ R188, R127, R188, R96 ;  /* 0x000000bc7fbc7223 */ /* 0x000fe20000010060 */
[-C--:B------:R-:W-:Y:S01]  /*5060*/  FMUL.FTZ R185, R185, R116.reuse ;  /* 0x00000074b9b97220 */ /* 0x080fe20000410000 */
[--C-:B------:R-:W-:Y:S02]  /*5070*/  HADD2.F32 R101, -RZ, R74.reuse.H1_H1 ;  /* 0x3000004aff657230 */ /* 0x100fe40000004100 */
[----:B------:R-:W-:Y:S01]  /*5080*/  FMUL.FTZ R112, R119, R116 ;  /* 0x0000007477707220 */ /* 0x000fe20000410000 */
[----:B------:R-:W-:Y:S02]  /*5090*/  HADD2.F32 R96, -RZ, R74.H0_H0 ;  /* 0x2000004aff607230 */ /* 0x000fe40000004100 */
[----:B------:R-:W-:Y:S01]  /*50a0*/  FFMA.FTZ R191, R132, R191, R124 ;  /* 0x000000bf84bf7223 */ /* 0x000fe2000001007c */
[----:B------:R-:W-:Y:S01]  /*50b0*/  FMUL.FTZ R115, R120, R185 ;  /* 0x000000b978737220 */ /* 0x000fe20000410000 */
[----:B------:R-:W-:Y:S01]  /*50c0*/  FFMA.FTZ R189, R112, R189, R97 ;  /* 0x000000bd70bd7223 */ /* 0x000fe20000010061 */
        /* <DEDUP_REMOVED lines=12> */
[----:B------:R-:W-:Y:S01]  /*5190*/  FMUL.FTZ R122, R119, R190 ;  /* 0x000000be777a7220 */ /* 0x000fe20000410000 */
[----:B------:R-:W-:Y:S01]  /*51a0*/  FMUL.FTZ R96, R96, R113 ;  /* 0x0000007160607220 */ /* 0x000fe20000410000 */
[----:B------:R-:W-:Y:S01]  /*51b0*/  FFMA.FTZ R103, R114, R125, R103 ;  /* 0x0000007d72677223 */ /* 0x000fe20000010067 */
[----:B------:R-:W-:Y:S01]  /*51c0*/  FMUL.FTZ R97, R97, R100 ;  /* 0x0000006461617220 */ /* 0x000fe20000410000 */
[----:B------:R-:W-:Y:S01]  /*51d0*/  F2FP.F16.F32.PACK_AB R113, R101, R112 ;  /* 0x000000706571723e */ /* 0x000fe200000000ff */
[----:B------:R-:W-:Y:S01]  /*51e0*/  FFMA.FTZ R190, R190, R192, R99 ;  /* 0x000000c0bebe7223 */ /* 0x000fe20000010063 */
[----:B------:R-:W-:Y:S02]  /*51f0*/  F2FP.F16.F32.PACK_AB R115, R122, R115 ;  /* 0x000000737a73723e */ /* 0x000fe400000000ff */
[----:B------:R-:W-:Y:S02]  /*5200*/  F2FP.F16.F32.PACK_AB R114, R120, R127 ;  /* 0x0000007f7872723e */ /* 0x000fe400000000ff */
[----:B------:R-:W-:-:S07]  /*5210*/  F2FP.F16.F32.PACK_AB R112, R97, R96 ;  /* 0x000000606170723e */ /* 0x000fce00000000ff */
.L_x_1157:
        /* <DEDUP_REMOVED lines=11> */
[----:B------:R-:W-:-:S07]  /*52d0*/  IADD3 R0, PT, PT, R0, 0x100, RZ ;  /* 0x0000010000007810 */ /* 0x000fce0007ffe0ff */
.L_x_1155:
[----:B------:R-:W-:Y:S05]  /*52e0*/  BSYNC.RECONVERGENT B1 ;  /* 0x0000000000017941 */ /* 0x000fea0003800200 */
.L_x_1154:
        /* <DEDUP_REMOVED lines=8> */
[--C-:B------:R-:W-:Y:S02]  /*5370*/  HADD2.F32 R85, -RZ, R83.reuse.H1_H1 ;  /* 0x30000053ff557230 */ /* 0x100fe40000004100 */
[-CC-:B------:R-:W-:Y:S01]  /*5380*/  FFMA.FTZ R120, R181, R117.reuse, R118.reuse ;  /* 0x00000075b5787223 */ /* 0x180fe20000010076 */
[-CC-:B------:R-:W-:Y:S01]  /*5390*/  FFMA.FTZ R84, R180, R117.reuse, R118.reuse ;  /* 0x00000075b4547223 */ /* 0x180fe20000010076 */
[----:B------:R-:W-:Y:S01]  /*53a0*/  FADD.FTZ R87, R182, -R87 ;  /* 0x80000057b6577221 */ /* 0x000fe20000010000 */
[-CC-:B------:R-:W-:Y:S01]  /*53b0*/  FFMA.FTZ R125, R175, R117.reuse, R118.reuse ;  /* 0x00000075af7d7223 */ /* 0x180fe20000010076 */
[-CC-:B------:R-:W-:Y:S01]  /*53c0*/  FFMA.FTZ R121, R171, R117.reuse, R118.reuse ;  /* 0x00000075ab797223 */ /* 0x180fe20000010076 */
[-CC-:B------:R-:W-:Y:S01]  /*53d0*/  FFMA.FTZ R86, R176, R117.reuse, R118.reuse ;  /* 0x00000075b0567223 */ /* 0x180fe20000010076 */
[-CC-:B------:R-:W-:Y:S01]  /*53e0*/  FFMA.FTZ R123, R167, R117.reuse, R118.reuse ;  /* 0x00000075a77b7223 */ /* 0x180fe20000010076 */
[----:B------:R-:W-:Y:S01]  /*53f0*/  FFMA.FTZ R118, R172, R117, R118 ;  /* 0x00000075ac767223 */ /* 0x000fe20000010076 */
[----:B-----5:R-:W-:Y:S01]  /*5400*/  FFMA.FTZ R124, R132, R87, R85 ;  /* 0x00000057847c7223 */ /* 0x020fe20000010055 */
[----:B------:R-:W-:-:S02]  /*5410*/  HADD2.F32 R119, -RZ, R83.H0_H0 ;  /* 0x20000053ff777230 */ /* 0x000fc40000004100 */
[----:B------:R-:W-:Y:S01]  /*5420*/  FADD.FTZ R126, R179, -R120 ;  /* 0x80000078b37e7221 */ /* 0x000fe20000010000 */
[--C-:B------:R-:W-:Y:S02]  /*5430*/  HADD2.F32 R117, -RZ, R82.reuse.H1_H1 ;  /* 0x30000052ff757230 */ /* 0x100fe40000004100 */
[----:B------:R-:W-:Y:S01]  /*5440*/  FADD.FTZ R122, R177, -R84 ;  /* 0x80000054b17a7221 */ /* 0x000fe20000010000 */
[--C-:B------:R-:W-:Y:S02]  /*5450*/  HADD2.F32 R85, -RZ, R81.reuse.H0_H0 ;  /* 0x20000051ff557230 */ /* 0x100fe40000004100 */
[----:B------:R-:W-:Y:S01]  /*5460*/  FADD.FTZ R84, R174, -R121 ;  /* 0x80000079ae547221 */ /* 0x000fe20000010000 */
[----:B------:R-:W-:Y:S02]  /*5470*/  HADD2.F32 R87, -RZ, R82.H0_H0 ;  /* 0x20000052ff577230 */ /* 0x000fe40000004100 */
[----:B------:R-:W-:Y:S01]  /*5480*/  FADD.FTZ R120, R178, -R125 ;  /* 0x8000007db2787221 */ /* 0x000fe20000010000 */
[C---:B------:R-:W-:Y:S01]  /*5490*/  FFMA.FTZ R125, R132.reuse, R126, R119 ;  /* 0x0000007e847d7223 */ /* 0x040fe20000010077 */
[C---:B------:R-:W-:Y:S01]  /*54a0*/  FFMA.FTZ R122, R132.reuse, R122, R117 ;  /* 0x0000007a847a7223 */ /* 0x040fe20000010075 */
[----:B------:R-:W-:Y:S01]  /*54b0*/  FFMA.FTZ R119, R132, R84, R85 ;  /* 0x0000005484777223 */ /* 0x000fe20000010055 */
[----:B------:R-:W-:-:S02]  /*54c0*/  HADD2.F32 R117, -RZ, R81.H1_H1 ;  /* 0x30000051ff757230 */ /* 0x000fc40000004100 */
[----:B------:R-:W-:Y:S01]  /*54d0*/  FFMA.FTZ R121, R132, R120, R87 ;  /* 0x0000007884797223 */ /* 0x000fe20000010057 */
[--C-:B------:R-:W-:Y:S02]  /*54e0*/  HADD2.F32 R85, -RZ, R80.reuse.H0_H0 ;  /* 0x20000050ff557230 */ /* 0x100fe40000004100 */
[----:B------:R-:W-:Y:S01]  /*54f0*/  FADD.FTZ R127, R173, -R86 ;  /* 0x80000056ad7f7221 */ /* 0x000fe20000010000 */
[----:B------:R-:W-:Y:S02]  /*5500*/  HADD2.F32 R84, -RZ, R115.H1_H1 ;  /* 0x30000073ff547230 */ /* 0x000fe40000004100 */
[----:B------:R-:W-:Y:S01]  /*5510*/  FADD.FTZ R86, R170, -R123 ;  /* 0x8000007baa567221 */ /* 0x000fe20000010000 */
[----:B------:R-:W-:Y:S02]  /*5520*/  HADD2.F32 R87, -RZ, R80.H1_H1 ;  /* 0x30000050ff577230 */ /* 0x000fe40000004100 */
[----:B------:R-:W-:Y:S01]  /*5530*/  FADD.FTZ R120, R169, -R118 ;  /* 0x80000076a9787221 */ /* 0x000fe20000010000 */
[----:B------:R-:W-:Y:S01]  /*5540*/  FMUL.FTZ R126, R124, R116 ;  /* 0x000000747c7e7220 */ /* 0x000fe20000410000 */
[C---:B------:R-:W-:Y:S01]  /*5550*/  FFMA.FTZ R118, R132.reuse, R127, R117 ;  /* 0x0000007f84767223 */ /* 0x040fe20000010075 */
[C---:B------:R-:W-:Y:S01]  /*5560*/  FFMA.FTZ R117, R132.reuse, R86, R85 ;  /* 0x0000005684757223 */ /* 0x040fe20000010055 */
[----:B------:R-:W-:Y:S01]  /*5570*/  FFMA.FTZ R132, R132, R120, R87 ;  /* 0x0000007884847223 */ /* 0x000fe20000010057 */
[----:B------:R-:W-:Y:S01]  /*5580*/  FFMA.FTZ R183, R126, R84, R91 ;  /* 0x000000547eb77223 */ /* 0x000fe2000001005b */
[----:B------:R-:W-:-:S02]  /*5590*/  HADD2.F32 R87, -RZ, R113.H0_H0 ;  /* 0x20000071ff577230 */ /* 0x000fc40000004100 */
[-C--:B------:R-:W-:Y:S01]  /*55a0*/  FMUL.FTZ R85, R121, R116.reuse ;  /* 0x0000007479557220 */ /* 0x080fe20000410000 */
[----:B------:R-:W-:Y:S02]  /*55b0*/  HADD2.F32 R91, -RZ, R113.H1_H1 ;  /* 0x30000071ff5b7230 */ /* 0x000fe40000004100 */
[----:B------:R-:W-:Y:S01]  /*55c0*/  FMUL.FTZ R113, R125, R116 ;  /* 0x000000747d717220 */ /* 0x000fe20000410000 */
[--C-:B------:R-:W-:Y:S02]  /*55d0*/  HADD2.F32 R84, -RZ, R112.reuse.H0_H0 ;  /* 0x20000070ff547230 */ /* 0x100fe40000004100 */
[----:B------:R-:W-:Y:S02]  /*55e0*/  HADD2.F32 R86, -RZ, R112.H1_H1 ;  /* 0x30000070ff567230 */ /* 0x000fe40000004100 */
[----:B------:R-:W-:Y:S02]  /*55f0*/  HADD2.F32 R115, -RZ, R115.H0_H0 ;  /* 0x20000073ff737230 */ /* 0x000fe40000004100 */
[----:B------:R-:W-:-:S02]  /*5600*/  HADD2.F32 R112, -RZ, R67.H0_H0 ;  /* 0x20000043ff707230 */ /* 0x000fc40000004100 */
[--C-:B------:R-:W-:Y:S02]  /*5610*/  HADD2.F32 R120, -RZ, R114.reuse.H0_H0 ;  /* 0x20000072ff787230 */ /* 0x100fe40000004100 */
[----:B------:R-:W-:Y:S01]  /*5620*/  FFMA.FTZ R90, R113, R115, R90 ;  /* 0x00000073715a7223 */ /* 0x000fe2000001005a */
[----:B------:R-:W-:Y:S02]  /*5630*/  HADD2.F32 R123, -RZ, R114.H1_H1 ;  /* 0x30000072ff7b7230 */ /* 0x000fe40000004100 */
[----:B------:R-:W-:Y:S01]  /*5640*/  FMUL.FTZ R115, R112, R113 ;  /* 0x0000007170737220 */ /* 0x000fe20000410000 */
[--C-:B------:R-:W-:Y:S02]  /*5650*/  HADD2.F32 R114, -RZ, R66.reuse.H0_H0 ;  /* 0x20000042ff727230 */ /* 0x100fe40000004100 */
[----:B------:R-:W-:Y:S01]  /*5660*/  FMUL.FTZ R112, R122, R116 ;  /* 0x000000747a707220 */ /* 0x000fe20000410000 */
[----:B------:R-:W-:Y:S02]  /*5670*/  HADD2.F32 R127, -RZ, R67.H1_H1 ;  /* 0x30000043ff7f7230 */ /* 0x000fe40000004100 */
[----:B------:R-:W-:Y:S01]  /*5680*/  FFMA.FTZ R120, R85, R120, R88 ;  /* 0x0000007855787223 */ /* 0x000fe20000010058 */
[----:B------:R-:W-:-:S02]  /*5690*/  HADD2.F32 R113, -RZ, R66.H1_H1 ;  /* 0x30000042ff717230 */ /* 0x000fc40000004100 */
[----:B------:R-:W-:Y:S01]  /*56a0*/  FMUL.FTZ R114, R114, R85 ;  /* 0x0000005572727220 */ /* 0x000fe20000410000 */
[--C-:B------:R-:W-:Y:S02]  /*56b0*/  HADD2.F32 R186, -RZ, R65.reuse.H0_H0 ;  /* 0x20000041ffba7230 */ /* 0x100fe40000004100 */
[----:B------:R-:W-:Y:S01]  /*56c0*/  FMUL.FTZ R85, R119, R116 ;  /* 0x0000007477557220 */ /* 0x000fe20000410000 */
[----:B------:R-:W-:Y:S01]  /*56d0*/  FMUL.FTZ R126, R127, R126 ;  /* 0x0000007e7f7e7220 */ /* 0x000fe20000410000 */
[----:B------:R-:W-:Y:S01]  /*56e0*/  FFMA.FTZ R127, R112, R123, R89 ;  /* 0x0000007b707f7223 */ /* 0x000fe20000010059 */
[----:B------:R-:W-:Y:S01]  /*56f0*/  FMUL.FTZ R123, R113, R112 ;  /* 0x00000070717b7220 */ /* 0x000fe20000410000 */
[----:B------:R-:W-:Y:S01]  /*5700*/  FFMA.FTZ R94, R85, R87, R94 ;  /* 0x00000057555e7223 */ /* 0x000fe2000001005e */
[----:B------:R-:W-:Y:S01]  /*5710*/  FMUL.FTZ R113, R186, R85 ;  /* 0x00000055ba717220 */ /* 0x000fe20000410000 */
[----:B------:R-:W-:Y:S01]  /*5720*/  FMUL.FTZ R88, R118, R116 ;  /* 0x0000007476587220 */ /* 0x000fe20000410000 */
[----:B------:R-:W-:-:S02]  /*5730*/  HADD2.F32 R87, -RZ, R65.H1_H1 ;  /* 0x30000041ff577230 */ /* 0x000fc40000004100 */
[-C--:B------:R-:W-:Y:S01]  /*5740*/  FMUL.FTZ R85, R117, R116.reuse ;  /* 0x0000007475557220 */ /* 0x080fe20000410000 */
[--C-:B------:R-:W-:Y:S02]  /*5750*/  HADD2.F32 R112, -RZ, R64.reuse.H0_H0 ;  /* 0x20000040ff707230 */ /* 0x100fe40000004100 */
[----:B------:R-:W-:Y:S01]  /*5760*/  FMUL.FTZ R116, R132, R116 ;  /* 0x0000007484747220 */ /* 0x000fe20000410000 */
[----:B------:R-:W-:Y:S02]  /*5770*/  HADD2.F32 R89, -RZ, R64.H1_H1 ;  /* 0x30000040ff597230 */ /* 0x000fe40000004100 */
[----:B------:R-:W-:Y:S01]  /*5780*/  FFMA.FTZ R95, R88, R91, R95 ;  /* 0x0000005b585f7223 */ /* 0x000fe2000001005f */
[----:B------:R-:W-:Y:S01]  /*5790*/  FMUL.FTZ R88, R87, R88 ;  /* 0x0000005857587220 */ /* 0x000fe20000410000 */
[----:B------:R-:W-:Y:S01]  /*57a0*/  FMUL.FTZ R112, R112, R85 ;  /* 0x0000005570707220 */ /* 0x000fe20000410000 */
[----:B------:R-:W-:Y:S01]  /*57b0*/  FFMA.FTZ R92, R85, R84, R92 ;  /* 0x00000054555c7223 */ /* 0x000fe2000001005c */
[----:B------:R-:W-:Y:S01]  /*57c0*/  FMUL.FTZ R89, R89, R116 ;  /* 0x0000007459597220 */ /* 0x000fe20000410000 */
        /* <DEDUP_REMOVED lines=10> */
.L_x_1158:
[-CC-:B------:R-:W-:Y:S01]  /*5870*/  FFMA.FTZ R120, R181, R117.reuse, R118.reuse ;  /* 0x00000075b5787223 */ /* 0x180fe20000010076 */
[----:B------:R-:W-:Y:S02]  /*5880*/  HADD2.F32 R123, -RZ, R83.H0_H0 ;  /* 0x20000053ff7b7230 */ /* 0x000fe40000004100 */
[-C--:B------:R-:W-:Y:S01]  /*5890*/  FFMA.FTZ R119, R167, R117.reuse, R118 ;  /* 0x00000075a7777223 */ /* 0x080fe20000010076 */
[----:B-----5:R-:W-:Y:S02]  /*58a0*/  HADD2.F32 R122, -RZ, R115.H0_H0 ;  /* 0x20000073ff7a7230 */ /* 0x020fe40000004100 */
[----:B------:R-:W-:Y:S01]  /*58b0*/  FADD.FTZ R121, R179, -R120 ;  /* 0x80000078b3797221 */ /* 0x000fe20000010000 */
[-CC-:B------:R-:W-:Y:S01]  /*58c0*/  FFMA.FTZ R120, R172, R117.reuse, R118.reuse ;  /* 0x00000075ac787223 */ /* 0x180fe20000010076 */
[-CC-:B------:R-:W-:Y:S01]  /*58d0*/  FFMA.FTZ R124, R176, R117.reuse, R118.reuse ;  /* 0x00000075b07c7223 */ /* 0x180fe20000010076 */
[--C-:B------:R-:W-:Y:S01]  /*58e0*/  FFMA.FTZ R127, R175, R117, R118.reuse ;  /* 0x00000075af7f7223 */ /* 0x100fe20000010076 */
[----:B------:R-:W-:Y:S01]  /*58f0*/  FFMA.FTZ R121, R132, R121, R123 ;  /* 0x0000007984797223 */ /* 0x000fe2000001007b */
[-CC-:B------:R-:W-:Y:S01]  /*5900*/  FFMA.FTZ R123, R171, R117.reuse, R118.reuse ;  /* 0x00000075ab7b7223 */ /* 0x180fe20000010076 */
[-CC-:B------:R-:W-:Y:S01]  /*5910*/  FFMA.FTZ R186, R180, R117.reuse, R118.reuse ;  /* 0x00000075b4ba7223 */ /* 0x180fe20000010076 */
[----:B------:R-:W-:Y:S01]  /*5920*/  FFMA.FTZ R189, R184, R117, R118 ;  /* 0x00000075b8bd7223 */ /* 0x000fe20000010076 */
[----:B------:R-:W-:Y:S01]  /*5930*/  FMUL.FTZ R187, R121, R116 ;  /* 0x0000007479bb7220 */ /* 0x000fe20000410000 */
[----:B------:R-:W-:-:S02]  /*5940*/  HADD2.F32 R125, -RZ, R113.H1_H1 ;  /* 0x30000071ff7d7230 */ /* 0x000fc40000004100 */
[----:B------:R-:W-:Y:S01]  /*5950*/  FADD.FTZ R119, R170, -R119 ;  /* 0x80000077aa777221 */ /* 0x000fe20000010000 */
[--C-:B------:R-:W-:Y:S02]  /*5960*/  HADD2.F32 R117, -RZ, R112.reuse.H0_H0 ;  /* 0x20000070ff757230 */ /* 0x100fe40000004100 */
[----:B------:R-:W-:Y:S01]  /*5970*/  FFMA.FTZ R90, R187, R122, R90 ;  /* 0x0000007abb5a7223 */ /* 0x000fe2000001005a */
[----:B------:R-:W-:Y:S02]  /*5980*/  HADD2.F32 R122, -RZ, R113.H0_H0 ;  /* 0x20000071ff7a7230 */ /* 0x000fe40000004100 */
[----:B------:R-:W-:Y:S01]  /*5990*/  FADD.FTZ R121, R169, -R120 ;  /* 0x80000078a9797221 */ /* 0x000fe20000010000 */
[----:B------:R-:W-:Y:S02]  /*59a0*/  HADD2.F32 R118, -RZ, R112.H1_H1 ;  /* 0x30000070ff767230 */ /* 0x000fe40000004100 */
[----:B------:R-:W-:Y:S01]  /*59b0*/  FADD.FTZ R123, R174, -R123 ;  /* 0x8000007bae7b7221 */ /* 0x000fe20000010000 */
[----:B------:R-:W-:-:S02]  /*59c0*/  HADD2.F32 R126, -RZ, R114.H0_H0 ;  /* 0x20000072ff7e7230 */ /* 0x000fc40000004100 */
[----:B------:R-:W-:Y:S01]  /*59d0*/  FADD.FTZ R127, R178, -R127 ;  /* 0x8000007fb27f7221 */ /* 0x000fe20000010000 */
[----:B------:R-:W-:Y:S02]  /*59e0*/  HADD2.F32 R185, -RZ, R114.H1_H1 ;  /* 0x30000072ffb97230 */ /* 0x000fe40000004100 */
[----:B------:R-:W-:Y:S01]  /*59f0*/  FADD.FTZ R183, R177, -R186 ;  /* 0x800000bab1b77221 */ /* 0x000fe20000010000 */
[--C-:B------:R-:W-:Y:S02]  /*5a00*/  HADD2.F32 R113, -RZ, R80.reuse.H0_H0 ;  /* 0x20000050ff717230 */ /* 0x100fe40000004100 */
[----:B------:R-:W-:Y:S01]  /*5a10*/  FADD.FTZ R189, R182, -R189 ;  /* 0x800000bdb6bd7221 */ /* 0x000fe20000010000 */
[----:B------:R-:W-:Y:S02]  /*5a20*/  HADD2.F32 R112, -RZ, R80.H1_H1 ;  /* 0x30000050ff707230 */ /* 0x000fe40000004100 */
[----:B------:R-:W-:Y:S02]  /*5a30*/  HADD2.F32 R114, -RZ, R81.H0_H0 ;  /* 0x20000051ff727230 */ /* 0x000fe40000004100 */
[----:B------:R-:W-:Y:S01]  /*5a40*/  FFMA.FTZ R113, R132, R119, R113 ;  /* 0x0000007784717223 */ /* 0x000fe20000010071 */
[----:B------:R-:W-:-:S02]  /*5a50*/  HADD2.F32 R188, -RZ, R115.H1_H1 ;  /* 0x30000073ffbc7230 */ /* 0x000fc40000004100 */
[C---:B------:R-:W-:Y:S01]  /*5a60*/  FFMA.FTZ R121, R132.reuse, R121, R112 ;  /* 0x0000007984797223 */ /* 0x040fe20000010070 */
[----:B------:R-:W-:Y:S02]  /*5a70*/  HADD2.F32 R119, -RZ, R81.H1_H1 ;  /* 0x30000051ff777230 */ /* 0x000fe40000004100 */
[----:B------:R-:W-:Y:S01]  /*5a80*/  FFMA.FTZ R123, R132, R123, R114 ;  /* 0x0000007b847b7223 */ /* 0x000fe20000010072 */
[--C-:B------:R-:W-:Y:S02]  /*5a90*/  HADD2.F32 R112, -RZ, R82.reuse.H0_H0 ;  /* 0x20000052ff707230 */ /* 0x100fe40000004100 */
[----:B------:R-:W-:Y:S01]  /*5aa0*/  FADD.FTZ R115, R173, -R124 ;  /* 0x8000007cad737221 */ /* 0x000fe20000010000 */
[----:B------:R-:W-:Y:S02]  /*5ab0*/  HADD2.F32 R114, -RZ, R82.H1_H1 ;  /* 0x30000052ff727230 */ /* 0x000fe40000004100 */
[----:B------:R-:W-:Y:S01]  /*5ac0*/  FMUL.FTZ R113, R113, R116 ;  /* 0x0000007471717220 */ /* 0x000fe20000410000 */
[----:B------:R-:W-:-:S02]  /*5ad0*/  HADD2.F32 R120, -RZ, R83.H1_H1 ;  /* 0x30000053ff787230 */ /* 0x000fc40000004100 */
[C---:B------:R-:W-:Y:S01]  /*5ae0*/  FFMA.FTZ R115, R132.reuse, R115, R119 ;  /* 0x0000007384737223 */ /* 0x040fe20000010077 */
[C---:B------:R-:W-:Y:S01]  /*5af0*/  FFMA.FTZ R127, R132.reuse, R127, R112 ;  /* 0x0000007f847f7223 */ /* 0x040fe20000010070 */
[C---:B------:R-:W-:Y:S01]  /*5b00*/  FFMA.FTZ R183, R132.reuse, R183, R114 ;  /* 0x000000b784b77223 */ /* 0x040fe20000010072 */
[-C--:B------:R-:W-:Y:S01]  /*5b10*/  FMUL.FTZ R112, R121, R116.reuse ;  /* 0x0000007479707220 */ /* 0x080fe20000410000 */
[----:B------:R-:W-:Y:S01]  /*5b20*/  FFMA.FTZ R189, R132, R189, R120 ;  /* 0x000000bd84bd7223 */ /* 0x000fe20000010078 */
[-C--:B------:R-:W-:Y:S01]  /*5b30*/  FMUL.FTZ R124, R115, R116.reuse ;  /* 0x00000074737c7220 */ /* 0x080fe20000410000 */
[-C--:B------:R-:W-:Y:S01]  /*5b40*/  FMUL.FTZ R123, R123, R116.reuse ;  /* 0x000000747b7b7220 */ /* 0x080fe20000410000 */
[-C--:B------:R-:W-:Y:S01]  /*5b50*/  FMUL.FTZ R115, R127, R116.reuse ;  /* 0x000000747f737220 */ /* 0x080fe20000410000 */
[-C--:B------:R-:W-:Y:S01]  /*5b60*/  FMUL.FTZ R132, R183, R116.reuse ;  /* 0x00000074b7847220 */ /* 0x080fe20000410000 */
[----:B------:R-:W-:Y:S01]  /*5b70*/  FMUL.FTZ R186, R189, R116 ;  /* 0x00000074bdba7220 */ /* 0x000fe20000410000 */
[----:B------:R-:W-:-:S02]  /*5b80*/  HADD2.F32 R116, -RZ, R67.H0_H0 ;  /* 0x20000043ff747230 */ /* 0x000fc40000004100 */
[----:B------:R-:W-:Y:S01]  /*5b90*/  FFMA.FTZ R92, R113, R117, R92 ;  /* 0x00000075715c7223 */ /* 0x000fe2000001005c */
[--C-:B------:R-:W-:Y:S02]  /*5ba0*/  HADD2.F32 R114, -RZ, R66.reuse.H0_H0 ;  /* 0x20000042ff727230 */ /* 0x100fe40000004100 */
[----:B------:R-:W-:Y:S01]  /*5bb0*/  FFMA.FTZ R120, R115, R126, R88 ;  /* 0x0000007e73787223 */ /* 0x000fe20000010058 */
[----:B------:R-:W-:Y:S01]  /*5bc0*/  FFMA.FTZ R127, R132, R185, R89 ;  /* 0x000000b9847f7223 */ /* 0x000fe20000010059 */
[----:B------:R-:W-:Y:S01]  /*5bd0*/  FMUL.FTZ R187, R116, R187 ;  /* 0x000000bb74bb7220 */ /* 0x000fe20000410000 */
[----:B------:R-:W-:Y:S02]  /*5be0*/  HADD2.F32 R119, -RZ, R67.H1_H1 ;  /* 0x30000043ff777230 */ /* 0x000fe40000004100 */
[----:B------:R-:W-:Y:S01]  /*5bf0*/  FMUL.FTZ R116, R114, R115 ;  /* 0x0000007372747220 */ /* 0x000fe20000410000 */
[----:B------:R-:W-:Y:S02]  /*5c00*/  HADD2.F32 R114, -RZ, R65.H0_H0 ;  /* 0x20000041ff727230 */ /* 0x000fe40000004100 */
[----:B------:R-:W-:Y:S01]  /*5c10*/  FFMA.FTZ R94, R123, R122, R94 ;  /* 0x0000007a7b5e7223 */ /* 0x000fe2000001005e */
[----:B------:R-:W-:-:S02]  /*5c20*/  HADD2.F32 R117, -RZ, R66.H1_H1 ;  /* 0x30000042ff757230 */ /* 0x000fc40000004100 */
[----:B------:R-:W-:Y:S01]  /*5c30*/  FFMA.FTZ R95, R124, R125, R95 ;  /* 0x0000007d7c5f7223 */ /* 0x000fe2000001005f */
[----:B------:R-:W-:Y:S02]  /*5c40*/  HADD2.F32 R115, -RZ, R65.H1_H1 ;  /* 0x30000041ff737230 */ /* 0x000fe40000004100 */
[----:B------:R-:W-:Y:S01]  /*5c50*/  FMUL.FTZ R123, R114, R123 ;  /* 0x0000007b727b7220 */ /* 0x000fe20000410000 */
[--C-:B------:R-:W-:Y:S02]  /*5c60*/  HADD2.F32 R88, -RZ, R64.reuse.H0_H0 ;  /* 0x20000040ff587230 */ /* 0x100fe40000004100 */
[----:B------:R-:W-:Y:S01]  /*5c70*/  FMUL.FTZ R114, R119, R186 ;  /* 0x000000ba77727220 */ /* 0x000fe20000410000 */
[----:B------:R-:W-:Y:S02]  /*5c80*/  HADD2.F32 R89, -RZ, R64.H1_H1 ;  /* 0x30000040ff597230 */ /* 0x000fe40000004100 */
[----:B------:R-:W-:Y:S01]  /*5c90*/  FMUL.FTZ R117, R117, R132 ;  /* 0x0000008475757220 */ /* 0x000fe20000410000 */
[----:B------:R-:W-:Y:S01]  /*5ca0*/  FMUL.FTZ R124, R115, R124 ;  /* 0x0000007c737c7220 */ /* 0x000fe20000410000 */
[----:B------:R-:W-:Y:S01]  /*5cb0*/  FMUL.FTZ R88, R88, R113 ;  /* 0x0000007158587220 */ /* 0x000fe20000410000 */
[----:B------:R-:W-:Y:S01]  /*5cc0*/  FFMA.FTZ R93, R112, R118, R93 ;  /* 0x00000076705d7223 */ /* 0x000fe2000001005d */
[----:B------:R-:W-:Y:S01]  /*5cd0*/  FMUL.FTZ R89, R89, R112 ;  /* 0x0000007059597220 */ /* 0x000fe20000410000 */
[----:B------:R-:W-:Y:S01]  /*5ce0*/  F2FP.F16.F32.PACK_AB R115, R114, R187 ;  /* 0x000000bb7273723e */ /* 0x000fe200000000ff */
[----:B------:R-:W-:Y:S01]  /*5cf0*/  FFMA.FTZ R183, R186, R188, R91 ;  /* 0x000000bcbab77223 */ /* 0x000fe2000001005b */
[----:B------:R-:W-:-:S02]  /*5d00*/  F2FP.F16.F32.PACK_AB R114, R117, R116 ;  /* 0x000000747572723e */ /* 0x000fc400000000ff */
[----:B------:R-:W-:Y:S02]  /*5d10*/  F2FP.F16.F32.PACK_AB R113, R124, R123 ;  /* 0x0000007b7c71723e */ /* 0x000fe400000000ff */
[----:B------:R-:W-:-:S07]  /*5d20*/  F2FP.F16.F32.PACK_AB R112, R89, R88 ;  /* 0x000000585970723e */ /* 0x000fce00000000ff */
.L_x_1159:
        /* <DEDUP_REMOVED lines=8> */
[----:B------:R4:W-:Y:S02]  /*5db0*/  STG.E.128 desc[UR4][R118.64], R112 ;  /* 0x0000007076007986 */ /* 0x0009e4000c101d04 */
.L_x_1147:
[----:B------:R-:W-:Y:S05]  /*5dc0*/  BSYNC.RECONVERGENT B0 ;  /* 0x0000000000007941 */ /* 0x000fea0003800200 */
.L_x_1137:
[----:B0-234-:R-:W0:Y:S01]  /*5dd0*/  LDC.64 R112, c[0x0][0x380] ;  /* 0x0000e000ff707b82 */ /* 0x01de220000000a00 */
[----:B------:R-:W-:Y:S02]  /*5de0*/  PLOP3.LUT P2, PT, P2, PT, PT, 0x8, 0x80 ;  /* 0x000000000080781c */ /* 0x000fe4000174e170 */
[----:B0-----:R-:W-:-:S04]  /*5df0*/  IADD3 R2, PT, PT, R2, R112, RZ ;  /* 0x0000007002027210 */ /* 0x001fc80007ffe0ff */
[----:B------:R-:W-:-:S13]  /*5e00*/  ISETP.GE.AND P0, PT, R2, R113, PT ;  /* 0x000000710200720c */ /* 0x000fda0003f06270 */
[----:B------:R-:W-:Y:S05]  /*5e10*/  @!P0 BRA `(.L_x_1160) ;  /* 0xffffffa800548947 */ /* 0x000fea000383ffff */
.L_x_1130:
        /* <DEDUP_REMOVED lines=17> */
.L_x_1162:
[----:B------:R-:W-:Y:S05]  /*5f30*/  BSYNC.RECONVERGENT B0 ;  /* 0x0000000000007941 */ /* 0x000fea0003800200 */
.L_x_1161:
        /* <DEDUP_REMOVED lines=15> */
.L_x_1164:
[----:B------:R-:W-:Y:S05]  /*6030*/  BSYNC.RECONVERGENT B0 ;  /* 0x0000000000007941 */ /* 0x000fea0003800200 */
.L_x_1163:
        /* <DEDUP_REMOVED lines=14> */
.L_x_1165:
        /* <DEDUP_REMOVED lines=14> */
.L_x_10678:


//--------------------- .text._ZN10layer_norm13ln_bwd_kernelINS_13Kernel_traitsI6__halfS2_S2_S2_fjLj6144ELj1ELj1ELj8ELj16ENS_18Kernel_traits_baseILj6144ES2_S2_S2_S2_fjLj256EEEEELb0ELb1ELb0ELb1EEEvNS_9BwdParamsE --------------------------
	.section	.text._ZN10layer_norm13ln_bwd_kernelINS_13Kernel_traitsI6__halfS2_S2_S2_fjLj6144ELj1ELj1ELj8ELj16ENS_18Kernel_traits_baseILj6144ES2_S2_S2_S2_fjLj256EEEEELb0ELb1ELb0ELb1EEEvNS_9BwdParamsE,"ax",@progbits
	.align	128
        .global         _ZN10layer_norm13ln_bwd_kernelINS_13Kernel_traitsI6__halfS2_S2_S2_fjLj6144ELj1ELj1ELj8ELj16ENS_18Kernel_traits_baseILj6144ES2_S2_S2_S2_fjLj256EEEEELb0ELb1ELb0ELb1EEEvNS_9BwdParamsE
        .type           _ZN10layer_norm13ln_bwd_kernelINS_13Kernel_traitsI6__halfS2_S2_S2_fjLj6144ELj1ELj1ELj8ELj16ENS_18Kernel_traits_baseILj6144ES2_S2_S2_S2_fjLj256EEEEELb0ELb1ELb0ELb1EEEvNS_9BwdParamsE,@function
        .size           _ZN10layer_norm13ln_bwd_kernelINS_13Kernel_traitsI6__halfS2_S2_S2_fjLj6144ELj1ELj1ELj8ELj16ENS_18Kernel_traits_baseILj6144ES2_S2_S2_S2_fjLj256EEEEELb0ELb1ELb0ELb1EEEvNS_9BwdParamsE,(.L_x_10679 - _ZN10layer_norm13ln_bwd_kernelINS_13Kernel_traitsI6__halfS2_S2_S2_fjLj6144ELj1ELj1ELj8ELj16ENS_18Kernel_traits_baseILj6144ES2_S2_S2_S2_fjLj256EEEEELb0ELb1ELb0ELb1EEEvNS_9BwdParamsE)
        .other          _ZN10layer_norm13ln_bwd_kernelINS_13Kernel_traitsI6__halfS2_S2_S2_fjLj6144ELj1ELj1ELj8ELj16ENS_18Kernel_traits_baseILj6144ES2_S2_S2_S2_fjLj256EEEEELb0ELb1ELb0ELb1EEEvNS_9BwdParamsE,@"STO_CUDA_ENTRY STV_DEFAULT"
_ZN10layer_norm13ln_bwd_kernelINS_13Kernel_traitsI6__halfS2_S2_S2_fjLj6144ELj1ELj1ELj8ELj16ENS_18Kernel_traits_baseILj6144ES2_S2_S2_S2_fjLj256EEEEELb0ELb1ELb0ELb1EEEvNS_9BwdParamsE:
.text._ZN10layer_norm13ln_bwd_kernelINS_13Kernel_traitsI6__halfS2_S2_S2_fjLj6144ELj1ELj1ELj8ELj16ENS_18Kernel_traits_baseILj6144ES2_S2_S2_S2_fjLj256EEEEELb0ELb1ELb0ELb1EEEvNS_9BwdParamsE:
        /* <DEDUP_REMOVED lines=51> */
[----:B------:R-:W-:Y:S02]  /*0330*/  CS2R R124, SRZ ;  /* 0x00000000007c7805 */ /* 0x000fe4000001ff00 */
[----:B------:R-:W-:Y:S01]  /*0340*/  CS2R R122, SRZ ;  /* 0x00000000007a7805 */ /* 0x000fe2000001ff00 */
[----:B-1----:R-:W-:Y:S01]  /*0350*/  IMAD.WIDE.U32 R16, R2, 0x10, R16 ;  /* 0x0000001002107825 */ /* 0x002fe200078e0010 */
[----:B------:R-:W-:-:S02]  /*0360*/  CS2R R120, SRZ ;  /* 0x0000000000787805 */ /* 0x000fc4000001ff00 */
[----:B------:R-:W-:Y:S02]  /*0370*/  CS2R R116, SRZ ;  /* 0x0000000000747805 */ /* 0x000fe4000001ff00 */
[----:B------:R-:W-:Y:S02]  /*0380*/  CS2R R114, SRZ ;  /* 0x0000000000727805 */ /* 0x000fe4000001ff00 */
[----:B------:R-:W-:Y:S01]  /*0390*/  CS2R R110, SRZ ;  /* 0x00000000006e7805 */ /* 0x000fe2000001ff00 */
[----:B0-----:R-:W4:Y:S01]  /*03a0*/  LDG.E.128 R28, desc[UR4][R16.64] ;  /* 0x00000004101c7981 */ /* 0x001f22000c1e1d00 */
[----:B------:R-:W-:Y:S02]  /*03b0*/  MOV R3, RZ ;  /* 0x000000ff00037202 */ /* 0x000fe40000000f00 */
[----:B------:R-:W-:Y:S01]  /*03c0*/  CS2R R56, SRZ ;  /* 0x0000000000387805 */ /* 0x000fe2000001ff00 */
[----:B--2---:R-:W-:Y:S01]  /*03d0*/  IMAD.WIDE.U32 R18, R2, 0x10, R18 ;  /* 0x0000001002127825 */ /* 0x004fe200078e0012 */
[----:B------:R-:W2:Y:S01]  /*03e0*/  LDG.E.128 R24, desc[UR4][R16.64+0x1000] ;  /* 0x0010000410187981 */ /* 0x000ea2000c1e1d00 */
[----:B------:R-:W-:-:S02]  /*03f0*/  CS2R R58, SRZ ;  /* 0x00000000003a7805 */ /* 0x000fc4000001ff00 */
[----:B------:R-:W-:Y:S02]  /*0400*/  CS2R R60, SRZ ;  /* 0x00000000003c7805 */ /* 0x000fe4000001ff00 */
[----:B------:R-:W-:Y:S01]  /*0410*/  CS2R R62, SRZ ;  /* 0x00000000003e7805 */ /* 0x000fe2000001ff00 */
[----:B------:R-:W2:Y:S01]  /*0420*/  LDG.E.128 R20, desc[UR4][R16.64+0x2000] ;  /* 0x0020000410147981 */ /* 0x000ea2000c1e1d00 */
[----:B------:R-:W-:Y:S02]  /*0430*/  CS2R R64, SRZ ;  /* 0x0000000000407805 */ /* 0x000fe4000001ff00 */
[----:B------:R-:W-:Y:S02]  /*0440*/  CS2R R66, SRZ ;  /* 0x0000000000427805 */ /* 0x000fe4000001ff00 */
[----:B------:R-:W-:Y:S01]  /*0450*/  CS2R R68, SRZ ;  /* 0x0000000000447805 */ /* 0x000fe2000001ff00 */
[----:B------:R0:W5:Y:S01]  /*0460*/  LDG.E.128 R12, desc[UR4][R18.64+0x2000] ;  /* 0x00200004120c7981 */ /* 0x000162000c1e1d00 */
[----:B------:R-:W-:-:S02]  /*0470*/  CS2R R70, SRZ ;  /* 0x0000000000467805 */ /* 0x000fc4000001ff00 */
[----:B------:R-:W-:Y:S02]  /*0480*/  CS2R R72, SRZ ;  /* 0x0000000000487805 */ /* 0x000fe4000001ff00 */
[----:B------:R-:W-:Y:S01]  /*0490*/  CS2R R74, SRZ ;  /* 0x00000000004a7805 */ /* 0x000fe2000001ff00 */
[----:B------:R0:W5:Y:S01]  /*04a0*/  LDG.E.128 R8, desc[UR4][R18.64+0x1000] ;  /* 0x0010000412087981 */ /* 0x000162000c1e1d00 */
[----:B------:R-:W-:Y:S02]  /*04b0*/  CS2R R76, SRZ ;  /* 0x00000000004c7805 */ /* 0x000fe4000001ff00 */
[----:B------:R-:W-:Y:S02]  /*04c0*/  CS2R R78, SRZ ;  /* 0x00000000004e7805 */ /* 0x000fe4000001ff00 */
[----:B------:R-:W-:Y:S01]  /*04d0*/  CS2R R80, SRZ ;  /* 0x0000000000507805 */ /* 0x000fe2000001ff00 */
[----:B------:R0:W5:Y:S01]  /*04e0*/  LDG.E.128 R4, desc[UR4][R18.64] ;  /* 0x0000000412047981 */ /* 0x000162000c1e1d00 */
[----:B---3--:R-:W-:-:S02]  /*04f0*/  ISETP.NE.U32.AND P1, PT, R32, RZ, PT ;  /* 0x000000ff2000720c */ /* 0x008fc40003f25070 */
[----:B------:R-:W-:Y:S02]  /*0500*/  CS2R R82, SRZ ;  /* 0x0000000000527805 */ /* 0x000fe4000001ff00 */
[----:B------:R-:W-:Y:S02]  /*0510*/  CS2R R84, SRZ ;  /* 0x0000000000547805 */ /* 0x000fe4000001ff00 */
        /* <DEDUP_REMOVED lines=13> */
[----:B------:R-:W-:Y:S01]  /*05f0*/  MOV R157, UR6 ;  /* 0x00000006009d7c02 */ /* 0x000fe20008000f00 */
[----:B------:R-:W1:Y:S01]  /*0600*/  LDCU.U8 UR7, c[0x0][0x410] ;  /* 0x00008200ff0777ac */ /* 0x000e620008000000 */
[----:B------:R-:W3:Y:S01]  /*0610*/  LDCU UR10, c[0x0][0x388] ;  /* 0x00007100ff0a77ac */ /* 0x000ee20008000800 */
[----:B------:R-:W0:Y:S01]  /*0620*/  LDCU UR11, c[0x0][0x400] ;  /* 0x00008000ff0b77ac */ /* 0x000e220008000800 */
[----:B------:R-:W0:Y:S01]  /*0630*/  LDCU.64 UR12, c[0x0][0x478] ;  /* 0x00008f00ff0c77ac */ /* 0x000e220008000a00 */
[----:B------:R-:W0:Y:S01]  /*0640*/  LDCU.64 UR8, c[0x0][0x438] ;  /* 0x00008700ff0877ac */ /* 0x000e220008000a00 */
[----:B----4-:R-:W-:-:S02]  /*0650*/  HADD2.F32 R129, -RZ, R28.H0_H0 ;  /* 0x2000001cff817230 */ /* 0x010fc40000004100 */
[----:B------:R-:W-:Y:S02]  /*0660*/  HADD2.F32 R130, -RZ, R28.H1_H1 ;  /* 0x3000001cff827230 */ /* 0x000fe40000004100 */
[--C-:B------:R-:W-:Y:S02]  /*0670*/  HADD2.F32 R131, -RZ, R29.reuse.H0_H0 ;  /* 0x2000001dff837230 */ /* 0x100fe40000004100 */
[----:B------:R-:W-:Y:S02]  /*0680*/  HADD2.F32 R132, -RZ, R29.H1_H1 ;  /* 0x3000001dff847230 */ /* 0x000fe40000004100 */
[--C-:B------:R-:W-:Y:S02]  /*0690*/  HADD2.F32 R133, -RZ, R30.reuse.H0_H0 ;  /* 0x2000001eff857230 */ /* 0x100fe40000004100 */
[----:B------:R-:W-:Y:S02]  /*06a0*/  HADD2.F32 R134, -RZ, R30.H1_H1 ;  /* 0x3000001eff867230 */ /* 0x000fe40000004100 */
[----:B------:R-:W-:-:S02]  /*06b0*/  HADD2.F32 R135, -RZ, R31.H0_H0 ;  /* 0x2000001fff877230 */ /* 0x000fc40000004100 */
[----:B------:R-:W-:Y:S02]  /*06c0*/  HADD2.F32 R136, -RZ, R31.H1_H1 ;  /* 0x3000001fff887230 */ /* 0x000fe40000004100 */
[--C-:B--2---:R-:W-:Y:S02]  /*06d0*/  HADD2.F32 R137, -RZ, R24.reuse.H0_H0 ;  /* 0x20000018ff897230 */ /* 0x104fe40000004100 */
        /* <DEDUP_REMOVED lines=14> */
[----:B01-3--:R-:W-:-:S07]  /*07c0*/  HADD2.F32 R152, -RZ, R23.H1_H1 ;  /* 0x30000017ff987230 */ /* 0x00bfce0000004100 */
.L_x_1181:
[----:B------:R-:W0:Y:S01]  /*07d0*/  LDC.64 R48, c[0x0][0x3a8] ;  /* 0x0000ea00ff307b82 */ /* 0x000e220000000a00 */
[----:B------:R-:W-:-:S05]  /*07e0*/  IMAD R0, R157, UR10, RZ ;  /* 0x0000000a9d007c24 */ /* 0x000fca000f8e02ff */
[----:B------:R-:W-:Y:S02]  /*07f0*/  SHF.R.S32.HI R33, RZ, 0x1f, R0 ;  /* 0x0000001fff217819 */ /* 0x000fe40000011400 */
[----:B------:R-:W1:Y:S02]  /*0800*/  LDC.64 R54, c[0x0][0x3c0] ;  /* 0x0000f000ff367b82 */ /* 0x000e640000000a00 */
[----:B------:R-:W-:-:S04]  /*0810*/  LEA.HI R33, R33, R0, RZ, 0x3 ;  /* 0x0000000021217211 */ /* 0x000fc800078f18ff */
[----:B------:R-:W-:Y:S02]  /*0820*/  LEA.HI.SX32 R167, R33, R2, 0x1d ;  /* 0x0000000221a77211 */ /* 0x000fe400078feaff */
[----:B------:R-:W2:Y:S08]  /*0830*/  LDC.64 R52, c[0x0][0x428] ;  /* 0x00010a00ff347b82 */ /* 0x000eb00000000a00 */
[----:B------:R-:W3:Y:S01]  /*0840*/  LDC.64 R112, c[0x0][0x3c8] ;  /* 0x0000f200ff707b82 */ /* 0x000ee20000000a00 */
[C---:B0-----:R-:W-:Y:S01]  /*0850*/  IMAD.WIDE.U32 R32, R167.reuse, 0x10, R48 ;  /* 0x00000010a7207825 */ /* 0x041fe200078e0030 */
[----:B------:R-:W-:-:S03]  /*0860*/  IADD3 R161, PT, PT, R167, 0x100, RZ ;  /* 0x00000100a7a17810 */ /* 0x000fc60007ffe0ff */
[----:B-1----:R-:W-:Y:S02]  /*0870*/  IMAD.WIDE R118, R157, 0x4, R54 ;  /* 0x000000049d767825 */ /* 0x002fe400078e0236 */
[----:B------:R-:W4:Y:S01]  /*0880*/  LDG.E.128 R32, desc[UR4][R32.64] ;  /* 0x0000000420207981 */ /* 0x000f22000c1e1d00 */
[----:B------:R-:W-:Y:S01]  /*0890*/  IADD3 R159, PT, PT, R167, 0x200, RZ ;  /* 0x00000200a79f7810 */ /* 0x000fe20007ffe0ff */
[----:B------:R-:W-:Y:S02]  /*08a0*/  IMAD.WIDE.U32 R40, R161, 0x10, R48 ;  /* 0x00000010a1287825 */ /* 0x000fe400078e0030 */
[----:B------:R-:W4:Y:S02]  /*08b0*/  LDG.E R174, desc[UR4][R118.64] ;  /* 0x0000000476ae7981 */ /* 0x000f24000c1e1900 */
[--C-:B--2---:R-:W-:Y:S02]  /*08c0*/  IMAD.WIDE.U32 R36, R167, 0x10, R52.reuse ;  /* 0x00000010a7247825 */ /* 0x104fe400078e0034 */
[----:B------:R-:W2:Y:S02]  /*08d0*/  LDG.E.128 R40, desc[UR4][R40.64] ;  /* 0x0000000428287981 */ /* 0x000ea4000c1e1d00 */
[----:B------:R-:W-:-:S02]  /*08e0*/  IMAD.WIDE.U32 R44, R161, 0x10, R52 ;  /* 0x00000010a12c7825 */ /* 0x000fc400078e0034 */
[----:B------:R-:W2:Y:S02]  /*08f0*/  LDG.E.128 R36, desc[UR4][R36.64] ;  /* 0x0000000424247981 */ /* 0x000ea4000c1e1d00 */
[----:B---3--:R-:W-:Y:S02]  /*0900*/  IMAD.WIDE R112, R157, 0x4, R112 ;  /* 0x000000049d707825 */ /* 0x008fe400078e0270 */
[----:B------:R-:W3:Y:S02]  /*0910*/  LDG.E.128 R44, desc[UR4][R44.64] ;  /* 0x000000042c2c7981 */ /* 0x000ee4000c1e1d00 */
[C---:B------:R-:W-:Y:S02]  /*0920*/  IMAD.WIDE.U32 R52, R159.reuse, 0x10, R52 ;  /* 0x000000109f347825 */ /* 0x040fe400078e0034 */
[----:B------:R0:W3:Y:S04]  /*0930*/  LDG.E R112, desc[UR4][R112.64] ;  /* 0x0000000470707981 */ /* 0x0000e8000c1e1900 */
[----:B------:R-:W3:Y:S01]  /*0940*/  LDG.E.128 R52, desc[UR4][R52.64] ;  /* 0x0000000434347981 */ /* 0x000ee2000c1e1d00 */
[----:B------:R-:W-:-:S06]  /*0950*/  IMAD.WIDE.U32 R48, R159, 0x10, R48 ;  /* 0x000000109f307825 */ /* 0x000fcc00078e0030 */
[----:B------:R-:W3:Y:S01]  /*0960*/  LDG.E.128 R48, desc[UR4][R48.64] ;  /* 0x0000000430307981 */ /* 0x000ee2000c1e1d00 */
[----:B------:R-:W-:Y:S02]  /*0970*/  ISETP.NE.U32.AND P0, PT, RZ, UR8, PT ;  /* 0x00000008ff007c0c */ /* 0x000fe4000bf05070 */
[----:B------:R-:W-:Y:S02]  /*0980*/  ISETP.NE.AND P3, PT, RZ, UR7, PT ;  /* 0x00000007ff007c0c */ /* 0x000fe4000bf65270 */
[----:B------:R-:W-:Y:S02]  /*0990*/  ISETP.NE.AND.EX P0, PT, RZ, UR9, PT, P0 ;  /* 0x00000009ff007c0c */ /* 0x000fe4000bf05300 */
[----:B------:R-:W-:Y:S01]  /*09a0*/  LOP3.LUT P4, RZ, R2, 0x1f, RZ, 0xc0, !PT ;  /* 0x0000001f02ff7812 */ /* 0x000fe2000788c0ff */
[--C-:B----4-:R-:W-:Y:S01]  /*09b0*/  HADD2.F32 R0, -RZ, R32.reuse.H0_H0 ;  /* 0x20000020ff007230 */ /* 0x110fe20000004100 */
[----:B------:R-:W-:Y:S01]  /*09c0*/  FSEL R174, R174, RZ, !P3 ;  /* 0x000000ffaeae7208 */ /* 0x000fe20005800000 */
[----:B------:R-:W-:-:S04]  /*09d0*/  HADD2.F32 R156, -RZ, R32.H1_H1 ;  /* 0x30000020ff9c7230 */ /* 0x000fc80000004100 */
[----:B0-----:R-:W-:Y:S01]  /*09e0*/  FADD.FTZ R113, -R174, R0 ;  /* 0x00000000ae717221 */ /* 0x001fe20000010100 */
[----:B--2---:R-:W-:Y:S02]  /*09f0*/  HADD2.F32 R172, -RZ, R40.H0_H0 ;  /* 0x20000028ffac7230 */ /* 0x004fe40000004100 */
[--C-:B------:R-:W-:Y:S02]  /*0a00*/  HADD2.F32 R195, -RZ, R36.reuse.H0_H0 ;  /* 0x20000024ffc37230 */ /* 0x100fe40000004100 */
[----:B------:R-:W-:Y:S02]  /*0a10*/  HADD2.F32 R168, -RZ, R36.H1_H1 ;  /* 0x30000024ffa87230 */ /* 0x000fe40000004100 */
[----:B------:R-:W-:Y:S02]  /*0a20*/  HADD2.F32 R40, -RZ, R40.H1_H1 ;  /* 0x30000028ff287230 */ /* 0x000fe40000004100 */
[----:B------:R-:W-:Y:S01]  /*0a30*/  FMUL.FTZ R211, R129, R195 ;  /* 0x000000c381d37220 */ /* 0x000fe20000410000 */
[----:B------:R-:W-:-:S02]  /*0a40*/  HADD2.F32 R158, -RZ, R33.H0_H0 ;  /* 0x20000021ff9e7230 */ /* 0x000fc40000004100 */
[----:B------:R-:W-:Y:S01]  /*0a50*/  FADD.FTZ R209, -R174, R156 ;  /* 0x0000009caed17221 */ /* 0x000fe20000010100 */
[----:B------:R-:W-:Y:S02]  /*0a60*/  HADD2.F32 R160, -RZ, R33.H1_H1 ;  /* 0x30000021ffa07230 */ /* 0x000fe40000004100 */
[----:B---3--:R-:W-:Y:S01]  /*0a70*/  FMUL.FTZ R0, R112, R113 ;  /* 0x0000007170007220 */ /* 0x008fe20000410000 */
[----:B------:R-:W0:Y:S01]  /*0a80*/  @P0 LDC.64 R32, c[0x0][0x438] ;  /* 0x00010e00ff200b82 */ /* 0x000e220000000a00 */
[----:B------:R-:W-:Y:S02]  /*0a90*/  HADD2.F32 R171, -RZ, R37.H0_H0 ;  /* 0x20000025ffab7230 */ /* 0x000fe40000004100 */
[----:B------:R-:W-:Y:S01]  /*0aa0*/  FADD.FTZ R191, -R174, R40 ;  /* 0x00000028aebf7221 */ /* 0x000fe20000010100 */
[--C-:B------:R-:W-:Y:S02]  /*0ab0*/  HADD2.F32 R213, -RZ, R53.reuse.H0_H0 ;  /* 0x20000035ffd57230 */ /* 0x100fe40000004100 */
[----:B------:R-:W-:Y:S01]  /*0ac0*/  FMUL.FTZ R210, R130, R168 ;  /* 0x000000a882d27220 */ /* 0x000fe20000410000 */
[----:B------:R-:W-:-:S02]  /*0ad0*/  HADD2.F32 R215, -RZ, R53.H1_H1 ;  /* 0x30000035ffd77230 */ /* 0x000fc40000004100 */
[----:B------:R-:W-:Y:S01]  /*0ae0*/  FADD.FTZ R53, RZ, R211 ;  /* 0x000000d3ff357221 */ /* 0x000fe20000010000 */
[----:B------:R-:W-:Y:S01]  /*0af0*/  FADD.FTZ R207, -R174, R158 ;  /* 0x0000009eaecf7221 */ /* 0x000fe20000010100 */
[----:B------:R-:W-:Y:S01]  /*0b00*/  FMUL.FTZ R209, R112, R209 ;  /* 0x000000d170d17220 */ /* 0x000fe20000410000 */
[----:B------:R-:W-:Y:S01]  /*0b10*/  FFMA.FTZ R40, R0, R211, RZ ;  /* 0x000000d300287223 */ /* 0x000fe200000100ff */
[----:B------:R-:W-:Y:S02]  /*0b20*/  HADD2.F32 R192, -RZ, R37.H1_H1 ;  /* 0x30000025ffc07230 */ /* 0x000fe40000004100 */
[----:B------:R-:W-:Y:S01]  /*0b30*/  FMUL.FTZ R208, R131, R171 ;  /* 0x000000ab83d07220 */ /* 0x000fe20000410000 */
[----:B------:R-:W-:Y:S02]  /*0b40*/  HADD2.F32 R163, -RZ, R34.H0_H0 ;  /* 0x20000022ffa37230 */ /* 0x000fe40000004100 */
[----:B------:R-:W-:Y:S01]  /*0b50*/  FADD.FTZ R53, R53, R210 ;  /* 0x000000d235357221 */ /* 0x000fe20000010000 */
[----:B------:R-:W-:Y:S01]  /*0b60*/  FADD.FTZ R205, -R174, R160 ;  /* 0x000000a0aecd7221 */ /* 0x000fe20000010100 */
[----:B------:R-:W-:Y:S01]  /*0b70*/  FMUL.FTZ R207, R112, R207 ;  /* 0x000000cf70cf7220 */ /* 0x000fe20000410000 */
[----:B------:R-:W-:Y:S01]  /*0b80*/  FFMA.FTZ R40, R209, R210, R40 ;  /* 0x000000d2d1287223 */ /* 0x000fe20000010028 */
[----:B------:R-:W-:-:S02]  /*0b90*/  HADD2.F32 R175, -RZ, R38.H0_H0 ;  /* 0x20000026ffaf7230 */ /* 0x000fc40000004100 */
[----:B------:R-:W-:Y:S01]  /*0ba0*/  FMUL.FTZ R206, R132, R192 ;  /* 0x000000c084ce7220 */ /* 0x000fe20000410000 */
[----:B------:R-:W-:Y:S02]  /*0bb0*/  HADD2.F32 R118, -RZ, R34.H1_H1 ;  /* 0x30000022ff767230 */ /* 0x000fe40000004100 */
[----:B------:R-:W-:Y:S01]  /*0bc0*/  FADD.FTZ R53, R53, R208 ;  /* 0x000000d035357221 */ /* 0x000fe20000010000 */
[----:B------:R-:W-:Y:S01]  /*0bd0*/  FADD.FTZ R163, -R174, R163 ;  /* 0x000000a3aea37221 */ /* 0x000fe20000010100 */
[----:B------:R-:W-:Y:S01]  /*0be0*/  FMUL.FTZ R205, R112, R205 ;  /* 0x000000cd70cd7220 */ /* 0x000fe20000410000 */
[----:B------:R-:W-:Y:S01]  /*0bf0*/  FFMA.FTZ R40, R207, R208, R40 ;  /* 0x000000d0cf287223 */ /* 0x000fe20000010028 */
[----:B------:R-:W-:Y:S02]  /*0c00*/  HADD2.F32 R162, -RZ, R38.H1_H1 ;  /* 0x30000026ffa27230 */ /* 0x000fe40000004100 */
[----:B------:R-:W-:Y:S01]  /*0c10*/  FMUL.FTZ R204, R133, R175 ;  /* 0x000000af85cc7220 */ /* 0x000fe20000410000 */
[----:B------:R-:W-:-:S02]  /*0c20*/  HADD2.F32 R119, -RZ, R35.H0_H0 ;  /* 0x20000023ff777230 */ /* 0x000fc40000004100 */
[----:B------:R-:W-:Y:S01]  /*0c30*/  FADD.FTZ R53, R53, R206 ;  /* 0x000000ce35357221 */ /* 0x000fe20000010000 */
[----:B------:R-:W-:Y:S01]  /*0c40*/  FADD.FTZ R201, -R174, R118 ;  /* 0x00000076aec97221 */ /* 0x000fe20000010100 */
[----:B------:R-:W-:Y:S01]  /*0c50*/  FMUL.FTZ R203, R112, R163 ;  /* 0x000000a370cb7220 */ /* 0x000fe20000410000 */
[----:B------:R-:W-:Y:S01]  /*0c60*/  FFMA.FTZ R40, R205, R206, R40 ;  /* 0x000000cecd287223 */ /* 0x000fe20000010028 */
[----:B------:R-:W-:Y:S02]  /*0c70*/  HADD2.F32 R165, -RZ, R35.H1_H1 ;  /* 0x30000023ffa57230 */ /* 0x000fe40000004100 */
[----:B------:R-:W-:Y:S01]  /*0c80*/  FMUL.FTZ R202, R134, R162 ;  /* 0x000000a286ca7220 */ /* 0x000fe20000410000 */
[--C-:B------:R-:W-:Y:S01]  /*0c90*/  HADD2.F32 R169, -RZ, R39.reuse.H0_H0 ;  /* 0x20000027ffa97230 */ /* 0x100fe20000004100 */
[----:B------:R-:W1:Y:S01]  /*0ca0*/  @P1 LDC.64 R34, c[0x0][0x3e0] ;  /* 0x0000f800ff221b82 */ /* 0x000e620000000a00 */
[----:B------:R-:W-:Y:S01]  /*0cb0*/  FADD.FTZ R53, R53, R204 ;  /* 0x000000cc35357221 */ /* 0x000fe20000010000 */
[----:B------:R-:W-:Y:S01]  /*0cc0*/  FADD.FTZ R199, -R174, R119 ;  /* 0x00000077aec77221 */ /* 0x000fe20000010100 */
[----:B------:R-:W-:Y:S01]  /*0cd0*/  FMUL.FTZ R201, R112, R201 ;  /* 0x000000c970c97220 */ /* 0x000fe20000410000 */
[----:B------:R-:W-:Y:S01]  /*0ce0*/  FFMA.FTZ R40, R203, R204, R40 ;  /* 0x000000cccb287223 */ /* 0x000fe20000010028 */
[----:B------:R-:W-:-:S02]  /*0cf0*/  HADD2.F32 R166, -RZ, R39.H1_H1 ;  /* 0x30000027ffa67230 */ /* 0x000fc40000004100 */
[----:B------:R-:W-:Y:S01]  /*0d00*/  FMUL.FTZ R200, R135, R169 ;  /* 0x000000a987c87220 */ /* 0x000fe20000410000 */
[----:B------:R-:W-:Y:S01]  /*0d10*/  FADD.FTZ R53, R53, R202 ;  /* 0x000000ca35357221 */ /* 0x000fe20000010000 */
[----:B------:R-:W-:Y:S01]  /*0d20*/  FADD.FTZ R197, -R174, R165 ;  /* 0x000000a5aec57221 */ /* 0x000fe20000010100 */
[----:B------:R-:W-:Y:S01]  /*0d30*/  FMUL.FTZ R199, R112, R199 ;  /* 0x000000c770c77220 */ /* 0x000fe20000410000 */
[----:B------:R-:W-:Y:S01]  /*0d40*/  FFMA.FTZ R40, R201, R202, R40 ;  /* 0x000000cac9287223 */ /* 0x000fe20000010028 */
[----:B0-----:R-:W-:-:S04]  /*0d50*/  @P0 IMAD.WIDE.U32 R32, R159, 0x10, R32 ;  /* 0x000000109f200825 */ /* 0x001fc800078e0020 */
[----:B------:R-:W-:Y:S01]  /*0d60*/  FMUL.FTZ R198, R136, R166 ;  /* 0x000000a688c67220 */ /* 0x000fe20000410000 */
[----:B------:R-:W-:Y:S01]  /*0d70*/  FADD.FTZ R53, R53, R200 ;  /* 0x000000c835357221 */ /* 0x000fe20000010000 */
[--C-:B------:R-:W-:Y:S02]  /*0d80*/  HADD2.F32 R164, -RZ, R44.reuse.H0_H0 ;  /* 0x2000002cffa47230 */ /* 0x100fe40000004100 */
[----:B------:R-:W-:Y:S01]  /*0d90*/  FADD.FTZ R193, -R174, R172 ;  /* 0x000000acaec17221 */ /* 0x000fe20000010100 */
[C---:B------:R-:W-:Y:S01]  /*0da0*/  FMUL.FTZ R197, R112.reuse, R197 ;  /* 0x000000c570c57220 */ /* 0x040fe20000410000 */
[----:B------:R-:W-:Y:S01]  /*0db0*/  FFMA.FTZ R40, R199, R200, R40 ;  /* 0x000000c8c7287223 */ /* 0x000fe20000010028 */
[----:B------:R-:W-:Y:S01]  /*0dc0*/  HADD2.F32 R188, -RZ, R44.H1_H1 ;  /* 0x3000002cffbc7230 */ /* 0x000fe20000004100 */
[----:B-----5:R0:W5:Y:S01]  /*0dd0*/  @P0 LDG.E.128 R24, desc[UR4][R32.64] ;  /* 0x0000000420180981 */ /* 0x020162000c1e1d00 */
[----:B------:R-:W-:Y:S02]  /*0de0*/  HADD2.F32 R189, -RZ, R41.H0_H0 ;  /* 0x20000029ffbd7230 */ /* 0x000fe40000004100 */
[----:B------:R-:W-:Y:S01]  /*0df0*/  FMUL.FTZ R186, R137, R164 ;  /* 0x000000a489ba7220 */ /* 0x000fe20000410000 */
[----:B------:R-:W-:Y:S01]  /*0e00*/  FMUL.FTZ R193, R112, R193 ;  /* 0x000000c170c17220 */ /* 0x000fe20000410000 */
[----:B------:R-:W-:-:S02]  /*0e10*/  HADD2.F32 R170, -RZ, R45.H0_H0 ;  /* 0x2000002dffaa7230 */ /* 0x000fc40000004100 */
[----:B------:R-:W-:Y:S01]  /*0e20*/  FMUL.FTZ R184, R138, R188 ;  /* 0x000000bc8ab87220 */ /* 0x000fe20000410000 */
[----:B------:R-:W-:Y:S02]  /*0e30*/  HADD2.F32 R187, -RZ, R41.H1_H1 ;  /* 0x30000029ffbb7230 */ /* 0x000fe40000004100 */
[----:B------:R-:W-:Y:S01]  /*0e40*/  FMUL.FTZ R191, R112, R191 ;  /* 0x000000bf70bf7220 */ /* 0x000fe20000410000 */
[----:B------:R-:W-:Y:S02]  /*0e50*/  HADD2.F32 R190, -RZ, R45.H1_H1 ;  /* 0x3000002dffbe7230 */ /* 0x000fe40000004100 */
[----:B------:R-:W-:Y:S02]  /*0e60*/  HADD2.F32 R185, -RZ, R42.H0_H0 ;  /* 0x2000002affb97230 */ /* 0x000fe40000004100 */
[----:B0-----:R-:W-:Y:S01]  /*0e70*/  FADD.FTZ R33, R53, R198 ;  /* 0x000000c635217221 */ /* 0x001fe20000010000 */
[----:B------:R-:W-:Y:S01]  /*0e80*/  FFMA.FTZ R32, R197, R198, R40 ;  /* 0x000000c6c5207223 */ /* 0x000fe20000010028 */
[----:B------:R-:W-:Y:S01]  /*0e90*/  FADD.FTZ R189, -R174, R189 ;  /* 0x000000bdaebd7221 */ /* 0x000fe20000010100 */
[----:B------:R-:W-:-:S02]  /*0ea0*/  HADD2.F32 R173, -RZ, R46.H0_H0 ;  /* 0x2000002effad7230 */ /* 0x000fc40000004100 */
[----:B------:R-:W-:Y:S01]  /*0eb0*/  FADD.FTZ R33, R33, R186 ;  /* 0x000000ba21217221 */ /* 0x000fe20000010000 */
[----:B------:R-:W-:Y:S01]  /*0ec0*/  FFMA.FTZ R32, R193, R186, R32 ;  /* 0x000000bac1207223 */ /* 0x000fe20000010020 */
[----:B------:R-:W-:Y:S01]  /*0ed0*/  FMUL.FTZ R182, R139, R170 ;  /* 0x000000aa8bb67220 */ /* 0x000fe20000410000 */
[----:B------:R-:W-:Y:S01]  /*0ee0*/  FADD.FTZ R187, -R174, R187 ;  /* 0x000000bbaebb7221 */ /* 0x000fe20000010100 */
[----:B------:R-:W-:Y:S01]  /*0ef0*/  FADD.FTZ R33, R33, R184 ;  /* 0x000000b821217221 */ /* 0x000fe20000010000 */
[----:B------:R-:W-:Y:S01]  /*0f00*/  FMUL.FTZ R189, R112, R189 ;  /* 0x000000bd70bd7220 */ /* 0x000fe20000410000 */
[----:B------:R-:W-:Y:S01]  /*0f10*/  FFMA.FTZ R32, R191, R184, R32 ;  /* 0x000000b8bf207223 */ /* 0x000fe20000010020 */
[----:B------:R-:W-:Y:S02]  /*0f20*/  HADD2.F32 R183, -RZ, R42.H1_H1 ;  /* 0x3000002affb77230 */ /* 0x000fe40000004100 */
[----:B------:R-:W-:Y:S01]  /*0f30*/  FMUL.FTZ R180, R140, R190 ;  /* 0x000000be8cb47220 */ /* 0x000fe20000410000 */
[----:B-1----:R-:W-:-:S04]  /*0f40*/  @P1 IMAD.WIDE R34, R157, 0x2, R34 ;  /* 0x000000029d221825 */ /* 0x002fc800078e0222 */
[----:B------:R-:W-:Y:S01]  /*0f50*/  FADD.FTZ R33, R33, R182 ;  /* 0x000000b621217221 */ /* 0x000fe20000010000 */
[----:B------:R-:W-:Y:S01]  /*0f60*/  FADD.FTZ R185, -R174, R185 ;  /* 0x000000b9aeb97221 */ /* 0x000fe20000010100 */
[----:B------:R-:W-:Y:S01]  /*0f70*/  FMUL.FTZ R187, R112, R187 ;  /* 0x000000bb70bb7220 */ /* 0x000fe20000410000 */
[----:B------:R-:W-:Y:S01]  /*0f80*/  FFMA.FTZ R32, R189, R182, R32 ;  /* 0x000000b6bd207223 */ /* 0x000fe20000010020 */
[----:B------:R-:W-:Y:S02]  /*0f90*/  HADD2.F32 R194, -RZ, R46.H1_H1 ;  /* 0x3000002effc27230 */ /* 0x000fe40000004100 */
[----:B------:R-:W-:Y:S01]  /*0fa0*/  FMUL.FTZ R178, R141, R173 ;  /* 0x000000ad8db27220 */ /* 0x000fe20000410000 */
[--C-:B------:R-:W-:Y:S02]  /*0fb0*/  HADD2.F32 R181, -RZ, R43.reuse.H0_H0 ;  /* 0x2000002bffb57230 */ /* 0x100fe40000004100 */
[----:B------:R-:W-:Y:S01]  /*0fc0*/  FADD.FTZ R33, R33, R180 ;  /* 0x000000b421217221 */ /* 0x000fe20000010000 */
[----:B------:R-:W-:-:S02]  /*0fd0*/  HADD2.F32 R179, -RZ, R43.H1_H1 ;  /* 0x3000002bffb37230 */ /* 0x000fc40000004100 */
[----:B------:R-:W-:Y:S01]  /*0fe0*/  FADD.FTZ R183, -R174, R183 ;  /* 0x000000b7aeb77221 */ /* 0x000fe20000010100 */
[--C-:B------:R-:W-:Y:S01]  /*0ff0*/  HADD2.F32 R177, -RZ, R47.reuse.H0_H0 ;  /* 0x2000002fffb17230 */ /* 0x100fe20000004100 */
[----:B------:R0:W2:Y:S01]  /*1000*/  @P1 LDG.E.U16 R220, desc[UR4][R34.64] ;  /* 0x0000000422dc1981 */ /* 0x0000a2000c1e1500 */
[----:B------:R-:W-:Y:S02]  /*1010*/  HADD2.F32 R196, -RZ, R47.H1_H1 ;  /* 0x3000002fffc47230 */ /* 0x000fe40000004100 */
[----:B------:R-:W-:Y:S01]  /*1020*/  FMUL.FTZ R185, R112, R185 ;  /* 0x000000b970b97220 */ /* 0x000fe20000410000 */
[--C-:B------:R-:W-:Y:S02]  /*1030*/  HADD2.F32 R41, -RZ, R48.reuse.H0_H0 ;  /* 0x20000030ff297230 */ /* 0x100fe40000004100 */
[----:B------:R-:W-:Y:S01]  /*1040*/  FFMA.FTZ R32, R187, R180, R32 ;  /* 0x000000b4bb207223 */ /* 0x000fe20000010020 */
[----:B------:R-:W-:Y:S02]  /*1050*/  HADD2.F32 R48, -RZ, R48.H1_H1 ;  /* 0x30000030ff307230 */ /* 0x000fe40000004100 */
[----:B------:R-:W-:-:S02]  /*1060*/  HADD2.F32 R212, -RZ, R52.H0_H0 ;  /* 0x20000034ffd47230 */ /* 0x000fc40000004100 */
[----:B------:R-:W-:Y:S02]  /*1070*/  HADD2.F32 R214, -RZ, R52.H1_H1 ;  /* 0x30000034ffd67230 */ /* 0x000fe40000004100 */
[----:B------:R-:W-:Y:S01]  /*1080*/  FMUL.FTZ R156, R147, R213 ;  /* 0x000000d5939c7220 */ /* 0x000fe20000410000 */
[--C-:B------:R-:W-:Y:S02]  /*1090*/  HADD2.F32 R42, -RZ, R49.reuse.H0_H0 ;  /* 0x20000031ff2a7230 */ /* 0x100fe40000004100 */
[----:B------:R-:W-:Y:S01]  /*10a0*/  FMUL.FTZ R113, R148, R215 ;  /* 0x000000d794717220 */ /* 0x000fe20000410000 */
[----:B------:R-:W-:Y:S01]  /*10b0*/  HADD2.F32 R47, -RZ, R49.H1_H1 ;  /* 0x30000031ff2f7230 */ /* 0x000fe20000004100 */
[----:B------:R-:W1:Y:S01]  /*10c0*/  @P0 LDC.64 R36, c[0x0][0x438] ;  /* 0x00010e00ff240b82 */ /* 0x000e620000000a00 */
[--C-:B------:R-:W-:Y:S02]  /*10d0*/  HADD2.F32 R45, -RZ, R50.reuse.H0_H0 ;  /* 0x20000032ff2d7230 */ /* 0x100fe40000004100 */
[----:B------:R-:W-:-:S02]  /*10e0*/  HADD2.F32 R43, -RZ, R50.H1_H1 ;  /* 0x30000032ff2b7230 */ /* 0x000fc40000004100 */
[--C-:B------:R-:W-:Y:S02]  /*10f0*/  HADD2.F32 R44, -RZ, R51.reuse.H0_H0 ;  /* 0x20000033ff2c7230 */ /* 0x100fe40000004100 */
[----:B------:R-:W-:Y:S02]  /*1100*/  HADD2.F32 R46, -RZ, R51.H1_H1 ;  /* 0x30000033ff2e7230 */ /* 0x000fe40000004100 */
[----:B------:R-:W-:Y:S01]  /*1110*/  FMUL.FTZ R176, R142, R194 ;  /* 0x000000c28eb07220 */ /* 0x000fe20000410000 */
[----:B------:R-:W-:Y:S01]  /*1120*/  FADD.FTZ R33, R33, R178 ;  /* 0x000000b221217221 */ /* 0x000fe20000010000 */
[----:B------:R-:W-:Y:S01]  /*1130*/  FADD.FTZ R181, -R174, R181 ;  /* 0x000000b5aeb57221 */ /* 0x000fe20000010100 */
[----:B------:R-:W-:Y:S01]  /*1140*/  FMUL.FTZ R183, R112, R183 ;  /* 0x000000b770b77220 */ /* 0x000fe20000410000 */
[----:B------:R-:W-:Y:S01]  /*1150*/  FFMA.FTZ R32, R185, R178, R32 ;  /* 0x000000b2b9207223 */ /* 0x000fe20000010020 */
        /* <DEDUP_REMOVED lines=20> */
[----:B0-----:R-:W-:Y:S01]  /*12a0*/  FFMA.FTZ R34, R179, R172, R32 ;  /* 0x000000acb3227223 */ /* 0x001fe20000010020 */
[----:B------:R-:W-:Y:S01]  /*12b0*/  FMUL.FTZ R163, R146, R214 ;  /* 0x000000d692a37220 */ /* 0x000fe20000410000 */
[----:B------:R-:W-:Y:S01]  /*12c0*/  FADD.FTZ R32, R33, R160 ;  /* 0x000000a021207221 */ /* 0x000fe20000010000 */
[C---:B------:R-:W-:Y:S01]  /*12d0*/  FMUL.FTZ R158, R112.reuse, R49 ;  /* 0x00000031709e7220 */ /* 0x040fe20000410000 */
[----:B------:R-:W-:Y:S01]  /*12e0*/  FFMA.FTZ R33, R165, R160, R34 ;  /* 0x000000a0a5217223 */ /* 0x000fe20000010022 */
[----:B------:R-:W-:Y:S01]  /*12f0*/  FMUL.FTZ R119, R112, R119 ;  /* 0x0000007770777220 */ /* 0x000fe20000410000 */
[----:B------:R-:W-:Y:S01]  /*1300*/  FADD.FTZ R35, R32, R163 ;  /* 0x000000a320237221 */ /* 0x000fe20000010000 */
[----:B------:R-:W-:-:S02]  /*1310*/  HADD2.F32 R216, -RZ, R54.H0_H0 ;  /* 0x20000036ffd87230 */ /* 0x000fc40000004100 */
[----:B------:R-:W-:Y:S01]  /*1320*/  FFMA.FTZ R32, R158, R163, R33 ;  /* 0x000000a39e207223 */ /* 0x000fe20000010021 */
[C---:B------:R-:W-:Y:S01]  /*1330*/  FMUL.FTZ R118, R112.reuse, R47 ;  /* 0x0000002f70767220 */ /* 0x040fe20000410000 */
[----:B------:R-:W-:Y:S01]  /*1340*/  FADD.FTZ R34, R35, R156 ;  /* 0x0000009c23227221 */ /* 0x000fe20000010000 */
[----:B------:R-:W-:Y:S02]  /*1350*/  HADD2.F32 R217, -RZ, R54.H1_H1 ;  /* 0x30000036ffd97230 */ /* 0x000fe40000004100 */
[----:B------:R-:W-:Y:S01]  /*1360*/  FFMA.FTZ R33, R119, R156, R32 ;  /* 0x0000009c77217223 */ /* 0x000fe20000010020 */
[--C-:B------:R-:W-:Y:S02]  /*1370*/  HADD2.F32 R219, -RZ, R55.reuse.H0_H0 ;  /* 0x20000037ffdb7230 */ /* 0x100fe40000004100 */
[----:B------:R-:W-:Y:S01]  /*1380*/  FMUL.FTZ R54, R149, R216 ;  /* 0x000000d895367220 */ /* 0x000fe20000410000 */
[----:B------:R-:W-:Y:S02]  /*1390*/  HADD2.F32 R218, -RZ, R55.H1_H1 ;  /* 0x30000037ffda7230 */ /* 0x000fe40000004100 */
[----:B------:R-:W-:Y:S01]  /*13a0*/  FMUL.FTZ R55, R112, R45 ;  /* 0x0000002d70377220 */ /* 0x000fe20000410000 */
[----:B------:R-:W-:Y:S01]  /*13b0*/  FADD.FTZ R35, R34, R113 ;  /* 0x0000007122237221 */ /* 0x000fe20000010000 */
[----:B------:R-:W-:Y:S01]  /*13c0*/  FFMA.FTZ R32, R118, R113, R33 ;  /* 0x0000007176207223 */ /* 0x000fe20000010021 */
[----:B------:R-:W-:Y:S01]  /*13d0*/  FMUL.FTZ R53, R150, R217 ;  /* 0x000000d996357220 */ /* 0x000fe20000410000 */
[C---:B------:R-:W-:Y:S01]  /*13e0*/  FMUL.FTZ R52, R112.reuse, R43 ;  /* 0x0000002b70347220 */ /* 0x040fe20000410000 */
[----:B------:R-:W-:Y:S01]  /*13f0*/  FADD.FTZ R34, R35, R54 ;  /* 0x0000003623227221 */ /* 0x000fe20000010000 */
[----:B------:R-:W-:Y:S01]  /*1400*/  FFMA.FTZ R33, R55, R54, R32 ;  /* 0x0000003637217223 */ /* 0x000fe20000010020 */
        /* <DEDUP_REMOVED lines=8> */
[----:B------:R-:W0:Y:S02]  /*1490*/  @P0 LDC.64 R38, c[0x0][0x438] ;  /* 0x00010e00ff260b82 */ /* 0x000e240000000a00 */
[----:B------:R-:W-:Y:S01]  /*14a0*/  FADD.FTZ R34, R34, R49 ;  /* 0x0000003122227221 */ /* 0x000fe20000010000 */
[----:B------:R-:W-:-:S04]  /*14b0*/  FFMA.FTZ R33, R48, R49, R33 ;  /* 0x0000003130217223 */ /* 0x000fc80000010021 */
[----:B------:R-:W3:Y:S04]  /*14c0*/  SHFL.DOWN PT, R35, R34, 0x10, 0x1f ;  /* 0x0a001f0022237f89 */ /* 0x000ee800000e0000 */
[----:B------:R-:W4:Y:S01]  /*14d0*/  SHFL.DOWN PT, R32, R33, 0x10, 0x1f ;  /* 0x0a001f0021207f89 */ /* 0x000f2200000e0000 */
[----:B-1----:R-:W-:-:S05]  /*14e0*/  @P0 IMAD.WIDE.U32 R36, R161, 0x10, R36 ;  /* 0x00000010a1240825 */ /* 0x002fca00078e0024 */
[----:B------:R1:W5:Y:S01]  /*14f0*/  @P0 LDG.E.128 R20, desc[UR4][R36.64] ;  /* 0x0000000424140981 */ /* 0x000362000c1e1d00 */
[----:B---3--:R-:W-:Y:S01]  /*1500*/  FADD.FTZ R35, R34, R35 ;  /* 0x0000002322237221 */ /* 0x008fe20000010000 */
[----:B----4-:R-:W-:-:S04]  /*1510*/  FADD.FTZ R32, R33, R32 ;  /* 0x0000002021207221 */ /* 0x010fc80000010000 */
[----:B-1----:R-:W1:Y:S04]  /*1520*/  SHFL.DOWN PT, R36, R35, 0x8, 0x1f ;  /* 0x09001f0023247f89 */ /* 0x002e6800000e0000 */
[----:B------:R-:W3:Y:S01]  /*1530*/  SHFL.DOWN PT, R37, R32, 0x8, 0x1f ;  /* 0x09001f0020257f89 */ /* 0x000ee200000e0000 */
[----:B0-----:R-:W-:-:S05]  /*1540*/  @P0 IMAD.WIDE.U32 R38, R167, 0x10, R38 ;  /* 0x00000010a7260825 */ /* 0x001fca00078e0026 */
[----:B------:R0:W5:Y:S01]  /*1550*/  @P0 LDG.E.128 R16, desc[UR4][R38.64] ;  /* 0x0000000426100981 */ /* 0x000162000c1e1d00 */
[----:B-1----:R-:W-:Y:S01]  /*1560*/  FADD.FTZ R36, R35, R36 ;  /* 0x0000002423247221 */ /* 0x002fe20000010000 */
[----:B---3--:R-:W-:-:S04]  /*1570*/  FADD.FTZ R37, R32, R37 ;  /* 0x0000002520257221 */ /* 0x008fc80000010000 */
[----:B0-----:R-:W0:Y:S04]  /*1580*/  SHFL.DOWN PT, R39, R36, 0x4, 0x1f ;  /* 0x08801f0024277f89 */ /* 0x001e2800000e0000 */
[----:B------:R-:W1:Y:S01]  /*1590*/  SHFL.DOWN PT, R38, R37, 0x4, 0x1f ;  /* 0x08801f0025267f89 */ /* 0x000e6200000e0000 */
[----:B------:R-:W3:Y:S01]  /*15a0*/  S2R R41, SR_CgaCtaId ;  /* 0x0000000000297919 */ /* 0x000ee20000008800 */
        /* <DEDUP_REMOVED lines=11> */
[----:B---3--:R-:W-:-:S04]  /*1660*/  LEA R39, R41, R36, 0x18 ;  /* 0x0000002429277211 */ /* 0x008fc800078ec0ff */
        /* <DEDUP_REMOVED lines=17> */
[----:B------:R-:W1:Y:S04]  /*1780*/  LDS.128 R36, [R44] ;  /* 0x000000002c247984 */ /* 0x000e680000000c00 */
[----:B------:R-:W3:Y:S04]  /*1790*/  LDS.128 R40, [R41] ;  /* 0x0000000029287984 */ /* 0x000ee80000000c00 */
[----:B------:R-:W4:Y:S01]  /*17a0*/  LDS.128 R44, [R45] ;  /* 0x000000002d2c7984 */ /* 0x000f220000000c00 */
[----:B------:R-:W-:Y:S01]  /*17b0*/  FADD.FTZ R80, R169, R80 ;  /* 0x00000050a9507221 */ /* 0x000fe20000010000 */
[----:B------:R-:W-:Y:S01]  /*17c0*/  FFMA.FTZ R104, R199, R169, R104 ;  /* 0x000000a9c7687223 */ /* 0x000fe20000010068 */
[----:B------:R-:W-:Y:S01]  /*17d0*/  UISETP.NE.U32.AND UP0, UPT, UR8, URZ, UPT ;  /* 0x000000ff0800728c */ /* 0x000fe2000bf05070 */
        /* <DEDUP_REMOVED lines=8> */
[----:B---3--:R-:W-:Y:S01]  /*1860*/  FADD.FTZ R169, R169, R40 ;  /* 0x00000028a9a97221 */ /* 0x008fe20000010000 */
[----:B------:R-:W-:-:S03]  /*1870*/  FADD.FTZ R32, R32, R41 ;  /* 0x0000002920207221 */ /* 0x000fc60000010000 */
[----:B------:R-:W-:Y:S01]  /*1880*/  FADD.FTZ R169, R42, R169 ;  /* 0x000000a92aa97221 */ /* 0x000fe20000010000 */
[----:B------:R-:W-:Y:S01]  /*1890*/  FADD.FTZ R32, R43, R32 ;  /* 0x000000202b207221 */ /* 0x000fe20000010000 */
[----:B------:R-:W-:Y:S02]  /*18a0*/  UISETP.NE.AND.EX UP0, UPT, UR9, URZ, UPT, UP0 ;  /* 0x000000ff0900728c */ /* 0x000fe4000bf05300 */
[----:B----4-:R-:W-:Y:S01]  /*18b0*/  FADD.FTZ R169, R169, R44 ;  /* 0x0000002ca9a97221 */ /* 0x010fe20000010000 */
        /* <DEDUP_REMOVED lines=51> */
[----:B--2---:R-:W-:-:S02]  /*1bf0*/  @P1 HADD2.F32 R168, -RZ, R220.H0_H0 ;  /* 0x200000dcffa81230 */ /* 0x004fc40000004100 */
[----:B------:R-:W-:Y:S01]  /*1c00*/  FMUL.FTZ R177, R32, UR11 ;  /* 0x0000000b20b17c20 */ /* 0x000fe20008410000 */
        /* <DEDUP_REMOVED lines=11> */
[----:B------:R-:W-:Y:S01]  /*1cc0*/  FFMA.FTZ R203, R203, R177, R170 ;  /* 0x000000b1cbcb7223 */ /* 0x000fe200000100aa */
[----:B------:R-:W-:Y:S01]  /*1cd0*/  FADD.FTZ R197, R198, -R197 ;  /* 0x800000c5c6c57221 */ /* 0x000fe20000010000 */
[--C-:B-----5:R-:W-:Y:S02]  /*1ce0*/  HADD2.F32 R38, -RZ, R34.reuse.H0_H0 ;  /* 0x20000022ff267230 */ /* 0x120fe40000004100 */
[----:B------:R-:W-:Y:S01]  /*1cf0*/  FADD.FTZ R199, R200, -R199 ;  /* 0x800000c7c8c77221 */ /* 0x000fe20000010000 */
[----:B------:R-:W-:Y:S02]  /*1d00*/  HADD2.F32 R162, -RZ, R34.H1_H1 ;  /* 0x30000022ffa27230 */ /* 0x000fe40000004100 */
[----:B------:R-:W-:Y:S01]  /*1d10*/  FMUL.FTZ R197, R112, R197 ;  /* 0x000000c570c57220 */ /* 0x000fe20000410000 */
[----:B------:R-:W-:-:S02]  /*1d20*/  HADD2.F32 R34, -RZ, R32.H0_H0 ;  /* 0x20000020ff227230 */ /* 0x000fc40000004100 */
[----:B------:R-:W-:Y:S01]  /*1d30*/  FADD.FTZ R207, R208, -R207 ;  /* 0x800000cfd0cf7221 */ /* 0x000fe20000010000 */
[----:B------:R-:W-:Y:S02]  /*1d40*/  HADD2.F32 R166, -RZ, R32.H1_H1 ;  /* 0x30000020ffa67230 */ /* 0x000fe40000004100 */
[----:B------:R-:W-:Y:S01]  /*1d50*/  FADD.FTZ R203, R204, -R203 ;  /* 0x800000cbcccb7221 */ /* 0x000fe20000010000 */
[-CC-:B------:R-:W-:Y:S01]  /*1d60*/  FFMA.FTZ R0, R0, R177.reuse, R170.reuse ;  /* 0x000000b100007223 */ /* 0x180fe200000100aa */
[-CC-:B------:R-:W-:Y:S01]  /*1d70*/  FFMA.FTZ R201, R201, R177.reuse, R170.reuse ;  /* 0x000000b1c9c97223 */ /* 0x180fe200000100aa */
[--C-:B------:R-:W-:Y:S02]  /*1d80*/  HADD2.F32 R32, -RZ, R7.reuse.H1_H1 ;  /* 0x30000007ff207230 */ /* 0x100fe40000004100 */
        /* <DEDUP_REMOVED lines=8> */
[----:B------:R-:W-:Y:S01]  /*1e10*/  FADD.FTZ R209, R210, -R209 ;  /* 0x800000d1d2d17221 */ /* 0x000fe20000010000 */
[----:B------:R-:W-:Y:S01]  /*1e20*/  FADD.FTZ R205, R206, -R205 ;  /* 0x800000cdcecd7221 */ /* 0x000fe20000010000 */
[----:B------:R-:W-:-:S02]  /*1e30*/  HADD2.F32 R0, -RZ, R7.H0_H0 ;  /* 0x20000007ff007230 */ /* 0x000fc40000004100 */
[----:B------:R-:W-:Y:S01]  /*1e40*/  FMUL.FTZ R46, R197, R32 ;  /* 0x00000020c52e7220 */ /* 0x000fe20000410000 */
[--C-:B------:R-:W-:Y:S02]  /*1e50*/  HADD2.F32 R40, -RZ, R35.reuse.H0_H0 ;  /* 0x20000023ff287230 */ /* 0x100fe40000004100 */
[-C--:B------:R-:W-:Y:S01]  /*1e60*/  FMUL.FTZ R199, R199, R168.reuse ;  /* 0x000000a8c7c77220 */ /* 0x080fe20000410000 */
[----:B------:R-:W-:Y:S02]  /*1e70*/  HADD2.F32 R44, -RZ, R35.H1_H1 ;  /* 0x30000023ff2c7230 */ /* 0x000fe40000004100 */
[-C--:B------:R-:W-:Y:S01]  /*1e80*/  FMUL.FTZ R203, R203, R168.reuse ;  /* 0x000000a8cbcb7220 */ /* 0x080fe20000410000 */
[----:B------:R-:W-:Y:S02]  /*1e90*/  HADD2.F32 R36, -RZ, R33.H0_H0 ;  /* 0x20000021ff247230 */ /* 0x000fe40000004100 */
[----:B------:R-:W-:Y:S01]  /*1ea0*/  FMUL.FTZ R207, R207, R168 ;  /* 0x000000a8cfcf7220 */ /* 0x000fe20000410000 */
[----:B------:R-:W-:-:S02]  /*1eb0*/  HADD2.F32 R32, -RZ, R5.H0_H0 ;  /* 0x20000005ff207230 */ /* 0x000fc40000004100 */
[C---:B------:R-:W-:Y:S01]  /*1ec0*/  FMUL.FTZ R201, R112.reuse, R201 ;  /* 0x000000c970c97220 */ /* 0x040fe20000410000 */
[C---:B------:R-:W-:Y:S01]  /*1ed0*/  FMUL.FTZ R205, R112.reuse, R205 ;  /* 0x000000cd70cd7220 */ /* 0x040fe20000410000 */
[C---:B------:R-:W-:Y:S01]  /*1ee0*/  FMUL.FTZ R211, R112.reuse, R211 ;  /* 0x000000d370d37220 */ /* 0x040fe20000410000 */
[----:B------:R-:W-:Y:S01]  /*1ef0*/  FMUL.FTZ R209, R112, R209 ;  /* 0x000000d170d17220 */ /* 0x000fe20000410000 */
[----:B------:R-:W-:Y:S02]  /*1f00*/  HADD2.F32 R164, -RZ, R33.H1_H1 ;  /* 0x30000021ffa47230 */ /* 0x000fe40000004100 */
[C---:B------:R-:W-:Y:S01]  /*1f10*/  FMUL.FTZ R35, R199.reuse, R0 ;  /* 0x00000000c7237220 */ /* 0x040fe20000410000 */
[----:B------:R-:W-:Y:S01]  /*1f20*/  FMUL.FTZ R169, R199, R40 ;  /* 0x00000028c7a97220 */ /* 0x000fe20000410000 */
[----:B------:R-:W-:Y:S01]  /*1f30*/  FMUL.FTZ R0, R197, R44 ;  /* 0x0000002cc5007220 */ /* 0x000fe20000410000 */
[----:B------:R-:W-:Y:S01]  /*1f40*/  FMUL.FTZ R171, R203, R38 ;  /* 0x00000026cbab7220 */ /* 0x000fe20000410000 */
[C---:B------:R-:W-:Y:S01]  /*1f50*/  FMUL.FTZ R173, R207.reuse, R36 ;  /* 0x00000024cfad7220 */ /* 0x040fe20000410000 */
[----:B------:R-:W-:Y:S01]  /*1f60*/  FMUL.FTZ R33, R207, R32 ;  /* 0x00000020cf217220 */ /* 0x000fe20000410000 */
[----:B------:R-:W-:-:S02]  /*1f70*/  HADD2.F32 R40, -RZ, R6.H0_H0 ;  /* 0x20000006ff287230 */ /* 0x000fc40000004100 */
[-C--:B------:R-:W-:Y:S01]  /*1f80*/  FMUL.FTZ R201, R201, R168.reuse ;  /* 0x000000a8c9c97220 */ /* 0x080fe20000410000 */
[----:B------:R-:W-:Y:S02]  /*1f90*/  HADD2.F32 R44, -RZ, R6.H1_H1 ;  /* 0x30000006ff2c7230 */ /* 0x000fe40000004100 */
[-C--:B------:R-:W-:Y:S01]  /*1fa0*/  FMUL.FTZ R205, R205, R168.reuse ;  /* 0x000000a8cdcd7220 */ /* 0x080fe20000410000 */
[----:B------:R-:W-:Y:S02]  /*1fb0*/  HADD2.F32 R38, -RZ, R5.H1_H1 ;  /* 0x30000005ff267230 */ /* 0x000fe40000004100 */
[-C--:B------:R-:W-:Y:S01]  /*1fc0*/  FMUL.FTZ R211, R211, R168.reuse ;  /* 0x000000a8d3d37220 */ /* 0x080fe20000410000 */
[--C-:B------:R-:W-:Y:S02]  /*1fd0*/  HADD2.F32 R32, -RZ, R4.reuse.H0_H0 ;  /* 0x20000004ff207230 */ /* 0x100fe40000004100 */
[----:B------:R-:W-:Y:S01]  /*1fe0*/  FMUL.FTZ R209, R209, R168 ;  /* 0x000000a8d1d17220 */ /* 0x000fe20000410000 */
[----:B------:R-:W-:-:S02]  /*1ff0*/  HADD2.F32 R36, -RZ, R4.H1_H1 ;  /* 0x30000004ff247230 */ /* 0x000fc40000004100 */
[----:B------:R-:W-:Y:S01]  /*2000*/  FMUL.FTZ R162, R201, R162 ;  /* 0x000000a2c9a27220 */ /* 0x000fe20000410000 */
        /* <DEDUP_REMOVED lines=8> */
[----:B------:R-:W-:Y:S02]  /*2090*/  F2FP.F16.F32.PACK_AB R35, R46, R35 ;  /* 0x000000232e23723e */ /* 0x000fe400000000ff */
[----:B------:R-:W-:-:S02]  /*20a0*/  F2FP.F16.F32.PACK_AB R34, R201, R40 ;  /* 0x00000028c922723e */ /* 0x000fc400000000ff */
[----:B------:R-:W-:Y:S02]  /*20b0*/  F2FP.F16.F32.PACK_AB R33, R38, R33 ;  /* 0x000000212621723e */ /* 0x000fe400000000ff */
[----:B------:R-:W-:Y:S01]  /*20c0*/  F2FP.F16.F32.PACK_AB R32, R37, R32 ;  /* 0x000000202520723e */ /* 0x000fe200000000ff */
[----:B------:R-:W-:Y:S06]  /*20d0*/  BRA `(.L_x_1169) ;  /* 0x0000000400207947 */ /* 0x000fec0003800000 */
.L_x_1168:
[-CC-:B------:R-:W-:Y:S01]  /*20e0*/  FFMA.FTZ R199, R199, R177.reuse, R170.reuse ;  /* 0x000000b1c7c77223 */ /* 0x180fe200000100aa */
[-CC-:B------:R-:W-:Y:S01]  /*20f0*/  FFMA.FTZ R197, R197, R177.reuse, R170.reuse ;  /* 0x000000b1c5c57223 */ /* 0x180fe200000100aa */
[-CC-:B------:R-:W-:Y:S01]  /*2100*/  FFMA.FTZ R201, R201, R177.reuse, R170.reuse ;  /* 0x000000b1c9c97223 */ /* 0x180fe200000100aa */
[-CC-:B------:R-:W-:Y:S01]  /*2110*/  FFMA.FTZ R0, R0, R177.reuse, R170.reuse ;  /* 0x000000b100007223 */ /* 0x180fe200000100aa */
[----:B------:R-:W-:Y:S01]  /*2120*/  FADD.FTZ R199, R200, -R199 ;  /* 0x800000c7c8c77221 */ /* 0x000fe20000010000 */
[----:B------:R-:W-:Y:S01]  /*2130*/  FADD.FTZ R197, R198, -R197 ;  /* 0x800000c5c6c57221 */ /* 0x000fe20000010000 */
[-CC-:B------:R-:W-:Y:S01]  /*2140*/  FFMA.FTZ R207, R207, R177.reuse, R170.reuse ;  /* 0x000000b1cfcf7223 */ /* 0x180fe200000100aa */
[----:B------:R-:W-:Y:S01]  /*2150*/  FFMA.FTZ R203, R203, R177, R170 ;  /* 0x000000b1cbcb7223 */ /* 0x000fe200000100aa */
[C---:B------:R-:W-:Y:S01]  /*2160*/  FMUL.FTZ R199, R112.reuse, R199 ;  /* 0x000000c770c77220 */ /* 0x040fe20000410000 */
[----:B------:R-:W-:Y:S01]  /*2170*/  FMUL.FTZ R197, R112, R197 ;  /* 0x000000c570c57220 */ /* 0x000fe20000410000 */
[----:B-----5:R-:W-:-:S02]  /*2180*/  HADD2.F32 R169, -RZ, R35.H0_H0 ;  /* 0x20000023ffa97230 */ /* 0x020fc40000004100 */
[----:B------:R-:W-:Y:S01]  /*2190*/  FADD.FTZ R201, R202, -R201 ;  /* 0x800000c9cac97221 */ /* 0x000fe20000010000 */
[----:B------:R-:W-:Y:S02]  /*21a0*/  HADD2.F32 R39, -RZ, R35.H1_H1 ;  /* 0x30000023ff277230 */ /* 0x000fe40000004100 */
[----:B------:R-:W-:Y:S01]  /*21b0*/  FADD.FTZ R211, R211, -R0 ;  /* 0x80000000d3d37221 */ /* 0x000fe20000010000 */
[--C-:B------:R-:W-:Y:S02]  /*21c0*/  HADD2.F32 R173, -RZ, R33.reuse.H0_H0 ;  /* 0x20000021ffad7230 */ /* 0x100fe40000004100 */
[----:B------:R-:W-:Y:S01]  /*21d0*/  FADD.FTZ R207, R208, -R207 ;  /* 0x800000cfd0cf7221 */ /* 0x000fe20000010000 */
[----:B------:R-:W-:Y:S02]  /*21e0*/  HADD2.F32 R35, -RZ, R33.H1_H1 ;  /* 0x30000021ff237230 */ /* 0x000fe40000004100 */
[----:B------:R-:W-:Y:S01]  /*21f0*/  FADD.FTZ R203, R204, -R203 ;  /* 0x800000cbcccb7221 */ /* 0x000fe20000010000 */
[----:B------:R-:W-:-:S02]  /*2200*/  HADD2.F32 R29, -RZ, R7.H0_H0 ;  /* 0x20000007ff1d7230 */ /* 0x000fc40000004100 */
[-CC-:B------:R-:W-:Y:S01]  /*2210*/  FFMA.FTZ R205, R205, R177.reuse, R170.reuse ;  /* 0x000000b1cdcd7223 */ /* 0x180fe200000100aa */
[-C--:B------:R-:W-:Y:S01]  /*2220*/  FMUL.FTZ R0, R199, R168.reuse ;  /* 0x000000a8c7007220 */ /* 0x080fe20000410000 */
[----:B------:R-:W-:Y:S02]  /*2230*/  HADD2.F32 R33, -RZ, R7.H1_H1 ;  /* 0x30000007ff217230 */ /* 0x000fe40000004100 */
[----:B------:R-:W-:Y:S01]  /*2240*/  FFMA.FTZ R209, R209, R177, R170 ;  /* 0x000000b1d1d17223 */ /* 0x000fe200000100aa */
[----:B------:R-:W-:Y:S01]  /*2250*/  FMUL.FTZ R28, R197, R168 ;  /* 0x000000a8c51c7220 */ /* 0x000fe20000410000 */
[C---:B------:R-:W-:Y:S01]  /*2260*/  FMUL.FTZ R201, R112.reuse, R201 ;  /* 0x000000c970c97220 */ /* 0x040fe20000410000 */
[C---:B------:R-:W-:Y:S01]  /*2270*/  FMUL.FTZ R203, R112.reuse, R203 ;  /* 0x000000cb70cb7220 */ /* 0x040fe20000410000 */
[----:B------:R-:W-:Y:S01]  /*2280*/  FMUL.FTZ R207, R112, R207 ;  /* 0x000000cf70cf7220 */ /* 0x000fe20000410000 */
[----:B------:R-:W-:Y:S01]  /*2290*/  FADD.FTZ R205, R206, -R205 ;  /* 0x800000cdcecd7221 */ /* 0x000fe20000010000 */
[C---:B------:R-:W-:Y:S01]  /*22a0*/  FMUL.FTZ R169, R0.reuse, R169 ;  /* 0x000000a900a97220 */ /* 0x040fe20000410000 */
[----:B------:R-:W-:Y:S01]  /*22b0*/  FMUL.FTZ R38, R0, R29 ;  /* 0x0000001d00267220 */ /* 0x000fe20000410000 */
[----:B------:R-:W-:-:S02]  /*22c0*/  HADD2.F32 R37, -RZ, R34.H1_H1 ;  /* 0x30000022ff257230 */ /* 0x000fc40000004100 */
[----:B------:R-:W-:Y:S01]  /*22d0*/  FADD.FTZ R209, R210, -R209 ;  /* 0x800000d1d2d17221 */ /* 0x000fe20000010000 */
[--C-:B------:R-:W-:Y:S02]  /*22e0*/  HADD2.F32 R175, -RZ, R32.reuse.H0_H0 ;  /* 0x20000020ffaf7230 */ /* 0x100fe40000004100 */
[C---:B------:R-:W-:Y:S01]  /*22f0*/  FMUL.FTZ R0, R28.reuse, R39 ;  /* 0x000000271c007220 */ /* 0x040fe20000410000 */
[----:B------:R-:W-:Y:S02]  /*2300*/  HADD2.F32 R31, -RZ, R32.H1_H1 ;  /* 0x30000020ff1f7230 */ /* 0x000fe40000004100 */
[----:B------:R-:W-:Y:S01]  /*2310*/  FMUL.FTZ R45, R28, R33 ;  /* 0x000000211c2d7220 */ /* 0x000fe20000410000 */
[--C-:B------:R-:W-:Y:S02]  /*2320*/  HADD2.F32 R33, -RZ, R6.reuse.H0_H0 ;  /* 0x20000006ff217230 */ /* 0x100fe40000004100 */
[----:B------:R-:W-:Y:S01]  /*2330*/  FMUL.FTZ R32, R201, R168 ;  /* 0x000000a8c9207220 */ /* 0x000fe20000410000 */
[----:B------:R-:W-:-:S02]  /*2340*/  HADD2.F32 R39, -RZ, R6.H1_H1 ;  /* 0x30000006ff277230 */ /* 0x000fc40000004100 */
[-C--:B------:R-:W-:Y:S01]  /*2350*/  FMUL.FTZ R30, R203, R168.reuse ;  /* 0x000000a8cb1e7220 */ /* 0x080fe20000410000 */
[--C-:B------:R-:W-:Y:S02]  /*2360*/  HADD2.F32 R29, -RZ, R5.reuse.H0_H0 ;  /* 0x20000005ff1d7230 */ /* 0x100fe40000004100 */
[----:B------:R-:W-:Y:S01]  /*2370*/  FMUL.FTZ R28, R207, R168 ;  /* 0x000000a8cf1c7220 */ /* 0x000fe20000410000 */
[----:B------:R-:W-:Y:S02]  /*2380*/  HADD2.F32 R171, -RZ, R34.H0_H0 ;  /* 0x20000022ffab7230 */ /* 0x000fe40000004100 */
[C---:B------:R-:W-:Y:S01]  /*2390*/  FMUL.FTZ R205, R112.reuse, R205 ;  /* 0x000000cd70cd7220 */ /* 0x040fe20000410000 */
[C---:B------:R-:W-:Y:S01]  /*23a0*/  FMUL.FTZ R211, R112.reuse, R211 ;  /* 0x000000d370d37220 */ /* 0x040fe20000410000 */
[----:B------:R-:W-:Y:S01]  /*23b0*/  FMUL.FTZ R209, R112, R209 ;  /* 0x000000d170d17220 */ /* 0x000fe20000410000 */
[----:B------:R-:W-:Y:S01]  /*23c0*/  FMUL.FTZ R162, R32, R37 ;  /* 0x0000002520a27220 */ /* 0x000fe20000410000 */
[----:B------:R-:W-:Y:S01]  /*23d0*/  FMUL.FTZ R34, R30, R33 ;  /* 0x000000211e227220 */ /* 0x000fe20000410000 */
[----:B------:R-:W-:Y:S01]  /*23e0*/  FMUL.FTZ R41, R32, R39 ;  /* 0x0000002720297220 */ /* 0x000fe20000410000 */
[----:B------:R-:W-:Y:S01]  /*23f0*/  FMUL.FTZ R36, R28, R29 ;  /* 0x0000001d1c247220 */ /* 0x000fe20000410000 */
[----:B------:R-:W-:-:S02]  /*2400*/  HADD2.F32 R37, -RZ, R5.H1_H1 ;  /* 0x30000005ff257230 */ /* 0x000fc40000004100 */
[----:B------:R-:W-:Y:S01]  /*2410*/  FMUL.FTZ R171, R30, R171 ;  /* 0x000000ab1eab7220 */ /* 0x000fe20000410000 */
[----:B------:R-:W-:Y:S01]  /*2420*/  FMUL.FTZ R173, R28, R173 ;  /* 0x000000ad1cad7220 */ /* 0x000fe20000410000 */
[--C-:B------:R-:W-:Y:S02]  /*2430*/  HADD2.F32 R29, -RZ, R4.reuse.H0_H0 ;  /* 0x20000004ff1d7230 */ /* 0x100fe40000004100 */
[-C--:B------:R-:W-:Y:S01]  /*2440*/  FMUL.FTZ R32, R205, R168.reuse ;  /* 0x000000a8cd207220 */ /* 0x080fe20000410000 */
[----:B------:R-:W-:Y:S02]  /*2450*/  HADD2.F32 R33, -RZ, R4.H1_H1 ;  /* 0x30000004ff217230 */ /* 0x000fe40000004100 */
[-C--:B------:R-:W-:Y:S01]  /*2460*/  FMUL.FTZ R28, R211, R168.reuse ;  /* 0x000000a8d31c7220 */ /* 0x080fe20000410000 */
[----:B------:R-:W-:Y:S01]  /*2470*/  FMUL.FTZ R30, R209, R168 ;  /* 0x000000a8d11e7220 */ /* 0x000fe20000410000 */
[C---:B------:R-:W-:Y:S01]  /*2480*/  FMUL.FTZ R164, R32.reuse, R35 ;  /* 0x0000002320a47220 */ /* 0x040fe20000410000 */
[----:B------:R-:W-:Y:S01]  /*2490*/  FMUL.FTZ R39, R32, R37 ;  /* 0x0000002520277220 */ /* 0x000fe20000410000 */
[----:B------:R-:W-:Y:S01]  /*24a0*/  FMUL.FTZ R32, R28, R29 ;  /* 0x0000001d1c207220 */ /* 0x000fe20000410000 */
[----:B------:R-:W-:Y:S01]  /*24b0*/  FMUL.FTZ R37, R30, R33 ;  /* 0x000000211e257220 */ /* 0x000fe20000410000 */
[----:B------:R-:W-:Y:S01]  /*24c0*/  FMUL.FTZ R175, R28, R175 ;  /* 0x000000af1caf7220 */ /* 0x000fe20000410000 */
        /* <DEDUP_REMOVED lines=9> */
.L_x_1169:
        /* <DEDUP_REMOVED lines=10> */
[-CC-:B------:R-:W-:Y:S01]  /*2600*/  FFMA.FTZ R181, R181, R177.reuse, R170.reuse ;  /* 0x000000b1b5b57223 */ /* 0x180fe200000100aa */
[-CC-:B------:R-:W-:Y:S01]  /*2610*/  FFMA.FTZ R185, R185, R177.reuse, R170.reuse ;  /* 0x000000b1b9b97223 */ /* 0x180fe200000100aa */
[-CC-:B------:R-:W-:Y:S01]  /*2620*/  FFMA.FTZ R189, R189, R177.reuse, R170.reuse ;  /* 0x000000b1bdbd7223 */ /* 0x180fe200000100aa */
[----:B------:R-:W-:Y:S01]  /*2630*/  FADD.FTZ R179, R172, -R179 ;  /* 0x800000b3acb37221 */ /* 0x000fe20000010000 */
[----:B------:R-:W-:Y:S01]  /*2640*/  FADD.FTZ R181, R174, -R181 ;  /* 0x800000b5aeb57221 */ /* 0x000fe20000010000 */
[----:B------:R-:W-:Y:S01]  /*2650*/  FFMA.FTZ R183, R183, R177, R170 ;  /* 0x000000b1b7b77223 */ /* 0x000fe200000100aa */
[----:B0----5:R-:W-:Y:S02]  /*2660*/  HADD2.F32 R45, -RZ, R39.H1_H1 ;  /* 0x30000027ff2d7230 */ /* 0x021fe40000004100 */
[C---:B------:R-:W-:Y:S01]  /*2670*/  FMUL.FTZ R46, R112.reuse, R179 ;  /* 0x000000b3702e7220 */ /* 0x040fe20000410000 */
[----:B------:R-:W-:Y:S01]  /*2680*/  FMUL.FTZ R197, R112, R181 ;  /* 0x000000b570c57220 */ /* 0x000fe20000410000 */
[----:B------:R-:W-:Y:S01]  /*2690*/  FADD.FTZ R185, R178, -R185 ;  /* 0x800000b9b2b97221 */ /* 0x000fe20000010000 */
[----:B------:R-:W-:Y:S01]  /*26a0*/  FADD.FTZ R189, R182, -R189 ;  /* 0x800000bdb6bd7221 */ /* 0x000fe20000010000 */
[----:B------:R-:W-:Y:S01]  /*26b0*/  FMUL.FTZ R30, R46, R168 ;  /* 0x000000a82e1e7220 */ /* 0x000fe20000410000 */
[----:B------:R-:W-:-:S02]  /*26c0*/  HADD2.F32 R47, -RZ, R11.H1_H1 ;  /* 0x3000000bff2f7230 */ /* 0x000fc40000004100 */
[----:B------:R-:W-:Y:S01]  /*26d0*/  FADD.FTZ R183, R176, -R183 ;  /* 0x800000b7b0b77221 */ /* 0x000fe20000010000 */
[-CC-:B------:R-:W-:Y:S01]  /*26e0*/  FFMA.FTZ R187, R187, R177.reuse, R170.reuse ;  /* 0x000000b1bbbb7223 */ /* 0x180fe200000100aa */
[----:B------:R-:W-:Y:S02]  /*26f0*/  HADD2.F32 R35, -RZ, R11.H0_H0 ;  /* 0x2000000bff237230 */ /* 0x000fe40000004100 */
[-CC-:B------:R-:W-:Y:S01]  /*2700*/  FFMA.FTZ R193, R193, R177.reuse, R170.reuse ;  /* 0x000000b1c1c17223 */ /* 0x180fe200000100aa */
[----:B------:R-:W-:Y:S02]  /*2710*/  HADD2.F32 R167, -RZ, R39.H0_H0 ;  /* 0x20000027ffa77230 */ /* 0x000fe40000004100 */
[----:B------:R-:W-:Y:S01]  /*2720*/  FFMA.FTZ R191, R191, R177, R170 ;  /* 0x000000b1bfbf7223 */ /* 0x000fe200000100aa */
[----:B------:R-:W-:Y:S01]  /*2730*/  FMUL.FTZ R28, R197, R168 ;  /* 0x000000a8c51c7220 */ /* 0x000fe20000410000 */
[----:B------:R-:W-:Y:S01]  /*2740*/  FMUL.FTZ R172, R30, R45 ;  /* 0x0000002d1eac7220 */ /* 0x000fe20000410000 */
[----:B------:R-:W-:-:S02]  /*2750*/  HADD2.F32 R39, -RZ, R38.H0_H0 ;  /* 0x20000026ff277230 */ /* 0x000fc40000004100 */
[C---:B------:R-:W-:Y:S01]  /*2760*/  FMUL.FTZ R45, R112.reuse, R185 ;  /* 0x000000b9702d7220 */ /* 0x040fe20000410000 */
[----:B------:R-:W-:Y:S02]  /*2770*/  HADD2.F32 R195, -RZ, R38.H1_H1 ;  /* 0x30000026ffc37230 */ /* 0x000fe40000004100 */
[C---:B------:R-:W-:Y:S01]  /*2780*/  FMUL.FTZ R38, R112.reuse, R183 ;  /* 0x000000b770267220 */ /* 0x040fe20000410000 */
[----:B------:R-:W-:Y:S01]  /*2790*/  FMUL.FTZ R189, R112, R189 ;  /* 0x000000bd70bd7220 */ /* 0x000fe20000410000 */
[----:B------:R-:W-:Y:S01]  /*27a0*/  FADD.FTZ R187, R180, -R187 ;  /* 0x800000bbb4bb7221 */ /* 0x000fe20000010000 */
[----:B------:R-:W-:Y:S01]  /*27b0*/  FMUL.FTZ R199, R30, R47 ;  /* 0x0000002f1ec77220 */ /* 0x000fe20000410000 */
[----:B------:R-:W-:Y:S01]  /*27c0*/  FADD.FTZ R193, R186, -R193 ;  /* 0x800000c1bac17221 */ /* 0x000fe20000010000 */
[----:B------:R-:W-:Y:S01]  /*27d0*/  FADD.FTZ R191, R184, -R191 ;  /* 0x800000bfb8bf7221 */ /* 0x000fe20000010000 */
[----:B------:R-:W-:Y:S01]  /*27e0*/  FMUL.FTZ R44, R28, R35 ;  /* 0x000000231c2c7220 */ /* 0x000fe20000410000 */
[----:B------:R-:W-:-:S02]  /*27f0*/  HADD2.F32 R47, -RZ, R10.H0_H0 ;  /* 0x2000000aff2f7230 */ /* 0x000fc40000004100 */
[----:B------:R-:W-:Y:S01]  /*2800*/  FMUL.FTZ R167, R28, R167 ;  /* 0x000000a71ca77220 */ /* 0x000fe20000410000 */
[----:B------:R-:W-:Y:S02]  /*2810*/  HADD2.F32 R31, -RZ, R37.H0_H0 ;  /* 0x20000025ff1f7230 */ /* 0x000fe40000004100 */
[-C--:B------:R-:W-:Y:S01]  /*2820*/  FMUL.FTZ R30, R45, R168.reuse ;  /* 0x000000a82d1e7220 */ /* 0x080fe20000410000 */
[----:B------:R-:W-:Y:S02]  /*2830*/  HADD2.F32 R181, -RZ, R10.H1_H1 ;  /* 0x3000000affb57230 */ /* 0x000fe40000004100 */
[-C--:B------:R-:W-:Y:S01]  /*2840*/  FMUL.FTZ R32, R38, R168.reuse ;  /* 0x000000a826207220 */ /* 0x080fe20000410000 */
[----:B------:R-:W-:Y:S02]  /*2850*/  HADD2.F32 R35, -RZ, R9.H0_H0 ;  /* 0x20000009ff237230 */ /* 0x000fe40000004100 */
[----:B------:R-:W-:Y:S01]  /*2860*/  FMUL.FTZ R28, R189, R168 ;  /* 0x000000a8bd1c7220 */ /* 0x000fe20000410000 */
[C---:B------:R-:W-:Y:S01]  /*2870*/  FMUL.FTZ R187, R112.reuse, R187 ;  /* 0x000000bb70bb7220 */ /* 0x040fe20000410000 */
[C---:B------:R-:W-:Y:S01]  /*2880*/  FMUL.FTZ R193, R112.reuse, R193 ;  /* 0x000000c170c17220 */ /* 0x040fe20000410000 */
[----:B------:R-:W-:Y:S01]  /*2890*/  FMUL.FTZ R191, R112, R191 ;  /* 0x000000bf70bf7220 */ /* 0x000fe20000410000 */
[----:B------:R-:W-:-:S02]  /*28a0*/  HADD2.F32 R29, -RZ, R36.H0_H0 ;  /* 0x20000024ff1d7230 */ /* 0x000fc40000004100 */
[C---:B------:R-:W-:Y:S01]  /*28b0*/  FMUL.FTZ R174, R30.reuse, R39 ;  /* 0x000000271eae7220 */ /* 0x040fe20000410000 */
[----:B------:R-:W-:Y:S02]  /*28c0*/  HADD2.F32 R33, -RZ, R36.H1_H1 ;  /* 0x30000024ff217230 */ /* 0x000fe40000004100 */
[----:B------:R-:W-:Y:S01]  /*28d0*/  FMUL.FTZ R34, R30, R47 ;  /* 0x0000002f1e227220 */ /* 0x000fe20000410000 */
[----:B------:R-:W-:Y:S02]  /*28e0*/  HADD2.F32 R37, -RZ, R37.H1_H1 ;  /* 0x30000025ff257230 */ /* 0x000fe40000004100 */
[C---:B------:R-:W-:Y:S01]  /*28f0*/  FMUL.FTZ R179, R32.reuse, R195 ;  /* 0x000000c320b37220 */ /* 0x040fe20000410000 */
[----:B------:R-:W-:Y:S01]  /*2900*/  FMUL.FTZ R47, R32, R181 ;  /* 0x000000b5202f7220 */ /* 0x000fe20000410000 */
[C---:B------:R-:W-:Y:S01]  /*2910*/  FMUL.FTZ R176, R28.reuse, R31 ;  /* 0x0000001f1cb07220 */ /* 0x040fe20000410000 */
[----:B------:R-:W-:Y:S01]  /*2920*/  FMUL.FTZ R36, R28, R35 ;  /* 0x000000231c247220 */ /* 0x000fe20000410000 */
[----:B------:R-:W-:-:S02]  /*2930*/  HADD2.F32 R39, -RZ, R9.H1_H1 ;  /* 0x30000009ff277230 */ /* 0x000fc40000004100 */
[-C--:B------:R-:W-:Y:S01]  /*2940*/  FMUL.FTZ R32, R187, R168.reuse ;  /* 0x000000a8bb207220 */ /* 0x080fe20000410000 */
[--C-:B------:R-:W-:Y:S02]  /*2950*/  HADD2.F32 R31, -RZ, R8.reuse.H0_H0 ;  /* 0x20000008ff1f7230 */ /* 0x100fe40000004100 */
[-C--:B------:R-:W-:Y:S01]  /*2960*/  FMUL.FTZ R28, R193, R168.reuse ;  /* 0x000000a8c11c7220 */ /* 0x080fe20000410000 */
[----:B------:R-:W-:Y:S02]  /*2970*/  HADD2.F32 R35, -RZ, R8.H1_H1 ;  /* 0x30000008ff237230 */ /* 0x000fe40000004100 */
        /* <DEDUP_REMOVED lines=16> */
.L_x_1170:
[-CC-:B------:R-:W-:Y:S01]  /*2a80*/  FFMA.FTZ R181, R181, R177.reuse, R170.reuse ;  /* 0x000000b1b5b57223 */ /* 0x180fe200000100aa */
[-CC-:B------:R-:W-:Y:S01]  /*2a90*/  FFMA.FTZ R179, R179, R177.reuse, R170.reuse ;  /* 0x000000b1b3b37223 */ /* 0x180fe200000100aa */
[-CC-:B------:R-:W-:Y:S01]  /*2aa0*/  FFMA.FTZ R185, R185, R177.reuse, R170.reuse ;  /* 0x000000b1b9b97223 */ /* 0x180fe200000100aa */
[----:B------:R-:W-:Y:S01]  /*2ab0*/  FFMA.FTZ R189, R189, R177, R170 ;  /* 0x000000b1bdbd7223 */ /* 0x000fe200000100aa */
[----:B------:R-:W-:Y:S01]  /*2ac0*/  FADD.FTZ R181, R174, -R181 ;  /* 0x800000b5aeb57221 */ /* 0x000fe20000010000 */
[----:B------:R-:W-:Y:S01]  /*2ad0*/  FADD.FTZ R179, R172, -R179 ;  /* 0x800000b3acb37221 */ /* 0x000fe20000010000 */
[----:B------:R-:W-:Y:S01]  /*2ae0*/  FADD.FTZ R185, R178, -R185 ;  /* 0x800000b9b2b97221 */ /* 0x000fe20000010000 */
[--C-:B0----5:R-:W-:Y:S02]  /*2af0*/  HADD2.F32 R46, -RZ, R38.reuse.H0_H0 ;  /* 0x20000026ff2e7230 */ /* 0x121fe40000004100 */
[----:B------:R-:W-:Y:S01]  /*2b00*/  FMUL.FTZ R181, R112, R181 ;  /* 0x000000b570b57220 */ /* 0x000fe20000410000 */
[----:B------:R-:W-:-:S02]  /*2b10*/  HADD2.F32 R188, -RZ, R38.H1_H1 ;  /* 0x30000026ffbc7230 */ /* 0x000fc40000004100 */
[----:B------:R-:W-:Y:S01]  /*2b20*/  FADD.FTZ R189, R182, -R189 ;  /* 0x800000bdb6bd7221 */ /* 0x000fe20000010000 */
[-CC-:B------:R-:W-:Y:S01]  /*2b30*/  FFMA.FTZ R183, R183, R177.reuse, R170.reuse ;  /* 0x000000b1b7b77223 */ /* 0x180fe200000100aa */
[-CC-:B------:R-:W-:Y:S01]  /*2b40*/  FFMA.FTZ R193, R193, R177.reuse, R170.reuse ;  /* 0x000000b1c1c17223 */ /* 0x180fe200000100aa */
[--C-:B------:R-:W-:Y:S02]  /*2b50*/  HADD2.F32 R38, -RZ, R11.reuse.H0_H0 ;  /* 0x2000000bff267230 */ /* 0x100fe40000004100 */
[-CC-:B------:R-:W-:Y:S01]  /*2b60*/  FFMA.FTZ R191, R191, R177.reuse, R170.reuse ;  /* 0x000000b1bfbf7223 */ /* 0x180fe200000100aa */
[----:B------:R-:W-:Y:S01]  /*2b70*/  FFMA.FTZ R187, R187, R177, R170 ;  /* 0x000000b1bbbb7223 */ /* 0x000fe200000100aa */
[----:B------:R-:W-:Y:S01]  /*2b80*/  FMUL.FTZ R181, R181, R168 ;  /* 0x000000a8b5b57220 */ /* 0x000fe20000410000 */
[C---:B------:R-:W-:Y:S01]  /*2b90*/  FMUL.FTZ R179, R112.reuse, R179 ;  /* 0x000000b370b37220 */ /* 0x040fe20000410000 */
[----:B------:R-:W-:Y:S01]  /*2ba0*/  FMUL.FTZ R185, R112, R185 ;  /* 0x000000b970b97220 */ /* 0x000fe20000410000 */
[----:B------:R-:W-:Y:S01]  /*2bb0*/  FADD.FTZ R183, R176, -R183 ;  /* 0x800000b7b0b77221 */ /* 0x000fe20000010000 */
[----:B------:R-:W-:Y:S01]  /*2bc0*/  FMUL.FTZ R189, R112, R189 ;  /* 0x000000bd70bd7220 */ /* 0x000fe20000410000 */
[----:B------:R-:W-:Y:S01]  /*2bd0*/  FADD.FTZ R193, R186, -R193 ;  /* 0x800000c1bac17221 */ /* 0x000fe20000010000 */
[----:B------:R-:W-:Y:S01]  /*2be0*/  FADD.FTZ R191, R184, -R191 ;  /* 0x800000bfb8bf7221 */ /* 0x000fe20000010000 */
[----:B------:R-:W-:Y:S01]  /*2bf0*/  FADD.FTZ R187, R180, -R187 ;  /* 0x800000bbb4bb7221 */ /* 0x000fe20000010000 */
[----:B------:R-:W-:-:S02]  /*2c00*/  HADD2.F32 R174, -RZ, R11.H1_H1 ;  /* 0x3000000bffae7230 */ /* 0x000fc40000004100 */
[----:B------:R-:W-:Y:S01]  /*2c10*/  FMUL.FTZ R35, R181, R38 ;  /* 0x00000026b5237220 */ /* 0x000fe20000410000 */
[----:B------:R-:W-:Y:S02]  /*2c20*/  HADD2.F32 R176, -RZ, R10.H0_H0 ;  /* 0x2000000affb07230 */ /* 0x000fe40000004100 */
[-C--:B------:R-:W-:Y:S01]  /*2c30*/  FMUL.FTZ R179, R179, R168.reuse ;  /* 0x000000a8b3b37220 */ /* 0x080fe20000410000 */
[----:B------:R-:W-:Y:S02]  /*2c40*/  HADD2.F32 R34, -RZ, R37.H0_H0 ;  /* 0x20000025ff227230 */ /* 0x000fe40000004100 */
[-C--:B------:R-:W-:Y:S01]  /*2c50*/  FMUL.FTZ R185, R185, R168.reuse ;  /* 0x000000a8b9b97220 */ /* 0x080fe20000410000 */
[----:B------:R-:W-:Y:S02]  /*2c60*/  HADD2.F32 R38, -RZ, R9.H0_H0 ;  /* 0x20000009ff267230 */ /* 0x000fe40000004100 */
[C---:B------:R-:W-:Y:S01]  /*2c70*/  FMUL.FTZ R183, R112.reuse, R183 ;  /* 0x000000b770b77220 */ /* 0x040fe20000410000 */
[----:B------:R-:W-:Y:S01]  /*2c80*/  FMUL.FTZ R189, R189, R168 ;  /* 0x000000a8bdbd7220 */ /* 0x000fe20000410000 */
[----:B------:R-:W-:Y:S01]  /*2c90*/  FMUL.FTZ R193, R112, R193 ;  /* 0x000000c170c17220 */ /* 0x000fe20000410000 */
[----:B------:R-:W-:-:S02]  /*2ca0*/  HADD2.F32 R190, -RZ, R39.H0_H0 ;  /* 0x20000027ffbe7230 */ /* 0x000fc40000004100 */
[C---:B------:R-:W-:Y:S01]  /*2cb0*/  FMUL.FTZ R187, R112.reuse, R187 ;  /* 0x000000bb70bb7220 */ /* 0x040fe20000410000 */
[----:B------:R-:W-:Y:S02]  /*2cc0*/  HADD2.F32 R192, -RZ, R39.H1_H1 ;  /* 0x30000027ffc07230 */ /* 0x000fe40000004100 */
[----:B------:R-:W-:Y:S01]  /*2cd0*/  FMUL.FTZ R191, R112, R191 ;  /* 0x000000bf70bf7220 */ /* 0x000fe20000410000 */
[----:B------:R-:W-:Y:S01]  /*2ce0*/  FMUL.FTZ R180, R179, R174 ;  /* 0x000000aeb3b47220 */ /* 0x000fe20000410000 */
[----:B------:R-:W-:Y:S02]  /*2cf0*/  HADD2.F32 R178, -RZ, R10.H1_H1 ;  /* 0x3000000affb27230 */ /* 0x000fe40000004100 */
[----:B------:R-:W-:Y:S01]  /*2d00*/  FMUL.FTZ R39, R185, R176 ;  /* 0x000000b0b9277220 */ /* 0x000fe20000410000 */
[----:B------:R-:W-:Y:S02]  /*2d10*/  HADD2.F32 R32, -RZ, R36.H0_H0 ;  /* 0x20000024ff207230 */ /* 0x000fe40000004100 */
[----:B------:R-:W-:Y:S01]  /*2d20*/  FMUL.FTZ R183, R183, R168 ;  /* 0x000000a8b7b77220 */ /* 0x000fe20000410000 */
        /* <DEDUP_REMOVED lines=9> */
[----:B------:R-:W-:Y:S01]  /*2dc0*/  FMUL.FTZ R172, R179, R192 ;  /* 0x000000c0b3ac7220 */ /* 0x000fe20000410000 */
[C---:B------:R-:W-:Y:S01]  /*2dd0*/  FMUL.FTZ R179, R183.reuse, R188 ;  /* 0x000000bcb7b37220 */ /* 0x040fe20000410000 */
[----:B------:R-:W-:Y:S01]  /*2de0*/  FMUL.FTZ R178, R183, R178 ;  /* 0x000000b2b7b27220 */ /* 0x000fe20000410000 */
[----:B------:R-:W-:-:S02]  /*2df0*/  HADD2.F32 R44, -RZ, R37.H1_H1 ;  /* 0x30000025ff2c7230 */ /* 0x000fc40000004100 */
[----:B------:R-:W-:Y:S01]  /*2e00*/  FMUL.FTZ R183, R193, R32 ;  /* 0x00000020c1b77220 */ /* 0x000fe20000410000 */
[----:B------:R-:W-:Y:S02]  /*2e10*/  HADD2.F32 R36, -RZ, R36.H1_H1 ;  /* 0x30000024ff247230 */ /* 0x000fe40000004100 */
        /* <DEDUP_REMOVED lines=9> */
[----:B------:R-:W-:-:S07]  /*2eb0*/  F2FP.F16.F32.PACK_AB R32, R37, R32 ;  /* 0x000000202520723e */ /* 0x000fce00000000ff */
.L_x_1171:
        /* <DEDUP_REMOVED lines=16> */
[C---:B------:R-:W-:Y:S01]  /*2fc0*/  FMUL.FTZ R51, R112.reuse, R51 ;  /* 0x0000003370337220 */ /* 0x040fe20000410000 */
[----:B------:R-:W-:Y:S01]  /*2fd0*/  FMUL.FTZ R48, R112, R49 ;  /* 0x0000003170307220 */ /* 0x000fe20000410000 */
[----:B------:R-:W-:Y:S01]  /*2fe0*/  FADD.FTZ R55, R54, -R55 ;  /* 0x8000003736377221 */ /* 0x000fe20000010000 */
[----:B------:R-:W-:Y:S01]  /*2ff0*/  FADD.FTZ R53, R53, -R52 ;  /* 0x8000003435357221 */ /* 0x000fe20000010000 */
[-CC-:B------:R-:W-:Y:S01]  /*3000*/  FFMA.FTZ R165, R165, R177.reuse, R170.reuse ;  /* 0x000000b1a5a57223 */ /* 0x180fe200000100aa */
[----:B------:R-:W-:Y:S01]  /*3010*/  FFMA.FTZ R118, R118, R177, R170 ;  /* 0x000000b176767223 */ /* 0x000fe200000100aa */
[----:B0----5:R-:W-:-:S02]  /*3020*/  HADD2.F32 R31, -RZ, R39.H0_H0 ;  /* 0x20000027ff1f7230 */ /* 0x021fc40000004100 */
[----:B------:R-:W-:Y:S01]  /*3030*/  FFMA.FTZ R158, R158, R177, R170 ;  /* 0x000000b19e9e7223 */ /* 0x000fe200000100aa */
[----:B------:R-:W-:Y:S02]  /*3040*/  HADD2.F32 R35, -RZ, R15.H0_H0 ;  /* 0x2000000fff237230 */ /* 0x000fe40000004100 */
[-C--:B------:R-:W-:Y:S01]  /*3050*/  FMUL.FTZ R28, R51, R168.reuse ;  /* 0x000000a8331c7220 */ /* 0x080fe20000410000 */
[----:B------:R-:W-:Y:S02]  /*3060*/  HADD2.F32 R39, -RZ, R39.H1_H1 ;  /* 0x30000027ff277230 */ /* 0x000fe40000004100 */
[----:B------:R-:W-:Y:S01]  /*3070*/  FMUL.FTZ R30, R48, R168 ;  /* 0x000000a8301e7220 */ /* 0x000fe20000410000 */
[----:B------:R-:W-:Y:S02]  /*3080*/  HADD2.F32 R161, -RZ, R15.H1_H1 ;  /* 0x3000000fffa17230 */ /* 0x000fe40000004100 */
[C---:B------:R-:W-:Y:S01]  /*3090*/  FMUL.FTZ R119, R112.reuse, R119 ;  /* 0x0000007770777220 */ /* 0x040fe20000410000 */
[C---:B------:R-:W-:Y:S01]  /*30a0*/  FMUL.FTZ R55, R112.reuse, R55 ;  /* 0x0000003770377220 */ /* 0x040fe20000410000 */
[----:B------:R-:W-:Y:S01]  /*30b0*/  FMUL.FTZ R53, R112, R53 ;  /* 0x0000003570357220 */ /* 0x000fe20000410000 */
[----:B------:R-:W-:-:S02]  /*30c0*/  HADD2.F32 R43, -RZ, R38.H0_H0 ;  /* 0x20000026ff2b7230 */ /* 0x000fc40000004100 */
[----:B------:R-:W-:Y:S01]  /*30d0*/  FADD.FTZ R165, R160, -R165 ;  /* 0x800000a5a0a57221 */ /* 0x000fe20000010000 */
[----:B------:R-:W-:Y:S02]  /*30e0*/  HADD2.F32 R47, -RZ, R38.H1_H1 ;  /* 0x30000026ff2f7230 */ /* 0x000fe40000004100 */
[----:B------:R-:W-:Y:S01]  /*30f0*/  FADD.FTZ R113, R113, -R118 ;  /* 0x8000007671717221 */ /* 0x000fe20000010000 */
[----:B------:R-:W-:Y:S01]  /*3100*/  FADD.FTZ R163, R163, -R158 ;  /* 0x8000009ea3a37221 */ /* 0x000fe20000010000 */
[C---:B------:R-:W-:Y:S01]  /*3110*/  FMUL.FTZ R38, R28.reuse, R31 ;  /* 0x0000001f1c267220 */ /* 0x040fe20000410000 */
[----:B------:R-:W-:Y:S01]  /*3120*/  FMUL.FTZ R46, R28, R35 ;  /* 0x000000231c2e7220 */ /* 0x000fe20000410000 */
[----:B------:R-:W-:Y:S02]  /*3130*/  HADD2.F32 R45, -RZ, R37.H0_H0 ;  /* 0x20000025ff2d7230 */ /* 0x000fe40000004100 */
[C---:B------:R-:W-:Y:S01]  /*3140*/  FMUL.FTZ R39, R30.reuse, R39 ;  /* 0x000000271e277220 */ /* 0x040fe20000410000 */
[----:B------:R-:W-:Y:S01]  /*3150*/  FMUL.FTZ R161, R30, R161 ;  /* 0x000000a11ea17220 */ /* 0x000fe20000410000 */
[----:B------:R-:W-:-:S02]  /*3160*/  HADD2.F32 R35, -RZ, R14.H0_H0 ;  /* 0x2000000eff237230 */ /* 0x000fc40000004100 */
[-C--:B------:R-:W-:Y:S01]  /*3170*/  FMUL.FTZ R30, R55, R168.reuse ;  /* 0x000000a8371e7220 */ /* 0x080fe20000410000 */
[----:B------:R-:W-:Y:S02]  /*3180*/  HADD2.F32 R31, -RZ, R13.H0_H0 ;  /* 0x2000000dff1f7230 */ /* 0x000fe40000004100 */
[-C--:B------:R-:W-:Y:S01]  /*3190*/  FMUL.FTZ R32, R53, R168.reuse ;  /* 0x000000a835207220 */ /* 0x080fe20000410000 */
[----:B------:R-:W-:Y:S01]  /*31a0*/  FMUL.FTZ R28, R119, R168 ;  /* 0x000000a8771c7220 */ /* 0x000fe20000410000 */
[C---:B------:R-:W-:Y:S01]  /*31b0*/  FMUL.FTZ R165, R112.reuse, R165 ;  /* 0x000000a570a57220 */ /* 0x040fe20000410000 */
[C---:B------:R-:W-:Y:S01]  /*31c0*/  FMUL.FTZ R113, R112.reuse, R113 ;  /* 0x0000007170717220 */ /* 0x040fe20000410000 */
[----:B------:R-:W-:Y:S01]  /*31d0*/  FMUL.FTZ R163, R112, R163 ;  /* 0x000000a370a37220 */ /* 0x000fe20000410000 */
[--C-:B------:R-:W-:Y:S02]  /*31e0*/  HADD2.F32 R29, -RZ, R36.reuse.H0_H0 ;  /* 0x20000024ff1d7230 */ /* 0x100fe40000004100 */
[----:B------:R-:W-:Y:S01]  /*31f0*/  FMUL.FTZ R43, R30, R43 ;  /* 0x0000002b1e2b7220 */ /* 0x000fe20000410000 */
[----:B------:R-:W-:-:S02]  /*3200*/  HADD2.F32 R33, -RZ, R36.H1_H1 ;  /* 0x30000024ff217230 */ /* 0x000fc40000004100 */
[----:B------:R-:W-:Y:S01]  /*3210*/  FMUL.FTZ R34, R30, R35 ;  /* 0x000000231e227220 */ /* 0x000fe20000410000 */
[----:B------:R-:W-:Y:S02]  /*3220*/  HADD2.F32 R37, -RZ, R37.H1_H1 ;  /* 0x30000025ff257230 */ /* 0x000fe40000004100 */
[----:B------:R-:W-:Y:S01]  /*3230*/  FMUL.FTZ R42, R32, R47 ;  /* 0x0000002f202a7220 */ /* 0x000fe20000410000 */
[----:B------:R-:W-:Y:S02]  /*3240*/  HADD2.F32 R49, -RZ, R14.H1_H1 ;  /* 0x3000000eff317230 */ /* 0x000fe40000004100 */
[C---:B------:R-:W-:Y:S01]  /*3250*/  FMUL.FTZ R45, R28.reuse, R45 ;  /* 0x0000002d1c2d7220 */ /* 0x040fe20000410000 */
[----:B------:R-:W-:Y:S01]  /*3260*/  FMUL.FTZ R36, R28, R31 ;  /* 0x0000001f1c247220 */ /* 0x000fe20000410000 */
[----:B------:R-:W-:Y:S02]  /*3270*/  HADD2.F32 R47, -RZ, R13.H1_H1 ;  /* 0x3000000dff2f7230 */ /* 0x000fe40000004100 */
[----:B------:R-:W-:Y:S01]  /*3280*/  FMUL.FTZ R30, R113, R168 ;  /* 0x000000a8711e7220 */ /* 0x000fe20000410000 */
[----:B------:R-:W-:-:S02]  /*3290*/  HADD2.F32 R31, -RZ, R12.H0_H0 ;  /* 0x2000000cff1f7230 */ /* 0x000fc40000004100 */
[-C--:B------:R-:W-:Y:S01]  /*32a0*/  FMUL.FTZ R28, R165, R168.reuse ;  /* 0x000000a8a51c7220 */ /* 0x080fe20000410000 */
[----:B------:R-:W-:Y:S02]  /*32b0*/  HADD2.F32 R35, -RZ, R12.H1_H1 ;  /* 0x3000000cff237230 */ /* 0x000fe40000004100 */
[----:B------:R-:W-:Y:S01]  /*32c0*/  FMUL.FTZ R168, R163, R168 ;  /* 0x000000a8a3a87220 */ /* 0x000fe20000410000 */
        /* <DEDUP_REMOVED lines=16> */
.L_x_1172:
[-CC-:B------:R-:W-:Y:S01]  /*33d0*/  FFMA.FTZ R51, R51, R177.reuse, R170.reuse ;  /* 0x000000b133337223 */ /* 0x180fe200000100aa */
[-CC-:B------:R-:W-:Y:S01]  /*33e0*/  FFMA.FTZ R55, R55, R177.reuse, R170.reuse ;  /* 0x000000b137377223 */ /* 0x180fe200000100aa */
[-CC-:B------:R-:W-:Y:S01]  /*33f0*/  FFMA.FTZ R165, R165, R177.reuse, R170.reuse ;  /* 0x000000b1a5a57223 */ /* 0x180fe200000100aa */
[-CC-:B------:R-:W-:Y:S01]  /*3400*/  FFMA.FTZ R158, R158, R177.reuse, R170.reuse ;  /* 0x000000b19e9e7223 */ /* 0x180fe200000100aa */
[----:B------:R-:W-:Y:S01]  /*3410*/  FADD.FTZ R51, R50, -R51 ;  /* 0x8000003332337221 */ /* 0x000fe20000010000 */
[-CC-:B------:R-:W-:Y:S01]  /*3420*/  FFMA.FTZ R119, R119, R177.reuse, R170.reuse ;  /* 0x000000b177777223 */ /* 0x180fe200000100aa */
[-CC-:B------:R-:W-:Y:S01]  /*3430*/  FFMA.FTZ R118, R118, R177.reuse, R170.reuse ;  /* 0x000000b176767223 */ /* 0x180fe200000100aa */
[-CC-:B------:R-:W-:Y:S01]  /*3440*/  FFMA.FTZ R52, R52, R177.reuse, R170.reuse ;  /* 0x000000b134347223 */ /* 0x180fe200000100aa */
[----:B------:R-:W-:Y:S01]  /*3450*/  FFMA.FTZ R170, R48, R177, R170 ;  /* 0x000000b130aa7223 */ /* 0x000fe200000100aa */
[----:B------:R-:W-:Y:S01]  /*3460*/  FMUL.FTZ R51, R112, R51 ;  /* 0x0000003370337220 */ /* 0x000fe20000410000 */
[----:B------:R-:W-:Y:S01]  /*3470*/  FADD.FTZ R55, R54, -R55 ;  /* 0x8000003736377221 */ /* 0x000fe20000010000 */
[----:B0----5:R-:W-:-:S02]  /*3480*/  HADD2.F32 R44, -RZ, R39.H0_H0 ;  /* 0x20000027ff2c7230 */ /* 0x021fc40000004100 */
[----:B------:R-:W-:Y:S01]  /*3490*/  FADD.FTZ R49, R49, -R170 ;  /* 0x800000aa31317221 */ /* 0x000fe20000010000 */
[----:B------:R-:W-:Y:S01]  /*34a0*/  FADD.FTZ R119, R156, -R119 ;  /* 0x800000779c777221 */ /* 0x000fe20000010000 */
[----:B------:R-:W-:Y:S01]  /*34b0*/  FADD.FTZ R53, R53, -R52 ;  /* 0x8000003435357221 */ /* 0x000fe20000010000 */
[----:B------:R-:W-:Y:S01]  /*34c0*/  FMUL.FTZ R51, R51, R168 ;  /* 0x000000a833337220 */ /* 0x000fe20000410000 */
[C---:B------:R-:W-:Y:S01]  /*34d0*/  FMUL.FTZ R55, R112.reuse, R55 ;  /* 0x0000003770377220 */ /* 0x040fe20000410000 */
[----:B------:R-:W-:Y:S02]  /*34e0*/  HADD2.F32 R50, -RZ, R15.H0_H0 ;  /* 0x2000000fff327230 */ /* 0x000fe40000004100 */
[C---:B------:R-:W-:Y:S01]  /*34f0*/  FMUL.FTZ R49, R112.reuse, R49 ;  /* 0x0000003170317220 */ /* 0x040fe20000410000 */
[--C-:B------:R-:W-:Y:S02]  /*3500*/  HADD2.F32 R42, -RZ, R38.reuse.H0_H0 ;  /* 0x20000026ff2a7230 */ /* 0x100fe40000004100 */
[----:B------:R-:W-:Y:S01]  /*3510*/  FMUL.FTZ R119, R112, R119 ;  /* 0x0000007770777220 */ /* 0x000fe20000410000 */
[----:B------:R-:W-:-:S02]  /*3520*/  HADD2.F32 R46, -RZ, R38.H1_H1 ;  /* 0x30000026ff2e7230 */ /* 0x000fc40000004100 */
[----:B------:R-:W-:Y:S01]  /*3530*/  FMUL.FTZ R53, R112, R53 ;  /* 0x0000003570357220 */ /* 0x000fe20000410000 */
[----:B------:R-:W-:Y:S01]  /*3540*/  FMUL.FTZ R38, R51, R44 ;  /* 0x0000002c33267220 */ /* 0x000fe20000410000 */
[----:B------:R-:W-:Y:S01]  /*3550*/  FADD.FTZ R165, R160, -R165 ;  /* 0x800000a5a0a57221 */ /* 0x000fe20000010000 */
[----:B------:R-:W-:Y:S01]  /*3560*/  FADD.FTZ R113, R113, -R118 ;  /* 0x8000007671717221 */ /* 0x000fe20000010000 */
[----:B------:R-:W-:Y:S01]  /*3570*/  FMUL.FTZ R55, R55, R168 ;  /* 0x000000a837377220 */ /* 0x000fe20000410000 */
[----:B------:R-:W-:Y:S02]  /*3580*/  HADD2.F32 R44, -RZ, R14.H0_H0 ;  /* 0x2000000eff2c7230 */ /* 0x000fe40000004100 */
[----:B------:R-:W-:Y:S01]  /*3590*/  FADD.FTZ R163, R163, -R158 ;  /* 0x8000009ea3a37221 */ /* 0x000fe20000010000 */
[----:B------:R-:W-:Y:S02]  /*35a0*/  HADD2.F32 R52, -RZ, R15.H1_H1 ;  /* 0x3000000fff347230 */ /* 0x000fe40000004100 */
[----:B------:R-:W-:Y:S01]  /*35b0*/  FMUL.FTZ R35, R51, R50 ;  /* 0x0000003233237220 */ /* 0x000fe20000410000 */
[----:B------:R-:W-:-:S02]  /*35c0*/  HADD2.F32 R34, -RZ, R37.H0_H0 ;  /* 0x20000025ff227230 */ /* 0x000fc40000004100 */
[-C--:B------:R-:W-:Y:S01]  /*35d0*/  FMUL.FTZ R49, R49, R168.reuse ;  /* 0x000000a831317220 */ /* 0x080fe20000410000 */
[----:B------:R-:W-:Y:S02]  /*35e0*/  HADD2.F32 R50, -RZ, R14.H1_H1 ;  /* 0x3000000eff327230 */ /* 0x000fe40000004100 */
[-C--:B------:R-:W-:Y:S01]  /*35f0*/  FMUL.FTZ R119, R119, R168.reuse ;  /* 0x000000a877777220 */ /* 0x080fe20000410000 */
[----:B------:R-:W-:Y:S01]  /*3600*/  FMUL.FTZ R53, R53, R168 ;  /* 0x000000a835357220 */ /* 0x000fe20000410000 */
[C---:B------:R-:W-:Y:S01]  /*3610*/  FMUL.FTZ R165, R112.reuse, R165 ;  /* 0x000000a570a57220 */ /* 0x040fe20000410000 */
[C---:B------:R-:W-:Y:S01]  /*3620*/  FMUL.FTZ R113, R112.reuse, R113 ;  /* 0x0000007170717220 */ /* 0x040fe20000410000 */
[C---:B------:R-:W-:Y:S01]  /*3630*/  FMUL.FTZ R43, R55.reuse, R42 ;  /* 0x0000002a372b7220 */ /* 0x040fe20000410000 */
[----:B------:R-:W-:Y:S01]  /*3640*/  FMUL.FTZ R163, R112, R163 ;  /* 0x000000a370a37220 */ /* 0x000fe20000410000 */
[----:B------:R-:W-:Y:S01]  /*3650*/  FMUL.FTZ R55, R55, R44 ;  /* 0x0000002c37377220 */ /* 0x000fe20000410000 */
[----:B------:R-:W-:Y:S01]  /*3660*/  FMUL.FTZ R54, R49, R52 ;  /* 0x0000003431367220 */ /* 0x000fe20000410000 */
[----:B------:R-:W-:-:S02]  /*3670*/  HADD2.F32 R44, -RZ, R13.H0_H0 ;  /* 0x2000000dff2c7230 */ /* 0x000fc40000004100 */
[C---:B------:R-:W-:Y:S01]  /*3680*/  FMUL.FTZ R42, R53.reuse, R46 ;  /* 0x0000002e352a7220 */ /* 0x040fe20000410000 */
[----:B------:R-:W-:Y:S02]  /*3690*/  HADD2.F32 R48, -RZ, R37.H1_H1 ;  /* 0x30000025ff307230 */ /* 0x000fe40000004100 */
[----:B------:R-:W-:Y:S01]  /*36a0*/  FMUL.FTZ R52, R53, R50 ;  /* 0x0000003235347220 */ /* 0x000fe20000410000 */
[----:B------:R-:W-:Y:S02]  /*36b0*/  HADD2.F32 R32, -RZ, R36.H0_H0 ;  /* 0x20000024ff207230 */ /* 0x000fe40000004100 */
[----:B------:R-:W-:Y:S01]  /*36c0*/  FMUL.FTZ R45, R119, R34 ;  /* 0x00000022772d7220 */ /* 0x000fe20000410000 */
[-C--:B------:R-:W-:Y:S01]  /*36d0*/  FMUL.FTZ R165, R165, R168.reuse ;  /* 0x000000a8a5a57220 */ /* 0x080fe20000410000 */
[-C--:B------:R-:W-:Y:S01]  /*36e0*/  FMUL.FTZ R113, R113, R168.reuse ;  /* 0x000000a871717220 */ /* 0x080fe20000410000 */
[----:B------:R-:W-:Y:S02]  /*36f0*/  HADD2.F32 R50, -RZ, R13.H1_H1 ;  /* 0x3000000dff327230 */ /* 0x000fe40000004100 */
[----:B------:R-:W-:Y:S01]  /*3700*/  FMUL.FTZ R163, R163, R168 ;  /* 0x000000a8a3a37220 */ /* 0x000fe20000410000 */
[----:B------:R-:W-:-:S02]  /*3710*/  HADD2.F32 R34, -RZ, R12.H0_H0 ;  /* 0x2000000cff227230 */ /* 0x000fc40000004100 */
[----:B------:R-:W-:Y:S01]  /*3720*/  FMUL.FTZ R33, R119, R44 ;  /* 0x0000002c77217220 */ /* 0x000fe20000410000 */
[----:B------:R-:W-:Y:S02]  /*3730*/  HADD2.F32 R46, -RZ, R12.H1_H1 ;  /* 0x3000000cff2e7230 */ /* 0x000fe40000004100 */
[----:B------:R-:W-:Y:S01]  /*3740*/  FMUL.FTZ R44, R113, R48 ;  /* 0x00000030712c7220 */ /* 0x000fe20000410000 */
[----:B------:R-:W-:Y:S01]  /*3750*/  FMUL.FTZ R177, R165, R32 ;  /* 0x00000020a5b17220 */ /* 0x000fe20000410000 */
[----:B------:R-:W-:Y:S02]  /*3760*/  HADD2.F32 R178, -RZ, R39.H1_H1 ;  /* 0x30000027ffb27230 */ /* 0x000fe40000004100 */
[----:B------:R-:W-:Y:S01]  /*3770*/  FMUL.FTZ R48, R113, R50 ;  /* 0x0000003271307220 */ /* 0x000fe20000410000 */
[----:B------:R-:W-:Y:S02]  /*3780*/  HADD2.F32 R36, -RZ, R36.H1_H1 ;  /* 0x30000024ff247230 */ /* 0x000fe40000004100 */
[----:B------:R-:W-:Y:S01]  /*3790*/  FMUL.FTZ R32, R165, R34 ;  /* 0x00000022a5207220 */ /* 0x000fe20000410000 */
[----:B------:R-:W-:Y:S01]  /*37a0*/  FMUL.FTZ R37, R163, R46 ;  /* 0x0000002ea3257220 */ /* 0x000fe20000410000 */
[----:B------:R-:W-:Y:S01]  /*37b0*/  FMUL.FTZ R39, R49, R178 ;  /* 0x000000b231277220 */ /* 0x000fe20000410000 */
[----:B------:R-:W-:Y:S01]  /*37c0*/  F2FP.F16.F32.PACK_AB R35, R54, R35 ;  /* 0x000000233623723e */ /* 0x000fe200000000ff */
[----:B------:R-:W-:Y:S01]  /*37d0*/  FMUL.FTZ R50, R163, R36 ;  /* 0x00000024a3327220 */ /* 0x000fe20000410000 */
[----:B------:R-:W-:-:S02]  /*37e0*/  F2FP.F16.F32.PACK_AB R34, R52, R55 ;  /* 0x000000373422723e */ /* 0x000fc400000000ff */
[----:B------:R-:W-:Y:S02]  /*37f0*/  F2FP.F16.F32.PACK_AB R33, R48, R33 ;  /* 0x000000213021723e */ /* 0x000fe400000000ff */
[----:B------:R-:W-:-:S07]  /*3800*/  F2FP.F16.F32.PACK_AB R32, R37, R32 ;  /* 0x000000202520723e */ /* 0x000fce00000000ff */
.L_x_1173:
[----:B------:R-:W0:Y:S01]  /*3810*/  @P0 LDC.64 R36, c[0x0][0x478] ;  /* 0x00011e00ff240b82 */ /* 0x000e220000000a00 */
[----:B------:R-:W-:-:S04]  /*3820*/  IMAD.WIDE.U32 R40, R159, 0x10, R40 ;  /* 0x000000109f287825 */ /* 0x000fc800078e0028 */
[----:B0-----:R-:W-:-:S05]  /*3830*/  @P0 IMAD.WIDE.U32 R36, R159, 0x10, R36 ;  /* 0x000000109f240825 */ /* 0x001fca00078e0024 */
[----:B------:R0:W-:Y:S04]  /*3840*/  @P0 STG.E.128 desc[UR4][R36.64], R28 ;  /* 0x0000001c24000986 */ /* 0x0001e8000c101d04 */
[----:B------:R0:W-:Y:S01]  /*3850*/  STG.E.128 desc[UR4][R40.64], R32 ;  /* 0x0000002028007986 */ /* 0x0001e2000c101d04 */
[----:B------:R-:W-:Y:S05]  /*3860*/  BRA `(.L_x_1174) ;  /* 0x0000001c00d47947 */ /* 0x000fea0003800000 */
.L_x_1167:
        /* <DEDUP_REMOVED lines=14> */
[-CC-:B------:R-:W-:Y:S01]  /*3950*/  FFMA.FTZ R203, R203, R177.reuse, R170.reuse ;  /* 0x000000b1cbcb7223 */ /* 0x180fe200000100aa */
[----:B------:R-:W-:Y:S02]  /*3960*/  HADD2.F32 R171, -RZ, R35.H1_H1 ;  /* 0x30000023ffab7230 */ /* 0x000fe40000004100 */
[----:B------:R-:W-:Y:S01]  /*3970*/  FADD.FTZ R198, R198, -R197 ;  /* 0x800000c5c6c67221 */ /* 0x000fe20000010000 */
[----:B------:R-:W-:Y:S02]  /*3980*/  HADD2.F32 R35, -RZ, R19.H1_H1 ;  /* 0x30000013ff237230 */ /* 0x000fe40000004100 */
[-CC-:B------:R-:W-:Y:S01]  /*3990*/  FFMA.FTZ R207, R207, R177.reuse, R170.reuse ;  /* 0x000000b1cfcf7223 */ /* 0x180fe200000100aa */
[----:B------:R-:W-:Y:S01]  /*39a0*/  FFMA.FTZ R201, R201, R177, R170 ;  /* 0x000000b1c9c97223 */ /* 0x000fe200000100aa */
[----:B------:R-:W-:Y:S01]  /*39b0*/  FFMA.FTZ R47, R112, R47, R33 ;  /* 0x0000002f702f7223 */ /* 0x000fe20000010021 */
[----:B------:R-:W-:Y:S02]  /*39c0*/  HADD2.F32 R37, -RZ, R18.H0_H0 ;  /* 0x20000012ff257230 */ /* 0x000fe40000004100 */
[----:B------:R-:W-:Y:S01]  /*39d0*/  FADD.FTZ R0, R211, -R0 ;  /* 0x80000000d3007221 */ /* 0x000fe20000010000 */
[----:B------:R-:W-:-:S02]  /*39e0*/  HADD2.F32 R33, -RZ, R16.H0_H0 ;  /* 0x20000010ff217230 */ /* 0x000fc40000004100 */
[----:B------:R-:W-:Y:S01]  /*39f0*/  FADD.FTZ R41, R204, -R203 ;  /* 0x800000cbcc297221 */ /* 0x000fe20000010000 */
[----:B------:R-:W-:Y:S01]  /*3a00*/  FFMA.FTZ R169, R112, R198, R35 ;  /* 0x000000c670a97223 */ /* 0x000fe20000010023 */
[----:B------:R-:W-:Y:S02]  /*3a10*/  HADD2.F32 R45, -RZ, R18.H1_H1 ;  /* 0x30000012ff2d7230 */ /* 0x000fe40000004100 */
[----:B------:R-:W-:Y:S01]  /*3a20*/  FADD.FTZ R208, R208, -R207 ;  /* 0x800000cfd0d07221 */ /* 0x000fe20000010000 */
[----:B------:R-:W-:Y:S02]  /*3a30*/  HADD2.F32 R35, -RZ, R17.H0_H0 ;  /* 0x20000011ff237230 */ /* 0x000fe40000004100 */
[----:B------:R-:W-:Y:S01]  /*3a40*/  FADD.FTZ R202, R202, -R201 ;  /* 0x800000c9caca7221 */ /* 0x000fe20000010000 */
[-CC-:B------:R-:W-:Y:S01]  /*3a50*/  FFMA.FTZ R205, R205, R177.reuse, R170.reuse ;  /* 0x000000b1cdcd7223 */ /* 0x180fe200000100aa */
[----:B------:R-:W-:Y:S01]  /*3a60*/  FMUL.FTZ R47, R47, R168 ;  /* 0x000000a82f2f7220 */ /* 0x000fe20000410000 */
[----:B------:R-:W-:Y:S01]  /*3a70*/  FFMA.FTZ R209, R209, R177, R170 ;  /* 0x000000b1d1d17223 */ /* 0x000fe200000100aa */
[C---:B------:R-:W-:Y:S01]  /*3a80*/  FFMA.FTZ R41, R112.reuse, R41, R37 ;  /* 0x0000002970297223 */ /* 0x040fe20000010025 */
[----:B------:R-:W-:Y:S01]  /*3a90*/  FFMA.FTZ R33, R112, R0, R33 ;  /* 0x0000000070217223 */ /* 0x000fe20000010021 */
[----:B------:R-:W-:-:S02]  /*3aa0*/  HADD2.F32 R0, -RZ, R7.H0_H0 ;  /* 0x20000007ff007230 */ /* 0x000fc40000004100 */
[C---:B------:R-:W-:Y:S01]  /*3ab0*/  FFMA.FTZ R45, R112.reuse, R202, R45 ;  /* 0x000000ca702d7223 */ /* 0x040fe2000001002d */
[----:B------:R-:W-:Y:S02]  /*3ac0*/  HADD2.F32 R39, -RZ, R17.H1_H1 ;  /* 0x30000011ff277230 */ /* 0x000fe40000004100 */
[----:B------:R-:W-:Y:S01]  /*3ad0*/  FFMA.FTZ R37, R112, R208, R35 ;  /* 0x000000d070257223 */ /* 0x000fe20000010023 */
[----:B------:R-:W-:Y:S01]  /*3ae0*/  FMUL.FTZ R44, R169, R168 ;  /* 0x000000a8a92c7220 */ /* 0x000fe20000410000 */
[----:B------:R-:W-:Y:S02]  /*3af0*/  HADD2.F32 R38, -RZ, R34.H0_H0 ;  /* 0x20000022ff267230 */ /* 0x000fe40000004100 */
[----:B------:R-:W-:Y:S01]  /*3b00*/  FADD.FTZ R206, R206, -R205 ;  /* 0x800000cdcece7221 */ /* 0x000fe20000010000 */
[----:B------:R-:W-:Y:S02]  /*3b10*/  HADD2.F32 R35, -RZ, R16.H1_H1 ;  /* 0x30000010ff237230 */ /* 0x000fe40000004100 */
[----:B------:R-:W-:Y:S01]  /*3b20*/  FMUL.FTZ R169, R47, R40 ;  /* 0x000000282fa97220 */ /* 0x000fe20000410000 */
[----:B------:R-:W-:Y:S01]  /*3b30*/  FADD.FTZ R209, R210, -R209 ;  /* 0x800000d1d2d17221 */ /* 0x000fe20000010000 */
[----:B------:R-:W-:-:S02]  /*3b40*/  HADD2.F32 R173, -RZ, R7.H1_H1 ;  /* 0x30000007ffad7230 */ /* 0x000fc40000004100 */
[-C--:B------:R-:W-:Y:S01]  /*3b50*/  FMUL.FTZ R41, R41, R168.reuse ;  /* 0x000000a829297220 */ /* 0x080fe20000410000 */
[--C-:B------:R-:W-:Y:S02]  /*3b60*/  HADD2.F32 R40, -RZ, R6.reuse.H0_H0 ;  /* 0x20000006ff287230 */ /* 0x100fe40000004100 */
[----:B------:R-:W-:Y:S01]  /*3b70*/  FMUL.FTZ R47, R0, R47 ;  /* 0x0000002f002f7220 */ /* 0x000fe20000410000 */
[----:B------:R-:W-:Y:S02]  /*3b80*/  HADD2.F32 R166, -RZ, R6.H1_H1 ;  /* 0x30000006ffa67230 */ /* 0x000fe40000004100 */
[-C--:B------:R-:W-:Y:S01]  /*3b90*/  FMUL.FTZ R45, R45, R168.reuse ;  /* 0x000000a82d2d7220 */ /* 0x080fe20000410000 */
[--C-:B------:R-:W-:Y:S02]  /*3ba0*/  HADD2.F32 R46, -RZ, R5.reuse.H0_H0 ;  /* 0x20000005ff2e7230 */ /* 0x100fe40000004100 */
[----:B------:R-:W-:Y:S01]  /*3bb0*/  FMUL.FTZ R37, R37, R168 ;  /* 0x000000a825257220 */ /* 0x000fe20000410000 */
[----:B------:R-:W-:Y:S01]  /*3bc0*/  FFMA.FTZ R39, R112, R206, R39 ;  /* 0x000000ce70277223 */ /* 0x000fe20000010027 */
[----:B------:R-:W-:Y:S01]  /*3bd0*/  FMUL.FTZ R0, R44, R171 ;  /* 0x000000ab2c007220 */ /* 0x000fe20000410000 */
[----:B------:R-:W-:Y:S01]  /*3be0*/  FFMA.FTZ R35, R112, R209, R35 ;  /* 0x000000d170237223 */ /* 0x000fe20000010023 */
[----:B------:R-:W-:Y:S01]  /*3bf0*/  FMUL.FTZ R171, R41, R38 ;  /* 0x0000002629ab7220 */ /* 0x000fe20000410000 */
[----:B------:R-:W-:Y:S01]  /*3c00*/  FMUL.FTZ R44, R173, R44 ;  /* 0x0000002cad2c7220 */ /* 0x000fe20000410000 */
[----:B------:R-:W-:Y:S01]  /*3c10*/  FMUL.FTZ R41, R40, R41 ;  /* 0x0000002928297220 */ /* 0x000fe20000410000 */
[----:B------:R-:W-:Y:S01]  /*3c20*/  FMUL.FTZ R40, R166, R45 ;  /* 0x0000002da6287220 */ /* 0x000fe20000410000 */
[----:B------:R-:W-:Y:S01]  /*3c30*/  FMUL.FTZ R173, R37, R36 ;  /* 0x0000002425ad7220 */ /* 0x000fe20000410000 */
[----:B------:R-:W-:Y:S01]  /*3c40*/  FMUL.FTZ R38, R46, R37 ;  /* 0x000000252e267220 */ /* 0x000fe20000410000 */
[----:B------:R-:W-:-:S02]  /*3c50*/  HADD2.F32 R166, -RZ, R5.H1_H1 ;  /* 0x30000005ffa67230 */ /* 0x000fc40000004100 */
[-C--:B------:R-:W-:Y:S01]  /*3c60*/  FMUL.FTZ R39, R39, R168.reuse ;  /* 0x000000a827277220 */ /* 0x080fe20000410000 */
[--C-:B------:R-:W-:Y:S02]  /*3c70*/  HADD2.F32 R36, -RZ, R4.reuse.H0_H0 ;  /* 0x20000004ff247230 */ /* 0x100fe40000004100 */
[-C--:B------:R-:W-:Y:S01]  /*3c80*/  FMUL.FTZ R33, R33, R168.reuse ;  /* 0x000000a821217220 */ /* 0x080fe20000410000 */
[----:B------:R-:W-:Y:S02]  /*3c90*/  HADD2.F32 R46, -RZ, R4.H1_H1 ;  /* 0x30000004ff2e7230 */ /* 0x000fe40000004100 */
[----:B------:R-:W-:Y:S01]  /*3ca0*/  FMUL.FTZ R35, R35, R168 ;  /* 0x000000a823237220 */ /* 0x000fe20000410000 */
[----:B------:R-:W-:Y:S02]  /*3cb0*/  HADD2.F32 R162, -RZ, R34.H1_H1 ;  /* 0x30000022ffa27230 */ /* 0x000fe40000004100 */
[----:B------:R-:W-:Y:S01]  /*3cc0*/  FMUL.FTZ R164, R39, R164 ;  /* 0x000000a427a47220 */ /* 0x000fe20000410000 */
[----:B------:R-:W-:-:S02]  /*3cd0*/  HADD2.F32 R34, -RZ, R32.H0_H0 ;  /* 0x20000020ff227230 */ /* 0x000fc40000004100 */
[----:B------:R-:W-:Y:S01]  /*3ce0*/  FMUL.FTZ R39, R166, R39 ;  /* 0x00000027a6277220 */ /* 0x000fe20000410000 */
[----:B------:R-:W-:Y:S02]  /*3cf0*/  HADD2.F32 R32, -RZ, R32.H1_H1 ;  /* 0x30000020ff207230 */ /* 0x000fe40000004100 */
        /* <DEDUP_REMOVED lines=10> */
.L_x_1175:
[-CC-:B------:R-:W-:Y:S01]  /*3da0*/  FFMA.FTZ R0, R0, R177.reuse, R170.reuse ;  /* 0x000000b100007223 */ /* 0x180fe200000100aa */
[-CC-:B------:R-:W-:Y:S01]  /*3db0*/  FFMA.FTZ R199, R199, R177.reuse, R170.reuse ;  /* 0x000000b1c7c77223 */ /* 0x180fe200000100aa */
[-C--:B------:R-:W-:Y:S01]  /*3dc0*/  FFMA.FTZ R197, R197, R177.reuse, R170 ;  /* 0x000000b1c5c57223 */ /* 0x080fe200000100aa */
[--C-:B-----5:R-:W-:Y:S02]  /*3dd0*/  HADD2.F32 R29, -RZ, R19.reuse.H0_H0 ;  /* 0x20000013ff1d7230 */ /* 0x120fe40000004100 */
[----:B------:R-:W-:Y:S01]  /*3de0*/  FADD.FTZ R211, R211, -R0 ;  /* 0x80000000d3d37221 */ /* 0x000fe20000010000 */
[----:B------:R-:W-:Y:S02]  /*3df0*/  HADD2.F32 R0, -RZ, R19.H1_H1 ;  /* 0x30000013ff007230 */ /* 0x000fe40000004100 */
[----:B------:R-:W-:Y:S01]  /*3e00*/  FADD.FTZ R199, R200, -R199 ;  /* 0x800000c7c8c77221 */ /* 0x000fe20000010000 */
[----:B------:R-:W-:Y:S01]  /*3e10*/  FADD.FTZ R197, R198, -R197 ;  /* 0x800000c5c6c57221 */ /* 0x000fe20000010000 */
[-CC-:B------:R-:W-:Y:S01]  /*3e20*/  FFMA.FTZ R203, R203, R177.reuse, R170.reuse ;  /* 0x000000b1cbcb7223 */ /* 0x180fe200000100aa */
[----:B------:R-:W-:Y:S01]  /*3e30*/  FFMA.FTZ R207, R207, R177, R170 ;  /* 0x000000b1cfcf7223 */ /* 0x000fe200000100aa */
[C---:B------:R-:W-:Y:S01]  /*3e40*/  FFMA.FTZ R199, R112.reuse, R199, R29 ;  /* 0x000000c770c77223 */ /* 0x040fe2000001001d */
[----:B------:R-:W-:Y:S01]  /*3e50*/  FFMA.FTZ R197, R112, R197, R0 ;  /* 0x000000c570c57223 */ /* 0x000fe20000010000 */
[----:B------:R-:W-:Y:S01]  /*3e60*/  FFMA.FTZ R201, R201, R177, R170 ;  /* 0x000000b1c9c97223 */ /* 0x000fe200000100aa */
[----:B------:R-:W-:-:S02]  /*3e70*/  HADD2.F32 R29, -RZ, R18.H0_H0 ;  /* 0x20000012ff1d7230 */ /* 0x000fc40000004100 */
[----:B------:R-:W-:Y:S01]  /*3e80*/  FADD.FTZ R203, R204, -R203 ;  /* 0x800000cbcccb7221 */ /* 0x000fe20000010000 */
[----:B------:R-:W-:Y:S02]  /*3e90*/  HADD2.F32 R0, -RZ, R16.H0_H0 ;  /* 0x20000010ff007230 */ /* 0x000fe40000004100 */
[----:B------:R-:W-:Y:S01]  /*3ea0*/  FADD.FTZ R207, R208, -R207 ;  /* 0x800000cfd0cf7221 */ /* 0x000fe20000010000 */
[----:B------:R-:W-:Y:S02]  /*3eb0*/  HADD2.F32 R28, -RZ, R17.H0_H0 ;  /* 0x20000011ff1c7230 */ /* 0x000fe40000004100 */
[-CC-:B------:R-:W-:Y:S01]  /*3ec0*/  FFMA.FTZ R209, R209, R177.reuse, R170.reuse ;  /* 0x000000b1d1d17223 */ /* 0x180fe200000100aa */
[--C-:B------:R-:W-:Y:S02]  /*3ed0*/  HADD2.F32 R175, -RZ, R32.reuse.H0_H0 ;  /* 0x20000020ffaf7230 */ /* 0x100fe40000004100 */
[----:B------:R-:W-:Y:S01]  /*3ee0*/  FFMA.FTZ R205, R205, R177, R170 ;  /* 0x000000b1cdcd7223 */ /* 0x000fe200000100aa */
[----:B------:R-:W-:-:S02]  /*3ef0*/  HADD2.F32 R31, -RZ, R32.H1_H1 ;  /* 0x30000020ff1f7230 */ /* 0x000fc40000004100 */
[----:B------:R-:W-:Y:S01]  /*3f00*/  FADD.FTZ R201, R202, -R201 ;  /* 0x800000c9cac97221 */ /* 0x000fe20000010000 */
[--C-:B------:R-:W-:Y:S02]  /*3f10*/  HADD2.F32 R169, -RZ, R35.reuse.H0_H0 ;  /* 0x20000023ffa97230 */ /* 0x100fe40000004100 */
[C---:B------:R-:W-:Y:S01]  /*3f20*/  FFMA.FTZ R203, R112.reuse, R203, R29 ;  /* 0x000000cb70cb7223 */ /* 0x040fe2000001001d */
[----:B------:R-:W-:Y:S02]  /*3f30*/  HADD2.F32 R39, -RZ, R35.H1_H1 ;  /* 0x30000023ff277230 */ /* 0x000fe40000004100 */
[C---:B------:R-:W-:Y:S01]  /*3f40*/  FFMA.FTZ R211, R112.reuse, R211, R0 ;  /* 0x000000d370d37223 */ /* 0x040fe20000010000 */
[----:B------:R-:W-:Y:S02]  /*3f50*/  HADD2.F32 R32, -RZ, R18.H1_H1 ;  /* 0x30000012ff207230 */ /* 0x000fe40000004100 */
[----:B------:R-:W-:Y:S01]  /*3f60*/  FFMA.FTZ R207, R112, R207, R28 ;  /* 0x000000cf70cf7223 */ /* 0x000fe2000001001c */
[----:B------:R-:W-:-:S02]  /*3f70*/  HADD2.F32 R173, -RZ, R33.H0_H0 ;  /* 0x20000021ffad7230 */ /* 0x000fc40000004100 */
[-C--:B------:R-:W-:Y:S01]  /*3f80*/  FMUL.FTZ R0, R199, R168.reuse ;  /* 0x000000a8c7007220 */ /* 0x080fe20000410000 */
[----:B------:R-:W-:Y:S02]  /*3f90*/  HADD2.F32 R35, -RZ, R33.H1_H1 ;  /* 0x30000021ff237230 */ /* 0x000fe40000004100 */
[----:B------:R-:W-:Y:S01]  /*3fa0*/  FADD.FTZ R209, R210, -R209 ;  /* 0x800000d1d2d17221 */ /* 0x000fe20000010000 */
[----:B------:R-:W-:Y:S02]  /*3fb0*/  HADD2.F32 R33, -RZ, R7.H0_H0 ;  /* 0x20000007ff217230 */ /* 0x000fe40000004100 */
[----:B------:R-:W-:Y:S01]  /*3fc0*/  FMUL.FTZ R28, R197, R168 ;  /* 0x000000a8c51c7220 */ /* 0x000fe20000410000 */
[----:B------:R-:W-:Y:S02]  /*3fd0*/  HADD2.F32 R29, -RZ, R16.H1_H1 ;  /* 0x30000010ff1d7230 */ /* 0x000fe40000004100 */
[----:B------:R-:W-:Y:S01]  /*3fe0*/  FADD.FTZ R205, R206, -R205 ;  /* 0x800000cdcecd7221 */ /* 0x000fe20000010000 */
[----:B------:R-:W-:-:S02]  /*3ff0*/  HADD2.F32 R30, -RZ, R17.H1_H1 ;  /* 0x30000011ff1e7230 */ /* 0x000fc40000004100 */
[----:B------:R-:W-:Y:S01]  /*4000*/  FFMA.FTZ R201, R112, R201, R32 ;  /* 0x000000c970c97223 */ /* 0x000fe20000010020 */
[----:B------:R-:W-:Y:S02]  /*4010*/  HADD2.F32 R41, -RZ, R7.H1_H1 ;  /* 0x30000007ff297230 */ /* 0x000fe40000004100 */
[----:B------:R-:W-:Y:S01]  /*4020*/  FMUL.FTZ R169, R0, R169 ;  /* 0x000000a900a97220 */ /* 0x000fe20000410000 */
[----:B------:R-:W-:Y:S01]  /*4030*/  FMUL.FTZ R38, R33, R0 ;  /* 0x0000000021267220 */ /* 0x000fe20000410000 */
[----:B------:R-:W-:Y:S02]  /*4040*/  HADD2.F32 R37, -RZ, R34.H1_H1 ;  /* 0x30000022ff257230 */ /* 0x000fe40000004100 */
[----:B------:R-:W-:Y:S01]  /*4050*/  FFMA.FTZ R209, R112, R209, R29 ;  /* 0x000000d170d17223 */ /* 0x000fe2000001001d */
[----:B------:R-:W-:Y:S01]  /*4060*/  FMUL.FTZ R0, R28, R39 ;  /* 0x000000271c007220 */ /* 0x000fe20000410000 */
[----:B------:R-:W-:Y:S01]  /*4070*/  FFMA.FTZ R205, R112, R205, R30 ;  /* 0x000000cd70cd7223 */ /* 0x000fe2000001001e */
[----:B------:R-:W-:Y:S01]  /*4080*/  FMUL.FTZ R45, R41, R28 ;  /* 0x0000001c292d7220 */ /* 0x000fe20000410000 */
[----:B------:R-:W-:-:S02]  /*4090*/  HADD2.F32 R33, -RZ, R6.H0_H0 ;  /* 0x20000006ff217230 */ /* 0x000fc40000004100 */
[-C--:B------:R-:W-:Y:S01]  /*40a0*/  FMUL.FTZ R32, R201, R168.reuse ;  /* 0x000000a8c9207220 */ /* 0x080fe20000410000 */
[----:B------:R-:W-:Y:S02]  /*40b0*/  HADD2.F32 R39, -RZ, R6.H1_H1 ;  /* 0x30000006ff277230 */ /* 0x000fe40000004100 */
[-C--:B------:R-:W-:Y:S01]  /*40c0*/  FMUL.FTZ R30, R203, R168.reuse ;  /* 0x000000a8cb1e7220 */ /* 0x080fe20000410000 */
[--C-:B------:R-:W-:Y:S02]  /*40d0*/  HADD2.F32 R29, -RZ, R5.reuse.H0_H0 ;  /* 0x20000005ff1d7230 */ /* 0x100fe40000004100 */
[----:B------:R-:W-:Y:S01]  /*40e0*/  FMUL.FTZ R28, R207, R168 ;  /* 0x000000a8cf1c7220 */ /* 0x000fe20000410000 */
[----:B------:R-:W-:Y:S02]  /*40f0*/  HADD2.F32 R171, -RZ, R34.H0_H0 ;  /* 0x20000022ffab7230 */ /* 0x000fe40000004100 */
        /* <DEDUP_REMOVED lines=12> */
[----:B------:R-:W-:Y:S01]  /*41c0*/  FMUL.FTZ R164, R32, R35 ;  /* 0x0000002320a47220 */ /* 0x000fe20000410000 */
        /* <DEDUP_REMOVED lines=13> */
.L_x_1176:
        /* <DEDUP_REMOVED lines=13> */
[-CC-:B------:R-:W-:Y:S01]  /*4370*/  FFMA.FTZ R181, R181, R177.reuse, R170.reuse ;  /* 0x000000b1b5b57223 */ /* 0x180fe200000100aa */
[--C-:B0-----:R-:W-:Y:S02]  /*4380*/  HADD2.F32 R33, -RZ, R23.reuse.H1_H1 ;  /* 0x30000017ff217230 */ /* 0x101fe40000004100 */
[----:B------:R-:W-:Y:S01]  /*4390*/  FADD.FTZ R28, R182, -R189 ;  /* 0x800000bdb61c7221 */ /* 0x000fe20000010000 */
[----:B------:R-:W-:Y:S01]  /*43a0*/  FADD.FTZ R182, R172, -R179 ;  /* 0x800000b3acb67221 */ /* 0x000fe20000010000 */
[-CC-:B------:R-:W-:Y:S01]  /*43b0*/  FFMA.FTZ R187, R187, R177.reuse, R170.reuse ;  /* 0x000000b1bbbb7223 */ /* 0x180fe200000100aa */
[----:B------:R-:W-:Y:S01]  /*43c0*/  FFMA.FTZ R185, R185, R177, R170 ;  /* 0x000000b1b9b97223 */ /* 0x000fe200000100aa */
[----:B------:R-:W-:Y:S02]  /*43d0*/  HADD2.F32 R29, -RZ, R23.H0_H0 ;  /* 0x20000017ff1d7230 */ /* 0x000fe40000004100 */
[----:B------:R-:W-:Y:S01]  /*43e0*/  FADD.FTZ R181, R174, -R181 ;  /* 0x800000b5aeb57221 */ /* 0x000fe20000010000 */
[----:B-----5:R-:W-:-:S02]  /*43f0*/  HADD2.F32 R197, -RZ, R39.H0_H0 ;  /* 0x20000027ffc57230 */ /* 0x020fc40000004100 */
[----:B------:R-:W-:Y:S01]  /*4400*/  FFMA.FTZ R193, R193, R177, R170 ;  /* 0x000000b1c1c17223 */ /* 0x000fe200000100aa */
[----:B------:R-:W-:Y:S02]  /*4410*/  HADD2.F32 R199, -RZ, R39.H1_H1 ;  /* 0x30000027ffc77230 */ /* 0x000fe40000004100 */
[----:B------:R-:W-:Y:S01]  /*4420*/  FFMA.FTZ R182, R112, R182, R33 ;  /* 0x000000b670b67223 */ /* 0x000fe20000010021 */
[--C-:B------:R-:W-:Y:S02]  /*4430*/  HADD2.F32 R39, -RZ, R37.reuse.H0_H0 ;  /* 0x20000025ff277230 */ /* 0x100fe40000004100 */
[----:B------:R-:W-:Y:S01]  /*4440*/  FADD.FTZ R44, R180, -R187 ;  /* 0x800000bbb42c7221 */ /* 0x000fe20000010000 */
[----:B------:R-:W-:Y:S02]  /*4450*/  HADD2.F32 R45, -RZ, R37.H1_H1 ;  /* 0x30000025ff2d7230 */ /* 0x000fe40000004100 */
[----:B------:R-:W-:Y:S01]  /*4460*/  FADD.FTZ R47, R178, -R185 ;  /* 0x800000b9b22f7221 */ /* 0x000fe20000010000 */
[----:B------:R-:W-:-:S02]  /*4470*/  HADD2.F32 R35, -RZ, R22.H0_H0 ;  /* 0x20000016ff237230 */ /* 0x000fc40000004100 */
[----:B------:R-:W-:Y:S01]  /*4480*/  FFMA.FTZ R189, R112, R181, R29 ;  /* 0x000000b570bd7223 */ /* 0x000fe2000001001d */
[--C-:B------:R-:W-:Y:S02]  /*4490*/  HADD2.F32 R37, -RZ, R21.reuse.H1_H1 ;  /* 0x30000015ff257230 */ /* 0x100fe40000004100 */
[--C-:B------:R-:W-:Y:S01]  /*44a0*/  FFMA.FTZ R183, R183, R177, R170.reuse ;  /* 0x000000b1b7b77223 */ /* 0x100fe200000100aa */
[----:B------:R-:W-:Y:S02]  /*44b0*/  HADD2.F32 R33, -RZ, R21.H0_H0 ;  /* 0x20000015ff217230 */ /* 0x000fe40000004100 */
[----:B------:R-:W-:Y:S01]  /*44c0*/  FADD.FTZ R186, R186, -R193 ;  /* 0x800000c1baba7221 */ /* 0x000fe20000010000 */
[----:B------:R-:W-:Y:S02]  /*44d0*/  HADD2.F32 R29, -RZ, R20.H0_H0 ;  /* 0x20000014ff1d7230 */ /* 0x000fe40000004100 */
[C---:B------:R-:W-:Y:S01]  /*44e0*/  FFMA.FTZ R47, R112.reuse, R47, R35 ;  /* 0x0000002f702f7223 */ /* 0x040fe20000010023 */
[----:B------:R-:W-:Y:S01]  /*44f0*/  FFMA.FTZ R44, R112, R44, R37 ;  /* 0x0000002c702c7223 */ /* 0x000fe20000010025 */
[----:B------:R-:W-:Y:S01]  /*4500*/  FFMA.FTZ R191, R191, R177, R170 ;  /* 0x000000b1bfbf7223 */ /* 0x000fe200000100aa */
[----:B------:R-:W-:-:S02]  /*4510*/  HADD2.F32 R167, -RZ, R22.H1_H1 ;  /* 0x30000016ffa77230 */ /* 0x000fc40000004100 */
[----:B------:R-:W-:Y:S01]  /*4520*/  FFMA.FTZ R35, R112, R28, R33 ;  /* 0x0000001c70237223 */ /* 0x000fe20000010021 */
[--C-:B------:R-:W-:Y:S02]  /*4530*/  HADD2.F32 R37, -RZ, R11.reuse.H0_H0 ;  /* 0x2000000bff257230 */ /* 0x100fe40000004100 */
[----:B------:R-:W-:Y:S01]  /*4540*/  FADD.FTZ R178, R176, -R183 ;  /* 0x800000b7b0b27221 */ /* 0x000fe20000010000 */
[----:B------:R-:W-:Y:S01]  /*4550*/  FMUL.FTZ R28, R189, R168 ;  /* 0x000000a8bd1c7220 */ /* 0x000fe20000410000 */
[----:B------:R-:W-:Y:S01]  /*4560*/  FFMA.FTZ R33, R112, R186, R29 ;  /* 0x000000ba70217223 */ /* 0x000fe2000001001d */
[----:B------:R-:W-:Y:S02]  /*4570*/  HADD2.F32 R29, -RZ, R20.H1_H1 ;  /* 0x30000014ff1d7230 */ /* 0x000fe40000004100 */
[----:B------:R-:W-:Y:S01]  /*4580*/  FADD.FTZ R34, R184, -R191 ;  /* 0x800000bfb8227221 */ /* 0x000fe20000010000 */
[----:B------:R-:W-:Y:S01]  /*4590*/  FFMA.FTZ R178, R112, R178, R167 ;  /* 0x000000b270b27223 */ /* 0x000fe200000100a7 */
[----:B------:R-:W-:Y:S01]  /*45a0*/  FMUL.FTZ R180, R37, R28 ;  /* 0x0000001c25b47220 */ /* 0x000fe20000410000 */
[----:B------:R-:W-:-:S02]  /*45b0*/  HADD2.F32 R191, -RZ, R11.H1_H1 ;  /* 0x3000000bffbf7230 */ /* 0x000fc40000004100 */
[----:B------:R-:W-:Y:S01]  /*45c0*/  FMUL.FTZ R167, R28, R197 ;  /* 0x000000c51ca77220 */ /* 0x000fe20000410000 */
[----:B------:R-:W-:Y:S02]  /*45d0*/  HADD2.F32 R37, -RZ, R9.H0_H0 ;  /* 0x20000009ff257230 */ /* 0x000fe40000004100 */
[-C--:B------:R-:W-:Y:S01]  /*45e0*/  FMUL.FTZ R32, R182, R168.reuse ;  /* 0x000000a8b6207220 */ /* 0x080fe20000410000 */
[----:B------:R-:W-:Y:S01]  /*45f0*/  FMUL.FTZ R28, R35, R168 ;  /* 0x000000a8231c7220 */ /* 0x000fe20000410000 */
[----:B------:R-:W-:Y:S02]  /*4600*/  HADD2.F32 R30, -RZ, R38.H0_H0 ;  /* 0x20000026ff1e7230 */ /* 0x000fe40000004100 */
[----:B------:R-:W-:Y:S01]  /*4610*/  FFMA.FTZ R34, R112, R34, R29 ;  /* 0x0000002270227223 */ /* 0x000fe2000001001d */
[----:B------:R-:W-:Y:S02]  /*4620*/  HADD2.F32 R46, -RZ, R10.H0_H0 ;  /* 0x2000000aff2e7230 */ /* 0x000fe40000004100 */
[----:B------:R-:W-:Y:S01]  /*4630*/  FMUL.FTZ R29, R47, R168 ;  /* 0x000000a82f1d7220 */ /* 0x000fe20000410000 */
[----:B------:R-:W-:-:S02]  /*4640*/  HADD2.F32 R195, -RZ, R38.H1_H1 ;  /* 0x30000026ffc37230 */ /* 0x000fc40000004100 */
[----:B------:R-:W-:Y:S01]  /*4650*/  FMUL.FTZ R172, R32, R199 ;  /* 0x000000c720ac7220 */ /* 0x000fe20000410000 */
[----:B------:R-:W-:Y:S01]  /*4660*/  FMUL.FTZ R191, R191, R32 ;  /* 0x00000020bfbf7220 */ /* 0x000fe20000410000 */
[----:B------:R-:W-:Y:S02]  /*4670*/  HADD2.F32 R187, -RZ, R10.H1_H1 ;  /* 0x3000000affbb7230 */ /* 0x000fe40000004100 */
[----:B------:R-:W-:Y:S01]  /*4680*/  FMUL.FTZ R38, R37, R28 ;  /* 0x0000001c25267220 */ /* 0x000fe20000410000 */
[----:B------:R-:W-:Y:S01]  /*4690*/  FMUL.FTZ R32, R178, R168 ;  /* 0x000000a8b2207220 */ /* 0x000fe20000410000 */
[----:B------:R-:W-:Y:S01]  /*46a0*/  FMUL.FTZ R176, R28, R39 ;  /* 0x000000271cb07220 */ /* 0x000fe20000410000 */
[----:B------:R-:W-:Y:S02]  /*46b0*/  HADD2.F32 R37, -RZ, R8.H0_H0 ;  /* 0x20000008ff257230 */ /* 0x000fe40000004100 */
[----:B------:R-:W-:Y:S01]  /*46c0*/  FMUL.FTZ R174, R29, R30 ;  /* 0x0000001e1dae7220 */ /* 0x000fe20000410000 */
[----:B------:R-:W-:Y:S01]  /*46d0*/  FMUL.FTZ R46, R46, R29 ;  /* 0x0000001d2e2e7220 */ /* 0x000fe20000410000 */
[----:B------:R-:W-:-:S02]  /*46e0*/  HADD2.F32 R39, -RZ, R9.H1_H1 ;  /* 0x30000009ff277230 */ /* 0x000fc40000004100 */
[-C--:B------:R-:W-:Y:S01]  /*46f0*/  FMUL.FTZ R28, R33, R168.reuse ;  /* 0x000000a8211c7220 */ /* 0x080fe20000410000 */
[----:B------:R-:W-:Y:S02]  /*4700*/  HADD2.F32 R184, -RZ, R8.H1_H1 ;  /* 0x30000008ffb87230 */ /* 0x000fe40000004100 */
[-C--:B------:R-:W-:Y:S01]  /*4710*/  FMUL.FTZ R30, R44, R168.reuse ;  /* 0x000000a82c1e7220 */ /* 0x080fe20000410000 */
[----:B------:R-:W-:Y:S01]  /*4720*/  FMUL.FTZ R29, R34, R168 ;  /* 0x000000a8221d7220 */ /* 0x000fe20000410000 */
[--C-:B------:R-:W-:Y:S02]  /*4730*/  HADD2.F32 R31, -RZ, R36.reuse.H0_H0 ;  /* 0x20000024ff1f7230 */ /* 0x100fe40000004100 */
        /* <DEDUP_REMOVED lines=18> */
.L_x_1177:
[-CC-:B------:R-:W-:Y:S01]  /*4860*/  FFMA.FTZ R179, R179, R177.reuse, R170.reuse ;  /* 0x000000b1b3b37223 */ /* 0x180fe200000100aa */
[--C-:B0-----:R-:W-:Y:S02]  /*4870*/  HADD2.F32 R32, -RZ, R23.reuse.H1_H1 ;  /* 0x30000017ff207230 */ /* 0x101fe40000004100 */
[-CC-:B------:R-:W-:Y:S01]  /*4880*/  FFMA.FTZ R181, R181, R177.reuse, R170.reuse ;  /* 0x000000b1b5b57223 */ /* 0x180fe200000100aa */
[-CC-:B------:R-:W-:Y:S01]  /*4890*/  FFMA.FTZ R193, R193, R177.reuse, R170.reuse ;  /* 0x000000b1c1c17223 */ /* 0x180fe200000100aa */
[----:B------:R-:W-:Y:S01]  /*48a0*/  FADD.FTZ R179, R172, -R179 ;  /* 0x800000b3acb37221 */ /* 0x000fe20000010000 */
[----:B------:R-:W-:Y:S01]  /*48b0*/  FFMA.FTZ R189, R189, R177, R170 ;  /* 0x000000b1bdbd7223 */ /* 0x000fe200000100aa */
[----:B------:R-:W-:Y:S02]  /*48c0*/  HADD2.F32 R33, -RZ, R23.H0_H0 ;  /* 0x20000017ff217230 */ /* 0x000fe40000004100 */
[----:B------:R-:W-:Y:S01]  /*48d0*/  FADD.FTZ R181, R174, -R181 ;  /* 0x800000b5aeb57221 */ /* 0x000fe20000010000 */
[----:B-----5:R-:W-:-:S02]  /*48e0*/  HADD2.F32 R190, -RZ, R38.H0_H0 ;  /* 0x20000026ffbe7230 */ /* 0x020fc40000004100 */
[----:B------:R-:W-:Y:S01]  /*48f0*/  FFMA.FTZ R179, R112, R179, R32 ;  /* 0x000000b370b37223 */ /* 0x000fe20000010020 */
[----:B------:R-:W-:Y:S02]  /*4900*/  HADD2.F32 R192, -RZ, R38.H1_H1 ;  /* 0x30000026ffc07230 */ /* 0x000fe40000004100 */
[----:B------:R-:W-:Y:S01]  /*4910*/  FADD.FTZ R193, R186, -R193 ;  /* 0x800000c1bac17221 */ /* 0x000fe20000010000 */
[----:B------:R-:W-:Y:S02]  /*4920*/  HADD2.F32 R38, -RZ, R21.H0_H0 ;  /* 0x20000015ff267230 */ /* 0x000fe40000004100 */
[----:B------:R-:W-:Y:S01]  /*4930*/  FADD.FTZ R189, R182, -R189 ;  /* 0x800000bdb6bd7221 */ /* 0x000fe20000010000 */
[----:B------:R-:W-:Y:S02]  /*4940*/  HADD2.F32 R32, -RZ, R20.H0_H0 ;  /* 0x20000014ff207230 */ /* 0x000fe40000004100 */
[----:B------:R-:W-:Y:S01]  /*4950*/  FFMA.FTZ R185, R185, R177, R170 ;  /* 0x000000b1b9b97223 */ /* 0x000fe200000100aa */
[----:B------:R-:W-:Y:S01]  /*4960*/  FFMA.FTZ R181, R112, R181, R33 ;  /* 0x000000b570b57223 */ /* 0x000fe20000010021 */
[----:B------:R-:W-:-:S02]  /*4970*/  HADD2.F32 R33, -RZ, R22.H0_H0 ;  /* 0x20000016ff217230 */ /* 0x000fc40000004100 */
[----:B------:R-:W-:Y:S01]  /*4980*/  FFMA.FTZ R189, R112, R189, R38 ;  /* 0x000000bd70bd7223 */ /* 0x000fe20000010026 */
[----:B------:R-:W-:Y:S01]  /*4990*/  FADD.FTZ R185, R178, -R185 ;  /* 0x800000b9b2b97221 */ /* 0x000fe20000010000 */
[C---:B------:R-:W-:Y:S01]  /*49a0*/  FFMA.FTZ R193, R112.reuse, R193, R32 ;  /* 0x000000c170c17223 */ /* 0x040fe20000010020 */
[--C-:B------:R-:W-:Y:S02]  /*49b0*/  HADD2.F32 R32, -RZ, R11.reuse.H0_H0 ;  /* 0x2000000bff207230 */ /* 0x100fe40000004100 */
[-CC-:B------:R-:W-:Y:S01]  /*49c0*/  FFMA.FTZ R191, R191, R177.reuse, R170.reuse ;  /* 0x000000b1bfbf7223 */ /* 0x180fe200000100aa */
[----:B------:R-:W-:Y:S02]  /*49d0*/  HADD2.F32 R38, -RZ, R11.H1_H1 ;  /* 0x3000000bff267230 */ /* 0x000fe40000004100 */
[-CC-:B------:R-:W-:Y:S01]  /*49e0*/  FFMA.FTZ R187, R187, R177.reuse, R170.reuse ;  /* 0x000000b1bbbb7223 */ /* 0x180fe200000100aa */
[----:B------:R-:W-:Y:S01]  /*49f0*/  FFMA.FTZ R183, R183, R177, R170 ;  /* 0x000000b1b7b77223 */ /* 0x000fe200000100aa */
[-C--:B------:R-:W-:Y:S01]  /*4a00*/  FMUL.FTZ R181, R181, R168.reuse ;  /* 0x000000a8b5b57220 */ /* 0x080fe20000410000 */
[----:B------:R-:W-:Y:S01]  /*4a10*/  FMUL.FTZ R179, R179, R168 ;  /* 0x000000a8b3b37220 */ /* 0x000fe20000410000 */
[----:B------:R-:W-:Y:S01]  /*4a20*/  FFMA.FTZ R185, R112, R185, R33 ;  /* 0x000000b970b97223 */ /* 0x000fe20000010021 */
[----:B------:R-:W-:-:S02]  /*4a30*/  HADD2.F32 R172, -RZ, R22.H1_H1 ;  /* 0x30000016ffac7230 */ /* 0x000fc40000004100 */
[----:B------:R-:W-:Y:S01]  /*4a40*/  FADD.FTZ R191, R184, -R191 ;  /* 0x800000bfb8bf7221 */ /* 0x000fe20000010000 */
[----:B------:R-:W-:Y:S02]  /*4a50*/  HADD2.F32 R46, -RZ, R21.H1_H1 ;  /* 0x30000015ff2e7230 */ /* 0x000fe40000004100 */
[----:B------:R-:W-:Y:S01]  /*4a60*/  FADD.FTZ R187, R180, -R187 ;  /* 0x800000bbb4bb7221 */ /* 0x000fe20000010000 */
[----:B------:R-:W-:Y:S02]  /*4a70*/  HADD2.F32 R33, -RZ, R20.H1_H1 ;  /* 0x30000014ff217230 */ /* 0x000fe40000004100 */
[----:B------:R-:W-:Y:S01]  /*4a80*/  FADD.FTZ R183, R176, -R183 ;  /* 0x800000b7b0b77221 */ /* 0x000fe20000010000 */
[----:B------:R-:W-:Y:S02]  /*4a90*/  HADD2.F32 R44, -RZ, R37.H0_H0 ;  /* 0x20000025ff2c7230 */ /* 0x000fe40000004100 */
[----:B------:R-:W-:Y:S01]  /*4aa0*/  FMUL.FTZ R35, R32, R181 ;  /* 0x000000b520237220 */ /* 0x000fe20000410000 */
[----:B------:R-:W-:Y:S01]  /*4ab0*/  FMUL.FTZ R178, R38, R179 ;  /* 0x000000b326b27220 */ /* 0x000fe20000410000 */
[----:B------:R-:W-:-:S02]  /*4ac0*/  HADD2.F32 R38, -RZ, R10.H0_H0 ;  /* 0x2000000aff267230 */ /* 0x000fc40000004100 */
[-C--:B------:R-:W-:Y:S01]  /*4ad0*/  FMUL.FTZ R189, R189, R168.reuse ;  /* 0x000000a8bdbd7220 */ /* 0x080fe20000410000 */
[----:B------:R-:W-:Y:S02]  /*4ae0*/  HADD2.F32 R32, -RZ, R9.H0_H0 ;  /* 0x20000009ff207230 */ /* 0x000fe40000004100 */
[----:B------:R-:W-:Y:S01]  /*4af0*/  FMUL.FTZ R185, R185, R168 ;  /* 0x000000a8b9b97220 */ /* 0x000fe20000410000 */
[C---:B------:R-:W-:Y:S01]  /*4b00*/  FFMA.FTZ R183, R112.reuse, R183, R172 ;  /* 0x000000b770b77223 */ /* 0x040fe200000100ac */
[C---:B------:R-:W-:Y:S01]  /*4b10*/  FFMA.FTZ R187, R112.reuse, R187, R46 ;  /* 0x000000bb70bb7223 */ /* 0x040fe2000001002e */
[----:B------:R-:W-:Y:S01]  /*4b20*/  FFMA.FTZ R33, R112, R191, R33 ;  /* 0x000000bf70217223 */ /* 0x000fe20000010021 */
[--C-:B------:R-:W-:Y:S02]  /*4b30*/  HADD2.F32 R194, -RZ, R39.reuse.H0_H0 ;  /* 0x20000027ffc27230 */ /* 0x100fe40000004100 */
[----:B------:R-:W-:Y:S01]  /*4b40*/  FMUL.FTZ R176, R189, R44 ;  /* 0x0000002cbdb07220 */ /* 0x000fe20000410000 */
[----:B------:R-:W-:-:S02]  /*4b50*/  HADD2.F32 R196, -RZ, R39.H1_H1 ;  /* 0x30000027ffc47230 */ /* 0x000fc40000004100 */
[----:B------:R-:W-:Y:S01]  /*4b60*/  FMUL.FTZ R39, R38, R185 ;  /* 0x000000b926277220 */ /* 0x000fe20000410000 */
[----:B------:R-:W-:Y:S01]  /*4b70*/  FMUL.FTZ R189, R32, R189 ;  /* 0x000000bd20bd7220 */ /* 0x000fe20000410000 */
        /* <DEDUP_REMOVED lines=8> */
[--C-:B------:R-:W-:Y:S02]  /*4c00*/  HADD2.F32 R34, -RZ, R36.reuse.H0_H0 ;  /* 0x20000024ff227230 */ /* 0x100fe40000004100 */
[----:B------:R-:W-:Y:S01]  /*4c10*/  FMUL.FTZ R46, R46, R183 ;  /* 0x000000b72e2e7220 */ /* 0x000fe20000410000 */
[----:B------:R-:W-:Y:S02]  /*4c20*/  HADD2.F32 R188, -RZ, R37.H1_H1 ;  /* 0x30000025ffbc7230 */ /* 0x000fe40000004100 */
        /* <DEDUP_REMOVED lines=14> */
[----:B------:R-:W-:-:S07]  /*4d10*/  F2FP.F16.F32.PACK_AB R32, R37, R32 ;  /* 0x000000202520723e */ /* 0x000fce00000000ff */
.L_x_1178:
        /* <DEDUP_REMOVED lines=10> */
[-CC-:B------:R-:W-:Y:S01]  /*4dc0*/  FFMA.FTZ R55, R55, R177.reuse, R170.reuse ;  /* 0x000000b137377223 */ /* 0x180fe200000100aa */
[--C-:B------:R-:W-:Y:S02]  /*4dd0*/  HADD2.F32 R33, -RZ, R27.reuse.H1_H1 ;  /* 0x3000001bff217230 */ /* 0x100fe40000004100 */
[-C--:B------:R-:W-:Y:S01]  /*4de0*/  FFMA.FTZ R52, R52, R177.reuse, R170 ;  /* 0x000000b134347223 */ /* 0x080fe200000100aa */
[----:B------:R-:W-:Y:S01]  /*4df0*/  FADD.FTZ R28, R49, -R48 ;  /* 0x80000030311c7221 */ /* 0x000fe20000010000 */
[----:B------:R-:W-:Y:S02]  /*4e00*/  HADD2.F32 R29, -RZ, R27.H0_H0 ;  /* 0x2000001bff1d7230 */ /* 0x000fe40000004100 */
[-CC-:B------:R-:W-:Y:S01]  /*4e10*/  FFMA.FTZ R118, R118, R177.reuse, R170.reuse ;  /* 0x000000b176767223 */ /* 0x180fe200000100aa */
[----:B------:R-:W-:Y:S01]  /*4e20*/  FADD.FTZ R50, R50, -R35 ;  /* 0x8000002332327221 */ /* 0x000fe20000010000 */
[-CC-:B------:R-:W-:Y:S01]  /*4e30*/  FFMA.FTZ R119, R119, R177.reuse, R170.reuse ;  /* 0x000000b177777223 */ /* 0x180fe200000100aa */
[----:B------:R-:W-:Y:S01]  /*4e40*/  FFMA.FTZ R165, R165, R177, R170 ;  /* 0x000000b1a5a57223 */ /* 0x000fe200000100aa */
[----:B-----5:R-:W-:-:S02]  /*4e50*/  HADD2.F32 R45, -RZ, R37.H0_H0 ;  /* 0x20000025ff2d7230 */ /* 0x020fc40000004100 */
[----:B------:R-:W-:Y:S01]  /*4e60*/  FADD.FTZ R49, R54, -R55 ;  /* 0x8000003736317221 */ /* 0x000fe20000010000 */
[----:B------:R-:W-:Y:S02]  /*4e70*/  HADD2.F32 R44, -RZ, R37.H1_H1 ;  /* 0x30000025ff2c7230 */ /* 0x000fe40000004100 */
[----:B------:R-:W-:Y:S01]  /*4e80*/  FADD.FTZ R48, R53, -R52 ;  /* 0x8000003435307221 */ /* 0x000fe20000010000 */
[C---:B------:R-:W-:Y:S01]  /*4e90*/  FFMA.FTZ R54, R112.reuse, R28, R33 ;  /* 0x0000001c70367223 */ /* 0x040fe20000010021 */
[----:B------:R-:W-:Y:S02]  /*4ea0*/  HADD2.F32 R35, -RZ, R26.H0_H0 ;  /* 0x2000001aff237230 */ /* 0x000fe40000004100 */
[----:B------:R-:W-:Y:S01]  /*4eb0*/  FADD.FTZ R34, R113, -R118 ;  /* 0x8000007671227221 */ /* 0x000fe20000010000 */
[--C-:B------:R-:W-:Y:S02]  /*4ec0*/  HADD2.F32 R37, -RZ, R25.reuse.H1_H1 ;  /* 0x30000019ff257230 */ /* 0x100fe40000004100 */
[----:B------:R-:W-:Y:S01]  /*4ed0*/  FFMA.FTZ R53, R112, R50, R29 ;  /* 0x0000003270357223 */ /* 0x000fe2000001001d */
[----:B------:R-:W-:-:S02]  /*4ee0*/  HADD2.F32 R33, -RZ, R25.H0_H0 ;  /* 0x20000019ff217230 */ /* 0x000fc40000004100 */
[----:B------:R-:W-:Y:S01]  /*4ef0*/  FADD.FTZ R156, R156, -R119 ;  /* 0x800000779c9c7221 */ /* 0x000fe20000010000 */
[----:B------:R-:W-:Y:S02]  /*4f00*/  HADD2.F32 R29, -RZ, R24.H0_H0 ;  /* 0x20000018ff1d7230 */ /* 0x000fe40000004100 */
[----:B------:R-:W-:Y:S01]  /*4f10*/  FADD.FTZ R160, R160, -R165 ;  /* 0x800000a5a0a07221 */ /* 0x000fe20000010000 */
[----:B------:R-:W-:Y:S01]  /*4f20*/  FFMA.FTZ R158, R158, R177, R170 ;  /* 0x000000b19e9e7223 */ /* 0x000fe200000100aa */
[C---:B------:R-:W-:Y:S01]  /*4f30*/  FFMA.FTZ R49, R112.reuse, R49, R35 ;  /* 0x0000003170317223 */ /* 0x040fe20000010023 */
[C---:B------:R-:W-:Y:S01]  /*4f40*/  FFMA.FTZ R34, R112.reuse, R34, R37 ;  /* 0x0000002270227223 */ /* 0x040fe20000010025 */
[--C-:B------:R-:W-:Y:S02]  /*4f50*/  HADD2.F32 R43, -RZ, R39.reuse.H0_H0 ;  /* 0x20000027ff2b7230 */ /* 0x100fe40000004100 */
[----:B------:R-:W-:Y:S01]  /*4f60*/  FFMA.FTZ R35, R112, R156, R33 ;  /* 0x0000009c70237223 */ /* 0x000fe20000010021 */
[----:B------:R-:W-:-:S02]  /*4f70*/  HADD2.F32 R51, -RZ, R39.H1_H1 ;  /* 0x30000027ff337230 */ /* 0x000fc40000004100 */
[----:B------:R-:W-:Y:S01]  /*4f80*/  FFMA.FTZ R33, R112, R160, R29 ;  /* 0x000000a070217223 */ /* 0x000fe2000001001d */
[----:B------:R-:W-:Y:S02]  /*4f90*/  HADD2.F32 R37, -RZ, R15.H0_H0 ;  /* 0x2000000fff257230 */ /* 0x000fe40000004100 */
[----:B------:R-:W-:Y:S01]  /*4fa0*/  FMUL.FTZ R28, R53, R168 ;  /* 0x000000a8351c7220 */ /* 0x000fe20000410000 */
[----:B------:R-:W-:Y:S02]  /*4fb0*/  HADD2.F32 R39, -RZ, R26.H1_H1 ;  /* 0x3000001aff277230 */ /* 0x000fe40000004100 */
[----:B------:R-:W-:Y:S01]  /*4fc0*/  FADD.FTZ R158, R163, -R158 ;  /* 0x8000009ea39e7221 */ /* 0x000fe20000010000 */
[----:B------:R-:W-:Y:S02]  /*4fd0*/  HADD2.F32 R29, -RZ, R24.H1_H1 ;  /* 0x30000018ff1d7230 */ /* 0x000fe40000004100 */
[----:B------:R-:W-:Y:S01]  /*4fe0*/  FMUL.FTZ R52, R37, R28 ;  /* 0x0000001c25347220 */ /* 0x000fe20000410000 */
[----:B------:R-:W-:-:S02]  /*4ff0*/  HADD2.F32 R30, -RZ, R38.H0_H0 ;  /* 0x20000026ff1e7230 */ /* 0x000fc40000004100 */
[----:B------:R-:W-:Y:S01]  /*5000*/  FFMA.FTZ R48, R112, R48, R39 ;  /* 0x0000003070307223 */ /* 0x000fe20000010027 */
[----:B------:R-:W-:Y:S02]  /*5010*/  HADD2.F32 R47, -RZ, R38.H1_H1 ;  /* 0x30000026ff2f7230 */ /* 0x000fe40000004100 */
[----:B------:R-:W-:Y:S01]  /*5020*/  FMUL.FTZ R32, R54, R168 ;  /* 0x000000a836207220 */ /* 0x000fe20000410000 */
[----:B------:R-:W-:Y:S02]  /*5030*/  HADD2.F32 R55, -RZ, R15.H1_H1 ;  /* 0x3000000fff377230 */ /* 0x000fe40000004100 */
[----:B------:R-:W-:Y:S01]  /*5040*/  FMUL.FTZ R38, R28, R43 ;  /* 0x0000002b1c267220 */ /* 0x000fe20000410000 */
[----:B------:R-:W-:Y:S02]  /*5050*/  HADD2.F32 R37, -RZ, R13.H0_H0 ;  /* 0x2000000dff257230 */ /* 0x000fe40000004100 */
[----:B------:R-:W-:Y:S01]  /*5060*/  FFMA.FTZ R112, R112, R158, R29 ;  /* 0x0000009e70707223 */ /* 0x000fe2000001001d */
[----:B------:R-:W-:-:S02]  /*5070*/  HADD2.F32 R46, -RZ, R14.H0_H0 ;  /* 0x2000000eff2e7230 */ /* 0x000fc40000004100 */
[-C--:B------:R-:W-:Y:S01]  /*5080*/  FMUL.FTZ R28, R35, R168.reuse ;  /* 0x000000a8231c7220 */ /* 0x080fe20000410000 */
        /* <DEDUP_REMOVED lines=11> */
[----:B------:R-:W-:-:S02]  /*5140*/  HADD2.F32 R37, -RZ, R12.H0_H0 ;  /* 0x2000000cff257230 */ /* 0x000fc40000004100 */
[-C--:B------:R-:W-:Y:S01]  /*5150*/  FMUL.FTZ R29, R34, R168.reuse ;  /* 0x000000a8221d7220 */ /* 0x080fe20000410000 */
[----:B------:R-:W-:Y:S02]  /*5160*/  HADD2.F32 R30, -RZ, R13.H1_H1 ;  /* 0x3000000dff1e7230 */ /* 0x000fe40000004100 */
[-C--:B------:R-:W-:Y:S01]  /*5170*/  FMUL.FTZ R28, R33, R168.reuse ;  /* 0x000000a8211c7220 */ /* 0x080fe20000410000 */
        /* <DEDUP_REMOVED lines=19> */
.L_x_1179:
[-CC-:B0-----:R-:W-:Y:S01]  /*52b0*/  FFMA.FTZ R32, R48, R177.reuse, R170.reuse ;  /* 0x000000b130207223 */ /* 0x181fe200000100aa */
[-CC-:B------:R-:W-:Y:S01]  /*52c0*/  FFMA.FTZ R55, R55, R177.reuse, R170.reuse ;  /* 0x000000b137377223 */ /* 0x180fe200000100aa */
[-CC-:B------:R-:W-:Y:S01]  /*52d0*/  FFMA.FTZ R51, R51, R177.reuse, R170.reuse ;  /* 0x000000b133337223 */ /* 0x180fe200000100aa */
[----:B------:R-:W-:Y:S01]  /*52e0*/  FFMA.FTZ R165, R165, R177, R170 ;  /* 0x000000b1a5a57223 */ /* 0x000fe200000100aa */
[----:B------:R-:W-:Y:S01]  /*52f0*/  FADD.FTZ R49, R49, -R32 ;  /* 0x8000002031317221 */ /* 0x000fe20000010000 */
[----:B------:R-:W-:Y:S02]  /*5300*/  HADD2.F32 R32, -RZ, R26.H0_H0 ;  /* 0x2000001aff207230 */ /* 0x000fe40000004100 */
[----:B------:R-:W-:Y:S01]  /*5310*/  FADD.FTZ R55, R54, -R55 ;  /* 0x8000003736377221 */ /* 0x000fe20000010000 */
[--C-:B-----5:R-:W-:Y:S02]  /*5320*/  HADD2.F32 R34, -RZ, R36.reuse.H0_H0 ;  /* 0x20000024ff227230 */ /* 0x120fe40000004100 */
[----:B------:R-:W-:Y:S01]  /*5330*/  FADD.FTZ R51, R50, -R51 ;  /* 0x8000003332337221 */ /* 0x000fe20000010000 */
[----:B------:R-:W-:-:S02]  /*5340*/  HADD2.F32 R46, -RZ, R36.H1_H1 ;  /* 0x30000024ff2e7230 */ /* 0x000fc40000004100 */
[----:B------:R-:W-:Y:S01]  /*5350*/  FFMA.FTZ R55, R112, R55, R32 ;  /* 0x0000003770377223 */ /* 0x000fe20000010020 */
[--C-:B------:R-:W-:Y:S02]  /*5360*/  HADD2.F32 R36, -RZ, R27.reuse.H0_H0 ;  /* 0x2000001bff247230 */ /* 0x100fe40000004100 */
[----:B------:R-:W-:Y:S01]  /*5370*/  FADD.FTZ R165, R160, -R165 ;  /* 0x800000a5a0a57221 */ /* 0x000fe20000010000 */
[--C-:B------:R-:W-:Y:S02]  /*5380*/  HADD2.F32 R32, -RZ, R24.reuse.H0_H0 ;  /* 0x20000018ff207230 */ /* 0x100fe40000004100 */
[----:B------:R-:W-:Y:S01]  /*5390*/  FFMA.FTZ R158, R158, R177, R170 ;  /* 0x000000b19e9e7223 */ /* 0x000fe200000100aa */
[----:B------:R-:W-:Y:S02]  /*53a0*/  HADD2.F32 R33, -RZ, R27.H1_H1 ;  /* 0x3000001bff217230 */ /* 0x000fe40000004100 */
[----:B------:R-:W-:Y:S01]  /*53b0*/  FFMA.FTZ R51, R112, R51, R36 ;  /* 0x0000003370337223 */ /* 0x000fe20000010024 */
[----:B------:R-:W-:-:S02]  /*53c0*/  HADD2.F32 R36, -RZ, R24.H1_H1 ;  /* 0x30000018ff247230 */ /* 0x000fc40000004100 */
[----:B------:R-:W-:Y:S01]  /*53d0*/  FFMA.FTZ R165, R112, R165, R32 ;  /* 0x000000a570a57223 */ /* 0x000fe20000010020 */
[-C--:B------:R-:W-:Y:S01]  /*53e0*/  FFMA.FTZ R42, R52, R177.reuse, R170 ;  /* 0x000000b1342a7223 */ /* 0x080fe200000100aa */
[----:B------:R-:W-:Y:S01]  /*53f0*/  FADD.FTZ R163, R163, -R158 ;  /* 0x8000009ea3a37221 */ /* 0x000fe20000010000 */
[----:B------:R-:W-:Y:S02]  /*5400*/  HADD2.F32 R32, -RZ, R15.H0_H0 ;  /* 0x2000000fff207230 */ /* 0x000fe40000004100 */
[-CC-:B------:R-:W-:Y:S01]  /*5410*/  FFMA.FTZ R119, R119, R177.reuse, R170.reuse ;  /* 0x000000b177777223 */ /* 0x180fe200000100aa */
[----:B------:R-:W-:Y:S01]  /*5420*/  FMUL.FTZ R51, R51, R168 ;  /* 0x000000a833337220 */ /* 0x000fe20000410000 */
[----:B------:R-:W-:Y:S01]  /*5430*/  FFMA.FTZ R118, R118, R177, R170 ;  /* 0x000000b176767223 */ /* 0x000fe200000100aa */
[----:B------:R-:W-:Y:S01]  /*5440*/  FFMA.FTZ R49, R112, R49, R33 ;  /* 0x0000003170317223 */ /* 0x000fe20000010021 */
[--C-:B------:R-:W-:Y:S02]  /*5450*/  HADD2.F32 R52, -RZ, R38.reuse.H0_H0 ;  /* 0x20000026ff347230 */ /* 0x100fe40000004100 */
[----:B------:R-:W-:Y:S01]  /*5460*/  FADD.FTZ R53, R53, -R42 ;  /* 0x8000002a35357221 */ /* 0x000fe20000010000 */
[----:B------:R-:W-:-:S02]  /*5470*/  HADD2.F32 R170, -RZ, R38.H1_H1 ;  /* 0x30000026ffaa7230 */ /* 0x000fc40000004100 */
[----:B------:R-:W-:Y:S01]  /*5480*/  FFMA.FTZ R163, R112, R163, R36 ;  /* 0x000000a370a37223 */ /* 0x000fe20000010024 */
[----:B------:R-:W-:Y:S02]  /*5490*/  HADD2.F32 R33, -RZ, R26.H1_H1 ;  /* 0x3000001aff217230 */ /* 0x000fe40000004100 */
[----:B------:R-:W-:Y:S01]  /*54a0*/  FADD.FTZ R119, R156, -R119 ;  /* 0x800000779c777221 */ /* 0x000fe20000010000 */
[----:B------:R-:W-:Y:S02]  /*54b0*/  HADD2.F32 R38, -RZ, R25.H0_H0 ;  /* 0x20000019ff267230 */ /* 0x000fe40000004100 */
[----:B------:R-:W-:Y:S01]  /*54c0*/  FMUL.FTZ R35, R32, R51 ;  /* 0x0000003320237220 */ /* 0x000fe20000410000 */
[----:B------:R-:W-:Y:S02]  /*54d0*/  HADD2.F32 R36, -RZ, R15.H1_H1 ;  /* 0x3000000fff247230 */ /* 0x000fe40000004100 */
[-C--:B------:R-:W-:Y:S01]  /*54e0*/  FMUL.FTZ R49, R49, R168.reuse ;  /* 0x000000a831317220 */ /* 0x080fe20000410000 */
[----:B------:R-:W-:Y:S01]  /*54f0*/  FMUL.FTZ R55, R55, R168 ;  /* 0x000000a837377220 */ /* 0x000fe20000410000 */
[----:B------:R-:W-:-:S02]  /*5500*/  HADD2.F32 R32, -RZ, R14.H0_H0 ;  /* 0x2000000eff207230 */ /* 0x000fc40000004100 */
[C---:B------:R-:W-:Y:S01]  /*5510*/  FFMA.FTZ R33, R112.reuse, R53, R33 ;  /* 0x0000003570217223 */ /* 0x040fe20000010021 */
[----:B------:R-:W-:Y:S02]  /*5520*/  HADD2.F32 R42, -RZ, R25.H1_H1 ;  /* 0x30000019ff2a7230 */ /* 0x000fe40000004100 */
[----:B------:R-:W-:Y:S01]  /*5530*/  FFMA.FTZ R119, R112, R119, R38 ;  /* 0x0000007770777223 */ /* 0x000fe20000010026 */
[----:B------:R-:W-:Y:S01]  /*5540*/  FADD.FTZ R113, R113, -R118 ;  /* 0x8000007671717221 */ /* 0x000fe20000010000 */
[----:B------:R-:W-:Y:S01]  /*5550*/  FMUL.FTZ R54, R36, R49 ;  /* 0x0000003124367220 */ /* 0x000fe20000410000 */
[----:B------:R-:W-:Y:S01]  /*5560*/  FMUL.FTZ R43, R55, R52 ;  /* 0x00000034372b7220 */ /* 0x000fe20000410000 */
[----:B------:R-:W-:Y:S02]  /*5570*/  HADD2.F32 R36, -RZ, R14.H1_H1 ;  /* 0x3000000eff247230 */ /* 0x000fe40000004100 */
[----:B------:R-:W-:Y:S01]  /*5580*/  FMUL.FTZ R55, R32, R55 ;  /* 0x0000003720377220 */ /* 0x000fe20000410000 */
[----:B------:R-:W-:Y:S01]  /*5590*/  FMUL.FTZ R33, R33, R168 ;  /* 0x000000a821217220 */ /* 0x000fe20000410000 */
[----:B------:R-:W-:-:S02]  /*55a0*/  HADD2.F32 R32, -RZ, R13.H0_H0 ;  /* 0x2000000dff207230 */ /* 0x000fc40000004100 */
[----:B------:R-:W-:Y:S01]  /*55b0*/  FMUL.FTZ R119, R119, R168 ;  /* 0x000000a877777220 */ /* 0x000fe20000410000 */
[----:B------:R-:W-:Y:S01]  /*55c0*/  FFMA.FTZ R113, R112, R113, R42 ;  /* 0x0000007170717223 */ /* 0x000fe2000001002a */
[--C-:B------:R-:W-:Y:S02]  /*55d0*/  HADD2.F32 R44, -RZ, R37.reuse.H0_H0 ;  /* 0x20000025ff2c7230 */ /* 0x100fe40000004100 */
[----:B------:R-:W-:Y:S01]  /*55e0*/  FMUL.FTZ R42, R33, R170 ;  /* 0x000000aa212a7220 */ /* 0x000fe20000410000 */
[----:B------:R-:W-:Y:S01]  /*55f0*/  FMUL.FTZ R52, R36, R33 ;  /* 0x0000002124347220 */ /* 0x000fe20000410000 */
[----:B------:R-:W-:Y:S02]  /*5600*/  HADD2.F32 R48, -RZ, R37.H1_H1 ;  /* 0x30000025ff307230 */ /* 0x000fe40000004100 */
[----:B------:R-:W-:Y:S01]  /*5610*/  FMUL.FTZ R33, R32, R119 ;  /* 0x0000007720217220 */ /* 0x000fe20000410000 */
[----:B------:R-:W-:Y:S01]  /*5620*/  FMUL.FTZ R113, R113, R168 ;  /* 0x000000a871717220 */ /* 0x000fe20000410000 */
[----:B------:R-:W-:-:S02]  /*5630*/  HADD2.F32 R50, -RZ, R13.H1_H1 ;  /* 0x3000000dff327230 */ /* 0x000fc40000004100 */
[-C--:B------:R-:W-:Y:S01]  /*5640*/  FMUL.FTZ R165, R165, R168.reuse ;  /* 0x000000a8a5a57220 */ /* 0x080fe20000410000 */
[--C-:B------:R-:W-:Y:S02]  /*5650*/  HADD2.F32 R32, -RZ, R12.reuse.H0_H0 ;  /* 0x2000000cff207230 */ /* 0x100fe40000004100 */
[----:B------:R-:W-:Y:S01]  /*5660*/  FMUL.FTZ R163, R163, R168 ;  /* 0x000000a8a3a37220 */ /* 0x000fe20000410000 */
[----:B------:R-:W-:Y:S02]  /*5670*/  HADD2.F32 R36, -RZ, R12.H1_H1 ;  /* 0x3000000cff247230 */ /* 0x000fe40000004100 */
[----:B------:R-:W-:Y:S01]  /*5680*/  FMUL.FTZ R45, R119, R44 ;  /* 0x0000002c772d7220 */ /* 0x000fe20000410000 */
[----:B------:R-:W-:Y:S01]  /*5690*/  FMUL.FTZ R44, R113, R48 ;  /* 0x00000030712c7220 */ /* 0x000fe20000410000 */
        /* <DEDUP_REMOVED lines=9> */
[----:B------:R-:W-:Y:S02]  /*5730*/  F2FP.F16.F32.PACK_AB R35, R54, R35 ;  /* 0x000000233623723e */ /* 0x000fe400000000ff */
[----:B------:R-:W-:Y:S02]  /*5740*/  F2FP.F16.F32.PACK_AB R34, R52, R55 ;  /* 0x000000373422723e */ /* 0x000fe400000000ff */
[----:B------:R-:W-:-:S02]  /*5750*/  F2FP.F16.F32.PACK_AB R33, R48, R33 ;  /* 0x000000213021723e */ /* 0x000fc400000000ff */
[----:B------:R-:W-:-:S07]  /*5760*/  F2FP.F16.F32.PACK_AB R32, R37, R32 ;  /* 0x000000202520723e */ /* 0x000fce00000000ff */
.L_x_1180:
[----:B------:R-:W0:Y:S01]  /*5770*/  @P0 LDC.64 R36, c[0x0][0x478] ;  /* 0x00011e00ff240b82 */ /* 0x000e220000000a00 */
[----:B------:R-:W-:-:S04]  /*5780*/  IMAD.WIDE.U32 R40, R159, 0x10, R40 ;  /* 0x000000109f287825 */ /* 0x000fc800078e0028 */
[----:B0-----:R-:W-:-:S05]  /*5790*/  @P0 IMAD.WIDE.U32 R36, R159, 0x10, R36 ;  /* 0x000000109f240825 */ /* 0x001fca00078e0024 */
[----:B------:R1:W-:Y:S04]  /*57a0*/  @P0 STG.E.128 desc[UR4][R36.64], R28 ;  /* 0x0000001c24000986 */ /* 0x0003e8000c101d04 */
[----:B------:R1:W-:Y:S02]  /*57b0*/  STG.E.128 desc[UR4][R40.64], R32 ;  /* 0x0000002028007986 */ /* 0x0003e4000c101d04 */
.L_x_1174:
        /* <DEDUP_REMOVED lines=98> */
.L_x_1166:
        /* <DEDUP_REMOVED lines=28> */
.L_x_1182:
        /* <DEDUP_REMOVED lines=14> */
.L_x_10679:


//--------------------- .text._ZN10layer_norm13ln_bwd_kernelINS_13Kernel_traitsI6__halfS2_S2_S2_fjLj6144ELj1ELj1ELj8ELj16ENS_18Kernel_traits_baseILj6144ES2_S2_S2_S2_fjLj256EEEEELb0ELb1ELb1ELb0EEEvNS_9BwdParamsE --------------------------
	.section	.text._ZN10layer_norm13ln_bwd_kernelINS_13Kernel_traitsI6__halfS2_S2_S2_fjLj6144ELj1ELj1ELj8ELj16ENS_18Kernel_traits_baseILj6144ES2_S2_S2_S2_fjLj256EEEEELb0ELb1ELb1ELb0EEEvNS_9BwdParamsE,"ax",@progbits
	.align	128
        .global         _ZN10layer_norm13ln_bwd_kernelINS_13Kernel_traitsI6__halfS2_S2_S2_fjLj6144ELj1ELj1ELj8ELj16ENS_18Kernel_traits_baseILj6144ES2_S2_S2_S2_fjLj256EEEEELb0ELb1ELb1ELb0EEEvNS_9BwdParamsE
        .type           _ZN10layer_norm13ln_bwd_kernelINS_13Kernel_traitsI6__halfS2_S2_S2_fjLj6144ELj1ELj1ELj8ELj16ENS_18Kernel_traits_baseILj6144ES2_S2_S2_S2_fjLj256EEEEELb0ELb1ELb1ELb0EEEvNS_9BwdParamsE,@function
        .size           _ZN10layer_norm13ln_bwd_kernelINS_13Kernel_traitsI6__halfS2_S2_S2_fjLj6144ELj1ELj1ELj8ELj16ENS_18Kernel_traits_baseILj6144ES2_S2_S2_S2_fjLj256EEEEELb0ELb1ELb1ELb0EEEvNS_9BwdParamsE,(.L_x_10680 - _ZN10layer_norm13ln_bwd_kernelINS_13Kernel_traitsI6__halfS2_S2_S2_fjLj6144ELj1ELj1ELj8ELj16ENS_18Kernel_traits_baseILj6144ES2_S2_S2_S2_fjLj256EEEEELb0ELb1ELb1ELb0EEEvNS_9BwdParamsE)
        .other          _ZN10layer_norm13ln_bwd_kernelINS_13Kernel_traitsI6__halfS2_S2_S2_fjLj6144ELj1ELj1ELj8ELj16ENS_18Kernel_traits_baseILj6144ES2_S2_S2_S2_fjLj256EEEEELb0ELb1ELb1ELb0EEEvNS_9BwdParamsE,@"STO_CUDA_ENTRY STV_DEFAULT"
_ZN10layer_norm13ln_bwd_kernelINS_13Kernel_traitsI6__halfS2_S2_S2_fjLj6144ELj1ELj1ELj8ELj16ENS_18Kernel_traits_baseILj6144ES2_S2_S2_S2_fjLj256EEEEELb0ELb1ELb1ELb0EEEvNS_9BwdParamsE:
.text._ZN10layer_norm13ln_bwd_kernelINS_13Kernel_traitsI6__halfS2_S2_S2_fjLj6144ELj1ELj1ELj8ELj16ENS_18Kernel_traits_baseILj6144ES2_S2_S2_S2_fjLj256EEEEELb0ELb1ELb1ELb0EEEvNS_9BwdParamsE:
        /* <DEDUP_REMOVED lines=12> */
[C---:B------:R-:W-:Y:S01]  /*00c0*/  ISETP.GE.U32.AND P3, PT, R0.reuse, 0x200, PT ;  /* 0x000002000000780c */ /* 0x040fe20003f66070 */
[----:B------:R-:W0:Y:S01]  /*00d0*/  S2UR UR4, SR_CTAID.X ;  /* 0x00000000000479c3 */ /* 0x000e220000002500 */
[----:B------:R-:W-:-:S09]  /*00e0*/  ISETP.GE.U32.AND P4, PT, R0, 0x300, PT ;  /* 0x000003000000780c */ /* 0x000fd20003f86070 */
[----:B------:R-:W1:Y:S08]  /*00f0*/  @P1 LDC.64 R4, c[0x0][0x3d0] ;  /* 0x0000f400ff041b82 */ /* 0x000e700000000a00 */
[----:B------:R-:W4:Y:S08]  /*0100*/  @P1 LDC.64 R6, c[0x0][0x3e8] ;  /* 0x0000fa00ff061b82 */ /* 0x000f300000000a00 */
[----:B------:R-:W3:Y:S01]  /*0110*/  @P3 LDC.64 R8, c[0x0][0x3d0] ;  /* 0x0000f400ff083b82 */ /* 0x000ee20000000a00 */
[----:B-1----:R-:W-:-:S07]  /*0120*/  @P1 IMAD.WIDE.U32 R4, R3, 0x10, R4 ;  /* 0x0000001003041825 */ /* 0x002fce00078e0004 */
[----:B------:R-:W1:Y:S01]  /*0130*/  @P3 LDC.64 R10, c[0x0][0x3e8] ;  /* 0x0000fa00ff0a3b82 */ /* 0x000e620000000a00 */
[----:B--2---:R-:W5:Y:S01]  /*0140*/  @P1 LDG.E.128 R156, desc[UR10][R4.64] ;  /* 0x0000000a049c1981 */ /* 0x004f62000c1e1d00 */
[----:B----4-:R-:W-:-:S06]  /*0150*/  @P1 IMAD.WIDE.U32 R6, R3, 0x10, R6 ;  /* 0x0000001003061825 */ /* 0x010fcc00078e0006 */
[----:B------:R-:W2:Y:S01]  /*0160*/  @P4 LDC.64 R16, c[0x0][0x3d0] ;  /* 0x0000f400ff104b82 */ /* 0x000ea20000000a00 */
[----:B0-----:R-:W-:Y:S02]  /*0170*/  MOV R137, UR4 ;  /* 0x0000000400897c02 */ /* 0x001fe40008000f00 */
[----:B------:R-:W-:Y:S01]  /*0180*/  @P1 LOP3.LUT R3, R3, 0x100, RZ, 0xfc, !PT ;  /* 0x0000010003031812 */ /* 0x000fe200078efcff */
[----:B------:R-:W5:Y:S04]  /*0190*/  @P1 LDG.E.128 R96, desc[UR10][R6.64] ;  /* 0x0000000a06601981 */ /* 0x000f68000c1e1d00 */
[----:B------:R-:W0:Y:S01]  /*01a0*/  @P4 LDC.64 R18, c[0x0][0x3e8] ;  /* 0x0000fa00ff124b82 */ /* 0x000e220000000a00 */
[----:B---3--:R-:W-:Y:S01]  /*01b0*/  ISETP.GE.AND P0, PT, R137, UR5, PT ;  /* 0x0000000589007c0c */ /* 0x008fe2000bf06270 */
[----:B------:R-:W-:Y:S01]  /*01c0*/  @P3 IMAD.WIDE.U32 R12, R3, 0x10, R8 ;  /* 0x00000010030c3825 */ /* 0x000fe200078e0008 */
[----:B------:R-:W-:-:S02]  /*01d0*/  CS2R R76, SRZ ;  /* 0x00000000004c7805 */ /* 0x000fc4000001ff00 */
[----:B------:R-:W-:Y:S02]  /*01e0*/  CS2R R78, SRZ ;  /* 0x00000000004e7805 */ /* 0x000fe4000001ff00 */
[----:B------:R-:W-:Y:S02]  /*01f0*/  CS2R R72, SRZ ;  /* 0x0000000000487805 */ /* 0x000fe4000001ff00 */
[----:B------:R-:W-:Y:S01]  /*0200*/  CS2R R74, SRZ ;  /* 0x00000000004a7805 */ /* 0x000fe2000001ff00 */
[----:B------:R3:W5:Y:S01]  /*0210*/  @P3 LDG.E.128 R92, desc[UR10][R12.64] ;  /* 0x0000000a0c5c3981 */ /* 0x000762000c1e1d00 */
[C---:B-1----:R-:W-:Y:S01]  /*0220*/  @P3 IMAD.WIDE.U32 R14, R3.reuse, 0x10, R10 ;  /* 0x00000010030e3825 */ /* 0x042fe200078e000a */
[----:B------:R-:W-:Y:S02]  /*0230*/  @P3 IADD3 R3, PT, PT, R3, 0x100, RZ ;  /* 0x0000010003033810 */ /* 0x000fe40007ffe0ff */
[----:B------:R-:W-:Y:S02]  /*0240*/  CS2R R68, SRZ ;  /* 0x0000000000447805 */ /* 0x000fe4000001ff00 */
[----:B------:R-:W-:-:S02]  /*0250*/  CS2R R70, SRZ ;  /* 0x0000000000467805 */ /* 0x000fc4000001ff00 */
[----:B------:R-:W-:Y:S01]  /*0260*/  CS2R R64, SRZ ;  /* 0x0000000000407805 */ /* 0x000fe2000001ff00 */
[----:B------:R1:W5:Y:S01]  /*0270*/  @P3 LDG.E.128 R88, desc[UR10][R14.64] ;  /* 0x0000000a0e583981 */ /* 0x000362000c1e1d00 */
[C---:B--2---:R-:W-:Y:S01]  /*0280*/  @P4 IMAD.WIDE.U32 R8, R3.reuse, 0x10, R16 ;  /* 0x0000001003084825 */ /* 0x044fe200078e0010 */
[----:B------:R-:W-:Y:S02]  /*0290*/  CS2R R66, SRZ ;  /* 0x0000000000427805 */ /* 0x000fe4000001ff00 */
[----:B------:R-:W-:Y:S01]  /*02a0*/  CS2R R60, SRZ ;  /* 0x00000000003c7805 */ /* 0x000fe2000001ff00 */
[----:B0-----:R-:W-:Y:S01]  /*02b0*/  @P4 IMAD.WIDE.U32 R10, R3, 0x10, R18 ;  /* 0x00000010030a4825 */ /* 0x001fe200078e0012 */
[----:B------:R0:W5:Y:S01]  /*02c0*/  @P4 LDG.E.128 R84, desc[UR10][R8.64] ;  /* 0x0000000a08544981 */ /* 0x000162000c1e1d00 */
        /* <DEDUP_REMOVED lines=24> */
[----:B---3--:R-:W-:Y:S02]  /*0450*/  CS2R R12, SRZ ;  /* 0x00000000000c7805 */ /* 0x008fe4000001ff00 */
[----:B-1----:R-:W-:Y:S02]  /*0460*/  CS2R R14, SRZ ;  /* 0x00000000000e7805 */ /* 0x002fe4000001ff00 */
[----:B0-----:R-:W-:-:S02]  /*0470*/  CS2R R8, SRZ ;  /* 0x0000000000087805 */ /* 0x001fc4000001ff00 */
[----:B--2---:R-:W-:Y:S01]  /*0480*/  CS2R R10, SRZ ;  /* 0x00000000000a7805 */ /* 0x004fe2000001ff00 */
[----:B------:R-:W-:Y:S06]  /*0490*/  @P0 BRA `(.L_x_1183) ;  /* 0x0000007000080947 */ /* 0x000fec0003800000 */
        /* <DEDUP_REMOVED lines=42> */
.L_x_1298:
        /* <DEDUP_REMOVED lines=109> */
[C---:B------:R-:W-:Y:S01]  /*0e10*/  FFMA.FTZ R121, R165.reuse, R168, R120 ;  /* 0x000000a8a5797223 */ /* 0x040fe20000010078 */
        /* <DEDUP_REMOVED lines=20> */
.L_x_1187:
[----:B----4-:R-:W-:Y:S05]  /*0f60*/  BSYNC.RECONVERGENT B1 ;  /* 0x0000000000017941 */ /* 0x010fea0003800200 */
.L_x_1186:
        /* <DEDUP_REMOVED lines=10> */
[--C-:B------:R-:W-:Y:S02]  /*1010*/  HADD2.F32 R140, -RZ, R92.reuse.H0_H0 ;  /* 0x2000005cff8c7230 */ /* 0x100fe40000004100 */
[----:B------:R-:W-:-:S10]  /*1020*/  HADD2.F32 R141, -RZ, R92.H1_H1 ;  /* 0x3000005cff8d7230 */ /* 0x000fd40000004100 */
[----:B------:R-:W0:Y:S01]  /*1030*/  @P0 LDC.64 R132, c[0x0][0x438] ;  /* 0x00010e00ff840b82 */ /* 0x000e220000000a00 */
[----:B------:R-:W-:Y:S02]  /*1040*/  HADD2.F32 R144, -RZ, R93.H0_H0 ;  /* 0x2000005dff907230 */ /* 0x000fe40000004100 */
[----:B------:R-:W-:Y:S02]  /*1050*/  HADD2.F32 R148, -RZ, R94.H0_H0 ;  /* 0x2000005eff947230 */ /* 0x000fe40000004100 */
[----:B------:R-:W-:Y:S02]  /*1060*/  HADD2.F32 R152, -RZ, R95.H1_H1 ;  /* 0x3000005fff987230 */ /* 0x000fe40000004100 */
[----:B0-----:R-:W-:-:S05]  /*1070*/  @P0 IMAD.WIDE.U32 R132, R129, 0x10, R132 ;  /* 0x0000001081840825 */ /* 0x001fca00078e0084 */
[----:B------:R0:W5:Y:S01]  /*1080*/  @P0 LDG.E.128 R100, desc[UR10][R132.64] ;  /* 0x0000000a84640981 */ /* 0x000162000c1e1d00 */
[----:B------:R-:W-:Y:S02]  /*1090*/  IADD3 R189, PT, PT, R189, 0x100, RZ ;  /* 0x00000100bdbd7810 */ /* 0x000fe40007ffe0ff */
[----:B------:R-:W-:Y:S01]  /*10a0*/  IADD3 R129, PT, PT, R129, 0x100, RZ ;  /* 0x0000010081817810 */ /* 0x000fe20007ffe0ff */
[--C-:B--2---:R-:W-:Y:S02]  /*10b0*/  HADD2.F32 R143, -RZ, R120.reuse.H1_H1 ;  /* 0x30000078ff8f7230 */ /* 0x104fe40000004100 */
[--C-:B------:R-:W-:Y:S02]  /*10c0*/  HADD2.F32 R147, -RZ, R121.reuse.H1_H1 ;  /* 0x30000079ff937230 */ /* 0x100fe40000004100 */
[----:B------:R-:W-:Y:S02]  /*10d0*/  HADD2.F32 R135, -RZ, R120.H0_H0 ;  /* 0x20000078ff877230 */ /* 0x000fe40000004100 */
[----:B------:R-:W-:Y:S01]  /*10e0*/  FADD.FTZ R143, -R128, R143 ;  /* 0x0000008f808f7221 */ /* 0x000fe20000010100 */
[----:B------:R-:W-:-:S02]  /*10f0*/  HADD2.F32 R145, -RZ, R121.H0_H0 ;  /* 0x20000079ff917230 */ /* 0x000fc40000004100 */
[C---:B------:R-:W-:Y:S01]  /*1100*/  FADD.FTZ R147, -R128.reuse, R147 ;  /* 0x0000009380937221 */ /* 0x040fe20000010100 */
[--C-:B---3--:R-:W-:Y:S02]  /*1110*/  HADD2.F32 R121, -RZ, R124.reuse.H0_H0 ;  /* 0x2000007cff797230 */ /* 0x108fe40000004100 */
[----:B------:R-:W-:Y:S01]  /*1120*/  FADD.FTZ R135, -R128, R135 ;  /* 0x0000008780877221 */ /* 0x000fe20000010100 */
[----:B-----5:R-:W-:Y:S01]  /*1130*/  FMUL.FTZ R142, R138, R143 ;  /* 0x0000008f8a8e7220 */ /* 0x020fe20000410000 */
[----:B------:R-:W-:Y:S01]  /*1140*/  FADD.FTZ R143, -R128, R145 ;  /* 0x00000091808f7221 */ /* 0x000fe20000010100 */
[----:B------:R-:W-:Y:S02]  /*1150*/  HADD2.F32 R120, -RZ, R125.H1_H1 ;  /* 0x3000007dff787230 */ /* 0x000fe40000004100 */
[C---:B------:R-:W-:Y:S01]  /*1160*/  FMUL.FTZ R146, R138.reuse, R147 ;  /* 0x000000938a927220 */ /* 0x040fe20000410000 */
[----:B------:R-:W-:Y:S02]  /*1170*/  HADD2.F32 R145, -RZ, R93.H1_H1 ;  /* 0x3000005dff917230 */ /* 0x000fe40000004100 */
[----:B------:R-:W-:Y:S01]  /*1180*/  FMUL.FTZ R139, R138, R135 ;  /* 0x000000878a8b7220 */ /* 0x000fe20000410000 */
[----:B------:R-:W-:-:S02]  /*1190*/  HADD2.F32 R124, -RZ, R124.H1_H1 ;  /* 0x3000007cff7c7230 */ /* 0x000fc40000004100 */
[----:B------:R-:W-:Y:S01]  /*11a0*/  FMUL.FTZ R140, R140, R121 ;  /* 0x000000798c8c7220 */ /* 0x000fe20000410000 */
[--C-:B------:R-:W-:Y:S02]  /*11b0*/  HADD2.F32 R153, -RZ, R123.reuse.H0_H0 ;  /* 0x2000007bff997230 */ /* 0x100fe40000004100 */
[----:B------:R-:W-:Y:S01]  /*11c0*/  FMUL.FTZ R143, R138, R143 ;  /* 0x0000008f8a8f7220 */ /* 0x000fe20000410000 */
[----:B------:R-:W-:Y:S02]  /*11d0*/  HADD2.F32 R193, -RZ, R123.H1_H1 ;  /* 0x3000007bffc17230 */ /* 0x000fe40000004100 */
        /* <DEDUP_REMOVED lines=29> */
[----:B0-----:R-:W-:Y:S02]  /*13b0*/  HADD2.F32 R132, -RZ, R127.H0_H0 ;  /* 0x2000007fff847230 */ /* 0x001fe40000004100 */
        /* <DEDUP_REMOVED lines=26> */
.L_x_1189:
[----:B------:R-:W-:Y:S05]  /*1560*/  BSYNC.RECONVERGENT B1 ;  /* 0x0000000000017941 */ /* 0x000fea0003800200 */
.L_x_1188:
        /* <DEDUP_REMOVED lines=93> */
.L_x_1185:
        /* <DEDUP_REMOVED lines=23> */
.L_x_1190:
[----:B----4-:R-:W-:Y:S05]  /*1cb0*/  BSYNC.RECONVERGENT B0 ;  /* 0x0000000000007941 */ /* 0x010fea0003800200 */
.L_x_1184:
        /* <DEDUP_REMOVED lines=32> */
.L_x_1192:
[----:B------:R-:W-:Y:S05]  /*1ec0*/  BSYNC.RECONVERGENT B0 ;  /* 0x0000000000007941 */ /* 0x000fea0003800200 */
.L_x_1191:
        /* <DEDUP_REMOVED lines=52> */
.L_x_1195:
        /* <DEDUP_REMOVED lines=8> */
[----:B------:R-:W-:Y:S01]  /*2290*/  ISETP.GT.AND P0, PT, R136, RZ, PT ;  /* 0x000000ff8800720c */ /* 0x000fe20003f04270 */
[----:B------:R-:W-:Y:S02]  /*22a0*/  HADD2.F32 R126, -RZ, R96.H0_H0 ;  /* 0x20000060ff7e7230 */ /* 0x000fe40000004100 */
[----:B------:R-:W-:Y:S01]  /*22b0*/  FADD.FTZ R123, R160, -R123 ;  /* 0x8000007ba07b7221 */ /* 0x000fe20000010000 */
[----:B-----5:R-:W-:-:S03]  /*22c0*/  HADD2.F32 R124, -RZ, R108.H0_H0 ;  /* 0x2000006cff7c7230 */ /* 0x020fc60000004100 */
[----:B------:R-:W-:-:S05]  /*22d0*/  FMUL.FTZ R123, R138, R123 ;  /* 0x0000007b8a7b7220 */ /* 0x000fca0000410000 */
[----:B------:R-:W-:-:S05]  /*22e0*/  FSEL R123, R123, RZ, P0 ;  /* 0x000000ff7b7b7208 */ /* 0x000fca0000000000 */
[----:B------:R-:W-:-:S04]  /*22f0*/  FMUL.FTZ R123, R123, UR15 ;  /* 0x0000000f7b7b7c20 */ /* 0x000fc80008410000 */
[C---:B------:R-:W-:Y:S01]  /*2300*/  FMUL.FTZ R126, R123.reuse, R126 ;  /* 0x0000007e7b7e7220 */ /* 0x040fe20000410000 */
[----:B------:R-:W-:-:S04]  /*2310*/  FFMA.FTZ R28, R123, R124, R28 ;  /* 0x0000007c7b1c7223 */ /* 0x000fc8000001001c */
[----:B------:R-:W-:-:S04]  /*2320*/  F2FP.F16.F32.PACK_AB R126, RZ, R126 ;  /* 0x0000007eff7e723e */ /* 0x000fc800000000ff */
[----:B------:R-:W-:-:S07]  /*2330*/  PRMT R112, R126, 0x7610, R112 ;  /* 0x000076107e707816 */ /* 0x000fce0000000070 */
.L_x_1198:
[----:B------:R-:W-:Y:S05]  /*2340*/  @!P2 BRA `(.L_x_1199) ;  /* 0x000000000030a947 */ /* 0x000fea0003800000 */
[----:B------:R-:W-:Y:S01]  /*2350*/  FFMA.FTZ R124, R162, R121, R122 ;  /* 0x00000079a27c7223 */ /* 0x000fe2000001007a */
[----:B------:R-:W-:Y:S01]  /*2360*/  ISETP.GT.AND P0, PT, R136, RZ, PT ;  /* 0x000000ff8800720c */ /* 0x000fe20003f04270 */
[----:B------:R-:W-:Y:S02]  /*2370*/  HADD2.F32 R125, -RZ, R96.H1_H1 ;  /* 0x30000060ff7d7230 */ /* 0x000fe40000004100 */
[----:B------:R-:W-:-:S04]  /*2380*/  FADD.FTZ R123, R155, -R124 ;  /* 0x8000007c9b7b7221 */ /* 0x000fc80000010000 */
[----:B------:R-:W-:-:S05]  /*2390*/  FMUL.FTZ R123, R138, R123 ;  /* 0x0000007b8a7b7220 */ /* 0x000fca0000410000 */
[----:B------:R-:W-:-:S05]  /*23a0*/  FSEL R123, R123, RZ, P0 ;  /* 0x000000ff7b7b7208 */ /* 0x000fca0000000000 */
[----:B------:R-:W-:Y:S01]  /*23b0*/  FMUL.FTZ R124, R123, UR15 ;  /* 0x0000000f7b7c7c20 */ /* 0x000fe20008410000 */
[----:B-----5:R-:W-:-:S03]  /*23c0*/  HADD2.F32 R123, -RZ, R108.H1_H1 ;  /* 0x3000006cff7b7230 */ /* 0x020fc60000004100 */
[C---:B------:R-:W-:Y:S02]  /*23d0*/  FMUL.FTZ R125, R124.reuse, R125 ;  /* 0x0000007d7c7d7220 */ /* 0x040fe40000410000 */
[----:B------:R-:W-:-:S03]  /*23e0*/  FFMA.FTZ R29, R124, R123, R29 ;  /* 0x0000007b7c1d7223 */ /* 0x000fc6000001001d */
[----:B------:R-:W-:-:S04]  /*23f0*/  F2FP.F16.F32.PACK_AB R125, RZ, R125 ;  /* 0x0000007dff7d723e */ /* 0x000fc800000000ff */
[----:B------:R-:W-:-:S07]  /*2400*/  PRMT R112, R112, 0x5410, R125 ;  /* 0x0000541070707816 */ /* 0x000fce000000007d */
.L_x_1199:
        /* <DEDUP_REMOVED lines=13> */
.L_x_1200:
        /* <DEDUP_REMOVED lines=13> */
.L_x_1201:
        /* <DEDUP_REMOVED lines=13> */
.L_x_1202:
        /* <DEDUP_REMOVED lines=13> */
.L_x_1203:
        /* <DEDUP_REMOVED lines=13> */
.L_x_1204:
        /* <DEDUP_REMOVED lines=12> */
[----:B------:R-:W-:Y:S01]  /*28e0*/  PRMT R115, R115, 0x5410, R125 ;  /* 0x0000541073737816 */ /* 0x000fe2000000007d */
[----:B------:R-:W-:Y:S06]  /*28f0*/  BRA `(.L_x_1205) ;  /* 0x0000001000f87947 */ /* 0x000fec0003800000 */
.L_x_1197:
        /* <DEDUP_REMOVED lines=11> */
[----:B------:R-:W-:Y:S02]  /*29b0*/  HADD2.F32 R116, -RZ, R96.H0_H0 ;  /* 0x20000060ff747230 */ /* 0x000fe40000004100 */
[----:B------:R-:W-:Y:S01]  /*29c0*/  FMUL.FTZ R117, R118, UR15 ;  /* 0x0000000f76757c20 */ /* 0x000fe20008410000 */
[----:B-----5:R-:W-:-:S03]  /*29d0*/  HADD2.F32 R125, -RZ, R108.H0_H0 ;  /* 0x2000006cff7d7230 */ /* 0x020fc60000004100 */
[-C--:B------:R-:W-:Y:S02]  /*29e0*/  FMUL.FTZ R116, R116, R117.reuse ;  /* 0x0000007574747220 */ /* 0x080fe40000410000 */
[----:B------:R-:W-:-:S03]  /*29f0*/  FFMA.FTZ R28, R125, R117, R28 ;  /* 0x000000757d1c7223 */ /* 0x000fc6000001001c */
[----:B------:R-:W-:-:S04]  /*2a00*/  F2FP.F16.F32.PACK_AB R116, RZ, R116 ;  /* 0x00000074ff74723e */ /* 0x000fc800000000ff */
[----:B------:R-:W-:-:S07]  /*2a10*/  PRMT R112, R116, 0x7610, R112 ;  /* 0x0000761074707816 */ /* 0x000fce0000000070 */
.L_x_1206:
[----:B------:R-:W-:Y:S01]  /*2a20*/  F2FP.F16.F32.PACK_AB R124, RZ, R118 ;  /* 0x00000076ff7c723e */ /* 0x000fe200000000ff */
[----:B------:R-:W-:Y:S01]  /*2a30*/  FFMA.FTZ R128, R166, R121, R122 ;  /* 0x00000079a6807223 */ /* 0x000fe2000001007a */
[----:B------:R-:W-:Y:S01]  /*2a40*/  FMUL.FTZ R123, R138, R123 ;  /* 0x0000007b8a7b7220 */ /* 0x000fe20000410000 */
[----:B------:R-:W-:Y:S01]  /*2a50*/  FSEL R119, R119, RZ, P0 ;  /* 0x000000ff77777208 */ /* 0x000fe20000000000 */
[----:B------:R-:W-:Y:S06]  /*2a60*/  @!P2 BRA `(.L_x_1207) ;  /* 0x00000000001ca947 */ /* 0x000fec0003800000 */
[----:B------:R-:W-:Y:S02]  /*2a70*/  HADD2.F32 R117, -RZ, R96.H1_H1 ;  /* 0x30000060ff757230 */ /* 0x000fe40000004100 */
[----:B------:R-:W-:Y:S01]  /*2a80*/  FMUL.FTZ R116, R119, UR15 ;  /* 0x0000000f77747c20 */ /* 0x000fe20008410000 */
[----:B-----5:R-:W-:-:S03]  /*2a90*/  HADD2.F32 R118, -RZ, R108.H1_H1 ;  /* 0x3000006cff767230 */ /* 0x020fc60000004100 */
[-C--:B------:R-:W-:Y:S02]  /*2aa0*/  FMUL.FTZ R117, R117, R116.reuse ;  /* 0x0000007475757220 */ /* 0x080fe40000410000 */
[----:B------:R-:W-:-:S03]  /*2ab0*/  FFMA.FTZ R29, R118, R116, R29 ;  /* 0x00000074761d7223 */ /* 0x000fc6000001001d */
[----:B------:R-:W-:-:S04]  /*2ac0*/  F2FP.F16.F32.PACK_AB R117, RZ, R117 ;  /* 0x00000075ff75723e */ /* 0x000fc800000000ff */
[----:B------:R-:W-:-:S07]  /*2ad0*/  PRMT R112, R112, 0x5410, R117 ;  /* 0x0000541070707816 */ /* 0x000fce0000000075 */
.L_x_1207:
[----:B------:R-:W-:Y:S01]  /*2ae0*/  F2FP.F16.F32.PACK_AB R126, RZ, R119 ;  /* 0x00000077ff7e723e */ /* 0x000fe200000000ff */
[----:B------:R-:W-:Y:S01]  /*2af0*/  FFMA.FTZ R129, R165, R121, R122 ;  /* 0x00000079a5817223 */ /* 0x000fe2000001007a */
[----:B------:R-:W-:Y:S01]  /*2b00*/  FADD.FTZ R119, R163, -R128 ;  /* 0x80000080a3777221 */ /* 0x000fe20000010000 */
        /* <DEDUP_REMOVED lines=9> */
.L_x_1208:
[----:B------:R-:W-:Y:S01]  /*2ba0*/  FMUL.FTZ R119, R138, R119 ;  /* 0x000000778a777220 */ /* 0x000fe20000410000 */
[--C-:B------:R-:W-:Y:S01]  /*2bb0*/  FFMA.FTZ R116, R170, R121, R122.reuse ;  /* 0x00000079aa747223 */ /* 0x100fe2000001007a */
[----:B------:R-:W-:Y:S01]  /*2bc0*/  FADD.FTZ R117, R168, -R129 ;  /* 0x80000081a8757221 */ /* 0x000fe20000010000 */
[----:B------:R-:W-:Y:S01]  /*2bd0*/  F2FP.F16.F32.PACK_AB R127, RZ, R123 ;  /* 0x0000007bff7f723e */ /* 0x000fe200000000ff */
[-CC-:B------:R-:W-:Y:S01]  /*2be0*/  FFMA.FTZ R130, R171, R121.reuse, R122.reuse ;  /* 0x00000079ab827223 */ /* 0x180fe2000001007a */
[----:B------:R-:W-:Y:S01]  /*2bf0*/  FFMA.FTZ R125, R174, R121, R122 ;  /* 0x00000079ae7d7223 */ /* 0x000fe2000001007a */
[----:B------:R-:W-:Y:S01]  /*2c00*/  FADD.FTZ R123, R167, -R116 ;  /* 0x80000074a77b7221 */ /* 0x000fe20000010000 */
        /* <DEDUP_REMOVED lines=10> */
.L_x_1209:
[----:B------:R-:W-:Y:S01]  /*2cb0*/  F2FP.F16.F32.PACK_AB R128, RZ, R119 ;  /* 0x00000077ff80723e */ /* 0x000fe200000000ff */
[----:B------:R-:W-:Y:S01]  /*2cc0*/  FADD.FTZ R119, R169, -R130 ;  /* 0x80000082a9777221 */ /* 0x000fe20000010000 */
[----:B------:R-:W-:Y:S01]  /*2cd0*/  FADD.FTZ R125, R172, -R125 ;  /* 0x8000007dac7d7221 */ /* 0x000fe20000010000 */
[----:B------:R-:W-:Y:S01]  /*2ce0*/  FMUL.FTZ R123, R138, R123 ;  /* 0x0000007b8a7b7220 */ /* 0x000fe20000410000 */
        /* <DEDUP_REMOVED lines=9> */
.L_x_1210:
[----:B------:R-:W-:Y:S01]  /*2d80*/  F2FP.F16.F32.PACK_AB R118, RZ, R118 ;  /* 0x00000076ff76723e */ /* 0x000fe200000000ff */
[C---:B------:R-:W-:Y:S01]  /*2d90*/  FMUL.FTZ R119, R138.reuse, R119 ;  /* 0x000000778a777220 */ /* 0x040fe20000410000 */
        /* <DEDUP_REMOVED lines=10> */
.L_x_1211:
[----:B------:R-:W-:Y:S02]  /*2e40*/  F2FP.F16.F32.PACK_AB R123, RZ, R123 ;  /* 0x0000007bff7b723e */ /* 0x000fe400000000ff */
[----:B------:R-:W-:Y:S02]  /*2e50*/  FSEL R130, R125, RZ, P0 ;  /* 0x000000ff7d827208 */ /* 0x000fe40000000000 */
        /* <DEDUP_REMOVED lines=9> */
.L_x_1212:
[----:B------:R-:W-:Y:S02]  /*2ef0*/  F2FP.F16.F32.PACK_AB R119, R130, R119 ;  /* 0x000000778277723e */ /* 0x000fe400000000ff */
[----:B------:R-:W-:Y:S02]  /*2f00*/  PRMT R118, R118, 0x5410, R123 ;  /* 0x0000541076767816 */ /* 0x000fe4000000007b */
[----:B------:R-:W-:Y:S02]  /*2f10*/  PRMT R117, R127, 0x5410, R128 ;  /* 0x000054107f757816 */ /* 0x000fe40000000080 */
[----:B------:R-:W-:Y:S01]  /*2f20*/  PRMT R116, R124, 0x5410, R126 ;  /* 0x000054107c747816 */ /* 0x000fe2000000007e */
[----:B------:R-:W-:Y:S06]  /*2f30*/  @!P2 BRA `(.L_x_1205) ;  /* 0x0000000c0068a947 */ /* 0x000fec0003800000 */
[----:B------:R-:W-:Y:S02]  /*2f40*/  HADD2.F32 R123, -RZ, R99.H1_H1 ;  /* 0x30000063ff7b7230 */ /* 0x000fe40000004100 */
[----:B------:R-:W-:Y:S01]  /*2f50*/  FMUL.FTZ R124, R130, UR15 ;  /* 0x0000000f827c7c20 */ /* 0x000fe20008410000 */
[----:B-----5:R-:W-:-:S03]  /*2f60*/  HADD2.F32 R126, -RZ, R111.H1_H1 ;  /* 0x3000006fff7e7230 */ /* 0x020fc60000004100 */
[-C--:B------:R-:W-:Y:S02]  /*2f70*/  FMUL.FTZ R123, R123, R124.reuse ;  /* 0x0000007c7b7b7220 */ /* 0x080fe40000410000 */
[----:B------:R-:W-:-:S03]  /*2f80*/  FFMA.FTZ R27, R126, R124, R27 ;  /* 0x0000007c7e1b7223 */ /* 0x000fc6000001001b */
[----:B------:R-:W-:-:S04]  /*2f90*/  F2FP.F16.F32.PACK_AB R123, RZ, R123 ;  /* 0x0000007bff7b723e */ /* 0x000fc800000000ff */
[----:B------:R-:W-:Y:S01]  /*2fa0*/  PRMT R115, R115, 0x5410, R123 ;  /* 0x0000541073737816 */ /* 0x000fe2000000007b */
[----:B------:R-:W-:Y:S06]  /*2fb0*/  BRA `(.L_x_1205) ;  /* 0x0000000c00487947 */ /* 0x000fec0003800000 */
.L_x_1196:
        /* <DEDUP_REMOVED lines=8> */
[----:B------:R-:W-:Y:S02]  /*3040*/  HADD2.F32 R123, -RZ, R4.H0_H0 ;  /* 0x20000004ff7b7230 */ /* 0x000fe40000004100 */
[----:B------:R-:W-:Y:S02]  /*3050*/  HADD2.F32 R124, -RZ, R96.H0_H0 ;  /* 0x20000060ff7c7230 */ /* 0x000fe40000004100 */
[----:B------:R-:W-:-:S04]  /*3060*/  @P0 FADD.FTZ R125, R160, -R125 ;  /* 0x8000007da07d0221 */ /* 0x000fc80000010000 */
[----:B------:R-:W-:Y:S01]  /*3070*/  @P0 FFMA.FTZ R123, R138, R125, R123 ;  /* 0x0000007d8a7b0223 */ /* 0x000fe2000001007b */
[----:B-----5:R-:W-:-:S03]  /*3080*/  HADD2.F32 R125, -RZ, R108.H0_H0 ;  /* 0x2000006cff7d7230 */ /* 0x020fc60000004100 */
[----:B------:R-:W-:-:S04]  /*3090*/  FMUL.FTZ R123, R123, UR15 ;  /* 0x0000000f7b7b7c20 */ /* 0x000fc80008410000 */
[-C--:B------:R-:W-:Y:S01]  /*30a0*/  FMUL.FTZ R124, R124, R123.reuse ;  /* 0x0000007b7c7c7220 */ /* 0x080fe20000410000 */
[----:B------:R-:W-:-:S04]  /*30b0*/  FFMA.FTZ R28, R125, R123, R28 ;  /* 0x0000007b7d1c7223 */ /* 0x000fc8000001001c */
[----:B------:R-:W-:-:S04]  /*30c0*/  F2FP.F16.F32.PACK_AB R124, RZ, R124 ;  /* 0x0000007cff7c723e */ /* 0x000fc800000000ff */
[----:B------:R-:W-:-:S07]  /*30d0*/  PRMT R112, R124, 0x7610, R112 ;  /* 0x000076107c707816 */ /* 0x000fce0000000070 */
.L_x_1214:
[----:B------:R-:W-:Y:S05]  /*30e0*/  @!P2 BRA `(.L_x_1215) ;  /* 0x00000000002ca947 */ /* 0x000fea0003800000 */
[----:B------:R-:W-:Y:S01]  /*30f0*/  @P0 FFMA.FTZ R124, R162, R121, R122 ;  /* 0x00000079a27c0223 */ /* 0x000fe2000001007a */
[----:B------:R-:W-:Y:S02]  /*3100*/  HADD2.F32 R123, -RZ, R4.H1_H1 ;  /* 0x30000004ff7b7230 */ /* 0x000fe40000004100 */
[----:B------:R-:W-:Y:S02]  /*3110*/  HADD2.F32 R125, -RZ, R96.H1_H1 ;  /* 0x30000060ff7d7230 */ /* 0x000fe40000004100 */
[----:B------:R-:W-:Y:S01]  /*3120*/  @P0 FADD.FTZ R124, R155, -R124 ;  /* 0x8000007c9b7c0221 */ /* 0x000fe20000010000 */
[----:B-----5:R-:W-:-:S03]  /*3130*/  HADD2.F32 R126, -RZ, R108.H1_H1 ;  /* 0x3000006cff7e7230 */ /* 0x020fc60000004100 */
[----:B------:R-:W-:-:S04]  /*3140*/  @P0 FFMA.FTZ R123, R138, R124, R123 ;  /* 0x0000007c8a7b0223 */ /* 0x000fc8000001007b */
[----:B------:R-:W-:-:S04]  /*3150*/  FMUL.FTZ R124, R123, UR15 ;  /* 0x0000000f7b7c7c20 */ /* 0x000fc80008410000 */
[-C--:B------:R-:W-:Y:S01]  /*3160*/  FMUL.FTZ R123, R125, R124.reuse ;  /* 0x0000007c7d7b7220 */ /* 0x080fe20000410000 */
[----:B------:R-:W-:-:S04]  /*3170*/  FFMA.FTZ R29, R126, R124, R29 ;  /* 0x0000007c7e1d7223 */ /* 0x000fc8000001001d */
[----:B------:R-:W-:-:S04]  /*3180*/  F2FP.F16.F32.PACK_AB R123, RZ, R123 ;  /* 0x0000007bff7b723e */ /* 0x000fc800000000ff */
[----:B------:R-:W-:-:S07]  /*3190*/  PRMT R112, R112, 0x5410, R123 ;  /* 0x0000541070707816 */ /* 0x000fce000000007b */
.L_x_1215:
[----:B------:R-:W-:Y:S05]  /*31a0*/  @!P2 BRA `(.L_x_1216) ;  /* 0x00000000002ca947 */ /* 0x000fea0003800000 */
        /* <DEDUP_REMOVED lines=11> */
.L_x_1216:
        /* <DEDUP_REMOVED lines=12> */
.L_x_1217:
        /* <DEDUP_REMOVED lines=12> */
.L_x_1218:
        /* <DEDUP_REMOVED lines=12> */
.L_x_1219:
[----:B------:R-:W-:Y:S05]  /*34a0*/  @!P2 BRA `(.L_x_1220) ;  /* 0x00000000002ca947 */ /* 0x000fea0003800000 */
[----:B------:R-:W-:Y:S01]  /*34b0*/  @P0 FFMA.FTZ R124, R171, R121, R122 ;  /* 0x00000079ab7c0223 */ /* 0x000fe2000001007a */
[----:B------:R-:W-:Y:S02]  /*34c0*/  HADD2.F32 R123, -RZ, R7.H0_H0 ;  /* 0x20000007ff7b7230 */ /* 0x000fe40000004100 */
[----:B-----5:R-:W-:Y:S02]  /*34d0*/  HADD2.F32 R125, -RZ, R111.H0_H0 ;  /* 0x2000006fff7d7230 */ /* 0x020fe40000004100 */
[----:B------:R-:W-:-:S04]  /*34e0*/  @P0 FADD.FTZ R124, R169, -R124 ;  /* 0x8000007ca97c0221 */ /* 0x000fc80000010000 */
[----:B------:R-:W-:Y:S01]  /*34f0*/  @P0 FFMA.FTZ R123, R138, R124, R123 ;  /* 0x0000007c8a7b0223 */ /* 0x000fe2000001007b */
[----:B------:R-:W-:-:S03]  /*3500*/  HADD2.F32 R124, -RZ, R99.H0_H0 ;  /* 0x20000063ff7c7230 */ /* 0x000fc60000004100 */
[----:B------:R-:W-:-:S04]  /*3510*/  FMUL.FTZ R123, R123, UR15 ;  /* 0x0000000f7b7b7c20 */ /* 0x000fc80008410000 */
[-C--:B------:R-:W-:Y:S01]  /*3520*/  FMUL.FTZ R124, R124, R123.reuse ;  /* 0x0000007b7c7c7220 */ /* 0x080fe20000410000 */
[----:B------:R-:W-:-:S04]  /*3530*/  FFMA.FTZ R26, R125, R123, R26 ;  /* 0x0000007b7d1a7223 */ /* 0x000fc8000001001a */
[----:B------:R-:W-:-:S04]  /*3540*/  F2FP.F16.F32.PACK_AB R124, RZ, R124 ;  /* 0x0000007cff7c723e */ /* 0x000fc800000000ff */
[----:B------:R-:W-:-:S07]  /*3550*/  PRMT R115, R124, 0x7610, R115 ;  /* 0x000076107c737816 */ /* 0x000fce0000000073 */
.L_x_1220:
[----:B------:R-:W-:Y:S05]  /*3560*/  @!P2 BRA `(.L_x_1205) ;  /* 0x0000000400dca947 */ /* 0x000fea0003800000 */
[----:B------:R-:W-:Y:S01]  /*3570*/  @P0 FFMA.FTZ R125, R174, R121, R122 ;  /* 0x00000079ae7d0223 */ /* 0x000fe2000001007a */
[----:B------:R-:W-:Y:S02]  /*3580*/  HADD2.F32 R123, -RZ, R7.H1_H1 ;  /* 0x30000007ff7b7230 */ /* 0x000fe40000004100 */
[----:B-----5:R-:W-:Y:S02]  /*3590*/  HADD2.F32 R126, -RZ, R111.H1_H1 ;  /* 0x3000006fff7e7230 */ /* 0x020fe40000004100 */
[----:B------:R-:W-:-:S04]  /*35a0*/  @P0 FADD.FTZ R125, R172, -R125 ;  /* 0x8000007dac7d0221 */ /* 0x000fc80000010000 */
[----:B------:R-:W-:Y:S01]  /*35b0*/  @P0 FFMA.FTZ R123, R138, R125, R123 ;  /* 0x0000007d8a7b0223 */ /* 0x000fe2000001007b */
[----:B------:R-:W-:-:S03]  /*35c0*/  HADD2.F32 R125, -RZ, R99.H1_H1 ;  /* 0x30000063ff7d7230 */ /* 0x000fc60000004100 */
[----:B------:R-:W-:-:S04]  /*35d0*/  FMUL.FTZ R124, R123, UR15 ;  /* 0x0000000f7b7c7c20 */ /* 0x000fc80008410000 */
[-C--:B------:R-:W-:Y:S01]  /*35e0*/  FMUL.FTZ R123, R125, R124.reuse ;  /* 0x0000007c7d7b7220 */ /* 0x080fe20000410000 */
[----:B------:R-:W-:-:S04]  /*35f0*/  FFMA.FTZ R27, R126, R124, R27 ;  /* 0x0000007c7e1b7223 */ /* 0x000fc8000001001b */
[----:B------:R-:W-:-:S04]  /*3600*/  F2FP.F16.F32.PACK_AB R123, RZ, R123 ;  /* 0x0000007bff7b723e */ /* 0x000fc800000000ff */
[----:B------:R-:W-:Y:S01]  /*3610*/  PRMT R115, R115, 0x5410, R123 ;  /* 0x0000541073737816 */ /* 0x000fe2000000007b */
[----:B------:R-:W-:Y:S06]  /*3620*/  BRA `(.L_x_1205) ;  /* 0x0000000400ac7947 */ /* 0x000fec0003800000 */
.L_x_1213:
[----:B------:R-:W-:Y:S01]  /*3630*/  ISETP.GT.AND P0, PT, R136, RZ, PT ;  /* 0x000000ff8800720c */ /* 0x000fe20003f04270 */
[----:B------:R-:W-:Y:S01]  /*3640*/  @P3 FFMA.FTZ R127, R3, R121, R122 ;  /* 0x00000079037f3223 */ /* 0x000fe2000001007a */
[--C-:B------:R-:W-:Y:S02]  /*3650*/  HADD2.F32 R119, -RZ, R4.reuse.H1_H1 ;  /* 0x30000004ff777230 */ /* 0x100fe40000004100 */
[----:B------:R-:W-:Y:S02]  /*3660*/  HADD2.F32 R117, -RZ, R4.H0_H0 ;  /* 0x20000004ff757230 */ /* 0x000fe40000004100 */
[----:B------:R-:W-:Y:S01]  /*3670*/  @P3 FADD.FTZ R127, R160, -R127 ;  /* 0x8000007fa07f3221 */ /* 0x000fe20000010000 */
[--C-:B------:R-:W-:Y:S02]  /*3680*/  HADD2.F32 R123, -RZ, R5.reuse.H0_H0 ;  /* 0x20000005ff7b7230 */ /* 0x100fe40000004100 */
[----:B------:R-:W-:Y:S02]  /*3690*/  HADD2.F32 R125, -RZ, R5.H1_H1 ;  /* 0x30000005ff7d7230 */ /* 0x000fe40000004100 */
[----:B------:R-:W-:Y:S01]  /*36a0*/  @P3 FFMA.FTZ R117, R138, R127, R117 ;  /* 0x0000007f8a753223 */ /* 0x000fe20000010075 */
[----:B------:R-:W-:-:S02]  /*36b0*/  HADD2.F32 R127, -RZ, R6.H0_H0 ;  /* 0x20000006ff7f7230 */ /* 0x000fc40000004100 */
[--C-:B------:R-:W-:Y:S02]  /*36c0*/  HADD2.F32 R131, -RZ, R7.reuse.H0_H0 ;  /* 0x20000007ff837230 */ /* 0x100fe40000004100 */
[-CC-:B------:R-:W-:Y:S01]  /*36d0*/  @P0 FFMA.FTZ R116, R162, R121.reuse, R122.reuse ;  /* 0x00000079a2740223 */ /* 0x180fe2000001007a */
[-CC-:B------:R-:W-:Y:S01]  /*36e0*/  @P0 FFMA.FTZ R129, R161, R121.reuse, R122.reuse ;  /* 0x00000079a1810223 */ /* 0x180fe2000001007a */
[-CC-:B------:R-:W-:Y:S01]  /*36f0*/  @P0 FFMA.FTZ R124, R166, R121.reuse, R122.reuse ;  /* 0x00000079a67c0223 */ /* 0x180fe2000001007a */
[-C--:B------:R-:W-:Y:S01]  /*3700*/  @P0 FFMA.FTZ R133, R165, R121.reuse, R122 ;  /* 0x00000079a5850223 */ /* 0x080fe2000001007a */
[----:B------:R-:W-:Y:S01]  /*3710*/  @P0 FADD.FTZ R116, R155, -R116 ;  /* 0x800000749b740221 */ /* 0x000fe20000010000 */
[----:B------:R-:W-:Y:S01]  /*3720*/  @P0 FADD.FTZ R118, R164, -R129 ;  /* 0x80000081a4760221 */ /* 0x000fe20000010000 */
[----:B------:R-:W-:Y:S01]  /*3730*/  @P0 FADD.FTZ R124, R163, -R124 ;  /* 0x8000007ca37c0221 */ /* 0x000fe20000010000 */
[----:B------:R-:W-:Y:S02]  /*3740*/  HADD2.F32 R129, -RZ, R6.H1_H1 ;  /* 0x30000006ff817230 */ /* 0x000fe40000004100 */
[----:B------:R-:W-:Y:S01]  /*3750*/  @P0 FFMA.FTZ R119, R138, R116, R119 ;  /* 0x000000748a770223 */ /* 0x000fe20000010077 */
[-CC-:B------:R-:W-:Y:S01]  /*3760*/  @P0 FFMA.FTZ R116, R170, R121.reuse, R122.reuse ;  /* 0x00000079aa740223 */ /* 0x180fe2000001007a */
[----:B------:R-:W-:Y:S01]  /*3770*/  @P0 FFMA.FTZ R123, R138, R118, R123 ;  /* 0x000000768a7b0223 */ /* 0x000fe2000001007b */
[-C--:B------:R-:W-:Y:S01]  /*3780*/  @P0 FFMA.FTZ R118, R171, R121.reuse, R122 ;  /* 0x00000079ab760223 */ /* 0x080fe2000001007a */
[----:B------:R-:W-:Y:S01]  /*3790*/  @P0 FADD.FTZ R133, R168, -R133 ;  /* 0x80000085a8850221 */ /* 0x000fe20000010000 */
[----:B------:R-:W-:Y:S01]  /*37a0*/  @P0 FADD.FTZ R116, R167, -R116 ;  /* 0x80000074a7740221 */ /* 0x000fe20000010000 */
[----:B------:R-:W-:Y:S01]  /*37b0*/  @P0 FFMA.FTZ R135, R174, R121, R122 ;  /* 0x00000079ae870223 */ /* 0x000fe2000001007a */
[----:B------:R-:W-:Y:S01]  /*37c0*/  @P0 FFMA.FTZ R125, R138, R124, R125 ;  /* 0x0000007c8a7d0223 */ /* 0x000fe2000001007d */
[----:B------:R-:W-:-:S02]  /*37d0*/  HADD2.F32 R124, -RZ, R7.H1_H1 ;  /* 0x30000007ff7c7230 */ /* 0x000fc40000004100 */
[----:B------:R-:W-:Y:S01]  /*37e0*/  @P0 FADD.FTZ R118, R169, -R118 ;  /* 0x80000076a9760221 */ /* 0x000fe20000010000 */
[C---:B------:R-:W-:Y:S01]  /*37f0*/  @P0 FFMA.FTZ R127, R138.reuse, R133, R127 ;  /* 0x000000858a7f0223 */ /* 0x040fe2000001007f */
[----:B------:R-:W-:Y:S01]  /*3800*/  @P0 FFMA.FTZ R129, R138, R116, R129 ;  /* 0x000000748a810223 */ /* 0x000fe20000010081 */
[----:B------:R-:W-:Y:S01]  /*3810*/  @P0 FADD.FTZ R135, R172, -R135 ;  /* 0x80000087ac870221 */ /* 0x000fe20000010000 */
[C---:B------:R-:W-:Y:S01]  /*3820*/  @P0 FFMA.FTZ R131, R138.reuse, R118, R131 ;  /* 0x000000768a830223 */ /* 0x040fe20000010083 */
[----:B------:R-:W-:Y:S02]  /*3830*/  F2FP.F16.F32.PACK_AB R126, RZ, R117 ;  /* 0x00000075ff7e723e */ /* 0x000fe400000000ff */
[----:B------:R-:W-:Y:S01]  /*3840*/  @P0 FFMA.FTZ R124, R138, R135, R124 ;  /* 0x000000878a7c0223 */ /* 0x000fe2000001007c */
[----:B------:R-:W-:Y:S02]  /*3850*/  F2FP.F16.F32.PACK_AB R128, RZ, R119 ;  /* 0x00000077ff80723e */ /* 0x000fe400000000ff */
[----:B------:R-:W-:-:S02]  /*3860*/  F2FP.F16.F32.PACK_AB R130, RZ, R123 ;  /* 0x0000007bff82723e */ /* 0x000fc400000000ff */
[----:B------:R-:W-:Y:S02]  /*3870*/  F2FP.F16.F32.PACK_AB R132, RZ, R125 ;  /* 0x0000007dff84723e */ /* 0x000fe400000000ff */
[----:B------:R-:W-:Y:S02]  /*3880*/  F2FP.F16.F32.PACK_AB R118, RZ, R127 ;  /* 0x0000007fff76723e */ /* 0x000fe400000000ff */
[----:B------:R-:W-:Y:S01]  /*3890*/  F2FP.F16.F32.PACK_AB R133, RZ, R129 ;  /* 0x00000081ff85723e */ /* 0x000fe200000000ff */
        /* <DEDUP_REMOVED lines=8> */
.L_x_1221:
[----:B------:R-:W-:Y:S05]  /*3920*/  @!P2 BRA `(.L_x_1222) ;  /* 0x00000000001ca947 */ /* 0x000fea0003800000 */
[----:B------:R-:W-:Y:S02]  /*3930*/  HADD2.F32 R117, -RZ, R96.H1_H1 ;  /* 0x30000060ff757230 */ /* 0x000fe40000004100 */
[----:B------:R-:W-:Y:S01]  /*3940*/  FMUL.FTZ R116, R119, UR15 ;  /* 0x0000000f77747c20 */ /* 0x000fe20008410000 */
[----:B-----5:R-:W-:-:S03]  /*3950*/  HADD2.F32 R134, -RZ, R108.H1_H1 ;  /* 0x3000006cff867230 */ /* 0x020fc60000004100 */
[-C--:B------:R-:W-:Y:S02]  /*3960*/  FMUL.FTZ R117, R117, R116.reuse ;  /* 0x0000007475757220 */ /* 0x080fe40000410000 */
[----:B------:R-:W-:-:S03]  /*3970*/  FFMA.FTZ R29, R134, R116, R29 ;  /* 0x00000074861d7223 */ /* 0x000fc6000001001d */
[----:B------:R-:W-:-:S04]  /*3980*/  F2FP.F16.F32.PACK_AB R117, RZ, R117 ;  /* 0x00000075ff75723e */ /* 0x000fc800000000ff */
[----:B------:R-:W-:-:S07]  /*3990*/  PRMT R112, R112, 0x5410, R117 ;  /* 0x0000541070707816 */ /* 0x000fce0000000075 */
.L_x_1222:
[----:B------:R-:W-:Y:S05]  /*39a0*/  @!P2 BRA `(.L_x_1223) ;  /* 0x00000000001ca947 */ /* 0x000fea0003800000 */
[----:B------:R-:W-:Y:S02]  /*39b0*/  HADD2.F32 R116, -RZ, R97.H0_H0 ;  /* 0x20000061ff747230 */ /* 0x000fe40000004100 */
[----:B------:R-:W-:Y:S01]  /*39c0*/  FMUL.FTZ R123, R123, UR15 ;  /* 0x0000000f7b7b7c20 */ /* 0x000fe20008410000 */
[----:B-----5:R-:W-:-:S03]  /*39d0*/  HADD2.F32 R117, -RZ, R109.H0_H0 ;  /* 0x2000006dff757230 */ /* 0x020fc60000004100 */
[-C--:B------:R-:W-:Y:S02]  /*39e0*/  FMUL.FTZ R116, R116, R123.reuse ;  /* 0x0000007b74747220 */ /* 0x080fe40000410000 */
[----:B------:R-:W-:-:S03]  /*39f0*/  FFMA.FTZ R30, R117, R123, R30 ;  /* 0x0000007b751e7223 */ /* 0x000fc6000001001e */
[----:B------:R-:W-:-:S04]  /*3a00*/  F2FP.F16.F32.PACK_AB R116, RZ, R116 ;  /* 0x00000074ff74723e */ /* 0x000fc800000000ff */
[----:B------:R-:W-:-:S07]  /*3a10*/  PRMT R113, R116, 0x7610, R113 ;  /* 0x0000761074717816 */ /* 0x000fce0000000071 */
.L_x_1223:
        /* <DEDUP_REMOVED lines=8> */
.L_x_1224:
        /* <DEDUP_REMOVED lines=8> */
.L_x_1225:
        /* <DEDUP_REMOVED lines=8> */
.L_x_1226:
        /* <DEDUP_REMOVED lines=8> */
.L_x_1227:
        /* <DEDUP_REMOVED lines=12> */
.L_x_1205:
        /* <DEDUP_REMOVED lines=10> */
.L_x_1194:
[----:B------:R-:W-:Y:S05]  /*3d80*/  BSYNC.RECONVERGENT B0 ;  /* 0x0000000000007941 */ /* 0x000fea0003800200 */
.L_x_1193:
        /* <DEDUP_REMOVED lines=9> */
.L_x_1230:
[----:B------:R-:W-:Y:S05]  /*3e20*/  BRA.U !UP0, `(.L_x_1231) ;  /* 0x0000000d08487547 */ /* 0x000fea000b800000 */
[----:B------:R-:W-:-:S04]  /*3e30*/  UISETP.NE.U32.AND UP0, UPT, UR6, URZ, UPT ;  /* 0x000000ff0600728c */ /* 0x000fc8000bf05070 */
[----:B------:R-:W-:-:S06]  /*3e40*/  UISETP.NE.AND.EX UP0, UPT, UR7, URZ, UPT, UP0 ;  /* 0x000000ff0700728c */ /* 0x000fcc000bf05300 */
[----:B------:R-:W-:-:S13]  /*3e50*/  PLOP3.LUT P0, PT, PT, PT, UP0, 0x80, 0x8 ;  /* 0x000000000008781c */ /* 0x000fda0003f0f008 */
[----:B------:R-:W-:Y:S05]  /*3e60*/  @!P0 BRA `(.L_x_1232) ;  /* 0x0000000400b08947 */ /* 0x000fea0003800000 */
[----:B------:R-:W-:Y:S01]  /*3e70*/  ISETP.GT.AND P4, PT, R136, RZ, PT ;  /* 0x000000ff8800720c */ /* 0x000fe20003f84270 */
[--C-:B------:R-:W-:Y:S02]  /*3e80*/  HADD2.F32 R123, -RZ, R100.reuse.H1_H1 ;  /* 0x30000064ff7b7230 */ /* 0x100fe40000004100 */
[----:B0-----:R-:W-:Y:S02]  /*3e90*/  HADD2.F32 R117, -RZ, R100.H0_H0 ;  /* 0x20000064ff757230 */ /* 0x001fe40000004100 */
[--C-:B------:R-:W-:Y:S02]  /*3ea0*/  HADD2.F32 R125, -RZ, R101.reuse.H0_H0 ;  /* 0x20000065ff7d7230 */ /* 0x100fe40000004100 */
[----:B------:R-:W-:Y:S02]  /*3eb0*/  HADD2.F32 R129, -RZ, R101.H1_H1 ;  /* 0x30000065ff817230 */ /* 0x000fe40000004100 */
[----:B------:R-:W-:Y:S02]  /*3ec0*/  HADD2.F32 R131, -RZ, R102.H1_H1 ;  /* 0x30000066ff837230 */ /* 0x000fe40000004100 */
[----:B------:R-:W-:-:S02]  /*3ed0*/  HADD2.F32 R133, -RZ, R103.H0_H0 ;  /* 0x20000067ff857230 */ /* 0x000fc40000004100 */
[-CC-:B------:R-:W-:Y:S01]  /*3ee0*/  @P4 FFMA.FTZ R116, R142, R121.reuse, R122.reuse ;  /* 0x000000798e744223 */ /* 0x180fe2000001007a */
[-CC-:B------:R-:W-:Y:S01]  /*3ef0*/  @P4 FFMA.FTZ R119, R139, R121.reuse, R122.reuse ;  /* 0x000000798b774223 */ /* 0x180fe2000001007a */
[-CC-:B------:R-:W-:Y:S01]  /*3f00*/  @P4 FFMA.FTZ R127, R143, R121.reuse, R122.reuse ;  /* 0x000000798f7f4223 */ /* 0x180fe2000001007a */
[-C--:B------:R-:W-:Y:S01]  /*3f10*/  @P4 FFMA.FTZ R124, R146, R121.reuse, R122 ;  /* 0x00000079927c4223 */ /* 0x080fe2000001007a */
[----:B------:R-:W-:Y:S01]  /*3f20*/  @P4 FADD.FTZ R116, R141, -R116 ;  /* 0x800000748d744221 */ /* 0x000fe20000010000 */
[----:B------:R-:W-:Y:S01]  /*3f30*/  @P4 FADD.FTZ R119, R140, -R119 ;  /* 0x800000778c774221 */ /* 0x000fe20000010000 */
[----:B------:R-:W-:Y:S01]  /*3f40*/  @P4 FADD.FTZ R118, R144, -R127 ;  /* 0x8000007f90764221 */ /* 0x000fe20000010000 */
[-CC-:B------:R-:W-:Y:S01]  /*3f50*/  @P4 FFMA.FTZ R127, R147, R121.reuse, R122.reuse ;  /* 0x00000079937f4223 */ /* 0x180fe2000001007a */
[----:B------:R-:W-:Y:S01]  /*3f60*/  @P4 FFMA.FTZ R123, R138, R116, R123 ;  /* 0x000000748a7b4223 */ /* 0x000fe2000001007b */
[----:B------:R-:W-:Y:S01]  /*3f70*/  @P4 FFMA.FTZ R116, R150, R121, R122 ;  /* 0x0000007996744223 */ /* 0x000fe2000001007a */
[C---:B------:R-:W-:Y:S01]  /*3f80*/  @P4 FFMA.FTZ R117, R138.reuse, R119, R117 ;  /* 0x000000778a754223 */ /* 0x040fe20000010075 */
[----:B------:R-:W-:Y:S01]  /*3f90*/  @P4 FADD.FTZ R124, R145, -R124 ;  /* 0x8000007c917c4221 */ /* 0x000fe20000010000 */
[----:B------:R-:W-:Y:S01]  /*3fa0*/  @P4 FFMA.FTZ R125, R138, R118, R125 ;  /* 0x000000768a7d4223 */ /* 0x000fe2000001007d */
[----:B------:R-:W-:-:S02]  /*3fb0*/  HADD2.F32 R119, -RZ, R102.H0_H0 ;  /* 0x20000066ff777230 */ /* 0x000fc40000004100 */
[-C--:B------:R-:W-:Y:S01]  /*3fc0*/  @P4 FFMA.FTZ R118, R153, R121.reuse, R122 ;  /* 0x0000007999764223 */ /* 0x080fe2000001007a */
[----:B------:R-:W-:Y:S01]  /*3fd0*/  @P4 FADD.FTZ R127, R148, -R127 ;  /* 0x8000007f947f4221 */ /* 0x000fe20000010000 */
[----:B------:R-:W-:Y:S01]  /*3fe0*/  @P4 FADD.FTZ R116, R149, -R116 ;  /* 0x8000007495744221 */ /* 0x000fe20000010000 */
[----:B------:R-:W-:Y:S01]  /*3ff0*/  @P4 FFMA.FTZ R135, R154, R121, R122 ;  /* 0x000000799a874223 */ /* 0x000fe2000001007a */
[C---:B------:R-:W-:Y:S01]  /*4000*/  @P4 FFMA.FTZ R129, R138.reuse, R124, R129 ;  /* 0x0000007c8a814223 */ /* 0x040fe20000010081 */
[----:B------:R-:W-:Y:S02]  /*4010*/  HADD2.F32 R124, -RZ, R103.H1_H1 ;  /* 0x30000067ff7c7230 */ /* 0x000fe40000004100 */
[----:B------:R-:W-:Y:S01]  /*4020*/  @P4 FADD.FTZ R118, R151, -R118 ;  /* 0x8000007697764221 */ /* 0x000fe20000010000 */
[C---:B------:R-:W-:Y:S01]  /*4030*/  @P4 FFMA.FTZ R119, R138.reuse, R127, R119 ;  /* 0x0000007f8a774223 */ /* 0x040fe20000010077 */
[----:B------:R-:W-:Y:S01]  /*4040*/  @P4 FFMA.FTZ R131, R138, R116, R131 ;  /* 0x000000748a834223 */ /* 0x000fe20000010083 */
[----:B------:R-:W-:Y:S01]  /*4050*/  @P4 FADD.FTZ R135, R152, -R135 ;  /* 0x8000008798874221 */ /* 0x000fe20000010000 */
[----:B------:R-:W-:Y:S01]  /*4060*/  @P4 FFMA.FTZ R133, R138, R118, R133 ;  /* 0x000000768a854223 */ /* 0x000fe20000010085 */
[----:B------:R-:W-:-:S02]  /*4070*/  F2FP.F16.F32.PACK_AB R126, RZ, R117 ;  /* 0x00000075ff7e723e */ /* 0x000fc400000000ff */
[----:B------:R-:W-:Y:S01]  /*4080*/  @P4 FFMA.FTZ R124, R138, R135, R124 ;  /* 0x000000878a7c4223 */ /* 0x000fe2000001007c */
[----:B------:R-:W-:Y:S02]  /*4090*/  F2FP.F16.F32.PACK_AB R127, RZ, R123 ;  /* 0x0000007bff7f723e */ /* 0x000fe400000000ff */
[----:B------:R-:W-:Y:S02]  /*40a0*/  F2FP.F16.F32.PACK_AB R128, RZ, R125 ;  /* 0x0000007dff80723e */ /* 0x000fe400000000ff */
[----:B------:R-:W-:Y:S02]  /*40b0*/  F2FP.F16.F32.PACK_AB R130, RZ, R129 ;  /* 0x00000081ff82723e */ /* 0x000fe400000000ff */
[----:B------:R-:W-:Y:S02]  /*40c0*/  F2FP.F16.F32.PACK_AB R118, RZ, R119 ;  /* 0x00000077ff76723e */ /* 0x000fe400000000ff */
[----:B------:R-:W-:Y:S01]  /*40d0*/  F2FP.F16.F32.PACK_AB R132, RZ, R131 ;  /* 0x00000083ff84723e */ /* 0x000fe200000000ff */
[----:B------:R-:W-:Y:S06]  /*40e0*/  @!P2 BRA `(.L_x_1233) ;  /* 0x00000000001ca947 */ /* 0x000fec0003800000 */
[----:B------:R-:W-:Y:S02]  /*40f0*/  HADD2.F32 R116, -RZ, R88.H0_H0 ;  /* 0x20000058ff747230 */ /* 0x000fe40000004100 */
[----:B------:R-:W-:Y:S01]  /*4100*/  FMUL.FTZ R117, R117, UR15 ;  /* 0x0000000f75757c20 */ /* 0x000fe20008410000 */
[----:B-----5:R-:W-:-:S03]  /*4110*/  HADD2.F32 R135, -RZ, R108.H0_H0 ;  /* 0x2000006cff877230 */ /* 0x020fc60000004100 */
[----:B------:R-:W-:Y:S02]  /*4120*/  FMUL.FTZ R116, R117, R116 ;  /* 0x0000007475747220 */ /* 0x000fe40000410000 */
[----:B------:R-:W-:-:S03]  /*4130*/  FFMA.FTZ R20, R135, R117, R20 ;  /* 0x0000007587147223 */ /* 0x000fc60000010014 */
[----:B------:R-:W-:-:S04]  /*4140*/  F2FP.F16.F32.PACK_AB R116, RZ, R116 ;  /* 0x00000074ff74723e */ /* 0x000fc800000000ff */
[----:B------:R-:W-:-:S07]  /*4150*/  PRMT R112, R116, 0x7610, R112 ;  /* 0x0000761074707816 */ /* 0x000fce0000000070 */
.L_x_1233:
[----:B------:R-:W-:Y:S05]  /*4160*/  @!P2 BRA `(.L_x_1234) ;  /* 0x00000000001ca947 */ /* 0x000fea0003800000 */
[----:B------:R-:W-:Y:S02]  /*4170*/  HADD2.F32 R117, -RZ, R88.H1_H1 ;  /* 0x30000058ff757230 */ /* 0x000fe40000004100 */
[----:B------:R-:W-:Y:S01]  /*4180*/  FMUL.FTZ R116, R123, UR15 ;  /* 0x0000000f7b747c20 */ /* 0x000fe20008410000 */
[----:B-----5:R-:W-:-:S03]  /*4190*/  HADD2.F32 R134, -RZ, R108.H1_H1 ;  /* 0x3000006cff867230 */ /* 0x020fc60000004100 */
[----:B------:R-:W-:Y:S02]  /*41a0*/  FMUL.FTZ R117, R116, R117 ;  /* 0x0000007574757220 */ /* 0x000fe40000410000 */
[----:B------:R-:W-:-:S03]  /*41b0*/  FFMA.FTZ R21, R134, R116, R21 ;  /* 0x0000007486157223 */ /* 0x000fc60000010015 */
[----:B------:R-:W-:-:S04]  /*41c0*/  F2FP.F16.F32.PACK_AB R117, RZ, R117 ;  /* 0x00000075ff75723e */ /* 0x000fc800000000ff */
[----:B------:R-:W-:-:S07]  /*41d0*/  PRMT R112, R112, 0x5410, R117 ;  /* 0x0000541070707816 */ /* 0x000fce0000000075 */
.L_x_1234:
[----:B------:R-:W-:Y:S05]  /*41e0*/  @!P2 BRA `(.L_x_1235) ;  /* 0x00000000001ca947 */ /* 0x000fea0003800000 */
[----:B------:R-:W-:Y:S02]  /*41f0*/  HADD2.F32 R116, -RZ, R89.H0_H0 ;  /* 0x20000059ff747230 */ /* 0x000fe40000004100 */
[----:B------:R-:W-:Y:S01]  /*4200*/  FMUL.FTZ R125, R125, UR15 ;  /* 0x0000000f7d7d7c20 */ /* 0x000fe20008410000 */
[----:B-----5:R-:W-:-:S03]  /*4210*/  HADD2.F32 R117, -RZ, R109.H0_H0 ;  /* 0x2000006dff757230 */ /* 0x020fc60000004100 */
[----:B------:R-:W-:Y:S02]  /*4220*/  FMUL.FTZ R116, R125, R116 ;  /* 0x000000747d747220 */ /* 0x000fe40000410000 */
[----:B------:R-:W-:-:S03]  /*4230*/  FFMA.FTZ R22, R117, R125, R22 ;  /* 0x0000007d75167223 */ /* 0x000fc60000010016 */
[----:B------:R-:W-:-:S04]  /*4240*/  F2FP.F16.F32.PACK_AB R116, RZ, R116 ;  /* 0x00000074ff74723e */ /* 0x000fc800000000ff */
[----:B------:R-:W-:-:S07]  /*4250*/  PRMT R113, R116, 0x7610, R113 ;  /* 0x0000761074717816 */ /* 0x000fce0000000071 */
.L_x_1235:
        /* <DEDUP_REMOVED lines=8> */
.L_x_1236:
        /* <DEDUP_REMOVED lines=8> */
.L_x_1237:
        /* <DEDUP_REMOVED lines=8> */
.L_x_1238:
        /* <DEDUP_REMOVED lines=8> */
.L_x_1239:
        /* <DEDUP_REMOVED lines=8> */
[----:B------:R-:W-:Y:S02]  /*44e0*/  FMUL.FTZ R123, R124, R123 ;  /* 0x0000007b7c7b7220 */ /* 0x000fe40000410000 */
[----:B------:R-:W-:-:S03]  /*44f0*/  FFMA.FTZ R19, R126, R124, R19 ;  /* 0x0000007c7e137223 */ /* 0x000fc60000010013 */
[----:B------:R-:W-:-:S04]  /*4500*/  F2FP.F16.F32.PACK_AB R123, RZ, R123 ;  /* 0x0000007bff7b723e */ /* 0x000fc800000000ff */
[----:B------:R-:W-:Y:S01]  /*4510*/  PRMT R115, R115, 0x5410, R123 ;  /* 0x0000541073737816 */ /* 0x000fe2000000007b */
[----:B------:R-:W-:Y:S06]  /*4520*/  BRA `(.L_x_1240) ;  /* 0x0000001000e87947 */ /* 0x000fec0003800000 */
.L_x_1232:
[----:B------:R-:W-:Y:S01]  /*4530*/  ISETP.GT.AND P4, PT, R136, RZ, PT ;  /* 0x000000ff8800720c */ /* 0x000fe20003f84270 */
[----:B------:R-:W-:-:S12]  /*4540*/  @!P2 BRA `(.L_x_1241) ;  /* 0x00000000002ca947 */ /* 0x000fd80003800000 */
[----:B0-----:R-:W-:Y:S01]  /*4550*/  @P4 FFMA.FTZ R125, R139, R121, R122 ;  /* 0x000000798b7d4223 */ /* 0x001fe2000001007a */
        /* <DEDUP_REMOVED lines=10> */
.L_x_1241:
[----:B------:R-:W-:Y:S05]  /*4600*/  @!P2 BRA `(.L_x_1242) ;  /* 0x00000000002ca947 */ /* 0x000fea0003800000 */
[----:B0-----:R-:W-:Y:S01]  /*4610*/  @P4 FFMA.FTZ R124, R142, R121, R122 ;  /* 0x000000798e7c4223 */ /* 0x001fe2000001007a */
        /* <DEDUP_REMOVED lines=10> */
.L_x_1242:
[----:B------:R-:W-:Y:S05]  /*46c0*/  @!P2 BRA `(.L_x_1243) ;  /* 0x00000000002ca947 */ /* 0x000fea0003800000 */
        /* <DEDUP_REMOVED lines=11> */
.L_x_1243:
        /* <DEDUP_REMOVED lines=12> */
.L_x_1244:
        /* <DEDUP_REMOVED lines=12> */
.L_x_1245:
        /* <DEDUP_REMOVED lines=12> */
.L_x_1246:
[----:B------:R-:W-:Y:S05]  /*49c0*/  @!P2 BRA `(.L_x_1247) ;  /* 0x00000000002ca947 */ /* 0x000fea0003800000 */
[----:B0-----:R-:W-:Y:S01]  /*49d0*/  @P4 FFMA.FTZ R124, R153, R121, R122 ;  /* 0x00000079997c4223 */ /* 0x001fe2000001007a */
        /* <DEDUP_REMOVED lines=10> */
.L_x_1247:
[----:B------:R-:W-:Y:S05]  /*4a80*/  @!P2 BRA `(.L_x_1240) ;  /* 0x0000000c0090a947 */ /* 0x000fea0003800000 */
[----:B0-----:R-:W-:Y:S01]  /*4a90*/  @P4 FFMA.FTZ R125, R154, R121, R122 ;  /* 0x000000799a7d4223 */ /* 0x001fe2000001007a */
        /* <DEDUP_REMOVED lines=11> */
.L_x_1231:
        /* <DEDUP_REMOVED lines=22> */
.L_x_1249:
        /* <DEDUP_REMOVED lines=12> */
.L_x_1250:
        /* <DEDUP_REMOVED lines=12> */
.L_x_1251:
[----:B------:R-:W-:Y:S01]  /*4e30*/  FFMA.FTZ R118, R150, R121, R122 ;  /* 0x0000007996767223 */ /* 0x000fe2000001007a */
[----:B------:R-:W-:Y:S01]  /*4e40*/  FMUL.FTZ R116, R138, R127 ;  /* 0x0000007f8a747220 */ /* 0x000fe20000410000 */
[----:B------:R-:W-:Y:S01]  /*4e50*/  FADD.FTZ R129, R148, -R129 ;  /* 0x8000008194817221 */ /* 0x000fe20000010000 */
[----:B------:R-:W-:Y:S01]  /*4e60*/  F2FP.F16.F32.PACK_AB R126, RZ, R119 ;  /* 0x00000077ff7e723e */ /* 0x000fe200000000ff */
[----:B------:R-:W-:Y:S01]  /*4e70*/  FADD.FTZ R123, R149, -R118 ;  /* 0x80000076957b7221 */ /* 0x000fe20000010000 */
[-CC-:B------:R-:W-:Y:S01]  /*4e80*/  FFMA.FTZ R130, R153, R121.reuse, R122.reuse ;  /* 0x0000007999827223 */ /* 0x180fe2000001007a */
        /* <DEDUP_REMOVED lines=11> */
.L_x_1252:
        /* <DEDUP_REMOVED lines=13> */
.L_x_1253:
        /* <DEDUP_REMOVED lines=12> */
.L_x_1254:
        /* <DEDUP_REMOVED lines=11> */
.L_x_1255:
        /* <DEDUP_REMOVED lines=13> */
.L_x_1248:
        /* <DEDUP_REMOVED lines=9> */
[-C--:B------:R-:W-:Y:S01]  /*52e0*/  FMUL.FTZ R124, R124, R123.reuse ;  /* 0x0000007b7c7c7220 */ /* 0x080fe20000410000 */
[----:B------:R-:W-:-:S04]  /*52f0*/  FFMA.FTZ R20, R125, R123, R20 ;  /* 0x0000007b7d147223 */ /* 0x000fc80000010014 */
[----:B------:R-:W-:-:S04]  /*5300*/  F2FP.F16.F32.PACK_AB R124, RZ, R124 ;  /* 0x0000007cff7c723e */ /* 0x000fc800000000ff */
[----:B------:R-:W-:-:S07]  /*5310*/  PRMT R112, R124, 0x7610, R112 ;  /* 0x000076107c707816 */ /* 0x000fce0000000070 */
.L_x_1256:
[----:B------:R-:W-:Y:S05]  /*5320*/  @!P2 BRA `(.L_x_1257) ;  /* 0x000000000030a947 */ /* 0x000fea0003800000 */
[----:B------:R-:W-:Y:S01]  /*5330*/  FFMA.FTZ R124, R142, R121, R122 ;  /* 0x000000798e7c7223 */ /* 0x000fe2000001007a */
[----:B------:R-:W-:Y:S01]  /*5340*/  ISETP.GT.AND P4, PT, R136, RZ, PT ;  /* 0x000000ff8800720c */ /* 0x000fe20003f84270 */
[----:B------:R-:W-:Y:S02]  /*5350*/  HADD2.F32 R125, -RZ, R88.H1_H1 ;  /* 0x30000058ff7d7230 */ /* 0x000fe40000004100 */
[----:B------:R-:W-:Y:S01]  /*5360*/  FADD.FTZ R123, R141, -R124 ;  /* 0x8000007c8d7b7221 */ /* 0x000fe20000010000 */
[----:B-----5:R-:W-:-:S03]  /*5370*/  HADD2.F32 R126, -RZ, R108.H1_H1 ;  /* 0x3000006cff7e7230 */ /* 0x020fc60000004100 */
[----:B------:R-:W-:-:S05]  /*5380*/  FMUL.FTZ R123, R138, R123 ;  /* 0x0000007b8a7b7220 */ /* 0x000fca0000410000 */
[----:B------:R-:W-:-:S05]  /*5390*/  FSEL R123, R123, RZ, P4 ;  /* 0x000000ff7b7b7208 */ /* 0x000fca0002000000 */
[----:B------:R-:W-:-:S04]  /*53a0*/  FMUL.FTZ R124, R123, UR15 ;  /* 0x0000000f7b7c7c20 */ /* 0x000fc80008410000 */
[-C--:B------:R-:W-:Y:S01]  /*53b0*/  FMUL.FTZ R123, R125, R124.reuse ;  /* 0x0000007c7d7b7220 */ /* 0x080fe20000410000 */
[----:B------:R-:W-:-:S04]  /*53c0*/  FFMA.FTZ R21, R126, R124, R21 ;  /* 0x0000007c7e157223 */ /* 0x000fc80000010015 */
[----:B------:R-:W-:-:S04]  /*53d0*/  F2FP.F16.F32.PACK_AB R123, RZ, R123 ;  /* 0x0000007bff7b723e */ /* 0x000fc800000000ff */
[----:B------:R-:W-:-:S07]  /*53e0*/  PRMT R112, R112, 0x5410, R123 ;  /* 0x0000541070707816 */ /* 0x000fce000000007b */
.L_x_1257:
        /* <DEDUP_REMOVED lines=13> */
.L_x_1258:
        /* <DEDUP_REMOVED lines=13> */
.L_x_1259:
        /* <DEDUP_REMOVED lines=13> */
.L_x_1260:
        /* <DEDUP_REMOVED lines=13> */
.L_x_1261:
[----:B------:R-:W-:Y:S05]  /*5730*/  @!P2 BRA `(.L_x_1262) ;  /* 0x000000000030a947 */ /* 0x000fea0003800000 */
[----:B------:R-:W-:Y:S01]  /*5740*/  FFMA.FTZ R124, R153, R121, R122 ;  /* 0x00000079997c7223 */ /* 0x000fe2000001007a */
[----:B------:R-:W-:Y:S01]  /*5750*/  ISETP.GT.AND P4, PT, R136, RZ, PT ;  /* 0x000000ff8800720c */ /* 0x000fe20003f84270 */
[----:B-----5:R-:W-:Y:S02]  /*5760*/  HADD2.F32 R125, -RZ, R111.H0_H0 ;  /* 0x2000006fff7d7230 */ /* 0x020fe40000004100 */
[----:B------:R-:W-:Y:S01]  /*5770*/  FADD.FTZ R123, R151, -R124 ;  /* 0x8000007c977b7221 */ /* 0x000fe20000010000 */
[----:B------:R-:W-:-:S03]  /*5780*/  HADD2.F32 R124, -RZ, R91.H0_H0 ;  /* 0x2000005bff7c7230 */ /* 0x000fc60000004100 */
[----:B------:R-:W-:-:S05]  /*5790*/  FMUL.FTZ R123, R138, R123 ;  /* 0x0000007b8a7b7220 */ /* 0x000fca0000410000 */
[----:B------:R-:W-:-:S05]  /*57a0*/  FSEL R123, R123, RZ, P4 ;  /* 0x000000ff7b7b7208 */ /* 0x000fca0002000000 */
[----:B------:R-:W-:-:S04]  /*57b0*/  FMUL.FTZ R123, R123, UR15 ;  /* 0x0000000f7b7b7c20 */ /* 0x000fc80008410000 */
[-C--:B------:R-:W-:Y:S01]  /*57c0*/  FMUL.FTZ R124, R124, R123.reuse ;  /* 0x0000007b7c7c7220 */ /* 0x080fe20000410000 */
[----:B------:R-:W-:-:S04]  /*57d0*/  FFMA.FTZ R18, R125, R123, R18 ;  /* 0x0000007b7d127223 */ /* 0x000fc80000010012 */
[----:B------:R-:W-:-:S04]  /*57e0*/  F2FP.F16.F32.PACK_AB R124, RZ, R124 ;  /* 0x0000007cff7c723e */ /* 0x000fc800000000ff */
[----:B------:R-:W-:-:S07]  /*57f0*/  PRMT R115, R124, 0x7610, R115 ;  /* 0x000076107c737816 */ /* 0x000fce0000000073 */
.L_x_1262:
        /* <DEDUP_REMOVED lines=13> */
.L_x_1240:
        /* <DEDUP_REMOVED lines=8> */
.L_x_1229:
[----:B------:R-:W-:Y:S05]  /*5950*/  BSYNC.RECONVERGENT B0 ;  /* 0x0000000000007941 */ /* 0x000fea0003800200 */
.L_x_1228:
        /* <DEDUP_REMOVED lines=9> */
.L_x_1265:
[----:B------:R-:W-:Y:S05]  /*59f0*/  BRA.U !UP0, `(.L_x_1266) ;  /* 0x0000000d08387547 */ /* 0x000fea000b800000 */
[----:B------:R-:W-:-:S04]  /*5a00*/  UISETP.NE.U32.AND UP0, UPT, UR6, URZ, UPT ;  /* 0x000000ff0600728c */ /* 0x000fc8000bf05070 */
[----:B------:R-:W-:-:S06]  /*5a10*/  UISETP.NE.AND.EX UP0, UPT, UR7, URZ, UPT, UP0 ;  /* 0x000000ff0700728c */ /* 0x000fcc000bf05300 */
[----:B------:R-:W-:-:S13]  /*5a20*/  PLOP3.LUT P0, PT, PT, PT, UP0, 0x80, 0x8 ;  /* 0x000000000008781c */ /* 0x000fda0003f0f008 */
[----:B------:R-:W-:Y:S05]  /*5a30*/  @!P0 BRA `(.L_x_1267) ;  /* 0x0000000400a08947 */ /* 0x000fea0003800000 */
[----:B------:R-:W-:Y:S01]  /*5a40*/  ISETP.GT.AND P5, PT, R136, RZ, PT ;  /* 0x000000ff8800720c */ /* 0x000fe20003fa4270 */
[----:B------:R-:W-:Y:S02]  /*5a50*/  HADD2.F32 R123, -RZ, R105.H0_H0 ;  /* 0x20000069ff7b7230 */ /* 0x000fe40000004100 */
[----:B0-2---:R-:W-:Y:S02]  /*5a60*/  HADD2.F32 R119, -RZ, R104.H0_H0 ;  /* 0x20000068ff777230 */ /* 0x005fe40000004100 */
[----:B------:R-:W-:-:S08]  /*5a70*/  HADD2.F32 R129, -RZ, R107.H0_H0 ;  /* 0x2000006bff817230 */ /* 0x000fd00000004100 */
        /* <DEDUP_REMOVED lines=8> */
[----:B------:R-:W-:Y:S02]  /*5b00*/  HADD2.F32 R122, -RZ, R105.H1_H1 ;  /* 0x30000069ff7a7230 */ /* 0x000fe40000004100 */
[----:B------:R-:W-:Y:S01]  /*5b10*/  @P5 FADD.FTZ R118, R180, -R125 ;  /* 0x8000007db4765221 */ /* 0x000fe20000010000 */
[----:B------:R-:W-:Y:S01]  /*5b20*/  @P5 FADD.FTZ R125, R179, -R124 ;  /* 0x8000007cb37d5221 */ /* 0x000fe20000010000 */
[----:B------:R-:W-:-:S02]  /*5b30*/  HADD2.F32 R121, -RZ, R104.H1_H1 ;  /* 0x30000068ff797230 */ /* 0x000fc40000004100 */
[----:B------:R-:W-:Y:S01]  /*5b40*/  @P5 FADD.FTZ R117, R176, -R117 ;  /* 0x80000075b0755221 */ /* 0x000fe20000010000 */
[----:B------:R-:W-:Y:S01]  /*5b50*/  @P5 FADD.FTZ R116, R175, -R116 ;  /* 0x80000074af745221 */ /* 0x000fe20000010000 */
[C---:B------:R-:W-:Y:S01]  /*5b60*/  @P5 FFMA.FTZ R123, R138.reuse, R118, R123 ;  /* 0x000000768a7b5223 */ /* 0x040fe2000001007b */
[C---:B------:R-:W-:Y:S01]  /*5b70*/  @P5 FFMA.FTZ R122, R138.reuse, R125, R122 ;  /* 0x0000007d8a7a5223 */ /* 0x040fe2000001007a */
[C---:B------:R-:W-:Y:S01]  /*5b80*/  @P5 FFMA.FTZ R119, R138.reuse, R117, R119 ;  /* 0x000000758a775223 */ /* 0x040fe20000010077 */
[--C-:B------:R-:W-:Y:S02]  /*5b90*/  HADD2.F32 R125, -RZ, R106.reuse.H0_H0 ;  /* 0x2000006aff7d7230 */ /* 0x100fe40000004100 */
[----:B------:R-:W-:Y:S01]  /*5ba0*/  @P5 FFMA.FTZ R121, R138, R116, R121 ;  /* 0x000000748a795223 */ /* 0x000fe20000010079 */
[----:B------:R-:W-:Y:S02]  /*5bb0*/  HADD2.F32 R118, -RZ, R106.H1_H1 ;  /* 0x3000006aff767230 */ /* 0x000fe40000004100 */
[----:B------:R-:W-:Y:S01]  /*5bc0*/  @P5 FADD.FTZ R127, R184, -R127 ;  /* 0x8000007fb87f5221 */ /* 0x000fe20000010000 */
[----:B------:R-:W-:-:S02]  /*5bd0*/  HADD2.F32 R124, -RZ, R107.H1_H1 ;  /* 0x3000006bff7c7230 */ /* 0x000fc40000004100 */
[----:B------:R-:W-:Y:S01]  /*5be0*/  @P5 FADD.FTZ R117, R183, -R126 ;  /* 0x8000007eb7755221 */ /* 0x000fe20000010000 */
[----:B------:R-:W-:Y:S01]  /*5bf0*/  @P5 FADD.FTZ R128, R185, -R128 ;  /* 0x80000080b9805221 */ /* 0x000fe20000010000 */
[----:B------:R-:W-:Y:S01]  /*5c00*/  @P5 FADD.FTZ R131, R188, -R131 ;  /* 0x80000083bc835221 */ /* 0x000fe20000010000 */
[C---:B------:R-:W-:Y:S01]  /*5c10*/  @P5 FFMA.FTZ R125, R138.reuse, R127, R125 ;  /* 0x0000007f8a7d5223 */ /* 0x040fe2000001007d */
[C---:B------:R-:W-:Y:S01]  /*5c20*/  @P5 FFMA.FTZ R118, R138.reuse, R117, R118 ;  /* 0x000000758a765223 */ /* 0x040fe20000010076 */
[C---:B------:R-:W-:Y:S01]  /*5c30*/  @P5 FFMA.FTZ R129, R138.reuse, R128, R129 ;  /* 0x000000808a815223 */ /* 0x040fe20000010081 */
[----:B------:R-:W-:Y:S01]  /*5c40*/  @P5 FFMA.FTZ R124, R138, R131, R124 ;  /* 0x000000838a7c5223 */ /* 0x000fe2000001007c */
[----:B------:R-:W-:Y:S02]  /*5c50*/  F2FP.F16.F32.PACK_AB R126, RZ, R119 ;  /* 0x00000077ff7e723e */ /* 0x000fe400000000ff */
[----:B------:R-:W-:Y:S02]  /*5c60*/  F2FP.F16.F32.PACK_AB R127, RZ, R121 ;  /* 0x00000079ff7f723e */ /* 0x000fe400000000ff */
[----:B------:R-:W-:Y:S01]  /*5c70*/  F2FP.F16.F32.PACK_AB R117, R122, R123 ;  /* 0x0000007b7a75723e */ /* 0x000fe200000000ff */
        /* <DEDUP_REMOVED lines=8> */
.L_x_1268:
        /* <DEDUP_REMOVED lines=8> */
.L_x_1269:
        /* <DEDUP_REMOVED lines=8> */
.L_x_1270:
        /* <DEDUP_REMOVED lines=8> */
.L_x_1271:
        /* <DEDUP_REMOVED lines=8> */
.L_x_1272:
        /* <DEDUP_REMOVED lines=8> */
.L_x_1273:
        /* <DEDUP_REMOVED lines=8> */
.L_x_1274:
[----:B------:R-:W-:Y:S02]  /*6000*/  F2FP.F16.F32.PACK_AB R118, R118, R125 ;  /* 0x0000007d7676723e */ /* 0x000fe400000000ff */
[----:B------:R-:W-:Y:S02]  /*6010*/  F2FP.F16.F32.PACK_AB R119, R124, R129 ;  /* 0x000000817c77723e */ /* 0x000fe400000000ff */
        /* <DEDUP_REMOVED lines=10> */
.L_x_1267:
[----:B------:R-:W-:Y:S01]  /*60c0*/  ISETP.GT.AND P5, PT, R136, RZ, PT ;  /* 0x000000ff8800720c */ /* 0x000fe20003fa4270 */
[----:B------:R-:W-:-:S12]  /*60d0*/  @!P2 BRA `(.L_x_1276) ;  /* 0x00000000002ca947 */ /* 0x000fd80003800000 */
[----:B0-2---:R-:W-:Y:S01]  /*60e0*/  @P5 FFMA.FTZ R125, R173, R121, R122 ;  /* 0x00000079ad7d5223 */ /* 0x005fe2000001007a */
        /* <DEDUP_REMOVED lines=10> */
.L_x_1276:
[----:B------:R-:W-:Y:S05]  /*6190*/  @!P2 BRA `(.L_x_1277) ;  /* 0x00000000002ca947 */ /* 0x000fea0003800000 */
[----:B0-2---:R-:W-:Y:S01]  /*61a0*/  @P5 FFMA.FTZ R124, R178, R121, R122 ;  /* 0x00000079b27c5223 */ /* 0x005fe2000001007a */
        /* <DEDUP_REMOVED lines=10> */
.L_x_1277:
[----:B------:R-:W-:Y:S05]  /*6250*/  @!P2 BRA `(.L_x_1278) ;  /* 0x00000000002ca947 */ /* 0x000fea0003800000 */
        /* <DEDUP_REMOVED lines=11> */
.L_x_1278:
        /* <DEDUP_REMOVED lines=12> */
.L_x_1279:
        /* <DEDUP_REMOVED lines=12> */
.L_x_1280:
        /* <DEDUP_REMOVED lines=12> */
.L_x_1281:
[----:B------:R-:W-:Y:S05]  /*6550*/  @!P2 BRA `(.L_x_1282) ;  /* 0x00000000002ca947 */ /* 0x000fea0003800000 */
[----:B0-2---:R-:W-:Y:S01]  /*6560*/  @P5 FFMA.FTZ R124, R187, R121, R122 ;  /* 0x00000079bb7c5223 */ /* 0x005fe2000001007a */
        /* <DEDUP_REMOVED lines=10> */
.L_x_1282:
[----:B------:R-:W-:Y:S05]  /*6610*/  @!P2 BRA `(.L_x_1275) ;  /* 0x0000000c0078a947 */ /* 0x000fea0003800000 */
[----:B------:R-:W-:Y:S01]  /*6620*/  @P5 FFMA.FTZ R123, R190, R121, R122 ;  /* 0x00000079be7b5223 */ /* 0x000fe2000001007a */
[----:B------:R-:W-:Y:S02]  /*6630*/  HADD2.F32 R121, -RZ, R107.H1_H1 ;  /* 0x3000006bff797230 */ /* 0x000fe40000004100 */
[----:B0-2--5:R-:W-:Y:S02]  /*6640*/  HADD2.F32 R124, -RZ, R111.H1_H1 ;  /* 0x3000006fff7c7230 */ /* 0x025fe40000004100 */
        /* <DEDUP_REMOVED lines=9> */
.L_x_1266:
[----:B0-2---:R-:W0:Y:S02]  /*66e0*/  LDC.64 R124, c[0x0][0x478] ;  /* 0x00011e00ff7c7b82 */ /* 0x005e240000000a00 */
[----:B0-----:R-:W-:-:S04]  /*66f0*/  ISETP.NE.U32.AND P0, PT, R124, RZ, PT ;  /* 0x000000ff7c00720c */ /* 0x001fc80003f05070 */
[----:B------:R-:W-:-:S13]  /*6700*/  ISETP.NE.AND.EX P0, PT, R125, RZ, PT, P0 ;  /* 0x000000ff7d00720c */ /* 0x000fda0003f05300 */
[----:B------:R-:W-:Y:S05]  /*6710*/  @!P0 BRA `(.L_x_1283) ;  /* 0x0000000400988947 */ /* 0x000fea0003800000 */
[-CC-:B------:R-:W-:Y:S01]  /*6720*/  FFMA.FTZ R117, R173, R121.reuse, R122.reuse ;  /* 0x00000079ad757223 */ /* 0x180fe2000001007a */
[-CC-:B------:R-:W-:Y:S01]  /*6730*/  FFMA.FTZ R116, R178, R121.reuse, R122.reuse ;  /* 0x00000079b2747223 */ /* 0x180fe2000001007a */
[-CC-:B------:R-:W-:Y:S01]  /*6740*/  FFMA.FTZ R123, R177, R121.reuse, R122.reuse ;  /* 0x00000079b17b7223 */ /* 0x180fe2000001007a */
[-CC-:B------:R-:W-:Y:S01]  /*6750*/  FFMA.FTZ R118, R182, R121.reuse, R122.reuse ;  /* 0x00000079b6767223 */ /* 0x180fe2000001007a */
[----:B------:R-:W-:Y:S01]  /*6760*/  FADD.FTZ R117, R176, -R117 ;  /* 0x80000075b0757221 */ /* 0x000fe20000010000 */
[-CC-:B------:R-:W-:Y:S01]  /*6770*/  FFMA.FTZ R125, R181, R121.reuse, R122.reuse ;  /* 0x00000079b57d7223 */ /* 0x180fe2000001007a */
[-CC-:B------:R-:W-:Y:S01]  /*6780*/  FFMA.FTZ R124, R186, R121.reuse, R122.reuse ;  /* 0x00000079ba7c7223 */ /* 0x180fe2000001007a */
[-C--:B------:R-:W-:Y:S01]  /*6790*/  FFMA.FTZ R126, R187, R121.reuse, R122 ;  /* 0x00000079bb7e7223 */ /* 0x080fe2000001007a */
[----:B------:R-:W-:Y:S01]  /*67a0*/  FADD.FTZ R119, R175, -R116 ;  /* 0x80000074af777221 */ /* 0x000fe20000010000 */
[----:B------:R-:W-:Y:S01]  /*67b0*/  FFMA.FTZ R131, R190, R121, R122 ;  /* 0x00000079be837223 */ /* 0x000fe2000001007a */
[----:B------:R-:W-:Y:S01]  /*67c0*/  FADD.FTZ R123, R180, -R123 ;  /* 0x8000007bb47b7221 */ /* 0x000fe20000010000 */
[----:B------:R-:W-:Y:S01]  /*67d0*/  FADD.FTZ R121, R179, -R118 ;  /* 0x80000076b3797221 */ /* 0x000fe20000010000 */
[----:B------:R-:W-:Y:S01]  /*67e0*/  FMUL.FTZ R116, R138, R117 ;  /* 0x000000758a747220 */ /* 0x000fe20000410000 */
[----:B------:R-:W-:Y:S01]  /*67f0*/  FADD.FTZ R125, R184, -R125 ;  /* 0x8000007db87d7221 */ /* 0x000fe20000010000 */
[----:B------:R-:W-:Y:S01]  /*6800*/  FADD.FTZ R127, R183, -R124 ;  /* 0x8000007cb77f7221 */ /* 0x000fe20000010000 */
[----:B------:R-:W-:Y:S01]  /*6810*/  FADD.FTZ R129, R185, -R126 ;  /* 0x8000007eb9817221 */ /* 0x000fe20000010000 */
[----:B------:R-:W-:Y:S01]  /*6820*/  FMUL.FTZ R117, R138, R119 ;  /* 0x000000778a757220 */ /* 0x000fe20000410000 */
        /* <DEDUP_REMOVED lines=18> */
.L_x_1284:
        /* <DEDUP_REMOVED lines=8> */
.L_x_1285:
[----:B------:R-:W-:Y:S02]  /*69d0*/  F2FP.F16.F32.PACK_AB R116, R125, R124 ;  /* 0x0000007c7d74723e */ /* 0x000fe400000000ff */
        /* <DEDUP_REMOVED lines=10> */
.L_x_1286:
        /* <DEDUP_REMOVED lines=8> */
.L_x_1287:
[----:B------:R-:W-:Y:S02]  /*6b00*/  F2FP.F16.F32.PACK_AB R117, R124, R119 ;  /* 0x000000777c75723e */ /* 0x000fe400000000ff */
[----:B------:R-:W-:Y:S02]  /*6b10*/  FSEL R122, R122, RZ, P5 ;  /* 0x000000ff7a7a7208 */ /* 0x000fe40002800000 */
[----:B------:R-:W-:Y:S02]  /*6b20*/  FSEL R123, R123, RZ, P5 ;  /* 0x000000ff7b7b7208 */ /* 0x000fe40002800000 */
        /* <DEDUP_REMOVED lines=10> */
.L_x_1288:
        /* <DEDUP_REMOVED lines=8> */
.L_x_1289:
        /* <DEDUP_REMOVED lines=8> */
.L_x_1290:
[----:B------:R-:W-:Y:S02]  /*6cd0*/  F2FP.F16.F32.PACK_AB R118, R122, R121 ;  /* 0x000000797a76723e */ /* 0x000fe400000000ff */
[----:B------:R-:W-:Y:S01]  /*6ce0*/  F2FP.F16.F32.PACK_AB R119, R138, R123 ;  /* 0x0000007b8a77723e */ /* 0x000fe200000000ff */
        /* <DEDUP_REMOVED lines=9> */
.L_x_1283:
        /* <DEDUP_REMOVED lines=13> */
.L_x_1291:
        /* <DEDUP_REMOVED lines=13> */
.L_x_1292:
        /* <DEDUP_REMOVED lines=13> */
.L_x_1293:
        /* <DEDUP_REMOVED lines=13> */
.L_x_1294:
        /* <DEDUP_REMOVED lines=13> */
.L_x_1295:
        /* <DEDUP_REMOVED lines=13> */
.L_x_1296:
        /* <DEDUP_REMOVED lines=13> */
.L_x_1297:
[----:B------:R-:W-:Y:S05]  /*7330*/  @!P2 BRA `(.L_x_1275) ;  /* 0x000000000030a947 */ /* 0x000fea0003800000 */
[----:B------:R-:W-:Y:S01]  /*7340*/  FFMA.FTZ R121, R190, R121, R122 ;  /* 0x00000079be797223 */ /* 0x000fe2000001007a */
[----:B------:R-:W-:Y:S01]  /*7350*/  ISETP.GT.AND P5, PT, R136, RZ, PT ;  /* 0x000000ff8800720c */ /* 0x000fe20003fa4270 */
[----:B-----5:R-:W-:Y:S02]  /*7360*/  HADD2.F32 R124, -RZ, R111.H1_H1 ;  /* 0x3000006fff7c7230 */ /* 0x020fe40000004100 */
[----:B------:R-:W-:-:S04]  /*7370*/  FADD.FTZ R121, R188, -R121 ;  /* 0x80000079bc797221 */ /* 0x000fc80000010000 */
[----:B------:R-:W-:-:S05]  /*7380*/  FMUL.FTZ R121, R138, R121 ;  /* 0x000000798a797220 */ /* 0x000fca0000410000 */
[----:B------:R-:W-:Y:S01]  /*7390*/  FSEL R122, R121, RZ, P5 ;  /* 0x000000ff797a7208 */ /* 0x000fe20002800000 */
[----:B------:R-:W-:-:S04]  /*73a0*/  HADD2.F32 R121, -RZ, R83.H1_H1 ;  /* 0x30000053ff797230 */ /* 0x000fc80000004100 */
[----:B------:R-:W-:-:S04]  /*73b0*/  FMUL.FTZ R122, R122, UR15 ;  /* 0x0000000f7a7a7c20 */ /* 0x000fc80008410000 */
[-C--:B------:R-:W-:Y:S01]  /*73c0*/  FMUL.FTZ R121, R121, R122.reuse ;  /* 0x0000007a79797220 */ /* 0x080fe20000410000 */
[----:B------:R-:W-:-:S04]  /*73d0*/  FFMA.FTZ R11, R124, R122, R11 ;  /* 0x0000007a7c0b7223 */ /* 0x000fc8000001000b */
[----:B------:R-:W-:-:S04]  /*73e0*/  F2FP.F16.F32.PACK_AB R121, RZ, R121 ;  /* 0x00000079ff79723e */ /* 0x000fc800000000ff */
[----:B------:R-:W-:-:S07]  /*73f0*/  PRMT R115, R115, 0x5410, R121 ;  /* 0x0000541073737816 */ /* 0x000fce0000000079 */
.L_x_1275:
[----:B------:R-:W1:Y:S08]  /*7400*/  @P0 LDC.64 R122, c[0x0][0x478] ;  /* 0x00011e00ff7a0b82 */ /* 0x000e700000000a00 */
[----:B0-2---:R-:W0:Y:S01]  /*7410*/  @P2 LDC.64 R124, c[0x0][0x468] ;  /* 0x00011a00ff7c2b82 */ /* 0x005e220000000a00 */
[----:B-1----:R-:W-:-:S05]  /*7420*/  @P0 IMAD.WIDE.U32 R192, R192, 0x10, R122 ;  /* 0x00000010c0c00825 */ /* 0x002fca00078e007a */
[----:B------:R1:W-:Y:S01]  /*7430*/  @P0 STG.E.128 desc[UR10][R192.64], R116 ;  /* 0x00000074c0000986 */ /* 0x0003e2000c101d0a */
[----:B0-----:R-:W-:-:S05]  /*7440*/  @P2 IMAD.WIDE.U32 R120, R120, 0x10, R124 ;  /* 0x0000001078782825 */ /* 0x001fca00078e007c */
[----:B------:R1:W-:Y:S02]  /*7450*/  @P2 STG.E.128 desc[UR10][R120.64], R112 ;  /* 0x0000007078002986 */ /* 0x0003e4000c101d0a */
.L_x_1264:
[----:B------:R-:W-:Y:S05]  /*7460*/  BSYNC.RECONVERGENT B0 ;  /* 0x0000000000007941 */ /* 0x000fea0003800200 */
.L_x_1263:
[----:B-1----:R-:W1:Y:S01]  /*7470*/  LDC.64 R120, c[0x0][0x380] ;  /* 0x0000e000ff787b82 */ /* 0x002e620000000a00 */
[----:B------:R-:W-:Y:S01]  /*7480*/  UPLOP3.LUT UP1, UPT, UPT, UPT, UP1, 0x40, 0x4 ;  /* 0x000000000004789c */ /* 0x000fe20003f2e810 */
[----:B-1----:R-:W-:-:S04]  /*7490*/  IADD3 R137, PT, PT, R137, R120, RZ ;  /* 0x0000007889897210 */ /* 0x002fc80007ffe0ff */
[----:B------:R-:W-:-:S13]  /*74a0*/  ISETP.GE.AND P0, PT, R137, R121, PT ;  /* 0x000000798900720c */ /* 0x000fda0003f06270 */
[----:B------:R-:W-:Y:S05]  /*74b0*/  @!P0 BRA `(.L_x_1298) ;  /* 0xffffff9000a08947 */ /* 0x000fea000383ffff */
.L_x_1183:
        /* <DEDUP_REMOVED lines=18> */
.L_x_1300:
[----:B------:R-:W-:Y:S05]  /*75e0*/  BSYNC.RECONVERGENT B0 ;  /* 0x0000000000007941 */ /* 0x000fea0003800200 */
.L_x_1299:
        /* <DEDUP_REMOVED lines=15> */
.L_x_1302:
[----:B------:R-:W-:Y:S05]  /*76e0*/  BSYNC.RECONVERGENT B0 ;  /* 0x0000000000007941 */ /* 0x000fea0003800200 */
.L_x_1301:
        /* <DEDUP_REMOVED lines=14> */
.L_x_1303:
        /* <DEDUP_REMOVED lines=11> */
.L_x_10680:


//--------------------- .text._ZN10layer_norm13ln_bwd_kernelINS_13Kernel_traitsI6__halfS2_S2_S2_fjLj6144ELj1ELj1ELj8ELj16ENS_18Kernel_traits_baseILj6144ES2_S2_S2_S2_fjLj256EEEEELb0ELb1ELb1ELb1EEEvNS_9BwdParamsE --------------------------
	.section	.text._ZN10layer_norm13ln_bwd_kernelINS_13Kernel_traitsI6__halfS2_S2_S2_fjLj6144ELj1ELj1ELj8ELj16ENS_18Kernel_traits_baseILj6144ES2_S2_S2_S2_fjLj256EEEEELb0ELb1ELb1ELb1EEEvNS_9BwdParamsE,"ax",@progbits
	.align	128
        .global         _ZN10layer_norm13ln_bwd_kernelINS_13Kernel_traitsI6__halfS2_S2_S2_fjLj6144ELj1ELj1ELj8ELj16ENS_18Kernel_traits_baseILj6144ES2_S2_S2_S2_fjLj256EEEEELb0ELb1ELb1ELb1EEEvNS_9BwdParamsE
        .type           _ZN10layer_norm13ln_bwd_kernelINS_13Kernel_traitsI6__halfS2_S2_S2_fjLj6144ELj1ELj1ELj8ELj16ENS_18Kernel_traits_baseILj6144ES2_S2_S2_S2_fjLj256EEEEELb0ELb1ELb1ELb1EEEvNS_9BwdParamsE,@function
        .size           _ZN10layer_norm13ln_bwd_kernelINS_13Kernel_traitsI6__halfS2_S2_S2_fjLj6144ELj1ELj1ELj8ELj16ENS_18Kernel_traits_baseILj6144ES2_S2_S2_S2_fjLj256EEEEELb0ELb1ELb1ELb1EEEvNS_9BwdParamsE,(.L_x_10681 - _ZN10layer_norm13ln_bwd_kernelINS_13Kernel_traitsI6__halfS2_S2_S2_fjLj6144ELj1ELj1ELj8ELj16ENS_18Kernel_traits_baseILj6144ES2_S2_S2_S2_fjLj256EEEEELb0ELb1ELb1ELb1EEEvNS_9BwdParamsE)
        .other          _ZN10layer_norm13ln_bwd_kernelINS_13Kernel_traitsI6__halfS2_S2_S2_fjLj6144ELj1ELj1ELj8ELj16ENS_18Kernel_traits_baseILj6144ES2_S2_S2_S2_fjLj256EEEEELb0ELb1ELb1ELb1EEEvNS_9BwdParamsE,@"STO_CUDA_ENTRY STV_DEFAULT"
_ZN10layer_norm13ln_bwd_kernelINS_13Kernel_traitsI6__halfS2_S2_S2_fjLj6144ELj1ELj1ELj8ELj16ENS_18Kernel_traits_baseILj6144ES2_S2_S2_S2_fjLj256EEEEELb0ELb1ELb1ELb1EEEvNS_9BwdParamsE:
.text._ZN10layer_norm13ln_bwd_kernelINS_13Kernel_traitsI6__halfS2_S2_S2_fjLj6144ELj1ELj1ELj8ELj16ENS_18Kernel_traits_baseILj6144ES2_S2_S2_S2_fjLj256EEEEELb0ELb1ELb1ELb1EEEvNS_9BwdParamsE:
        /* <DEDUP_REMOVED lines=45> */
[----:B------:R-:W3:Y:S06]  /*02d0*/  LDCU UR14, c[0x0][0x388] ;  /* 0x00007100ff0e77ac */ /* 0x000eec0008000800 */
[----:B------:R-:W4:Y:S01]  /*02e0*/  LDC.64 R4, c[0x0][0x3e8] ;  /* 0x0000fa00ff047b82 */ /* 0x000f220000000a00 */
[----:B------:R-:W0:Y:S01]  /*02f0*/  LDCU.U8 UR11, c[0x0][0x410] ;  /* 0x00008200ff0b77ac */ /* 0x000e220008000000 */
[----:B------:R-:W0:Y:S01]  /*0300*/  LDCU UR15, c[0x0][0x400] ;  /* 0x00008000ff0f77ac */ /* 0x000e220008000800 */
[----:B------:R-:W0:Y:S01]  /*0310*/  LDCU.64 UR6, c[0x0][0x438] ;  /* 0x00008700ff0677ac */ /* 0x000e220008000a00 */
[----:B------:R-:W0:Y:S01]  /*0320*/  LDCU.64 UR8, c[0x0][0x478] ;  /* 0x00008f00ff0877ac */ /* 0x000e220008000a00 */
[----:B-1----:R-:W-:-:S05]  /*0330*/  IMAD.WIDE.U32 R2, R169, 0x10, R2 ;  /* 0x00000010a9027825 */ /* 0x002fca00078e0002 */
[----:B0-----:R0:W5:Y:S01]  /*0340*/  LDG.E.128 R164, desc[UR12][R2.64+0x2000] ;  /* 0x0020000c02a47981 */ /* 0x001162000c1e1d00 */
        /* <DEDUP_REMOVED lines=8> */
[----:B--23--:R-:W-:-:S11]  /*03d0*/  UPLOP3.LUT UP1, UPT, UPT, UPT, UPT, 0x40, 0x4 ;  /* 0x000000000004789c */ /* 0x00cfd60003f2e870 */
.L_x_1407:
[----:B------:R-:W1:Y:S08]  /*03e0*/  LDC.64 R124, c[0x0][0x3f8] ;  /* 0x0000fe00ff7c7b82 */ /* 0x000e700000000a00 */
[----:B------:R-:W2:Y:S08]  /*03f0*/  LDC.64 R120, c[0x0][0x3f0] ;  /* 0x0000fc00ff787b82 */ /* 0x000eb00000000a00 */
[----:B------:R-:W3:Y:S01]  /*0400*/  LDC.64 R122, c[0x0][0x3c8] ;  /* 0x0000f200ff7a7b82 */ /* 0x000ee20000000a00 */
[----:B-1----:R-:W-:-:S05]  /*0410*/  IMAD.WIDE R124, R0, 0x4, R124 ;  /* 0x00000004007c7825 */ /* 0x002fca00078e027c */
[----:B0-----:R-:W4:Y:S01]  /*0420*/  LDG.E R2, desc[UR12][R124.64] ;  /* 0x0000000c7c027981 */ /* 0x001f22000c1e1900 */
[----:B--2---:R-:W-:-:S06]  /*0430*/  IMAD.WIDE R120, R0, 0x4, R120 ;  /* 0x0000000400787825 */ /* 0x004fcc00078e0278 */
[----:B-----5:R0:W5:Y:S01]  /*0440*/  LDG.E R120, desc[UR12][R120.64] ;  /* 0x0000000c78787981 */ /* 0x020162000c1e1900 */
[----:B---3--:R-:W-:-:S05]  /*0450*/  IMAD.WIDE R122, R0, 0x4, R122 ;  /* 0x00000004007a7825 */ /* 0x008fca00078e027a */
[----:B------:R0:W5:Y:S01]  /*0460*/  LDG.E R136, desc[UR12][R122.64] ;  /* 0x0000000c7a887981 */ /* 0x000162000c1e1900 */
[----:B------:R-:W-:Y:S02]  /*0470*/  CS2R R126, SRZ ;  /* 0x00000000007e7805 */ /* 0x000fe4000001ff00 */
[----:B----4-:R-:W-:-:S13]  /*0480*/  ISETP.GE.AND P1, PT, R2, 0x1, PT ;  /* 0x000000010200780c */ /* 0x010fda0003f26270 */
[----:B0-----:R-:W-:Y:S05]  /*0490*/  @!P1 BRA `(.L_x_1305) ;  /* 0x00000010007c9947 */ /* 0x001fea0003800000 */
[----:B------:R-:W-:Y:S01]  /*04a0*/  IMAD R3, R0, UR14, RZ ;  /* 0x0000000e00037c24 */ /* 0x000fe2000f8e02ff */
[----:B------:R-:W0:Y:S01]  /*04b0*/  LDC.64 R144, c[0x0][0x3a8] ;  /* 0x0000ea00ff907b82 */ /* 0x000e220000000a00 */
[----:B------:R-:W-:-:S03]  /*04c0*/  IADD3 R121, PT, PT, R2, -0x1, RZ ;  /* 0xffffffff02797810 */ /* 0x000fc60007ffe0ff */
[----:B------:R-:W-:Y:S02]  /*04d0*/  SHF.R.S32.HI R122, RZ, 0x1f, R3 ;  /* 0x0000001fff7a7819 */ /* 0x000fe40000011403 */
[----:B------:R-:W-:Y:S02]  /*04e0*/  IMAD R121, R121, UR14, RZ ;  /* 0x0000000e79797c24 */ /* 0x000fe4000f8e02ff */
[----:B------:R-:W-:Y:S01]  /*04f0*/  LEA.HI R122, R122, R3, RZ, 0x3 ;  /* 0x000000037a7a7211 */ /* 0x000fe200078f18ff */
[----:B------:R-:W1:Y:S02]  /*0500*/  LDC.64 R124, c[0x0][0x428] ;  /* 0x00010a00ff7c7b82 */ /* 0x000e640000000a00 */
[----:B------:R-:W-:Y:S02]  /*0510*/  SHF.R.S32.HI R126, RZ, 0x1f, R121 ;  /* 0x0000001fff7e7819 */ /* 0x000fe40000011479 */
[----:B------:R-:W-:Y:S02]  /*0520*/  LEA.HI.SX32 R137, R122, R169, 0x1d ;  /* 0x000000a97a897211 */ /* 0x000fe400078feaff */
[----:B------:R-:W-:-:S02]  /*0530*/  LEA.HI R126, R126, R121, RZ, 0x3 ;  /* 0x000000797e7e7211 */ /* 0x000fc400078f18ff */
[----:B------:R-:W2:Y:S02]  /*0540*/  LDC.64 R122, c[0x0][0x3c0] ;  /* 0x0000f000ff7a7b82 */ /* 0x000ea40000000a00 */
[----:B------:R-:W-:Y:S02]  /*0550*/  LEA.HI.SX32 R121, R126, R169, 0x1d ;  /* 0x000000a97e797211 */ /* 0x000fe400078feaff */
[----:B------:R-:W-:Y:S02]  /*0560*/  IADD3 R157, PT, PT, R137, 0x100, RZ ;  /* 0x00000100899d7810 */ /* 0x000fe40007ffe0ff */
[----:B------:R-:W-:Y:S01]  /*0570*/  IADD3 R141, PT, PT, R121, 0x100, RZ ;  /* 0x00000100798d7810 */ /* 0x000fe20007ffe0ff */
[C---:B0-----:R-:W-:Y:S01]  /*0580*/  IMAD.WIDE.U32 R148, R137.reuse, 0x10, R144 ;  /* 0x0000001089947825 */ /* 0x041fe200078e0090 */
[----:B------:R-:W-:Y:S02]  /*0590*/  SHF.R.S32.HI R3, RZ, 0x1f, R0 ;  /* 0x0000001fff037819 */ /* 0x000fe40000011400 */
[----:B------:R-:W-:Y:S01]  /*05a0*/  IADD3 R159, PT, PT, R137, 0x200, RZ ;  /* 0x00000200899f7810 */ /* 0x000fe20007ffe0ff */
[----:B------:R-:W-:-:S02]  /*05b0*/  IMAD.WIDE.U32 R132, R157, 0x10, R144 ;  /* 0x000000109d847825 */ /* 0x000fc400078e0090 */
[----:B------:R-:W3:Y:S02]  /*05c0*/  LDG.E.128 R148, desc[UR12][R148.64] ;  /* 0x0000000c94947981 */ /* 0x000ee4000c1e1d00 */
[--C-:B-1----:R-:W-:Y:S02]  /*05d0*/  IMAD.WIDE.U32 R128, R121, 0x10, R124.reuse ;  /* 0x0000001079807825 */ /* 0x102fe400078e007c */
[----:B------:R-:W4:Y:S01]  /*05e0*/  LDG.E.128 R132, desc[UR12][R132.64] ;  /* 0x0000000c84847981 */ /* 0x000f22000c1e1d00 */
[C---:B--2---:R-:W-:Y:S01]  /*05f0*/  LEA R122, P0, R0.reuse, R122, 0x2 ;  /* 0x0000007a007a7211 */ /* 0x044fe200078010ff */
[----:B------:R-:W-:Y:S02]  /*0600*/  IMAD.WIDE.U32 R140, R141, 0x10, R124 ;  /* 0x000000108d8c7825 */ /* 0x000fe400078e007c */
[----:B------:R-:W2:Y:S01]  /*0610*/  LDG.E.128 R128, desc[UR12][R128.64] ;  /* 0x0000000c80807981 */ /* 0x000ea2000c1e1d00 */
[----:B------:R-:W-:Y:S01]  /*0620*/  LEA.HI.X R123, R0, R123, R3, 0x2, P0 ;  /* 0x0000007b007b7211 */ /* 0x000fe200000f1403 */
[----:B------:R-:W-:-:S02]  /*0630*/  IMAD.WIDE.U32 R144, R159, 0x10, R144 ;  /* 0x000000109f907825 */ /* 0x000fc400078e0090 */
[----:B------:R-:W4:Y:S04]  /*0640*/  LDG.E.128 R140, desc[UR12][R140.64] ;  /* 0x0000000c8c8c7981 */ /* 0x000f28000c1e1d00 */
[----:B------:R0:W4:Y:S04]  /*0650*/  LDG.E R3, desc[UR12][R122.64] ;  /* 0x0000000c7a037981 */ /* 0x000128000c1e1900 */
[----:B------:R-:W4:Y:S01]  /*0660*/  LDG.E.128 R144, desc[UR12][R144.64] ;  /* 0x0000000c90907981 */ /* 0x000f22000c1e1d00 */
[----:B------:R-:W-:-:S05]  /*0670*/  IADD3 R121, PT, PT, R121, 0x200, RZ ;  /* 0x0000020079797810 */ /* 0x000fca0007ffe0ff */
        /* <DEDUP_REMOVED lines=12> */
[----:B------:R-:W5:Y:S01]  /*0740*/  @P0 LDG.E.128 R8, desc[UR12][R138.64] ;  /* 0x0000000c8a080981 */ /* 0x000f62000c1e1d00 */
[----:B------:R-:W-:-:S05]  /*0750*/  @P0 IMAD.WIDE.U32 R152, R159, 0x10, R154 ;  /* 0x000000109f980825 */ /* 0x000fca00078e009a */
[----:B------:R0:W5:Y:S01]  /*0760*/  @P0 LDG.E.128 R4, desc[UR12][R152.64] ;  /* 0x0000000c98040981 */ /* 0x000162000c1e1d00 */
[----:B------:R-:W-:Y:S02]  /*0770*/  HADD2.F32 R174, -RZ, R164.H0_H0 ;  /* 0x200000a4ffae7230 */ /* 0x000fe40000004100 */
[----:B------:R-:W-:Y:S02]  /*0780*/  HADD2.F32 R182, -RZ, R166.H0_H0 ;  /* 0x200000a6ffb67230 */ /* 0x000fe40000004100 */
[----:B------:R-:W-:Y:S02]  /*0790*/  HADD2.F32 R186, -RZ, R167.H0_H0 ;  /* 0x200000a7ffba7230 */ /* 0x000fe40000004100 */
[----:B---3--:R-:W-:Y:S02]  /*07a0*/  HADD2.F32 R121, -RZ, R148.H0_H0 ;  /* 0x20000094ff797230 */ /* 0x008fe40000004100 */
[--C-:B------:R-:W-:Y:S02]  /*07b0*/  HADD2.F32 R154, -RZ, R149.reuse.H0_H0 ;  /* 0x20000095ff9a7230 */ /* 0x100fe40000004100 */
[----:B------:R-:W-:-:S02]  /*07c0*/  HADD2.F32 R155, -RZ, R149.H1_H1 ;  /* 0x30000095ff9b7230 */ /* 0x000fc40000004100 */
[----:B------:R-:W-:Y:S02]  /*07d0*/  HADD2.F32 R148, -RZ, R148.H1_H1 ;  /* 0x30000094ff947230 */ /* 0x000fe40000004100 */
[--C-:B--2---:R-:W-:Y:S02]  /*07e0*/  HADD2.F32 R149, -RZ, R129.reuse.H0_H0 ;  /* 0x20000081ff957230 */ /* 0x104fe40000004100 */
[----:B0-----:R-:W-:Y:S02]  /*07f0*/  HADD2.F32 R152, -RZ, R129.H1_H1 ;  /* 0x30000081ff987230 */ /* 0x001fe40000004100 */
[--C-:B------:R-:W-:Y:S02]  /*0800*/  HADD2.F32 R153, -RZ, R131.reuse.H0_H0 ;  /* 0x20000083ff997230 */ /* 0x100fe40000004100 */
[----:B------:R-:W-:Y:S02]  /*0810*/  HADD2.F32 R160, -RZ, R131.H1_H1 ;  /* 0x30000083ffa07230 */ /* 0x000fe40000004100 */
[--C-:B----4-:R-:W-:Y:S01]  /*0820*/  HADD2.F32 R129, -RZ, R134.reuse.H0_H0 ;  /* 0x20000086ff817230 */ /* 0x110fe20000004100 */
[----:B------:R-:W-:Y:S01]  /*0830*/  FSEL R172, R3, RZ, !P2 ;  /* 0x000000ff03ac7208 */ /* 0x000fe20005000000 */
[----:B------:R-:W-:-:S02]  /*0840*/  HADD2.F32 R131, -RZ, R134.H1_H1 ;  /* 0x30000086ff837230 */ /* 0x000fc40000004100 */
[--C-:B------:R-:W-:Y:S02]  /*0850*/  HADD2.F32 R163, -RZ, R140.reuse.H0_H0 ;  /* 0x2000008cffa37230 */ /* 0x100fe40000004100 */
[----:B------:R-:W-:Y:S02]  /*0860*/  HADD2.F32 R134, -RZ, R140.H1_H1 ;  /* 0x3000008cff867230 */ /* 0x000fe40000004100 */
[--C-:B------:R-:W-:Y:S02]  /*0870*/  HADD2.F32 R183, -RZ, R142.reuse.H0_H0 ;  /* 0x2000008effb77230 */ /* 0x100fe40000004100 */
[----:B------:R-:W-:Y:S02]  /*0880*/  HADD2.F32 R170, -RZ, R142.H1_H1 ;  /* 0x3000008effaa7230 */ /* 0x000fe40000004100 */
[----:B------:R-:W-:Y:S02]  /*0890*/  HADD2.F32 R140, -RZ, R144.H0_H0 ;  /* 0x20000090ff8c7230 */ /* 0x000fe40000004100 */
[----:B------:R-:W-:Y:S01]  /*08a0*/  FADD.FTZ R139, -R172, R148 ;  /* 0x00000094ac8b7221 */ /* 0x000fe20000010100 */
[----:B------:R-:W-:-:S02]  /*08b0*/  HADD2.F32 R142, -RZ, R147.H1_H1 ;  /* 0x30000093ff8e7230 */ /* 0x000fc40000004100 */
[--C-:B------:R-:W-:Y:S02]  /*08c0*/  HADD2.F32 R173, -RZ, R141.reuse.H0_H0 ;  /* 0x2000008dffad7230 */ /* 0x100fe40000004100 */
[----:B------:R-:W-:Y:S02]  /*08d0*/  HADD2.F32 R162, -RZ, R141.H1_H1 ;  /* 0x3000008dffa27230 */ /* 0x000fe40000004100 */
[C---:B------:R-:W-:Y:S01]  /*08e0*/  FADD.FTZ R141, -R172.reuse, R154 ;  /* 0x0000009aac8d7221 */ /* 0x040fe20000010100 */
[----:B------:R-:W-:Y:S02]  /*08f0*/  HADD2.F32 R144, -RZ, R144.H1_H1 ;  /* 0x30000090ff907230 */ /* 0x000fe40000004100 */
[C---:B------:R-:W-:Y:S01]  /*0900*/  FADD.FTZ R3, -R172.reuse, R121 ;  /* 0x00000079ac037221 */ /* 0x040fe20000010100 */
[----:B------:R-:W-:Y:S02]  /*0910*/  HADD2.F32 R159, -RZ, R151.H1_H1 ;  /* 0x30000097ff9f7230 */ /* 0x000fe40000004100 */
[C---:B------:R-:W-:Y:S01]  /*0920*/  FADD.FTZ R155, -R172.reuse, R155 ;  /* 0x0000009bac9b7221 */ /* 0x040fe20000010100 */
[C---:B------:R-:W-:Y:S01]  /*0930*/  FADD.FTZ R193, -R172.reuse, R140 ;  /* 0x0000008cacc17221 */ /* 0x040fe20000010100 */
[----:B------:R-:W-:Y:S01]  /*0940*/  FADD.FTZ R121, -R172, R142 ;  /* 0x0000008eac797221 */ /* 0x000fe20000010100 */
[----:B-----5:R-:W-:Y:S01]  /*0950*/  FMUL.FTZ R140, R136, R139 ;  /* 0x0000008b888c7220 */ /* 0x020fe20000410000 */
[----:B------:R-:W-:-:S02]  /*0960*/  HADD2.F32 R142, -RZ, R29.H0_H0 ;  /* 0x2000001dff8e7230 */ /* 0x000fc40000004100 */
[----:B------:R-:W-:Y:S01]  /*0970*/  FMUL.FTZ R139, R136, R141 ;  /* 0x0000008d888b7220 */ /* 0x000fe20000410000 */
[--C-:B------:R-:W-:Y:S02]  /*0980*/  HADD2.F32 R156, -RZ, R150.reuse.H0_H0 ;  /* 0x20000096ff9c7230 */ /* 0x100fe40000004100 */
[----:B------:R-:W-:Y:S01]  /*0990*/  FADD.FTZ R197, -R172, R144 ;  /* 0x00000090acc57221 */ /* 0x000fe20000010100 */
[----:B------:R-:W-:Y:S02]  /*09a0*/  HADD2.F32 R157, -RZ, R150.H1_H1 ;  /* 0x30000096ff9d7230 */ /* 0x000fe40000004100 */
[----:B------:R-:W-:Y:S01]  /*09b0*/  FMUL.FTZ R144, R136, R155 ;  /* 0x0000009b88907220 */ /* 0x000fe20000410000 */
[----:B------:R-:W-:Y:S02]  /*09c0*/  HADD2.F32 R141, -RZ, R29.H1_H1 ;  /* 0x3000001dff8d7230 */ /* 0x000fe40000004100 */
[----:B------:R-:W-:Y:S01]  /*09d0*/  FADD.FTZ R159, -R172, R159 ;  /* 0x0000009fac9f7221 */ /* 0x000fe20000010100 */
[----:B------:R-:W-:-:S02]  /*09e0*/  HADD2.F32 R123, -RZ, R133.H0_H0 ;  /* 0x20000085ff7b7230 */ /* 0x000fc40000004100 */
[--C-:B------:R-:W-:Y:S02]  /*09f0*/  HADD2.F32 R181, -RZ, R146.reuse.H0_H0 ;  /* 0x20000092ffb57230 */ /* 0x100fe40000004100 */
[----:B------:R-:W-:Y:S02]  /*0a00*/  HADD2.F32 R133, -RZ, R133.H1_H1 ;  /* 0x30000085ff857230 */ /* 0x000fe40000004100 */
[----:B------:R-:W-:Y:S02]  /*0a10*/  HADD2.F32 R146, -RZ, R146.H1_H1 ;  /* 0x30000092ff927230 */ /* 0x000fe40000004100 */
[----:B------:R-:W-:Y:S01]  /*0a20*/  FMUL.FTZ R142, R142, R149 ;  /* 0x000000958e8e7220 */ /* 0x000fe20000410000 */
[--C-:B------:R-:W-:Y:S02]  /*0a30*/  HADD2.F32 R137, -RZ, R128.reuse.H0_H0 ;  /* 0x20000080ff897230 */ /* 0x100fe40000004100 */
[----:B------:R-:W-:Y:S01]  /*0a40*/  FADD.FTZ R106, R106, R149 ;  /* 0x000000956a6a7221 */ /* 0x000fe20000010000 */
[----:B------:R-:W-:-:S02]  /*0a50*/  HADD2.F32 R150, -RZ, R128.H1_H1 ;  /* 0x30000080ff967230 */ /* 0x000fc40000004100 */
[----:B------:R-:W-:Y:S01]  /*0a60*/  FFMA.FTZ R38, R139, R149, R38 ;  /* 0x000000958b267223 */ /* 0x000fe20000010026 */
[--C-:B------:R-:W-:Y:S02]  /*0a70*/  HADD2.F32 R138, -RZ, R135.reuse.H0_H0 ;  /* 0x20000087ff8a7230 */ /* 0x100fe40000004100 */
[----:B------:R-:W-:Y:S02]  /*0a80*/  HADD2.F32 R168, -RZ, R135.H1_H1 ;  /* 0x30000087ffa87230 */ /* 0x000fe40000004100 */
[C---:B------:R-:W-:Y:S01]  /*0a90*/  FADD.FTZ R157, -R172.reuse, R157 ;  /* 0x0000009dac9d7221 */ /* 0x040fe20000010100 */
[--C-:B------:R-:W-:Y:S02]  /*0aa0*/  HADD2.F32 R135, -RZ, R143.reuse.H0_H0 ;  /* 0x2000008fff877230 */ /* 0x100fe40000004100 */
[----:B------:R-:W-:Y:S01]  /*0ab0*/  FMUL.FTZ R141, R141, R152 ;  /* 0x000000988d8d7220 */ /* 0x000fe20000410000 */
[----:B------:R-:W-:Y:S02]  /*0ac0*/  HADD2.F32 R128, -RZ, R143.H1_H1 ;  /* 0x3000008fff807230 */ /* 0x000fe40000004100 */
[----:B------:R-:W-:Y:S01]  /*0ad0*/  FADD.FTZ R143, -R172, R156 ;  /* 0x0000009cac8f7221 */ /* 0x000fe20000010100 */
[----:B------:R-:W-:-:S02]  /*0ae0*/  HADD2.F32 R122, -RZ, R132.H0_H0 ;  /* 0x20000084ff7a7230 */ /* 0x000fc40000004100 */
[----:B------:R-:W-:Y:S01]  /*0af0*/  FADD.FTZ R107, R107, R152 ;  /* 0x000000986b6b7221 */ /* 0x000fe20000010000 */
[----:B------:R-:W-:Y:S01]  /*0b00*/  FFMA.FTZ R39, R144, R152, R39 ;  /* 0x0000009890277223 */ /* 0x000fe20000010027 */
[----:B------:R-:W-:Y:S02]  /*0b10*/  HADD2.F32 R149, -RZ, R31.H1_H1 ;  /* 0x3000001fff957230 */ /* 0x000fe40000004100 */
[----:B------:R-:W-:Y:S01]  /*0b20*/  FADD.FTZ R179, -R172, R129 ;  /* 0x00000081acb37221 */ /* 0x000fe20000010100 */
[----:B------:R-:W-:Y:S01]  /*0b30*/  FMUL.FTZ R152, R136, R159 ;  /* 0x0000009f88987220 */ /* 0x000fe20000410000 */
[----:B------:R-:W-:Y:S02]  /*0b40*/  HADD2.F32 R158, -RZ, R151.H0_H0 ;  /* 0x20000097ff9e7230 */ /* 0x000fe40000004100 */
[C---:B------:R-:W-:Y:S01]  /*0b50*/  FADD.FTZ R175, -R172.reuse, R133 ;  /* 0x00000085acaf7221 */ /* 0x040fe20000010100 */
[----:B------:R-:W-:Y:S01]  /*0b60*/  FADD.FTZ R129, -R172, R146 ;  /* 0x00000092ac817221 */ /* 0x000fe20000010100 */
[----:B------:R-:W-:-:S02]  /*0b70*/  HADD2.F32 R151, -RZ, R130.H0_H0 ;  /* 0x20000082ff977230 */ /* 0x000fc40000004100 */
[C---:B------:R-:W-:Y:S01]  /*0b80*/  FMUL.FTZ R143, R136.reuse, R143 ;  /* 0x0000008f888f7220 */ /* 0x040fe20000410000 */
[----:B------:R-:W-:Y:S02]  /*0b90*/  HADD2.F32 R146, -RZ, R30.H0_H0 ;  /* 0x2000001eff927230 */ /* 0x000fe40000004100 */
[----:B------:R-:W-:Y:S01]  /*0ba0*/  FMUL.FTZ R148, R136, R157 ;  /* 0x0000009d88947220 */ /* 0x000fe20000410000 */
[----:B------:R-:W-:Y:S02]  /*0bb0*/  HADD2.F32 R177, -RZ, R145.H0_H0 ;  /* 0x20000091ffb17230 */ /* 0x000fe40000004100 */
[----:B------:R-:W-:Y:S01]  /*0bc0*/  FADD.FTZ R161, -R172, R122 ;  /* 0x0000007aaca17221 */ /* 0x000fe20000010100 */
[-C--:B------:R-:W-:Y:S01]  /*0bd0*/  FMUL.FTZ R149, R149, R160.reuse ;  /* 0x000000a095957220 */ /* 0x080fe20000410000 */
[----:B------:R-:W-:Y:S01]  /*0be0*/  FADD.FTZ R103, R103, R160 ;  /* 0x000000a067677221 */ /* 0x000fe20000010000 */
[----:B------:R-:W-:Y:S01]  /*0bf0*/  FFMA.FTZ R43, R152, R160, R43 ;  /* 0x000000a0982b7223 */ /* 0x000fe2000001002b */
[----:B------:R-:W-:-:S02]  /*0c00*/  HADD2.F32 R157, -RZ, R33.H1_H1 ;  /* 0x30000021ff9d7230 */ /* 0x000fc40000004100 */
[----:B------:R-:W-:Y:S01]  /*0c10*/  FMUL.FTZ R160, R136, R175 ;  /* 0x000000af88a07220 */ /* 0x000fe20000410000 */
[----:B------:R-:W-:Y:S02]  /*0c20*/  HADD2.F32 R145, -RZ, R145.H1_H1 ;  /* 0x30000091ff917230 */ /* 0x000fe40000004100 */
[C---:B------:R-:W-:Y:S01]  /*0c30*/  FADD.FTZ R187, -R172.reuse, R131 ;  /* 0x00000083acbb7221 */ /* 0x040fe20000010100 */
[----:B------:R-:W-:Y:S01]  /*0c40*/  FADD.FTZ R189, -R172, R138 ;  /* 0x0000008aacbd7221 */ /* 0x000fe20000010100 */
[-C--:B------:R-:W-:Y:S01]  /*0c50*/  FMUL.FTZ R146, R146, R151.reuse ;  /* 0x0000009792927220 */ /* 0x080fe20000410000 */
[----:B------:R-:W-:Y:S01]  /*0c60*/  FADD.FTZ R100, R100, R151 ;  /* 0x0000009764647221 */ /* 0x000fe20000010000 */
[----:B------:R-:W-:Y:S01]  /*0c70*/  FFMA.FTZ R40, R143, R151, R40 ;  /* 0x000000978f287223 */ /* 0x000fe20000010028 */
[----:B------:R-:W-:Y:S02]  /*0c80*/  HADD2.F32 R138, -RZ, R28.H0_H0 ;  /* 0x2000001cff8a7230 */ /* 0x000fe40000004100 */
[----:B------:R-:W-:Y:S01]  /*0c90*/  FMUL.FTZ R151, R136, R161 ;  /* 0x000000a188977220 */ /* 0x000fe20000410000 */
[-C--:B------:R-:W-:Y:S01]  /*0ca0*/  FMUL.FTZ R157, R157, R162.reuse ;  /* 0x000000a29d9d7220 */ /* 0x080fe20000410000 */
[----:B------:R-:W-:Y:S01]  /*0cb0*/  FADD.FTZ R99, R99, R162 ;  /* 0x000000a263637221 */ /* 0x000fe20000010000 */
[----:B------:R-:W-:Y:S01]  /*0cc0*/  FFMA.FTZ R47, R160, R162, R47 ;  /* 0x000000a2a02f7223 */ /* 0x000fe2000001002f */
[----:B------:R-:W-:-:S02]  /*0cd0*/  HADD2.F32 R161, -RZ, R34.H1_H1 ;  /* 0x30000022ffa17230 */ /* 0x000fc40000004100 */
[C---:B------:R-:W-:Y:S01]  /*0ce0*/  FADD.FTZ R171, -R172.reuse, R123 ;  /* 0x0000007bacab7221 */ /* 0x040fe20000010100 */
[----:B------:R-:W-:Y:S01]  /*0cf0*/  FADD.FTZ R131, -R172, R145 ;  /* 0x00000091ac837221 */ /* 0x000fe20000010100 */
[----:B------:R-:W-:Y:S02]  /*0d00*/  HADD2.F32 R154, -RZ, R32.H0_H0 ;  /* 0x20000020ff9a7230 */ /* 0x000fe40000004100 */
[C---:B------:R-:W-:Y:S01]  /*0d10*/  FMUL.FTZ R162, R136.reuse, R187 ;  /* 0x000000bb88a27220 */ /* 0x040fe20000410000 */
[----:B------:R-:W-:Y:S02]  /*0d20*/  HADD2.F32 R130, -RZ, R130.H1_H1 ;  /* 0x30000082ff827230 */ /* 0x000fe40000004100 */
[----:B------:R-:W-:Y:S01]  /*0d30*/  FMUL.FTZ R3, R136, R3 ;  /* 0x0000000388037220 */ /* 0x000fe20000410000 */
[--C-:B------:R-:W-:Y:S02]  /*0d40*/  HADD2.F32 R123, -RZ, R127.reuse.H0_H0 ;  /* 0x2000007fff7b7230 */ /* 0x100fe40000004100 */
[----:B------:R-:W-:-:S02]  /*0d50*/  HADD2.F32 R122, -RZ, R127.H1_H1 ;  /* 0x3000007fff7a7230 */ /* 0x000fc40000004100 */
[----:B------:R-:W-:Y:S02]  /*0d60*/  HADD2.F32 R145, -RZ, R30.H1_H1 ;  /* 0x3000001eff917230 */ /* 0x000fe40000004100 */
[----:B------:R-:W-:Y:S01]  /*0d70*/  FMUL.FTZ R138, R138, R137 ;  /* 0x000000898a8a7220 */ /* 0x000fe20000410000 */
[----:B------:R-:W-:Y:S02]  /*0d80*/  HADD2.F32 R127, -RZ, R28.H1_H1 ;  /* 0x3000001cff7f7230 */ /* 0x000fe40000004100 */
[-C--:B------:R-:W-:Y:S01]  /*0d90*/  FMUL.FTZ R161, R161, R170.reuse ;  /* 0x000000aaa1a17220 */ /* 0x080fe20000410000 */
        /* <DEDUP_REMOVED lines=8> */
[-C--:B------:R-:W-:Y:S01]  /*0e20*/  FMUL.FTZ R145, R145, R130.reuse ;  /* 0x0000008291917220 */ /* 0x080fe20000410000 */
[----:B------:R-:W-:Y:S01]  /*0e30*/  FADD.FTZ R101, R101, R130 ;  /* 0x0000008265657221 */ /* 0x000fe20000010000 */
[----:B------:R-:W-:Y:S01]  /*0e40*/  FFMA.FTZ R41, R148, R130, R41 ;  /* 0x0000008294297223 */ /* 0x000fe20000010029 */
[----:B------:R-:W-:Y:S01]  /*0e50*/  FMUL.FTZ R163, R136, R189 ;  /* 0x000000bd88a37220 */ /* 0x000fe20000410000 */
[----:B------:R-:W-:Y:S01]  /*0e60*/  FMUL.FTZ R137, R127, R150 ;  /* 0x000000967f897220 */ /* 0x000fe20000410000 */
[----:B------:R-:W-:Y:S01]  /*0e70*/  FADD.FTZ R130, RZ, R138 ;  /* 0x0000008aff827221 */ /* 0x000fe20000010000 */
[----:B------:R-:W-:Y:S01]  /*0e80*/  FFMA.FTZ R127, R3, R138, RZ ;  /* 0x0000008a037f7223 */ /* 0x000fe200000100ff */
[----:B------:R-:W-:Y:S02]  /*0e90*/  HADD2.F32 R132, -RZ, R132.H1_H1 ;  /* 0x30000084ff847230 */ /* 0x000fe40000004100 */
[----:B------:R-:W-:Y:S01]  /*0ea0*/  FMUL.FTZ R170, R170, R135 ;  /* 0x00000087aaaa7220 */ /* 0x000fe20000410000 */
[----:B------:R-:W-:-:S02]  /*0eb0*/  HADD2.F32 R185, -RZ, R147.H0_H0 ;  /* 0x20000093ffb97230 */ /* 0x000fc40000004100 */
[----:B------:R-:W-:Y:S01]  /*0ec0*/  FADD.FTZ R94, R94, R135 ;  /* 0x000000875e5e7221 */ /* 0x000fe20000010000 */
[----:B------:R-:W-:Y:S01]  /*0ed0*/  FFMA.FTZ R50, R163, R135, R50 ;  /* 0x00000087a3327223 */ /* 0x000fe20000010032 */
[----:B------:R-:W-:Y:S01]  /*0ee0*/  FADD.FTZ R191, -R172, R168 ;  /* 0x000000a8acbf7221 */ /* 0x000fe20000010100 */
[----:B------:R-:W-:Y:S01]  /*0ef0*/  FADD.FTZ R135, R130, R137 ;  /* 0x0000008982877221 */ /* 0x000fe20000010000 */
[----:B------:R-:W-:Y:S01]  /*0f00*/  FFMA.FTZ R130, R140, R137, R127 ;  /* 0x000000898c827223 */ /* 0x000fe2000001007f */
[----:B------:R-:W-:Y:S01]  /*0f10*/  FMUL.FTZ R155, R136, R171 ;  /* 0x000000ab889b7220 */ /* 0x000fe20000410000 */
[C---:B------:R-:W-:Y:S01]  /*0f20*/  FADD.FTZ R147, -R172.reuse, R158 ;  /* 0x0000009eac937221 */ /* 0x040fe20000010100 */
[C---:B------:R-:W-:Y:S01]  /*0f30*/  FADD.FTZ R169, -R172.reuse, R132 ;  /* 0x00000084aca97221 */ /* 0x040fe20000010100 */
[C---:B------:R-:W-:Y:S01]  /*0f40*/  FADD.FTZ R177, -R172.reuse, R177 ;  /* 0x000000b1acb17221 */ /* 0x040fe20000010100 */
[C---:B------:R-:W-:Y:S01]  /*0f50*/  FADD.FTZ R181, -R172.reuse, R181 ;  /* 0x000000b5acb57221 */ /* 0x040fe20000010100 */
[----:B------:R-:W-:Y:S01]  /*0f60*/  FADD.FTZ R185, -R172, R185 ;  /* 0x000000b9acb97221 */ /* 0x000fe20000010100 */
[----:B------:R-:W-:-:S02]  /*0f70*/  HADD2.F32 R171, -RZ, R35.H1_H1 ;  /* 0x30000023ffab7230 */ /* 0x000fc40000004100 */
[----:B------:R-:W-:Y:S01]  /*0f80*/  FMUL.FTZ R172, R136, R191 ;  /* 0x000000bf88ac7220 */ /* 0x000fe20000410000 */
[----:B------:R-:W-:Y:S01]  /*0f90*/  FADD.FTZ R132, R135, R142 ;  /* 0x0000008e87847221 */ /* 0x000fe20000010000 */
[----:B------:R-:W-:Y:S01]  /*0fa0*/  FFMA.FTZ R127, R139, R142, R130 ;  /* 0x0000008e8b7f7223 */ /* 0x000fe20000010082 */
[----:B------:R-:W-:Y:S01]  /*0fb0*/  FADD.FTZ R95, R95, R128 ;  /* 0x000000805f5f7221 */ /* 0x000fe20000010000 */
[-C--:B------:R-:W-:Y:S01]  /*0fc0*/  FMUL.FTZ R171, R171, R128.reuse ;  /* 0x00000080abab7220 */ /* 0x080fe20000410000 */
[----:B------:R-:W-:Y:S01]  /*0fd0*/  FFMA.FTZ R51, R172, R128, R51 ;  /* 0x00000080ac337223 */ /* 0x000fe20000010033 */
[----:B------:R-:W-:Y:S01]  /*0fe0*/  FADD.FTZ R135, R132, R141 ;  /* 0x0000008d84877221 */ /* 0x000fe20000010000 */
[----:B------:R-:W-:Y:S01]  /*0ff0*/  FFMA.FTZ R128, R144, R141, R127 ;  /* 0x0000008d90807223 */ /* 0x000fe2000001007f */
[----:B------:R-:W-:Y:S01]  /*1000*/  FADD.FTZ R105, R105, R150 ;  /* 0x0000009669697221 */ /* 0x000fe20000010000 */
[----:B------:R-:W-:Y:S01]  /*1010*/  FFMA.FTZ R37, R140, R150, R37 ;  /* 0x000000968c257223 */ /* 0x000fe20000010025 */
[----:B------:R-:W-:-:S02]  /*1020*/  HADD2.F32 R150, -RZ, R31.H0_H0 ;  /* 0x2000001fff967230 */ /* 0x000fc40000004100 */
[----:B------:R-:W-:Y:S01]  /*1030*/  FADD.FTZ R130, R135, R146 ;  /* 0x0000009287827221 */ /* 0x000fe20000010000 */
[----:B------:R-:W-:Y:S01]  /*1040*/  FFMA.FTZ R127, R143, R146, R128 ;  /* 0x000000928f7f7223 */ /* 0x000fe20000010080 */
[----:B------:R-:W-:Y:S01]  /*1050*/  FMUL.FTZ R147, R136, R147 ;  /* 0x0000009388937220 */ /* 0x000fe20000410000 */
[----:B------:R-:W-:Y:S01]  /*1060*/  FMUL.FTZ R150, R150, R153 ;  /* 0x0000009996967220 */ /* 0x000fe20000410000 */
[----:B------:R-:W-:Y:S01]  /*1070*/  FADD.FTZ R135, R130, R145 ;  /* 0x0000009182877221 */ /* 0x000fe20000010000 */
[----:B------:R-:W-:Y:S01]  /*1080*/  FFMA.FTZ R128, R148, R145, R127 ;  /* 0x0000009194807223 */ /* 0x000fe2000001007f */
[----:B------:R-:W-:Y:S02]  /*1090*/  FADD.FTZ R102, R102, R153 ;  /* 0x0000009966667221 */ /* 0x000fe40000010000 */
[----:B------:R-:W-:Y:S01]  /*10a0*/  FADD.FTZ R130, R135, R150 ;  /* 0x0000009687827221 */ /* 0x000fe20000010000 */
[C---:B------:R-:W-:Y:S01]  /*10b0*/  FFMA.FTZ R127, R147.reuse, R150, R128 ;  /* 0x00000096937f7223 */ /* 0x040fe20000010080 */
[----:B------:R-:W-:Y:S01]  /*10c0*/  FFMA.FTZ R42, R147, R153, R42 ;  /* 0x00000099932a7223 */ /* 0x000fe2000001002a */
[----:B------:R-:W-:-:S02]  /*10d0*/  HADD2.F32 R153, -RZ, R32.H1_H1 ;  /* 0x30000020ff997230 */ /* 0x000fc40000004100 */
[----:B------:R-:W-:Y:S01]  /*10e0*/  FADD.FTZ R135, R130, R149 ;  /* 0x0000009582877221 */ /* 0x000fe20000010000 */
[----:B------:R-:W-:Y:S01]  /*10f0*/  FFMA.FTZ R130, R152, R149, R127 ;  /* 0x0000009598827223 */ /* 0x000fe2000001007f */
[----:B------:R-:W-:Y:S02]  /*1100*/  HADD2.F32 R158, -RZ, R33.H0_H0 ;  /* 0x20000021ff9e7230 */ /* 0x000fe40000004100 */
[C---:B------:R-:W-:Y:S01]  /*1110*/  FMUL.FTZ R156, R136.reuse, R169 ;  /* 0x000000a9889c7220 */ /* 0x040fe20000410000 */
[----:B------:R-:W-:Y:S02]  /*1120*/  HADD2.F32 R178, -RZ, R124.H1_H1 ;  /* 0x3000007cffb27230 */ /* 0x000fe40000004100 */
[----:B------:R-:W-:Y:S01]  /*1130*/  FMUL.FTZ R153, R153, R134 ;  /* 0x0000008699997220 */ /* 0x000fe20000410000 */
[----:B------:R-:W-:Y:S02]  /*1140*/  HADD2.F32 R175, -RZ, R164.H1_H1 ;  /* 0x300000a4ffaf7230 */ /* 0x000fe40000004100 */
[----:B------:R-:W-:Y:S01]  /*1150*/  FADD.FTZ R128, R135, R154 ;  /* 0x0000009a87807221 */ /* 0x000fe20000010000 */
[----:B------:R-:W-:Y:S01]  /*1160*/  FMUL.FTZ R176, R136, R197 ;  /* 0x000000c588b07220 */ /* 0x000fe20000410000 */
[----:B------:R-:W-:Y:S01]  /*1170*/  FFMA.FTZ R127, R151, R154, R130 ;  /* 0x0000009a977f7223 */ /* 0x000fe20000010082 */
[----:B------:R-:W-:Y:S01]  /*1180*/  FMUL.FTZ R158, R158, R173 ;  /* 0x000000ad9e9e7220 */ /* 0x000fe20000410000 */
[----:B------:R-:W-:Y:S01]  /*1190*/  FADD.FTZ R135, R128, R153 ;  /* 0x0000009980877221 */ /* 0x000fe20000010000 */
[-C--:B------:R-:W-:Y:S01]  /*11a0*/  FMUL.FTZ R175, R175, R178.reuse ;  /* 0x000000b2afaf7220 */ /* 0x080fe20000410000 */
[----:B------:R-:W-:Y:S01]  /*11b0*/  FADD.FTZ R89, R89, R178 ;  /* 0x000000b259597221 */ /* 0x000fe20000010000 */
[----:B------:R-:W-:Y:S01]  /*11c0*/  FFMA.FTZ R53, R176, R178, R53 ;  /* 0x000000b2b0357223 */ /* 0x000fe20000010035 */
[----:B------:R-:W-:Y:S01]  /*11d0*/  FFMA.FTZ R128, R156, R153, R127 ;  /* 0x000000999c807223 */ /* 0x000fe2000001007f */
[----:B------:R-:W-:-:S02]  /*11e0*/  HADD2.F32 R133, -RZ, R125.H0_H0 ;  /* 0x2000007dff857230 */ /* 0x000fc40000004100 */
[----:B------:R-:W-:Y:S01]  /*11f0*/  FMUL.FTZ R177, R136, R177 ;  /* 0x000000b188b17220 */ /* 0x000fe20000410000 */
[----:B------:R-:W-:Y:S02]  /*1200*/  HADD2.F32 R178, -RZ, R165.H0_H0 ;  /* 0x200000a5ffb27230 */ /* 0x000fe40000004100 */
[----:B------:R-:W-:Y:S01]  /*1210*/  FADD.FTZ R130, R135, R158 ;  /* 0x0000009e87827221 */ /* 0x000fe20000010000 */
[----:B------:R-:W-:Y:S02]  /*1220*/  HADD2.F32 R168, -RZ, R34.H0_H0 ;  /* 0x20000022ffa87230 */ /* 0x000fe40000004100 */
[----:B------:R-:W-:Y:S01]  /*1230*/  FFMA.FTZ R127, R155, R158, R128 ;  /* 0x0000009e9b7f7223 */ /* 0x000fe20000010080 */
[----:B------:R-:W-:Y:S01]  /*1240*/  FADD.FTZ R90, R90, R133 ;  /* 0x000000855a5a7221 */ /* 0x000fe20000010000 */
[-C--:B------:R-:W-:Y:S01]  /*1250*/  FMUL.FTZ R178, R178, R133.reuse ;  /* 0x00000085b2b27220 */ /* 0x080fe20000410000 */
[----:B------:R-:W-:Y:S01]  /*1260*/  FFMA.FTZ R54, R177, R133, R54 ;  /* 0x00000085b1367223 */ /* 0x000fe20000010036 */
[----:B------:R-:W-:Y:S01]  /*1270*/  FMUL.FTZ R168, R168, R183 ;  /* 0x000000b7a8a87220 */ /* 0x000fe20000410000 */
[----:B------:R-:W-:Y:S01]  /*1280*/  FADD.FTZ R133, R130, R157 ;  /* 0x0000009d82857221 */ /* 0x000fe20000010000 */
[----:B------:R-:W-:Y:S01]  /*1290*/  FMUL.FTZ R159, R136, R179 ;  /* 0x000000b3889f7220 */ /* 0x000fe20000410000 */
[----:B------:R-:W-:Y:S01]  /*12a0*/  FFMA.FTZ R128, R160, R157, R127 ;  /* 0x0000009da0807223 */ /* 0x000fe2000001007f */
[----:B------:R-:W-:-:S02]  /*12b0*/  HADD2.F32 R195, -RZ, R124.H0_H0 ;  /* 0x2000007cffc37230 */ /* 0x000fc40000004100 */
[----:B------:R-:W-:Y:S01]  /*12c0*/  FMUL.FTZ R180, R136, R131 ;  /* 0x0000008388b47220 */ /* 0x000fe20000410000 */
[----:B------:R-:W-:Y:S02]  /*12d0*/  HADD2.F32 R124, -RZ, R125.H1_H1 ;  /* 0x3000007dff7c7230 */ /* 0x000fe40000004100 */
[----:B------:R-:W-:Y:S01]  /*12e0*/  FADD.FTZ R130, R133, R168 ;  /* 0x000000a885827221 */ /* 0x000fe20000010000 */
[----:B------:R-:W-:Y:S02]  /*12f0*/  HADD2.F32 R179, -RZ, R165.H1_H1 ;  /* 0x300000a5ffb37230 */ /* 0x000fe40000004100 */
[----:B------:R-:W-:Y:S01]  /*1300*/  FFMA.FTZ R127, R159, R168, R128 ;  /* 0x000000a89f7f7223 */ /* 0x000fe20000010080 */
[----:B------:R-:W-:Y:S01]  /*1310*/  FADD.FTZ R91, R91, R124 ;  /* 0x0000007c5b5b7221 */ /* 0x000fe20000010000 */
[-C--:B------:R-:W-:Y:S01]  /*1320*/  FFMA.FTZ R55, R180, R124.reuse, R55 ;  /* 0x0000007cb4377223 */ /* 0x080fe20000010037 */
[----:B------:R-:W-:Y:S01]  /*1330*/  FMUL.FTZ R179, R179, R124 ;  /* 0x0000007cb3b37220 */ /* 0x000fe20000410000 */
[----:B------:R-:W-:Y:S01]  /*1340*/  FADD.FTZ R131, R130, R161 ;  /* 0x000000a182837221 */ /* 0x000fe20000010000 */
[----:B------:R-:W-:-:S03]  /*1350*/  FFMA.FTZ R124, R162, R161, R127 ;  /* 0x000000a1a27c7223 */ /* 0x000fc6000001007f */
[----:B------:R-:W-:Y:S01]  /*1360*/  FADD.FTZ R128, R131, R170 ;  /* 0x000000aa83807221 */ /* 0x000fe20000010000 */
[----:B------:R-:W-:Y:S01]  /*1370*/  FFMA.FTZ R127, R163, R170, R124 ;  /* 0x000000aaa37f7223 */ /* 0x000fe2000001007c */
[--C-:B------:R-:W-:Y:S02]  /*1380*/  HADD2.F32 R125, -RZ, R126.reuse.H0_H0 ;  /* 0x2000007eff7d7230 */ /* 0x100fe40000004100 */
[----:B------:R-:W-:Y:S01]  /*1390*/  FADD.FTZ R98, R98, R173 ;  /* 0x000000ad62627221 */ /* 0x000fe20000010000 */
        /* <DEDUP_REMOVED lines=11> */
[----:B------:R-:W-:Y:S01]  /*1450*/  FADD.FTZ R92, R92, R183 ;  /* 0x000000b75c5c7221 */ /* 0x000fe20000010000 */
[----:B------:R-:W-:Y:S01]  /*1460*/  FFMA.FTZ R48, R159, R183, R48 ;  /* 0x000000b79f307223 */ /* 0x000fe20000010030 */
[----:B------:R-:W-:-:S02]  /*1470*/  HADD2.F32 R126, -RZ, R126.H1_H1 ;  /* 0x3000007eff7e7230 */ /* 0x000fc40000004100 */
[----:B------:R-:W-:Y:S01]  /*1480*/  FMUL.FTZ R184, R136, R129 ;  /* 0x0000008188b87220 */ /* 0x000fe20000410000 */
[----:B------:R-:W-:Y:S02]  /*1490*/  HADD2.F32 R183, -RZ, R166.H1_H1 ;  /* 0x300000a6ffb77230 */ /* 0x000fe40000004100 */
[----:B------:R-:W-:Y:S01]  /*14a0*/  FADD.FTZ R127, R124, R175 ;  /* 0x000000af7c7f7221 */ /* 0x000fe20000010000 */
        /* <DEDUP_REMOVED lines=8> */
[----:B------:R-:W-:Y:S02]  /*1530*/  FMUL.FTZ R185, R136, R185 ;  /* 0x000000b988b97220 */ /* 0x000fe40000410000 */
[----:B------:R-:W-:Y:S01]  /*1540*/  FADD.FTZ R126, R127, R182 ;  /* 0x000000b67f7e7221 */ /* 0x000fe20000010000 */
[----:B------:R-:W-:Y:S01]  /*1550*/  FFMA.FTZ R125, R181, R182, R124 ;  /* 0x000000b6b57d7223 */ /* 0x000fe2000001007c */
[----:B------:R-:W-:Y:S02]  /*1560*/  HADD2.F32 R187, -RZ, R167.H1_H1 ;  /* 0x300000a7ffbb7230 */ /* 0x000fe40000004100 */
[-C--:B------:R-:W-:Y:S01]  /*1570*/  FMUL.FTZ R186, R186, R123.reuse ;  /* 0x0000007bbaba7220 */ /* 0x080fe20000410000 */
        /* <DEDUP_REMOVED lines=17> */
.L_x_1305:
        /* <DEDUP_REMOVED lines=16> */
.L_x_1306:
[----:B------:R-:W0:Y:S01]  /*1790*/  SHFL.DOWN PT, R121, R126, 0x10, 0x1f ;  /* 0x0a001f007e797f89 */ /* 0x000e2200000e0000 */
[----:B------:R-:W1:Y:S01]  /*17a0*/  LDC R193, c[0x0][0x388] ;  /* 0x0000e200ffc17b82 */ /* 0x000e620000000800 */
[----:B-----5:R-:W-:Y:S01]  /*17b0*/  ISETP.GE.AND P2, PT, R120, 0x1, PT ;  /* 0x000000017800780c */ /* 0x020fe20003f46270 */
[----:B------:R-:W-:Y:S01]  /*17c0*/  BSSY.RECONVERGENT B0, `(.L_x_1307) ;  /* 0x0000027000007945 */ /* 0x000fe20003800200 */
[----:B------:R-:W2:Y:S01]  /*17d0*/  SHFL.DOWN PT, R122, R127, 0x10, 0x1f ;  /* 0x0a001f007f7a7f89 */ /* 0x000ea200000e0000 */
[----:B------:R-:W-:Y:S01]  /*17e0*/  MOV R189, RZ ;  /* 0x000000ff00bd7202 */ /* 0x000fe20000000f00 */
[----:B------:R-:W3:Y:S01]  /*17f0*/  S2R R169, SR_TID.X ;  /* 0x0000000000a97919 */ /* 0x000ee20000002100 */
[----:B0-----:R-:W-:Y:S01]  /*1800*/  FADD.FTZ R121, R121, R126 ;  /* 0x0000007e79797221 */ /* 0x001fe20000010000 */
[----:B--2---:R-:W-:-:S04]  /*1810*/  FADD.FTZ R122, R122, R127 ;  /* 0x0000007f7a7a7221 */ /* 0x004fc80000010000 */
[----:B------:R-:W0:Y:S04]  /*1820*/  SHFL.DOWN PT, R124, R121, 0x8, 0x1f ;  /* 0x09001f00797c7f89 */ /* 0x000e2800000e0000 */
[----:B------:R-:W2:Y:S01]  /*1830*/  SHFL.DOWN PT, R123, R122, 0x8, 0x1f ;  /* 0x09001f007a7b7f89 */ /* 0x000ea200000e0000 */
[----:B---3--:R-:W-:Y:S01]  /*1840*/  LOP3.LUT P3, RZ, R169, 0x1f, RZ, 0xc0, !PT ;  /* 0x0000001fa9ff7812 */ /* 0x008fe2000786c0ff */
[----:B0-----:R-:W-:Y:S01]  /*1850*/  FADD.FTZ R124, R121, R124 ;  /* 0x0000007c797c7221 */ /* 0x001fe20000010000 */
[----:B--2---:R-:W-:-:S04]  /*1860*/  FADD.FTZ R123, R122, R123 ;  /* 0x0000007b7a7b7221 */ /* 0x004fc80000010000 */
[----:B------:R-:W0:Y:S01]  /*1870*/  SHFL.DOWN PT, R125, R124, 0x4, 0x1f ;  /* 0x08801f007c7d7f89 */ /* 0x000e2200000e0000 */
[----:B------:R-:W-:-:S03]  /*1880*/  @P2 IADD3 R122, PT, PT, R120, -0x1, RZ ;  /* 0xffffffff787a2810 */ /* 0x000fc60007ffe0ff */
[----:B------:R-:W2:Y:S02]  /*1890*/  SHFL.DOWN PT, R128, R123, 0x4, 0x1f ;  /* 0x08801f007b807f89 */ /* 0x000ea400000e0000 */
[----:B-1----:R-:W-:-:S05]  /*18a0*/  @P2 IMAD R122, R122, R193, RZ ;  /* 0x000000c17a7a2224 */ /* 0x002fca00078e02ff */
[----:B------:R-:W-:-:S04]  /*18b0*/  @P2 SHF.R.S32.HI R127, RZ, 0x1f, R122 ;  /* 0x0000001fff7f2819 */ /* 0x000fc8000001147a */
[----:B------:R-:W-:-:S04]  /*18c0*/  @P2 LEA.HI R122, R127, R122, RZ, 0x3 ;  /* 0x0000007a7f7a2211 */ /* 0x000fc800078f18ff */
[----:B------:R-:W-:Y:S01]  /*18d0*/  @P2 LEA.HI.SX32 R189, R122, R169, 0x1d ;  /* 0x000000a97abd2211 */ /* 0x000fe200078feaff */
[----:B0-----:R-:W-:Y:S01]  /*18e0*/  FADD.FTZ R129, R124, R125 ;  /* 0x0000007d7c817221 */ /* 0x001fe20000010000 */
[----:B--2---:R-:W-:-:S04]  /*18f0*/  FADD.FTZ R128, R123, R128 ;  /* 0x000000807b807221 */ /* 0x004fc80000010000 */
[----:B------:R-:W0:Y:S04]  /*1900*/  SHFL.DOWN PT, R126, R129, 0x2, 0x1f ;  /* 0x08401f00817e7f89 */ /* 0x000e2800000e0000 */
[----:B------:R-:W1:Y:S01]  /*1910*/  SHFL.DOWN PT, R125, R128, 0x2, 0x1f ;  /* 0x08401f00807d7f89 */ /* 0x000e6200000e0000 */
[----:B0-----:R-:W-:Y:S01]  /*1920*/  FADD.FTZ R126, R129, R126 ;  /* 0x0000007e817e7221 */ /* 0x001fe20000010000 */
[----:B-1----:R-:W-:-:S04]  /*1930*/  FADD.FTZ R121, R128, R125 ;  /* 0x0000007d80797221 */ /* 0x002fc80000010000 */
[----:B------:R-:W0:Y:S01]  /*1940*/  SHFL.DOWN PT, R123, R126, 0x1, 0x1f ;  /* 0x08201f007e7b7f89 */ /* 0x000e2200000e0000 */
[----:B------:R-:W1:Y:S03]  /*1950*/  @P2 LDC.64 R124, c[0x0][0x390] ;  /* 0x0000e400ff7c2b82 */ /* 0x000e660000000a00 */
[----:B------:R-:W2:Y:S01]  /*1960*/  SHFL.DOWN PT, R120, R121, 0x1, 0x1f ;  /* 0x08201f0079787f89 */ /* 0x000ea200000e0000 */
[----:B0-----:R-:W-:Y:S01]  /*1970*/  FADD.FTZ R122, R126, R123 ;  /* 0x0000007b7e7a7221 */ /* 0x001fe20000010000 */
[----:B-1----:R-:W-:-:S04]  /*1980*/  @P2 IMAD.WIDE.U32 R124, R189, 0x10, R124 ;  /* 0x00000010bd7c2825 */ /* 0x002fc800078e007c */
        /* <DEDUP_REMOVED lines=10> */
.L_x_1308:
[----:B------:R-:W-:Y:S05]  /*1a30*/  BSYNC.RECONVERGENT B0 ;  /* 0x0000000000007941 */ /* 0x000fea0003800200 */
.L_x_1307:
        /* <DEDUP_REMOVED lines=27> */
[----:B------:R-:W-:Y:S02]  /*1bf0*/  SHF.R.S32.HI R124, RZ, 0x1f, R193 ;  /* 0x0000001fff7c7819 */ /* 0x000fe400000114c1 */
        /* <DEDUP_REMOVED lines=10> */
[----:B------:R-:W-:Y:S02]  /*1ca0*/  LEA.HI R120, R124, R193, RZ, 0x3 ;  /* 0x000000c17c787211 */ /* 0x000fe400078f18ff */
[----:B------:R-:W-:Y:S01]  /*1cb0*/  FMUL.FTZ R122, R122, UR15 ;  /* 0x0000000f7a7a7c20 */ /* 0x000fe20008410000 */
[----:B------:R-:W-:Y:S01]  /*1cc0*/  FMUL.FTZ R121, R121, UR15 ;  /* 0x0000000f79797c20 */ /* 0x000fe20008410000 */
[----:B------:R-:W-:-:S03]  /*1cd0*/  LEA.HI.SX32 R120, R120, R169, 0x1d ;  /* 0x000000a978787211 */ /* 0x000fc600078feaff */
        /* <DEDUP_REMOVED lines=20> */
.L_x_1311:
        /* <DEDUP_REMOVED lines=13> */
.L_x_1312:
        /* <DEDUP_REMOVED lines=13> */
.L_x_1313:
        /* <DEDUP_REMOVED lines=13> */
.L_x_1314:
        /* <DEDUP_REMOVED lines=13> */
.L_x_1315:
        /* <DEDUP_REMOVED lines=13> */
.L_x_1316:
        /* <DEDUP_REMOVED lines=13> */
.L_x_1317:
        /* <DEDUP_REMOVED lines=14> */
.L_x_1310:
        /* <DEDUP_REMOVED lines=18> */
.L_x_1319:
        /* <DEDUP_REMOVED lines=12> */
.L_x_1320:
        /* <DEDUP_REMOVED lines=12> */
.L_x_1321:
        /* <DEDUP_REMOVED lines=17> */
.L_x_1322:
        /* <DEDUP_REMOVED lines=13> */
.L_x_1323:
        /* <DEDUP_REMOVED lines=12> */
.L_x_1324:
        /* <DEDUP_REMOVED lines=11> */
.L_x_1325:
        /* <DEDUP_REMOVED lines=13> */
.L_x_1309:
        /* <DEDUP_REMOVED lines=18> */
.L_x_1327:
        /* <DEDUP_REMOVED lines=12> */
.L_x_1328:
        /* <DEDUP_REMOVED lines=12> */
.L_x_1329:
        /* <DEDUP_REMOVED lines=12> */
.L_x_1330:
        /* <DEDUP_REMOVED lines=12> */
.L_x_1331:
        /* <DEDUP_REMOVED lines=12> */
.L_x_1332:
        /* <DEDUP_REMOVED lines=12> */
.L_x_1333:
        /* <DEDUP_REMOVED lines=11> */
[----:B------:R-:W-:Y:S01]  /*30f0*/  PRMT R115, R115, 0x5410, R123 ;  /* 0x0000541073737816 */ /* 0x000fe2000000007b */
[----:B------:R-:W-:Y:S06]  /*3100*/  BRA `(.L_x_1318) ;  /* 0x0000000400ac7947 */ /* 0x000fec0003800000 */
.L_x_1326:
        /* <DEDUP_REMOVED lines=20> */
[-CC-:B------:R-:W-:Y:S01]  /*3250*/  @P3 FFMA.FTZ R135, R147, R121.reuse, R122.reuse ;  /* 0x0000007993873223 */ /* 0x180fe2000001007a */
[----:B------:R-:W-:Y:S01]  /*3260*/  @P3 FADD.FTZ R133, R146, -R133 ;  /* 0x8000008592853221 */ /* 0x000fe20000010000 */
[----:B------:R-:W-:Y:S01]  /*3270*/  @P3 FFMA.FTZ R126, R152, R121, R122 ;  /* 0x00000079987e3223 */ /* 0x000fe2000001007a */
[----:B------:R-:W-:Y:S01]  /*3280*/  @P3 FADD.FTZ R116, R145, -R116 ;  /* 0x8000007491743221 */ /* 0x000fe20000010000 */
[C---:B------:R-:W-:Y:S01]  /*3290*/  @P3 FFMA.FTZ R123, R136.reuse, R118, R123 ;  /* 0x00000076887b3223 */ /* 0x040fe2000001007b */
[----:B------:R-:W-:Y:S01]  /*32a0*/  @P3 FFMA.FTZ R125, R136, R124, R125 ;  /* 0x0000007c887d3223 */ /* 0x000fe2000001007d */
[----:B------:R-:W-:-:S02]  /*32b0*/  HADD2.F32 R124, -RZ, R15.H1_H1 ;  /* 0x3000000fff7c7230 */ /* 0x000fc40000004100 */
[----:B------:R-:W-:Y:S01]  /*32c0*/  @P3 FADD.FTZ R118, R150, -R135 ;  /* 0x8000008796763221 */ /* 0x000fe20000010000 */
[C---:B------:R-:W-:Y:S01]  /*32d0*/  @P3 FFMA.FTZ R127, R136.reuse, R133, R127 ;  /* 0x00000085887f3223 */ /* 0x040fe2000001007f */
[C---:B------:R-:W-:Y:S01]  /*32e0*/  @P3 FFMA.FTZ R129, R136.reuse, R116, R129 ;  /* 0x0000007488813223 */ /* 0x040fe20000010081 */
        /* <DEDUP_REMOVED lines=17> */
.L_x_1334:
        /* <DEDUP_REMOVED lines=8> */
.L_x_1335:
        /* <DEDUP_REMOVED lines=8> */
.L_x_1336:
        /* <DEDUP_REMOVED lines=8> */
.L_x_1337:
        /* <DEDUP_REMOVED lines=8> */
.L_x_1338:
        /* <DEDUP_REMOVED lines=8> */
.L_x_1339:
        /* <DEDUP_REMOVED lines=8> */
.L_x_1340:
        /* <DEDUP_REMOVED lines=12> */
.L_x_1318:
        /* <DEDUP_REMOVED lines=13> */
.L_x_1341:
[----:B------:R-:W-:Y:S05]  /*3890*/  @!P0 BRA `(.L_x_1342) ;  /* 0x0000000c003c8947 */ /* 0x000fea0003800000 */
[----:B------:R-:W-:Y:S05]  /*38a0*/  @!P1 BRA `(.L_x_1343) ;  /* 0x0000000400b09947 */ /* 0x000fea0003800000 */
[----:B------:R-:W-:Y:S01]  /*38b0*/  ISETP.GT.AND P3, PT, R2, RZ, PT ;  /* 0x000000ff0200720c */ /* 0x000fe20003f64270 */
[--C-:B0-----:R-:W-:Y:S02]  /*38c0*/  HADD2.F32 R125, -RZ, R8.reuse.H1_H1 ;  /* 0x30000008ff7d7230 */ /* 0x101fe40000004100 */
[----:B------:R-:W-:Y:S02]  /*38d0*/  HADD2.F32 R117, -RZ, R8.H0_H0 ;  /* 0x20000008ff757230 */ /* 0x000fe40000004100 */
        /* <DEDUP_REMOVED lines=14> */
[----:B------:R-:W-:Y:S01]  /*39c0*/  @P3 FFMA.FTZ R117, R136, R119, R117 ;  /* 0x0000007788753223 */ /* 0x000fe20000010075 */
[----:B------:R-:W-:Y:S01]  /*39d0*/  @P3 FADD.FTZ R124, R157, -R124 ;  /* 0x8000007c9d7c3221 */ /* 0x000fe20000010000 */
[----:B------:R-:W-:-:S02]  /*39e0*/  HADD2.F32 R119, -RZ, R10.H0_H0 ;  /* 0x2000000aff777230 */ /* 0x000fc40000004100 */
[-C--:B------:R-:W-:Y:S01]  /*39f0*/  @P3 FFMA.FTZ R191, R163, R121.reuse, R122 ;  /* 0x00000079a3bf3223 */ /* 0x080fe2000001007a */
[----:B------:R-:W-:Y:S01]  /*3a00*/  @P3 FADD.FTZ R129, R168, -R129 ;  /* 0x80000081a8813221 */ /* 0x000fe20000010000 */
[----:B------:R-:W-:Y:S01]  /*3a10*/  @P3 FADD.FTZ R116, R161, -R116 ;  /* 0x80000074a1743221 */ /* 0x000fe20000010000 */
[----:B------:R-:W-:Y:S01]  /*3a20*/  @P3 FFMA.FTZ R126, R172, R121, R122 ;  /* 0x00000079ac7e3223 */ /* 0x000fe2000001007a */
[C---:B------:R-:W-:Y:S01]  /*3a30*/  @P3 FFMA.FTZ R127, R136.reuse, R118, R127 ;  /* 0x00000076887f3223 */ /* 0x040fe2000001007f */
[----:B------:R-:W-:Y:S01]  /*3a40*/  @P3 FFMA.FTZ R131, R136, R124, R131 ;  /* 0x0000007c88833223 */ /* 0x000fe20000010083 */
[----:B------:R-:W-:Y:S02]  /*3a50*/  HADD2.F32 R124, -RZ, R11.H1_H1 ;  /* 0x3000000bff7c7230 */ /* 0x000fe40000004100 */
[----:B------:R-:W-:Y:S01]  /*3a60*/  @P3 FADD.FTZ R118, R170, -R191 ;  /* 0x800000bfaa763221 */ /* 0x000fe20000010000 */
[C---:B------:R-:W-:Y:S01]  /*3a70*/  @P3 FFMA.FTZ R119, R136.reuse, R129, R119 ;  /* 0x0000008188773223 */ /* 0x040fe20000010077 */
[C---:B------:R-:W-:Y:S01]  /*3a80*/  @P3 FFMA.FTZ R133, R136.reuse, R116, R133 ;  /* 0x0000007488853223 */ /* 0x040fe20000010085 */
        /* <DEDUP_REMOVED lines=17> */
.L_x_1344:
        /* <DEDUP_REMOVED lines=8> */
.L_x_1345:
        /* <DEDUP_REMOVED lines=8> */
.L_x_1346:
        /* <DEDUP_REMOVED lines=8> */
.L_x_1347:
        /* <DEDUP_REMOVED lines=8> */
.L_x_1348:
        /* <DEDUP_REMOVED lines=8> */
.L_x_1349:
        /* <DEDUP_REMOVED lines=8> */
.L_x_1350:
        /* <DEDUP_REMOVED lines=13> */
.L_x_1343:
        /* <DEDUP_REMOVED lines=13> */
.L_x_1352:
        /* <DEDUP_REMOVED lines=12> */
.L_x_1353:
        /* <DEDUP_REMOVED lines=12> */
.L_x_1354:
        /* <DEDUP_REMOVED lines=12> */
.L_x_1355:
        /* <DEDUP_REMOVED lines=12> */
.L_x_1356:
        /* <DEDUP_REMOVED lines=12> */
.L_x_1357:
        /* <DEDUP_REMOVED lines=12> */
.L_x_1358:
        /* <DEDUP_REMOVED lines=13> */
.L_x_1342:
        /* <DEDUP_REMOVED lines=19> */
.L_x_1360:
        /* <DEDUP_REMOVED lines=12> */
.L_x_1361:
        /* <DEDUP_REMOVED lines=12> */
.L_x_1362:
        /* <DEDUP_REMOVED lines=17> */
.L_x_1363:
        /* <DEDUP_REMOVED lines=13> */
.L_x_1364:
        /* <DEDUP_REMOVED lines=12> */
.L_x_1365:
        /* <DEDUP_REMOVED lines=11> */
.L_x_1366:
        /* <DEDUP_REMOVED lines=13> */
.L_x_1359:
[----:B------:R-:W-:Y:S05]  /*4c60*/  @!P2 BRA `(.L_x_1367) ;  /* 0x000000000030a947 */ /* 0x000fea0003800000 */
[----:B0-----:R-:W-:Y:S01]  /*4c70*/  FFMA.FTZ R125, R151, R121, R122 ;  /* 0x00000079977d7223 */ /* 0x001fe2000001007a */
        /* <DEDUP_REMOVED lines=11> */
.L_x_1367:
[----:B------:R-:W-:Y:S05]  /*4d30*/  @!P2 BRA `(.L_x_1368) ;  /* 0x000000000030a947 */ /* 0x000fea0003800000 */
[----:B0-----:R-:W-:Y:S01]  /*4d40*/  FFMA.FTZ R124, R156, R121, R122 ;  /* 0x000000799c7c7223 */ /* 0x001fe2000001007a */
        /* <DEDUP_REMOVED lines=11> */
.L_x_1368:
        /* <DEDUP_REMOVED lines=13> */
.L_x_1369:
        /* <DEDUP_REMOVED lines=13> */
.L_x_1370:
        /* <DEDUP_REMOVED lines=13> */
.L_x_1371:
        /* <DEDUP_REMOVED lines=13> */
.L_x_1372:
        /* <DEDUP_REMOVED lines=13> */
.L_x_1373:
        /* <DEDUP_REMOVED lines=13> */
.L_x_1351:
[----:B0-----:R-:W0:Y:S01]  /*52e0*/  @P1 LDC.64 R124, c[0x0][0x478] ;  /* 0x00011e00ff7c1b82 */ /* 0x001e220000000a00 */
[----:B------:R-:W-:Y:S02]  /*52f0*/  @P1 IADD3 R129, PT, PT, R120, 0x100, RZ ;  /* 0x0000010078811810 */ /* 0x000fe40007ffe0ff */
[----:B------:R-:W-:-:S05]  /*5300*/  IADD3 R189, PT, PT, R189, 0x200, RZ ;  /* 0x00000200bdbd7810 */ /* 0x000fca0007ffe0ff */
        /* <DEDUP_REMOVED lines=9> */
.L_x_1374:
[----:B------:R-:W-:Y:S05]  /*53a0*/  @!P0 BRA `(.L_x_1375) ;  /* 0x0000000c002c8947 */ /* 0x000fea0003800000 */
[----:B------:R-:W-:Y:S05]  /*53b0*/  @!P1 BRA `(.L_x_1376) ;  /* 0x0000000400a09947 */ /* 0x000fea0003800000 */
[----:B------:R-:W-:Y:S01]  /*53c0*/  ISETP.GT.AND P0, PT, R2, RZ, PT ;  /* 0x000000ff0200720c */ /* 0x000fe20003f04270 */
[--C-:B------:R-:W-:Y:S02]  /*53d0*/  HADD2.F32 R123, -RZ, R5.reuse.H0_H0 ;  /* 0x20000005ff7b7230 */ /* 0x100fe40000004100 */
[----:B0-----:R-:W-:Y:S02]  /*53e0*/  HADD2.F32 R119, -RZ, R4.H0_H0 ;  /* 0x20000004ff777230 */ /* 0x001fe40000004100 */
[----:B------:R-:W-:Y:S02]  /*53f0*/  HADD2.F32 R118, -RZ, R5.H1_H1 ;  /* 0x30000005ff767230 */ /* 0x000fe40000004100 */
[----:B------:R-:W-:-:S06]  /*5400*/  HADD2.F32 R129, -RZ, R7.H0_H0 ;  /* 0x20000007ff817230 */ /* 0x000fcc0000004100 */
        /* <DEDUP_REMOVED lines=11> */
[----:B------:R-:W-:Y:S01]  /*54c0*/  @P0 FADD.FTZ R2, R175, -R2 ;  /* 0x80000002af020221 */ /* 0x000fe20000010000 */
[----:B------:R-:W-:Y:S01]  /*54d0*/  @P0 FADD.FTZ R125, R179, -R124 ;  /* 0x8000007cb37d0221 */ /* 0x000fe20000010000 */
[C---:B------:R-:W-:Y:S01]  /*54e0*/  @P0 FFMA.FTZ R123, R136.reuse, R116, R123 ;  /* 0x00000074887b0223 */ /* 0x040fe2000001007b */
[C---:B------:R-:W-:Y:S01]  /*54f0*/  @P0 FFMA.FTZ R119, R136.reuse, R117, R119 ;  /* 0x0000007588770223 */ /* 0x040fe20000010077 */
[C---:B------:R-:W-:Y:S01]  /*5500*/  @P0 FFMA.FTZ R121, R136.reuse, R2, R121 ;  /* 0x0000000288790223 */ /* 0x040fe20000010079 */
[----:B------:R-:W-:Y:S01]  /*5510*/  @P0 FFMA.FTZ R118, R136, R125, R118 ;  /* 0x0000007d88760223 */ /* 0x000fe20000010076 */
[----:B------:R-:W-:-:S02]  /*5520*/  HADD2.F32 R116, -RZ, R6.H1_H1 ;  /* 0x30000006ff747230 */ /* 0x000fc40000004100 */
[----:B------:R-:W-:Y:S01]  /*5530*/  @P0 FADD.FTZ R117, R183, -R126 ;  /* 0x8000007eb7750221 */ /* 0x000fe20000010000 */
[----:B------:R-:W-:Y:S02]  /*5540*/  HADD2.F32 R125, -RZ, R6.H0_H0 ;  /* 0x20000006ff7d7230 */ /* 0x000fe40000004100 */
[----:B------:R-:W-:Y:S01]  /*5550*/  @P0 FADD.FTZ R2, R186, -R131 ;  /* 0x80000083ba020221 */ /* 0x000fe20000010000 */
[----:B------:R-:W-:Y:S02]  /*5560*/  HADD2.F32 R122, -RZ, R7.H1_H1 ;  /* 0x30000007ff7a7230 */ /* 0x000fe40000004100 */
[----:B------:R-:W-:Y:S01]  /*5570*/  @P0 FADD.FTZ R127, R182, -R127 ;  /* 0x8000007fb67f0221 */ /* 0x000fe20000010000 */
[----:B------:R-:W-:Y:S01]  /*5580*/  @P0 FADD.FTZ R131, R187, -R128 ;  /* 0x80000080bb830221 */ /* 0x000fe20000010000 */
[C---:B------:R-:W-:Y:S01]  /*5590*/  @P0 FFMA.FTZ R116, R136.reuse, R117, R116 ;  /* 0x0000007588740223 */ /* 0x040fe20000010074 */
[C---:B------:R-:W-:Y:S01]  /*55a0*/  @P0 FFMA.FTZ R129, R136.reuse, R2, R129 ;  /* 0x0000000288810223 */ /* 0x040fe20000010081 */
[C---:B------:R-:W-:Y:S01]  /*55b0*/  @P0 FFMA.FTZ R125, R136.reuse, R127, R125 ;  /* 0x0000007f887d0223 */ /* 0x040fe2000001007d */
[----:B------:R-:W-:Y:S01]  /*55c0*/  @P0 FFMA.FTZ R122, R136, R131, R122 ;  /* 0x00000083887a0223 */ /* 0x000fe2000001007a */
[----:B------:R-:W-:-:S02]  /*55d0*/  F2FP.F16.F32.PACK_AB R124, RZ, R119 ;  /* 0x00000077ff7c723e */ /* 0x000fc400000000ff */
        /* <DEDUP_REMOVED lines=10> */
.L_x_1377:
        /* <DEDUP_REMOVED lines=8> */
.L_x_1378:
        /* <DEDUP_REMOVED lines=8> */
.L_x_1379:
        /* <DEDUP_REMOVED lines=8> */
.L_x_1380:
        /* <DEDUP_REMOVED lines=8> */
.L_x_1381:
        /* <DEDUP_REMOVED lines=8> */
.L_x_1382:
        /* <DEDUP_REMOVED lines=8> */
.L_x_1383:
        /* <DEDUP_REMOVED lines=12> */
.L_x_1376:
        /* <DEDUP_REMOVED lines=13> */
.L_x_1385:
[----:B------:R-:W-:Y:S05]  /*5b10*/  @!P2 BRA `(.L_x_1386) ;  /* 0x00000000002ca947 */ /* 0x000fea0003800000 */
[----:B------:R-:W-:Y:S01]  /*5b20*/  @P0 FFMA.FTZ R2, R176, R121, R122 ;  /* 0x00000079b0020223 */ /* 0x000fe2000001007a */
[----:B------:R-:W-:Y:S02]  /*5b30*/  HADD2.F32 R123, -RZ, R4.H1_H1 ;  /* 0x30000004ff7b7230 */ /* 0x000fe40000004100 */
[----:B0-----:R-:W-:Y:S02]  /*5b40*/  HADD2.F32 R125, -RZ, R24.H1_H1 ;  /* 0x30000018ff7d7230 */ /* 0x001fe40000004100 */
        /* <DEDUP_REMOVED lines=8> */
.L_x_1386:
        /* <DEDUP_REMOVED lines=12> */
.L_x_1387:
        /* <DEDUP_REMOVED lines=12> */
.L_x_1388:
        /* <DEDUP_REMOVED lines=12> */
.L_x_1389:
        /* <DEDUP_REMOVED lines=12> */
.L_x_1390:
        /* <DEDUP_REMOVED lines=12> */
.L_x_1391:
[----:B------:R-:W-:Y:S05]  /*5f90*/  @!P2 BRA `(.L_x_1384) ;  /* 0x0000000c006ca947 */ /* 0x000fea0003800000 */
[----:B------:R-:W-:Y:S01]  /*5fa0*/  @P0 FFMA.FTZ R122, R188, R121, R122 ;  /* 0x00000079bc7a0223 */ /* 0x000fe2000001007a */
[----:B------:R-:W-:Y:S02]  /*5fb0*/  HADD2.F32 R121, -RZ, R7.H1_H1 ;  /* 0x30000007ff797230 */ /* 0x000fe40000004100 */
[----:B------:R-:W-:Y:S02]  /*5fc0*/  HADD2.F32 R123, -RZ, R27.H1_H1 ;  /* 0x3000001bff7b7230 */ /* 0x000fe40000004100 */
[----:B------:R-:W-:-:S04]  /*5fd0*/  @P0 FADD.FTZ R122, R187, -R122 ;  /* 0x8000007abb7a0221 */ /* 0x000fc80000010000 */
[----:B------:R-:W-:Y:S01]  /*5fe0*/  @P0 FFMA.FTZ R121, R136, R122, R121 ;  /* 0x0000007a88790223 */ /* 0x000fe20000010079 */
[----:B-----5:R-:W-:-:S03]  /*5ff0*/  HADD2.F32 R122, -RZ, R111.H1_H1 ;  /* 0x3000006fff7a7230 */ /* 0x020fc60000004100 */
[----:B------:R-:W-:-:S04]  /*6000*/  FMUL.FTZ R2, R121, UR16 ;  /* 0x0000001079027c20 */ /* 0x000fc80008410000 */
[-C--:B------:R-:W-:Y:S01]  /*6010*/  FMUL.FTZ R121, R123, R2.reuse ;  /* 0x000000027b797220 */ /* 0x080fe20000410000 */
[----:B------:R-:W-:-:S04]  /*6020*/  FFMA.FTZ R63, R122, R2, R63 ;  /* 0x000000027a3f7223 */ /* 0x000fc8000001003f */
[----:B------:R-:W-:-:S04]  /*6030*/  F2FP.F16.F32.PACK_AB R121, RZ, R121 ;  /* 0x00000079ff79723e */ /* 0x000fc800000000ff */
[----:B0-----:R-:W-:Y:S01]  /*6040*/  PRMT R115, R115, 0x5410, R121 ;  /* 0x0000541073737816 */ /* 0x001fe20000000079 */
[----:B------:R-:W-:Y:S06]  /*6050*/  BRA `(.L_x_1384) ;  /* 0x0000000c003c7947 */ /* 0x000fec0003800000 */
.L_x_1375:
[----:B------:R-:W-:Y:S05]  /*6060*/  @!P1 BRA `(.L_x_1392) ;  /* 0x0000000400989947 */ /* 0x000fea0003800000 */
[----:B------:R-:W-:Y:S01]  /*6070*/  ISETP.GT.AND P0, PT, R2, RZ, PT ;  /* 0x000000ff0200720c */ /* 0x000fe20003f04270 */
[-CC-:B0-----:R-:W-:Y:S01]  /*6080*/  FFMA.FTZ R117, R173, R121.reuse, R122.reuse ;  /* 0x00000079ad757223 */ /* 0x181fe2000001007a */
        /* <DEDUP_REMOVED lines=33> */
.L_x_1393:
        /* <DEDUP_REMOVED lines=8> */
.L_x_1394:
        /* <DEDUP_REMOVED lines=11> */
.L_x_1395:
        /* <DEDUP_REMOVED lines=8> */
.L_x_1396:
        /* <DEDUP_REMOVED lines=13> */
.L_x_1397:
        /* <DEDUP_REMOVED lines=8> */
.L_x_1398:
        /* <DEDUP_REMOVED lines=8> */
.L_x_1399:
        /* <DEDUP_REMOVED lines=11> */
.L_x_1392:
[----:B------:R-:W-:Y:S05]  /*66d0*/  @!P2 BRA `(.L_x_1400) ;  /* 0x000000000030a947 */ /* 0x000fea0003800000 */
[----:B------:R-:W-:Y:S01]  /*66e0*/  FFMA.FTZ R123, R173, R121, R122 ;  /* 0x00000079ad7b7223 */ /* 0x000fe2000001007a */
[----:B------:R-:W-:Y:S01]  /*66f0*/  ISETP.GT.AND P0, PT, R2, RZ, PT ;  /* 0x000000ff0200720c */ /* 0x000fe20003f04270 */
[----:B0-----:R-:W-:Y:S02]  /*6700*/  HADD2.F32 R124, -RZ, R24.H0_H0 ;  /* 0x20000018ff7c7230 */ /* 0x001fe40000004100 */
        /* <DEDUP_REMOVED lines=9> */
.L_x_1400:
        /* <DEDUP_REMOVED lines=13> */
.L_x_1401:
        /* <DEDUP_REMOVED lines=13> */
.L_x_1402:
        /* <DEDUP_REMOVED lines=13> */
.L_x_1403:
        /* <DEDUP_REMOVED lines=13> */
.L_x_1404:
        /* <DEDUP_REMOVED lines=13> */
.L_x_1405:
        /* <DEDUP_REMOVED lines=13> */
.L_x_1406:
[----:B------:R-:W-:Y:S05]  /*6c80*/  @!P2 BRA `(.L_x_1384) ;  /* 0x000000000030a947 */ /* 0x000fea0003800000 */
[----:B------:R-:W-:Y:S01]  /*6c90*/  FFMA.FTZ R122, R188, R121, R122 ;  /* 0x00000079bc7a7223 */ /* 0x000fe2000001007a */
[----:B------:R-:W-:-:S03]  /*6ca0*/  ISETP.GT.AND P0, PT, R2, RZ, PT ;  /* 0x000000ff0200720c */ /* 0x000fc60003f04270 */
[----:B------:R-:W-:Y:S01]  /*6cb0*/  FADD.FTZ R121, R187, -R122 ;  /* 0x8000007abb797221 */ /* 0x000fe20000010000 */
[----:B-----5:R-:W-:-:S03]  /*6cc0*/  HADD2.F32 R122, -RZ, R111.H1_H1 ;  /* 0x3000006fff7a7230 */ /* 0x020fc60000004100 */
[----:B------:R-:W-:-:S05]  /*6cd0*/  FMUL.FTZ R121, R136, R121 ;  /* 0x0000007988797220 */ /* 0x000fca0000410000 */
[----:B------:R-:W-:Y:S01]  /*6ce0*/  FSEL R2, R121, RZ, P0 ;  /* 0x000000ff79027208 */ /* 0x000fe20000000000 */
[----:B------:R-:W-:-:S04]  /*6cf0*/  HADD2.F32 R121, -RZ, R27.H1_H1 ;  /* 0x3000001bff797230 */ /* 0x000fc80000004100 */
[----:B------:R-:W-:-:S04]  /*6d00*/  FMUL.FTZ R2, R2, UR16 ;  /* 0x0000001002027c20 */ /* 0x000fc80008410000 */
[-C--:B------:R-:W-:Y:S01]  /*6d10*/  FMUL.FTZ R121, R121, R2.reuse ;  /* 0x0000000279797220 */ /* 0x080fe20000410000 */
[----:B------:R-:W-:-:S04]  /*6d20*/  FFMA.FTZ R63, R122, R2, R63 ;  /* 0x000000027a3f7223 */ /* 0x000fc8000001003f */
[----:B------:R-:W-:-:S04]  /*6d30*/  F2FP.F16.F32.PACK_AB R121, RZ, R121 ;  /* 0x00000079ff79723e */ /* 0x000fc800000000ff */
[----:B0-----:R-:W-:-:S07]  /*6d40*/  PRMT R115, R115, 0x5410, R121 ;  /* 0x0000541073737816 */ /* 0x001fce0000000079 */
.L_x_1384:
[----:B------:R-:W1:Y:S01]  /*6d50*/  @P1 LDC.64 R122, c[0x0][0x478] ;  /* 0x00011e00ff7a1b82 */ /* 0x000e620000000a00 */
[----:B------:R-:W-:Y:S01]  /*6d60*/  @P1 IADD3 R121, PT, PT, R120, 0x200, RZ ;  /* 0x0000020078791810 */ /* 0x000fe20007ffe0ff */
[----:B------:R-:W-:-:S06]  /*6d70*/  UPLOP3.LUT UP1, UPT, UPT, UPT, UP1, 0x40, 0x4 ;  /* 0x000000000004789c */ /* 0x000fcc0003f2e810 */
[----:B0-----:R-:W0:Y:S08]  /*6d80*/  @P2 LDC.64 R124, c[0x0][0x468] ;  /* 0x00011a00ff7c2b82 */ /* 0x001e300000000a00 */
        /* <DEDUP_REMOVED lines=8> */
.L_x_1304:
        /* <DEDUP_REMOVED lines=29> */
.L_x_1408:
        /* <DEDUP_REMOVED lines=10> */
.L_x_10681:


//--------------------- .text._ZN10layer_norm13ln_bwd_kernelINS_13Kernel_traitsI6__halfS2_S2_S2_fjLj6144ELj1ELj1ELj8ELj16ENS_18Kernel_traits_baseILj6144ES2_S2_S2_S2_fjLj256EEEEELb1ELb0ELb0ELb0EEEvNS_9BwdParamsE --------------------------
	.section	.text._ZN10layer_norm13ln_bwd_kernelINS_13Kernel_traitsI6__halfS2_S2_S2_fjLj6144ELj1ELj1ELj8ELj16ENS_18Kernel_traits_baseILj6144ES2_S2_S2_S2_fjLj256EEEEELb1ELb0ELb0ELb0EEEvNS_9BwdParamsE,"ax",@progbits
	.align	128
        .global         _ZN10layer_norm13ln_bwd_kernelINS_13Kernel_traitsI6__halfS2_S2_S2_fjLj6144ELj1ELj1ELj8ELj16ENS_18Kernel_traits_baseILj6144ES2_S2_S2_S2_fjLj256EEEEELb1ELb0ELb0ELb0EEEvNS_9BwdParamsE
        .type           _ZN10layer_norm13ln_bwd_kernelINS_13Kernel_traitsI6__halfS2_S2_S2_fjLj6144ELj1ELj1ELj8ELj16ENS_18Kernel_traits_baseILj6144ES2_S2_S2_S2_fjLj256EEEEELb1ELb0ELb0ELb0EEEvNS_9BwdParamsE,@function
        .size           _ZN10layer_norm13ln_bwd_kernelINS_13Kernel_traitsI6__halfS2_S2_S2_fjLj6144ELj1ELj1ELj8ELj16ENS_18Kernel_traits_baseILj6144ES2_S2_S2_S2_fjLj256EEEEELb1ELb0ELb0ELb0EEEvNS_9BwdParamsE,(.L_x_10682 - _ZN10layer_norm13ln_bwd_kernelINS_13Kernel_traitsI6__halfS2_S2_S2_fjLj6144ELj1ELj1ELj8ELj16ENS_18Kernel_traits_baseILj6144ES2_S2_S2_S2_fjLj256EEEEELb1ELb0ELb0ELb0EEEvNS_9BwdParamsE)
        .other          _ZN10layer_norm13ln_bwd_kernelINS_13Kernel_traitsI6__halfS2_S2_S2_fjLj6144ELj1ELj1ELj8ELj16ENS_18Kernel_traits_baseILj6144ES2_S2_S2_S2_fjLj256EEEEELb1ELb0ELb0ELb0EEEvNS_9BwdParamsE,@"STO_CUDA_ENTRY STV_DEFAULT"
_ZN10layer_norm13ln_bwd_kernelINS_13Kernel_traitsI6__halfS2_S2_S2_fjLj6144ELj1ELj1ELj8ELj16ENS_18Kernel_traits_baseILj6144ES2_S2_S2_S2_fjLj256EEEEELb1ELb0ELb0ELb0EEEvNS_9BwdParamsE:
.text._ZN10layer_norm13ln_bwd_kernelINS_13Kernel_traitsI6__halfS2_S2_S2_fjLj6144ELj1ELj1ELj8ELj16ENS_18Kernel_traits_baseILj6144ES2_S2_S2_S2_fjLj256EEEEELb1ELb0ELb0ELb0EEEvNS_9BwdParamsE:
        /* <DEDUP_REMOVED lines=19> */
[----:B--2---:R-:W5:Y:S01]  /*0130*/  @P2 LDG.E.128 R120, desc[UR8][R4.64] ;  /* 0x0000000804782981 */ /* 0x004f62000c1e1d00 */
[C---:B-1----:R-:W-:Y:S01]  /*0140*/  @P3 IMAD.WIDE.U32 R8, R3.reuse, 0x10, R6 ;  /* 0x0000001003083825 */ /* 0x042fe200078e0006 */
[----:B------:R-:W-:Y:S01]  /*0150*/  @P3 IADD3 R3, PT, PT, R3, 0x100, RZ ;  /* 0x0000010003033810 */ /* 0x000fe20007ffe0ff */
[----:B------:R-:W0:Y:S01]  /*0160*/  S2UR UR4, SR_CTAID.X ;  /* 0x00000000000479c3 */ /* 0x000e220000002500 */
[----:B------:R-:W-:Y:S02]  /*0170*/  CS2R R52, SRZ ;  /* 0x0000000000347805 */ /* 0x000fe4000001ff00 */
[----:B------:R-:W-:Y:S01]  /*0180*/  CS2R R54, SRZ ;  /* 0x0000000000367805 */ /* 0x000fe2000001ff00 */
[----:B------:R1:W5:Y:S01]  /*0190*/  @P3 LDG.E.128 R60, desc[UR8][R8.64] ;  /* 0x00000008083c3981 */ /* 0x000362000c1e1d00 */
        /* <DEDUP_REMOVED lines=24> */
[----:B-1----:R-:W-:Y:S02]  /*0320*/  CS2R R8, SRZ ;  /* 0x0000000000087805 */ /* 0x002fe4000001ff00 */
[----:B------:R-:W-:Y:S01]  /*0330*/  CS2R R10, SRZ ;  /* 0x00000000000a7805 */ /* 0x000fe2000001ff00 */
[----:B--2---:R-:W-:Y:S06]  /*0340*/  @P0 BRA `(.L_x_1409) ;  /* 0x0000005000a80947 */ /* 0x004fec0003800000 */
        /* <DEDUP_REMOVED lines=28> */
[----:B------:R-:W0:Y:S01]  /*0510*/  LDCU UR13, c[0x0][0x408] ;  /* 0x00008100ff0d77ac */ /* 0x000e220008000800 */
[----:B------:R-:W1:Y:S01]  /*0520*/  LDCU.U8 UR7, c[0x0][0x410] ;  /* 0x00008200ff0777ac */ /* 0x000e620008000000 */
[----:B------:R-:W2:Y:S01]  /*0530*/  LDCU UR12, c[0x0][0x400] ;  /* 0x00008000ff0c77ac */ /* 0x000ea20008000800 */
[----:B------:R-:W3:Y:S01]  /*0540*/  LDCU.64 UR10, c[0x0][0x438] ;  /* 0x00008700ff0a77ac */ /* 0x000ee20008000a00 */
[----:B------:R-:W4:Y:S08]  /*0550*/  LDCU.64 UR14, c[0x0][0x478] ;  /* 0x00008f00ff0e77ac */ /* 0x000f300008000a00 */
.L_x_1440:
[----:B------:R-:W0:Y:S08]  /*0560*/  LDC.64 R76, c[0x0][0x3c0] ;  /* 0x0000f000ff4c7b82 */ /* 0x000e300000000a00 */
[----:B------:R-:W1:Y:S08]  /*0570*/  @P0 LDC.64 R80, c[0x0][0x3e0] ;  /* 0x0000f800ff500b82 */ /* 0x000e700000000a00 */
[----:B------:R-:W2:Y:S01]  /*0580*/  LDC.64 R78, c[0x0][0x3c8] ;  /* 0x0000f200ff4e7b82 */ /* 0x000ea20000000a00 */
[----:B0-----:R-:W-:-:S07]  /*0590*/  IMAD.WIDE R76, R99, 0x4, R76 ;  /* 0x00000004634c7825 */ /* 0x001fce00078e024c */
[----:B------:R-:W0:Y:S01]  /*05a0*/  LDC R98, c[0x0][0x388] ;  /* 0x0000e200ff627b82 */ /* 0x000e220000000800 */
[----:B------:R-:W3:Y:S01]  /*05b0*/  LDG.E R76, desc[UR8][R76.64] ;  /* 0x000000084c4c7981 */ /* 0x000ee2000c1e1900 */
[----:B-1----:R-:W-:-:S05]  /*05c0*/  @P0 IMAD.WIDE R80, R99, 0x2, R80 ;  /* 0x0000000263500825 */ /* 0x002fca00078e0250 */
[----:B-----5:R1:W5:Y:S01]  /*05d0*/  @P0 LDG.E.U16 R153, desc[UR8][R80.64] ;  /* 0x0000000850990981 */ /* 0x020362000c1e1500 */
[C---:B------:R-:W-:Y:S01]  /*05e0*/  ISETP.GE.U32.AND P2, PT, R0.reuse, 0x100, PT ;  /* 0x000001000000780c */ /* 0x040fe20003f46070 */
[C---:B--2---:R-:W-:Y:S01]  /*05f0*/  IMAD.WIDE R78, R99.reuse, 0x4, R78 ;  /* 0x00000004634e7825 */ /* 0x044fe200078e024e */
[----:B------:R-:W2:Y:S01]  /*0600*/  S2R R2, SR_TID.X ;  /* 0x0000000000027919 */ /* 0x000ea20000002100 */
[C---:B------:R-:W-:Y:S02]  /*0610*/  ISETP.GE.U32.AND P3, PT, R0.reuse, 0x200, PT ;  /* 0x000002000000780c */ /* 0x040fe40003f66070 */
[----:B------:R-:W-:Y:S01]  /*0620*/  ISETP.GE.U32.AND P4, PT, R0, 0x300, PT ;  /* 0x000003000000780c */ /* 0x000fe20003f86070 */
[----:B------:R1:W5:Y:S01]  /*0630*/  LDG.E R152, desc[UR8][R78.64] ;  /* 0x000000084e987981 */ /* 0x000362000c1e1900 */
[----:B0-----:R-:W-:-:S05]  /*0640*/  IMAD R82, R99, R98, RZ ;  /* 0x0000006263527224 */ /* 0x001fca00078e02ff */
[----:B------:R-:W-:-:S04]  /*0650*/  SHF.R.S32.HI R83, RZ, 0x1f, R82 ;  /* 0x0000001fff537819 */ /* 0x000fc80000011452 */
[----:B------:R-:W-:Y:S01]  /*0660*/  LEA.HI R83, R83, R82, RZ, 0x3 ;  /* 0x0000005253537211 */ /* 0x000fe200078f18ff */
[----:B------:R-:W-:Y:S01]  /*0670*/  BSSY.RECONVERGENT B0, `(.L_x_1410) ;  /* 0x0000067000007945 */ /* 0x000fe20003800200 */
[----:B------:R-:W-:Y:S01]  /*0680*/  ISETP.NE.AND P5, PT, RZ, UR7, PT ;  /* 0x00000007ff007c0c */ /* 0x000fe2000bfa5270 */
[----:B------:R-:W-:Y:S01]  /*0690*/  HFMA2 R85, -RZ, RZ, 0, 0 ;  /* 0x00000000ff557431 */ /* 0x000fe200000001ff */
[----:B------:R-:W-:Y:S02]  /*06a0*/  MOV R86, RZ ;  /* 0x000000ff00567202 */ /* 0x000fe40000000f00 */
        /* <DEDUP_REMOVED lines=14> */
[----:B------:R-:W5:Y:S01]  /*0790*/  LDG.E.64 R96, desc[UR8][R96.64] ;  /* 0x0000000860607981 */ /* 0x000f62000c1e1b00 */
[----:B------:R-:W-:Y:S02]  /*07a0*/  HADD2.F32 R107, -RZ, R121.H1_H1 ;  /* 0x30000079ff6b7230 */ /* 0x000fe40000004100 */
[----:B------:R-:W-:-:S07]  /*07b0*/  HADD2.F32 R106, -RZ, R120.H0_H0 ;  /* 0x20000078ff6a7230 */ /* 0x000fce0000004100 */
[----:B------:R-:W0:Y:S01]  /*07c0*/  @P1 LDC.64 R86, c[0x0][0x438] ;  /* 0x00010e00ff561b82 */ /* 0x000e220000000a00 */
[----:B------:R-:W-:Y:S02]  /*07d0*/  HADD2.F32 R103, -RZ, R120.H1_H1 ;  /* 0x30000078ff677230 */ /* 0x000fe40000004100 */
[----:B------:R-:W-:Y:S02]  /*07e0*/  HADD2.F32 R110, -RZ, R121.H0_H0 ;  /* 0x20000079ff6e7230 */ /* 0x000fe40000004100 */
[----:B------:R-:W-:Y:S02]  /*07f0*/  HADD2.F32 R114, -RZ, R122.H0_H0 ;  /* 0x2000007aff727230 */ /* 0x000fe40000004100 */
[----:B0-----:R-:W-:-:S05]  /*0800*/  @P1 IMAD.WIDE.U32 R86, R151, 0x10, R86 ;  /* 0x0000001097561825 */ /* 0x001fca00078e0056 */
[----:B------:R0:W5:Y:S01]  /*0810*/  @P1 LDG.E.128 R4, desc[UR8][R86.64] ;  /* 0x0000000856041981 */ /* 0x000162000c1e1d00 */
[----:B---3--:R-:W-:Y:S02]  /*0820*/  HADD2.F32 R91, -RZ, R77.H1_H1 ;  /* 0x3000004dff5b7230 */ /* 0x008fe40000004100 */
[----:B------:R-:W-:-:S03]  /*0830*/  HADD2.F32 R3, -RZ, R76.H0_H0 ;  /* 0x2000004cff037230 */ /* 0x000fc60000004100 */
[C---:B------:R-:W-:Y:S01]  /*0840*/  FADD.FTZ R91, -R84.reuse, R91 ;  /* 0x0000005b545b7221 */ /* 0x040fe20000010100 */
[----:B------:R-:W-:Y:S02]  /*0850*/  HADD2.F32 R85, -RZ, R76.H1_H1 ;  /* 0x3000004cff557230 */ /* 0x000fe40000004100 */
[----:B------:R-:W-:Y:S01]  /*0860*/  FADD.FTZ R3, -R84, R3 ;  /* 0x0000000354037221 */ /* 0x000fe20000010100 */
[----:B----4-:R-:W-:Y:S02]  /*0870*/  HADD2.F32 R76, -RZ, R81.H1_H1 ;  /* 0x30000051ff4c7230 */ /* 0x010fe40000004100 */
[C---:B-----5:R-:W-:Y:S01]  /*0880*/  FMUL.FTZ R112, R152.reuse, R91 ;  /* 0x0000005b98707220 */ /* 0x060fe20000410000 */
[----:B------:R-:W-:Y:S02]  /*0890*/  HADD2.F32 R89, -RZ, R77.H0_H0 ;  /* 0x2000004dff597230 */ /* 0x000fe40000004100 */
[----:B------:R-:W-:Y:S01]  /*08a0*/  FMUL.FTZ R3, R152, R3 ;  /* 0x0000000398037220 */ /* 0x000fe20000410000 */
[----:B------:R-:W-:-:S02]  /*08b0*/  HADD2.F32 R77, -RZ, R80.H0_H0 ;  /* 0x20000050ff4d7230 */ /* 0x000fc40000004100 */
[----:B------:R-:W-:Y:S02]  /*08c0*/  HADD2.F32 R111, -RZ, R78.H1_H1 ;  /* 0x3000004eff6f7230 */ /* 0x000fe40000004100 */
[--C-:B------:R-:W-:Y:S02]  /*08d0*/  HADD2.F32 R113, -RZ, R79.reuse.H0_H0 ;  /* 0x2000004fff717230 */ /* 0x100fe40000004100 */
[----:B------:R-:W-:Y:S02]  /*08e0*/  HADD2.F32 R117, -RZ, R79.H1_H1 ;  /* 0x3000004fff757230 */ /* 0x000fe40000004100 */
[----:B------:R-:W-:Y:S01]  /*08f0*/  FMUL.FTZ R107, R107, R76 ;  /* 0x0000004c6b6b7220 */ /* 0x000fe20000410000 */
[----:B------:R-:W-:Y:S02]  /*0900*/  HADD2.F32 R79, -RZ, R81.H0_H0 ;  /* 0x20000051ff4f7230 */ /* 0x000fe40000004100 */
[----:B------:R-:W-:Y:S01]  /*0910*/  FADD.FTZ R31, R31, R76 ;  /* 0x0000004c1f1f7221 */ /* 0x000fe20000010000 */
[----:B------:R-:W-:-:S02]  /*0920*/  HADD2.F32 R81, -RZ, R82.H0_H0 ;  /* 0x20000052ff517230 */ /* 0x000fc40000004100 */
[----:B------:R-:W-:Y:S01]  /*0930*/  FFMA.FTZ R55, R112, R76, R55 ;  /* 0x0000004c70377223 */ /* 0x000fe20000010037 */
[----:B------:R-:W-:Y:S02]  /*0940*/  HADD2.F32 R82, -RZ, R82.H1_H1 ;  /* 0x30000052ff527230 */ /* 0x000fe40000004100 */
[-C--:B------:R-:W-:Y:S01]  /*0950*/  FMUL.FTZ R106, R106, R77.reuse ;  /* 0x0000004d6a6a7220 */ /* 0x080fe20000410000 */
[----:B------:R-:W-:Y:S02]  /*0960*/  HADD2.F32 R76, -RZ, R122.H1_H1 ;  /* 0x3000007aff4c7230 */ /* 0x000fe40000004100 */
[----:B------:R-:W-:Y:S01]  /*0970*/  FADD.FTZ R28, R28, R77 ;  /* 0x0000004d1c1c7221 */ /* 0x000fe20000010000 */
[----:B------:R-:W-:Y:S02]  /*0980*/  HADD2.F32 R80, -RZ, R80.H1_H1 ;  /* 0x30000050ff507230 */ /* 0x000fe40000004100 */
[----:B------:R-:W-:Y:S01]  /*0990*/  FFMA.FTZ R52, R3, R77, R52 ;  /* 0x0000004d03347223 */ /* 0x000fe20000010034 */
[C---:B------:R-:W-:Y:S01]  /*09a0*/  FADD.FTZ R89, -R84.reuse, R89 ;  /* 0x0000005954597221 */ /* 0x040fe20000010100 */
[C---:B------:R-:W-:Y:S01]  /*09b0*/  FADD.FTZ R77, -R84.reuse, R111 ;  /* 0x0000006f544d7221 */ /* 0x040fe20000010100 */
[----:B------:R-:W-:Y:S01]  /*09c0*/  FADD.FTZ R85, -R84, R85 ;  /* 0x0000005554557221 */ /* 0x000fe20000010100 */
[----:B------:R-:W-:Y:S01]  /*09d0*/  FMUL.FTZ R111, R76, R82 ;  /* 0x000000524c6f7220 */ /* 0x000fe20000410000 */
[C---:B------:R-:W-:Y:S01]  /*09e0*/  FMUL.FTZ R105, R152.reuse, R89 ;  /* 0x0000005998697220 */ /* 0x040fe20000410000 */
        /* <DEDUP_REMOVED lines=10> */
[----:B------:R-:W-:Y:S02]  /*0a90*/  FFMA.FTZ R76, R108, R103, R77 ;  /* 0x000000676c4c7223 */ /* 0x000fe4000001004d */
        /* <DEDUP_REMOVED lines=9> */
[----:B0-----:R-:W-:-:S02]  /*0b30*/  HADD2.F32 R87, -RZ, R83.H0_H0 ;  /* 0x20000053ff577230 */ /* 0x001fc40000004100 */
[----:B------:R-:W-:Y:S01]  /*0b40*/  FADD.FTZ R115, -R84, R113 ;  /* 0x0000007154737221 */ /* 0x000fe20000010100 */
[----:B------:R-:W-:Y:S02]  /*0b50*/  HADD2.F32 R80, -RZ, R123.H0_H0 ;  /* 0x2000007bff507230 */ /* 0x000fe40000004100 */
[----:B------:R-:W-:Y:S01]  /*0b60*/  FADD.FTZ R78, R79, R114 ;  /* 0x000000724f4e7221 */ /* 0x000fe20000010000 */
[C---:B------:R-:W-:Y:S01]  /*0b70*/  FFMA.FTZ R77, R109.reuse, R114, R76 ;  /* 0x000000726d4d7223 */ /* 0x040fe2000001004c */
[----:B------:R-:W-:Y:S01]  /*0b80*/  FADD.FTZ R24, R24, R81 ;  /* 0x0000005118187221 */ /* 0x000fe20000010000 */
[----:B------:R-:W-:Y:S01]  /*0b90*/  FFMA.FTZ R48, R109, R81, R48 ;  /* 0x000000516d307223 */ /* 0x000fe20000010030 */
[----:B------:R-:W-:Y:S02]  /*0ba0*/  HADD2.F32 R86, -RZ, R83.H1_H1 ;  /* 0x30000053ff567230 */ /* 0x000fe40000004100 */
[----:B------:R-:W-:Y:S01]  /*0bb0*/  FADD.FTZ R79, -R84, R117 ;  /* 0x00000075544f7221 */ /* 0x000fe20000010100 */
[----:B------:R-:W-:-:S02]  /*0bc0*/  HADD2.F32 R81, -RZ, R123.H1_H1 ;  /* 0x3000007bff517230 */ /* 0x000fc40000004100 */
[----:B------:R-:W-:Y:S01]  /*0bd0*/  FMUL.FTZ R113, R80, R87 ;  /* 0x0000005750717220 */ /* 0x000fe20000410000 */
[----:B------:R-:W-:Y:S01]  /*0be0*/  FMUL.FTZ R115, R152, R115 ;  /* 0x0000007398737220 */ /* 0x000fe20000410000 */
[----:B------:R-:W-:Y:S01]  /*0bf0*/  FADD.FTZ R78, R78, R111 ;  /* 0x0000006f4e4e7221 */ /* 0x000fe20000010000 */
[----:B------:R-:W-:Y:S01]  /*0c00*/  FFMA.FTZ R76, R116, R111, R77 ;  /* 0x0000006f744c7223 */ /* 0x000fe2000001004d */
[----:B------:R-:W-:Y:S01]  /*0c10*/  FMUL.FTZ R118, R152, R79 ;  /* 0x0000004f98767220 */ /* 0x000fe20000410000 */
[-C--:B------:R-:W-:Y:S01]  /*0c20*/  FMUL.FTZ R117, R81, R86.reuse ;  /* 0x0000005651757220 */ /* 0x080fe20000410000 */
        /* <DEDUP_REMOVED lines=11> */
.L_x_1411:
[----:B----4-:R-:W-:Y:S05]  /*0ce0*/  BSYNC.RECONVERGENT B0 ;  /* 0x0000000000007941 */ /* 0x010fea0003800200 */
.L_x_1410:
        /* <DEDUP_REMOVED lines=14> */
[----:B------:R-:W-:-:S02]  /*0dd0*/  HADD2.F32 R124, -RZ, R60.H0_H0 ;  /* 0x2000003cff7c7230 */ /* 0x000fc40000004100 */
[----:B------:R-:W-:Y:S02]  /*0de0*/  HADD2.F32 R128, -RZ, R61.H0_H0 ;  /* 0x2000003dff807230 */ /* 0x000fe40000004100 */
[----:B0-----:R-:W-:-:S05]  /*0df0*/  @P1 IMAD.WIDE.U32 R88, R87, 0x10, R88 ;  /* 0x0000001057581825 */ /* 0x001fca00078e0058 */
[----:B------:R0:W5:Y:S01]  /*0e00*/  @P1 LDG.E.128 R64, desc[UR8][R88.64] ;  /* 0x0000000858401981 */ /* 0x000162000c1e1d00 */
[----:B------:R-:W-:Y:S02]  /*0e10*/  HADD2.F32 R132, -RZ, R62.H0_H0 ;  /* 0x2000003eff847230 */ /* 0x000fe40000004100 */
[----:B------:R-:W-:Y:S01]  /*0e20*/  HADD2.F32 R136, -RZ, R63.H1_H1 ;  /* 0x3000003fff887230 */ /* 0x000fe20000004100 */
[----:B------:R-:W-:Y:S01]  /*0e30*/  IADD3 R87, PT, PT, R87, 0x100, RZ ;  /* 0x0000010057577810 */ /* 0x000fe20007ffe0ff */
[--C-:B---3--:R-:W-:Y:S02]  /*0e40*/  HADD2.F32 R125, -RZ, R76.reuse.H1_H1 ;  /* 0x3000004cff7d7230 */ /* 0x108fe40000004100 */
[--C-:B------:R-:W-:Y:S02]  /*0e50*/  HADD2.F32 R127, -RZ, R77.reuse.H0_H0 ;  /* 0x2000004dff7f7230 */ /* 0x100fe40000004100 */
[----:B------:R-:W-:Y:S02]  /*0e60*/  HADD2.F32 R129, -RZ, R77.H1_H1 ;  /* 0x3000004dff817230 */ /* 0x000fe40000004100 */
[----:B------:R-:W-:Y:S01]  /*0e70*/  FADD.FTZ R125, -R84, R125 ;  /* 0x0000007d547d7221 */ /* 0x000fe20000010100 */
[----:B------:R-:W-:-:S02]  /*0e80*/  HADD2.F32 R91, -RZ, R76.H0_H0 ;  /* 0x2000004cff5b7230 */ /* 0x000fc40000004100 */
[--C-:B----4-:R-:W-:Y:S02]  /*0e90*/  HADD2.F32 R77, -RZ, R80.reuse.H0_H0 ;  /* 0x20000050ff4d7230 */ /* 0x110fe40000004100 */
[----:B------:R-:W-:Y:S02]  /*0ea0*/  HADD2.F32 R80, -RZ, R80.H1_H1 ;  /* 0x30000050ff507230 */ /* 0x000fe40000004100 */
[----:B------:R-:W-:Y:S02]  /*0eb0*/  HADD2.F32 R76, -RZ, R60.H1_H1 ;  /* 0x3000003cff4c7230 */ /* 0x000fe40000004100 */
[----:B-----5:R-:W-:Y:S01]  /*0ec0*/  FMUL.FTZ R126, R152, R125 ;  /* 0x0000007d987e7220 */ /* 0x020fe20000410000 */
[--C-:B------:R-:W-:Y:S02]  /*0ed0*/  HADD2.F32 R135, -RZ, R79.reuse.H0_H0 ;  /* 0x2000004fff877230 */ /* 0x100fe40000004100 */
[----:B------:R-:W-:Y:S01]  /*0ee0*/  FADD.FTZ R91, -R84, R91 ;  /* 0x0000005b545b7221 */ /* 0x000fe20000010100 */
[----:B------:R-:W-:-:S02]  /*0ef0*/  HADD2.F32 R157, -RZ, R79.H1_H1 ;  /* 0x3000004fff9d7230 */ /* 0x000fc40000004100 */
[----:B------:R-:W-:Y:S01]  /*0f00*/  FMUL.FTZ R125, R76, R80 ;  /* 0x000000504c7d7220 */ /* 0x000fe20000410000 */
[--C-:B------:R-:W-:Y:S02]  /*0f10*/  HADD2.F32 R79, -RZ, R81.reuse.H0_H0 ;  /* 0x20000051ff4f7230 */ /* 0x100fe40000004100 */
[----:B------:R-:W-:Y:S01]  /*0f20*/  FADD.FTZ R129, -R84, R129 ;  /* 0x0000008154817221 */ /* 0x000fe20000010100 */
[----:B------:R-:W-:Y:S02]  /*0f30*/  HADD2.F32 R81, -RZ, R81.H1_H1 ;  /* 0x30000051ff517230 */ /* 0x000fe40000004100 */
[----:B------:R-:W-:Y:S02]  /*0f40*/  HADD2.F32 R76, -RZ, R61.H1_H1 ;  /* 0x3000003dff4c7230 */ /* 0x000fe40000004100 */
[C---:B------:R-:W-:Y:S01]  /*0f50*/  FMUL.FTZ R119, R152.reuse, R91 ;  /* 0x0000005b98777220 */ /* 0x040fe20000410000 */
[----:B------:R-:W-:Y:S02]  /*0f60*/  HADD2.F32 R133, -RZ, R78.H1_H1 ;  /* 0x3000004eff857230 */ /* 0x000fe40000004100 */
[----:B------:R-:W-:Y:S01]  /*0f70*/  FMUL.FTZ R130, R152, R129 ;  /* 0x0000008198827220 */ /* 0x000fe20000410000 */
[----:B0-----:R-:W-:-:S02]  /*0f80*/  HADD2.F32 R89, -RZ, R82.H0_H0 ;  /* 0x20000052ff597230 */ /* 0x001fc40000004100 */
[----:B------:R-:W-:Y:S01]  /*0f90*/  FMUL.FTZ R129, R76, R81 ;  /* 0x000000514c817220 */ /* 0x000fe20000410000 */
[----:B------:R-:W-:Y:S02]  /*0fa0*/  HADD2.F32 R82, -RZ, R82.H1_H1 ;  /* 0x30000052ff527230 */ /* 0x000fe40000004100 */
[-C--:B------:R-:W-:Y:S01]  /*0fb0*/  FMUL.FTZ R124, R124, R77.reuse ;  /* 0x0000004d7c7c7220 */ /* 0x080fe20000410000 */
[----:B------:R-:W-:Y:S02]  /*0fc0*/  HADD2.F32 R76, -RZ, R62.H1_H1 ;  /* 0x3000003eff4c7230 */ /* 0x000fe40000004100 */
[----:B------:R-:W-:Y:S01]  /*0fd0*/  FADD.FTZ R20, R20, R77 ;  /* 0x0000004d14147221 */ /* 0x000fe20000010000 */
[----:B------:R-:W-:Y:S01]  /*0fe0*/  FFMA.FTZ R44, R119, R77, R44 ;  /* 0x0000004d772c7223 */ /* 0x000fe2000001002c */
[C---:B------:R-:W-:Y:S01]  /*0ff0*/  FADD.FTZ R127, -R84.reuse, R127 ;  /* 0x0000007f547f7221 */ /* 0x040fe20000010100 */
[----:B------:R-:W-:Y:S01]  /*1000*/  FADD.FTZ R77, -R84, R133 ;  /* 0x00000085544d7221 */ /* 0x000fe20000010100 */
[----:B------:R-:W-:Y:S01]  /*1010*/  FMUL.FTZ R133, R76, R82 ;  /* 0x000000524c857220 */ /* 0x000fe20000410000 */
[----:B------:R-:W-:Y:S01]  /*1020*/  FADD.FTZ R76, R85, R124 ;  /* 0x0000007c554c7221 */ /* 0x000fe20000010000 */
[C---:B------:R-:W-:Y:S01]  /*1030*/  FMUL.FTZ R127, R152.reuse, R127 ;  /* 0x0000007f987f7220 */ /* 0x040fe20000410000 */
[----:B------:R-:W-:Y:S01]  /*1040*/  FMUL.FTZ R134, R152, R77 ;  /* 0x0000004d98867220 */ /* 0x000fe20000410000 */
[----:B------:R-:W-:Y:S01]  /*1050*/  FFMA.FTZ R77, R119, R124, R86 ;  /* 0x0000007c774d7223 */ /* 0x000fe20000010056 */
        /* <DEDUP_REMOVED lines=42> */
.L_x_1413:
[----:B------:R-:W-:Y:S05]  /*1300*/  BSYNC.RECONVERGENT B0 ;  /* 0x0000000000007941 */ /* 0x000fea0003800200 */
.L_x_1412:
        /* <DEDUP_REMOVED lines=15> */
[--C-:B------:R-:W-:Y:S02]  /*1400*/  HADD2.F32 R145, -RZ, R57.reuse.H1_H1 ;  /* 0x30000039ff917230 */ /* 0x100fe40000004100 */
[----:B------:R-:W-:Y:S02]  /*1410*/  HADD2.F32 R144, -RZ, R57.H0_H0 ;  /* 0x20000039ff907230 */ /* 0x000fe40000004100 */
[----:B0-----:R-:W-:-:S05]  /*1420*/  @P1 IMAD.WIDE.U32 R88, R87, 0x10, R88 ;  /* 0x0000001057581825 */ /* 0x001fca00078e0058 */
[----:B------:R0:W5:Y:S01]  /*1430*/  @P1 LDG.E.128 R68, desc[UR8][R88.64] ;  /* 0x0000000858441981 */ /* 0x000162000c1e1d00 */
[--C-:B------:R-:W-:Y:S02]  /*1440*/  HADD2.F32 R148, -RZ, R58.reuse.H0_H0 ;  /* 0x2000003aff947230 */ /* 0x100fe40000004100 */
[----:B------:R-:W-:Y:S02]  /*1450*/  HADD2.F32 R149, -RZ, R58.H1_H1 ;  /* 0x3000003aff957230 */ /* 0x000fe40000004100 */
[--C-:B------:R-:W-:Y:S02]  /*1460*/  HADD2.F32 R102, -RZ, R59.reuse.H0_H0 ;  /* 0x2000003bff667230 */ /* 0x100fe40000004100 */
[----:B------:R-:W-:Y:S02]  /*1470*/  HADD2.F32 R100, -RZ, R59.H1_H1 ;  /* 0x3000003bff647230 */ /* 0x000fe40000004100 */
[--C-:B---3--:R-:W-:Y:S02]  /*1480*/  HADD2.F32 R101, -RZ, R77.reuse.H0_H0 ;  /* 0x2000004dff657230 */ /* 0x108fe40000004100 */
[----:B------:R-:W-:-:S02]  /*1490*/  HADD2.F32 R77, -RZ, R77.H1_H1 ;  /* 0x3000004dff4d7230 */ /* 0x000fc40000004100 */
[----:B------:R-:W-:Y:S02]  /*14a0*/  HADD2.F32 R87, -RZ, R76.H0_H0 ;  /* 0x2000004cff577230 */ /* 0x000fe40000004100 */
[--C-:B------:R-:W-:Y:S02]  /*14b0*/  HADD2.F32 R141, -RZ, R78.reuse.H1_H1 ;  /* 0x3000004eff8d7230 */ /* 0x100fe40000004100 */
[C---:B0-----:R-:W-:Y:S01]  /*14c0*/  FADD.FTZ R89, -R84.reuse, R77 ;  /* 0x0000004d54597221 */ /* 0x041fe20000010100 */
[----:B------:R-:W-:Y:S02]  /*14d0*/  HADD2.F32 R139, -RZ, R78.H0_H0 ;  /* 0x2000004eff8b7230 */ /* 0x000fe40000004100 */
[----:B------:R-:W-:Y:S01]  /*14e0*/  FADD.FTZ R87, -R84, R87 ;  /* 0x0000005754577221 */ /* 0x000fe20000010100 */
[----:B------:R-:W-:Y:S02]  /*14f0*/  HADD2.F32 R143, -RZ, R79.H0_H0 ;  /* 0x2000004fff8f7230 */ /* 0x000fe40000004100 */
[----:B----4-:R-:W-:-:S02]  /*1500*/  HADD2.F32 R77, -RZ, R80.H0_H0 ;  /* 0x20000050ff4d7230 */ /* 0x010fc40000004100 */
[----:B------:R-:W-:Y:S02]  /*1510*/  HADD2.F32 R91, -RZ, R76.H1_H1 ;  /* 0x3000004cff5b7230 */ /* 0x000fe40000004100 */
[----:B------:R-:W-:Y:S02]  /*1520*/  HADD2.F32 R79, -RZ, R79.H1_H1 ;  /* 0x3000004fff4f7230 */ /* 0x000fe40000004100 */
[C---:B------:R-:W-:Y:S01]  /*1530*/  FADD.FTZ R155, -R84.reuse, R141 ;  /* 0x0000008d549b7221 */ /* 0x040fe20000010100 */
[----:B------:R-:W-:Y:S02]  /*1540*/  HADD2.F32 R76, -RZ, R81.H1_H1 ;  /* 0x30000051ff4c7230 */ /* 0x000fe40000004100 */
[C---:B------:R-:W-:Y:S01]  /*1550*/  FADD.FTZ R101, -R84.reuse, R101 ;  /* 0x0000006554657221 */ /* 0x040fe20000010100 */
[----:B------:R-:W-:Y:S01]  /*1560*/  FADD.FTZ R147, -R84, R139 ;  /* 0x0000008b54937221 */ /* 0x000fe20000010100 */
[----:B------:R-:W-:Y:S02]  /*1570*/  HADD2.F32 R80, -RZ, R80.H1_H1 ;  /* 0x30000050ff507230 */ /* 0x000fe40000004100 */
[----:B-----5:R-:W-:Y:S01]  /*1580*/  FMUL.FTZ R146, R152, R89 ;  /* 0x0000005998927220 */ /* 0x020fe20000410000 */
[----:B------:R-:W-:-:S02]  /*1590*/  HADD2.F32 R141, -RZ, R56.H1_H1 ;  /* 0x30000038ff8d7230 */ /* 0x000fc40000004100 */
[----:B------:R-:W-:Y:S01]  /*15a0*/  FMUL.FTZ R139, R152, R87 ;  /* 0x00000057988b7220 */ /* 0x000fe20000410000 */
[----:B------:R-:W-:Y:S01]  /*15b0*/  FMUL.FTZ R140, R140, R77 ;  /* 0x0000004d8c8c7220 */ /* 0x000fe20000410000 */
[C---:B------:R-:W-:Y:S01]  /*15c0*/  FADD.FTZ R91, -R84.reuse, R91 ;  /* 0x0000005b545b7221 */ /* 0x040fe20000010100 */
        /* <DEDUP_REMOVED lines=52> */
.L_x_1415:
[----:B------:R-:W-:Y:S05]  /*1910*/  BSYNC.RECONVERGENT B0 ;  /* 0x0000000000007941 */ /* 0x000fea0003800200 */
.L_x_1414:
        /* <DEDUP_REMOVED lines=31> */
.L_x_1417:
[----:B------:R-:W-:Y:S05]  /*1b10*/  BSYNC.RECONVERGENT B0 ;  /* 0x0000000000007941 */ /* 0x000fea0003800200 */
.L_x_1416:
        /* <DEDUP_REMOVED lines=48> */
[----:B------:R-:W-:Y:S01]  /*1e20*/  FFMA.FTZ R77, R109, R81, R82 ;  /* 0x000000516d4d7223 */ /* 0x000fe20000010052 */
[----:B------:R-:W-:Y:S01]  /*1e30*/  ISETP.GE.U32.AND P5, PT, R96, RZ, PT ;  /* 0x000000ff6000720c */ /* 0x000fe20003fa6070 */
[----:B------:R-:W-:Y:S01]  /*1e40*/  FADD.FTZ R79, R113, -R76 ;  /* 0x8000004c714f7221 */ /* 0x000fe20000010000 */
[----:B------:R-:W-:Y:S01]  /*1e50*/  FADD.FTZ R83, R117, -R78 ;  /* 0x8000004e75537221 */ /* 0x000fe20000010000 */
[----:B------:R-:W-:Y:S01]  /*1e60*/  FADD.FTZ R77, R114, -R77 ;  /* 0x8000004d724d7221 */ /* 0x000fe20000010000 */
[----:B------:R-:W-:Y:S01]  /*1e70*/  LOP3.LUT P6, RZ, R97, 0xff0000, RZ, 0xc0, !PT ;  /* 0x00ff000061ff7812 */ /* 0x000fe200078cc0ff */
[C---:B------:R-:W-:Y:S01]  /*1e80*/  FMUL.FTZ R79, R152.reuse, R79 ;  /* 0x0000004f984f7220 */ /* 0x040fe20000410000 */
[C---:B------:R-:W-:Y:S01]  /*1e90*/  FMUL.FTZ R83, R152.reuse, R83 ;  /* 0x0000005398537220 */ /* 0x040fe20000410000 */
[----:B------:R-:W-:Y:S01]  /*1ea0*/  FMUL.FTZ R77, R152, R77 ;  /* 0x0000004d984d7220 */ /* 0x000fe20000410000 */
[-C--:B------:R-:W-:Y:S01]  /*1eb0*/  FFMA.FTZ R76, R116, R81.reuse, R82 ;  /* 0x00000051744c7223 */ /* 0x080fe20000010052 */
[-C--:B------:R-:W-:Y:S01]  /*1ec0*/  FMUL.FTZ R79, R79, R80.reuse ;  /* 0x000000504f4f7220 */ /* 0x080fe20000410000 */
[-C--:B------:R-:W-:Y:S01]  /*1ed0*/  FMUL.FTZ R83, R83, R80.reuse ;  /* 0x0000005053537220 */ /* 0x080fe20000410000 */
[-C--:B------:R-:W-:Y:S01]  /*1ee0*/  FMUL.FTZ R77, R77, R80.reuse ;  /* 0x000000504d4d7220 */ /* 0x080fe20000410000 */
[----:B------:R-:W-:Y:S01]  /*1ef0*/  ISETP.GE.U32.AND.EX P5, PT, R97, 0x1000000, PT, P5 ;  /* 0x010000006100780c */ /* 0x000fe20003fa6150 */
[----:B------:R-:W-:Y:S01]  /*1f00*/  FMUL.FTZ R79, R79, UR13 ;  /* 0x0000000d4f4f7c20 */ /* 0x000fe20008410000 */
[----:B------:R-:W-:Y:S01]  /*1f10*/  FMUL.FTZ R83, R83, UR13 ;  /* 0x0000000d53537c20 */ /* 0x000fe20008410000 */
[----:B------:R-:W-:Y:S01]  /*1f20*/  FMUL.FTZ R77, R77, UR13 ;  /* 0x0000000d4d4d7c20 */ /* 0x000fe20008410000 */
[----:B------:R-:W-:Y:S01]  /*1f30*/  FADD.FTZ R85, R111, -R76 ;  /* 0x8000004c6f557221 */ /* 0x000fe20000010000 */
[-CC-:B------:R-:W-:Y:S01]  /*1f40*/  FFMA.FTZ R78, R112, R81.reuse, R82.reuse ;  /* 0x00000051704e7223 */ /* 0x180fe20000010052 */
[----:B------:R-:W-:Y:S01]  /*1f50*/  FSEL R88, R79, RZ, P6 ;  /* 0x000000ff4f587208 */ /* 0x000fe20003000000 */
[----:B------:R-:W-:Y:S01]  /*1f60*/  FFMA.FTZ R79, R105, R81, R82 ;  /* 0x00000051694f7223 */ /* 0x000fe20000010052 */
[----:B------:R-:W-:Y:S01]  /*1f70*/  LOP3.LUT P6, RZ, R97, 0xff, RZ, 0xc0, !PT ;  /* 0x000000ff61ff7812 */ /* 0x000fe200078cc0ff */
[----:B------:R-:W-:Y:S01]  /*1f80*/  FMUL.FTZ R87, R152, R85 ;  /* 0x0000005598577220 */ /* 0x000fe20000410000 */
[----:B------:R-:W-:Y:S01]  /*1f90*/  FSEL R89, R83, RZ, P5 ;  /* 0x000000ff53597208 */ /* 0x000fe20002800000 */
[----:B------:R-:W-:Y:S01]  /*1fa0*/  FADD.FTZ R83, R110, -R79 ;  /* 0x8000004f6e537221 */ /* 0x000fe20000010000 */
[----:B------:R-:W-:Y:S01]  /*1fb0*/  FSEL R86, R77, RZ, P6 ;  /* 0x000000ff4d567208 */ /* 0x000fe20003000000 */
[----:B------:R-:W-:Y:S01]  /*1fc0*/  FADD.FTZ R85, R107, -R78 ;  /* 0x8000004e6b557221 */ /* 0x000fe20000010000 */
[-CC-:B------:R-:W-:Y:S01]  /*1fd0*/  FFMA.FTZ R76, R108, R81.reuse, R82.reuse ;  /* 0x000000516c4c7223 */ /* 0x180fe20000010052 */
[----:B------:R-:W-:Y:S01]  /*1fe0*/  FFMA.FTZ R77, R3, R81, R82 ;  /* 0x00000051034d7223 */ /* 0x000fe20000010052 */
[-C--:B------:R-:W-:Y:S01]  /*1ff0*/  FMUL.FTZ R87, R87, R80.reuse ;  /* 0x0000005057577220 */ /* 0x080fe20000410000 */
[C---:B------:R-:W-:Y:S01]  /*2000*/  FMUL.FTZ R83, R152.reuse, R83 ;  /* 0x0000005398537220 */ /* 0x040fe20000410000 */
[----:B------:R-:W-:Y:S01]  /*2010*/  FMUL.FTZ R85, R152, R85 ;  /* 0x0000005598557220 */ /* 0x000fe20000410000 */
[----:B------:R-:W-:Y:S01]  /*2020*/  FADD.FTZ R79, R103, -R76 ;  /* 0x8000004c674f7221 */ /* 0x000fe20000010000 */
[----:B------:R-:W-:Y:S01]  /*2030*/  FADD.FTZ R77, R106, -R77 ;  /* 0x8000004d6a4d7221 */ /* 0x000fe20000010000 */
[----:B------:R-:W-:Y:S01]  /*2040*/  FMUL.FTZ R87, R87, UR13 ;  /* 0x0000000d57577c20 */ /* 0x000fe20008410000 */
[----:B------:R-:W-:Y:S01]  /*2050*/  LOP3.LUT P5, RZ, R97, 0xff00, RZ, 0xc0, !PT ;  /* 0x0000ff0061ff7812 */ /* 0x000fe200078ac0ff */
[-C--:B------:R-:W-:Y:S01]  /*2060*/  FMUL.FTZ R83, R83, R80.reuse ;  /* 0x0000005053537220 */ /* 0x080fe20000410000 */
[-C--:B------:R-:W-:Y:S01]  /*2070*/  FMUL.FTZ R85, R85, R80.reuse ;  /* 0x0000005055557220 */ /* 0x080fe20000410000 */
[C---:B------:R-:W-:Y:S01]  /*2080*/  FMUL.FTZ R79, R152.reuse, R79 ;  /* 0x0000004f984f7220 */ /* 0x040fe20000410000 */
[----:B------:R-:W-:Y:S01]  /*2090*/  FMUL.FTZ R77, R152, R77 ;  /* 0x0000004d984d7220 */ /* 0x000fe20000410000 */
[----:B------:R-:W-:Y:S01]  /*20a0*/  FMUL.FTZ R83, R83, UR13 ;  /* 0x0000000d53537c20 */ /* 0x000fe20008410000 */
[----:B------:R-:W-:Y:S01]  /*20b0*/  FSEL R87, R87, RZ, P5 ;  /* 0x000000ff57577208 */ /* 0x000fe20002800000 */
[----:B------:R-:W-:Y:S01]  /*20c0*/  FMUL.FTZ R85, R85, UR13 ;  /* 0x0000000d55557c20 */ /* 0x000fe20008410000 */
[C---:B------:R-:W-:Y:S01]  /*20d0*/  LOP3.LUT P6, RZ, R96.reuse, 0xff0000, RZ, 0xc0, !PT ;  /* 0x00ff000060ff7812 */ /* 0x040fe200078cc0ff */
[-C--:B------:R-:W-:Y:S01]  /*20e0*/  FMUL.FTZ R79, R79, R80.reuse ;  /* 0x000000504f4f7220 */ /* 0x080fe20000410000 */
[C---:B------:R-:W-:Y:S01]  /*20f0*/  LOP3.LUT P5, RZ, R96.reuse, 0xff000000, RZ, 0xc0, !PT ;  /* 0xff00000060ff7812 */ /* 0x040fe200078ac0ff */
        /* <DEDUP_REMOVED lines=9> */
[----:B------:R-:W-:Y:S02]  /*2190*/  F2FP.F16.F32.PACK_AB R79, R89, R88 ;  /* 0x00000058594f723e */ /* 0x000fe400000000ff */
[----:B------:R-:W-:Y:S02]  /*21a0*/  F2FP.F16.F32.PACK_AB R78, R87, R86 ;  /* 0x00000056574e723e */ /* 0x000fe400000000ff */
[----:B------:R-:W-:-:S02]  /*21b0*/  F2FP.F16.F32.PACK_AB R77, R85, R84 ;  /* 0x00000054554d723e */ /* 0x000fc400000000ff */
[----:B------:R-:W-:Y:S01]  /*21c0*/  F2FP.F16.F32.PACK_AB R76, R83, R76 ;  /* 0x0000004c534c723e */ /* 0x000fe200000000ff */
[----:B------:R-:W-:Y:S06]  /*21d0*/  BRA `(.L_x_1423) ;  /* 0x0000000400047947 */ /* 0x000fec0003800000 */
.L_x_1422:
[-CC-:B------:R-:W-:Y:S01]  /*21e0*/  FFMA.FTZ R72, R115, R81.reuse, R82.reuse ;  /* 0x0000005173487223 */ /* 0x180fe20000010052 */
[-CC-:B------:R-:W-:Y:S01]  /*21f0*/  FFMA.FTZ R74, R118, R81.reuse, R82.reuse ;  /* 0x00000051764a7223 */ /* 0x180fe20000010052 */
[----:B------:R-:W-:Y:S01]  /*2200*/  FFMA.FTZ R73, R109, R81, R82 ;  /* 0x000000516d497223 */ /* 0x000fe20000010052 */
[----:B------:R-:W-:Y:S01]  /*2210*/  ISETP.GE.U32.AND P5, PT, R96, RZ, PT ;  /* 0x000000ff6000720c */ /* 0x000fe20003fa6070 */
[----:B------:R-:W-:Y:S01]  /*2220*/  FADD.FTZ R75, R113, -R72 ;  /* 0x80000048714b7221 */ /* 0x000fe20000010000 */
[----:B------:R-:W-:Y:S01]  /*2230*/  FADD.FTZ R77, R117, -R74 ;  /* 0x8000004a754d7221 */ /* 0x000fe20000010000 */
[----:B------:R-:W-:Y:S01]  /*2240*/  FADD.FTZ R73, R114, -R73 ;  /* 0x8000004972497221 */ /* 0x000fe20000010000 */
[----:B------:R-:W-:Y:S01]  /*2250*/  ISETP.GE.U32.AND.EX P5, PT, R97, 0x1000000, PT, P5 ;  /* 0x010000006100780c */ /* 0x000fe20003fa6150 */
[C---:B------:R-:W-:Y:S01]  /*2260*/  FMUL.FTZ R75, R152.reuse, R75 ;  /* 0x0000004b984b7220 */ /* 0x040fe20000410000 */
[C---:B------:R-:W-:Y:S01]  /*2270*/  FMUL.FTZ R77, R152.reuse, R77 ;  /* 0x0000004d984d7220 */ /* 0x040fe20000410000 */
[----:B------:R-:W-:Y:S01]  /*2280*/  FMUL.FTZ R87, R152, R73 ;  /* 0x0000004998577220 */ /* 0x000fe20000410000 */
[----:B------:R-:W-:Y:S01]  /*2290*/  FFMA.FTZ R74, R116, R81, R82 ;  /* 0x00000051744a7223 */ /* 0x000fe20000010052 */
[-C--:B------:R-:W-:Y:S01]  /*22a0*/  FMUL.FTZ R73, R75, R80.reuse ;  /* 0x000000504b497220 */ /* 0x080fe20000410000 */
[----:B------:R-:W-:Y:S01]  /*22b0*/  LOP3.LUT P6, RZ, R97, 0xff0000, RZ, 0xc0, !PT ;  /* 0x00ff000061ff7812 */ /* 0x000fe200078cc0ff */
[-C--:B------:R-:W-:Y:S01]  /*22c0*/  FMUL.FTZ R72, R87, R80.reuse ;  /* 0x0000005057487220 */ /* 0x080fe20000410000 */
[C---:B------:R-:W-:Y:S01]  /*22d0*/  F2FP.F16.F32.PACK_AB R75, R77.reuse, R75 ;  /* 0x0000004b4d4b723e */ /* 0x040fe200000000ff */
[----:B------:R-:W-:Y:S01]  /*22e0*/  FMUL.FTZ R77, R77, R80 ;  /* 0x000000504d4d7220 */ /* 0x000fe20000410000 */
[----:B------:R-:W-:Y:S01]  /*22f0*/  FMUL.FTZ R73, R73, UR13 ;  /* 0x0000000d49497c20 */ /* 0x000fe20008410000 */
[----:B------:R-:W-:-:S02]  /*2300*/  FMUL.FTZ R72, R72, UR13 ;  /* 0x0000000d48487c20 */ /* 0x000fc40008410000 */
[----:B------:R-:W-:Y:S02]  /*2310*/  FMUL.FTZ R77, R77, UR13 ;  /* 0x0000000d4d4d7c20 */ /* 0x000fe40008410000 */
[----:B------:R-:W-:Y:S01]  /*2320*/  FSEL R90, R73, RZ, P6 ;  /* 0x000000ff495a7208 */ /* 0x000fe20003000000 */
[-C--:B------:R-:W-:Y:S01]  /*2330*/  FFMA.FTZ R73, R105, R81.reuse, R82 ;  /* 0x0000005169497223 */ /* 0x080fe20000010052 */
[----:B------:R-:W-:Y:S02]  /*2340*/  LOP3.LUT P6, RZ, R97, 0xff, RZ, 0xc0, !PT ;  /* 0x000000ff61ff7812 */ /* 0x000fe400078cc0ff */
[----:B------:R-:W-:Y:S01]  /*2350*/  FSEL R91, R77, RZ, P5 ;  /* 0x000000ff4d5b7208 */ /* 0x000fe20002800000 */
[----:B------:R-:W-:Y:S01]  /*2360*/  FADD.FTZ R77, R111, -R74 ;  /* 0x8000004a6f4d7221 */ /* 0x000fe20000010000 */
[--C-:B------:R-:W-:Y:S01]  /*2370*/  FFMA.FTZ R74, R112, R81, R82.reuse ;  /* 0x00000051704a7223 */ /* 0x100fe20000010052 */
[----:B------:R-:W-:Y:S01]  /*2380*/  FSEL R88, R72, RZ, P6 ;  /* 0x000000ff48587208 */ /* 0x000fe20003000000 */
[----:B------:R-:W-:Y:S01]  /*2390*/  FADD.FTZ R79, R110, -R73 ;  /* 0x800000496e4f7221 */ /* 0x000fe20000010000 */
[----:B------:R-:W-:Y:S01]  /*23a0*/  FMUL.FTZ R76, R152, R77 ;  /* 0x0000004d984c7220 */ /* 0x000fe20000410000 */
[-C--:B------:R-:W-:Y:S01]  /*23b0*/  FFMA.FTZ R72, R108, R81.reuse, R82 ;  /* 0x000000516c487223 */ /* 0x080fe20000010052 */
[----:B------:R-:W-:Y:S01]  /*23c0*/  FADD.FTZ R85, R107, -R74 ;  /* 0x8000004a6b557221 */ /* 0x000fe20000010000 */
[----:B------:R-:W-:Y:S01]  /*23d0*/  FFMA.FTZ R73, R3, R81, R82 ;  /* 0x0000005103497223 */ /* 0x000fe20000010052 */
[----:B------:R-:W-:Y:S01]  /*23e0*/  FMUL.FTZ R83, R152, R79 ;  /* 0x0000004f98537220 */ /* 0x000fe20000410000 */
[C---:B------:R-:W-:Y:S01]  /*23f0*/  F2FP.F16.F32.PACK_AB R74, R76.reuse, R87 ;  /* 0x000000574c4a723e */ /* 0x040fe200000000ff */
[-C--:B------:R-:W-:Y:S01]  /*2400*/  FMUL.FTZ R76, R76, R80.reuse ;  /* 0x000000504c4c7220 */ /* 0x080fe20000410000 */
[----:B------:R-:W-:Y:S01]  /*2410*/  FADD.FTZ R77, R103, -R72 ;  /* 0x80000048674d7221 */ /* 0x000fe20000010000 */
[----:B------:R-:W-:Y:S01]  /*2420*/  FMUL.FTZ R85, R152, R85 ;  /* 0x0000005598557220 */ /* 0x000fe20000410000 */
[----:B------:R-:W-:Y:S01]  /*2430*/  FADD.FTZ R73, R106, -R73 ;  /* 0x800000496a497221 */ /* 0x000fe20000010000 */
[-C--:B------:R-:W-:Y:S01]  /*2440*/  FMUL.FTZ R72, R83, R80.reuse ;  /* 0x0000005053487220 */ /* 0x080fe20000410000 */
[----:B------:R-:W-:Y:S01]  /*2450*/  FMUL.FTZ R84, R76, UR13 ;  /* 0x0000000d4c547c20 */ /* 0x000fe20008410000 */
[----:B------:R-:W-:Y:S01]  /*2460*/  LOP3.LUT P5, RZ, R97, 0xff00, RZ, 0xc0, !PT ;  /* 0x0000ff0061ff7812 */ /* 0x000fe200078ac0ff */
[C---:B------:R-:W-:Y:S01]  /*2470*/  FMUL.FTZ R78, R152.reuse, R77 ;  /* 0x0000004d984e7220 */ /* 0x040fe20000410000 */
[-C--:B------:R-:W-:Y:S01]  /*2480*/  FMUL.FTZ R79, R85, R80.reuse ;  /* 0x00000050554f7220 */ /* 0x080fe20000410000 */
[----:B------:R-:W-:Y:S01]  /*2490*/  FMUL.FTZ R77, R152, R73 ;  /* 0x00000049984d7220 */ /* 0x000fe20000410000 */
[----:B------:R-:W-:Y:S01]  /*24a0*/  FMUL.FTZ R76, R72, UR13 ;  /* 0x0000000d484c7c20 */ /* 0x000fe20008410000 */
[----:B------:R-:W-:Y:S01]  /*24b0*/  LOP3.LUT P6, RZ, R96, 0xff0000, RZ, 0xc0, !PT ;  /* 0x00ff000060ff7812 */ /* 0x000fe200078cc0ff */
[----:B------:R-:W-:Y:S01]  /*24c0*/  FMUL.FTZ R86, R79, UR13 ;  /* 0x0000000d4f567c20 */ /* 0x000fe20008410000 */
[----:B------:R-:W-:Y:S01]  /*24d0*/  FSEL R89, R84, RZ, P5 ;  /* 0x000000ff54597208 */ /* 0x000fe20002800000 */
[-C--:B------:R-:W-:Y:S01]  /*24e0*/  FMUL.FTZ R73, R78, R80.reuse ;  /* 0x000000504e497220 */ /* 0x080fe20000410000 */
[----:B------:R-:W-:Y:S01]  /*24f0*/  LOP3.LUT P5, RZ, R96, 0xff000000, RZ, 0xc0, !PT ;  /* 0xff00000060ff7812 */ /* 0x000fe200078ac0ff */
[----:B------:R-:W-:Y:S01]  /*2500*/  FMUL.FTZ R72, R77, R80 ;  /* 0x000000504d487220 */ /* 0x000fe20000410000 */
[----:B------:R-:W-:Y:S01]  /*2510*/  FSEL R84, R76, RZ, P6 ;  /* 0x000000ff4c547208 */ /* 0x000fe20003000000 */
[----:B------:R-:W-:Y:S01]  /*2520*/  FMUL.FTZ R79, R73, UR13 ;  /* 0x0000000d494f7c20 */ /* 0x000fe20008410000 */
[----:B------:R-:W-:Y:S01]  /*2530*/  FSEL R87, R86, RZ, P5 ;  /* 0x000000ff56577208 */ /* 0x000fe20002800000 */
[----:B------:R-:W-:Y:S01]  /*2540*/  FMUL.FTZ R76, R72, UR13 ;  /* 0x0000000d484c7c20 */ /* 0x000fe20008410000 */
[----:B------:R-:W-:-:S02]  /*2550*/  LOP3.LUT P6, RZ, R96, 0xff00, RZ, 0xc0, !PT ;  /* 0x0000ff0060ff7812 */ /* 0x000fc400078cc0ff */
[----:B------:R-:W-:Y:S02]  /*2560*/  LOP3.LUT P5, RZ, R96, 0xff, RZ, 0xc0, !PT ;  /* 0x000000ff60ff7812 */ /* 0x000fe400078ac0ff */
[----:B------:R-:W-:Y:S02]  /*2570*/  F2FP.F16.F32.PACK_AB R73, R85, R83 ;  /* 0x000000535549723e */ /* 0x000fe400000000ff */
[----:B------:R-:W-:Y:S02]  /*2580*/  FSEL R83, R79, RZ, P6 ;  /* 0x000000ff4f537208 */ /* 0x000fe40003000000 */
[----:B------:R-:W-:Y:S02]  /*2590*/  FSEL R76, R76, RZ, P5 ;  /* 0x000000ff4c4c7208 */ /* 0x000fe40002800000 */
[----:B------:R-:W-:Y:S02]  /*25a0*/  F2FP.F16.F32.PACK_AB R72, R78, R77 ;  /* 0x0000004d4e48723e */ /* 0x000fe400000000ff */
[----:B------:R-:W-:-:S02]  /*25b0*/  F2FP.F16.F32.PACK_AB R79, R91, R90 ;  /* 0x0000005a5b4f723e */ /* 0x000fc400000000ff */
[----:B------:R-:W-:Y:S02]  /*25c0*/  F2FP.F16.F32.PACK_AB R78, R89, R88 ;  /* 0x00000058594e723e */ /* 0x000fe400000000ff */
[----:B------:R-:W-:Y:S02]  /*25d0*/  F2FP.F16.F32.PACK_AB R77, R87, R84 ;  /* 0x00000054574d723e */ /* 0x000fe400000000ff */
[----:B------:R-:W-:-:S07]  /*25e0*/  F2FP.F16.F32.PACK_AB R76, R83, R76 ;  /* 0x0000004c534c723e */ /* 0x000fce00000000ff */
.L_x_1423:
[----:B------:R-:W0:Y:S08]  /*25f0*/  @P1 LDC.64 R84, c[0x0][0x478] ;  /* 0x00011e00ff541b82 */ /* 0x000e300000000a00 */
[----:B------:R-:W1:Y:S01]  /*2600*/  LDC.64 R86, c[0x0][0x468] ;  /* 0x00011a00ff567b82 */ /* 0x000e620000000a00 */
[----:B0-----:R-:W-:-:S05]  /*2610*/  @P1 IMAD.WIDE.U32 R84, R151, 0x10, R84 ;  /* 0x0000001097541825 */ /* 0x001fca00078e0054 */
[----:B------:R0:W-:Y:S01]  /*2620*/  @P1 STG.E.128 desc[UR8][R84.64], R72 ;  /* 0x0000004854001986 */ /* 0x0001e2000c101d08 */
[C---:B-1----:R-:W-:Y:S01]  /*2630*/  IMAD.WIDE.U32 R86, R151.reuse, 0x10, R86 ;  /* 0x0000001097567825 */ /* 0x042fe200078e0056 */
[----:B------:R-:W-:-:S04]  /*2640*/  IADD3 R151, PT, PT, R151, 0x100, RZ ;  /* 0x0000010097977810 */ /* 0x000fc80007ffe0ff */
[----:B------:R0:W-:Y:S03]  /*2650*/  STG.E.128 desc[UR8][R86.64], R76 ;  /* 0x0000004c56007986 */ /* 0x0001e6000c101d08 */
.L_x_1421:
[----:B------:R-:W-:Y:S05]  /*2660*/  BSYNC.RECONVERGENT B1 ;  /* 0x0000000000017941 */ /* 0x000fea0003800200 */
.L_x_1420:
[----:B------:R-:W-:Y:S04]  /*2670*/  BSSY.RECONVERGENT B1, `(.L_x_1424) ;  /* 0x000008b000017945 */ /* 0x000fe80003800200 */
[----:B------:R-:W-:Y:S05]  /*2680*/  @!P3 BRA `(.L_x_1425) ;  /* 0x000000080024b947 */ /* 0x000fea0003800000 */
[----:B------:R-:W-:-:S04]  /*2690*/  ISETP.NE.U32.AND P1, PT, RZ, UR14, PT ;  /* 0x0000000eff007c0c */ /* 0x000fc8000bf25070 */
[----:B------:R-:W-:-:S13]  /*26a0*/  ISETP.NE.AND.EX P1, PT, RZ, UR15, PT, P1 ;  /* 0x0000000fff007c0c */ /* 0x000fda000bf25310 */
[----:B------:R-:W-:Y:S05]  /*26b0*/  @!P1 BRA `(.L_x_1426) ;  /* 0x0000000400089947 */ /* 0x000fea0003800000 */
[-CC-:B0-----:R-:W-:Y:S01]  /*26c0*/  FFMA.FTZ R72, R137, R81.reuse, R82.reuse ;  /* 0x0000005189487223 */ /* 0x181fe20000010052 */
        /* <DEDUP_REMOVED lines=63> */
[----:B------:R-:W-:Y:S01]  /*2ac0*/  F2FP.F16.F32.PACK_AB R76, R83, R76 ;  /* 0x0000004c534c723e */ /* 0x000fe200000000ff */
[----:B------:R-:W-:Y:S06]  /*2ad0*/  BRA `(.L_x_1427) ;  /* 0x0000000000f47947 */ /* 0x000fec0003800000 */
.L_x_1426:
[-CC-:B0-----:R-:W-:Y:S01]  /*2ae0*/  FFMA.FTZ R76, R137, R81.reuse, R82.reuse ;  /* 0x00000051894c7223 */ /* 0x181fe20000010052 */
        /* <DEDUP_REMOVED lines=59> */
[----:B------:R-:W-:-:S07]  /*2ea0*/  F2FP.F16.F32.PACK_AB R76, R83, R76 ;  /* 0x0000004c534c723e */ /* 0x000fce00000000ff */
.L_x_1427:
[----:B------:R-:W0:Y:S08]  /*2eb0*/  @P1 LDC.64 R84, c[0x0][0x478] ;  /* 0x00011e00ff541b82 */ /* 0x000e300000000a00 */
[----:B------:R-:W1:Y:S01]  /*2ec0*/  LDC.64 R86, c[0x0][0x468] ;  /* 0x00011a00ff567b82 */ /* 0x000e620000000a00 */
[----:B0-----:R-:W-:-:S05]  /*2ed0*/  @P1 IMAD.WIDE.U32 R84, R151, 0x10, R84 ;  /* 0x0000001097541825 */ /* 0x001fca00078e0054 */
[----:B------:R2:W-:Y:S01]  /*2ee0*/  @P1 STG.E.128 desc[UR8][R84.64], R72 ;  /* 0x0000004854001986 */ /* 0x0005e2000c101d08 */
[C---:B-1----:R-:W-:Y:S01]  /*2ef0*/  IMAD.WIDE.U32 R86, R151.reuse, 0x10, R86 ;  /* 0x0000001097567825 */ /* 0x042fe200078e0056 */
[----:B------:R-:W-:-:S04]  /*2f00*/  IADD3 R151, PT, PT, R151, 0x100, RZ ;  /* 0x0000010097977810 */ /* 0x000fc80007ffe0ff */
[----:B------:R2:W-:Y:S03]  /*2f10*/  STG.E.128 desc[UR8][R86.64], R76 ;  /* 0x0000004c56007986 */ /* 0x0005e6000c101d08 */
.L_x_1425:
[----:B------:R-:W-:Y:S05]  /*2f20*/  BSYNC.RECONVERGENT B1 ;  /* 0x0000000000017941 */ /* 0x000fea0003800200 */
.L_x_1424:
        /* <DEDUP_REMOVED lines=16> */
[----:B------:R-:W-:Y:S01]  /*3030*/  FMUL.FTZ R74, R152, R87 ;  /* 0x00000057984a7220 */ /* 0x000fe20000410000 */
[----:B------:R-:W-:Y:S01]  /*3040*/  FFMA.FTZ R76, R150, R81, R82 ;  /* 0x00000051964c7223 */ /* 0x000fe20000010052 */
[C---:B------:R-:W-:Y:S01]  /*3050*/  FMUL.FTZ R87, R152.reuse, R83 ;  /* 0x0000005398577220 */ /* 0x040fe20000410000 */
[----:B------:R-:W-:Y:S01]  /*3060*/  FMUL.FTZ R72, R152, R73 ;  /* 0x0000004998487220 */ /* 0x000fe20000410000 */
[-C--:B------:R-:W-:Y:S01]  /*3070*/  FMUL.FTZ R73, R74, R80.reuse ;  /* 0x000000504a497220 */ /* 0x080fe20000410000 */
[----:B------:R-:W-:Y:S01]  /*3080*/  FADD.FTZ R85, R149, -R76 ;  /* 0x8000004c95557221 */ /* 0x000fe20000010000 */
[----:B------:R-:W-:Y:S01]  /*3090*/  FMUL.FTZ R83, R152, R77 ;  /* 0x0000004d98537220 */ /* 0x000fe20000410000 */
[----:B------:R-:W-:Y:S01]  /*30a0*/  ISETP.GE.U32.AND P5, PT, R92, RZ, PT ;  /* 0x000000ff5c00720c */ /* 0x000fe20003fa6070 */
[----:B------:R-:W-:Y:S01]  /*30b0*/  FMUL.FTZ R77, R152, R75 ;  /* 0x0000004b984d7220 */ /* 0x000fe20000410000 */
[----:B------:R-:W-:Y:S01]  /*30c0*/  F2FP.F16.F32.PACK_AB R75, R74, R87 ;  /* 0x000000574a4b723e */ /* 0x000fe200000000ff */
[----:B------:R-:W-:Y:S01]  /*30d0*/  FMUL.FTZ R74, R73, UR13 ;  /* 0x0000000d494a7c20 */ /* 0x000fe20008410000 */
[----:B------:R-:W-:Y:S01]  /*30e0*/  FMUL.FTZ R85, R152, R85 ;  /* 0x0000005598557220 */ /* 0x000fe20000410000 */
[----:B------:R-:W-:Y:S01]  /*30f0*/  ISETP.GE.U32.AND.EX P5, PT, R93, 0x1000000, PT, P5 ;  /* 0x010000005d00780c */ /* 0x000fe20003fa6150 */
[-C--:B------:R-:W-:Y:S01]  /*3100*/  FMUL.FTZ R87, R87, R80.reuse ;  /* 0x0000005057577220 */ /* 0x080fe20000410000 */
[-C--:B------:R-:W-:Y:S01]  /*3110*/  FMUL.FTZ R73, R83, R80.reuse ;  /* 0x0000005053497220 */ /* 0x080fe20000410000 */
[----:B------:R-:W-:Y:S01]  /*3120*/  FFMA.FTZ R81, R139, R81, R82 ;  /* 0x000000518b517223 */ /* 0x000fe20000010052 */
[----:B------:R-:W-:Y:S01]  /*3130*/  FSEL R86, R74, RZ, P5 ;  /* 0x000000ff4a567208 */ /* 0x000fe20002800000 */
[----:B------:R-:W-:Y:S01]  /*3140*/  FMUL.FTZ R87, R87, UR13 ;  /* 0x0000000d57577c20 */ /* 0x000fe20008410000 */
[C---:B------:R-:W-:Y:S01]  /*3150*/  F2FP.F16.F32.PACK_AB R74, R85.reuse, R83 ;  /* 0x00000053554a723e */ /* 0x040fe200000000ff */
[-C--:B------:R-:W-:Y:S01]  /*3160*/  FMUL.FTZ R85, R85, R80.reuse ;  /* 0x0000005055557220 */ /* 0x080fe20000410000 */
[----:B------:R-:W-:Y:S01]  /*3170*/  LOP3.LUT P6, RZ, R93, 0xff0000, RZ, 0xc0, !PT ;  /* 0x00ff00005dff7812 */ /* 0x000fe200078cc0ff */
[----:B------:R-:W-:Y:S01]  /*3180*/  FMUL.FTZ R79, R152, R79 ;  /* 0x0000004f984f7220 */ /* 0x000fe20000410000 */
[----:B------:R-:W-:Y:S01]  /*3190*/  FMUL.FTZ R76, R73, UR13 ;  /* 0x0000000d494c7c20 */ /* 0x000fe20008410000 */
[----:B------:R-:W-:Y:S01]  /*31a0*/  FADD.FTZ R81, R140, -R81 ;  /* 0x800000518c517221 */ /* 0x000fe20000010000 */
[----:B------:R-:W-:Y:S01]  /*31b0*/  LOP3.LUT P5, RZ, R93, 0xff, RZ, 0xc0, !PT ;  /* 0x000000ff5dff7812 */ /* 0x000fe200078ac0ff */
[-C--:B------:R-:W-:Y:S01]  /*31c0*/  FMUL.FTZ R73, R77, R80.reuse ;  /* 0x000000504d497220 */ /* 0x080fe20000410000 */
[----:B------:R-:W-:Y:S01]  /*31d0*/  FSEL R87, R87, RZ, P6 ;  /* 0x000000ff57577208 */ /* 0x000fe20003000000 */
[----:B------:R-:W-:Y:S01]  /*31e0*/  FMUL.FTZ R85, R85, UR13 ;  /* 0x0000000d55557c20 */ /* 0x000fe20008410000 */
[----:B------:R-:W-:Y:S01]  /*31f0*/  LOP3.LUT P6, RZ, R93, 0xff00, RZ, 0xc0, !PT ;  /* 0x0000ff005dff7812 */ /* 0x000fe200078cc0ff */
[-C--:B------:R-:W-:Y:S01]  /*3200*/  FMUL.FTZ R78, R79, R80.reuse ;  /* 0x000000504f4e7220 */ /* 0x080fe20000410000 */
[----:B------:R-:W-:Y:S01]  /*3210*/  FMUL.FTZ R81, R152, R81 ;  /* 0x0000005198517220 */ /* 0x000fe20000410000 */
[----:B------:R-:W-:Y:S01]  /*3220*/  FSEL R84, R76, RZ, P5 ;  /* 0x000000ff4c547208 */ /* 0x000fe20002800000 */
[----:B------:R-:W-:Y:S01]  /*3230*/  FMUL.FTZ R76, R73, UR13 ;  /* 0x0000000d494c7c20 */ /* 0x000fe20008410000 */
[----:B------:R-:W-:Y:S01]  /*3240*/  LOP3.LUT P5, RZ, R92, 0xff0000, RZ, 0xc0, !PT ;  /* 0x00ff00005cff7812 */ /* 0x000fe200078ac0ff */
[-C--:B------:R-:W-:Y:S01]  /*3250*/  FMUL.FTZ R73, R72, R80.reuse ;  /* 0x0000005048497220 */ /* 0x080fe20000410000 */
[----:B------:R-:W-:Y:S01]  /*3260*/  FSEL R85, R85, RZ, P6 ;  /* 0x000000ff55557208 */ /* 0x000fe20003000000 */
[----:B------:R-:W-:Y:S01]  /*3270*/  FMUL.FTZ R78, R78, UR13 ;  /* 0x0000000d4e4e7c20 */ /* 0x000fe20008410000 */
[----:B------:R-:W-:Y:S01]  /*3280*/  LOP3.LUT P6, RZ, R92, 0xff000000, RZ, 0xc0, !PT ;  /* 0xff0000005cff7812 */ /* 0x000fe200078cc0ff */
[----:B------:R-:W-:Y:S01]  /*3290*/  FMUL.FTZ R80, R81, R80 ;  /* 0x0000005051507220 */ /* 0x000fe20000410000 */
[----:B------:R-:W-:Y:S01]  /*32a0*/  FSEL R82, R76, RZ, P5 ;  /* 0x000000ff4c527208 */ /* 0x000fe20002800000 */
[----:B------:R-:W-:Y:S01]  /*32b0*/  FMUL.FTZ R76, R73, UR13 ;  /* 0x0000000d494c7c20 */ /* 0x000fe20008410000 */
[----:B------:R-:W-:Y:S01]  /*32c0*/  LOP3.LUT P5, RZ, R92, 0xff00, RZ, 0xc0, !PT ;  /* 0x0000ff005cff7812 */ /* 0x000fe200078ac0ff */
[----:B------:R-:W-:Y:S01]  /*32d0*/  FMUL.FTZ R80, R80, UR13 ;  /* 0x0000000d50507c20 */ /* 0x000fe20008410000 */
[----:B------:R-:W-:-:S02]  /*32e0*/  FSEL R83, R78, RZ, P6 ;  /* 0x000000ff4e537208 */ /* 0x000fc40003000000 */
        /* <DEDUP_REMOVED lines=10> */
.L_x_1429:
[-CC-:B0-2---:R-:W-:Y:S01]  /*3390*/  FFMA.FTZ R85, R104, R81.reuse, R82.reuse ;  /* 0x0000005168557223 */ /* 0x185fe20000010052 */
        /* <DEDUP_REMOVED lines=8> */
[----:B------:R-:W-:Y:S01]  /*3420*/  FMUL.FTZ R89, R152, R89 ;  /* 0x0000005998597220 */ /* 0x000fe20000410000 */
[-CC-:B------:R-:W-:Y:S01]  /*3430*/  FFMA.FTZ R77, R143, R81.reuse, R82.reuse ;  /* 0x000000518f4d7223 */ /* 0x180fe20000010052 */
[--C-:B------:R-:W-:Y:S01]  /*3440*/  FFMA.FTZ R78, R146, R81, R82.reuse ;  /* 0x00000051924e7223 */ /* 0x100fe20000010052 */
[-C--:B------:R-:W-:Y:S01]  /*3450*/  FMUL.FTZ R91, R91, R80.reuse ;  /* 0x000000505b5b7220 */ /* 0x080fe20000410000 */
[-C--:B------:R-:W-:Y:S01]  /*3460*/  FMUL.FTZ R89, R89, R80.reuse ;  /* 0x0000005059597220 */ /* 0x080fe20000410000 */
[C---:B------:R-:W-:Y:S01]  /*3470*/  FMUL.FTZ R85, R152.reuse, R85 ;  /* 0x0000005598557220 */ /* 0x040fe20000410000 */
[----:B------:R-:W-:Y:S01]  /*3480*/  FMUL.FTZ R87, R152, R87 ;  /* 0x0000005798577220 */ /* 0x000fe20000410000 */
[----:B------:R-:W-:Y:S01]  /*3490*/  ISETP.GE.U32.AND P5, PT, R92, RZ, PT ;  /* 0x000000ff5c00720c */ /* 0x000fe20003fa6070 */
[-C--:B------:R-:W-:Y:S01]  /*34a0*/  FFMA.FTZ R76, R142, R81.reuse, R82 ;  /* 0x000000518e4c7223 */ /* 0x080fe20000010052 */
[----:B------:R-:W-:Y:S01]  /*34b0*/  FADD.FTZ R79, R144, -R77 ;  /* 0x8000004d904f7221 */ /* 0x000fe20000010000 */
[----:B------:R-:W-:Y:S01]  /*34c0*/  FADD.FTZ R83, R145, -R78 ;  /* 0x8000004e91537221 */ /* 0x000fe20000010000 */
[----:B------:R-:W-:Y:S01]  /*34d0*/  FFMA.FTZ R81, R139, R81, R82 ;  /* 0x000000518b517223 */ /* 0x000fe20000010052 */
[----:B------:R-:W-:Y:S01]  /*34e0*/  FMUL.FTZ R89, R89, UR13 ;  /* 0x0000000d59597c20 */ /* 0x000fe20008410000 */
[----:B------:R-:W-:Y:S01]  /*34f0*/  FMUL.FTZ R91, R91, UR13 ;  /* 0x0000000d5b5b7c20 */ /* 0x000fe20008410000 */
[----:B------:R-:W-:Y:S01]  /*3500*/  LOP3.LUT P6, RZ, R93, 0xff0000, RZ, 0xc0, !PT ;  /* 0x00ff00005dff7812 */ /* 0x000fe200078cc0ff */
[-C--:B------:R-:W-:Y:S01]  /*3510*/  FMUL.FTZ R85, R85, R80.reuse ;  /* 0x0000005055557220 */ /* 0x080fe20000410000 */
[-C--:B------:R-:W-:Y:S01]  /*3520*/  FMUL.FTZ R87, R87, R80.reuse ;  /* 0x0000005057577220 */ /* 0x080fe20000410000 */
[----:B------:R-:W-:Y:S01]  /*3530*/  ISETP.GE.U32.AND.EX P5, PT, R93, 0x1000000, PT, P5 ;  /* 0x010000005d00780c */ /* 0x000fe20003fa6150 */
[C---:B------:R-:W-:Y:S01]  /*3540*/  FMUL.FTZ R79, R152.reuse, R79 ;  /* 0x0000004f984f7220 */ /* 0x040fe20000410000 */
[----:B------:R-:W-:Y:S01]  /*3550*/  FMUL.FTZ R83, R152, R83 ;  /* 0x0000005398537220 */ /* 0x000fe20000410000 */
[----:B------:R-:W-:Y:S01]  /*3560*/  FADD.FTZ R77, R141, -R76 ;  /* 0x8000004c8d4d7221 */ /* 0x000fe20000010000 */
[----:B------:R-:W-:Y:S01]  /*3570*/  FADD.FTZ R81, R140, -R81 ;  /* 0x800000518c517221 */ /* 0x000fe20000010000 */
[----:B------:R-:W-:Y:S01]  /*3580*/  FSEL R89, R89, RZ, P6 ;  /* 0x000000ff59597208 */ /* 0x000fe20003000000 */
[----:B------:R-:W-:Y:S01]  /*3590*/  FMUL.FTZ R85, R85, UR13 ;  /* 0x0000000d55557c20 */ /* 0x000fe20008410000 */
[----:B------:R-:W-:Y:S01]  /*35a0*/  FMUL.FTZ R87, R87, UR13 ;  /* 0x0000000d57577c20 */ /* 0x000fe20008410000 */
[----:B------:R-:W-:Y:S01]  /*35b0*/  FSEL R82, R91, RZ, P5 ;  /* 0x000000ff5b527208 */ /* 0x000fe20002800000 */
[-C--:B------:R-:W-:Y:S01]  /*35c0*/  FMUL.FTZ R79, R79, R80.reuse ;  /* 0x000000504f4f7220 */ /* 0x080fe20000410000 */
[-C--:B------:R-:W-:Y:S01]  /*35d0*/  FMUL.FTZ R83, R83, R80.reuse ;  /* 0x0000005053537220 */ /* 0x080fe20000410000 */
[C---:B------:R-:W-:Y:S01]  /*35e0*/  LOP3.LUT P6, RZ, R93.reuse, 0xff, RZ, 0xc0, !PT ;  /* 0x000000ff5dff7812 */ /* 0x040fe200078cc0ff */
[C---:B------:R-:W-:Y:S01]  /*35f0*/  FMUL.FTZ R77, R152.reuse, R77 ;  /* 0x0000004d984d7220 */ /* 0x040fe20000410000 */
[----:B------:R-:W-:Y:S01]  /*3600*/  LOP3.LUT P5, RZ, R93, 0xff00, RZ, 0xc0, !PT ;  /* 0x0000ff005dff7812 */ /* 0x000fe200078ac0ff */
[----:B------:R-:W-:Y:S01]  /*3610*/  FMUL.FTZ R81, R152, R81 ;  /* 0x0000005198517220 */ /* 0x000fe20000410000 */
[----:B------:R-:W-:Y:S01]  /*3620*/  FMUL.FTZ R79, R79, UR13 ;  /* 0x0000000d4f4f7c20 */ /* 0x000fe20008410000 */
[----:B------:R-:W-:Y:S01]  /*3630*/  FSEL R78, R85, RZ, P6 ;  /* 0x000000ff554e7208 */ /* 0x000fe20003000000 */
[----:B------:R-:W-:Y:S01]  /*3640*/  FMUL.FTZ R83, R83, UR13 ;  /* 0x0000000d53537c20 */ /* 0x000fe20008410000 */
[----:B------:R-:W-:Y:S01]  /*3650*/  FSEL R87, R87, RZ, P5 ;  /* 0x000000ff57577208 */ /* 0x000fe20002800000 */
[-C--:B------:R-:W-:Y:S01]  /*3660*/  FMUL.FTZ R77, R77, R80.reuse ;  /* 0x000000504d4d7220 */ /* 0x080fe20000410000 */
[----:B------:R-:W-:Y:S01]  /*3670*/  FMUL.FTZ R81, R81, R80 ;  /* 0x0000005051517220 */ /* 0x000fe20000410000 */
[----:B------:R-:W-:-:S02]  /*3680*/  LOP3.LUT P6, RZ, R92, 0xff0000, RZ, 0xc0, !PT ;  /* 0x00ff00005cff7812 */ /* 0x000fc400078cc0ff */
[C---:B------:R-:W-:Y:S01]  /*3690*/  LOP3.LUT P5, RZ, R92.reuse, 0xff000000, RZ, 0xc0, !PT ;  /* 0xff0000005cff7812 */ /* 0x040fe200078ac0ff */
[----:B------:R-:W-:Y:S01]  /*36a0*/  FMUL.FTZ R77, R77, UR13 ;  /* 0x0000000d4d4d7c20 */ /* 0x000fe20008410000 */
[----:B------:R-:W-:Y:S01]  /*36b0*/  FSEL R80, R79, RZ, P6 ;  /* 0x000000ff4f507208 */ /* 0x000fe20003000000 */
[----:B------:R-:W-:Y:S01]  /*36c0*/  FMUL.FTZ R81, R81, UR13 ;  /* 0x0000000d51517c20 */ /* 0x000fe20008410000 */
[----:B------:R-:W-:Y:S02]  /*36d0*/  FSEL R85, R83, RZ, P5 ;  /* 0x000000ff53557208 */ /* 0x000fe40002800000 */
[C---:B------:R-:W-:Y:S02]  /*36e0*/  LOP3.LUT P6, RZ, R92.reuse, 0xff00, RZ, 0xc0, !PT ;  /* 0x0000ff005cff7812 */ /* 0x040fe400078cc0ff */
[----:B------:R-:W-:Y:S02]  /*36f0*/  LOP3.LUT P5, RZ, R92, 0xff, RZ, 0xc0, !PT ;  /* 0x000000ff5cff7812 */ /* 0x000fe400078ac0ff */
[----:B------:R-:W-:-:S02]  /*3700*/  FSEL R83, R77, RZ, P6 ;  /* 0x000000ff4d537208 */ /* 0x000fc40003000000 */
[----:B------:R-:W-:Y:S02]  /*3710*/  FSEL R76, R81, RZ, P5 ;  /* 0x000000ff514c7208 */ /* 0x000fe40002800000 */
[----:B------:R-:W-:Y:S02]  /*3720*/  F2FP.F16.F32.PACK_AB R79, R82, R89 ;  /* 0x00000059524f723e */ /* 0x000fe400000000ff */
[----:B------:R-:W-:Y:S02]  /*3730*/  F2FP.F16.F32.PACK_AB R78, R87, R78 ;  /* 0x0000004e574e723e */ /* 0x000fe400000000ff */
[----:B------:R-:W-:Y:S02]  /*3740*/  F2FP.F16.F32.PACK_AB R77, R85, R80 ;  /* 0x00000050554d723e */ /* 0x000fe400000000ff */
[----:B------:R-:W-:-:S07]  /*3750*/  F2FP.F16.F32.PACK_AB R76, R83, R76 ;  /* 0x0000004c534c723e */ /* 0x000fce00000000ff */
.L_x_1430:
[----:B------:R-:W0:Y:S08]  /*3760*/  @P1 LDC.64 R80, c[0x0][0x478] ;  /* 0x00011e00ff501b82 */ /* 0x000e300000000a00 */
[----:B------:R-:W1:Y:S01]  /*3770*/  LDC.64 R82, c[0x0][0x468] ;  /* 0x00011a00ff527b82 */ /* 0x000e620000000a00 */
[----:B0-----:R-:W-:-:S05]  /*3780*/  @P1 IMAD.WIDE.U32 R80, R151, 0x10, R80 ;  /* 0x0000001097501825 */ /* 0x001fca00078e0050 */
[----:B------:R4:W-:Y:S01]  /*3790*/  @P1 STG.E.128 desc[UR8][R80.64], R72 ;  /* 0x0000004850001986 */ /* 0x0009e2000c101d08 */
[----:B-1----:R-:W-:-:S05]  /*37a0*/  IMAD.WIDE.U32 R82, R151, 0x10, R82 ;  /* 0x0000001097527825 */ /* 0x002fca00078e0052 */
[----:B------:R4:W-:Y:S01]  /*37b0*/  STG.E.128 desc[UR8][R82.64], R76 ;  /* 0x0000004c52007986 */ /* 0x0009e2000c101d08 */
[----:B------:R-:W-:Y:S05]  /*37c0*/  BRA `(.L_x_1428) ;  /* 0x0000001c00707947 */ /* 0x000fea0003800000 */
.L_x_1419:
[----:B------:R-:W-:-:S04]  /*37d0*/  UISETP.NE.U32.AND UP0, UPT, UR14, URZ, UPT ;  /* 0x000000ff0e00728c */ /* 0x000fc8000bf05070 */
[----:B------:R-:W-:-:S09]  /*37e0*/  UISETP.NE.AND.EX UP0, UPT, UR15, URZ, UPT, UP0 ;  /* 0x000000ff0f00728c */ /* 0x000fd2000bf05300 */
[----:B------:R-:W-:Y:S05]  /*37f0*/  BRA.U UP0, `(.L_x_1431) ;  /* 0x0000000d008c7547 */ /* 0x000fea000b800000 */
[----:B------:R-:W-:Y:S01]  /*3800*/  ISETP.GT.U32.AND P1, PT, R0, 0xff, PT ;  /* 0x000000ff0000780c */ /* 0x000fe20003f24070 */
[----:B------:R-:W-:-:S12]  /*3810*/  BSSY.RECONVERGENT B1, `(.L_x_1432) ;  /* 0x000004b000017945 */ /* 0x000fd80003800200 */
[----:B------:R-:W-:Y:S05]  /*3820*/  @!P1 BRA `(.L_x_1433) ;  /* 0x0000000400249947 */ /* 0x000fea0003800000 */
[-CC-:B------:R-:W-:Y:S01]  /*3830*/  FFMA.FTZ R76, R115, R81.reuse, R82.reuse ;  /* 0x00000051734c7223 */ /* 0x180fe20000010052 */
[--C-:B------:R-:W-:Y:S02]  /*3840*/  HADD2.F32 R77, -RZ, R7.reuse.H0_H0 ;  /* 0x20000007ff4d7230 */ /* 0x100fe40000004100 */
[-C--:B------:R-:W-:Y:S01]  /*3850*/  FFMA.FTZ R87, R105, R81.reuse, R82 ;  /* 0x0000005169577223 */ /* 0x080fe20000010052 */
[----:B------:R-:W-:Y:S02]  /*3860*/  HADD2.F32 R83, -RZ, R6.H1_H1 ;  /* 0x30000006ff537230 */ /* 0x000fe40000004100 */
[----:B------:R-:W-:Y:S01]  /*3870*/  FADD.FTZ R76, R113, -R76 ;  /* 0x8000004c714c7221 */ /* 0x000fe20000010000 */
[-CC-:B------:R-:W-:Y:S01]  /*3880*/  FFMA.FTZ R78, R118, R81.reuse, R82.reuse ;  /* 0x00000051764e7223 */ /* 0x180fe20000010052 */
[----:B------:R-:W-:Y:S02]  /*3890*/  HADD2.F32 R85, -RZ, R7.H1_H1 ;  /* 0x30000007ff557230 */ /* 0x000fe40000004100 */
[-CC-:B------:R-:W-:Y:S01]  /*38a0*/  FFMA.FTZ R89, R109, R81.reuse, R82.reuse ;  /* 0x000000516d597223 */ /* 0x180fe20000010052 */
[----:B------:R-:W-:Y:S01]  /*38b0*/  FFMA.FTZ R153, R152, R76, R77 ;  /* 0x0000004c98997223 */ /* 0x000fe2000001004d */
[----:B------:R-:W-:Y:S01]  /*38c0*/  FFMA.FTZ R76, R116, R81, R82 ;  /* 0x00000051744c7223 */ /* 0x000fe20000010052 */
[----:B------:R-:W-:-:S02]  /*38d0*/  HADD2.F32 R77, -RZ, R5.H0_H0 ;  /* 0x20000005ff4d7230 */ /* 0x000fc40000004100 */
[----:B------:R-:W-:Y:S01]  /*38e0*/  FADD.FTZ R155, R117, -R78 ;  /* 0x8000004e759b7221 */ /* 0x000fe20000010000 */
[----:B------:R-:W-:Y:S02]  /*38f0*/  HADD2.F32 R79, -RZ, R6.H0_H0 ;  /* 0x20000006ff4f7230 */ /* 0x000fe40000004100 */
[----:B------:R-:W-:Y:S01]  /*3900*/  FADD.FTZ R84, R111, -R76 ;  /* 0x8000004c6f547221 */ /* 0x000fe20000010000 */
[----:B------:R-:W-:Y:S01]  /*3910*/  FADD.FTZ R76, R110, -R87 ;  /* 0x800000576e4c7221 */ /* 0x000fe20000010000 */
[----:B------:R-:W-:Y:S01]  /*3920*/  FADD.FTZ R78, R114, -R89 ;  /* 0x80000059724e7221 */ /* 0x000fe20000010000 */
[C---:B------:R-:W-:Y:S01]  /*3930*/  FFMA.FTZ R155, R152.reuse, R155, R85 ;  /* 0x0000009b989b7223 */ /* 0x040fe20000010055 */
[C---:B------:R-:W-:Y:S01]  /*3940*/  FFMA.FTZ R91, R152.reuse, R84, R83 ;  /* 0x00000054985b7223 */ /* 0x040fe20000010053 */
[----:B------:R-:W-:Y:S01]  /*3950*/  FFMA.FTZ R83, R152, R76, R77 ;  /* 0x0000004c98537223 */ /* 0x000fe2000001004d */
[----:B------:R-:W-:Y:S01]  /*3960*/  FFMA.FTZ R76, R112, R81, R82 ;  /* 0x00000051704c7223 */ /* 0x000fe20000010052 */
[----:B------:R-:W-:-:S02]  /*3970*/  HADD2.F32 R85, -RZ, R5.H1_H1 ;  /* 0x30000005ff557230 */ /* 0x000fc40000004100 */
[----:B------:R-:W-:Y:S01]  /*3980*/  FFMA.FTZ R89, R152, R78, R79 ;  /* 0x0000004e98597223 */ /* 0x000fe2000001004f */
[-C--:B------:R-:W-:Y:S01]  /*3990*/  FFMA.FTZ R79, R3, R81.reuse, R82 ;  /* 0x00000051034f7223 */ /* 0x080fe20000010052 */
[----:B------:R-:W-:Y:S01]  /*39a0*/  FADD.FTZ R87, R107, -R76 ;  /* 0x8000004c6b577221 */ /* 0x000fe20000010000 */
[----:B------:R-:W-:Y:S01]  /*39b0*/  FFMA.FTZ R78, R108, R81, R82 ;  /* 0x000000516c4e7223 */ /* 0x000fe20000010052 */
[-C--:B------:R-:W-:Y:S01]  /*39c0*/  FMUL.FTZ R153, R153, R80.reuse ;  /* 0x0000005099997220 */ /* 0x080fe20000410000 */
[----:B------:R-:W-:Y:S01]  /*39d0*/  FADD.FTZ R76, R106, -R79 ;  /* 0x8000004f6a4c7221 */ /* 0x000fe20000010000 */
[----:B------:R-:W-:Y:S01]  /*39e0*/  FFMA.FTZ R87, R152, R87, R85 ;  /* 0x0000005798577223 */ /* 0x000fe20000010055 */
[----:B------:R-:W-:Y:S01]  /*39f0*/  FMUL.FTZ R155, R155, R80 ;  /* 0x000000509b9b7220 */ /* 0x000fe20000410000 */
[----:B------:R-:W0:Y:S01]  /*3a00*/  LDC.64 R84, c[0x0][0x468] ;  /* 0x00011a00ff547b82 */ /* 0x000e220000000a00 */
[--C-:B------:R-:W-:Y:S01]  /*3a10*/  HADD2.F32 R77, -RZ, R4.reuse.H0_H0 ;  /* 0x20000004ff4d7230 */ /* 0x100fe20000004100 */
[----:B------:R-:W-:Y:S01]  /*3a20*/  ISETP.GE.U32.AND P1, PT, R96, RZ, PT ;  /* 0x000000ff6000720c */ /* 0x000fe20003f26070 */
[----:B------:R-:W-:-:S02]  /*3a30*/  HADD2.F32 R79, -RZ, R4.H1_H1 ;  /* 0x30000004ff4f7230 */ /* 0x000fc40000004100 */
[----:B------:R-:W-:Y:S01]  /*3a40*/  FADD.FTZ R78, R103, -R78 ;  /* 0x8000004e674e7221 */ /* 0x000fe20000010000 */
[----:B------:R-:W-:Y:S01]  /*3a50*/  FMUL.FTZ R153, R153, UR13 ;  /* 0x0000000d99997c20 */ /* 0x000fe20008410000 */
[----:B------:R-:W-:Y:S01]  /*3a60*/  FMUL.FTZ R155, R155, UR13 ;  /* 0x0000000d9b9b7c20 */ /* 0x000fe20008410000 */
[----:B------:R-:W-:Y:S01]  /*3a70*/  LOP3.LUT P5, RZ, R97, 0xff0000, RZ, 0xc0, !PT ;  /* 0x00ff000061ff7812 */ /* 0x000fe200078ac0ff */
[-C--:B------:R-:W-:Y:S01]  /*3a80*/  FMUL.FTZ R89, R89, R80.reuse ;  /* 0x0000005059597220 */ /* 0x080fe20000410000 */
[----:B------:R-:W-:Y:S01]  /*3a90*/  ISETP.GE.U32.AND.EX P1, PT, R97, 0x1000000, PT, P1 ;  /* 0x010000006100780c */ /* 0x000fe20003f26110 */
[-C--:B------:R-:W-:Y:S01]  /*3aa0*/  FMUL.FTZ R91, R91, R80.reuse ;  /* 0x000000505b5b7220 */ /* 0x080fe20000410000 */
[----:B------:R-:W-:Y:S01]  /*3ab0*/  FMUL.FTZ R83, R83, R80 ;  /* 0x0000005053537220 */ /* 0x000fe20000410000 */
[C---:B------:R-:W-:Y:S01]  /*3ac0*/  FFMA.FTZ R77, R152.reuse, R76, R77 ;  /* 0x0000004c984d7223 */ /* 0x040fe2000001004d */
[----:B------:R-:W-:Y:S01]  /*3ad0*/  FFMA.FTZ R79, R152, R78, R79 ;  /* 0x0000004e984f7223 */ /* 0x000fe2000001004f */
[----:B------:R-:W-:Y:S01]  /*3ae0*/  FSEL R153, R153, RZ, P5 ;  /* 0x000000ff99997208 */ /* 0x000fe20002800000 */
[----:B------:R-:W-:Y:S01]  /*3af0*/  FMUL.FTZ R89, R89, UR13 ;  /* 0x0000000d59597c20 */ /* 0x000fe20008410000 */
[----:B------:R-:W-:Y:S01]  /*3b00*/  FSEL R88, R155, RZ, P1 ;  /* 0x000000ff9b587208 */ /* 0x000fe20000800000 */
[----:B------:R-:W-:Y:S01]  /*3b10*/  FMUL.FTZ R91, R91, UR13 ;  /* 0x0000000d5b5b7c20 */ /* 0x000fe20008410000 */
[----:B------:R-:W-:Y:S01]  /*3b20*/  FMUL.FTZ R83, R83, UR13 ;  /* 0x0000000d53537c20 */ /* 0x000fe20008410000 */
[----:B------:R-:W-:Y:S01]  /*3b30*/  LOP3.LUT P6, RZ, R97, 0xff, RZ, 0xc0, !PT ;  /* 0x000000ff61ff7812 */ /* 0x000fe200078cc0ff */
[-C--:B------:R-:W-:Y:S01]  /*3b40*/  FMUL.FTZ R87, R87, R80.reuse ;  /* 0x0000005057577220 */ /* 0x080fe20000410000 */
[----:B------:R-:W-:Y:S01]  /*3b50*/  LOP3.LUT P5, RZ, R97, 0xff00, RZ, 0xc0, !PT ;  /* 0x0000ff0061ff7812 */ /* 0x000fe200078ac0ff */
[-C--:B------:R-:W-:Y:S01]  /*3b60*/  FMUL.FTZ R77, R77, R80.reuse ;  /* 0x000000504d4d7220 */ /* 0x080fe20000410000 */
[C---:B------:R-:W-:Y:S01]  /*3b70*/  LOP3.LUT P1, RZ, R96.reuse, 0xff0000, RZ, 0xc0, !PT ;  /* 0x00ff000060ff7812 */ /* 0x040fe2000782c0ff */
[----:B------:R-:W-:Y:S01]  /*3b80*/  FMUL.FTZ R79, R79, R80 ;  /* 0x000000504f4f7220 */ /* 0x000fe20000410000 */
[----:B------:R-:W-:Y:S01]  /*3b90*/  FSEL R78, R89, RZ, P6 ;  /* 0x000000ff594e7208 */ /* 0x000fe20003000000 */
[----:B------:R-:W-:Y:S01]  /*3ba0*/  FMUL.FTZ R87, R87, UR13 ;  /* 0x0000000d57577c20 */ /* 0x000fe20008410000 */
[----:B------:R-:W-:Y:S01]  /*3bb0*/  FSEL R91, R91, RZ, P5 ;  /* 0x000000ff5b5b7208 */ /* 0x000fe20002800000 */
[----:B------:R-:W-:Y:S01]  /*3bc0*/  FMUL.FTZ R77, R77, UR13 ;  /* 0x0000000d4d4d7c20 */ /* 0x000fe20008410000 */
[----:B------:R-:W-:Y:S01]  /*3bd0*/  FMUL.FTZ R79, R79, UR13 ;  /* 0x0000000d4f4f7c20 */ /* 0x000fe20008410000 */
[----:B------:R-:W-:Y:S01]  /*3be0*/  FSEL R86, R83, RZ, P1 ;  /* 0x000000ff53567208 */ /* 0x000fe20000800000 */
[----:B0-----:R-:W-:Y:S01]  /*3bf0*/  IMAD.WIDE.U32 R84, R151, 0x10, R84 ;  /* 0x0000001097547825 */ /* 0x001fe200078e0054 */
[----:B------:R-:W-:-:S02]  /*3c00*/  LOP3.LUT P6, RZ, R96, 0xff000000, RZ, 0xc0, !PT ;  /* 0xff00000060ff7812 */ /* 0x000fc400078cc0ff */
[C---:B------:R-:W-:Y:S02]  /*3c10*/  LOP3.LUT P5, RZ, R96.reuse, 0xff00, RZ, 0xc0, !PT ;  /* 0x0000ff0060ff7812 */ /* 0x040fe400078ac0ff */
[----:B------:R-:W-:Y:S02]  /*3c20*/  LOP3.LUT P1, RZ, R96, 0xff, RZ, 0xc0, !PT ;  /* 0x000000ff60ff7812 */ /* 0x000fe4000782c0ff */
[----:B------:R-:W-:Y:S02]  /*3c30*/  FSEL R87, R87, RZ, P6 ;  /* 0x000000ff57577208 */ /* 0x000fe40003000000 */
[----:B------:R-:W-:Y:S02]  /*3c40*/  FSEL R83, R79, RZ, P5 ;  /* 0x000000ff4f537208 */ /* 0x000fe40002800000 */
[----:B------:R-:W-:Y:S02]  /*3c50*/  FSEL R76, R77, RZ, P1 ;  /* 0x000000ff4d4c7208 */ /* 0x000fe40000800000 */
[----:B------:R-:W-:-:S02]  /*3c60*/  F2FP.F16.F32.PACK_AB R79, R88, R153 ;  /* 0x00000099584f723e */ /* 0x000fc400000000ff */
[----:B------:R-:W-:Y:S02]  /*3c70*/  F2FP.F16.F32.PACK_AB R78, R91, R78 ;  /* 0x0000004e5b4e723e */ /* 0x000fe400000000ff */
[----:B------:R-:W-:Y:S02]  /*3c80*/  F2FP.F16.F32.PACK_AB R77, R87, R86 ;  /* 0x00000056574d723e */ /* 0x000fe400000000ff */
[----:B------:R-:W-:Y:S02]  /*3c90*/  F2FP.F16.F32.PACK_AB R76, R83, R76 ;  /* 0x0000004c534c723e */ /* 0x000fe400000000ff */
[----:B------:R-:W-:-:S03]  /*3ca0*/  IADD3 R151, PT, PT, R151, 0x100, RZ ;  /* 0x0000010097977810 */ /* 0x000fc60007ffe0ff */
[----:B------:R0:W-:Y:S04]  /*3cb0*/  STG.E.128 desc[UR8][R84.64], R76 ;  /* 0x0000004c54007986 */ /* 0x0001e8000c101d08 */
.L_x_1433:
[----:B------:R-:W-:Y:S05]  /*3cc0*/  BSYNC.RECONVERGENT B1 ;  /* 0x0000000000017941 */ /* 0x000fea0003800200 */
.L_x_1432:
[----:B------:R-:W-:Y:S04]  /*3cd0*/  BSSY.RECONVERGENT B1, `(.L_x_1434) ;  /* 0x000004b000017945 */ /* 0x000fe80003800200 */
[----:B------:R-:W-:Y:S05]  /*3ce0*/  @!P3 BRA `(.L_x_1435) ;  /* 0x000000040024b947 */ /* 0x000fea0003800000 */
[-CC-:B0-----:R-:W-:Y:S01]  /*3cf0*/  FFMA.FTZ R76, R137, R81.reuse, R82.reuse ;  /* 0x00000051894c7223 */ /* 0x181fe20000010052 */
[--C-:B------:R-:W-:Y:S02]  /*3d00*/  HADD2.F32 R77, -RZ, R67.reuse.H0_H0 ;  /* 0x20000043ff4d7230 */ /* 0x100fe40000004100 */
[-CC-:B------:R-:W-:Y:S01]  /*3d10*/  FFMA.FTZ R91, R138, R81.reuse, R82.reuse ;  /* 0x000000518a5b7223 */ /* 0x180fe20000010052 */
[-C--:B------:R-:W-:Y:S01]  /*3d20*/  FFMA.FTZ R87, R127, R81.reuse, R82 ;  /* 0x000000517f577223 */ /* 0x080fe20000010052 */
[----:B------:R-:W-:Y:S01]  /*3d30*/  FADD.FTZ R76, R135, -R76 ;  /* 0x8000004c874c7221 */ /* 0x000fe20000010000 */
[----:B------:R-:W-:Y:S02]  /*3d40*/  HADD2.F32 R85, -RZ, R67.H1_H1 ;  /* 0x30000043ff557230 */ /* 0x000fe40000004100 */
[----:B------:R-:W-:Y:S01]  /*3d50*/  FADD.FTZ R91, R136, -R91 ;  /* 0x8000005b885b7221 */ /* 0x000fe20000010000 */
[----:B------:R-:W-:Y:S02]  /*3d60*/  HADD2.F32 R83, -RZ, R66.H1_H1 ;  /* 0x30000042ff537230 */ /* 0x000fe40000004100 */
[----:B------:R-:W-:Y:S01]  /*3d70*/  FFMA.FTZ R153, R152, R76, R77 ;  /* 0x0000004c98997223 */ /* 0x000fe2000001004d */
[----:B------:R-:W-:Y:S01]  /*3d80*/  FFMA.FTZ R76, R134, R81, R82 ;  /* 0x00000051864c7223 */ /* 0x000fe20000010052 */
[----:B------:R-:W-:-:S02]  /*3d90*/  HADD2.F32 R77, -RZ, R65.H0_H0 ;  /* 0x20000041ff4d7230 */ /* 0x000fc40000004100 */
[----:B------:R-:W-:Y:S01]  /*3da0*/  FFMA.FTZ R89, R131, R81, R82 ;  /* 0x0000005183597223 */ /* 0x000fe20000010052 */
[----:B------:R-:W-:Y:S01]  /*3db0*/  FFMA.FTZ R155, R152, R91, R85 ;  /* 0x0000005b989b7223 */ /* 0x000fe20000010055 */
[----:B------:R-:W-:Y:S01]  /*3dc0*/  FADD.FTZ R84, R133, -R76 ;  /* 0x8000004c85547221 */ /* 0x000fe20000010000 */
[----:B------:R-:W-:Y:S01]  /*3dd0*/  FADD.FTZ R76, R128, -R87 ;  /* 0x80000057804c7221 */ /* 0x000fe20000010000 */
[----:B------:R-:W-:Y:S02]  /*3de0*/  HADD2.F32 R79, -RZ, R66.H0_H0 ;  /* 0x20000042ff4f7230 */ /* 0x000fe40000004100 */
[----:B------:R-:W-:Y:S01]  /*3df0*/  FADD.FTZ R78, R132, -R89 ;  /* 0x80000059844e7221 */ /* 0x000fe20000010000 */
        /* <DEDUP_REMOVED lines=56> */
.L_x_1435:
[----:B------:R-:W-:Y:S05]  /*4180*/  BSYNC.RECONVERGENT B1 ;  /* 0x0000000000017941 */ /* 0x000fea0003800200 */
.L_x_1434:
[----:B------:R-:W-:Y:S05]  /*4190*/  @!P4 BRA `(.L_x_1428) ;  /* 0x0000001000fcc947 */ /* 0x000fea0003800000 */
[-CC-:B------:R-:W-:Y:S01]  /*41a0*/  FFMA.FTZ R89, R104, R81.reuse, R82.reuse ;  /* 0x0000005168597223 */ /* 0x180fe20000010052 */
[-CC-:B01----:R-:W-:Y:S01]  /*41b0*/  FFMA.FTZ R85, R147, R81.reuse, R82.reuse ;  /* 0x0000005193557223 */ /* 0x183fe20000010052 */
[-CC-:B------:R-:W-:Y:S01]  /*41c0*/  FFMA.FTZ R84, R150, R81.reuse, R82.reuse ;  /* 0x0000005196547223 */ /* 0x180fe20000010052 */
[----:B------:R-:W-:Y:S02]  /*41d0*/  HADD2.F32 R83, -RZ, R71.H1_H1 ;  /* 0x30000047ff537230 */ /* 0x000fe40000004100 */
[-C--:B------:R-:W-:Y:S01]  /*41e0*/  FFMA.FTZ R87, R101, R81.reuse, R82 ;  /* 0x0000005165577223 */ /* 0x080fe20000010052 */
[--C-:B------:R-:W-:Y:S02]  /*41f0*/  HADD2.F32 R77, -RZ, R70.reuse.H0_H0 ;  /* 0x20000046ff4d7230 */ /* 0x100fe40000004100 */
[----:B------:R-:W-:Y:S01]  /*4200*/  FADD.FTZ R89, R100, -R89 ;  /* 0x8000005964597221 */ /* 0x000fe20000010000 */
[----:B------:R-:W-:Y:S02]  /*4210*/  HADD2.F32 R79, -RZ, R70.H1_H1 ;  /* 0x30000046ff4f7230 */ /* 0x000fe40000004100 */
[----:B------:R-:W-:Y:S01]  /*4220*/  FADD.FTZ R78, R148, -R85 ;  /* 0x80000055944e7221 */ /* 0x000fe20000010000 */
[----:B------:R-:W-:Y:S01]  /*4230*/  FADD.FTZ R84, R149, -R84 ;  /* 0x8000005495547221 */ /* 0x000fe20000010000 */
[-CC-:B------:R-:W-:Y:S01]  /*4240*/  FFMA.FTZ R76, R146, R81.reuse, R82.reuse ;  /* 0x00000051924c7223 */ /* 0x180fe20000010052 */
[-CC-:B------:R-:W-:Y:S01]  /*4250*/  FFMA.FTZ R157, R143, R81.reuse, R82.reuse ;  /* 0x000000518f9d7223 */ /* 0x180fe20000010052 */
[----:B------:R-:W-:Y:S01]  /*4260*/  FFMA.FTZ R155, R139, R81, R82 ;  /* 0x000000518b9b7223 */ /* 0x000fe20000010052 */
[----:B------:R-:W-:Y:S01]  /*4270*/  FADD.FTZ R86, R102, -R87 ;  /* 0x8000005766567221 */ /* 0x000fe20000010000 */
[C---:B------:R-:W-:Y:S01]  /*4280*/  FFMA.FTZ R153, R152.reuse, R89, R83 ;  /* 0x0000005998997223 */ /* 0x040fe20000010053 */
[C---:B------:R-:W-:Y:S01]  /*4290*/  FFMA.FTZ R87, R152.reuse, R78, R77 ;  /* 0x0000004e98577223 */ /* 0x040fe2000001004d */
[----:B------:R-:W-:Y:S01]  /*42a0*/  FFMA.FTZ R89, R152, R84, R79 ;  /* 0x0000005498597223 */ /* 0x000fe2000001004f */
[----:B------:R-:W-:-:S02]  /*42b0*/  HADD2.F32 R79, -RZ, R69.H0_H0 ;  /* 0x20000045ff4f7230 */ /* 0x000fc40000004100 */
[----:B------:R-:W-:Y:S01]  /*42c0*/  FADD.FTZ R78, R145, -R76 ;  /* 0x8000004c914e7221 */ /* 0x000fe20000010000 */
[--C-:B------:R-:W-:Y:S02]  /*42d0*/  HADD2.F32 R77, -RZ, R68.reuse.H0_H0 ;  /* 0x20000044ff4d7230 */ /* 0x100fe40000004100 */
[----:B------:R-:W-:Y:S01]  /*42e0*/  FADD.FTZ R83, R144, -R157 ;  /* 0x8000009d90537221 */ /* 0x000fe20000010000 */
[----:B------:R-:W-:Y:S01]  /*42f0*/  FADD.FTZ R76, R140, -R155 ;  /* 0x8000009b8c4c7221 */ /* 0x000fe20000010000 */
[----:B------:R-:W-:Y:S01]  /*4300*/  FFMA.FTZ R82, R142, R81, R82 ;  /* 0x000000518e527223 */ /* 0x000fe20000010052 */
[----:B------:R-:W-:Y:S02]  /*4310*/  HADD2.F32 R81, -RZ, R71.H0_H0 ;  /* 0x20000047ff517230 */ /* 0x000fe40000004100 */
[C---:B------:R-:W-:Y:S01]  /*4320*/  FFMA.FTZ R83, R152.reuse, R83, R79 ;  /* 0x0000005398537223 */ /* 0x040fe2000001004f */
[C---:B------:R-:W-:Y:S01]  /*4330*/  FFMA.FTZ R79, R152.reuse, R76, R77 ;  /* 0x0000004c984f7223 */ /* 0x040fe2000001004d */
[----:B------:R-:W-:Y:S01]  /*4340*/  FMUL.FTZ R153, R153, R80 ;  /* 0x0000005099997220 */ /* 0x000fe20000410000 */
[----:B------:R-:W0:Y:S01]  /*4350*/  LDC.64 R76, c[0x0][0x468] ;  /* 0x00011a00ff4c7b82 */ /* 0x000e220000000a00 */
[----:B------:R-:W-:Y:S01]  /*4360*/  FFMA.FTZ R91, R152, R86, R81 ;  /* 0x00000056985b7223 */ /* 0x000fe20000010051 */
[----:B------:R-:W-:Y:S01]  /*4370*/  HADD2.F32 R85, -RZ, R69.H1_H1 ;  /* 0x30000045ff557230 */ /* 0x000fe20000004100 */
[----:B------:R-:W-:Y:S01]  /*4380*/  ISETP.GE.U32.AND P1, PT, R92, RZ, PT ;  /* 0x000000ff5c00720c */ /* 0x000fe20003f26070 */
[----:B------:R-:W-:-:S02]  /*4390*/  HADD2.F32 R81, -RZ, R68.H1_H1 ;  /* 0x30000044ff517230 */ /* 0x000fc40000004100 */
[-C--:B------:R-:W-:Y:S01]  /*43a0*/  FMUL.FTZ R91, R91, R80.reuse ;  /* 0x000000505b5b7220 */ /* 0x080fe20000410000 */
[----:B------:R-:W-:Y:S01]  /*43b0*/  FADD.FTZ R82, R141, -R82 ;  /* 0x800000528d527221 */ /* 0x000fe20000010000 */
[----:B------:R-:W-:Y:S01]  /*43c0*/  FMUL.FTZ R153, R153, UR13 ;  /* 0x0000000d99997c20 */ /* 0x000fe20008410000 */
[-C--:B------:R-:W-:Y:S01]  /*43d0*/  FMUL.FTZ R87, R87, R80.reuse ;  /* 0x0000005057577220 */ /* 0x080fe20000410000 */
[----:B------:R-:W-:Y:S01]  /*43e0*/  FMUL.FTZ R91, R91, UR13 ;  /* 0x0000000d5b5b7c20 */ /* 0x000fe20008410000 */
[-C--:B------:R-:W-:Y:S01]  /*43f0*/  FMUL.FTZ R89, R89, R80.reuse ;  /* 0x0000005059597220 */ /* 0x080fe20000410000 */
[----:B------:R-:W-:Y:S01]  /*4400*/  FMUL.FTZ R83, R83, R80 ;  /* 0x0000005053537220 */ /* 0x000fe20000410000 */
[C---:B------:R-:W-:Y:S01]  /*4410*/  LOP3.LUT P5, RZ, R93.reuse, 0xff0000, RZ, 0xc0, !PT ;  /* 0x00ff00005dff7812 */ /* 0x040fe200078ac0ff */
[C---:B------:R-:W-:Y:S01]  /*4420*/  FFMA.FTZ R85, R152.reuse, R78, R85 ;  /* 0x0000004e98557223 */ /* 0x040fe20000010055 */
[----:B------:R-:W-:Y:S01]  /*4430*/  ISETP.GE.U32.AND.EX P1, PT, R93, 0x1000000, PT, P1 ;  /* 0x010000005d00780c */ /* 0x000fe20003f26110 */
[----:B------:R-:W-:Y:S01]  /*4440*/  FFMA.FTZ R81, R152, R82, R81 ;  /* 0x0000005298517223 */ /* 0x000fe20000010051 */
[----:B------:R-:W-:Y:S01]  /*4450*/  FMUL.FTZ R87, R87, UR13 ;  /* 0x0000000d57577c20 */ /* 0x000fe20008410000 */
[----:B------:R-:W-:Y:S01]  /*4460*/  FSEL R91, R91, RZ, P5 ;  /* 0x000000ff5b5b7208 */ /* 0x000fe20002800000 */
[----:B------:R-:W-:Y:S01]  /*4470*/  FMUL.FTZ R89, R89, UR13 ;  /* 0x0000000d59597c20 */ /* 0x000fe20008410000 */
[----:B------:R-:W-:Y:S01]  /*4480*/  FSEL R86, R153, RZ, P1 ;  /* 0x000000ff99567208 */ /* 0x000fe20000800000 */
[----:B------:R-:W-:Y:S01]  /*4490*/  FMUL.FTZ R83, R83, UR13 ;  /* 0x0000000d53537c20 */ /* 0x000fe20008410000 */
[-C--:B------:R-:W-:Y:S01]  /*44a0*/  FMUL.FTZ R85, R85, R80.reuse ;  /* 0x0000005055557220 */ /* 0x080fe20000410000 */
[-C--:B------:R-:W-:Y:S01]  /*44b0*/  FMUL.FTZ R79, R79, R80.reuse ;  /* 0x000000504f4f7220 */ /* 0x080fe20000410000 */
[----:B------:R-:W-:Y:S01]  /*44c0*/  FMUL.FTZ R81, R81, R80 ;  /* 0x0000005051517220 */ /* 0x000fe20000410000 */
[----:B------:R-:W-:Y:S01]  /*44d0*/  LOP3.LUT P6, RZ, R93, 0xff, RZ, 0xc0, !PT ;  /* 0x000000ff5dff7812 */ /* 0x000fe200078cc0ff */
[----:B------:R-:W-:Y:S01]  /*44e0*/  FMUL.FTZ R85, R85, UR13 ;  /* 0x0000000d55557c20 */ /* 0x000fe20008410000 */
[----:B------:R-:W-:Y:S01]  /*44f0*/  LOP3.LUT P5, RZ, R93, 0xff00, RZ, 0xc0, !PT ;  /* 0x0000ff005dff7812 */ /* 0x000fe200078ac0ff */
[----:B------:R-:W-:Y:S01]  /*4500*/  FMUL.FTZ R79, R79, UR13 ;  /* 0x0000000d4f4f7c20 */ /* 0x000fe20008410000 */
[----:B------:R-:W-:Y:S01]  /*4510*/  LOP3.LUT P1, RZ, R92, 0xff0000, RZ, 0xc0, !PT ;  /* 0x00ff00005cff7812 */ /* 0x000fe2000782c0ff */
[----:B------:R-:W-:Y:S01]  /*4520*/  FMUL.FTZ R78, R81, UR13 ;  /* 0x0000000d514e7c20 */ /* 0x000fe20008410000 */
[----:B------:R-:W-:Y:S01]  /*4530*/  FSEL R87, R87, RZ, P6 ;  /* 0x000000ff57577208 */ /* 0x000fe20003000000 */
[----:B0-----:R-:W-:Y:S01]  /*4540*/  IMAD.WIDE.U32 R80, R151, 0x10, R76 ;  /* 0x0000001097507825 */ /* 0x001fe200078e004c */
[----:B------:R-:W-:-:S02]  /*4550*/  FSEL R84, R89, RZ, P5 ;  /* 0x000000ff59547208 */ /* 0x000fc40002800000 */
[----:B------:R-:W-:Y:S02]  /*4560*/  FSEL R82, R83, RZ, P1 ;  /* 0x000000ff53527208 */ /* 0x000fe40000800000 */
[C---:B------:R-:W-:Y:S02]  /*4570*/  LOP3.LUT P6, RZ, R92.reuse, 0xff000000, RZ, 0xc0, !PT ;  /* 0xff0000005cff7812 */ /* 0x040fe400078cc0ff */
[C---:B------:R-:W-:Y:S02]  /*4580*/  LOP3.LUT P5, RZ, R92.reuse, 0xff00, RZ, 0xc0, !PT ;  /* 0x0000ff005cff7812 */ /* 0x040fe400078ac0ff */
[----:B------:R-:W-:Y:S02]  /*4590*/  LOP3.LUT P1, RZ, R92, 0xff, RZ, 0xc0, !PT ;  /* 0x000000ff5cff7812 */ /* 0x000fe4000782c0ff */
[----:B------:R-:W-:Y:S02]  /*45a0*/  FSEL R77, R85, RZ, P6 ;  /* 0x000000ff554d7208 */ /* 0x000fe40003000000 */
[----:B------:R-:W-:-:S02]  /*45b0*/  FSEL R83, R78, RZ, P5 ;  /* 0x000000ff4e537208 */ /* 0x000fc40002800000 */
[----:B------:R-:W-:Y:S02]  /*45c0*/  FSEL R76, R79, RZ, P1 ;  /* 0x000000ff4f4c7208 */ /* 0x000fe40000800000 */
[----:B------:R-:W-:Y:S02]  /*45d0*/  F2FP.F16.F32.PACK_AB R79, R86, R91 ;  /* 0x0000005b564f723e */ /* 0x000fe400000000ff */
[----:B------:R-:W-:Y:S02]  /*45e0*/  F2FP.F16.F32.PACK_AB R78, R84, R87 ;  /* 0x00000057544e723e */ /* 0x000fe400000000ff */
[----:B------:R-:W-:Y:S02]  /*45f0*/  F2FP.F16.F32.PACK_AB R77, R77, R82 ;  /* 0x000000524d4d723e */ /* 0x000fe400000000ff */
[----:B------:R-:W-:-:S05]  /*4600*/  F2FP.F16.F32.PACK_AB R76, R83, R76 ;  /* 0x0000004c534c723e */ /* 0x000fca00000000ff */
[----:B------:R3:W-:Y:S01]  /*4610*/  STG.E.128 desc[UR8][R80.64], R76 ;  /* 0x0000004c50007986 */ /* 0x0007e2000c101d08 */
[----:B------:R-:W-:Y:S05]  /*4620*/  BRA `(.L_x_1428) ;  /* 0x0000000c00d87947 */ /* 0x000fea0003800000 */
.L_x_1431:
[----:B------:R-:W-:Y:S04]  /*4630*/  BSSY.RECONVERGENT B1, `(.L_x_1436) ;  /* 0x0000052000017945 */ /* 0x000fe80003800200 */
[----:B------:R-:W-:Y:S05]  /*4640*/  @!P2 BRA `(.L_x_1437) ;  /* 0x000000040040a947 */ /* 0x000fea0003800000 */
[-CC-:B------:R-:W-:Y:S01]  /*4650*/  FFMA.FTZ R73, R109, R81.reuse, R82.reuse ;  /* 0x000000516d497223 */ /* 0x180fe20000010052 */
[-CC-:B------:R-:W-:Y:S01]  /*4660*/  FFMA.FTZ R74, R115, R81.reuse, R82.reuse ;  /* 0x00000051734a7223 */ /* 0x180fe20000010052 */
[----:B------:R-:W-:Y:S01]  /*4670*/  FFMA.FTZ R76, R118, R81, R82 ;  /* 0x00000051764c7223 */ /* 0x000fe20000010052 */
[----:B------:R-:W-:Y:S02]  /*4680*/  HADD2.F32 R72, -RZ, R6.H0_H0 ;  /* 0x20000006ff487230 */ /* 0x000fe40000004100 */
[----:B------:R-:W-:Y:S01]  /*4690*/  FADD.FTZ R73, R114, -R73 ;  /* 0x8000004972497221 */ /* 0x000fe20000010000 */
[--C-:B------:R-:W-:Y:S02]  /*46a0*/  HADD2.F32 R77, -RZ, R7.reuse.H0_H0 ;  /* 0x20000007ff4d7230 */ /* 0x100fe40000004100 */
[----:B------:R-:W-:Y:S01]  /*46b0*/  FADD.FTZ R75, R113, -R74 ;  /* 0x8000004a714b7221 */ /* 0x000fe20000010000 */
[----:B------:R-:W-:Y:S02]  /*46c0*/  HADD2.F32 R78, -RZ, R7.H1_H1 ;  /* 0x30000007ff4e7230 */ /* 0x000fe40000004100 */
[----:B------:R-:W-:Y:S01]  /*46d0*/  FADD.FTZ R79, R117, -R76 ;  /* 0x8000004c754f7221 */ /* 0x000fe20000010000 */
[----:B------:R-:W-:Y:S01]  /*46e0*/  FFMA.FTZ R89, R152, R73, R72 ;  /* 0x0000004998597223 */ /* 0x000fe20000010048 */
[--C-:B------:R-:W-:Y:S01]  /*46f0*/  FFMA.FTZ R76, R112, R81, R82.reuse ;  /* 0x00000051704c7223 */ /* 0x100fe20000010052 */
[----:B------:R-:W-:Y:S01]  /*4700*/  FFMA.FTZ R85, R152, R75, R77 ;  /* 0x0000004b98557223 */ /* 0x000fe2000001004d */
[-CC-:B------:R-:W-:Y:S01]  /*4710*/  FFMA.FTZ R84, R116, R81.reuse, R82.reuse ;  /* 0x0000005174547223 */ /* 0x180fe20000010052 */
[----:B------:R-:W-:Y:S01]  /*4720*/  FFMA.FTZ R73, R3, R81, R82 ;  /* 0x0000005103497223 */ /* 0x000fe20000010052 */
[----:B------:R-:W-:Y:S01]  /*4730*/  FFMA.FTZ R86, R152, R79, R78 ;  /* 0x0000004f98567223 */ /* 0x000fe2000001004e */
[----:B------:R-:W-:Y:S01]  /*4740*/  FFMA.FTZ R75, R105, R81, R82 ;  /* 0x00000051694b7223 */ /* 0x000fe20000010052 */
[----:B------:R-:W-:-:S02]  /*4750*/  HADD2.F32 R78, -RZ, R5.H1_H1 ;  /* 0x30000005ff4e7230 */ /* 0x000fc40000004100 */
[----:B------:R-:W-:Y:S01]  /*4760*/  FADD.FTZ R77, R107, -R76 ;  /* 0x8000004c6b4d7221 */ /* 0x000fe20000010000 */
[----:B------:R-:W-:Y:S02]  /*4770*/  HADD2.F32 R83, -RZ, R6.H1_H1 ;  /* 0x30000006ff537230 */ /* 0x000fe40000004100 */
[----:B------:R-:W-:Y:S01]  /*4780*/  FADD.FTZ R79, R111, -R84 ;  /* 0x800000546f4f7221 */ /* 0x000fe20000010000 */
[--C-:B------:R-:W-:Y:S02]  /*4790*/  HADD2.F32 R72, -RZ, R4.reuse.H0_H0 ;  /* 0x20000004ff487230 */ /* 0x100fe40000004100 */
[----:B------:R-:W-:Y:S01]  /*47a0*/  FADD.FTZ R73, R106, -R73 ;  /* 0x800000496a497221 */ /* 0x000fe20000010000 */
[----:B------:R-:W-:Y:S02]  /*47b0*/  HADD2.F32 R74, -RZ, R5.H0_H0 ;  /* 0x20000005ff4a7230 */ /* 0x000fe40000004100 */
[----:B------:R-:W-:Y:S01]  /*47c0*/  FADD.FTZ R75, R110, -R75 ;  /* 0x8000004b6e4b7221 */ /* 0x000fe20000010000 */
[C---:B------:R-:W-:Y:S01]  /*47d0*/  FFMA.FTZ R76, R152.reuse, R77, R78 ;  /* 0x0000004d984c7223 */ /* 0x040fe2000001004e */
[C---:B------:R-:W-:Y:S01]  /*47e0*/  FFMA.FTZ R88, R152.reuse, R79, R83 ;  /* 0x0000004f98587223 */ /* 0x040fe20000010053 */
[C---:B------:R-:W-:Y:S01]  /*47f0*/  FFMA.FTZ R77, R152.reuse, R73, R72 ;  /* 0x00000049984d7223 */ /* 0x040fe20000010048 */
[----:B------:R-:W-:Y:S01]  /*4800*/  FFMA.FTZ R83, R152, R75, R74 ;  /* 0x0000004b98537223 */ /* 0x000fe2000001004a */
[----:B------:R-:W-:Y:S01]  /*4810*/  FFMA.FTZ R72, R108, R81, R82 ;  /* 0x000000516c487223 */ /* 0x000fe20000010052 */
[-C--:B------:R-:W-:Y:S01]  /*4820*/  FMUL.FTZ R74, R85, R80.reuse ;  /* 0x00000050554a7220 */ /* 0x080fe20000410000 */
[----:B------:R-:W-:Y:S01]  /*4830*/  FMUL.FTZ R78, R86, R80 ;  /* 0x00000050564e7220 */ /* 0x000fe20000410000 */
[----:B------:R-:W-:Y:S01]  /*4840*/  ISETP.GE.U32.AND P1, PT, R96, RZ, PT ;  /* 0x000000ff6000720c */ /* 0x000fe20003f26070 */
[----:B------:R-:W-:-:S02]  /*4850*/  HADD2.F32 R75, -RZ, R4.H1_H1 ;  /* 0x30000004ff4b7230 */ /* 0x000fc40000004100 */
[----:B------:R-:W-:Y:S01]  /*4860*/  FADD.FTZ R73, R103, -R72 ;  /* 0x8000004867497221 */ /* 0x000fe20000010000 */
[----:B------:R-:W-:Y:S01]  /*4870*/  FMUL.FTZ R74, R74, UR13 ;  /* 0x0000000d4a4a7c20 */ /* 0x000fe20008410000 */
[----:B------:R-:W-:Y:S01]  /*4880*/  LOP3.LUT P5, RZ, R97, 0xff0000, RZ, 0xc0, !PT ;  /* 0x00ff000061ff7812 */ /* 0x000fe200078ac0ff */
[----:B------:R-:W-:Y:S01]  /*4890*/  FMUL.FTZ R79, R78, UR13 ;  /* 0x0000000d4e4f7c20 */ /* 0x000fe20008410000 */
[----:B------:R-:W-:Y:S01]  /*48a0*/  FMUL.FTZ R72, R89, R80 ;  /* 0x0000005059487220 */ /* 0x000fe20000410000 */
[----:B------:R-:W-:Y:S01]  /*48b0*/  ISETP.GE.U32.AND.EX P1, PT, R97, 0x1000000, PT, P1 ;  /* 0x010000006100780c */ /* 0x000fe20003f26110 */
[----:B------:R-:W-:Y:S01]  /*48c0*/  FFMA.FTZ R78, R152, R73, R75 ;  /* 0x00000049984e7223 */ /* 0x000fe2000001004b */
[----:B------:R-:W-:Y:S01]  /*48d0*/  F2FP.F16.F32.PACK_AB R75, R86, R85 ;  /* 0x00000055564b723e */ /* 0x000fe200000000ff */
[----:B------:R-:W-:Y:S01]  /*48e0*/  FMUL.FTZ R72, R72, UR13 ;  /* 0x0000000d48487c20 */ /* 0x000fe20008410000 */
[----:B------:R-:W-:Y:S01]  /*48f0*/  FSEL R74, R74, RZ, P5 ;  /* 0x000000ff4a4a7208 */ /* 0x000fe20002800000 */
[----:B------:R-:W0:Y:S01]  /*4900*/  LDC.64 R84, c[0x0][0x478] ;  /* 0x00011e00ff547b82 */ /* 0x000e220000000a00 */
[----:B------:R-:W-:-:S02]  /*4910*/  FSEL R79, R79, RZ, P1 ;  /* 0x000000ff4f4f7208 */ /* 0x000fc40000800000 */
[----:B------:R-:W-:Y:S02]  /*4920*/  LOP3.LUT P5, RZ, R97, 0xff, RZ, 0xc0, !PT ;  /* 0x000000ff61ff7812 */ /* 0x000fe400078ac0ff */
[----:B------:R-:W-:Y:S02]  /*4930*/  F2FP.F16.F32.PACK_AB R79, R79, R74 ;  /* 0x0000004a4f4f723e */ /* 0x000fe400000000ff */
[----:B------:R-:W-:Y:S01]  /*4940*/  FSEL R90, R72, RZ, P5 ;  /* 0x000000ff485a7208 */ /* 0x000fe20002800000 */
[----:B------:R-:W1:Y:S01]  /*4950*/  LDC.64 R86, c[0x0][0x468] ;  /* 0x00011a00ff567b82 */ /* 0x000e620000000a00 */
[C---:B------:R-:W-:Y:S01]  /*4960*/  F2FP.F16.F32.PACK_AB R74, R88.reuse, R89 ;  /* 0x00000059584a723e */ /* 0x040fe200000000ff */
[-C--:B------:R-:W-:Y:S01]  /*4970*/  FMUL.FTZ R72, R88, R80.reuse ;  /* 0x0000005058487220 */ /* 0x080fe20000410000 */
[-C--:B------:R-:W-:Y:S01]  /*4980*/  FMUL.FTZ R88, R83, R80.reuse ;  /* 0x0000005053587220 */ /* 0x080fe20000410000 */
[C---:B------:R-:W-:Y:S01]  /*4990*/  F2FP.F16.F32.PACK_AB R73, R76.reuse, R83 ;  /* 0x000000534c49723e */ /* 0x040fe200000000ff */
[-C--:B------:R-:W-:Y:S01]  /*49a0*/  FMUL.FTZ R83, R76, R80.reuse ;  /* 0x000000504c537220 */ /* 0x080fe20000410000 */
[----:B------:R-:W-:Y:S01]  /*49b0*/  FMUL.FTZ R89, R72, UR13 ;  /* 0x0000000d48597c20 */ /* 0x000fe20008410000 */
[----:B------:R-:W-:Y:S01]  /*49c0*/  F2FP.F16.F32.PACK_AB R72, R78, R77 ;  /* 0x0000004d4e48723e */ /* 0x000fe200000000ff */
[----:B------:R-:W-:Y:S01]  /*49d0*/  FMUL.FTZ R88, R88, UR13 ;  /* 0x0000000d58587c20 */ /* 0x000fe20008410000 */
[----:B------:R-:W-:Y:S01]  /*49e0*/  LOP3.LUT P6, RZ, R97, 0xff00, RZ, 0xc0, !PT ;  /* 0x0000ff0061ff7812 */ /* 0x000fe200078cc0ff */
[-C--:B------:R-:W-:Y:S01]  /*49f0*/  FMUL.FTZ R76, R77, R80.reuse ;  /* 0x000000504d4c7220 */ /* 0x080fe20000410000 */
[----:B------:R-:W-:Y:S01]  /*4a00*/  LOP3.LUT P1, RZ, R96, 0xff0000, RZ, 0xc0, !PT ;  /* 0x00ff000060ff7812 */ /* 0x000fe2000782c0ff */
[----:B------:R-:W-:Y:S01]  /*4a10*/  FMUL.FTZ R78, R78, R80 ;  /* 0x000000504e4e7220 */ /* 0x000fe20000410000 */
[----:B------:R-:W-:Y:S01]  /*4a20*/  FMUL.FTZ R83, R83, UR13 ;  /* 0x0000000d53537c20 */ /* 0x000fe20008410000 */
[----:B------:R-:W-:Y:S01]  /*4a30*/  LOP3.LUT P5, RZ, R96, 0xff000000, RZ, 0xc0, !PT ;  /* 0xff00000060ff7812 */ /* 0x000fe200078ac0ff */
[----:B------:R-:W-:Y:S01]  /*4a40*/  FMUL.FTZ R76, R76, UR13 ;  /* 0x0000000d4c4c7c20 */ /* 0x000fe20008410000 */
[----:B------:R-:W-:Y:S01]  /*4a50*/  FSEL R89, R89, RZ, P6 ;  /* 0x000000ff59597208 */ /* 0x000fe20003000000 */
[----:B------:R-:W-:Y:S01]  /*4a60*/  FMUL.FTZ R78, R78, UR13 ;  /* 0x0000000d4e4e7c20 */ /* 0x000fe20008410000 */
[----:B------:R-:W-:Y:S01]  /*4a70*/  FSEL R77, R88, RZ, P1 ;  /* 0x000000ff584d7208 */ /* 0x000fe20000800000 */
[----:B0-----:R-:W-:Y:S01]  /*4a80*/  IMAD.WIDE.U32 R84, R151, 0x10, R84 ;  /* 0x0000001097547825 */ /* 0x001fe200078e0054 */
[----:B------:R-:W-:-:S02]  /*4a90*/  LOP3.LUT P6, RZ, R96, 0xff, RZ, 0xc0, !PT ;  /* 0x000000ff60ff7812 */ /* 0x000fc400078cc0ff */
[----:B------:R-:W-:Y:S02]  /*4aa0*/  LOP3.LUT P1, RZ, R96, 0xff00, RZ, 0xc0, !PT ;  /* 0x0000ff0060ff7812 */ /* 0x000fe4000782c0ff */
[----:B------:R-:W-:Y:S01]  /*4ab0*/  FSEL R88, R83, RZ, P5 ;  /* 0x000000ff53587208 */ /* 0x000fe20002800000 */
[----:B-1----:R-:W-:Y:S01]  /*4ac0*/  IMAD.WIDE.U32 R86, R151, 0x10, R86 ;  /* 0x0000001097567825 */ /* 0x002fe200078e0056 */
[----:B------:R-:W-:Y:S01]  /*4ad0*/  FSEL R76, R76, RZ, P6 ;  /* 0x000000ff4c4c7208 */ /* 0x000fe20003000000 */
[----:B------:R0:W-:Y:S01]  /*4ae0*/  STG.E.128 desc[UR8][R84.64], R72 ;  /* 0x0000004854007986 */ /* 0x0001e2000c101d08 */
[----:B------:R-:W-:Y:S02]  /*4af0*/  FSEL R83, R78, RZ, P1 ;  /* 0x000000ff4e537208 */ /* 0x000fe40000800000 */
[----:B------:R-:W-:Y:S02]  /*4b00*/  F2FP.F16.F32.PACK_AB R78, R89, R90 ;  /* 0x0000005a594e723e */ /* 0x000fe400000000ff */
[----:B------:R-:W-:-:S02]  /*4b10*/  F2FP.F16.F32.PACK_AB R77, R88, R77 ;  /* 0x0000004d584d723e */ /* 0x000fc400000000ff */
[----:B------:R-:W-:Y:S02]  /*4b20*/  F2FP.F16.F32.PACK_AB R76, R83, R76 ;  /* 0x0000004c534c723e */ /* 0x000fe400000000ff */
[----:B------:R-:W-:-:S03]  /*4b30*/  IADD3 R151, PT, PT, R151, 0x100, RZ ;  /* 0x0000010097977810 */ /* 0x000fc60007ffe0ff */
[----:B------:R0:W-:Y:S04]  /*4b40*/  STG.E.128 desc[UR8][R86.64], R76 ;  /* 0x0000004c56007986 */ /* 0x0001e8000c101d08 */
.L_x_1437:
[----:B------:R-:W-:Y:S05]  /*4b50*/  BSYNC.RECONVERGENT B1 ;  /* 0x0000000000017941 */ /* 0x000fea0003800200 */
.L_x_1436:
[----:B------:R-:W-:Y:S04]  /*4b60*/  BSSY.RECONVERGENT B1, `(.L_x_1438) ;  /* 0x0000052000017945 */ /* 0x000fe80003800200 */
[----:B------:R-:W-:Y:S05]  /*4b70*/  @!P3 BRA `(.L_x_1439) ;  /* 0x000000040040b947 */ /* 0x000fea0003800000 */
[-CC-:B0-----:R-:W-:Y:S01]  /*4b80*/  FFMA.FTZ R79, R138, R81.reuse, R82.reuse ;  /* 0x000000518a4f7223 */ /* 0x181fe20000010052 */
[-CC-:B------:R-:W-:Y:S01]  /*4b90*/  FFMA.FTZ R73, R131, R81.reuse, R82.reuse ;  /* 0x0000005183497223 */ /* 0x180fe20000010052 */
[----:B------:R-:W-:Y:S01]  /*4ba0*/  FFMA.FTZ R74, R137, R81, R82 ;  /* 0x00000051894a7223 */ /* 0x000fe20000010052 */
[--C-:B------:R-:W-:Y:S02]  /*4bb0*/  HADD2.F32 R76, -RZ, R67.reuse.H1_H1 ;  /* 0x30000043ff4c7230 */ /* 0x100fe40000004100 */
[----:B------:R-:W-:Y:S01]  /*4bc0*/  FADD.FTZ R79, R136, -R79 ;  /* 0x8000004f884f7221 */ /* 0x000fe20000010000 */
[----:B------:R-:W-:Y:S02]  /*4bd0*/  HADD2.F32 R72, -RZ, R66.H0_H0 ;  /* 0x20000042ff487230 */ /* 0x000fe40000004100 */
[----:B------:R-:W-:Y:S01]  /*4be0*/  FADD.FTZ R73, R132, -R73 ;  /* 0x8000004984497221 */ /* 0x000fe20000010000 */
[----:B------:R-:W-:Y:S02]  /*4bf0*/  HADD2.F32 R77, -RZ, R67.H0_H0 ;  /* 0x20000043ff4d7230 */ /* 0x000fe40000004100 */
[----:B------:R-:W-:Y:S01]  /*4c00*/  FADD.FTZ R75, R135, -R74 ;  /* 0x8000004a874b7221 */ /* 0x000fe20000010000 */
[C---:B------:R-:W-:Y:S01]  /*4c10*/  FFMA.FTZ R86, R152.reuse, R79, R76 ;  /* 0x0000004f98567223 */ /* 0x040fe2000001004c */
[----:B------:R-:W-:Y:S01]  /*4c20*/  FFMA.FTZ R89, R152, R73, R72 ;  /* 0x0000004998597223 */ /* 0x000fe20000010048 */
[--C-:B------:R-:W-:Y:S01]  /*4c30*/  FFMA.FTZ R76, R130, R81, R82.reuse ;  /* 0x00000051824c7223 */ /* 0x100fe20000010052 */
[----:B------:R-:W-:Y:S01]  /*4c40*/  FFMA.FTZ R85, R152, R75, R77 ;  /* 0x0000004b98557223 */ /* 0x000fe2000001004d */
[-CC-:B------:R-:W-:Y:S01]  /*4c50*/  FFMA.FTZ R84, R134, R81.reuse, R82.reuse ;  /* 0x0000005186547223 */ /* 0x180fe20000010052 */
[-CC-:B------:R-:W-:Y:S01]  /*4c60*/  FFMA.FTZ R73, R119, R81.reuse, R82.reuse ;  /* 0x0000005177497223 */ /* 0x180fe20000010052 */
        /* <DEDUP_REMOVED lines=65> */
.L_x_1439:
[----:B------:R-:W-:Y:S05]  /*5080*/  BSYNC.RECONVERGENT B1 ;  /* 0x0000000000017941 */ /* 0x000fea0003800200 */
.L_x_1438:
[----:B------:R-:W-:Y:S05]  /*5090*/  @!P4 BRA `(.L_x_1428) ;  /* 0x00000004003cc947 */ /* 0x000fea0003800000 */
[-CC-:B01----:R-:W-:Y:S01]  /*50a0*/  FFMA.FTZ R87, R104, R81.reuse, R82.reuse ;  /* 0x0000005168577223 */ /* 0x183fe20000010052 */
[-CC-:B------:R-:W-:Y:S01]  /*50b0*/  FFMA.FTZ R79, R101, R81.reuse, R82.reuse ;  /* 0x00000051654f7223 */ /* 0x180fe20000010052 */
[-CC-:B------:R-:W-:Y:S01]  /*50c0*/  FFMA.FTZ R76, R150, R81.reuse, R82.reuse ;  /* 0x00000051964c7223 */ /* 0x180fe20000010052 */
[-CC-:B------:R-:W-:Y:S01]  /*50d0*/  FFMA.FTZ R77, R147, R81.reuse, R82.reuse ;  /* 0x00000051934d7223 */ /* 0x180fe20000010052 */
[--C-:B------:R-:W-:Y:S02]  /*50e0*/  HADD2.F32 R89, -RZ, R71.reuse.H1_H1 ;  /* 0x30000047ff597230 */ /* 0x100fe40000004100 */
[-CC-:B------:R-:W-:Y:S01]  /*50f0*/  FFMA.FTZ R75, R143, R81.reuse, R82.reuse ;  /* 0x000000518f4b7223 */ /* 0x180fe20000010052 */
[-CC-:B------:R-:W-:Y:S01]  /*5100*/  FFMA.FTZ R78, R146, R81.reuse, R82.reuse ;  /* 0x00000051924e7223 */ /* 0x180fe20000010052 */
[-CC-:B------:R-:W-:Y:S01]  /*5110*/  FFMA.FTZ R73, R139, R81.reuse, R82.reuse ;  /* 0x000000518b497223 */ /* 0x180fe20000010052 */
[----:B------:R-:W-:Y:S01]  /*5120*/  FFMA.FTZ R74, R142, R81, R82 ;  /* 0x000000518e4a7223 */ /* 0x000fe20000010052 */
[----:B------:R-:W-:-:S02]  /*5130*/  HADD2.F32 R88, -RZ, R71.H0_H0 ;  /* 0x20000047ff587230 */ /* 0x000fc40000004100 */
[----:B------:R-:W-:Y:S01]  /*5140*/  FADD.FTZ R87, R100, -R87 ;  /* 0x8000005764577221 */ /* 0x000fe20000010000 */
[--C-:B------:R-:W-:Y:S02]  /*5150*/  HADD2.F32 R86, -RZ, R70.reuse.H1_H1 ;  /* 0x30000046ff567230 */ /* 0x100fe40000004100 */
[----:B------:R-:W-:Y:S01]  /*5160*/  FADD.FTZ R81, R102, -R79 ;  /* 0x8000004f66517221 */ /* 0x000fe20000010000 */
[----:B------:R-:W-:Y:S02]  /*5170*/  HADD2.F32 R72, -RZ, R70.H0_H0 ;  /* 0x20000046ff487230 */ /* 0x000fe40000004100 */
[----:B------:R-:W-:Y:S01]  /*5180*/  FADD.FTZ R79, R149, -R76 ;  /* 0x8000004c954f7221 */ /* 0x000fe20000010000 */
        /* <DEDUP_REMOVED lines=8> */
[----:B------:R-:W-:Y:S01]  /*5210*/  FADD.FTZ R73, R140, -R73 ;  /* 0x800000498c497221 */ /* 0x000fe20000010000 */
[----:B------:R-:W-:Y:S02]  /*5220*/  HADD2.F32 R86, -RZ, R69.H1_H1 ;  /* 0x30000045ff567230 */ /* 0x000fe40000004100 */
[C---:B------:R-:W-:Y:S01]  /*5230*/  FFMA.FTZ R79, R152.reuse, R77, R79 ;  /* 0x0000004d984f7223 */ /* 0x040fe2000001004f */
[----:B------:R-:W-:Y:S02]  /*5240*/  HADD2.F32 R76, -RZ, R68.H1_H1 ;  /* 0x30000044ff4c7230 */ /* 0x000fe40000004100 */
[----:B------:R-:W-:Y:S01]  /*5250*/  FADD.FTZ R81, R145, -R78 ;  /* 0x8000004e91517221 */ /* 0x000fe20000010000 */
[C---:B------:R-:W-:Y:S01]  /*5260*/  FFMA.FTZ R77, R152.reuse, R73, R72 ;  /* 0x00000049984d7223 */ /* 0x040fe20000010048 */
[----:B------:R-:W-:Y:S01]  /*5270*/  FADD.FTZ R75, R141, -R74 ;  /* 0x8000004a8d4b7221 */ /* 0x000fe20000010000 */
[-C--:B------:R-:W-:Y:S01]  /*5280*/  FMUL.FTZ R72, R89, R80.reuse ;  /* 0x0000005059487220 */ /* 0x080fe20000410000 */
[C---:B------:R-:W-:Y:S01]  /*5290*/  FFMA.FTZ R81, R152.reuse, R81, R86 ;  /* 0x0000005198517223 */ /* 0x040fe20000010056 */
[----:B------:R-:W0:Y:S01]  /*52a0*/  LDC.64 R82, c[0x0][0x478] ;  /* 0x00011e00ff527b82 */ /* 0x000e220000000a00 */
[----:B------:R-:W-:Y:S01]  /*52b0*/  FFMA.FTZ R152, R152, R75, R76 ;  /* 0x0000004b98987223 */ /* 0x000fe2000001004c */
[----:B------:R-:W-:Y:S01]  /*52c0*/  FMUL.FTZ R73, R72, UR13 ;  /* 0x0000000d48497c20 */ /* 0x000fe20008410000 */
[C---:B------:R-:W-:Y:S01]  /*52d0*/  F2FP.F16.F32.PACK_AB R75, R90.reuse, R89 ;  /* 0x000000595a4b723e */ /* 0x040fe200000000ff */
[-C--:B------:R-:W-:Y:S01]  /*52e0*/  FMUL.FTZ R72, R87, R80.reuse ;  /* 0x0000005057487220 */ /* 0x080fe20000410000 */
[-C--:B------:R-:W-:Y:S01]  /*52f0*/  FMUL.FTZ R90, R90, R80.reuse ;  /* 0x000000505a5a7220 */ /* 0x080fe20000410000 */
[----:B------:R-:W-:Y:S01]  /*5300*/  ISETP.GE.U32.AND P1, PT, R92, RZ, PT ;  /* 0x000000ff5c00720c */ /* 0x000fe20003f26070 */
[-C--:B------:R-:W-:Y:S01]  /*5310*/  FMUL.FTZ R76, R79, R80.reuse ;  /* 0x000000504f4c7220 */ /* 0x080fe20000410000 */
[----:B------:R-:W1:Y:S01]  /*5320*/  LDC.64 R84, c[0x0][0x468] ;  /* 0x00011a00ff547b82 */ /* 0x000e620000000a00 */
[C---:B------:R-:W-:Y:S01]  /*5330*/  LOP3.LUT P5, RZ, R93.reuse, 0xff0000, RZ, 0xc0, !PT ;  /* 0x00ff00005dff7812 */ /* 0x040fe200078ac0ff */
[----:B------:R-:W-:Y:S01]  /*5340*/  FMUL.FTZ R72, R72, UR13 ;  /* 0x0000000d48487c20 */ /* 0x000fe20008410000 */
[C---:B------:R-:W-:Y:S01]  /*5350*/  LOP3.LUT P6, RZ, R93.reuse, 0xff, RZ, 0xc0, !PT ;  /* 0x000000ff5dff7812 */ /* 0x040fe200078cc0ff */
[----:B------:R-:W-:Y:S01]  /*5360*/  FMUL.FTZ R90, R90, UR13 ;  /* 0x0000000d5a5a7c20 */ /* 0x000fe20008410000 */
[C---:B------:R-:W-:Y:S01]  /*5370*/  F2FP.F16.F32.PACK_AB R74, R88.reuse, R87 ;  /* 0x00000057584a723e */ /* 0x040fe200000000ff */
[-C--:B------:R-:W-:Y:S01]  /*5380*/  FMUL.FTZ R88, R88, R80.reuse ;  /* 0x0000005058587220 */ /* 0x080fe20000410000 */
[----:B------:R-:W-:Y:S01]  /*5390*/  ISETP.GE.U32.AND.EX P1, PT, R93, 0x1000000, PT, P1 ;  /* 0x010000005d00780c */ /* 0x000fe20003f26110 */
[----:B------:R-:W-:Y:S01]  /*53a0*/  FMUL.FTZ R78, R76, UR13 ;  /* 0x0000000d4c4e7c20 */ /* 0x000fe20008410000 */
[----:B------:R-:W-:Y:S01]  /*53b0*/  FSEL R89, R73, RZ, P5 ;  /* 0x000000ff49597208 */ /* 0x000fe20002800000 */
[----:B------:R-:W-:Y:S01]  /*53c0*/  FMUL.FTZ R88, R88, UR13 ;  /* 0x0000000d58587c20 */ /* 0x000fe20008410000 */
[----:B------:R-:W-:Y:S01]  /*53d0*/  FSEL R87, R72, RZ, P6 ;  /* 0x000000ff48577208 */ /* 0x000fe20003000000 */
[-C--:B------:R-:W-:Y:S01]  /*53e0*/  FMUL.FTZ R72, R77, R80.reuse ;  /* 0x000000504d487220 */ /* 0x080fe20000410000 */
[C---:B------:R-:W-:Y:S01]  /*53f0*/  F2FP.F16.F32.PACK_AB R73, R81.reuse, R79 ;  /* 0x0000004f5149723e */ /* 0x040fe200000000ff */
[-C--:B------:R-:W-:Y:S01]  /*5400*/  FMUL.FTZ R81, R81, R80.reuse ;  /* 0x0000005051517220 */ /* 0x080fe20000410000 */
[----:B------:R-:W-:Y:S01]  /*5410*/  FSEL R90, R90, RZ, P1 ;  /* 0x000000ff5a5a7208 */ /* 0x000fe20000800000 */
        /* <DEDUP_REMOVED lines=10> */
[C---:B------:R-:W-:Y:S01]  /*54c0*/  LOP3.LUT P5, RZ, R92.reuse, 0xff, RZ, 0xc0, !PT ;  /* 0x000000ff5cff7812 */ /* 0x040fe200078ac0ff */
[----:B-1----:R-:W-:Y:S01]  /*54d0*/  IMAD.WIDE.U32 R84, R151, 0x10, R84 ;  /* 0x0000001097547825 */ /* 0x002fe200078e0054 */
[----:B------:R-:W-:Y:S02]  /*54e0*/  LOP3.LUT P1, RZ, R92, 0xff00, RZ, 0xc0, !PT ;  /* 0x0000ff005cff7812 */ /* 0x000fe4000782c0ff */
[----:B------:R-:W-:Y:S02]  /*54f0*/  F2FP.F16.F32.PACK_AB R72, R152, R77 ;  /* 0x0000004d9848723e */ /* 0x000fe400000000ff */
[----:B------:R-:W-:Y:S02]  /*5500*/  FSEL R77, R81, RZ, P6 ;  /* 0x000000ff514d7208 */ /* 0x000fe40003000000 */
[----:B------:R-:W-:Y:S01]  /*5510*/  FSEL R76, R76, RZ, P5 ;  /* 0x000000ff4c4c7208 */ /* 0x000fe20002800000 */
[----:B------:R2:W-:Y:S01]  /*5520*/  STG.E.128 desc[UR8][R82.64], R72 ;  /* 0x0000004852007986 */ /* 0x0005e2000c101d08 */
[----:B------:R-:W-:-:S02]  /*5530*/  FSEL R81, R80, RZ, P1 ;  /* 0x000000ff50517208 */ /* 0x000fc40000800000 */
[----:B------:R-:W-:Y:S02]  /*5540*/  F2FP.F16.F32.PACK_AB R79, R90, R89 ;  /* 0x000000595a4f723e */ /* 0x000fe400000000ff */
[----:B------:R-:W-:Y:S02]  /*5550*/  F2FP.F16.F32.PACK_AB R78, R88, R87 ;  /* 0x00000057584e723e */ /* 0x000fe400000000ff */
[----:B------:R-:W-:Y:S02]  /*5560*/  F2FP.F16.F32.PACK_AB R77, R77, R86 ;  /* 0x000000564d4d723e */ /* 0x000fe400000000ff */
[----:B------:R-:W-:-:S05]  /*5570*/  F2FP.F16.F32.PACK_AB R76, R81, R76 ;  /* 0x0000004c514c723e */ /* 0x000fca00000000ff */
[----:B------:R2:W-:Y:S02]  /*5580*/  STG.E.128 desc[UR8][R84.64], R76 ;  /* 0x0000004c54007986 */ /* 0x0005e4000c101d08 */
.L_x_1428:
[----:B------:R-:W-:Y:S05]  /*5590*/  BSYNC.RECONVERGENT B0 ;  /* 0x0000000000007941 */ /* 0x000fea0003800200 */
.L_x_1418:
[----:B01234-:R-:W0:Y:S01]  /*55a0*/  LDC.64 R76, c[0x0][0x380] ;  /* 0x0000e000ff4c7b82 */ /* 0x01fe220000000a00 */
[----:B------:R-:W-:Y:S01]  /*55b0*/  UPLOP3.LUT UP1, UPT, UPT, UPT, UP1, 0x40, 0x4 ;  /* 0x000000000004789c */ /* 0x000fe20003f2e810 */
[----:B0-----:R-:W-:-:S04]  /*55c0*/  IADD3 R99, PT, PT, R99, R76, RZ ;  /* 0x0000004c63637210 */ /* 0x001fc80007ffe0ff */
[----:B------:R-:W-:-:S13]  /*55d0*/  ISETP.GE.AND P1, PT, R99, R77, PT ;  /* 0x0000004d6300720c */ /* 0x000fda0003f26270 */
[----:B------:R-:W-:Y:S05]  /*55e0*/  @!P1 BRA `(.L_x_1440) ;  /* 0xffffffac00dc9947 */ /* 0x000fea000383ffff */
.L_x_1409:
[----:B------:R-:W0:Y:S08]  /*55f0*/  S2UR UR4, SR_CTAID.X ;  /* 0x00000000000479c3 */ /* 0x000e300000002500 */
[----:B------:R-:W1:Y:S08]  /*5600*/  LDC.64 R4, c[0x0][0x440] ;  /* 0x00011000ff047b82 */ /* 0x000e700000000a00 */
[----:B------:R-:W2:Y:S08]  /*5610*/  LDC.64 R6, c[0x0][0x448] ;  /* 0x00011200ff067b82 */ /* 0x000eb00000000a00 */
[----:B-----5:R-:W3:Y:S01]  /*5620*/  LDC.64 R56, c[0x0][0x440] ;  /* 0x00011000ff387b82 */ /* 0x020ee20000000a00 */
        /* <DEDUP_REMOVED lines=27> */
.L_x_1441:
        /* <DEDUP_REMOVED lines=10> */
.L_x_10682:


//--------------------- .text._ZN10layer_norm13ln_bwd_kernelINS_13Kernel_traitsI6__halfS2_S2_S2_fjLj6144ELj1ELj1ELj8ELj16ENS_18Kernel_traits_baseILj6144ES2_S2_S2_S2_fjLj256EEEEELb1ELb0ELb0ELb1EEEvNS_9BwdParamsE --------------------------
	.section	.text._ZN10layer_norm13ln_bwd_kernelINS_13Kernel_traitsI6__halfS2_S2_S2_fjLj6144ELj1ELj1ELj8ELj16ENS_18Kernel_traits_baseILj6144ES2_S2_S2_S2_fjLj256EEEEELb1ELb0ELb0ELb1EEEvNS_9BwdParamsE,"ax",@progbits
	.align	128
        .global         _ZN10layer_norm13ln_bwd_kernelINS_13Kernel_traitsI6__halfS2_S2_S2_fjLj6144ELj1ELj1ELj8ELj16ENS_18Kernel_traits_baseILj6144ES2_S2_S2_S2_fjLj256EEEEELb1ELb0ELb0ELb1EEEvNS_9BwdParamsE
        .type           _ZN10layer_norm13ln_bwd_kernelINS_13Kernel_traitsI6__halfS2_S2_S2_fjLj6144ELj1ELj1ELj8ELj16ENS_18Kernel_traits_baseILj6144ES2_S2_S2_S2_fjLj256EEEEELb1ELb0ELb0ELb1EEEvNS_9BwdParamsE,@function
        .size           _ZN10layer_norm13ln_bwd_kernelINS_13Kernel_traitsI6__halfS2_S2_S2_fjLj6144ELj1ELj1ELj8ELj16ENS_18Kernel_traits_baseILj6144ES2_S2_S2_S2_fjLj256EEEEELb1ELb0ELb0ELb1EEEvNS_9BwdParamsE,(.L_x_10683 - _ZN10layer_norm13ln_bwd_kernelINS_13Kernel_traitsI6__halfS2_S2_S2_fjLj6144ELj1ELj1ELj8ELj16ENS_18Kernel_traits_baseILj6144ES2_S2_S2_S2_fjLj256EEEEELb1ELb0ELb0ELb1EEEvNS_9BwdParamsE)
        .other          _ZN10layer_norm13ln_bwd_kernelINS_13Kernel_traitsI6__halfS2_S2_S2_fjLj6144ELj1ELj1ELj8ELj16ENS_18Kernel_traits_baseILj6144ES2_S2_S2_S2_fjLj256EEEEELb1ELb0ELb0ELb1EEEvNS_9BwdParamsE,@"STO_CUDA_ENTRY STV_DEFAULT"
_ZN10layer_norm13ln_bwd_kernelINS_13Kernel_traitsI6__halfS2_S2_S2_fjLj6144ELj1ELj1ELj8ELj16ENS_18Kernel_traits_baseILj6144ES2_S2_S2_S2_fjLj256EEEEELb1ELb0ELb0ELb1EEEvNS_9BwdParamsE:
.text._ZN10layer_norm13ln_bwd_kernelINS_13Kernel_traitsI6__halfS2_S2_S2_fjLj6144ELj1ELj1ELj8ELj16ENS_18Kernel_traits_baseILj6144ES2_S2_S2_S2_fjLj256EEEEELb1ELb0ELb0ELb1EEEvNS_9BwdParamsE:
        /* <DEDUP_REMOVED lines=53> */
[----:B------:R-:W-:Y:S01]  /*0350*/  CS2R R50, SRZ ;  /* 0x0000000000327805 */ /* 0x000fe2000001ff00 */
[----:B------:R-:W2:Y:S01]  /*0360*/  LDCU UR4, c[0x0][0x408] ;  /* 0x00008100ff0477ac */ /* 0x000ea20008000800 */
[----:B-1----:R-:W-:Y:S02]  /*0370*/  IMAD.WIDE.U32 R84, R84, 0x10, R2 ;  /* 0x0000001054547825 */ /* 0x002fe400078e0002 */
[----:B------:R-:W1:Y:S01]  /*0380*/  LDC.64 R2, c[0x0][0x3e0] ;  /* 0x0000f800ff027b82 */ /* 0x000e620000000a00 */
[----:B------:R-:W3:Y:S02]  /*0390*/  LDCU UR9, c[0x0][0x388] ;  /* 0x00007100ff0977ac */ /* 0x000ee40008000800 */
[----:B0-----:R-:W4:Y:S01]  /*03a0*/  LDG.E.128 R12, desc[UR6][R84.64] ;  /* 0x00000006540c7981 */ /* 0x001f22000c1e1d00 */
[----:B------:R-:W0:Y:S03]  /*03b0*/  LDCU.U8 UR8, c[0x0][0x410] ;  /* 0x00008200ff0877ac */ /* 0x000e260008000000 */
[----:B------:R-:W5:Y:S01]  /*03c0*/  LDG.E.128 R8, desc[UR6][R84.64+0x1000] ;  /* 0x0010000654087981 */ /* 0x000f62000c1e1d00 */
[----:B------:R-:W0:Y:S03]  /*03d0*/  LDCU UR12, c[0x0][0x400] ;  /* 0x00008000ff0c77ac */ /* 0x000e260008000800 */
[----:B------:R2:W3:Y:S01]  /*03e0*/  LDG.E.128 R4, desc[UR6][R84.64+0x2000] ;  /* 0x0020000654047981 */ /* 0x0004e2000c1e1d00 */
[----:B------:R-:W-:-:S02]  /*03f0*/  CS2R R48, SRZ ;  /* 0x0000000000307805 */ /* 0x000fc4000001ff00 */
[----:B------:R-:W-:Y:S02]  /*0400*/  CS2R R46, SRZ ;  /* 0x00000000002e7805 */ /* 0x000fe4000001ff00 */
[----:B------:R-:W-:Y:S02]  /*0410*/  CS2R R44, SRZ ;  /* 0x00000000002c7805 */ /* 0x000fe4000001ff00 */
[----:B------:R-:W-:Y:S01]  /*0420*/  MOV R93, RZ ;  /* 0x000000ff005d7202 */ /* 0x000fe20000000f00 */
[----:B------:R-:W0:Y:S01]  /*0430*/  LDCU.64 UR14, c[0x0][0x478] ;  /* 0x00008f00ff0e77ac */ /* 0x000e220008000a00 */
[----:B------:R-:W0:Y:S01]  /*0440*/  LDCU.64 UR10, c[0x0][0x438] ;  /* 0x00008700ff0a77ac */ /* 0x000e220008000a00 */
[----:B--2---:R-:W-:Y:S01]  /*0450*/  HFMA2 R85, -RZ, RZ, 0, 0 ;  /* 0x00000000ff557431 */ /* 0x004fe200000001ff */
[----:B-1----:R-:W-:-:S04]  /*0460*/  ISETP.NE.U32.AND P1, PT, R2, RZ, PT ;  /* 0x000000ff0200720c */ /* 0x002fc80003f25070 */
[----:B------:R-:W-:Y:S01]  /*0470*/  ISETP.NE.AND.EX P1, PT, R3, RZ, PT, P1 ;  /* 0x000000ff0300720c */ /* 0x000fe20003f25310 */
[--C-:B----4-:R-:W-:Y:S02]  /*0480*/  HADD2.F32 R92, -RZ, R12.reuse.H0_H0 ;  /* 0x2000000cff5c7230 */ /* 0x110fe40000004100 */
[----:B------:R-:W-:Y:S02]  /*0490*/  HADD2.F32 R94, -RZ, R12.H1_H1 ;  /* 0x3000000cff5e7230 */ /* 0x000fe40000004100 */
[--C-:B------:R-:W-:Y:S02]  /*04a0*/  HADD2.F32 R95, -RZ, R13.reuse.H0_H0 ;  /* 0x2000000dff5f7230 */ /* 0x100fe40000004100 */
[----:B------:R-:W-:Y:S02]  /*04b0*/  HADD2.F32 R96, -RZ, R13.H1_H1 ;  /* 0x3000000dff607230 */ /* 0x000fe40000004100 */
[--C-:B------:R-:W-:Y:S02]  /*04c0*/  HADD2.F32 R97, -RZ, R14.reuse.H0_H0 ;  /* 0x2000000eff617230 */ /* 0x100fe40000004100 */
[----:B------:R-:W-:-:S02]  /*04d0*/  HADD2.F32 R98, -RZ, R14.H1_H1 ;  /* 0x3000000eff627230 */ /* 0x000fc40000004100 */
[--C-:B------:R-:W-:Y:S02]  /*04e0*/  HADD2.F32 R99, -RZ, R15.reuse.H0_H0 ;  /* 0x2000000fff637230 */ /* 0x100fe40000004100 */
[----:B------:R-:W-:Y:S02]  /*04f0*/  HADD2.F32 R100, -RZ, R15.H1_H1 ;  /* 0x3000000fff647230 */ /* 0x000fe40000004100 */
[--C-:B-----5:R-:W-:Y:S02]  /*0500*/  HADD2.F32 R101, -RZ, R8.reuse.H0_H0 ;  /* 0x20000008ff657230 */ /* 0x120fe40000004100 */
[----:B------:R-:W-:Y:S02]  /*0510*/  HADD2.F32 R102, -RZ, R8.H1_H1 ;  /* 0x30000008ff667230 */ /* 0x000fe40000004100 */
[--C-:B------:R-:W-:Y:S02]  /*0520*/  HADD2.F32 R103, -RZ, R9.reuse.H0_H0 ;  /* 0x20000009ff677230 */ /* 0x100fe40000004100 */
[----:B------:R-:W-:-:S02]  /*0530*/  HADD2.F32 R104, -RZ, R9.H1_H1 ;  /* 0x30000009ff687230 */ /* 0x000fc40000004100 */
[--C-:B------:R-:W-:Y:S02]  /*0540*/  HADD2.F32 R105, -RZ, R10.reuse.H0_H0 ;  /* 0x2000000aff697230 */ /* 0x100fe40000004100 */
[----:B------:R-:W-:Y:S02]  /*0550*/  HADD2.F32 R106, -RZ, R10.H1_H1 ;  /* 0x3000000aff6a7230 */ /* 0x000fe40000004100 */
[--C-:B------:R-:W-:Y:S02]  /*0560*/  HADD2.F32 R107, -RZ, R11.reuse.H0_H0 ;  /* 0x2000000bff6b7230 */ /* 0x100fe40000004100 */
[----:B------:R-:W-:Y:S02]  /*0570*/  HADD2.F32 R108, -RZ, R11.H1_H1 ;  /* 0x3000000bff6c7230 */ /* 0x000fe40000004100 */
[--C-:B---3--:R-:W-:Y:S02]  /*0580*/  HADD2.F32 R109, -RZ, R4.reuse.H0_H0 ;  /* 0x20000004ff6d7230 */ /* 0x108fe40000004100 */
[----:B------:R-:W-:-:S02]  /*0590*/  HADD2.F32 R110, -RZ, R4.H1_H1 ;  /* 0x30000004ff6e7230 */ /* 0x000fc40000004100 */
[--C-:B------:R-:W-:Y:S02]  /*05a0*/  HADD2.F32 R111, -RZ, R5.reuse.H0_H0 ;  /* 0x20000005ff6f7230 */ /* 0x100fe40000004100 */
[----:B------:R-:W-:Y:S02]  /*05b0*/  HADD2.F32 R112, -RZ, R5.H1_H1 ;  /* 0x30000005ff707230 */ /* 0x000fe40000004100 */
[--C-:B------:R-:W-:Y:S02]  /*05c0*/  HADD2.F32 R113, -RZ, R6.reuse.H0_H0 ;  /* 0x20000006ff717230 */ /* 0x100fe40000004100 */
[----:B------:R-:W-:Y:S02]  /*05d0*/  HADD2.F32 R114, -RZ, R6.H1_H1 ;  /* 0x30000006ff727230 */ /* 0x000fe40000004100 */
[--C-:B------:R-:W-:Y:S02]  /*05e0*/  HADD2.F32 R115, -RZ, R7.reuse.H0_H0 ;  /* 0x20000007ff737230 */ /* 0x100fe40000004100 */
[----:B0-----:R-:W-:-:S07]  /*05f0*/  HADD2.F32 R116, -RZ, R7.H1_H1 ;  /* 0x30000007ff747230 */ /* 0x001fce0000004100 */
.L_x_1452:
        /* <DEDUP_REMOVED lines=9> */
[C---:B-1----:R-:W-:Y:S01]  /*0690*/  IMAD.WIDE.U32 R24, R123.reuse, 0x10, R40 ;  /* 0x000000107b187825 */ /* 0x042fe200078e0028 */
[----:B------:R-:W-:-:S05]  /*06a0*/  IADD3 R121, PT, PT, R123, 0x100, RZ ;  /* 0x000001007b797810 */ /* 0x000fca0007ffe0ff */
[----:B------:R-:W4:Y:S01]  /*06b0*/  LDG.E.128 R24, desc[UR6][R24.64] ;  /* 0x0000000618187981 */ /* 0x000f22000c1e1d00 */
[----:B--2---:R-:W-:-:S04]  /*06c0*/  IMAD.WIDE.U32 R28, R123, 0x10, R20 ;  /* 0x000000107b1c7825 */ /* 0x004fc800078e0014 */
[----:B---3--:R-:W-:Y:S02]  /*06d0*/  IMAD.WIDE R124, R117, 0x4, R124 ;  /* 0x00000004757c7825 */ /* 0x008fe400078e027c */
[----:B------:R-:W2:Y:S02]  /*06e0*/  LDG.E.128 R28, desc[UR6][R28.64] ;  /* 0x000000061c1c7981 */ /* 0x000ea4000c1e1d00 */
[----:B------:R-:W-:Y:S02]  /*06f0*/  IMAD.WIDE.U32 R32, R121, 0x10, R40 ;  /* 0x0000001079207825 */ /* 0x000fe400078e0028 */
[----:B------:R-:W3:Y:S02]  /*0700*/  LDG.E R118, desc[UR6][R124.64] ;  /* 0x000000067c767981 */ /* 0x000ee4000c1e1900 */
[----:B0-----:R-:W-:Y:S02]  /*0710*/  IMAD.WIDE R2, R117, 0x4, R2 ;  /* 0x0000000475027825 */ /* 0x001fe400078e0202 */
[----:B------:R-:W3:Y:S01]  /*0720*/  LDG.E.128 R32, desc[UR6][R32.64] ;  /* 0x0000000620207981 */ /* 0x000ee2000c1e1d00 */
[----:B------:R-:W-:Y:S01]  /*0730*/  IADD3 R119, PT, PT, R123, 0x200, RZ ;  /* 0x000002007b777810 */ /* 0x000fe20007ffe0ff */
[----:B------:R-:W-:-:S02]  /*0740*/  IMAD.WIDE.U32 R36, R121, 0x10, R20 ;  /* 0x0000001079247825 */ /* 0x000fc400078e0014 */
[----:B------:R0:W3:Y:S04]  /*0750*/  LDG.E R131, desc[UR6][R2.64] ;  /* 0x0000000602837981 */ /* 0x0000e8000c1e1900 */
[----:B------:R-:W3:Y:S01]  /*0760*/  LDG.E.128 R36, desc[UR6][R36.64] ;  /* 0x0000000624247981 */ /* 0x000ee2000c1e1d00 */
[----:B------:R-:W-:-:S06]  /*0770*/  IMAD.WIDE.U32 R40, R119, 0x10, R40 ;  /* 0x0000001077287825 */ /* 0x000fcc00078e0028 */
[----:B------:R-:W3:Y:S01]  /*0780*/  LDG.E.128 R40, desc[UR6][R40.64] ;  /* 0x0000000628287981 */ /* 0x000ee2000c1e1d00 */
[----:B------:R-:W-:-:S06]  /*0790*/  IMAD.WIDE.U32 R20, R119, 0x10, R20 ;  /* 0x0000001077147825 */ /* 0x000fcc00078e0014 */
[----:B------:R-:W3:Y:S01]  /*07a0*/  LDG.E.128 R20, desc[UR6][R20.64] ;  /* 0x0000000614147981 */ /* 0x000ee2000c1e1d00 */
[----:B------:R-:W1:Y:S01]  /*07b0*/  S2R R127, SR_CgaCtaId ;  /* 0x00000000007f7919 */ /* 0x000e620000008800 */
[----:B------:R-:W-:Y:S02]  /*07c0*/  LOP3.LUT P3, RZ, R84, 0x1f, RZ, 0xc0, !PT ;  /* 0x0000001f54ff7812 */ /* 0x000fe4000786c0ff */
[----:B------:R-:W-:Y:S02]  /*07d0*/  PLOP3.LUT P0, PT, PT, PT, PT, 0x80, 0x8 ;  /* 0x000000000008781c */ /* 0x000fe40003f0f070 */
[----:B------:R-:W-:-:S09]  /*07e0*/  MOV R120, 0x400 ;  /* 0x0000040000787802 */ /* 0x000fd20000000f00 */
[----:B------:R-:W-:Y:S02]  /*07f0*/  @!P3 PLOP3.LUT P0, PT, P2, PT, PT, 0x80, 0x8 ;  /* 0x000000000008b81c */ /* 0x000fe4000170f070 */
[----:B0-----:R-:W-:Y:S02]  /*0800*/  @!P3 SHF.R.U32.HI R2, RZ, 0x2, R84 ;  /* 0x00000002ff02b819 */ /* 0x001fe40000011654 */
[----:B------:R-:W-:Y:S02]  /*0810*/  ISETP.NE.AND P4, PT, RZ, UR8, PT ;  /* 0x00000008ff007c0c */ /* 0x000fe4000bf85270 */
[----:B------:R-:W-:Y:S02]  /*0820*/  @!P3 LOP3.LUT R2, R2, 0x38, RZ, 0xc0, !PT ;  /* 0x000000380202b812 */ /* 0x000fe400078ec0ff */
[----:B-1----:R-:W-:-:S04]  /*0830*/  LEA R120, R127, R120, 0x18 ;  /* 0x000000787f787211 */ /* 0x002fc800078ec0ff */
[----:B------:R-:W-:-:S04]  /*0840*/  IADD3 R126, PT, PT, R120, 0x6040, RZ ;  /* 0x00006040787e7810 */ /* 0x000fc80007ffe0ff */
[----:B------:R-:W-:Y:S02]  /*0850*/  @!P3 MOV R0, R126 ;  /* 0x0000007e0000b202 */ /* 0x000fe40000000f00 */
[----:B------:R-:W-:-:S04]  /*0860*/  @!P0 IADD3 R0, PT, PT, R120, 0x6000, RZ ;  /* 0x0000600078008810 */ /* 0x000fc80007ffe0ff */
[----:B------:R-:W-:Y:S01]  /*0870*/  @!P3 IADD3 R144, PT, PT, R2, R0, RZ ;  /* 0x000000000290b210 */ /* 0x000fe20007ffe0ff */
[----:B----4-:R-:W-:Y:S02]  /*0880*/  HADD2.F32 R3, -RZ, R26.H0_H0 ;  /* 0x2000001aff037230 */ /* 0x010fe40000004100 */
[----:B------:R-:W-:Y:S02]  /*0890*/  HADD2.F32 R0, -RZ, R24.H0_H0 ;  /* 0x20000018ff007230 */ /* 0x000fe40000004100 */
[----:B------:R-:W-:Y:S02]  /*08a0*/  HADD2.F32 R2, -RZ, R25.H0_H0 ;  /* 0x20000019ff027230 */ /* 0x000fe40000004100 */
[----:B--2---:R-:W-:Y:S01]  /*08b0*/  HADD2.F32 R135, -RZ, R28.H0_H0 ;  /* 0x2000001cff877230 */ /* 0x004fe20000004100 */
[----:B---3--:R-:W-:-:S05]  /*08c0*/  FSEL R179, R131, RZ, !P4 ;  /* 0x000000ff83b37208 */ /* 0x008fca0006000000 */
[C---:B------:R-:W-:Y:S01]  /*08d0*/  FADD.FTZ R139, -R179.reuse, R3 ;  /* 0x00000003b38b7221 */ /* 0x040fe20000010100 */
[----:B------:R-:W-:Y:S01]  /*08e0*/  FADD.FTZ R3, -R179, R0 ;  /* 0x00000000b3037221 */ /* 0x000fe20000010100 */
[----:B------:R-:W-:-:S03]  /*08f0*/  HADD2.F32 R136, -RZ, R34.H1_H1 ;  /* 0x30000022ff887230 */ /* 0x000fc60000004100 */
[----:B------:R-:W-:Y:S01]  /*0900*/  FMUL.FTZ R0, R118, R3 ;  /* 0x0000000376007220 */ /* 0x000fe20000410000 */
[----:B------:R-:W-:Y:S02]  /*0910*/  HADD2.F32 R28, -RZ, R28.H1_H1 ;  /* 0x3000001cff1c7230 */ /* 0x000fe40000004100 */
[----:B------:R-:W-:Y:S01]  /*0920*/  FADD.FTZ R131, -R179, R2 ;  /* 0x00000002b3837221 */ /* 0x000fe20000010100 */
[----:B------:R-:W-:Y:S01]  /*0930*/  FADD.FTZ R91, R135, R91 ;  /* 0x0000005b875b7221 */ /* 0x000fe20000010000 */
[-C--:B------:R-:W-:Y:S01]  /*0940*/  FFMA.FTZ R93, R0, R135.reuse, R93 ;  /* 0x00000087005d7223 */ /* 0x080fe2000001005d */
[----:B------:R-:W-:Y:S01]  /*0950*/  FMUL.FTZ R135, R92, R135 ;  /* 0x000000875c877220 */ /* 0x000fe20000410000 */
[--C-:B------:R-:W-:Y:S02]  /*0960*/  HADD2.F32 R142, -RZ, R31.reuse.H0_H0 ;  /* 0x2000001fff8e7230 */ /* 0x100fe40000004100 */
[----:B------:R-:W-:Y:S02]  /*0970*/  HADD2.F32 R143, -RZ, R31.H1_H1 ;  /* 0x3000001fff8f7230 */ /* 0x000fe40000004100 */
[----:B------:R-:W-:Y:S01]  /*0980*/  FMUL.FTZ R131, R118, R131 ;  /* 0x0000008376837220 */ /* 0x000fe20000410000 */
[----:B------:R-:W-:-:S02]  /*0990*/  HADD2.F32 R128, -RZ, R29.H0_H0 ;  /* 0x2000001dff807230 */ /* 0x000fc40000004100 */
[--C-:B------:R-:W-:Y:S02]  /*09a0*/  HADD2.F32 R31, -RZ, R39.reuse.H0_H0 ;  /* 0x20000027ff1f7230 */ /* 0x100fe40000004100 */
[----:B------:R-:W-:Y:S02]  /*09b0*/  HADD2.F32 R138, -RZ, R39.H1_H1 ;  /* 0x30000027ff8a7230 */ /* 0x000fe40000004100 */
[----:B------:R-:W-:Y:S01]  /*09c0*/  FADD.FTZ R39, -R179, R136 ;  /* 0x00000088b3277221 */ /* 0x000fe20000010100 */
[----:B------:R-:W-:Y:S01]  /*09d0*/  FMUL.FTZ R136, R94, R28 ;  /* 0x0000001c5e887220 */ /* 0x000fe20000410000 */
[----:B------:R-:W-:Y:S01]  /*09e0*/  FADD.FTZ R3, RZ, R135 ;  /* 0x00000087ff037221 */ /* 0x000fe20000010000 */
[----:B------:R-:W-:Y:S02]  /*09f0*/  HADD2.F32 R26, -RZ, R26.H1_H1 ;  /* 0x3000001aff1a7230 */ /* 0x000fe40000004100 */
[----:B------:R-:W-:Y:S01]  /*0a00*/  FADD.FTZ R87, R128, R87 ;  /* 0x0000005780577221 */ /* 0x000fe20000010000 */
[----:B------:R-:W-:-:S02]  /*0a10*/  HADD2.F32 R127, -RZ, R32.H1_H1 ;  /* 0x30000020ff7f7230 */ /* 0x000fc40000004100 */
[-C--:B------:R-:W-:Y:S01]  /*0a20*/  FFMA.FTZ R88, R131, R128.reuse, R88 ;  /* 0x0000008083587223 */ /* 0x080fe20000010058 */
[----:B------:R-:W-:Y:S02]  /*0a30*/  HADD2.F32 R29, -RZ, R29.H1_H1 ;  /* 0x3000001dff1d7230 */ /* 0x000fe40000004100 */
[----:B------:R-:W-:Y:S01]  /*0a40*/  FMUL.FTZ R128, R95, R128 ;  /* 0x000000805f807220 */ /* 0x000fe20000410000 */
[----:B------:R-:W-:Y:S01]  /*0a50*/  FADD.FTZ R3, R136, R3 ;  /* 0x0000000388037221 */ /* 0x000fe20000010000 */
[----:B------:R-:W-:Y:S02]  /*0a60*/  HADD2.F32 R140, -RZ, R35.H0_H0 ;  /* 0x20000023ff8c7230 */ /* 0x000fe40000004100 */
[----:B------:R-:W-:Y:S01]  /*0a70*/  FMUL.FTZ R139, R118, R139 ;  /* 0x0000008b768b7220 */ /* 0x000fe20000410000 */
[--C-:B------:R-:W-:Y:S02]  /*0a80*/  HADD2.F32 R122, -RZ, R27.reuse.H0_H0 ;  /* 0x2000001bff7a7230 */ /* 0x100fe40000004100 */
[----:B------:R-:W-:-:S02]  /*0a90*/  HADD2.F32 R124, -RZ, R27.H1_H1 ;  /* 0x3000001bff7c7230 */ /* 0x000fc40000004100 */
[C---:B------:R-:W-:Y:S01]  /*0aa0*/  FADD.FTZ R27, -R179.reuse, R26 ;  /* 0x0000001ab31b7221 */ /* 0x040fe20000010100 */
[--C-:B------:R-:W-:Y:S02]  /*0ab0*/  HADD2.F32 R132, -RZ, R30.reuse.H0_H0 ;  /* 0x2000001eff847230 */ /* 0x100fe40000004100 */
[----:B------:R-:W-:Y:S02]  /*0ac0*/  HADD2.F32 R146, -RZ, R35.H1_H1 ;  /* 0x30000023ff927230 */ /* 0x000fe40000004100 */
[C---:B------:R-:W-:Y:S01]  /*0ad0*/  FADD.FTZ R35, -R179.reuse, R127 ;  /* 0x0000007fb3237221 */ /* 0x040fe20000010100 */
[----:B------:R-:W-:Y:S01]  /*0ae0*/  FMUL.FTZ R127, R96, R29 ;  /* 0x0000001d607f7220 */ /* 0x000fe20000410000 */
[----:B------:R-:W-:Y:S01]  /*0af0*/  FADD.FTZ R2, R128, R3 ;  /* 0x0000000380027221 */ /* 0x000fe20000010000 */
[----:B------:R-:W-:Y:S02]  /*0b00*/  HADD2.F32 R134, -RZ, R30.H1_H1 ;  /* 0x3000001eff867230 */ /* 0x000fe40000004100 */
[C---:B------:R-:W-:Y:S01]  /*0b10*/  FADD.FTZ R161, -R179.reuse, R140 ;  /* 0x0000008cb3a17221 */ /* 0x040fe20000010100 */
[----:B------:R-:W-:Y:S01]  /*0b20*/  FADD.FTZ R147, -R179, R122 ;  /* 0x0000007ab3937221 */ /* 0x000fe20000010100 */
[----:B------:R-:W-:Y:S01]  /*0b30*/  FADD.FTZ R64, R132, R64 ;  /* 0x0000004084407221 */ /* 0x000fe20000010000 */
[-C--:B------:R-:W-:Y:S01]  /*0b40*/  FFMA.FTZ R44, R139, R132.reuse, R44 ;  /* 0x000000848b2c7223 */ /* 0x080fe2000001002c */
[----:B------:R-:W-:Y:S01]  /*0b50*/  FMUL.FTZ R140, R118, R27 ;  /* 0x0000001b768c7220 */ /* 0x000fe20000410000 */
[----:B------:R-:W-:Y:S01]  /*0b60*/  FMUL.FTZ R132, R97, R132 ;  /* 0x0000008461847220 */ /* 0x000fe20000410000 */
[----:B------:R-:W-:Y:S01]  /*0b70*/  FADD.FTZ R3, R127, R2 ;  /* 0x000000027f037221 */ /* 0x000fe20000010000 */
[----:B------:R-:W-:-:S02]  /*0b80*/  HADD2.F32 R129, -RZ, R33.H0_H0 ;  /* 0x20000021ff817230 */ /* 0x000fc40000004100 */
[----:B------:R-:W-:Y:S01]  /*0b90*/  FADD.FTZ R65, R134, R65 ;  /* 0x0000004186417221 */ /* 0x000fe20000010000 */
[----:B------:R-:W-:Y:S02]  /*0ba0*/  HADD2.F32 R130, -RZ, R33.H1_H1 ;  /* 0x30000021ff827230 */ /* 0x000fe40000004100 */
[C---:B------:R-:W-:Y:S01]  /*0bb0*/  FADD.FTZ R33, -R179.reuse, R124 ;  /* 0x0000007cb3217221 */ /* 0x040fe20000010100 */
[-C--:B------:R-:W-:Y:S01]  /*0bc0*/  FFMA.FTZ R45, R140, R134.reuse, R45 ;  /* 0x000000868c2d7223 */ /* 0x080fe2000001002d */
[----:B------:R-:W-:Y:S01]  /*0bd0*/  FMUL.FTZ R147, R118, R147 ;  /* 0x0000009376937220 */ /* 0x000fe20000410000 */
[----:B------:R-:W-:Y:S02]  /*0be0*/  HADD2.F32 R24, -RZ, R24.H1_H1 ;  /* 0x30000018ff187230 */ /* 0x000fe40000004100 */
[----:B------:R-:W-:Y:S01]  /*0bf0*/  FMUL.FTZ R134, R98, R134 ;  /* 0x0000008662867220 */ /* 0x000fe20000410000 */
[----:B------:R-:W-:Y:S01]  /*0c00*/  FADD.FTZ R3, R132, R3 ;  /* 0x0000000384037221 */ /* 0x000fe20000010000 */
[----:B------:R-:W-:Y:S01]  /*0c10*/  FADD.FTZ R151, -R179, R146 ;  /* 0x00000092b3977221 */ /* 0x000fe20000010100 */
[----:B------:R-:W-:Y:S01]  /*0c20*/  FADD.FTZ R66, R142, R66 ;  /* 0x000000428e427221 */ /* 0x000fe20000010000 */
[----:B------:R-:W-:Y:S01]  /*0c30*/  FMUL.FTZ R146, R118, R33 ;  /* 0x0000002176927220 */ /* 0x000fe20000410000 */
[----:B------:R-:W-:Y:S01]  /*0c40*/  FFMA.FTZ R46, R147, R142, R46 ;  /* 0x0000008e932e7223 */ /* 0x000fe2000001002e */
[----:B------:R-:W-:-:S02]  /*0c50*/  HADD2.F32 R145, -RZ, R38.H0_H0 ;  /* 0x20000026ff917230 */ /* 0x000fc40000004100 */
[----:B------:R-:W-:Y:S01]  /*0c60*/  FMUL.FTZ R142, R99, R142 ;  /* 0x0000008e638e7220 */ /* 0x000fe20000410000 */
[----:B------:R-:W-:Y:S02]  /*0c70*/  HADD2.F32 R30, -RZ, R38.H1_H1 ;  /* 0x30000026ff1e7230 */ /* 0x000fe40000004100 */
[----:B------:R-:W-:Y:S01]  /*0c80*/  FADD.FTZ R3, R134, R3 ;  /* 0x0000000386037221 */ /* 0x000fe20000010000 */
[----:B------:R-:W-:Y:S02]  /*0c90*/  HADD2.F32 R38, -RZ, R40.H0_H0 ;  /* 0x20000028ff267230 */ /* 0x000fe40000004100 */
[----:B------:R-:W-:Y:S01]  /*0ca0*/  FADD.FTZ R141, -R179, R24 ;  /* 0x00000018b38d7221 */ /* 0x000fe20000010100 */
[----:B------:R-:W-:Y:S02]  /*0cb0*/  HADD2.F32 R125, -RZ, R32.H0_H0 ;  /* 0x20000020ff7d7230 */ /* 0x000fe40000004100 */
[----:B------:R-:W-:Y:S01]  /*0cc0*/  FADD.FTZ R67, R143, R67 ;  /* 0x000000438f437221 */ /* 0x000fe20000010000 */
[----:B------:R-:W-:-:S02]  /*0cd0*/  HADD2.F32 R40, -RZ, R40.H1_H1 ;  /* 0x30000028ff287230 */ /* 0x000fc40000004100 */
[-C--:B------:R-:W-:Y:S01]  /*0ce0*/  FFMA.FTZ R47, R146, R143.reuse, R47 ;  /* 0x0000008f922f7223 */ /* 0x080fe2000001002f */
[----:B------:R-:W-:Y:S02]  /*0cf0*/  HADD2.F32 R32, -RZ, R36.H0_H0 ;  /* 0x20000024ff207230 */ /* 0x000fe40000004100 */
[----:B------:R-:W-:Y:S01]  /*0d00*/  FMUL.FTZ R143, R100, R143 ;  /* 0x0000008f648f7220 */ /* 0x000fe20000410000 */
[----:B------:R-:W-:Y:S02]  /*0d10*/  HADD2.F32 R25, -RZ, R25.H1_H1 ;  /* 0x30000019ff197230 */ /* 0x000fe40000004100 */
[----:B------:R-:W-:Y:S01]  /*0d20*/  FADD.FTZ R24, R142, R3 ;  /* 0x000000038e187221 */ /* 0x000fe20000010000 */
[--C-:B------:R-:W-:Y:S02]  /*0d30*/  HADD2.F32 R148, -RZ, R41.reuse.H0_H0 ;  /* 0x20000029ff947230 */ /* 0x100fe40000004100 */
[----:B------:R-:W-:Y:S01]  /*0d40*/  FMUL.FTZ R141, R118, R141 ;  /* 0x0000008d768d7220 */ /* 0x000fe20000410000 */
[----:B------:R-:W-:Y:S01]  /*0d50*/  FFMA.FTZ R2, R0, R135, RZ ;  /* 0x0000008700027223 */ /* 0x000fe200000100ff */
[----:B------:R-:W-:-:S02]  /*0d60*/  HADD2.F32 R41, -RZ, R41.H1_H1 ;  /* 0x30000029ff297230 */ /* 0x000fc40000004100 */
[----:B------:R-:W-:Y:S01]  /*0d70*/  FADD.FTZ R155, -R179, R40 ;  /* 0x00000028b39b7221 */ /* 0x000fe20000010100 */
[----:B------:R-:W-:Y:S02]  /*0d80*/  HADD2.F32 R133, -RZ, R34.H0_H0 ;  /* 0x20000022ff857230 */ /* 0x000fe40000004100 */
[----:B------:R-:W-:Y:S01]  /*0d90*/  FMUL.FTZ R40, R101, R32 ;  /* 0x0000002065287220 */ /* 0x000fe20000410000 */
[----:B------:R-:W-:Y:S02]  /*0da0*/  HADD2.F32 R36, -RZ, R36.H1_H1 ;  /* 0x30000024ff247230 */ /* 0x000fe40000004100 */
[----:B------:R-:W-:Y:S01]  /*0db0*/  FADD.FTZ R3, R143, R24 ;  /* 0x000000188f037221 */ /* 0x000fe20000010000 */
[--C-:B------:R-:W-:Y:S02]  /*0dc0*/  HADD2.F32 R149, -RZ, R42.reuse.H0_H0 ;  /* 0x2000002aff957230 */ /* 0x100fe40000004100 */
[----:B------:R-:W-:Y:S01]  /*0dd0*/  FADD.FTZ R25, -R179, R25 ;  /* 0x00000019b3197221 */ /* 0x000fe20000010100 */
[----:B------:R-:W-:Y:S01]  /*0de0*/  FFMA.FTZ R2, R141, R136, R2 ;  /* 0x000000888d027223 */ /* 0x000fe20000010002 */
[----:B------:R-:W-:-:S02]  /*0df0*/  HADD2.F32 R42, -RZ, R42.H1_H1 ;  /* 0x3000002aff2a7230 */ /* 0x000fc40000004100 */
[C---:B------:R-:W-:Y:S01]  /*0e00*/  FADD.FTZ R171, -R179.reuse, R41 ;  /* 0x00000029b3ab7221 */ /* 0x040fe20000010100 */
[----:B------:R-:W-:Y:S02]  /*0e10*/  HADD2.F32 R34, -RZ, R37.H0_H0 ;  /* 0x20000025ff227230 */ /* 0x000fe40000004100 */
[----:B------:R-:W-:Y:S01]  /*0e20*/  FADD.FTZ R157, -R179, R133 ;  /* 0x00000085b39d7221 */ /* 0x000fe20000010100 */
[----:B------:R-:W-:Y:S01]  /*0e30*/  FMUL.FTZ R41, R102, R36 ;  /* 0x0000002466297220 */ /* 0x000fe20000410000 */
[----:B------:R-:W-:Y:S01]  /*0e40*/  FADD.FTZ R24, R40, R3 ;  /* 0x0000000328187221 */ /* 0x000fe20000010000 */
[----:B------:R-:W-:Y:S02]  /*0e50*/  HADD2.F32 R150, -RZ, R43.H0_H0 ;  /* 0x2000002bff967230 */ /* 0x000fe40000004100 */
[----:B------:R-:W-:Y:S01]  /*0e60*/  FMUL.FTZ R133, R118, R25 ;  /* 0x0000001976857220 */ /* 0x000fe20000410000 */
[----:B------:R-:W-:Y:S01]  /*0e70*/  FFMA.FTZ R2, R131, R128, R2 ;  /* 0x0000008083027223 */ /* 0x000fe20000010002 */
[----:B------:R-:W-:-:S02]  /*0e80*/  HADD2.F32 R137, -RZ, R37.H1_H1 ;  /* 0x30000025ff897230 */ /* 0x000fc40000004100 */
[C---:B------:R-:W-:Y:S01]  /*0e90*/  FADD.FTZ R37, -R179.reuse, R130 ;  /* 0x00000082b3257221 */ /* 0x040fe20000010100 */
[----:B------:R-:W-:Y:S02]  /*0ea0*/  HADD2.F32 R43, -RZ, R43.H1_H1 ;  /* 0x3000002bff2b7230 */ /* 0x000fe40000004100 */
[----:B------:R-:W-:Y:S01]  /*0eb0*/  FADD.FTZ R175, -R179, R42 ;  /* 0x0000002ab3af7221 */ /* 0x000fe20000010100 */
[----:B------:R-:W-:Y:S01]  /*0ec0*/  FMUL.FTZ R42, R103, R34 ;  /* 0x00000022672a7220 */ /* 0x000fe20000410000 */
[----:B------:R-:W-:Y:S01]  /*0ed0*/  FADD.FTZ R25, R41, R24 ;  /* 0x0000001829197221 */ /* 0x000fe20000010000 */
[----:B------:R-:W-:Y:S01]  /*0ee0*/  FFMA.FTZ R2, R133, R127, R2 ;  /* 0x0000007f85027223 */ /* 0x000fe20000010002 */
        /* <DEDUP_REMOVED lines=15> */
[----:B------:R-:W-:Y:S01]  /*0fe0*/  FFMA.FTZ R2, R140, R134, R3 ;  /* 0x000000868c027223 */ /* 0x000fe20000010003 */
[----:B------:R-:W-:-:S02]  /*0ff0*/  FMUL.FTZ R122, R106, R30 ;  /* 0x0000001e6a7a7220 */ /* 0x000fc40000410000 */
[----:B------:R-:W-:Y:S01]  /*1000*/  FADD.FTZ R25, R137, R24 ;  /* 0x0000001889197221 */ /* 0x000fe20000010000 */
[----:B------:R-:W-:Y:S01]  /*1010*/  FFMA.FTZ R3, R147, R142, R2 ;  /* 0x0000008e93037223 */ /* 0x000fe20000010002 */
[----:B------:R-:W-:Y:S01]  /*1020*/  FMUL.FTZ R148, R107, R31 ;  /* 0x0000001f6b947220 */ /* 0x000fe20000410000 */
[----:B------:R-:W-:Y:S01]  /*1030*/  FMUL.FTZ R125, R118, R125 ;  /* 0x0000007d767d7220 */ /* 0x000fe20000410000 */
[----:B------:R-:W-:Y:S01]  /*1040*/  FADD.FTZ R25, R122, R25 ;  /* 0x000000197a197221 */ /* 0x000fe20000010000 */
[----:B------:R-:W-:Y:S01]  /*1050*/  FFMA.FTZ R2, R146, R143, R3 ;  /* 0x0000008f92027223 */ /* 0x000fe20000010003 */
[--C-:B------:R-:W-:Y:S02]  /*1060*/  HADD2.F32 R165, -RZ, R20.reuse.H0_H0 ;  /* 0x20000014ffa57230 */ /* 0x100fe40000004100 */
[----:B------:R-:W-:Y:S01]  /*1070*/  FMUL.FTZ R149, R108, R138 ;  /* 0x0000008a6c957220 */ /* 0x000fe20000410000 */
[----:B------:R-:W-:Y:S02]  /*1080*/  HADD2.F32 R167, -RZ, R20.H1_H1 ;  /* 0x30000014ffa77230 */ /* 0x000fe40000004100 */
[----:B------:R-:W-:Y:S01]  /*1090*/  FADD.FTZ R20, R148, R25 ;  /* 0x0000001994147221 */ /* 0x000fe20000010000 */
[C---:B------:R-:W-:Y:S01]  /*10a0*/  FMUL.FTZ R124, R118.reuse, R35 ;  /* 0x00000023767c7220 */ /* 0x040fe20000410000 */
[----:B------:R-:W-:Y:S01]  /*10b0*/  FFMA.FTZ R3, R125, R40, R2 ;  /* 0x000000287d037223 */ /* 0x000fe20000010002 */
[----:B------:R-:W-:Y:S01]  /*10c0*/  FMUL.FTZ R37, R109, R165 ;  /* 0x000000a56d257220 */ /* 0x000fe20000410000 */
[----:B------:R-:W-:Y:S01]  /*10d0*/  FADD.FTZ R20, R149, R20 ;  /* 0x0000001495147221 */ /* 0x000fe20000010000 */
[----:B------:R-:W-:Y:S01]  /*10e0*/  FMUL.FTZ R129, R118, R129 ;  /* 0x0000008176817220 */ /* 0x000fe20000410000 */
[----:B------:R-:W-:Y:S01]  /*10f0*/  FFMA.FTZ R2, R124, R41, R3 ;  /* 0x000000297c027223 */ /* 0x000fe20000010003 */
[----:B------:R-:W-:-:S02]  /*1100*/  HADD2.F32 R166, -RZ, R21.H0_H0 ;  /* 0x20000015ffa67230 */ /* 0x000fc40000004100 */
[----:B------:R-:W-:Y:S01]  /*1110*/  FADD.FTZ R20, R37, R20 ;  /* 0x0000001425147221 */ /* 0x000fe20000010000 */
[----:B------:R-:W-:Y:S01]  /*1120*/  FMUL.FTZ R35, R110, R167 ;  /* 0x000000a76e237220 */ /* 0x000fe20000410000 */
[----:B------:R-:W-:Y:S01]  /*1130*/  FFMA.FTZ R3, R129, R42, R2 ;  /* 0x0000002a81037223 */ /* 0x000fe20000010002 */
[----:B------:R-:W-:Y:S02]  /*1140*/  HADD2.F32 R168, -RZ, R21.H1_H1 ;  /* 0x30000015ffa87230 */ /* 0x000fe40000004100 */
[----:B------:R-:W-:Y:S01]  /*1150*/  FMUL.FTZ R38, R111, R166 ;  /* 0x000000a66f267220 */ /* 0x000fe20000410000 */
[----:B------:R-:W-:Y:S01]  /*1160*/  FADD.FTZ R21, R20, R35 ;  /* 0x0000002314157221 */ /* 0x000fe20000010000 */
[----:B------:R-:W-:Y:S01]  /*1170*/  FMUL.FTZ R157, R118, R157 ;  /* 0x0000009d769d7220 */ /* 0x000fe20000410000 */
[----:B------:R-:W-:Y:S01]  /*1180*/  FFMA.FTZ R2, R130, R43, R3 ;  /* 0x0000002b82027223 */ /* 0x000fe20000010003 */
[--C-:B------:R-:W-:Y:S02]  /*1190*/  HADD2.F32 R169, -RZ, R22.reuse.H0_H0 ;  /* 0x20000016ffa97230 */ /* 0x100fe40000004100 */
[----:B------:R-:W-:Y:S01]  /*11a0*/  FADD.FTZ R20, R21, R38 ;  /* 0x0000002615147221 */ /* 0x000fe20000010000 */
[----:B------:R-:W-:Y:S01]  /*11b0*/  FMUL.FTZ R33, R112, R168 ;  /* 0x000000a870217220 */ /* 0x000fe20000410000 */
[----:B------:R-:W-:Y:S01]  /*11c0*/  FMUL.FTZ R152, R118, R39 ;  /* 0x0000002776987220 */ /* 0x000fe20000410000 */
[----:B------:R-:W-:Y:S01]  /*11d0*/  FFMA.FTZ R3, R157, R137, R2 ;  /* 0x000000899d037223 */ /* 0x000fe20000010002 */
[----:B------:R-:W-:-:S02]  /*11e0*/  HADD2.F32 R162, -RZ, R22.H1_H1 ;  /* 0x30000016ffa27230 */ /* 0x000fc40000004100 */
[----:B------:R-:W-:Y:S01]  /*11f0*/  FADD.FTZ R20, R20, R33 ;  /* 0x0000002114147221 */ /* 0x000fe20000010000 */
[----:B------:R-:W-:Y:S01]  /*1200*/  FMUL.FTZ R39, R113, R169 ;  /* 0x000000a971277220 */ /* 0x000fe20000410000 */
[----:B------:R-:W-:Y:S01]  /*1210*/  FMUL.FTZ R161, R118, R161 ;  /* 0x000000a176a17220 */ /* 0x000fe20000410000 */
[----:B------:R-:W-:Y:S01]  /*1220*/  FFMA.FTZ R2, R152, R122, R3 ;  /* 0x0000007a98027223 */ /* 0x000fe20000010003 */
[----:B------:R-:W-:Y:S01]  /*1230*/  FADD.FTZ R69, R36, R69 ;  /* 0x0000004524457221 */ /* 0x000fe20000010000 */
[----:B------:R-:W-:Y:S01]  /*1240*/  FFMA.FTZ R49, R124, R36, R49 ;  /* 0x000000247c317223 */ /* 0x000fe20000010031 */
[--C-:B------:R-:W-:Y:S02]  /*1250*/  HADD2.F32 R163, -RZ, R23.reuse.H0_H0 ;  /* 0x20000017ffa37230 */ /* 0x100fe40000004100 */
[----:B------:R-:W-:Y:S01]  /*1260*/  FADD.FTZ R21, R20, R39 ;  /* 0x0000002714157221 */ /* 0x000fe20000010000 */
[----:B------:R-:W-:Y:S01]  /*1270*/  FMUL.FTZ R36, R114, R162 ;  /* 0x000000a272247220 */ /* 0x000fe20000410000 */
        /* <DEDUP_REMOVED lines=11> */
[----:B------:R-:W-:Y:S01]  /*1330*/  FADD.FTZ R21, R21, R34 ;  /* 0x0000002215157221 */ /* 0x000fe20000010000 */
[----:B------:R-:W-:Y:S01]  /*1340*/  FMUL.FTZ R32, R116, R164 ;  /* 0x000000a474207220 */ /* 0x000fe20000410000 */
[C---:B------:R-:W-:Y:S01]  /*1350*/  FMUL.FTZ R150, R118.reuse, R155 ;  /* 0x0000009b76967220 */ /* 0x040fe20000410000 */
[----:B------:R-:W-:Y:S01]  /*1360*/  FFMA.FTZ R3, R151, R37, R2 ;  /* 0x0000002597037223 */ /* 0x000fe20000010002 */
[----:B------:R-:W-:Y:S01]  /*1370*/  FMUL.FTZ R153, R118, R159 ;  /* 0x0000009f76997220 */ /* 0x000fe20000410000 */
[----:B------:R-:W-:-:S02]  /*1380*/  FADD.FTZ R21, R21, R32 ;  /* 0x0000002015157221 */ /* 0x000fc40000010000 */
[----:B------:R-:W-:Y:S01]  /*1390*/  FFMA.FTZ R2, R150, R35, R3 ;  /* 0x0000002396027223 */ /* 0x000fe20000010003 */
[C---:B------:R-:W-:Y:S02]  /*13a0*/  FMUL.FTZ R154, R118.reuse, R171 ;  /* 0x000000ab769a7220 */ /* 0x040fe40000410000 */
[----:B------:R-:W0:Y:S01]  /*13b0*/  SHFL.DOWN PT, R20, R21, 0x10, 0x1f ;  /* 0x0a001f0015147f89 */ /* 0x000e2200000e0000 */
        /* <DEDUP_REMOVED lines=19> */
[----:B------:R-:W-:Y:S01]  /*14f0*/  FADD.FTZ R89, R28, R89 ;  /* 0x000000591c597221 */ /* 0x000fe20000010000 */
[----:B------:R-:W-:Y:S01]  /*1500*/  FFMA.FTZ R90, R141, R28, R90 ;  /* 0x0000001c8d5a7223 */ /* 0x000fe2000001005a */
[----:B-1----:R-:W-:Y:S01]  /*1510*/  FADD.FTZ R23, R22, R23 ;  /* 0x0000001716177221 */ /* 0x002fe20000010000 */
[----:B0-----:R-:W-:-:S04]  /*1520*/  FADD.FTZ R28, R21, R24 ;  /* 0x00000018151c7221 */ /* 0x001fc80000010000 */
[----:B------:R-:W0:Y:S04]  /*1530*/  SHFL.DOWN PT, R24, R23, 0x2, 0x1f ;  /* 0x08401f0017187f89 */ /* 0x000e2800000e0000 */
[----:B------:R-:W1:Y:S01]  /*1540*/  SHFL.DOWN PT, R3, R28, 0x2, 0x1f ;  /* 0x08401f001c037f89 */ /* 0x000e6200000e0000 */
[----:B------:R-:W-:Y:S01]  /*1550*/  FADD.FTZ R85, R29, R85 ;  /* 0x000000551d557221 */ /* 0x000fe20000010000 */
[----:B------:R-:W-:Y:S01]  /*1560*/  FFMA.FTZ R86, R133, R29, R86 ;  /* 0x0000001d85567223 */ /* 0x000fe20000010056 */
[----:B0-----:R-:W-:Y:S02]  /*1570*/  FADD.FTZ R29, R23, R24 ;  /* 0x00000018171d7221 */ /* 0x001fe40000010000 */
[----:B------:R-:W0:Y:S01]  /*1580*/  @P1 LDC.64 R22, c[0x0][0x3e0] ;  /* 0x0000f800ff161b82 */ /* 0x000e220000000a00 */
[----:B-1----:R-:W-:-:S02]  /*1590*/  FADD.FTZ R170, R28, R3 ;  /* 0x000000031caa7221 */ /* 0x002fc40000010000 */
[----:B------:R-:W1:Y:S04]  /*15a0*/  SHFL.DOWN PT, R24, R29, 0x1, 0x1f ;  /* 0x08201f001d187f89 */ /* 0x000e6800000e0000 */
[----:B------:R-:W2:Y:S01]  /*15b0*/  SHFL.DOWN PT, R25, R170, 0x1, 0x1f ;  /* 0x08201f00aa197f89 */ /* 0x000ea200000e0000 */
[----:B0-----:R-:W-:-:S04]  /*15c0*/  @P1 IMAD.WIDE R22, R117, 0x2, R22 ;  /* 0x0000000275161825 */ /* 0x001fc800078e0216 */
[----:B-1----:R-:W-:Y:S01]  /*15d0*/  FADD.FTZ R24, R29, R24 ;  /* 0x000000181d187221 */ /* 0x002fe20000010000 */
[----:B--2---:R-:W-:-:S05]  /*15e0*/  FADD.FTZ R25, R170, R25 ;  /* 0x00000019aa197221 */ /* 0x004fca0000010000 */
[----:B------:R0:W-:Y:S04]  /*15f0*/  @!P3 STS.64 [R144], R24 ;  /* 0x000000189000b388 */ /* 0x0001e80000000a00 */
[----:B0-----:R-:W2:Y:S01]  /*1600*/  @P1 LDG.E.U16 R144, desc[UR6][R22.64] ;  /* 0x0000000616901981 */ /* 0x001ea2000c1e1500 */
[----:B------:R-:W-:-:S04]  /*1610*/  ISETP.NE.U32.AND P0, PT, RZ, UR10, PT ;  /* 0x0000000aff007c0c */ /* 0x000fc8000bf05070 */
[----:B------:R-:W-:-:S13]  /*1620*/  ISETP.NE.AND.EX P0, PT, RZ, UR11, PT, P0 ;  /* 0x0000000bff007c0c */ /* 0x000fda000bf05300 */
[----:B------:R-:W0:Y:S08]  /*1630*/  @P0 LDC.64 R2, c[0x0][0x438] ;  /* 0x00010e00ff020b82 */ /* 0x000e300000000a00 */
        /* <DEDUP_REMOVED lines=22> */
[----:B-1----:R-:W-:-:S02]  /*17a0*/  IADD3 R20, PT, PT, R120, 0x6050, RZ ;  /* 0x0000605078147810 */ /* 0x002fc40007ffe0ff */
[----:B------:R-:W-:Y:S01]  /*17b0*/  @!P2 IADD3 R20, PT, PT, R120, 0x6010, RZ ;  /* 0x000060107814a810 */ /* 0x000fe20007ffe0ff */
[----:B------:R-:W-:Y:S01]  /*17c0*/  FADD.FTZ R72, R145, R72 ;  /* 0x0000004891487221 */ /* 0x000fe20000010000 */
[----:B------:R-:W-:Y:S01]  /*17d0*/  FFMA.FTZ R52, R157, R145, R52 ;  /* 0x000000919d347223 */ /* 0x000fe20000010034 */
[----:B0-----:R-:W-:-:S04]  /*17e0*/  FADD.FTZ R21, RZ, R24 ;  /* 0x00000018ff157221 */ /* 0x001fc80000010000 */
[----:B------:R-:W-:Y:S02]  /*17f0*/  FADD.FTZ R145, R26, R21 ;  /* 0x000000151a917221 */ /* 0x000fe40000010000 */
[----:B------:R-:W0:Y:S01]  /*1800*/  LDS.128 R20, [R20] ;  /* 0x0000000014147984 */ /* 0x000e220000000c00 */
        /* <DEDUP_REMOVED lines=41> */
[----:B------:R-:W-:Y:S01]  /*1aa0*/  FSEL R145, R22, RZ, !P4 ;  /* 0x000000ff16917208 */ /* 0x000fe20006000000 */
[----:B--2---:R-:W-:Y:S01]  /*1ab0*/  @P1 HADD2.F32 R120, -RZ, R144.H0_H0 ;  /* 0x20000090ff781230 */ /* 0x004fe20000004100 */
[----:B------:R-:W-:Y:S06]  /*1ac0*/  @!P0 BRA `(.L_x_1443) ;  /* 0x0000001c00108947 */ /* 0x000fec0003800000 */
[----:B------:R-:W-:-:S04]  /*1ad0*/  UISETP.NE.U32.AND UP0, UPT, UR14, URZ, UPT ;  /* 0x000000ff0e00728c */ /* 0x000fc8000bf05070 */
[----:B------:R-:W-:-:S09]  /*1ae0*/  UISETP.NE.AND.EX UP0, UPT, UR15, URZ, UPT, UP0 ;  /* 0x000000ff0f00728c */ /* 0x000fd2000bf05300 */
[----:B------:R-:W-:Y:S05]  /*1af0*/  BRA.U UP0, `(.L_x_1444) ;  /* 0x0000000d005c7547 */ /* 0x000fea000b800000 */
[-CC-:B------:R-:W-:Y:S01]  /*1b00*/  FFMA.FTZ R0, R0, R126.reuse, R145.reuse ;  /* 0x0000007e00007223 */ /* 0x180fe20000010091 */
[--C-:B-----5:R-:W-:Y:S02]  /*1b10*/  HADD2.F32 R23, -RZ, R4.reuse.H0_H0 ;  /* 0x20000004ff177230 */ /* 0x120fe40000004100 */
[-CC-:B------:R-:W-:Y:S01]  /*1b20*/  FFMA.FTZ R141, R141, R126.reuse, R145.reuse ;  /* 0x0000007e8d8d7223 */ /* 0x180fe20000010091 */
[-C--:B------:R-:W-:Y:S01]  /*1b30*/  FFMA.FTZ R131, R131, R126.reuse, R145 ;  /* 0x0000007e83837223 */ /* 0x080fe20000010091 */
[----:B------:R-:W-:Y:S01]  /*1b40*/  FADD.FTZ R135, R135, -R0 ;  /* 0x8000000087877221 */ /* 0x000fe20000010000 */
[----:B------:R-:W-:Y:S02]  /*1b50*/  HADD2.F32 R0, -RZ, R4.H1_H1 ;  /* 0x30000004ff007230 */ /* 0x000fe40000004100 */
[----:B------:R-:W-:Y:S01]  /*1b60*/  FADD.FTZ R141, R136, -R141 ;  /* 0x8000008d888d7221 */ /* 0x000fe20000010000 */
[----:B------:R-:W-:Y:S02]  /*1b70*/  HADD2.F32 R20, -RZ, R5.H0_H0 ;  /* 0x20000005ff147230 */ /* 0x000fe40000004100 */
[----:B------:R-:W-:Y:S01]  /*1b80*/  FADD.FTZ R131, R128, -R131 ;  /* 0x8000008380837221 */ /* 0x000fe20000010000 */
[C---:B------:R-:W-:Y:S01]  /*1b90*/  FFMA.FTZ R23, R118.reuse, R135, R23 ;  /* 0x0000008776177223 */ /* 0x040fe20000010017 */
[C---:B------:R-:W-:Y:S01]  /*1ba0*/  FFMA.FTZ R141, R118.reuse, R141, R0 ;  /* 0x0000008d768d7223 */ /* 0x040fe20000010000 */
[--C-:B------:R-:W-:Y:S01]  /*1bb0*/  FFMA.FTZ R22, R133, R126, R145.reuse ;  /* 0x0000007e85167223 */ /* 0x100fe20000010091 */
[----:B------:R-:W-:Y:S01]  /*1bc0*/  FFMA.FTZ R131, R118, R131, R20 ;  /* 0x0000008376837223 */ /* 0x000fe20000010014 */
[----:B------:R-:W-:Y:S01]  /*1bd0*/  FMUL.FTZ R23, R23, R120 ;  /* 0x0000007817177220 */ /* 0x000fe20000410000 */
[--C-:B------:R-:W-:Y:S01]  /*1be0*/  FFMA.FTZ R139, R139, R126, R145.reuse ;  /* 0x0000007e8b8b7223 */ /* 0x100fe20000010091 */
[-C--:B------:R-:W-:Y:S01]  /*1bf0*/  FMUL.FTZ R141, R141, R120.reuse ;  /* 0x000000788d8d7220 */ /* 0x080fe20000410000 */
[----:B------:R-:W-:Y:S01]  /*1c00*/  FMUL.FTZ R131, R131, R120 ;  /* 0x0000007883837220 */ /* 0x000fe20000410000 */
[----:B------:R-:W-:Y:S01]  /*1c10*/  FMUL.FTZ R20, R23, UR4 ;  /* 0x0000000417147c20 */ /* 0x000fe20008410000 */
[----:B------:R-:W-:Y:S01]  /*1c20*/  LOP3.LUT P5, RZ, R30, 0xff, RZ, 0xc0, !PT ;  /* 0x000000ff1eff7812 */ /* 0x000fe200078ac0ff */
[----:B------:R-:W-:Y:S01]  /*1c30*/  FADD.FTZ R127, R127, -R22 ;  /* 0x800000167f7f7221 */ /* 0x000fe20000010000 */
[----:B------:R-:W-:Y:S01]  /*1c40*/  FFMA.FTZ R27, R140, R126, R145 ;  /* 0x0000007e8c1b7223 */ /* 0x000fe20000010091 */
[----:B------:R-:W-:-:S02]  /*1c50*/  HADD2.F32 R22, -RZ, R6.H0_H0 ;  /* 0x20000006ff167230 */ /* 0x000fc40000004100 */
[----:B------:R-:W-:Y:S01]  /*1c60*/  FMUL.FTZ R25, R141, UR4 ;  /* 0x000000048d197c20 */ /* 0x000fe20008410000 */
[----:B------:R-:W-:Y:S01]  /*1c70*/  FMUL.FTZ R0, R131, UR4 ;  /* 0x0000000483007c20 */ /* 0x000fe20008410000 */
[----:B------:R-:W-:Y:S01]  /*1c80*/  FADD.FTZ R139, R132, -R139 ;  /* 0x8000008b848b7221 */ /* 0x000fe20000010000 */
[----:B------:R-:W-:Y:S01]  /*1c90*/  LOP3.LUT P4, RZ, R30, 0xff00, RZ, 0xc0, !PT ;  /* 0x0000ff001eff7812 */ /* 0x000fe2000788c0ff */
[-C--:B------:R-:W-:Y:S01]  /*1ca0*/  FFMA.FTZ R124, R124, R126.reuse, R145 ;  /* 0x0000007e7c7c7223 */ /* 0x080fe20000010091 */
[----:B------:R-:W-:Y:S01]  /*1cb0*/  LOP3.LUT P6, RZ, R30, 0xff0000, RZ, 0xc0, !PT ;  /* 0x00ff00001eff7812 */ /* 0x000fe200078cc0ff */
[----:B------:R-:W-:Y:S01]  /*1cc0*/  HADD2.F32 R23, -RZ, R5.H1_H1 ;  /* 0x30000005ff177230 */ /* 0x000fe20000004100 */
[----:B------:R-:W-:Y:S01]  /*1cd0*/  FSEL R20, R20, RZ, P5 ;  /* 0x000000ff14147208 */ /* 0x000fe20002800000 */
[----:B------:R-:W-:Y:S01]  /*1ce0*/  HADD2.F32 R24, -RZ, R6.H1_H1 ;  /* 0x30000006ff187230 */ /* 0x000fe20000004100 */
[----:B------:R-:W-:Y:S01]  /*1cf0*/  ISETP.GE.U32.AND P5, PT, R30, RZ, PT ;  /* 0x000000ff1e00720c */ /* 0x000fe20003fa6070 */
[----:B------:R-:W-:Y:S01]  /*1d00*/  FADD.FTZ R27, R134, -R27 ;  /* 0x8000001b861b7221 */ /* 0x000fe20000010000 */
[-CC-:B------:R-:W-:Y:S01]  /*1d10*/  FFMA.FTZ R125, R125, R126.reuse, R145.reuse ;  /* 0x0000007e7d7d7223 */ /* 0x180fe20000010091 */
[----:B------:R-:W-:Y:S01]  /*1d20*/  FFMA.FTZ R139, R118, R139, R22 ;  /* 0x0000008b768b7223 */ /* 0x000fe20000010016 */
[----:B------:R-:W-:Y:S01]  /*1d30*/  FSEL R25, R25, RZ, P4 ;  /* 0x000000ff19197208 */ /* 0x000fe20002000000 */
[--C-:B------:R-:W-:Y:S01]  /*1d40*/  HADD2.F32 R22, -RZ, R8.reuse.H1_H1 ;  /* 0x30000008ff167230 */ /* 0x100fe20000004100 */
[----:B------:R-:W-:Y:S01]  /*1d50*/  FSEL R0, R0, RZ, P6 ;  /* 0x000000ff00007208 */ /* 0x000fe20003000000 */
[----:B------:R-:W-:Y:S01]  /*1d60*/  FFMA.FTZ R147, R147, R126, R145 ;  /* 0x0000007e93937223 */ /* 0x000fe20000010091 */
[----:B------:R-:W-:Y:S01]  /*1d70*/  LOP3.LUT P3, RZ, R31, 0xff, RZ, 0xc0, !PT ;  /* 0x000000ff1fff7812 */ /* 0x000fe2000786c0ff */
[----:B------:R-:W-:Y:S01]  /*1d80*/  FADD.FTZ R41, R41, -R124 ;  /* 0x8000007c29297221 */ /* 0x000fe20000010000 */
[C---:B------:R-:W-:Y:S01]  /*1d90*/  LOP3.LUT P4, RZ, R31.reuse, 0xff00, RZ, 0xc0, !PT ;  /* 0x0000ff001fff7812 */ /* 0x040fe2000788c0ff */
[C---:B------:R-:W-:Y:S01]  /*1da0*/  FFMA.FTZ R23, R118.reuse, R127, R23 ;  /* 0x0000007f76177223 */ /* 0x040fe20000010017 */
[C---:B------:R-:W-:Y:S01]  /*1db0*/  LOP3.LUT P6, RZ, R31.reuse, 0xff0000, RZ, 0xc0, !PT ;  /* 0x00ff00001fff7812 */ /* 0x040fe200078cc0ff */
[----:B------:R-:W-:Y:S01]  /*1dc0*/  FFMA.FTZ R27, R118, R27, R24 ;  /* 0x0000001b761b7223 */ /* 0x000fe20000010018 */
[----:B------:R-:W-:Y:S01]  /*1dd0*/  ISETP.GE.U32.AND.EX P5, PT, R31, 0x1000000, PT, P5 ;  /* 0x010000001f00780c */ /* 0x000fe20003fa6150 */
[----:B------:R-:W-:-:S02]  /*1de0*/  HADD2.F32 R31, -RZ, R8.H0_H0 ;  /* 0x20000008ff1f7230 */ /* 0x000fc40000004100 */
[-CC-:B------:R-:W-:Y:S01]  /*1df0*/  FFMA.FTZ R146, R146, R126.reuse, R145.reuse ;  /* 0x0000007e92927223 */ /* 0x180fe20000010091 */
[----:B------:R-:W-:Y:S01]  /*1e00*/  FFMA.FTZ R129, R129, R126, R145 ;  /* 0x0000007e81817223 */ /* 0x000fe20000010091 */
[----:B------:R-:W-:Y:S01]  /*1e10*/  FADD.FTZ R125, R40, -R125 ;  /* 0x8000007d287d7221 */ /* 0x000fe20000010000 */
[--C-:B------:R-:W-:Y:S01]  /*1e20*/  HADD2.F32 R26, -RZ, R7.reuse.H0_H0 ;  /* 0x20000007ff1a7230 */ /* 0x100fe20000004100 */
[----:B------:R-:W-:Y:S01]  /*1e30*/  LOP3.LUT P0, RZ, R30, 0xff000000, RZ, 0xc0, !PT ;  /* 0xff0000001eff7812 */ /* 0x000fe2000780c0ff */
[----:B------:R-:W-:Y:S01]  /*1e40*/  FADD.FTZ R147, R142, -R147 ;  /* 0x800000938e937221 */ /* 0x000fe20000010000 */
[----:B------:R-:W-:Y:S01]  /*1e50*/  FFMA.FTZ R41, R118, R41, R22 ;  /* 0x0000002976297223 */ /* 0x000fe20000010016 */
[----:B------:R-:W-:Y:S02]  /*1e60*/  HADD2.F32 R30, -RZ, R7.H1_H1 ;  /* 0x30000007ff1e7230 */ /* 0x000fe40000004100 */
[----:B------:R-:W-:Y:S01]  /*1e70*/  FMUL.FTZ R23, R23, R120 ;  /* 0x0000007817177220 */ /* 0x000fe20000410000 */
[----:B------:R-:W-:-:S02]  /*1e80*/  HADD2.F32 R24, -RZ, R9.H0_H0 ;  /* 0x20000009ff187230 */ /* 0x000fc40000004100 */
[-C--:B------:R-:W-:Y:S01]  /*1e90*/  FMUL.FTZ R22, R27, R120.reuse ;  /* 0x000000781b167220 */ /* 0x080fe20000410000 */
[----:B------:R-:W-:Y:S01]  /*1ea0*/  FADD.FTZ R143, R143, -R146 ;  /* 0x800000928f8f7221 */ /* 0x000fe20000010000 */
[----:B------:R-:W-:Y:S01]  /*1eb0*/  FADD.FTZ R129, R42, -R129 ;  /* 0x800000812a817221 */ /* 0x000fe20000010000 */
[C---:B------:R-:W-:Y:S01]  /*1ec0*/  FFMA.FTZ R31, R118.reuse, R125, R31 ;  /* 0x0000007d761f7223 */ /* 0x040fe2000001001f */
[----:B------:R-:W-:Y:S01]  /*1ed0*/  FFMA.FTZ R147, R118, R147, R26 ;  /* 0x0000009376937223 */ /* 0x000fe2000001001a */
[-C--:B------:R-:W-:Y:S01]  /*1ee0*/  FMUL.FTZ R139, R139, R120.reuse ;  /* 0x000000788b8b7220 */ /* 0x080fe20000410000 */
[----:B------:R-:W-:Y:S01]  /*1ef0*/  FMUL.FTZ R23, R23, UR4 ;  /* 0x0000000417177c20 */ /* 0x000fe20008410000 */
[----:B------:R-:W-:Y:S01]  /*1f00*/  FMUL.FTZ R22, R22, UR4 ;  /* 0x0000000416167c20 */ /* 0x000fe20008410000 */
[C---:B------:R-:W-:Y:S01]  /*1f10*/  FFMA.FTZ R143, R118.reuse, R143, R30 ;  /* 0x0000008f768f7223 */ /* 0x040fe2000001001e */
[----:B------:R-:W-:Y:S01]  /*1f20*/  FFMA.FTZ R129, R118, R129, R24 ;  /* 0x0000008176817223 */ /* 0x000fe20000010018 */
[----:B------:R-:W-:Y:S01]  /*1f30*/  FMUL.FTZ R31, R31, R120 ;  /* 0x000000781f1f7220 */ /* 0x000fe20000410000 */
[--C-:B------:R-:W-:Y:S01]  /*1f40*/  FFMA.FTZ R138, R157, R126, R145.reuse ;  /* 0x0000007e9d8a7223 */ /* 0x100fe20000010091 */
[----:B------:R-:W-:Y:S01]  /*1f50*/  FMUL.FTZ R147, R147, R120 ;  /* 0x0000007893937220 */ /* 0x000fe20000410000 */
[-CC-:B------:R-:W-:Y:S01]  /*1f60*/  FFMA.FTZ R133, R152, R126.reuse, R145.reuse ;  /* 0x0000007e98857223 */ /* 0x180fe20000010091 */
[----:B------:R-:W-:Y:S01]  /*1f70*/  FMUL.FTZ R139, R139, UR4 ;  /* 0x000000048b8b7c20 */ /* 0x000fe20008410000 */
[----:B------:R-:W-:Y:S01]  /*1f80*/  FFMA.FTZ R130, R130, R126, R145 ;  /* 0x0000007e82827223 */ /* 0x000fe20000010091 */
[----:B------:R-:W-:Y:S01]  /*1f90*/  FSEL R27, R23, RZ, P0 ;  /* 0x000000ff171b7208 */ /* 0x000fe20000000000 */
[-C--:B------:R-:W-:Y:S01]  /*1fa0*/  FMUL.FTZ R143, R143, R120.reuse ;  /* 0x000000788f8f7220 */ /* 0x080fe20000410000 */
[----:B------:R-:W-:Y:S01]  /*1fb0*/  FSEL R24, R22, RZ, P4 ;  /* 0x000000ff16187208 */ /* 0x000fe20002000000 */
[-C--:B------:R-:W-:Y:S01]  /*1fc0*/  FMUL.FTZ R41, R41, R120.reuse ;  /* 0x0000007829297220 */ /* 0x080fe20000410000 */
[----:B------:R-:W-:Y:S01]  /*1fd0*/  FMUL.FTZ R129, R129, R120 ;  /* 0x0000007881817220 */ /* 0x000fe20000410000 */
[----:B------:R-:W-:Y:S01]  /*1fe0*/  FMUL.FTZ R31, R31, UR4 ;  /* 0x000000041f1f7c20 */ /* 0x000fe20008410000 */
[----:B------:R-:W-:Y:S01]  /*1ff0*/  LOP3.LUT P0, RZ, R28, 0xff, RZ, 0xc0, !PT ;  /* 0x000000ff1cff7812 */ /* 0x000fe2000780c0ff */
[----:B------:R-:W-:-:S02]  /*2000*/  HADD2.F32 R22, -RZ, R10.H0_H0 ;  /* 0x2000000aff167230 */ /* 0x000fc40000004100 */
[----:B------:R-:W-:Y:S01]  /*2010*/  FMUL.FTZ R147, R147, UR4 ;  /* 0x0000000493937c20 */ /* 0x000fe20008410000 */
[----:B------:R-:W-:Y:S01]  /*2020*/  FADD.FTZ R137, R137, -R138 ;  /* 0x8000008a89897221 */ /* 0x000fe20000010000 */
[----:B------:R-:W-:Y:S02]  /*2030*/  HADD2.F32 R30, -RZ, R10.H1_H1 ;  /* 0x3000000aff1e7230 */ /* 0x000fe40000004100 */
[-C--:B------:R-:W-:Y:S01]  /*2040*/  FFMA.FTZ R160, R160, R126.reuse, R145 ;  /* 0x0000007ea0a07223 */ /* 0x080fe20000010091 */
[----:B------:R-:W-:Y:S01]  /*2050*/  FADD.FTZ R133, R122, -R133 ;  /* 0x800000857a857221 */ /* 0x000fe20000010000 */
[----:B------:R-:W-:Y:S02]  /*2060*/  HADD2.F32 R23, -RZ, R9.H1_H1 ;  /* 0x30000009ff177230 */ /* 0x000fe40000004100 */
[----:B------:R-:W-:Y:S01]  /*2070*/  FFMA.FTZ R153, R153, R126, R145 ;  /* 0x0000007e99997223 */ /* 0x000fe20000010091 */
[----:B------:R-:W-:Y:S01]  /*2080*/  FSEL R139, R139, RZ, P3 ;  /* 0x000000ff8b8b7208 */ /* 0x000fe20001800000 */
[----:B------:R-:W-:Y:S01]  /*2090*/  FMUL.FTZ R143, R143, UR4 ;  /* 0x000000048f8f7c20 */ /* 0x000fe20008410000 */
[----:B------:R-:W-:Y:S01]  /*20a0*/  FMUL.FTZ R41, R41, UR4 ;  /* 0x0000000429297c20 */ /* 0x000fe20008410000 */
[----:B------:R-:W-:Y:S01]  /*20b0*/  FMUL.FTZ R129, R129, UR4 ;  /* 0x0000000481817c20 */ /* 0x000fe20008410000 */
[----:B------:R-:W-:Y:S01]  /*20c0*/  FADD.FTZ R43, R43, -R130 ;  /* 0x800000822b2b7221 */ /* 0x000fe20000010000 */
[C---:B------:R-:W-:Y:S01]  /*20d0*/  LOP3.LUT P3, RZ, R28.reuse, 0xff00, RZ, 0xc0, !PT ;  /* 0x0000ff001cff7812 */ /* 0x040fe2000786c0ff */
[----:B------:R-:W-:Y:S01]  /*20e0*/  HADD2.F32 R40, -RZ, R11.H1_H1 ;  /* 0x3000000bff287230 */ /* 0x000fe20000004100 */
[----:B------:R-:W-:Y:S01]  /*20f0*/  LOP3.LUT P4, RZ, R28, 0xff0000, RZ, 0xc0, !PT ;  /* 0x00ff00001cff7812 */ /* 0x000fe2000788c0ff */
[----:B------:R-:W-:Y:S01]  /*2100*/  FFMA.FTZ R137, R118, R137, R22 ;  /* 0x0000008976897223 */ /* 0x000fe20000010016 */
[----:B------:R-:W-:Y:S01]  /*2110*/  FSEL R31, R31, RZ, P0 ;  /* 0x000000ff1f1f7208 */ /* 0x000fe20000000000 */
[----:B------:R-:W-:Y:S01]  /*2120*/  FADD.FTZ R149, R149, -R160 ;  /* 0x800000a095957221 */ /* 0x000fe20000010000 */
[----:B------:R-:W-:Y:S01]  /*2130*/  ISETP.GE.U32.AND P0, PT, R28, RZ, PT ;  /* 0x000000ff1c00720c */ /* 0x000fe20003f06070 */
[----:B------:R-:W-:Y:S01]  /*2140*/  FFMA.FTZ R133, R118, R133, R30 ;  /* 0x0000008576857223 */ /* 0x000fe2000001001e */
[----:B------:R-:W-:Y:S01]  /*2150*/  FSEL R147, R147, RZ, P6 ;  /* 0x000000ff93937208 */ /* 0x000fe20003000000 */
[----:B------:R-:W-:-:S02]  /*2160*/  HADD2.F32 R22, -RZ, R13.H0_H0 ;  /* 0x2000000dff167230 */ /* 0x000fc40000004100 */
[-CC-:B------:R-:W-:Y:S01]  /*2170*/  FFMA.FTZ R161, R161, R126.reuse, R145.reuse ;  /* 0x0000007ea1a17223 */ /* 0x180fe20000010091 */
[-CC-:B------:R-:W-:Y:S01]  /*2180*/  FFMA.FTZ R140, R151, R126.reuse, R145.reuse ;  /* 0x0000007e978c7223 */ /* 0x180fe20000010091 */
[----:B------:R-:W-:Y:S01]  /*2190*/  FFMA.FTZ R144, R155, R126, R145 ;  /* 0x0000007e9b907223 */ /* 0x000fe20000010091 */
[----:B------:R-:W-:Y:S01]  /*21a0*/  LOP3.LUT P6, RZ, R28, 0xff000000, RZ, 0xc0, !PT ;  /* 0xff0000001cff7812 */ /* 0x000fe200078cc0ff */
[----:B------:R-:W-:Y:S01]  /*21b0*/  FADD.FTZ R153, R38, -R153 ;  /* 0x8000009926997221 */ /* 0x000fe20000010000 */
[C---:B------:R-:W-:Y:S01]  /*21c0*/  FFMA.FTZ R23, R118.reuse, R43, R23 ;  /* 0x0000002b76177223 */ /* 0x040fe20000010017 */
[----:B------:R-:W-:Y:S01]  /*21d0*/  FSEL R26, R143, RZ, P5 ;  /* 0x000000ff8f1a7208 */ /* 0x000fe20002800000 */
[----:B------:R-:W-:Y:S01]  /*21e0*/  HADD2.F32 R38, -RZ, R11.H0_H0 ;  /* 0x2000000bff267230 */ /* 0x000fe20000004100 */
[----:B------:R-:W-:Y:S01]  /*21f0*/  FSEL R28, R41, RZ, P3 ;  /* 0x000000ff291c7208 */ /* 0x000fe20001800000 */
[----:B------:R-:W-:Y:S01]  /*2200*/  FFMA.FTZ R149, R118, R149, R40 ;  /* 0x0000009576957223 */ /* 0x000fe20000010028 */
[----:B------:R-:W-:Y:S01]  /*2210*/  FSEL R129, R129, RZ, P4 ;  /* 0x000000ff81817208 */ /* 0x000fe20002000000 */
[----:B------:R-:W-:Y:S01]  /*2220*/  HADD2.F32 R30, -RZ, R14.H0_H0 ;  /* 0x2000000eff1e7230 */ /* 0x000fe20000004100 */
[----:B------:R-:W-:Y:S01]  /*2230*/  LOP3.LUT P5, RZ, R29, 0xff, RZ, 0xc0, !PT ;  /* 0x000000ff1dff7812 */ /* 0x000fe200078ac0ff */
[----:B------:R-:W-:Y:S01]  /*2240*/  FMUL.FTZ R133, R133, R120 ;  /* 0x0000007885857220 */ /* 0x000fe20000410000 */
[C---:B------:R-:W-:Y:S01]  /*2250*/  LOP3.LUT P3, RZ, R29.reuse, 0xff00, RZ, 0xc0, !PT ;  /* 0x0000ff001dff7812 */ /* 0x040fe2000786c0ff */
[----:B------:R-:W-:Y:S01]  /*2260*/  FADD.FTZ R161, R148, -R161 ;  /* 0x800000a194a17221 */ /* 0x000fe20000010000 */
[----:B------:R-:W-:Y:S01]  /*2270*/  LOP3.LUT P4, RZ, R29, 0xff0000, RZ, 0xc0, !PT ;  /* 0x00ff00001dff7812 */ /* 0x000fe2000788c0ff */
[----:B------:R-:W-:Y:S01]  /*2280*/  FADD.FTZ R37, R37, -R140 ;  /* 0x8000008c25257221 */ /* 0x000fe20000010000 */
[----:B------:R-:W-:Y:S01]  /*2290*/  ISETP.GE.U32.AND.EX P0, PT, R29, 0x1000000, PT, P0 ;  /* 0x010000001d00780c */ /* 0x000fe20003f06100 */
[----:B------:R-:W-:-:S02]  /*22a0*/  HADD2.F32 R29, -RZ, R12.H0_H0 ;  /* 0x2000000cff1d7230 */ /* 0x000fc40000004100 */
[----:B------:R-:W-:Y:S01]  /*22b0*/  FADD.FTZ R39, R39, -R144 ;  /* 0x8000009027277221 */ /* 0x000fe20000010000 */
[-C--:B------:R-:W-:Y:S01]  /*22c0*/  FMUL.FTZ R23, R23, R120.reuse ;  /* 0x0000007817177220 */ /* 0x080fe20000410000 */
[C---:B------:R-:W-:Y:S01]  /*22d0*/  FFMA.FTZ R153, R118.reuse, R153, R22 ;  /* 0x0000009976997223 */ /* 0x040fe20000010016 */
[----:B------:R-:W-:Y:S01]  /*22e0*/  FMUL.FTZ R133, R133, UR4 ;  /* 0x0000000485857c20 */ /* 0x000fe20008410000 */
[-C--:B------:R-:W-:Y:S01]  /*22f0*/  FMUL.FTZ R149, R149, R120.reuse ;  /* 0x0000007895957220 */ /* 0x080fe20000410000 */
[C---:B------:R-:W-:Y:S01]  /*2300*/  FFMA.FTZ R161, R118.reuse, R161, R38 ;  /* 0x000000a176a17223 */ /* 0x040fe20000010026 */
[C---:B------:R-:W-:Y:S01]  /*2310*/  FFMA.FTZ R29, R118.reuse, R37, R29 ;  /* 0x00000025761d7223 */ /* 0x040fe2000001001d */
[----:B------:R-:W-:Y:S01]  /*2320*/  FMUL.FTZ R23, R23, UR4 ;  /* 0x0000000417177c20 */ /* 0x000fe20008410000 */
[----:B------:R-:W-:Y:S01]  /*2330*/  FFMA.FTZ R39, R118, R39, R30 ;  /* 0x0000002776277223 */ /* 0x000fe2000001001e */
[-C--:B------:R-:W-:Y:S01]  /*2340*/  FMUL.FTZ R153, R153, R120.reuse ;  /* 0x0000007899997220 */ /* 0x080fe20000410000 */
[----:B------:R-:W-:Y:S01]  /*2350*/  FMUL.FTZ R149, R149, UR4 ;  /* 0x0000000495957c20 */ /* 0x000fe20008410000 */
[-C--:B------:R-:W-:Y:S01]  /*2360*/  FMUL.FTZ R137, R137, R120.reuse ;  /* 0x0000007889897220 */ /* 0x080fe20000410000 */
[-C--:B------:R-:W-:Y:S01]  /*2370*/  FMUL.FTZ R161, R161, R120.reuse ;  /* 0x00000078a1a17220 */ /* 0x080fe20000410000 */
[----:B------:R-:W-:Y:S01]  /*2380*/  FSEL R38, R133, RZ, P3 ;  /* 0x000000ff85267208 */ /* 0x000fe20001800000 */
[-C--:B------:R-:W-:Y:S01]  /*2390*/  FMUL.FTZ R29, R29, R120.reuse ;  /* 0x000000781d1d7220 */ /* 0x080fe20000410000 */
[----:B------:R-:W-:Y:S01]  /*23a0*/  FMUL.FTZ R39, R39, R120 ;  /* 0x0000007827277220 */ /* 0x000fe20000410000 */
[----:B------:R-:W-:Y:S01]  /*23b0*/  FMUL.FTZ R153, R153, UR4 ;  /* 0x0000000499997c20 */ /* 0x000fe20008410000 */
[----:B------:R-:W-:Y:S01]  /*23c0*/  FSEL R30, R23, RZ, P6 ;  /* 0x000000ff171e7208 */ /* 0x000fe20003000000 */
[----:B------:R-:W-:Y:S01]  /*23d0*/  FMUL.FTZ R137, R137, UR4 ;  /* 0x0000000489897c20 */ /* 0x000fe20008410000 */
[----:B------:R-:W-:Y:S01]  /*23e0*/  LOP3.LUT P3, RZ, R2, 0xff0000, RZ, 0xc0, !PT ;  /* 0x00ff000002ff7812 */ /* 0x000fe2000786c0ff */
[----:B------:R-:W0:Y:S01]  /*23f0*/  LDC.64 R22, c[0x0][0x468] ;  /* 0x00011a00ff167b82 */ /* 0x000e220000000a00 */
[----:B------:R-:W-:Y:S01]  /*2400*/  FMUL.FTZ R161, R161, UR4 ;  /* 0x00000004a1a17c20 */ /* 0x000fe20008410000 */
[----:B------:R-:W-:Y:S01]  /*2410*/  FMUL.FTZ R29, R29, UR4 ;  /* 0x000000041d1d7c20 */ /* 0x000fe20008410000 */
[----:B------:R-:W-:Y:S01]  /*2420*/  FSEL R40, R149, RZ, P0 ;  /* 0x000000ff95287208 */ /* 0x000fe20000000000 */
[----:B------:R-:W-:Y:S01]  /*2430*/  FMUL.FTZ R39, R39, UR4 ;  /* 0x0000000427277c20 */ /* 0x000fe20008410000 */
[-CC-:B------:R-:W-:Y:S01]  /*2440*/  FFMA.FTZ R150, R150, R126.reuse, R145.reuse ;  /* 0x0000007e96967223 */ /* 0x180fe20000010091 */
[-CC-:B------:R-:W-:Y:S01]  /*2450*/  FFMA.FTZ R154, R154, R126.reuse, R145.reuse ;  /* 0x0000007e9a9a7223 */ /* 0x180fe20000010091 */
[-CC-:B------:R-:W-:Y:S01]  /*2460*/  FFMA.FTZ R21, R158, R126.reuse, R145.reuse ;  /* 0x0000007e9e157223 */ /* 0x180fe20000010091 */
[-CC-:B------:R-:W-:Y:S01]  /*2470*/  FFMA.FTZ R159, R159, R126.reuse, R145.reuse ;  /* 0x0000007e9f9f7223 */ /* 0x180fe20000010091 */
[----:B------:R-:W-:Y:S01]  /*2480*/  LOP3.LUT P6, RZ, R2, 0xff, RZ, 0xc0, !PT ;  /* 0x000000ff02ff7812 */ /* 0x000fe200078cc0ff */
[----:B------:R-:W-:Y:S01]  /*2490*/  FFMA.FTZ R145, R156, R126, R145 ;  /* 0x0000007e9c917223 */ /* 0x000fe20000010091 */
[----:B------:R-:W-:Y:S01]  /*24a0*/  LOP3.LUT P0, RZ, R3, 0xff, RZ, 0xc0, !PT ;  /* 0x000000ff03ff7812 */ /* 0x000fe2000780c0ff */
[----:B------:R-:W-:Y:S01]  /*24b0*/  FADD.FTZ R21, R36, -R21 ;  /* 0x8000001524157221 */ /* 0x000fe20000010000 */
[----:B------:R-:W-:Y:S01]  /*24c0*/  FSEL R153, R153, RZ, P3 ;  /* 0x000000ff99997208 */ /* 0x000fe20001800000 */
[----:B------:R-:W-:Y:S01]  /*24d0*/  FADD.FTZ R159, R34, -R159 ;  /* 0x8000009f229f7221 */ /* 0x000fe20000010000 */
[----:B------:R-:W-:Y:S01]  /*24e0*/  ISETP.GE.U32.AND P3, PT, R2, RZ, PT ;  /* 0x000000ff0200720c */ /* 0x000fe20003f66070 */
[----:B------:R-:W-:Y:S01]  /*24f0*/  FADD.FTZ R145, R32, -R145 ;  /* 0x8000009120917221 */ /* 0x000fe20000010000 */
[----:B------:R-:W-:Y:S01]  /*2500*/  FSEL R137, R137, RZ, P5 ;  /* 0x000000ff89897208 */ /* 0x000fe20002800000 */
[----:B------:R-:W-:Y:S01]  /*2510*/  HADD2.F32 R32, -RZ, R13.H1_H1 ;  /* 0x3000000dff207230 */ /* 0x000fe20000004100 */
[----:B------:R-:W-:Y:S01]  /*2520*/  FSEL R161, R161, RZ, P4 ;  /* 0x000000ffa1a17208 */ /* 0x000fe20002000000 */
[----:B------:R-:W-:Y:S01]  /*2530*/  HADD2.F32 R34, -RZ, R14.H1_H1 ;  /* 0x3000000eff227230 */ /* 0x000fe20000004100 */
[----:B------:R-:W-:Y:S01]  /*2540*/  FSEL R37, R29, RZ, P6 ;  /* 0x000000ff1d257208 */ /* 0x000fe20003000000 */
[--C-:B------:R-:W-:Y:S01]  /*2550*/  HADD2.F32 R36, -RZ, R15.reuse.H0_H0 ;  /* 0x2000000fff247230 */ /* 0x100fe20000004100 */
[----:B------:R-:W-:Y:S01]  /*2560*/  FSEL R39, R39, RZ, P0 ;  /* 0x000000ff27277208 */ /* 0x000fe20000000000 */
[----:B------:R-:W-:Y:S01]  /*2570*/  FADD.FTZ R35, R35, -R150 ;  /* 0x8000009623237221 */ /* 0x000fe20000010000 */
[C---:B------:R-:W-:Y:S01]  /*2580*/  LOP3.LUT P5, RZ, R2.reuse, 0xff00, RZ, 0xc0, !PT ;  /* 0x0000ff0002ff7812 */ /* 0x040fe200078ac0ff */
[----:B------:R-:W-:Y:S01]  /*2590*/  FADD.FTZ R33, R33, -R154 ;  /* 0x8000009a21217221 */ /* 0x000fe20000010000 */
[----:B------:R-:W-:Y:S01]  /*25a0*/  LOP3.LUT P4, RZ, R2, 0xff000000, RZ, 0xc0, !PT ;  /* 0xff00000002ff7812 */ /* 0x000fe2000788c0ff */
[----:B------:R-:W-:Y:S01]  /*25b0*/  HADD2.F32 R2, -RZ, R12.H1_H1 ;  /* 0x3000000cff027230 */ /* 0x000fe20000004100 */
[C---:B------:R-:W-:Y:S01]  /*25c0*/  LOP3.LUT P6, RZ, R3.reuse, 0xff00, RZ, 0xc0, !PT ;  /* 0x0000ff0003ff7812 */ /* 0x040fe200078cc0ff */
[C---:B------:R-:W-:Y:S01]  /*25d0*/  FFMA.FTZ R33, R118.reuse, R33, R32 ;  /* 0x0000002176217223 */ /* 0x040fe20000010020 */
[C---:B------:R-:W-:Y:S01]  /*25e0*/  LOP3.LUT P0, RZ, R3.reuse, 0xff0000, RZ, 0xc0, !PT ;  /* 0x00ff000003ff7812 */ /* 0x040fe2000780c0ff */
[----:B------:R-:W-:Y:S01]  /*25f0*/  FFMA.FTZ R21, R118, R21, R34 ;  /* 0x0000001576157223 */ /* 0x000fe20000010022 */
[----:B------:R-:W-:Y:S01]  /*2600*/  ISETP.GE.U32.AND.EX P3, PT, R3, 0x1000000, PT, P3 ;  /* 0x010000000300780c */ /* 0x000fe20003f66130 */
[----:B------:R-:W-:-:S02]  /*2610*/  HADD2.F32 R3, -RZ, R15.H1_H1 ;  /* 0x3000000fff037230 */ /* 0x000fc40000004100 */
[C---:B------:R-:W-:Y:S01]  /*2620*/  FFMA.FTZ R35, R118.reuse, R35, R2 ;  /* 0x0000002376237223 */ /* 0x040fe20000010002 */
[C---:B------:R-:W-:Y:S01]  /*2630*/  FFMA.FTZ R159, R118.reuse, R159, R36 ;  /* 0x0000009f769f7223 */ /* 0x040fe20000010024 */
[-C--:B------:R-:W-:Y:S01]  /*2640*/  FMUL.FTZ R36, R33, R120.reuse ;  /* 0x0000007821247220 */ /* 0x080fe20000410000 */
[-C--:B------:R-:W-:Y:S01]  /*2650*/  FMUL.FTZ R41, R21, R120.reuse ;  /* 0x0000007815297220 */ /* 0x080fe20000410000 */
        /* <DEDUP_REMOVED lines=9> */
[----:B0-----:R-:W-:Y:S01]  /*26f0*/  IMAD.WIDE.U32 R2, R123, 0x10, R22 ;  /* 0x000000107b027825 */ /* 0x001fe200078e0016 */
[----:B------:R-:W-:-:S02]  /*2700*/  F2FP.F16.F32.PACK_AB R20, R25, R20 ;  /* 0x000000141914723e */ /* 0x000fc400000000ff */
[----:B------:R-:W-:Y:S01]  /*2710*/  F2FP.F16.F32.PACK_AB R25, R30, R129 ;  /* 0x000000811e19723e */ /* 0x000fe200000000ff */
[--C-:B------:R-:W-:Y:S01]  /*2720*/  IMAD.WIDE.U32 R32, R121, 0x10, R22.reuse ;  /* 0x0000001079207825 */ /* 0x100fe200078e0016 */
[----:B------:R-:W-:Y:S02]  /*2730*/  FSEL R42, R42, RZ, P3 ;  /* 0x000000ff2a2a7208 */ /* 0x000fe40001800000 */
[----:B------:R-:W-:Y:S01]  /*2740*/  FSEL R30, R41, RZ, P6 ;  /* 0x000000ff291e7208 */ /* 0x000fe20003000000 */
[----:B------:R-:W-:Y:S01]  /*2750*/  IMAD.WIDE.U32 R34, R119, 0x10, R22 ;  /* 0x0000001077227825 */ /* 0x000fe200078e0016 */
[----:B------:R-:W-:Y:S02]  /*2760*/  F2FP.F16.F32.PACK_AB R22, R24, R139 ;  /* 0x0000008b1816723e */ /* 0x000fe400000000ff */
[----:B------:R-:W-:Y:S02]  /*2770*/  F2FP.F16.F32.PACK_AB R24, R28, R31 ;  /* 0x0000001f1c18723e */ /* 0x000fe400000000ff */
[----:B------:R-:W-:-:S02]  /*2780*/  FSEL R31, R159, RZ, P0 ;  /* 0x000000ff9f1f7208 */ /* 0x000fc40000000000 */
[----:B------:R-:W-:Y:S02]  /*2790*/  FSEL R36, R36, RZ, P4 ;  /* 0x000000ff24247208 */ /* 0x000fe40002000000 */
[----:B------:R-:W-:Y:S02]  /*27a0*/  FSEL R28, R29, RZ, P5 ;  /* 0x000000ff1d1c7208 */ /* 0x000fe40002800000 */
        /* <DEDUP_REMOVED lines=9> */
[----:B------:R-:W-:-:S05]  /*2840*/  F2FP.F16.F32.PACK_AB R28, R28, R37 ;  /* 0x000000251c1c723e */ /* 0x000fca00000000ff */
[----:B------:R0:W-:Y:S01]  /*2850*/  STG.E.128 desc[UR6][R34.64], R28 ;  /* 0x0000001c22007986 */ /* 0x0001e2000c101d06 */
[----:B------:R-:W-:Y:S05]  /*2860*/  BRA `(.L_x_1445) ;  /* 0x0000002400f07947 */ /* 0x000fea0003800000 */
.L_x_1444:
[-CC-:B------:R-:W-:Y:S01]  /*2870*/  FFMA.FTZ R147, R147, R126.reuse, R145.reuse ;  /* 0x0000007e93937223 */ /* 0x180fe20000010091 */
[-CC-:B------:R-:W-:Y:S01]  /*2880*/  FFMA.FTZ R146, R146, R126.reuse, R145.reuse ;  /* 0x0000007e92927223 */ /* 0x180fe20000010091 */
[----:B------:R-:W-:Y:S01]  /*2890*/  FFMA.FTZ R139, R139, R126, R145 ;  /* 0x0000007e8b8b7223 */ /* 0x000fe20000010091 */
[--C-:B-----5:R-:W-:Y:S02]  /*28a0*/  HADD2.F32 R17, -RZ, R7.reuse.H0_H0 ;  /* 0x20000007ff117230 */ /* 0x120fe40000004100 */
[----:B------:R-:W-:Y:S01]  /*28b0*/  FADD.FTZ R27, R142, -R147 ;  /* 0x800000938e1b7221 */ /* 0x000fe20000010000 */
[----:B------:R-:W-:Y:S02]  /*28c0*/  HADD2.F32 R18, -RZ, R7.H1_H1 ;  /* 0x30000007ff127230 */ /* 0x000fe40000004100 */
[----:B------:R-:W-:Y:S01]  /*28d0*/  FADD.FTZ R143, R143, -R146 ;  /* 0x800000928f8f7221 */ /* 0x000fe20000010000 */
[--C-:B------:R-:W-:Y:S02]  /*28e0*/  HADD2.F32 R16, -RZ, R6.reuse.H0_H0 ;  /* 0x20000006ff107230 */ /* 0x100fe40000004100 */
[----:B------:R-:W-:Y:S01]  /*28f0*/  FADD.FTZ R19, R132, -R139 ;  /* 0x8000008b84137221 */ /* 0x000fe20000010000 */
[C---:B------:R-:W-:Y:S01]  /*2900*/  FFMA.FTZ R27, R118.reuse, R27, R17 ;  /* 0x0000001b761b7223 */ /* 0x040fe20000010011 */
[----:B------:R-:W-:Y:S01]  /*2910*/  FFMA.FTZ R18, R118, R143, R18 ;  /* 0x0000008f76127223 */ /* 0x000fe20000010012 */
[----:B------:R-:W-:Y:S01]  /*2920*/  ISETP.GE.U32.AND P3, PT, R30, RZ, PT ;  /* 0x000000ff1e00720c */ /* 0x000fe20003f66070 */
[----:B------:R-:W-:Y:S01]  /*2930*/  FFMA.FTZ R19, R118, R19, R16 ;  /* 0x0000001376137223 */ /* 0x000fe20000010010 */
[-C--:B------:R-:W-:Y:S01]  /*2940*/  FMUL.FTZ R17, R27, R120.reuse ;  /* 0x000000781b117220 */ /* 0x080fe20000410000 */
[-C--:B------:R-:W-:Y:S01]  /*2950*/  FMUL.FTZ R20, R18, R120.reuse ;  /* 0x0000007812147220 */ /* 0x080fe20000410000 */
[----:B------:R-:W-:Y:S01]  /*2960*/  LOP3.LUT P4, RZ, R31, 0xff0000, RZ, 0xc0, !PT ;  /* 0x00ff00001fff7812 */ /* 0x000fe2000788c0ff */
[----:B------:R-:W-:Y:S01]  /*2970*/  FMUL.FTZ R16, R19, R120 ;  /* 0x0000007813107220 */ /* 0x000fe20000410000 */
[----:B------:R-:W-:Y:S01]  /*2980*/  FMUL.FTZ R17, R17, UR4 ;  /* 0x0000000411117c20 */ /* 0x000fe20008410000 */
[----:B------:R-:W-:Y:S01]  /*2990*/  FMUL.FTZ R20, R20, UR4 ;  /* 0x0000000414147c20 */ /* 0x000fe20008410000 */
[C---:B------:R-:W-:Y:S01]  /*29a0*/  ISETP.GE.U32.AND.EX P3, PT, R31.reuse, 0x1000000, PT, P3 ;  /* 0x010000001f00780c */ /* 0x040fe20003f66130 */
[----:B------:R-:W-:Y:S01]  /*29b0*/  FMUL.FTZ R16, R16, UR4 ;  /* 0x0000000410107c20 */ /* 0x000fe20008410000 */
[----:B------:R-:W-:Y:S01]  /*29c0*/  LOP3.LUT P5, RZ, R31, 0xff, RZ, 0xc0, !PT ;  /* 0x000000ff1fff7812 */ /* 0x000fe200078ac0ff */
[-CC-:B------:R-:W-:Y:S01]  /*29d0*/  FFMA.FTZ R141, R141, R126.reuse, R145.reuse ;  /* 0x0000007e8d8d7223 */ /* 0x180fe20000010091 */
[----:B------:R-:W-:Y:S01]  /*29e0*/  FSEL R132, R17, RZ, P4 ;  /* 0x000000ff11847208 */ /* 0x000fe20002000000 */
[-C--:B------:R-:W-:Y:S01]  /*29f0*/  FFMA.FTZ R17, R140, R126.reuse, R145 ;  /* 0x0000007e8c117223 */ /* 0x080fe20000010091 */
[----:B------:R-:W-:Y:S01]  /*2a00*/  FSEL R139, R20, RZ, P3 ;  /* 0x000000ff148b7208 */ /* 0x000fe20001800000 */
[----:B------:R-:W-:Y:S01]  /*2a10*/  HADD2.F32 R21, -RZ, R6.H1_H1 ;  /* 0x30000006ff157230 */ /* 0x000fe20000004100 */
[----:B------:R-:W-:Y:S01]  /*2a20*/  LOP3.LUT P0, RZ, R30, 0xff, RZ, 0xc0, !PT ;  /* 0x000000ff1eff7812 */ /* 0x000fe2000780c0ff */
[----:B------:R-:W-:Y:S01]  /*2a30*/  FADD.FTZ R17, R134, -R17 ;  /* 0x8000001186117221 */ /* 0x000fe20000010000 */
[----:B------:R-:W-:Y:S01]  /*2a40*/  LOP3.LUT P6, RZ, R30, 0xff00, RZ, 0xc0, !PT ;  /* 0x0000ff001eff7812 */ /* 0x000fe200078cc0ff */
[----:B------:R-:W-:Y:S01]  /*2a50*/  FADD.FTZ R141, R136, -R141 ;  /* 0x8000008d888d7221 */ /* 0x000fe20000010000 */
[----:B------:R-:W-:Y:S01]  /*2a60*/  LOP3.LUT P4, RZ, R30, 0xff0000, RZ, 0xc0, !PT ;  /* 0x00ff00001eff7812 */ /* 0x000fe2000788c0ff */
[-C--:B------:R-:W-:Y:S01]  /*2a70*/  FFMA.FTZ R0, R0, R126.reuse, R145 ;  /* 0x0000007e00007223 */ /* 0x080fe20000010091 */
[----:B------:R-:W-:Y:S01]  /*2a80*/  LOP3.LUT P3, RZ, R30, 0xff000000, RZ, 0xc0, !PT ;  /* 0xff0000001eff7812 */ /* 0x000fe2000786c0ff */
[----:B------:R-:W-:Y:S01]  /*2a90*/  FFMA.FTZ R26, R118, R17, R21 ;  /* 0x00000011761a7223 */ /* 0x000fe20000010015 */
[----:B------:R-:W-:Y:S01]  /*2aa0*/  FSEL R30, R16, RZ, P5 ;  /* 0x000000ff101e7208 */ /* 0x000fe20002800000 */
[-CC-:B------:R-:W-:Y:S01]  /*2ab0*/  FFMA.FTZ R16, R133, R126.reuse, R145.reuse ;  /* 0x0000007e85107223 */ /* 0x180fe20000010091 */
[----:B------:R-:W-:Y:S01]  /*2ac0*/  FFMA.FTZ R161, R161, R126, R145 ;  /* 0x0000007ea1a17223 */ /* 0x000fe20000010091 */
[----:B------:R-:W-:Y:S01]  /*2ad0*/  FADD.FTZ R135, R135, -R0 ;  /* 0x8000000087877221 */ /* 0x000fe20000010000 */
[----:B------:R-:W-:-:S02]  /*2ae0*/  HADD2.F32 R22, -RZ, R5.H1_H1 ;  /* 0x30000005ff167230 */ /* 0x000fc40000004100 */
[----:B------:R-:W-:Y:S01]  /*2af0*/  FADD.FTZ R127, R127, -R16 ;  /* 0x800000107f7f7221 */ /* 0x000fe20000010000 */
[-CC-:B------:R-:W-:Y:S01]  /*2b00*/  FFMA.FTZ R16, R157, R126.reuse, R145.reuse ;  /* 0x0000007e9d107223 */ /* 0x180fe20000010091 */
[----:B------:R-:W-:Y:S01]  /*2b10*/  FFMA.FTZ R131, R131, R126, R145 ;  /* 0x0000007e83837223 */ /* 0x000fe20000010091 */
[--C-:B------:R-:W-:Y:S02]  /*2b20*/  HADD2.F32 R0, -RZ, R4.reuse.H0_H0 ;  /* 0x20000004ff007230 */ /* 0x100fe40000004100 */
[----:B------:R-:W-:Y:S01]  /*2b30*/  FADD.FTZ R23, R148, -R161 ;  /* 0x800000a194177221 */ /* 0x000fe20000010000 */
[----:B------:R-:W-:Y:S01]  /*2b40*/  FADD.FTZ R137, R137, -R16 ;  /* 0x8000001089897221 */ /* 0x000fe20000010000 */
[----:B------:R-:W-:Y:S01]  /*2b50*/  HADD2.F32 R16, -RZ, R4.H1_H1 ;  /* 0x30000004ff107230 */ /* 0x000fe20000004100 */
[----:B------:R-:W-:Y:S01]  /*2b60*/  LOP3.LUT P5, RZ, R31, 0xff00, RZ, 0xc0, !PT ;  /* 0x0000ff001fff7812 */ /* 0x000fe200078ac0ff */
[----:B------:R-:W-:Y:S02]  /*2b70*/  HADD2.F32 R17, -RZ, R11.H0_H0 ;  /* 0x2000000bff117230 */ /* 0x000fe40000004100 */
[----:B------:R-:W-:Y:S01]  /*2b80*/  FADD.FTZ R131, R128, -R131 ;  /* 0x8000008380837221 */ /* 0x000fe20000010000 */
[----:B------:R-:W-:-:S02]  /*2b90*/  HADD2.F32 R20, -RZ, R5.H0_H0 ;  /* 0x20000005ff147230 */ /* 0x000fc40000004100 */
[----:B------:R-:W-:Y:S01]  /*2ba0*/  FFMA.FTZ R24, R118, R141, R16 ;  /* 0x0000008d76187223 */ /* 0x000fe20000010010 */
[----:B------:R-:W-:Y:S01]  /*2bb0*/  FMUL.FTZ R16, R26, R120 ;  /* 0x000000781a107220 */ /* 0x000fe20000410000 */
[C---:B------:R-:W-:Y:S01]  /*2bc0*/  FFMA.FTZ R22, R118.reuse, R127, R22 ;  /* 0x0000007f76167223 */ /* 0x040fe20000010016 */
[----:B------:R-:W-:Y:S01]  /*2bd0*/  FFMA.FTZ R135, R118, R135, R0 ;  /* 0x0000008776877223 */ /* 0x000fe20000010000 */
[----:B------:R-:W-:Y:S01]  /*2be0*/  FFMA.FTZ R160, R160, R126, R145 ;  /* 0x0000007ea0a07223 */ /* 0x000fe20000010091 */
[----:B------:R-:W-:Y:S01]  /*2bf0*/  FMUL.FTZ R16, R16, UR4 ;  /* 0x0000000410107c20 */ /* 0x000fe20008410000 */
[C---:B------:R-:W-:Y:S01]  /*2c00*/  FFMA.FTZ R23, R118.reuse, R23, R17 ;  /* 0x0000001776177223 */ /* 0x040fe20000010011 */
[----:B------:R-:W-:Y:S01]  /*2c10*/  FFMA.FTZ R25, R118, R131, R20 ;  /* 0x0000008376197223 */ /* 0x000fe20000010014 */
[-C--:B------:R-:W-:Y:S01]  /*2c20*/  FMUL.FTZ R17, R22, R120.reuse ;  /* 0x0000007816117220 */ /* 0x080fe20000410000 */
[----:B------:R-:W-:Y:S01]  /*2c30*/  HADD2.F32 R20, -RZ, R11.H1_H1 ;  /* 0x3000000bff147230 */ /* 0x000fe20000004100 */
[----:B------:R-:W-:Y:S01]  /*2c40*/  FSEL R31, R16, RZ, P5 ;  /* 0x000000ff101f7208 */ /* 0x000fe20002800000 */
[----:B------:R-:W-:Y:S01]  /*2c50*/  FMUL.FTZ R16, R135, R120 ;  /* 0x0000007887107220 */ /* 0x000fe20000410000 */
[----:B------:R-:W-:Y:S01]  /*2c60*/  FADD.FTZ R149, R149, -R160 ;  /* 0x800000a095957221 */ /* 0x000fe20000010000 */
[----:B------:R-:W-:-:S02]  /*2c70*/  HADD2.F32 R128, -RZ, R10.H0_H0 ;  /* 0x2000000aff807230 */ /* 0x000fc40000004100 */
[----:B------:R-:W-:Y:S01]  /*2c80*/  FMUL.FTZ R127, R17, UR4 ;  /* 0x00000004117f7c20 */ /* 0x000fe20008410000 */
[-C--:B------:R-:W-:Y:S01]  /*2c90*/  FMUL.FTZ R17, R24, R120.reuse ;  /* 0x0000007818117220 */ /* 0x080fe20000410000 */
[----:B------:R-:W-:Y:S01]  /*2ca0*/  FMUL.FTZ R16, R16, UR4 ;  /* 0x0000000410107c20 */ /* 0x000fe20008410000 */
[C---:B------:R-:W-:Y:S01]  /*2cb0*/  FFMA.FTZ R20, R118.reuse, R149, R20 ;  /* 0x0000009576147223 */ /* 0x040fe20000010014 */
[----:B------:R-:W-:Y:S01]  /*2cc0*/  FFMA.FTZ R21, R118, R137, R128 ;  /* 0x0000008976157223 */ /* 0x000fe20000010080 */
[-C--:B------:R-:W-:Y:S01]  /*2cd0*/  FMUL.FTZ R131, R23, R120.reuse ;  /* 0x0000007817837220 */ /* 0x080fe20000410000 */
[----:B------:R-:W-:Y:S01]  /*2ce0*/  FMUL.FTZ R17, R17, UR4 ;  /* 0x0000000411117c20 */ /* 0x000fe20008410000 */
        /* <DEDUP_REMOVED lines=18> */
[-C--:B------:R-:W-:Y:S01]  /*2e10*/  FFMA.FTZ R130, R130, R126.reuse, R145 ;  /* 0x0000007e82827223 */ /* 0x080fe20000010091 */
[----:B------:R-:W-:Y:S01]  /*2e20*/  FSEL R133, R133, RZ, P6 ;  /* 0x000000ff85857208 */ /* 0x000fe20003000000 */
[----:B------:R-:W-:Y:S01]  /*2e30*/  FADD.FTZ R125, R40, -R125 ;  /* 0x8000007d287d7221 */ /* 0x000fe20000010000 */
[----:B------:R-:W-:Y:S01]  /*2e40*/  FSEL R134, R134, RZ, P0 ;  /* 0x000000ff86867208 */ /* 0x000fe20000000000 */
[----:B------:R-:W-:Y:S01]  /*2e50*/  FADD.FTZ R17, R122, -R17 ;  /* 0x800000117a117221 */ /* 0x000fe20000010000 */
[C---:B------:R-:W-:Y:S01]  /*2e60*/  LOP3.LUT P5, RZ, R28.reuse, 0xff, RZ, 0xc0, !PT ;  /* 0x000000ff1cff7812 */ /* 0x040fe200078ac0ff */
[----:B------:R-:W-:Y:S01]  /*2e70*/  HADD2.F32 R40, -RZ, R9.H0_H0 ;  /* 0x20000009ff287230 */ /* 0x000fe20000004100 */
[C---:B------:R-:W-:Y:S01]  /*2e80*/  LOP3.LUT P4, RZ, R28.reuse, 0xff00, RZ, 0xc0, !PT ;  /* 0x0000ff001cff7812 */ /* 0x040fe2000788c0ff */
[-C--:B------:R-:W-:Y:S01]  /*2e90*/  FFMA.FTZ R153, R153, R126.reuse, R145 ;  /* 0x0000007e99997223 */ /* 0x080fe20000010091 */
[----:B------:R-:W-:Y:S01]  /*2ea0*/  LOP3.LUT P6, RZ, R28, 0xff0000, RZ, 0xc0, !PT ;  /* 0x00ff00001cff7812 */ /* 0x000fe200078cc0ff */
[----:B------:R-:W-:Y:S01]  /*2eb0*/  FADD.FTZ R129, R42, -R129 ;  /* 0x800000812a817221 */ /* 0x000fe20000010000 */
[----:B------:R-:W-:Y:S01]  /*2ec0*/  LOP3.LUT P0, RZ, R28, 0xff000000, RZ, 0xc0, !PT ;  /* 0xff0000001cff7812 */ /* 0x000fe2000780c0ff */
[-CC-:B------:R-:W-:Y:S01]  /*2ed0*/  FFMA.FTZ R124, R124, R126.reuse, R145.reuse ;  /* 0x0000007e7c7c7223 */ /* 0x180fe20000010091 */
[----:B------:R-:W-:Y:S01]  /*2ee0*/  FSEL R28, R16, RZ, P3 ;  /* 0x000000ff101c7208 */ /* 0x000fe20001800000 */
[----:B------:R-:W-:Y:S01]  /*2ef0*/  FFMA.FTZ R16, R151, R126, R145 ;  /* 0x0000007e97107223 */ /* 0x000fe20000010091 */
[----:B------:R-:W-:Y:S01]  /*2f00*/  LOP3.LUT P3, RZ, R29, 0xff00, RZ, 0xc0, !PT ;  /* 0x0000ff001dff7812 */ /* 0x000fe2000786c0ff */
[----:B------:R-:W-:-:S02]  /*2f10*/  HADD2.F32 R29, -RZ, R10.H1_H1 ;  /* 0x3000000aff1d7230 */ /* 0x000fc40000004100 */
[----:B------:R-:W-:Y:S01]  /*2f20*/  FADD.FTZ R43, R43, -R130 ;  /* 0x800000822b2b7221 */ /* 0x000fe20000010000 */
[----:B------:R-:W-:Y:S01]  /*2f30*/  FADD.FTZ R37, R37, -R16 ;  /* 0x8000001025257221 */ /* 0x000fe20000010000 */
[--C-:B------:R-:W-:Y:S02]  /*2f40*/  HADD2.F32 R16, -RZ, R8.reuse.H0_H0 ;  /* 0x20000008ff107230 */ /* 0x100fe40000004100 */
[----:B------:R-:W-:Y:S01]  /*2f50*/  FADD.FTZ R153, R38, -R153 ;  /* 0x8000009926997221 */ /* 0x000fe20000010000 */
[C---:B------:R-:W-:Y:S01]  /*2f60*/  FFMA.FTZ R130, R118.reuse, R17, R29 ;  /* 0x0000001176827223 */ /* 0x040fe2000001001d */
[C---:B------:R-:W-:Y:S01]  /*2f70*/  FFMA.FTZ R137, R118.reuse, R129, R40 ;  /* 0x0000008176897223 */ /* 0x040fe20000010028 */
[----:B------:R-:W-:Y:S02]  /*2f80*/  HADD2.F32 R38, -RZ, R8.H1_H1 ;  /* 0x30000008ff267230 */ /* 0x000fe40000004100 */
[----:B------:R-:W-:Y:S01]  /*2f90*/  FADD.FTZ R41, R41, -R124 ;  /* 0x8000007c29297221 */ /* 0x000fe20000010000 */
[----:B------:R-:W-:Y:S01]  /*2fa0*/  FFMA.FTZ R125, R118, R125, R16 ;  /* 0x0000007d767d7223 */ /* 0x000fe20000010010 */
[----:B------:R-:W-:Y:S01]  /*2fb0*/  FMUL.FTZ R17, R130, R120 ;  /* 0x0000007882117220 */ /* 0x000fe20000410000 */
[----:B------:R-:W-:Y:S01]  /*2fc0*/  FFMA.FTZ R136, R155, R126, R145 ;  /* 0x0000007e9b887223 */ /* 0x000fe20000010091 */
[----:B------:R-:W-:Y:S01]  /*2fd0*/  FMUL.FTZ R16, R137, R120 ;  /* 0x0000007889107220 */ /* 0x000fe20000410000 */
[----:B------:R-:W-:-:S02]  /*2fe0*/  HADD2.F32 R42, -RZ, R9.H1_H1 ;  /* 0x30000009ff2a7230 */ /* 0x000fc40000004100 */
[----:B------:R-:W-:Y:S01]  /*2ff0*/  FFMA.FTZ R29, R118, R41, R38 ;  /* 0x00000029761d7223 */ /* 0x000fe20000010026 */
[----:B------:R-:W-:Y:S01]  /*3000*/  FMUL.FTZ R38, R17, UR4 ;  /* 0x0000000411267c20 */ /* 0x000fe20008410000 */
[----:B------:R-:W-:Y:S01]  /*3010*/  FADD.FTZ R141, R39, -R136 ;  /* 0x80000088278d7221 */ /* 0x000fe20000010000 */
[----:B------:R-:W-:Y:S01]  /*3020*/  FMUL.FTZ R17, R16, UR4 ;  /* 0x0000000410117c20 */ /* 0x000fe20008410000 */
[----:B------:R-:W-:Y:S02]  /*3030*/  HADD2.F32 R39, -RZ, R12.H0_H0 ;  /* 0x2000000cff277230 */ /* 0x000fe40000004100 */
[----:B------:R-:W-:Y:S01]  /*3040*/  FMUL.FTZ R16, R125, R120 ;  /* 0x000000787d107220 */ /* 0x000fe20000410000 */
[-CC-:B------:R-:W-:Y:S01]  /*3050*/  FFMA.FTZ R150, R150, R126.reuse, R145.reuse ;  /* 0x0000007e96967223 */ /* 0x180fe20000010091 */
[-CC-:B------:R-:W-:Y:S01]  /*3060*/  FFMA.FTZ R154, R154, R126.reuse, R145.reuse ;  /* 0x0000007e9a9a7223 */ /* 0x180fe20000010091 */
[-CC-:B------:R-:W-:Y:S01]  /*3070*/  FFMA.FTZ R149, R158, R126.reuse, R145.reuse ;  /* 0x0000007e9e957223 */ /* 0x180fe20000010091 */
[-CC-:B------:R-:W-:Y:S01]  /*3080*/  FFMA.FTZ R159, R159, R126.reuse, R145.reuse ;  /* 0x0000007e9f9f7223 */ /* 0x180fe20000010091 */
[----:B------:R-:W-:Y:S01]  /*3090*/  FFMA.FTZ R151, R156, R126, R145 ;  /* 0x0000007e9c977223 */ /* 0x000fe20000010091 */
[----:B------:R-:W-:-:S02]  /*30a0*/  HADD2.F32 R40, -RZ, R13.H0_H0 ;  /* 0x2000000dff287230 */ /* 0x000fc40000004100 */
[----:B------:R-:W-:Y:S01]  /*30b0*/  FFMA.FTZ R126, R118, R43, R42 ;  /* 0x0000002b767e7223 */ /* 0x000fe2000001002a */
[----:B------:R-:W-:Y:S01]  /*30c0*/  FMUL.FTZ R16, R16, UR4 ;  /* 0x0000000410107c20 */ /* 0x000fe20008410000 */
[C---:B------:R-:W-:Y:S01]  /*30d0*/  FFMA.FTZ R145, R118.reuse, R37, R39 ;  /* 0x0000002576917223 */ /* 0x040fe20000010027 */
[----:B------:R-:W-:Y:S01]  /*30e0*/  FSEL R124, R17, RZ, P6 ;  /* 0x000000ff117c7208 */ /* 0x000fe20003000000 */
[----:B------:R-:W-:Y:S01]  /*30f0*/  FFMA.FTZ R153, R118, R153, R40 ;  /* 0x0000009976997223 */ /* 0x000fe20000010028 */
[-C--:B------:R-:W-:Y:S01]  /*3100*/  FMUL.FTZ R37, R126, R120.reuse ;  /* 0x000000787e257220 */ /* 0x080fe20000410000 */
[-C--:B------:R-:W-:Y:S01]  /*3110*/  FMUL.FTZ R17, R29, R120.reuse ;  /* 0x000000781d117220 */ /* 0x080fe20000410000 */
[--C-:B------:R-:W-:Y:S01]  /*3120*/  HADD2.F32 R42, -RZ, R14.reuse.H0_H0 ;  /* 0x2000000eff2a7230 */ /* 0x100fe20000004100 */
[----:B------:R-:W-:Y:S01]  /*3130*/  FSEL R122, R16, RZ, P5 ;  /* 0x000000ff107a7208 */ /* 0x000fe20002800000 */
[----:B------:R-:W-:Y:S01]  /*3140*/  FMUL.FTZ R37, R37, UR4 ;  /* 0x0000000425257c20 */ /* 0x000fe20008410000 */
[----:B------:R-:W-:Y:S01]  /*3150*/  FMUL.FTZ R17, R17, UR4 ;  /* 0x0000000411117c20 */ /* 0x000fe20008410000 */
[-C--:B------:R-:W-:Y:S01]  /*3160*/  FMUL.FTZ R16, R153, R120.reuse ;  /* 0x0000007899107220 */ /* 0x080fe20000410000 */
[----:B------:R-:W-:Y:S01]  /*3170*/  FFMA.FTZ R147, R118, R141, R42 ;  /* 0x0000008d76937223 */ /* 0x000fe2000001002a */
[----:B------:R-:W-:Y:S01]  /*3180*/  FSEL R143, R38, RZ, P3 ;  /* 0x000000ff268f7208 */ /* 0x000fe20001800000 */
[----:B------:R-:W-:Y:S01]  /*3190*/  FADD.FTZ R159, R34, -R159 ;  /* 0x8000009f229f7221 */ /* 0x000fe20000010000 */
[----:B------:R-:W-:Y:S01]  /*31a0*/  FSEL R141, R37, RZ, P0 ;  /* 0x000000ff258d7208 */ /* 0x000fe20000000000 */
[----:B------:R-:W-:Y:S01]  /*31b0*/  FMUL.FTZ R38, R16, UR4 ;  /* 0x0000000410267c20 */ /* 0x000fe20008410000 */
[----:B------:R-:W-:Y:S01]  /*31c0*/  FSEL R129, R17, RZ, P4 ;  /* 0x000000ff11817208 */ /* 0x000fe20002000000 */
[-C--:B------:R-:W-:Y:S01]  /*31d0*/  FMUL.FTZ R37, R145, R120.reuse ;  /* 0x0000007891257220 */ /* 0x080fe20000410000 */
[----:B------:R-:W0:Y:S01]  /*31e0*/  LDC.64 R16, c[0x0][0x478] ;  /* 0x00011e00ff107b82 */ /* 0x000e220000000a00 */
[----:B------:R-:W-:Y:S01]  /*31f0*/  FMUL.FTZ R39, R147, R120 ;  /* 0x0000007893277220 */ /* 0x000fe20000410000 */
[C---:B------:R-:W-:Y:S01]  /*3200*/  LOP3.LUT P3, RZ, R2.reuse, 0xff, RZ, 0xc0, !PT ;  /* 0x000000ff02ff7812 */ /* 0x040fe2000786c0ff */
[----:B------:R-:W-:Y:S01]  /*3210*/  FMUL.FTZ R37, R37, UR4 ;  /* 0x0000000425257c20 */ /* 0x000fe20008410000 */
[C---:B------:R-:W-:Y:S01]  /*3220*/  LOP3.LUT P0, RZ, R2.reuse, 0xff0000, RZ, 0xc0, !PT ;  /* 0x00ff000002ff7812 */ /* 0x040fe2000780c0ff */
[----:B------:R-:W-:Y:S01]  /*3230*/  FMUL.FTZ R39, R39, UR4 ;  /* 0x0000000427277c20 */ /* 0x000fe20008410000 */
[----:B------:R-:W-:Y:S01]  /*3240*/  LOP3.LUT P4, RZ, R3, 0xff, RZ, 0xc0, !PT ;  /* 0x000000ff03ff7812 */ /* 0x000fe2000788c0ff */
[----:B------:R-:W-:Y:S01]  /*3250*/  HADD2.F32 R34, -RZ, R14.H1_H1 ;  /* 0x3000000eff227230 */ /* 0x000fe20000004100 */
[----:B------:R-:W-:Y:S01]  /*3260*/  FSEL R136, R37, RZ, P3 ;  /* 0x000000ff25887208 */ /* 0x000fe20001800000 */
[----:B------:R-:W-:Y:S01]  /*3270*/  FADD.FTZ R37, R33, -R154 ;  /* 0x8000009a21257221 */ /* 0x000fe20000010000 */
[----:B------:R-:W-:Y:S01]  /*3280*/  ISETP.GE.U32.AND P3, PT, R2, RZ, PT ;  /* 0x000000ff0200720c */ /* 0x000fe20003f66070 */
[----:B------:R-:W-:Y:S01]  /*3290*/  HADD2.F32 R33, -RZ, R12.H1_H1 ;  /* 0x3000000cff217230 */ /* 0x000fe20000004100 */
[----:B------:R-:W-:Y:S01]  /*32a0*/  FSEL R138, R38, RZ, P0 ;  /* 0x000000ff268a7208 */ /* 0x000fe20000000000 */
[----:B------:R-:W-:Y:S01]  /*32b0*/  FADD.FTZ R35, R35, -R150 ;  /* 0x8000009623237221 */ /* 0x000fe20000010000 */
[----:B------:R-:W-:Y:S01]  /*32c0*/  FSEL R140, R39, RZ, P4 ;  /* 0x000000ff278c7208 */ /* 0x000fe20002000000 */
[----:B------:R-:W-:Y:S01]  /*32d0*/  FADD.FTZ R149, R36, -R149 ;  /* 0x8000009524957221 */ /* 0x000fe20000010000 */
[C---:B------:R-:W-:Y:S01]  /*32e0*/  LOP3.LUT P6, RZ, R2.reuse, 0xff00, RZ, 0xc0, !PT ;  /* 0x0000ff0002ff7812 */ /* 0x040fe200078cc0ff */
[--C-:B------:R-:W-:Y:S01]  /*32f0*/  HADD2.F32 R36, -RZ, R15.reuse.H0_H0 ;  /* 0x2000000fff247230 */ /* 0x100fe20000004100 */
[----:B------:R-:W-:Y:S01]  /*3300*/  LOP3.LUT P5, RZ, R2, 0xff000000, RZ, 0xc0, !PT ;  /* 0xff00000002ff7812 */ /* 0x000fe200078ac0ff */
[----:B------:R-:W-:Y:S01]  /*3310*/  HADD2.F32 R39, -RZ, R15.H1_H1 ;  /* 0x3000000fff277230 */ /* 0x000fe20000004100 */
[C---:B------:R-:W-:Y:S01]  /*3320*/  LOP3.LUT P0, RZ, R3.reuse, 0xff00, RZ, 0xc0, !PT ;  /* 0x0000ff0003ff7812 */ /* 0x040fe2000780c0ff */
[----:B------:R-:W-:Y:S01]  /*3330*/  FADD.FTZ R151, R32, -R151 ;  /* 0x8000009720977221 */ /* 0x000fe20000010000 */
[C---:B------:R-:W-:Y:S01]  /*3340*/  LOP3.LUT P4, RZ, R3.reuse, 0xff0000, RZ, 0xc0, !PT ;  /* 0x00ff000003ff7812 */ /* 0x040fe2000788c0ff */
[C---:B------:R-:W-:Y:S01]  /*3350*/  FFMA.FTZ R33, R118.reuse, R35, R33 ;  /* 0x0000002376217223 */ /* 0x040fe20000010021 */
[----:B------:R-:W-:Y:S01]  /*3360*/  ISETP.GE.U32.AND.EX P3, PT, R3, 0x1000000, PT, P3 ;  /* 0x010000000300780c */ /* 0x000fe20003f66130 */
[----:B------:R-:W-:Y:S01]  /*3370*/  FFMA.FTZ R34, R118, R149, R34 ;  /* 0x0000009576227223 */ /* 0x000fe20000010022 */
[----:B------:R-:W1:Y:S01]  /*3380*/  LDC.64 R2, c[0x0][0x468] ;  /* 0x00011a00ff027b82 */ /* 0x000e620000000a00 */
[----:B------:R-:W-:Y:S01]  /*3390*/  F2FP.F16.F32.PACK_AB R25, R22, R25 ;  /* 0x000000191619723e */ /* 0x000fe200000000ff */
[----:B------:R-:W-:Y:S01]  /*33a0*/  HADD2.F32 R22, -RZ, R13.H1_H1 ;  /* 0x3000000dff167230 */ /* 0x000fe20000004100 */
[----:B------:R-:W-:Y:S01]  /*33b0*/  F2FP.F16.F32.PACK_AB R27, R18, R27 ;  /* 0x0000001b121b723e */ /* 0x000fe200000000ff */
[----:B------:R-:W-:Y:S01]  /*33c0*/  FFMA.FTZ R159, R118, R159, R36 ;  /* 0x0000009f769f7223 */ /* 0x000fe20000010024 */
[----:B------:R-:W-:Y:S01]  /*33d0*/  F2FP.F16.F32.PACK_AB R26, R26, R19 ;  /* 0x000000131a1a723e */ /* 0x000fe200000000ff */
[----:B0-----:R-:W-:Y:S01]  /*33e0*/  IMAD.WIDE.U32 R18, R123, 0x10, R16 ;  /* 0x000000107b127825 */ /* 0x001fe200078e0010 */
[----:B------:R-:W-:-:S03]  /*33f0*/  F2FP.F16.F32.PACK_AB R24, R24, R135 ;  /* 0x000000871818723e */ /* 0x000fc600000000ff */
[C---:B------:R-:W-:Y:S01]  /*3400*/  FFMA.FTZ R32, R118.reuse, R37, R22 ;  /* 0x0000002576207223 */ /* 0x040fe20000010016 */
[----:B------:R-:W-:Y:S01]  /*3410*/  FFMA.FTZ R151, R118, R151, R39 ;  /* 0x0000009776977223 */ /* 0x000fe20000010027 */
[----:B------:R-:W-:-:S04]  /*3420*/  IMAD.WIDE.U32 R36, R121, 0x10, R16 ;  /* 0x0000001079247825 */ /* 0x000fc800078e0010 */
[----:B------:R-:W-:Y:S01]  /*3430*/  FMUL.FTZ R35, R159, R120 ;  /* 0x000000789f237220 */ /* 0x000fe20000410000 */
[----:B------:R0:W-:Y:S01]  /*3440*/  STG.E.128 desc[UR6][R18.64], R24 ;  /* 0x0000001812007986 */ /* 0x0001e2000c101d06 */
[----:B------:R-:W-:Y:S01]  /*3450*/  F2FP.F16.F32.PACK_AB R23, R20, R23 ;  /* 0x000000171417723e */ /* 0x000fe200000000ff */
[----:B------:R-:W-:Y:S01]  /*3460*/  IMAD.WIDE.U32 R38, R119, 0x10, R16 ;  /* 0x0000001077267825 */ /* 0x000fe200078e0010 */
[----:B------:R-:W-:-:S03]  /*3470*/  F2FP.F16.F32.PACK_AB R16, R33, R145 ;  /* 0x000000912110723e */ /* 0x000fc600000000ff */
[-C--:B------:R-:W-:Y:S01]  /*3480*/  FMUL.FTZ R33, R33, R120.reuse ;  /* 0x0000007821217220 */ /* 0x080fe20000410000 */
[C---:B------:R-:W-:Y:S01]  /*3490*/  F2FP.F16.F32.PACK_AB R17, R32.reuse, R153 ;  /* 0x000000992011723e */ /* 0x040fe200000000ff */
[----:B------:R-:W-:Y:S01]  /*34a0*/  FMUL.FTZ R32, R32, R120 ;  /* 0x0000007820207220 */ /* 0x000fe20000410000 */
[----:B------:R-:W-:Y:S01]  /*34b0*/  FMUL.FTZ R35, R35, UR4 ;  /* 0x0000000423237c20 */ /* 0x000fe20008410000 */
[----:B------:R-:W-:Y:S01]  /*34c0*/  FMUL.FTZ R33, R33, UR4 ;  /* 0x0000000421217c20 */ /* 0x000fe20008410000 */
[----:B------:R-:W-:Y:S01]  /*34d0*/  F2FP.F16.F32.PACK_AB R22, R130, R21 ;  /* 0x000000158216723e */ /* 0x000fe200000000ff */
[----:B------:R-:W-:Y:S01]  /*34e0*/  FMUL.FTZ R32, R32, UR4 ;  /* 0x0000000420207c20 */ /* 0x000fe20008410000 */
[----:B------:R-:W-:Y:S01]  /*34f0*/  F2FP.F16.F32.PACK_AB R21, R126, R137 ;  /* 0x000000897e15723e */ /* 0x000fe200000000ff */
[--C-:B-1----:R-:W-:Y:S01]  /*3500*/  IMAD.WIDE.U32 R40, R123, 0x10, R2.reuse ;  /* 0x000000107b287825 */ /* 0x102fe200078e0002 */
[----:B------:R-:W-:Y:S02]  /*3510*/  FSEL R35, R35, RZ, P4 ;  /* 0x000000ff23237208 */ /* 0x000fe40002000000 */
[----:B------:R-:W-:Y:S01]  /*3520*/  F2FP.F16.F32.PACK_AB R20, R29, R125 ;  /* 0x0000007d1d14723e */ /* 0x000fe200000000ff */
[----:B------:R-:W-:Y:S01]  /*3530*/  IMAD.WIDE.U32 R42, R121, 0x10, R2 ;  /* 0x00000010792a7825 */ /* 0x000fe200078e0002 */
[----:B------:R-:W-:-:S02]  /*3540*/  FSEL R121, R32, RZ, P5 ;  /* 0x000000ff20797208 */ /* 0x000fc40002800000 */
[C---:B0-----:R-:W-:Y:S01]  /*3550*/  F2FP.F16.F32.PACK_AB R18, R34.reuse, R147 ;  /* 0x000000932212723e */ /* 0x041fe200000000ff */
[-C--:B------:R-:W-:Y:S01]  /*3560*/  FMUL.FTZ R34, R34, R120.reuse ;  /* 0x0000007822227220 */ /* 0x080fe20000410000 */
[----:B------:R-:W-:Y:S01]  /*3570*/  FMUL.FTZ R120, R151, R120 ;  /* 0x0000007897787220 */ /* 0x000fe20000410000 */
[----:B------:R-:W-:Y:S01]  /*3580*/  IMAD.WIDE.U32 R2, R119, 0x10, R2 ;  /* 0x0000001077027825 */ /* 0x000fe200078e0002 */
[----:B------:R-:W-:-:S03]  /*3590*/  F2FP.F16.F32.PACK_AB R27, R139, R132 ;  /* 0x000000848b1b723e */ /* 0x000fc600000000ff */
[----:B------:R-:W-:Y:S01]  /*35a0*/  FMUL.FTZ R34, R34, UR4 ;  /* 0x0000000422227c20 */ /* 0x000fe20008410000 */
[----:B------:R-:W-:Y:S01]  /*35b0*/  FMUL.FTZ R120, R120, UR4 ;  /* 0x0000000478787c20 */ /* 0x000fe20008410000 */
[----:B------:R-:W-:Y:S02]  /*35c0*/  F2FP.F16.F32.PACK_AB R26, R31, R30 ;  /* 0x0000001e1f1a723e */ /* 0x000fe400000000ff */
[----:B------:R-:W-:Y:S02]  /*35d0*/  F2FP.F16.F32.PACK_AB R25, R127, R0 ;  /* 0x000000007f19723e */ /* 0x000fe400000000ff */
[----:B------:R-:W-:Y:S02]  /*35e0*/  F2FP.F16.F32.PACK_AB R24, R131, R128 ;  /* 0x000000808318723e */ /* 0x000fe400000000ff */
[----:B------:R-:W-:Y:S02]  /*35f0*/  FSEL R120, R120, RZ, P3 ;  /* 0x000000ff78787208 */ /* 0x000fe40001800000 */
[----:B------:R-:W-:Y:S01]  /*3600*/  FSEL R123, R34, RZ, P0 ;  /* 0x000000ff227b7208 */ /* 0x000fe20000000000 */
[----:B------:R1:W-:Y:S01]  /*3610*/  STG.E.128 desc[UR6][R40.64], R24 ;  /* 0x0000001828007986 */ /* 0x0003e2000c101d06 */
[----:B------:R-:W-:-:S02]  /*3620*/  FSEL R119, R33, RZ, P6 ;  /* 0x000000ff21777208 */ /* 0x000fc40003000000 */
[----:B------:R-:W-:Y:S01]  /*3630*/  F2FP.F16.F32.PACK_AB R30, R143, R28 ;  /* 0x0000001c8f1e723e */ /* 0x000fe200000000ff */
[----:B------:R1:W-:Y:S01]  /*3640*/  STG.E.128 desc[UR6][R36.64], R20 ;  /* 0x0000001424007986 */ /* 0x0003e2000c101d06 */
        /* <DEDUP_REMOVED lines=9> */
[----:B------:R-:W-:-:S05]  /*36e0*/  F2FP.F16.F32.PACK_AB R32, R119, R136 ;  /* 0x000000887720723e */ /* 0x000fca00000000ff */
[----:B------:R1:W-:Y:S01]  /*36f0*/  STG.E.128 desc[UR6][R2.64], R32 ;  /* 0x0000002002007986 */ /* 0x0003e2000c101d06 */
[----:B------:R-:W-:Y:S05]  /*3700*/  BRA `(.L_x_1445) ;  /* 0x0000001800487947 */ /* 0x000fea0003800000 */
.L_x_1443:
[----:B------:R-:W-:-:S04]  /*3710*/  ISETP.NE.U32.AND P0, PT, RZ, UR14, PT ;  /* 0x0000000eff007c0c */ /* 0x000fc8000bf05070 */
[----:B------:R-:W-:-:S13]  /*3720*/  ISETP.NE.AND.EX P0, PT, RZ, UR15, PT, P0 ;  /* 0x0000000fff007c0c */ /* 0x000fda000bf05300 */
[----:B------:R-:W-:Y:S05]  /*3730*/  @P0 BRA `(.L_x_1446) ;  /* 0x0000000000f80947 */ /* 0x000fea0003800000 */
[-CC-:B------:R-:W-:Y:S01]  /*3740*/  FFMA.FTZ R141, R141, R126.reuse, R145.reuse ;  /* 0x0000007e8d8d7223 */ /* 0x180fe20000010091 */
[-CC-:B------:R-:W-:Y:S01]  /*3750*/  FFMA.FTZ R131, R131, R126.reuse, R145.reuse ;  /* 0x0000007e83837223 */ /* 0x180fe20000010091 */
[-CC-:B------:R-:W-:Y:S01]  /*3760*/  FFMA.FTZ R139, R139, R126.reuse, R145.reuse ;  /* 0x0000007e8b8b7223 */ /* 0x180fe20000010091 */
[----:B------:R-:W-:Y:S01]  /*3770*/  FFMA.FTZ R20, R133, R126, R145 ;  /* 0x0000007e85147223 */ /* 0x000fe20000010091 */
[----:B------:R-:W-:Y:S01]  /*3780*/  FADD.FTZ R21, R136, -R141 ;  /* 0x8000008d88157221 */ /* 0x000fe20000010000 */
[----:B------:R-:W-:Y:S01]  /*3790*/  FADD.FTZ R23, R128, -R131 ;  /* 0x8000008380177221 */ /* 0x000fe20000010000 */
[----:B------:R-:W-:Y:S01]  /*37a0*/  FADD.FTZ R25, R132, -R139 ;  /* 0x8000008b84197221 */ /* 0x000fe20000010000 */
[----:B-----5:R-:W-:Y:S01]  /*37b0*/  LOP3.LUT P3, RZ, R30, 0xff00, RZ, 0xc0, !PT ;  /* 0x0000ff001eff7812 */ /* 0x020fe2000786c0ff */
[C---:B------:R-:W-:Y:S01]  /*37c0*/  FMUL.FTZ R21, R118.reuse, R21 ;  /* 0x0000001576157220 */ /* 0x040fe20000410000 */
[C---:B------:R-:W-:Y:S01]  /*37d0*/  FMUL.FTZ R23, R118.reuse, R23 ;  /* 0x0000001776177220 */ /* 0x040fe20000410000 */
[----:B------:R-:W-:Y:S01]  /*37e0*/  FMUL.FTZ R25, R118, R25 ;  /* 0x0000001976197220 */ /* 0x000fe20000410000 */
[----:B------:R-:W-:Y:S01]  /*37f0*/  FADD.FTZ R127, R127, -R20 ;  /* 0x800000147f7f7221 */ /* 0x000fe20000010000 */
[-C--:B------:R-:W-:Y:S01]  /*3800*/  FMUL.FTZ R21, R21, R120.reuse ;  /* 0x0000007815157220 */ /* 0x080fe20000410000 */
[-C--:B------:R-:W-:Y:S01]  /*3810*/  FMUL.FTZ R23, R23, R120.reuse ;  /* 0x0000007817177220 */ /* 0x080fe20000410000 */
[----:B------:R-:W-:Y:S01]  /*3820*/  FMUL.FTZ R25, R25, R120 ;  /* 0x0000007819197220 */ /* 0x000fe20000410000 */
[-CC-:B------:R-:W-:Y:S01]  /*3830*/  FFMA.FTZ R147, R147, R126.reuse, R145.reuse ;  /* 0x0000007e93937223 */ /* 0x180fe20000010091 */
[----:B------:R-:W-:Y:S01]  /*3840*/  FMUL.FTZ R21, R21, UR4 ;  /* 0x0000000415157c20 */ /* 0x000fe20008410000 */
[-CC-:B------:R-:W-:Y:S01]  /*3850*/  FFMA.FTZ R0, R0, R126.reuse, R145.reuse ;  /* 0x0000007e00007223 */ /* 0x180fe20000010091 */
[----:B------:R-:W-:Y:S01]  /*3860*/  FMUL.FTZ R23, R23, UR4 ;  /* 0x0000000417177c20 */ /* 0x000fe20008410000 */
[----:B------:R-:W-:Y:S01]  /*3870*/  FMUL.FTZ R20, R25, UR4 ;  /* 0x0000000419147c20 */ /* 0x000fe20008410000 */
[----:B------:R-:W-:Y:S01]  /*3880*/  LOP3.LUT P5, RZ, R30, 0xff0000, RZ, 0xc0, !PT ;  /* 0x00ff00001eff7812 */ /* 0x000fe200078ac0ff */
[-C--:B------:R-:W-:Y:S01]  /*3890*/  FFMA.FTZ R27, R140, R126.reuse, R145 ;  /* 0x0000007e8c1b7223 */ /* 0x080fe20000010091 */
[----:B------:R-:W-:Y:S01]  /*38a0*/  LOP3.LUT P6, RZ, R31, 0xff, RZ, 0xc0, !PT ;  /* 0x000000ff1fff7812 */ /* 0x000fe200078cc0ff */
[----:B------:R-:W-:Y:S01]  /*38b0*/  FADD.FTZ R147, R142, -R147 ;  /* 0x800000938e937221 */ /* 0x000fe20000010000 */
[----:B------:R-:W-:Y:S01]  /*38c0*/  FSEL R25, R21, RZ, P3 ;  /* 0x000000ff15197208 */ /* 0x000fe20001800000 */
[----:B------:R-:W-:Y:S01]  /*38d0*/  FFMA.FTZ R146, R146, R126, R145 ;  /* 0x0000007e92927223 */ /* 0x000fe20000010091 */
[----:B------:R-:W-:Y:S01]  /*38e0*/  ISETP.GE.U32.AND P3, PT, R30, RZ, PT ;  /* 0x000000ff1e00720c */ /* 0x000fe20003f66070 */
[----:B------:R-:W-:Y:S01]  /*38f0*/  FADD.FTZ R135, R135, -R0 ;  /* 0x8000000087877221 */ /* 0x000fe20000010000 */
[----:B------:R-:W-:Y:S01]  /*3900*/  FSEL R0, R23, RZ, P5 ;  /* 0x000000ff17007208 */ /* 0x000fe20002800000 */
[----:B------:R-:W-:Y:S01]  /*3910*/  FADD.FTZ R27, R134, -R27 ;  /* 0x8000001b861b7221 */ /* 0x000fe20000010000 */
[----:B------:R-:W-:Y:S01]  /*3920*/  FSEL R22, R20, RZ, P6 ;  /* 0x000000ff14167208 */ /* 0x000fe20003000000 */
[----:B------:R-:W-:Y:S01]  /*3930*/  FADD.FTZ R143, R143, -R146 ;  /* 0x800000928f8f7221 */ /* 0x000fe20000010000 */
[C---:B------:R-:W-:Y:S01]  /*3940*/  LOP3.LUT P5, RZ, R31.reuse, 0xff00, RZ, 0xc0, !PT ;  /* 0x0000ff001fff7812 */ /* 0x040fe200078ac0ff */
[C---:B------:R-:W-:Y:S01]  /*3950*/  FMUL.FTZ R23, R118.reuse, R127 ;  /* 0x0000007f76177220 */ /* 0x040fe20000410000 */
[C---:B------:R-:W-:Y:S01]  /*3960*/  LOP3.LUT P6, RZ, R31.reuse, 0xff0000, RZ, 0xc0, !PT ;  /* 0x00ff00001fff7812 */ /* 0x040fe200078cc0ff */
[C---:B------:R-:W-:Y:S01]  /*3970*/  FMUL.FTZ R27, R118.reuse, R27 ;  /* 0x0000001b761b7220 */ /* 0x040fe20000410000 */
[----:B------:R-:W-:Y:S01]  /*3980*/  ISETP.GE.U32.AND.EX P3, PT, R31, 0x1000000, PT, P3 ;  /* 0x010000001f00780c */ /* 0x000fe20003f66130 */
[C---:B------:R-:W-:Y:S01]  /*3990*/  FMUL.FTZ R31, R118.reuse, R147 ;  /* 0x00000093761f7220 */ /* 0x040fe20000410000 */
[C---:B------:R-:W-:Y:S01]  /*39a0*/  FMUL.FTZ R127, R118.reuse, R143 ;  /* 0x0000008f767f7220 */ /* 0x040fe20000410000 */
[----:B------:R-:W-:Y:S01]  /*39b0*/  FMUL.FTZ R21, R118, R135 ;  /* 0x0000008776157220 */ /* 0x000fe20000410000 */
[-C--:B------:R-:W-:Y:S01]  /*39c0*/  FMUL.FTZ R27, R27, R120.reuse ;  /* 0x000000781b1b7220 */ /* 0x080fe20000410000 */
[-C--:B------:R-:W-:Y:S01]  /*39d0*/  FMUL.FTZ R31, R31, R120.reuse ;  /* 0x000000781f1f7220 */ /* 0x080fe20000410000 */
[-C--:B------:R-:W-:Y:S01]  /*39e0*/  FMUL.FTZ R23, R23, R120.reuse ;  /* 0x0000007817177220 */ /* 0x080fe20000410000 */
[-C--:B------:R-:W-:Y:S01]  /*39f0*/  FMUL.FTZ R127, R127, R120.reuse ;  /* 0x000000787f7f7220 */ /* 0x080fe20000410000 */
[----:B------:R-:W-:Y:S01]  /*3a00*/  FMUL.FTZ R21, R21, R120 ;  /* 0x0000007815157220 */ /* 0x000fe20000410000 */
[----:B------:R-:W-:Y:S01]  /*3a10*/  FMUL.FTZ R31, R31, UR4 ;  /* 0x000000041f1f7c20 */ /* 0x000fe20008410000 */
[----:B------:R-:W-:Y:S01]  /*3a20*/  FMUL.FTZ R27, R27, UR4 ;  /* 0x000000041b1b7c20 */ /* 0x000fe20008410000 */
[----:B------:R-:W-:Y:S01]  /*3a30*/  FMUL.FTZ R23, R23, UR4 ;  /* 0x0000000417177c20 */ /* 0x000fe20008410000 */
[----:B------:R-:W-:Y:S01]  /*3a40*/  FMUL.FTZ R127, R127, UR4 ;  /* 0x000000047f7f7c20 */ /* 0x000fe20008410000 */
[----:B------:R-:W-:Y:S01]  /*3a50*/  FMUL.FTZ R21, R21, UR4 ;  /* 0x0000000415157c20 */ /* 0x000fe20008410000 */
[----:B------:R-:W-:-:S02]  /*3a60*/  FSEL R24, R31, RZ, P6 ;  /* 0x000000ff1f187208 */ /* 0x000fc40003000000 */
[C---:B------:R-:W-:Y:S02]  /*3a70*/  LOP3.LUT P4, RZ, R30.reuse, 0xff000000, RZ, 0xc0, !PT ;  /* 0xff0000001eff7812 */ /* 0x040fe4000788c0ff */
[----:B------:R-:W-:Y:S02]  /*3a80*/  LOP3.LUT P6, RZ, R30, 0xff, RZ, 0xc0, !PT ;  /* 0x000000ff1eff7812 */ /* 0x000fe400078cc0ff */
[----:B------:R-:W-:Y:S02]  /*3a90*/  FSEL R31, R27, RZ, P5 ;  /* 0x000000ff1b1f7208 */ /* 0x000fe40002800000 */
[----:B------:R-:W-:Y:S02]  /*3aa0*/  FSEL R127, R127, RZ, P3 ;  /* 0x000000ff7f7f7208 */ /* 0x000fe40001800000 */
[----:B------:R-:W-:Y:S02]  /*3ab0*/  FSEL R27, R23, RZ, P4 ;  /* 0x000000ff171b7208 */ /* 0x000fe40002000000 */
[----:B------:R-:W-:-:S02]  /*3ac0*/  FSEL R20, R21, RZ, P6 ;  /* 0x000000ff15147208 */ /* 0x000fc40003000000 */
[----:B------:R-:W-:Y:S02]  /*3ad0*/  F2FP.F16.F32.PACK_AB R23, R127, R24 ;  /* 0x000000187f17723e */ /* 0x000fe400000000ff */
[----:B------:R-:W-:Y:S02]  /*3ae0*/  F2FP.F16.F32.PACK_AB R22, R31, R22 ;  /* 0x000000161f16723e */ /* 0x000fe400000000ff */
[----:B------:R-:W-:Y:S02]  /*3af0*/  F2FP.F16.F32.PACK_AB R21, R27, R0 ;  /* 0x000000001b15723e */ /* 0x000fe400000000ff */
[----:B------:R-:W-:Y:S01]  /*3b00*/  F2FP.F16.F32.PACK_AB R20, R25, R20 ;  /* 0x000000141914723e */ /* 0x000fe200000000ff */
[----:B------:R-:W-:Y:S06]  /*3b10*/  BRA `(.L_x_1447) ;  /* 0x0000000400047947 */ /* 0x000fec0003800000 */
.L_x_1446:
        /* <DEDUP_REMOVED lines=11> */
[----:B-----5:R-:W-:Y:S01]  /*3bd0*/  LOP3.LUT P5, RZ, R31, 0xff, RZ, 0xc0, !PT ;  /* 0x000000ff1fff7812 */ /* 0x020fe200078ac0ff */
[-C--:B------:R-:W-:Y:S01]  /*3be0*/  FMUL.FTZ R16, R139, R120.reuse ;  /* 0x000000788b107220 */ /* 0x080fe20000410000 */
[-C--:B------:R-:W-:Y:S01]  /*3bf0*/  FMUL.FTZ R20, R19, R120.reuse ;  /* 0x0000007813147220 */ /* 0x080fe20000410000 */
[----:B------:R-:W-:Y:S01]  /*3c00*/  LOP3.LUT P6, RZ, R31, 0xff0000, RZ, 0xc0, !PT ;  /* 0x00ff00001fff7812 */ /* 0x000fe200078cc0ff */
[----:B------:R-:W-:Y:S01]  /*3c10*/  FMUL.FTZ R143, R118, R143 ;  /* 0x0000008f768f7220 */ /* 0x000fe20000410000 */
[----:B------:R-:W-:Y:S01]  /*3c20*/  FMUL.FTZ R16, R16, UR4 ;  /* 0x0000000410107c20 */ /* 0x000fe20008410000 */
[----:B------:R-:W-:Y:S01]  /*3c30*/  FMUL.FTZ R20, R20, UR4 ;  /* 0x0000000414147c20 */ /* 0x000fe20008410000 */
[----:B------:R-:W-:Y:S01]  /*3c40*/  FMUL.FTZ R17, R18, R120 ;  /* 0x0000007812117220 */ /* 0x000fe20000410000 */
[--C-:B------:R-:W-:Y:S01]  /*3c50*/  FFMA.FTZ R131, R131, R126, R145.reuse ;  /* 0x0000007e83837223 */ /* 0x100fe20000010091 */
[----:B------:R-:W-:Y:S01]  /*3c60*/  FMUL.FTZ R21, R143, R120 ;  /* 0x000000788f157220 */ /* 0x000fe20000410000 */
[----:B------:R-:W-:Y:S01]  /*3c70*/  FSEL R22, R16, RZ, P5 ;  /* 0x000000ff10167208 */ /* 0x000fe20002800000 */
[-CC-:B------:R-:W-:Y:S01]  /*3c80*/  FFMA.FTZ R16, R133, R126.reuse, R145.reuse ;  /* 0x0000007e85107223 */ /* 0x180fe20000010091 */
[----:B------:R-:W-:Y:S01]  /*3c90*/  FSEL R23, R20, RZ, P6 ;  /* 0x000000ff14177208 */ /* 0x000fe20003000000 */
[----:B------:R-:W-:Y:S01]  /*3ca0*/  FMUL.FTZ R17, R17, UR4 ;  /* 0x0000000411117c20 */ /* 0x000fe20008410000 */
[-CC-:B------:R-:W-:Y:S01]  /*3cb0*/  FFMA.FTZ R141, R141, R126.reuse, R145.reuse ;  /* 0x0000007e8d8d7223 */ /* 0x180fe20000010091 */
[----:B------:R-:W-:Y:S01]  /*3cc0*/  FFMA.FTZ R0, R0, R126, R145 ;  /* 0x0000007e00007223 */ /* 0x000fe20000010091 */
[----:B------:R-:W-:Y:S01]  /*3cd0*/  ISETP.GE.U32.AND P3, PT, R30, RZ, PT ;  /* 0x000000ff1e00720c */ /* 0x000fe20003f66070 */
[----:B------:R-:W-:Y:S01]  /*3ce0*/  FADD.FTZ R131, R128, -R131 ;  /* 0x8000008380837221 */ /* 0x000fe20000010000 */
[----:B------:R-:W-:Y:S01]  /*3cf0*/  LOP3.LUT P6, RZ, R31, 0xff00, RZ, 0xc0, !PT ;  /* 0x0000ff001fff7812 */ /* 0x000fe200078cc0ff */
[----:B------:R-:W-:Y:S01]  /*3d00*/  FADD.FTZ R127, R127, -R16 ;  /* 0x800000107f7f7221 */ /* 0x000fe20000010000 */
[----:B------:R-:W-:Y:S01]  /*3d10*/  FMUL.FTZ R21, R21, UR4 ;  /* 0x0000000415157c20 */ /* 0x000fe20008410000 */
[----:B------:R-:W-:Y:S01]  /*3d20*/  FADD.FTZ R141, R136, -R141 ;  /* 0x8000008d888d7221 */ /* 0x000fe20000010000 */
[----:B------:R-:W-:Y:S01]  /*3d30*/  FADD.FTZ R135, R135, -R0 ;  /* 0x8000000087877221 */ /* 0x000fe20000010000 */
[----:B------:R-:W-:Y:S01]  /*3d40*/  ISETP.GE.U32.AND.EX P3, PT, R31, 0x1000000, PT, P3 ;  /* 0x010000001f00780c */ /* 0x000fe20003f66130 */
[C---:B------:R-:W-:Y:S01]  /*3d50*/  FMUL.FTZ R127, R118.reuse, R127 ;  /* 0x0000007f767f7220 */ /* 0x040fe20000410000 */
[----:B------:R-:W-:Y:S01]  /*3d60*/  FSEL R27, R17, RZ, P6 ;  /* 0x000000ff111b7208 */ /* 0x000fe20003000000 */
[C---:B------:R-:W-:Y:S01]  /*3d70*/  FMUL.FTZ R17, R118.reuse, R131 ;  /* 0x0000008376117220 */ /* 0x040fe20000410000 */
[C---:B------:R-:W-:Y:S01]  /*3d80*/  FMUL.FTZ R16, R118.reuse, R141 ;  /* 0x0000008d76107220 */ /* 0x040fe20000410000 */
[----:B------:R-:W-:Y:S01]  /*3d90*/  FMUL.FTZ R135, R118, R135 ;  /* 0x0000008776877220 */ /* 0x000fe20000410000 */
[----:B------:R-:W-:Y:S01]  /*3da0*/  FSEL R26, R21, RZ, P3 ;  /* 0x000000ff151a7208 */ /* 0x000fe20001800000 */
[-C--:B------:R-:W-:Y:S01]  /*3db0*/  FMUL.FTZ R21, R17, R120.reuse ;  /* 0x0000007811157220 */ /* 0x080fe20000410000 */
[C---:B------:R-:W-:Y:S01]  /*3dc0*/  F2FP.F16.F32.PACK_AB R17, R127.reuse, R17 ;  /* 0x000000117f11723e */ /* 0x040fe200000000ff */
        /* <DEDUP_REMOVED lines=15> */
[----:B------:R-:W-:Y:S02]  /*3ec0*/  F2FP.F16.F32.PACK_AB R19, R143, R19 ;  /* 0x000000138f13723e */ /* 0x000fe400000000ff */
[----:B------:R-:W-:Y:S02]  /*3ed0*/  F2FP.F16.F32.PACK_AB R18, R18, R139 ;  /* 0x0000008b1212723e */ /* 0x000fe400000000ff */
[----:B------:R-:W-:Y:S02]  /*3ee0*/  F2FP.F16.F32.PACK_AB R16, R16, R135 ;  /* 0x000000871010723e */ /* 0x000fe400000000ff */
[----:B------:R-:W-:Y:S02]  /*3ef0*/  F2FP.F16.F32.PACK_AB R23, R26, R23 ;  /* 0x000000171a17723e */ /* 0x000fe400000000ff */
[----:B------:R-:W-:-:S02]  /*3f00*/  F2FP.F16.F32.PACK_AB R22, R27, R22 ;  /* 0x000000161b16723e */ /* 0x000fc400000000ff */
[----:B------:R-:W-:Y:S02]  /*3f10*/  F2FP.F16.F32.PACK_AB R21, R24, R21 ;  /* 0x000000151815723e */ /* 0x000fe400000000ff */
[----:B------:R-:W-:-:S07]  /*3f20*/  F2FP.F16.F32.PACK_AB R20, R25, R0 ;  /* 0x000000001914723e */ /* 0x000fce00000000ff */
.L_x_1447:
        /* <DEDUP_REMOVED lines=8> */
[-CC-:B------:R-:W-:Y:S01]  /*3fb0*/  FFMA.FTZ R0, R157, R126.reuse, R145.reuse ;  /* 0x0000007e9d007223 */ /* 0x180fe20000010091 */
[-CC-:B0-----:R-:W-:Y:S01]  /*3fc0*/  FFMA.FTZ R17, R152, R126.reuse, R145.reuse ;  /* 0x0000007e98117223 */ /* 0x181fe20000010091 */
        /* <DEDUP_REMOVED lines=10> */
[----:B------:R-:W-:Y:S01]  /*4070*/  FMUL.FTZ R0, R21, R120 ;  /* 0x0000007815007220 */ /* 0x000fe20000410000 */
[----:B------:R-:W-:Y:S01]  /*4080*/  LOP3.LUT P6, RZ, R29, 0xff0000, RZ, 0xc0, !PT ;  /* 0x00ff00001dff7812 */ /* 0x000fe200078cc0ff */
[--C-:B------:R-:W-:Y:S01]  /*4090*/  FFMA.FTZ R129, R129, R126, R145.reuse ;  /* 0x0000007e81817223 */ /* 0x100fe20000010091 */
[----:B------:R-:W-:Y:S01]  /*40a0*/  FMUL.FTZ R17, R16, UR4 ;  /* 0x0000000410117c20 */ /* 0x000fe20008410000 */
[----:B------:R-:W-:Y:S01]  /*40b0*/  FMUL.FTZ R16, R18, R120 ;  /* 0x0000007812107220 */ /* 0x000fe20000410000 */
[--C-:B------:R-:W-:Y:S01]  /*40c0*/  FFMA.FTZ R130, R130, R126, R145.reuse ;  /* 0x0000007e82827223 */ /* 0x100fe20000010091 */
[----:B------:R-:W-:Y:S01]  /*40d0*/  ISETP.GE.U32.AND P3, PT, R28, RZ, PT ;  /* 0x000000ff1c00720c */ /* 0x000fe20003f66070 */
[----:B------:R-:W-:Y:S01]  /*40e0*/  FMUL.FTZ R22, R20, R120 ;  /* 0x0000007814167220 */ /* 0x000fe20000410000 */
[----:B------:R-:W-:Y:S01]  /*40f0*/  FMUL.FTZ R0, R0, UR4 ;  /* 0x0000000400007c20 */ /* 0x000fe20008410000 */
[-CC-:B------:R-:W-:Y:S01]  /*4100*/  FFMA.FTZ R124, R124, R126.reuse, R145.reuse ;  /* 0x0000007e7c7c7223 */ /* 0x180fe20000010091 */
[----:B------:R-:W-:Y:S01]  /*4110*/  FFMA.FTZ R125, R125, R126, R145 ;  /* 0x0000007e7d7d7223 */ /* 0x000fe20000010091 */
[----:B------:R-:W-:Y:S01]  /*4120*/  LOP3.LUT P5, RZ, R29, 0xff, RZ, 0xc0, !PT ;  /* 0x000000ff1dff7812 */ /* 0x000fe200078ac0ff */
[----:B------:R-:W-:Y:S01]  /*4130*/  FMUL.FTZ R16, R16, UR4 ;  /* 0x0000000410107c20 */ /* 0x000fe20008410000 */
[----:B------:R-:W-:Y:S01]  /*4140*/  FSEL R31, R17, RZ, P6 ;  /* 0x000000ff111f7208 */ /* 0x000fe20003000000 */
[----:B------:R-:W-:Y:S01]  /*4150*/  FADD.FTZ R17, R42, -R129 ;  /* 0x800000812a117221 */ /* 0x000fe20000010000 */
[----:B------:R-:W-:Y:S01]  /*4160*/  FADD.FTZ R43, R43, -R130 ;  /* 0x800000822b2b7221 */ /* 0x000fe20000010000 */
[C---:B------:R-:W-:Y:S01]  /*4170*/  LOP3.LUT P6, RZ, R29.reuse, 0xff00, RZ, 0xc0, !PT ;  /* 0x0000ff001dff7812 */ /* 0x040fe200078cc0ff */
[----:B------:R-:W-:Y:S01]  /*4180*/  FMUL.FTZ R22, R22, UR4 ;  /* 0x0000000416167c20 */ /* 0x000fe20008410000 */
[----:B------:R-:W-:Y:S01]  /*4190*/  ISETP.GE.U32.AND.EX P3, PT, R29, 0x1000000, PT, P3 ;  /* 0x010000001d00780c */ /* 0x000fe20003f66130 */
[----:B------:R-:W-:Y:S01]  /*41a0*/  FADD.FTZ R41, R41, -R124 ;  /* 0x8000007c29297221 */ /* 0x000fe20000010000 */
[----:B------:R-:W-:Y:S01]  /*41b0*/  FADD.FTZ R125, R40, -R125 ;  /* 0x8000007d287d7221 */ /* 0x000fe20000010000 */
[----:B------:R-:W-:Y:S01]  /*41c0*/  FSEL R29, R0, RZ, P5 ;  /* 0x000000ff001d7208 */ /* 0x000fe20002800000 */
[C---:B------:R-:W-:Y:S01]  /*41d0*/  FMUL.FTZ R17, R118.reuse, R17 ;  /* 0x0000001176117220 */ /* 0x040fe20000410000 */
[----:B------:R-:W-:Y:S01]  /*41e0*/  FMUL.FTZ R0, R118, R43 ;  /* 0x0000002b76007220 */ /* 0x000fe20000410000 */
[----:B------:R-:W-:Y:S01]  /*41f0*/  FSEL R30, R16, RZ, P6 ;  /* 0x000000ff101e7208 */ /* 0x000fe20003000000 */
[----:B------:R-:W-:Y:S01]  /*4200*/  FMUL.FTZ R16, R118, R41 ;  /* 0x0000002976107220 */ /* 0x000fe20000410000 */
[----:B------:R-:W-:Y:S01]  /*4210*/  F2FP.F16.F32.PACK_AB R18, R18, R21 ;  /* 0x000000151212723e */ /* 0x000fe200000000ff */
[----:B------:R-:W-:Y:S01]  /*4220*/  FMUL.FTZ R21, R118, R125 ;  /* 0x0000007d76157220 */ /* 0x000fe20000410000 */
[----:B------:R-:W-:Y:S01]  /*4230*/  FSEL R122, R22, RZ, P3 ;  /* 0x000000ff167a7208 */ /* 0x000fe20001800000 */
[-C--:B------:R-:W-:Y:S01]  /*4240*/  FMUL.FTZ R22, R17, R120.reuse ;  /* 0x0000007811167220 */ /* 0x080fe20000410000 */
[----:B------:R-:W-:Y:S01]  /*4250*/  F2FP.F16.F32.PACK_AB R19, R20, R19 ;  /* 0x000000131413723e */ /* 0x000fe200000000ff */
[CC--:B------:R-:W-:Y:S01]  /*4260*/  FMUL.FTZ R23, R0.reuse, R120.reuse ;  /* 0x0000007800177220 */ /* 0x0c0fe20000410000 */
[----:B------:R-:W-:Y:S01]  /*4270*/  F2FP.F16.F32.PACK_AB R17, R0, R17 ;  /* 0x000000110011723e */ /* 0x000fe200000000ff */
        /* <DEDUP_REMOVED lines=10> */
[----:B------:R-:W-:Y:S02]  /*4320*/  F2FP.F16.F32.PACK_AB R16, R16, R21 ;  /* 0x000000151010723e */ /* 0x000fe400000000ff */
[----:B------:R-:W-:Y:S02]  /*4330*/  FSEL R21, R22, RZ, P5 ;  /* 0x000000ff16157208 */ /* 0x000fe40002800000 */
[----:B------:R-:W-:-:S02]  /*4340*/  FSEL R26, R23, RZ, P6 ;  /* 0x000000ff171a7208 */ /* 0x000fc40003000000 */
[----:B------:R-:W-:Y:S02]  /*4350*/  FSEL R27, R20, RZ, P3 ;  /* 0x000000ff141b7208 */ /* 0x000fe40001800000 */
[----:B------:R-:W-:Y:S02]  /*4360*/  FSEL R0, R0, RZ, P4 ;  /* 0x000000ff00007208 */ /* 0x000fe40002000000 */
[----:B------:R-:W-:Y:S02]  /*4370*/  F2FP.F16.F32.PACK_AB R23, R122, R31 ;  /* 0x0000001f7a17723e */ /* 0x000fe400000000ff */
[----:B------:R-:W-:Y:S02]  /*4380*/  F2FP.F16.F32.PACK_AB R22, R30, R29 ;  /* 0x0000001d1e16723e */ /* 0x000fe400000000ff */
[----:B------:R-:W-:Y:S02]  /*4390*/  F2FP.F16.F32.PACK_AB R21, R26, R21 ;  /* 0x000000151a15723e */ /* 0x000fe400000000ff */
[----:B------:R-:W-:Y:S01]  /*43a0*/  F2FP.F16.F32.PACK_AB R20, R27, R0 ;  /* 0x000000001b14723e */ /* 0x000fe200000000ff */
[----:B------:R-:W-:Y:S06]  /*43b0*/  BRA `(.L_x_1449) ;  /* 0x0000000000f47947 */ /* 0x000fec0003800000 */
.L_x_1448:
        /* <DEDUP_REMOVED lines=9> */
[----:B------:R-:W-:Y:S01]  /*4450*/  FMUL.FTZ R41, R118, R41 ;  /* 0x0000002976297220 */ /* 0x000fe20000410000 */
[-CC-:B------:R-:W-:Y:S01]  /*4460*/  FFMA.FTZ R130, R130, R126.reuse, R145.reuse ;  /* 0x0000007e82827223 */ /* 0x180fe20000010091 */
[-CC-:B0-----:R-:W-:Y:S01]  /*4470*/  FFMA.FTZ R21, R152, R126.reuse, R145.reuse ;  /* 0x0000007e98157223 */ /* 0x181fe20000010091 */
[-CC-:B------:R-:W-:Y:S01]  /*4480*/  FFMA.FTZ R160, R160, R126.reuse, R145.reuse ;  /* 0x0000007ea0a07223 */ /* 0x180fe20000010091 */
[----:B------:R-:W-:Y:S01]  /*4490*/  FFMA.FTZ R125, R125, R126, R145 ;  /* 0x0000007e7d7d7223 */ /* 0x000fe20000010091 */
[-C--:B------:R-:W-:Y:S01]  /*44a0*/  FMUL.FTZ R137, R137, R120.reuse ;  /* 0x0000007889897220 */ /* 0x080fe20000410000 */
[C---:B------:R-:W-:Y:S01]  /*44b0*/  FMUL.FTZ R129, R118.reuse, R129 ;  /* 0x0000008176817220 */ /* 0x040fe20000410000 */
[-C--:B------:R-:W-:Y:S01]  /*44c0*/  FMUL.FTZ R41, R41, R120.reuse ;  /* 0x0000007829297220 */ /* 0x080fe20000410000 */
[----:B------:R-:W-:Y:S01]  /*44d0*/  FMUL.FTZ R161, R118, R161 ;  /* 0x000000a176a17220 */ /* 0x000fe20000410000 */
[----:B------:R-:W-:Y:S01]  /*44e0*/  FADD.FTZ R43, R43, -R130 ;  /* 0x800000822b2b7221 */ /* 0x000fe20000010000 */
[----:B------:R-:W-:Y:S01]  /*44f0*/  FADD.FTZ R23, R122, -R21 ;  /* 0x800000157a177221 */ /* 0x000fe20000010000 */
[----:B------:R-:W-:Y:S01]  /*4500*/  FADD.FTZ R149, R149, -R160 ;  /* 0x800000a095957221 */ /* 0x000fe20000010000 */
[----:B------:R-:W-:Y:S01]  /*4510*/  FADD.FTZ R125, R40, -R125 ;  /* 0x8000007d287d7221 */ /* 0x000fe20000010000 */
[----:B------:R-:W-:Y:S01]  /*4520*/  FMUL.FTZ R137, R137, UR4 ;  /* 0x0000000489897c20 */ /* 0x000fe20008410000 */
[-C--:B------:R-:W-:Y:S01]  /*4530*/  FMUL.FTZ R129, R129, R120.reuse ;  /* 0x0000007881817220 */ /* 0x080fe20000410000 */
[----:B------:R-:W-:Y:S01]  /*4540*/  FMUL.FTZ R41, R41, UR4 ;  /* 0x0000000429297c20 */ /* 0x000fe20008410000 */
[----:B------:R-:W-:Y:S01]  /*4550*/  LOP3.LUT P6, RZ, R29, 0xff, RZ, 0xc0, !PT ;  /* 0x000000ff1dff7812 */ /* 0x000fe200078cc0ff */
[-C--:B------:R-:W-:Y:S01]  /*4560*/  FMUL.FTZ R161, R161, R120.reuse ;  /* 0x00000078a1a17220 */ /* 0x080fe20000410000 */
[----:B------:R-:W-:Y:S01]  /*4570*/  LOP3.LUT P3, RZ, R28, 0xff00, RZ, 0xc0, !PT ;  /* 0x0000ff001cff7812 */ /* 0x000fe2000786c0ff */
[C---:B------:R-:W-:Y:S01]  /*4580*/  FMUL.FTZ R43, R118.reuse, R43 ;  /* 0x0000002b762b7220 */ /* 0x040fe20000410000 */
[C---:B------:R-:W-:Y:S01]  /*4590*/  FMUL.FTZ R23, R118.reuse, R23 ;  /* 0x0000001776177220 */ /* 0x040fe20000410000 */
[C---:B------:R-:W-:Y:S01]  /*45a0*/  FMUL.FTZ R149, R118.reuse, R149 ;  /* 0x0000009576957220 */ /* 0x040fe20000410000 */
[----:B------:R-:W-:Y:S01]  /*45b0*/  FMUL.FTZ R125, R118, R125 ;  /* 0x0000007d767d7220 */ /* 0x000fe20000410000 */
[----:B------:R-:W-:Y:S01]  /*45c0*/  FMUL.FTZ R129, R129, UR4 ;  /* 0x0000000481817c20 */ /* 0x000fe20008410000 */
[----:B------:R-:W-:Y:S01]  /*45d0*/  FSEL R22, R137, RZ, P6 ;  /* 0x000000ff89167208 */ /* 0x000fe20003000000 */
[----:B------:R-:W-:Y:S01]  /*45e0*/  FMUL.FTZ R161, R161, UR4 ;  /* 0x00000004a1a17c20 */ /* 0x000fe20008410000 */
[C---:B------:R-:W-:Y:S01]  /*45f0*/  LOP3.LUT P5, RZ, R28.reuse, 0xff0000, RZ, 0xc0, !PT ;  /* 0x00ff00001cff7812 */ /* 0x040fe200078ac0ff */
[-C--:B------:R-:W-:Y:S01]  /*4600*/  FMUL.FTZ R43, R43, R120.reuse ;  /* 0x000000782b2b7220 */ /* 0x080fe20000410000 */
[----:B------:R-:W-:Y:S01]  /*4610*/  FSEL R41, R41, RZ, P3 ;  /* 0x000000ff29297208 */ /* 0x000fe20001800000 */
[-C--:B------:R-:W-:Y:S01]  /*4620*/  FMUL.FTZ R23, R23, R120.reuse ;  /* 0x0000007817177220 */ /* 0x080fe20000410000 */
[----:B------:R-:W-:Y:S01]  /*4630*/  LOP3.LUT P6, RZ, R29, 0xff0000, RZ, 0xc0, !PT ;  /* 0x00ff00001dff7812 */ /* 0x000fe200078cc0ff */
[-C--:B------:R-:W-:Y:S01]  /*4640*/  FMUL.FTZ R149, R149, R120.reuse ;  /* 0x0000007895957220 */ /* 0x080fe20000410000 */
[----:B------:R-:W-:Y:S01]  /*4650*/  FMUL.FTZ R125, R125, R120 ;  /* 0x000000787d7d7220 */ /* 0x000fe20000410000 */
[----:B------:R-:W-:Y:S01]  /*4660*/  ISETP.GE.U32.AND P3, PT, R28, RZ, PT ;  /* 0x000000ff1c00720c */ /* 0x000fe20003f66070 */
[----:B------:R-:W-:Y:S01]  /*4670*/  FMUL.FTZ R43, R43, UR4 ;  /* 0x000000042b2b7c20 */ /* 0x000fe20008410000 */
[----:B------:R-:W-:Y:S01]  /*4680*/  FSEL R21, R129, RZ, P5 ;  /* 0x000000ff81157208 */ /* 0x000fe20002800000 */
[----:B------:R-:W-:Y:S01]  /*4690*/  FMUL.FTZ R149, R149, UR4 ;  /* 0x0000000495957c20 */ /* 0x000fe20008410000 */
[----:B------:R-:W-:Y:S01]  /*46a0*/  FMUL.FTZ R23, R23, UR4 ;  /* 0x0000000417177c20 */ /* 0x000fe20008410000 */
[----:B------:R-:W-:Y:S01]  /*46b0*/  FMUL.FTZ R125, R125, UR4 ;  /* 0x000000047d7d7c20 */ /* 0x000fe20008410000 */
[----:B------:R-:W-:-:S02]  /*46c0*/  FSEL R161, R161, RZ, P6 ;  /* 0x000000ffa1a17208 */ /* 0x000fc40003000000 */
[C---:B------:R-:W-:Y:S02]  /*46d0*/  LOP3.LUT P4, RZ, R28.reuse, 0xff000000, RZ, 0xc0, !PT ;  /* 0xff0000001cff7812 */ /* 0x040fe4000788c0ff */
[C---:B------:R-:W-:Y:S02]  /*46e0*/  LOP3.LUT P5, RZ, R29.reuse, 0xff00, RZ, 0xc0, !PT ;  /* 0x0000ff001dff7812 */ /* 0x040fe400078ac0ff */
[----:B------:R-:W-:Y:S02]  /*46f0*/  ISETP.GE.U32.AND.EX P3, PT, R29, 0x1000000, PT, P3 ;  /* 0x010000001d00780c */ /* 0x000fe40003f66130 */
[----:B------:R-:W-:Y:S02]  /*4700*/  LOP3.LUT P6, RZ, R28, 0xff, RZ, 0xc0, !PT ;  /* 0x000000ff1cff7812 */ /* 0x000fe400078cc0ff */
[----:B------:R-:W-:Y:S02]  /*4710*/  FSEL R26, R149, RZ, P3 ;  /* 0x000000ff951a7208 */ /* 0x000fe40001800000 */
[----:B------:R-:W-:-:S02]  /*4720*/  FSEL R27, R23, RZ, P5 ;  /* 0x000000ff171b7208 */ /* 0x000fc40002800000 */
[----:B------:R-:W-:Y:S02]  /*4730*/  FSEL R0, R43, RZ, P4 ;  /* 0x000000ff2b007208 */ /* 0x000fe40002000000 */
[----:B------:R-:W-:Y:S02]  /*4740*/  FSEL R20, R125, RZ, P6 ;  /* 0x000000ff7d147208 */ /* 0x000fe40003000000 */
[----:B------:R-:W-:Y:S02]  /*4750*/  F2FP.F16.F32.PACK_AB R23, R26, R161 ;  /* 0x000000a11a17723e */ /* 0x000fe400000000ff */
[----:B------:R-:W-:Y:S02]  /*4760*/  F2FP.F16.F32.PACK_AB R22, R27, R22 ;  /* 0x000000161b16723e */ /* 0x000fe400000000ff */
[----:B------:R-:W-:Y:S02]  /*4770*/  F2FP.F16.F32.PACK_AB R21, R0, R21 ;  /* 0x000000150015723e */ /* 0x000fe400000000ff */
[----:B------:R-:W-:-:S07]  /*4780*/  F2FP.F16.F32.PACK_AB R20, R41, R20 ;  /* 0x000000142914723e */ /* 0x000fce00000000ff */
.L_x_1449:
[----:B------:R-:W0:Y:S01]  /*4790*/  @P0 LDC.64 R26, c[0x0][0x478] ;  /* 0x00011e00ff1a0b82 */ /* 0x000e220000000a00 */
[----:B------:R-:W-:-:S04]  /*47a0*/  IMAD.WIDE.U32 R28, R121, 0x10, R24 ;  /* 0x00000010791c7825 */ /* 0x000fc800078e0018 */
[----:B0-----:R-:W-:-:S05]  /*47b0*/  @P0 IMAD.WIDE.U32 R26, R121, 0x10, R26 ;  /* 0x00000010791a0825 */ /* 0x001fca00078e001a */
[----:B------:R0:W-:Y:S04]  /*47c0*/  @P0 STG.E.128 desc[UR6][R26.64], R16 ;  /* 0x000000101a000986 */ /* 0x0001e8000c101d06 */
[----:B------:R0:W-:Y:S01]  /*47d0*/  STG.E.128 desc[UR6][R28.64], R20 ;  /* 0x000000141c007986 */ /* 0x0001e2000c101d06 */
[----:B------:R-:W-:Y:S05]  /*47e0*/  @!P0 BRA `(.L_x_1450) ;  /* 0x0000000400088947 */ /* 0x000fea0003800000 */
[-CC-:B------:R-:W-:Y:S01]  /*47f0*/  FFMA.FTZ R0, R155, R126.reuse, R145.reuse ;  /* 0x0000007e9b007223 */ /* 0x180fe20000010091 */
[-CC-:B------:R-:W-:Y:S01]  /*4800*/  FFMA.FTZ R159, R159, R126.reuse, R145.reuse ;  /* 0x0000007e9f9f7223 */ /* 0x180fe20000010091 */
[-CC-:B------:R-:W-:Y:S01]  /*4810*/  FFMA.FTZ R153, R153, R126.reuse, R145.reuse ;  /* 0x0000007e99997223 */ /* 0x180fe20000010091 */
[----:B0-----:R-:W-:Y:S01]  /*4820*/  FFMA.FTZ R21, R158, R126, R145 ;  /* 0x0000007e9e157223 */ /* 0x001fe20000010091 */
        /* <DEDUP_REMOVED lines=10> */
[C---:B------:R-:W-:Y:S01]  /*48d0*/  LOP3.LUT P3, RZ, R3.reuse, 0xff, RZ, 0xc0, !PT ;  /* 0x000000ff03ff7812 */ /* 0x040fe2000786c0ff */
[-C--:B------:R-:W-:Y:S01]  /*48e0*/  FMUL.FTZ R20, R18, R120.reuse ;  /* 0x0000007812147220 */ /* 0x080fe20000410000 */
[----:B------:R-:W-:Y:S01]  /*48f0*/  FMUL.FTZ R16, R16, UR4 ;  /* 0x0000000410107c20 */ /* 0x000fe20008410000 */
[----:B------:R-:W-:Y:S01]  /*4900*/  FMUL.FTZ R21, R0, UR4 ;  /* 0x0000000400157c20 */ /* 0x000fe20008410000 */
[----:B------:R-:W-:Y:S01]  /*4910*/  LOP3.LUT P5, RZ, R3, 0xff0000, RZ, 0xc0, !PT ;  /* 0x00ff000003ff7812 */ /* 0x000fe200078ac0ff */
[----:B------:R-:W-:Y:S01]  /*4920*/  FMUL.FTZ R0, R17, R120 ;  /* 0x0000007811007220 */ /* 0x000fe20000410000 */
[-CC-:B------:R-:W-:Y:S01]  /*4930*/  FFMA.FTZ R154, R154, R126.reuse, R145.reuse ;  /* 0x0000007e9a9a7223 */ /* 0x180fe20000010091 */
[-CC-:B------:R-:W-:Y:S01]  /*4940*/  FFMA.FTZ R29, R156, R126.reuse, R145.reuse ;  /* 0x0000007e9c1d7223 */ /* 0x180fe20000010091 */
[----:B------:R-:W-:Y:S01]  /*4950*/  FSEL R22, R16, RZ, P3 ;  /* 0x000000ff10167208 */ /* 0x000fe20001800000 */
[-CC-:B------:R-:W-:Y:S01]  /*4960*/  FFMA.FTZ R150, R150, R126.reuse, R145.reuse ;  /* 0x0000007e96967223 */ /* 0x180fe20000010091 */
[----:B------:R-:W-:Y:S01]  /*4970*/  FMUL.FTZ R20, R20, UR4 ;  /* 0x0000000414147c20 */ /* 0x000fe20008410000 */
[----:B------:R-:W-:Y:S01]  /*4980*/  FSEL R26, R21, RZ, P5 ;  /* 0x000000ff151a7208 */ /* 0x000fe20002800000 */
[----:B------:R-:W-:Y:S01]  /*4990*/  FMUL.FTZ R0, R0, UR4 ;  /* 0x0000000400007c20 */ /* 0x000fe20008410000 */
[C---:B------:R-:W-:Y:S01]  /*49a0*/  ISETP.GE.U32.AND P3, PT, R2.reuse, RZ, PT ;  /* 0x000000ff0200720c */ /* 0x040fe20003f66070 */
[----:B------:R-:W-:Y:S01]  /*49b0*/  FFMA.FTZ R126, R151, R126, R145 ;  /* 0x0000007e977e7223 */ /* 0x000fe20000010091 */
[----:B------:R-:W-:Y:S01]  /*49c0*/  LOP3.LUT P6, RZ, R2, 0xff0000, RZ, 0xc0, !PT ;  /* 0x00ff000002ff7812 */ /* 0x000fe200078cc0ff */
[----:B------:R-:W-:Y:S01]  /*49d0*/  FADD.FTZ R33, R33, -R154 ;  /* 0x8000009a21217221 */ /* 0x000fe20000010000 */
[C---:B------:R-:W-:Y:S01]  /*49e0*/  LOP3.LUT P5, RZ, R3.reuse, 0xff00, RZ, 0xc0, !PT ;  /* 0x0000ff0003ff7812 */ /* 0x040fe200078ac0ff */
[----:B------:R-:W-:Y:S01]  /*49f0*/  FADD.FTZ R29, R32, -R29 ;  /* 0x8000001d201d7221 */ /* 0x000fe20000010000 */
[----:B------:R-:W-:Y:S01]  /*4a00*/  ISETP.GE.U32.AND.EX P3, PT, R3, 0x1000000, PT, P3 ;  /* 0x010000000300780c */ /* 0x000fe20003f66130 */
[----:B------:R-:W-:Y:S01]  /*4a10*/  FADD.FTZ R35, R35, -R150 ;  /* 0x8000009623237221 */ /* 0x000fe20000010000 */
[----:B------:R-:W-:Y:S01]  /*4a20*/  FSEL R23, R20, RZ, P5 ;  /* 0x000000ff14177208 */ /* 0x000fe20002800000 */
[----:B------:R-:W-:Y:S01]  /*4a30*/  FADD.FTZ R3, R37, -R126 ;  /* 0x8000007e25037221 */ /* 0x000fe20000010000 */
[----:B------:R-:W-:Y:S01]  /*4a40*/  FSEL R21, R0, RZ, P6 ;  /* 0x000000ff00157208 */ /* 0x000fe20003000000 */
[C---:B------:R-:W-:Y:S01]  /*4a50*/  FMUL.FTZ R0, R118.reuse, R33 ;  /* 0x0000002176007220 */ /* 0x040fe20000410000 */
[C---:B------:R-:W-:Y:S01]  /*4a60*/  FMUL.FTZ R20, R118.reuse, R29 ;  /* 0x0000001d76147220 */ /* 0x040fe20000410000 */
[C---:B------:R-:W-:Y:S01]  /*4a70*/  FMUL.FTZ R16, R118.reuse, R35 ;  /* 0x0000002376107220 */ /* 0x040fe20000410000 */
[----:B------:R-:W-:Y:S01]  /*4a80*/  FMUL.FTZ R3, R118, R3 ;  /* 0x0000000376037220 */ /* 0x000fe20000410000 */
[----:B------:R-:W-:-:S02]  /*4a90*/  LOP3.LUT P4, RZ, R2, 0xff, RZ, 0xc0, !PT ;  /* 0x000000ff02ff7812 */ /* 0x000fc4000788c0ff */
[C---:B------:R-:W-:Y:S02]  /*4aa0*/  LOP3.LUT P5, RZ, R2.reuse, 0xff00, RZ, 0xc0, !PT ;  /* 0x0000ff0002ff7812 */ /* 0x040fe400078ac0ff */
[----:B------:R-:W-:Y:S01]  /*4ab0*/  LOP3.LUT P6, RZ, R2, 0xff000000, RZ, 0xc0, !PT ;  /* 0xff00000002ff7812 */ /* 0x000fe200078cc0ff */
[-C--:B------:R-:W-:Y:S01]  /*4ac0*/  FMUL.FTZ R2, R0, R120.reuse ;  /* 0x0000007800027220 */ /* 0x080fe20000410000 */
[----:B------:R-:W-:Y:S02]  /*4ad0*/  F2FP.F16.F32.PACK_AB R18, R18, R19 ;  /* 0x000000131212723e */ /* 0x000fe400000000ff */
[----:B------:R-:W-:Y:S01]  /*4ae0*/  F2FP.F16.F32.PACK_AB R17, R0, R17 ;  /* 0x000000110011723e */ /* 0x000fe200000000ff */
[-C--:B------:R-:W-:Y:S01]  /*4af0*/  FMUL.FTZ R0, R16, R120.reuse ;  /* 0x0000007810007220 */ /* 0x080fe20000410000 */
[C---:B------:R-:W-:Y:S01]  /*4b00*/  F2FP.F16.F32.PACK_AB R19, R20.reuse, R27 ;  /* 0x0000001b1413723e */ /* 0x040fe200000000ff */
[-C--:B------:R-:W-:Y:S01]  /*4b10*/  FMUL.FTZ R20, R20, R120.reuse ;  /* 0x0000007814147220 */ /* 0x080fe20000410000 */
[----:B------:R-:W-:Y:S01]  /*4b20*/  FMUL.FTZ R120, R3, R120 ;  /* 0x0000007803787220 */ /* 0x000fe20000410000 */
[----:B------:R-:W-:Y:S01]  /*4b30*/  FMUL.FTZ R2, R2, UR4 ;  /* 0x0000000402027c20 */ /* 0x000fe20008410000 */
[----:B------:R-:W-:Y:S01]  /*4b40*/  FMUL.FTZ R0, R0, UR4 ;  /* 0x0000000400007c20 */ /* 0x000fe20008410000 */
[----:B------:R-:W-:Y:S01]  /*4b50*/  FMUL.FTZ R20, R20, UR4 ;  /* 0x0000000414147c20 */ /* 0x000fe20008410000 */
[----:B------:R-:W-:Y:S01]  /*4b60*/  FMUL.FTZ R120, R120, UR4 ;  /* 0x0000000478787c20 */ /* 0x000fe20008410000 */
[----:B------:R-:W-:-:S02]  /*4b70*/  F2FP.F16.F32.PACK_AB R16, R16, R3 ;  /* 0x000000031010723e */ /* 0x000fc400000000ff */
[----:B------:R-:W-:Y:S02]  /*4b80*/  FSEL R2, R2, RZ, P6 ;  /* 0x000000ff02027208 */ /* 0x000fe40003000000 */
[----:B------:R-:W-:Y:S02]  /*4b90*/  FSEL R27, R20, RZ, P3 ;  /* 0x000000ff141b7208 */ /* 0x000fe40001800000 */
[----:B------:R-:W-:Y:S02]  /*4ba0*/  FSEL R3, R0, RZ, P5 ;  /* 0x000000ff00037208 */ /* 0x000fe40002800000 */
[----:B------:R-:W-:Y:S02]  /*4bb0*/  FSEL R20, R120, RZ, P4 ;  /* 0x000000ff78147208 */ /* 0x000fe40002000000 */
[----:B------:R-:W-:Y:S02]  /*4bc0*/  F2FP.F16.F32.PACK_AB R22, R23, R22 ;  /* 0x000000161716723e */ /* 0x000fe400000000ff */
[----:B------:R-:W-:-:S02]  /*4bd0*/  F2FP.F16.F32.PACK_AB R21, R2, R21 ;  /* 0x000000150215723e */ /* 0x000fc400000000ff */
[----:B------:R-:W-:Y:S02]  /*4be0*/  F2FP.F16.F32.PACK_AB R23, R27, R26 ;  /* 0x0000001a1b17723e */ /* 0x000fe400000000ff */
[----:B------:R-:W-:Y:S01]  /*4bf0*/  F2FP.F16.F32.PACK_AB R20, R3, R20 ;  /* 0x000000140314723e */ /* 0x000fe200000000ff */
[----:B------:R-:W-:Y:S06]  /*4c00*/  BRA `(.L_x_1451) ;  /* 0x0000000000f47947 */ /* 0x000fec0003800000 */
.L_x_1450:
[-CC-:B------:R-:W-:Y:S01]  /*4c10*/  FFMA.FTZ R150, R150, R126.reuse, R145.reuse ;  /* 0x0000007e96967223 */ /* 0x180fe20000010091 */
[-CC-:B------:R-:W-:Y:S01]  /*4c20*/  FFMA.FTZ R0, R155, R126.reuse, R145.reuse ;  /* 0x0000007e9b007223 */ /* 0x180fe20000010091 */
[-CC-:B------:R-:W-:Y:S01]  /*4c30*/  FFMA.FTZ R153, R153, R126.reuse, R145.reuse ;  /* 0x0000007e99997223 */ /* 0x180fe20000010091 */
[-C--:B------:R-:W-:Y:S01]  /*4c40*/  FFMA.FTZ R159, R159, R126.reuse, R145 ;  /* 0x0000007e9f9f7223 */ /* 0x080fe20000010091 */
[----:B------:R-:W-:Y:S01]  /*4c50*/  FADD.FTZ R35, R35, -R150 ;  /* 0x8000009623237221 */ /* 0x000fe20000010000 */
[----:B------:R-:W-:Y:S01]  /*4c60*/  FADD.FTZ R39, R39, -R0 ;  /* 0x8000000027277221 */ /* 0x000fe20000010000 */
[----:B------:R-:W-:Y:S01]  /*4c70*/  FADD.FTZ R153, R38, -R153 ;  /* 0x8000009926997221 */ /* 0x000fe20000010000 */
[-CC-:B0-----:R-:W-:Y:S01]  /*4c80*/  FFMA.FTZ R23, R156, R126.reuse, R145.reuse ;  /* 0x0000007e9c177223 */ /* 0x181fe20000010091 */
[C---:B------:R-:W-:Y:S01]  /*4c90*/  FMUL.FTZ R35, R118.reuse, R35 ;  /* 0x0000002376237220 */ /* 0x040fe20000410000 */
[----:B------:R-:W-:Y:S01]  /*4ca0*/  FMUL.FTZ R39, R118, R39 ;  /* 0x0000002776277220 */ /* 0x000fe20000410000 */
[-CC-:B------:R-:W-:Y:S01]  /*4cb0*/  FFMA.FTZ R154, R154, R126.reuse, R145.reuse ;  /* 0x0000007e9a9a7223 */ /* 0x180fe20000010091 */
[----:B------:R-:W-:Y:S01]  /*4cc0*/  FFMA.FTZ R21, R158, R126, R145 ;  /* 0x0000007e9e157223 */ /* 0x000fe20000010091 */
[----:B------:R-:W-:Y:S01]  /*4cd0*/  FADD.FTZ R159, R34, -R159 ;  /* 0x8000009f229f7221 */ /* 0x000fe20000010000 */
[----:B------:R-:W-:Y:S01]  /*4ce0*/  FMUL.FTZ R153, R118, R153 ;  /* 0x0000009976997220 */ /* 0x000fe20000410000 */
[----:B------:R-:W-:Y:S01]  /*4cf0*/  FMUL.FTZ R35, R35, R120 ;  /* 0x0000007823237220 */ /* 0x000fe20000410000 */
[----:B------:R-:W-:Y:S01]  /*4d00*/  FFMA.FTZ R126, R151, R126, R145 ;  /* 0x0000007e977e7223 */ /* 0x000fe20000010091 */
[----:B------:R-:W-:Y:S01]  /*4d10*/  FADD.FTZ R23, R32, -R23 ;  /* 0x8000001720177221 */ /* 0x000fe20000010000 */
[-C--:B------:R-:W-:Y:S01]  /*4d20*/  FMUL.FTZ R39, R39, R120.reuse ;  /* 0x0000007827277220 */ /* 0x080fe20000410000 */
[----:B------:R-:W-:Y:S01]  /*4d30*/  FADD.FTZ R21, R36, -R21 ;  /* 0x8000001524157221 */ /* 0x000fe20000010000 */
[----:B------:R-:W-:Y:S01]  /*4d40*/  FMUL.FTZ R159, R118, R159 ;  /* 0x0000009f769f7220 */ /* 0x000fe20000410000 */
[-C--:B------:R-:W-:Y:S01]  /*4d50*/  FMUL.FTZ R153, R153, R120.reuse ;  /* 0x0000007899997220 */ /* 0x080fe20000410000 */
[----:B------:R-:W-:Y:S01]  /*4d60*/  FMUL.FTZ R35, R35, UR4 ;  /* 0x0000000423237c20 */ /* 0x000fe20008410000 */
[----:B------:R-:W-:Y:S01]  /*4d70*/  FADD.FTZ R33, R33, -R154 ;  /* 0x8000009a21217221 */ /* 0x000fe20000010000 */
[----:B------:R-:W-:Y:S01]  /*4d80*/  FADD.FTZ R37, R37, -R126 ;  /* 0x8000007e25257221 */ /* 0x000fe20000010000 */
[----:B------:R-:W-:Y:S01]  /*4d90*/  LOP3.LUT P3, RZ, R2, 0xff00, RZ, 0xc0, !PT ;  /* 0x0000ff0002ff7812 */ /* 0x000fe2000786c0ff */
[C---:B------:R-:W-:Y:S01]  /*4da0*/  FMUL.FTZ R23, R118.reuse, R23 ;  /* 0x0000001776177220 */ /* 0x040fe20000410000 */
[----:B------:R-:W-:Y:S01]  /*4db0*/  FMUL.FTZ R39, R39, UR4 ;  /* 0x0000000427277c20 */ /* 0x000fe20008410000 */
[C---:B------:R-:W-:Y:S01]  /*4dc0*/  FMUL.FTZ R21, R118.reuse, R21 ;  /* 0x0000001576157220 */ /* 0x040fe20000410000 */
[-C--:B------:R-:W-:Y:S01]  /*4dd0*/  FMUL.FTZ R159, R159, R120.reuse ;  /* 0x000000789f9f7220 */ /* 0x080fe20000410000 */
[----:B------:R-:W-:Y:S01]  /*4de0*/  FMUL.FTZ R153, R153, UR4 ;  /* 0x0000000499997c20 */ /* 0x000fe20008410000 */
[----:B------:R-:W-:Y:S01]  /*4df0*/  LOP3.LUT P6, RZ, R3, 0xff, RZ, 0xc0, !PT ;  /* 0x000000ff03ff7812 */ /* 0x000fe200078cc0ff */
[C---:B------:R-:W-:Y:S01]  /*4e00*/  FMUL.FTZ R33, R118.reuse, R33 ;  /* 0x0000002176217220 */ /* 0x040fe20000410000 */
[----:B------:R-:W-:Y:S01]  /*4e10*/  FMUL.FTZ R37, R118, R37 ;  /* 0x0000002576257220 */ /* 0x000fe20000410000 */
[C---:B------:R-:W-:Y:S01]  /*4e20*/  LOP3.LUT P5, RZ, R2.reuse, 0xff0000, RZ, 0xc0, !PT ;  /* 0x00ff000002ff7812 */ /* 0x040fe200078ac0ff */
[-C--:B------:R-:W-:Y:S01]  /*4e30*/  FMUL.FTZ R23, R23, R120.reuse ;  /* 0x0000007817177220 */ /* 0x080fe20000410000 */
[----:B------:R-:W-:Y:S01]  /*4e40*/  FSEL R35, R35, RZ, P3 ;  /* 0x000000ff23237208 */ /* 0x000fe20001800000 */
[-C--:B------:R-:W-:Y:S01]  /*4e50*/  FMUL.FTZ R0, R21, R120.reuse ;  /* 0x0000007815007220 */ /* 0x080fe20000410000 */
[----:B------:R-:W-:Y:S01]  /*4e60*/  ISETP.GE.U32.AND P3, PT, R2, RZ, PT ;  /* 0x000000ff0200720c */ /* 0x000fe20003f66070 */
[----:B------:R-:W-:Y:S01]  /*4e70*/  FMUL.FTZ R159, R159, UR4 ;  /* 0x000000049f9f7c20 */ /* 0x000fe20008410000 */
[----:B------:R-:W-:Y:S01]  /*4e80*/  FSEL R22, R39, RZ, P6 ;  /* 0x000000ff27167208 */ /* 0x000fe20003000000 */
[-C--:B------:R-:W-:Y:S01]  /*4e90*/  FMUL.FTZ R33, R33, R120.reuse ;  /* 0x0000007821217220 */ /* 0x080fe20000410000 */
[----:B------:R-:W-:Y:S01]  /*4ea0*/  FMUL.FTZ R37, R37, R120 ;  /* 0x0000007825257220 */ /* 0x000fe20000410000 */
[----:B------:R-:W-:Y:S01]  /*4eb0*/  FSEL R21, R153, RZ, P5 ;  /* 0x000000ff99157208 */ /* 0x000fe20002800000 */
[----:B------:R-:W-:Y:S01]  /*4ec0*/  FMUL.FTZ R0, R0, UR4 ;  /* 0x0000000400007c20 */ /* 0x000fe20008410000 */
[----:B------:R-:W-:Y:S01]  /*4ed0*/  LOP3.LUT P6, RZ, R3, 0xff0000, RZ, 0xc0, !PT ;  /* 0x00ff000003ff7812 */ /* 0x000fe200078cc0ff */
[----:B------:R-:W-:Y:S01]  /*4ee0*/  FMUL.FTZ R33, R33, UR4 ;  /* 0x0000000421217c20 */ /* 0x000fe20008410000 */
[----:B------:R-:W-:Y:S01]  /*4ef0*/  LOP3.LUT P5, RZ, R3, 0xff00, RZ, 0xc0, !PT ;  /* 0x0000ff0003ff7812 */ /* 0x000fe200078ac0ff */
[----:B------:R-:W-:Y:S01]  /*4f00*/  FMUL.FTZ R37, R37, UR4 ;  /* 0x0000000425257c20 */ /* 0x000fe20008410000 */
[----:B------:R-:W-:Y:S01]  /*4f10*/  ISETP.GE.U32.AND.EX P3, PT, R3, 0x1000000, PT, P3 ;  /* 0x010000000300780c */ /* 0x000fe20003f66130 */
        /* <DEDUP_REMOVED lines=11> */
[----:B------:R-:W-:-:S07]  /*4fd0*/  F2FP.F16.F32.PACK_AB R20, R35, R20 ;  /* 0x000000142314723e */ /* 0x000fce00000000ff */
.L_x_1451:
[----:B------:R-:W0:Y:S01]  /*4fe0*/  @P0 LDC.64 R2, c[0x0][0x478] ;  /* 0x00011e00ff020b82 */ /* 0x000e220000000a00 */
[----:B------:R-:W-:-:S04]  /*4ff0*/  IMAD.WIDE.U32 R24, R119, 0x10, R24 ;  /* 0x0000001077187825 */ /* 0x000fc800078e0018 */
[----:B0-----:R-:W-:-:S05]  /*5000*/  @P0 IMAD.WIDE.U32 R2, R119, 0x10, R2 ;  /* 0x0000001077020825 */ /* 0x001fca00078e0002 */
[----:B------:R2:W-:Y:S04]  /*5010*/  @P0 STG.E.128 desc[UR6][R2.64], R16 ;  /* 0x0000001002000986 */ /* 0x0005e8000c101d06 */
[----:B------:R2:W-:Y:S02]  /*5020*/  STG.E.128 desc[UR6][R24.64], R20 ;  /* 0x0000001418007986 */ /* 0x0005e4000c101d06 */
.L_x_1445:
        /* <DEDUP_REMOVED lines=13> */
.L_x_1442:
        /* <DEDUP_REMOVED lines=21> */
.L_x_1453:
        /* <DEDUP_REMOVED lines=11> */
.L_x_10683:


//--------------------- .text._ZN10layer_norm22ln_bwd_finalize_kernelINS_22Kernel_traits_finalizeILj6144E6__halfS2_S2_S2_fjLb0ELj1024ELj4ENS_18Kernel_traits_baseILj6144ES2_S2_S2_S2_fjLj1024EEEEELb0ELb0EEEvNS_9BwdParamsE --------------------------
	.section	.text._ZN10layer_norm22ln_bwd_finalize_kernelINS_22Kernel_traits_finalizeILj6144E6__halfS2_S2_S2_fjLb0ELj1024ELj4ENS_18Kernel_traits_baseILj6144ES2_S2_S2_S2_fjLj1024EEEEELb0ELb0EEEvNS_9BwdParamsE,"ax",@progbits
	.align	128
        .global         _ZN10layer_norm22ln_bwd_finalize_kernelINS_22Kernel_traits_finalizeILj6144E6__halfS2_S2_S2_fjLb0ELj1024ELj4ENS_18Kernel_traits_baseILj6144ES2_S2_S2_S2_fjLj1024EEEEELb0ELb0EEEvNS_9BwdParamsE
        .type           _ZN10layer_norm22ln_bwd_finalize_kernelINS_22Kernel_traits_finalizeILj6144E6__halfS2_S2_S2_fjLb0ELj1024ELj4ENS_18Kernel_traits_baseILj6144ES2_S2_S2_S2_fjLj1024EEEEELb0ELb0EEEvNS_9BwdParamsE,@function
        .size           _ZN10layer_norm22ln_bwd_finalize_kernelINS_22Kernel_traits_finalizeILj6144E6__halfS2_S2_S2_fjLb0ELj1024ELj4ENS_18Kernel_traits_baseILj6144ES2_S2_S2_S2_fjLj1024EEEEELb0ELb0EEEvNS_9BwdParamsE,(.L_x_10684 - _ZN10layer_norm22ln_bwd_finalize_kernelINS_22Kernel_traits_finalizeILj6144E6__halfS2_S2_S2_fjLb0ELj1024ELj4ENS_18Kernel_traits_baseILj6144ES2_S2_S2_S2_fjLj1024EEEEELb0ELb0EEEvNS_9BwdParamsE)
        .other          _ZN10layer_norm22ln_bwd_finalize_kernelINS_22Kernel_traits_finalizeILj6144E6__halfS2_S2_S2_fjLb0ELj1024ELj4ENS_18Kernel_traits_baseILj6144ES2_S2_S2_S2_fjLj1024EEEEELb0ELb0EEEvNS_9BwdParamsE,@"STO_CUDA_ENTRY STV_DEFAULT"
_ZN10layer_norm22ln_bwd_finalize_kernelINS_22Kernel_traits_finalizeILj6144E6__halfS2_S2_S2_fjLb0ELj1024ELj4ENS_18Kernel_traits_baseILj6144ES2_S2_S2_S2_fjLj1024EEEEELb0ELb0EEEvNS_9BwdParamsE:
.text._ZN10layer_norm22ln_bwd_finalize_kernelINS_22Kernel_traits_finalizeILj6144E6__halfS2_S2_S2_fjLb0ELj1024ELj4ENS_18Kernel_traits_baseILj6144ES2_S2_S2_S2_fjLj1024EEEEELb0ELb0EEEvNS_9BwdParamsE:
        /* <DEDUP_REMOVED lines=82> */
.L_x_1458:
        /* <DEDUP_REMOVED lines=118> */
.L_x_1457:
[----:B------:R-:W-:Y:S05]  /*0c80*/  BSYNC.RECONVERGENT B1 ;  /* 0x0000000000017941 */ /* 0x000fea0003800200 */
.L_x_1456:
        /* <DEDUP_REMOVED lines=75> */
.L_x_1460:
[----:B------:R-:W-:Y:S05]  /*1140*/  BSYNC.RECONVERGENT B1 ;  /* 0x0000000000017941 */ /* 0x000fea0003800200 */
.L_x_1459:
        /* <DEDUP_REMOVED lines=37> */
.L_x_1462:
[----:B------:R-:W-:Y:S05]  /*13a0*/  BSYNC.RECONVERGENT B1 ;  /* 0x0000000000017941 */ /* 0x000fea0003800200 */
.L_x_1461:
[----:B------:R-:W-:Y:S05]  /*13b0*/  @!P1 BRA `(.L_x_1455) ;  /* 0x0000000000409947 */ /* 0x000fea0003800000 */
[----:B------:R-:W0:Y:S01]  /*13c0*/  LDC.64 R10, c[0x0][0x440] ;  /* 0x00011000ff0a7b82 */ /* 0x000e220000000a00 */
[----:B------:R-:W-:Y:S01]  /*13d0*/  IMAD R59, R0, R56, R59 ;  /* 0x00000038003b7224 */ /* 0x000fe200078e023b */
[----:B------:R-:W-:Y:S02]  /*13e0*/  LOP3.LUT R8, R8, 0x1f, RZ, 0xc0, !PT ;  /* 0x0000001f08087812 */ /* 0x000fe400078ec0ff */
[----:B------:R-:W-:Y:S02]  /*13f0*/  IADD3 R9, PT, PT, -R9, RZ, RZ ;  /* 0x000000ff09097210 */ /* 0x000fe40007ffe1ff */
[----:B------:R-:W-:Y:S02]  /*1400*/  IADD3 R59, PT, PT, R8, R59, RZ ;  /* 0x0000003b083b7210 */ /* 0x000fe40007ffe0ff */
[----:B------:R-:W1:Y:S05]  /*1410*/  LDC.64 R12, c[0x0][0x448] ;  /* 0x00011200ff0c7b82 */ /* 0x000e6a0000000a00 */
.L_x_1463:
        /* <DEDUP_REMOVED lines=10> */
.L_x_1455:
[----:B------:R-:W-:Y:S05]  /*14c0*/  BSYNC.RECONVERGENT B0 ;  /* 0x0000000000007941 */ /* 0x000fea0003800200 */
.L_x_1454:
        /* <DEDUP_REMOVED lines=54> */
[----:B-1----:R-:W-:Y:S02]  /*1830*/  F2FP.F16.F32.PACK_AB R7, R7, R6 ;  /* 0x000000060707723e */ /* 0x002fe400000000ff */
[----:B--2---:R-:W-:-:S03]  /*1840*/  F2FP.F16.F32.PACK_AB R9, R9, R8 ;  /* 0x000000080909723e */ /* 0x004fc600000000ff */
[----:B------:R-:W-:Y:S04]  /*1850*/  STG.E desc[UR6][R2.64], R7 ;  /* 0x0000000702007986 */ /* 0x000fe8000c101906 */
[----:B------:R-:W-:Y:S01]  /*1860*/  STG.E desc[UR6][R4.64], R9 ;  /* 0x0000000904007986 */ /* 0x000fe2000c101906 */
[----:B------:R-:W-:Y:S05]  /*1870*/  EXIT ;  /* 0x000000000000794d */ /* 0x000fea0003800000 */
.L_x_1464:
        /* <DEDUP_REMOVED lines=16> */
.L_x_10684:


//--------------------- .text._ZN10layer_norm13ln_bwd_kernelINS_13Kernel_traitsI6__halfS2_S2_S2_fjLj6144ELj1ELj1ELj8ELj16ENS_18Kernel_traits_baseILj6144ES2_S2_S2_S2_fjLj256EEEEELb1ELb0ELb1ELb0EEEvNS_9BwdParamsE --------------------------
	.section	.text._ZN10layer_norm13ln_bwd_kernelINS_13Kernel_traitsI6__halfS2_S2_S2_fjLj6144ELj1ELj1ELj8ELj16ENS_18Kernel_traits_baseILj6144ES2_S2_S2_S2_fjLj256EEEEELb1ELb0ELb1ELb0EEEvNS_9BwdParamsE,"ax",@progbits
	.align	128
        .global         _ZN10layer_norm13ln_bwd_kernelINS_13Kernel_traitsI6__halfS2_S2_S2_fjLj6144ELj1ELj1ELj8ELj16ENS_18Kernel_traits_baseILj6144ES2_S2_S2_S2_fjLj256EEEEELb1ELb0ELb1ELb0EEEvNS_9BwdParamsE
        .type           _ZN10layer_norm13ln_bwd_kernelINS_13Kernel_traitsI6__halfS2_S2_S2_fjLj6144ELj1ELj1ELj8ELj16ENS_18Kernel_traits_baseILj6144ES2_S2_S2_S2_fjLj256EEEEELb1ELb0ELb1ELb0EEEvNS_9BwdParamsE,@function
        .size           _ZN10layer_norm13ln_bwd_kernelINS_13Kernel_traitsI6__halfS2_S2_S2_fjLj6144ELj1ELj1ELj8ELj16ENS_18Kernel_traits_baseILj6144ES2_S2_S2_S2_fjLj256EEEEELb1ELb0ELb1ELb0EEEvNS_9BwdParamsE,(.L_x_10685 - _ZN10layer_norm13ln_bwd_kernelINS_13Kernel_traitsI6__halfS2_S2_S2_fjLj6144ELj1ELj1ELj8ELj16ENS_18Kernel_traits_baseILj6144ES2_S2_S2_S2_fjLj256EEEEELb1ELb0ELb1ELb0EEEvNS_9BwdParamsE)
        .other          _ZN10layer_norm13ln_bwd_kernelINS_13Kernel_traitsI6__halfS2_S2_S2_fjLj6144ELj1ELj1ELj8ELj16ENS_18Kernel_traits_baseILj6144ES2_S2_S2_S2_fjLj256EEEEELb1ELb0ELb1ELb0EEEvNS_9BwdParamsE,@"STO_CUDA_ENTRY STV_DEFAULT"
_ZN10layer_norm13ln_bwd_kernelINS_13Kernel_traitsI6__halfS2_S2_S2_fjLj6144ELj1ELj1ELj8ELj16ENS_18Kernel_traits_baseILj6144ES2_S2_S2_S2_fjLj256EEEEELb1ELb0ELb1ELb0EEEvNS_9BwdParamsE:
.text._ZN10layer_norm13ln_bwd_kernelINS_13Kernel_traitsI6__halfS2_S2_S2_fjLj6144ELj1ELj1ELj8ELj16ENS_18Kernel_traits_baseILj6144ES2_S2_S2_S2_fjLj256EEEEELb1ELb0ELb1ELb0EEEvNS_9BwdParamsE:
        /* <DEDUP_REMOVED lines=21> */
[C---:B-1----:R-:W-:Y:S01]  /*0150*/  @P2 IMAD.WIDE.U32 R6, R11.reuse, 0x10, R4 ;  /* 0x000000100b062825 */ /* 0x042fe200078e0004 */
[----:B------:R-:W-:-:S04]  /*0160*/  @P2 IADD3 R11, PT, PT, R11, 0x100, RZ ;  /* 0x000001000b0b2810 */ /* 0x000fc80007ffe0ff */
        /* <DEDUP_REMOVED lines=60> */
.L_x_1578:
[----:B0-----:R-:W0:Y:S08]  /*0530*/  LDC.64 R102, c[0x0][0x3f8] ;  /* 0x0000fe00ff667b82 */ /* 0x001e300000000a00 */
[----:B------:R-:W1:Y:S08]  /*0540*/  LDC.64 R80, c[0x0][0x3c8] ;  /* 0x0000f200ff507b82 */ /* 0x000e700000000a00 */
[----:B--2---:R-:W2:Y:S01]  /*0550*/  LDC.64 R82, c[0x0][0x3f0] ;  /* 0x0000fc00ff527b82 */ /* 0x004ea20000000a00 */
        /* <DEDUP_REMOVED lines=14> */
[----:B------:R-:W-:Y:S01]  /*0640*/  BSSY.RECONVERGENT B1, `(.L_x_1468) ;  /* 0x0000079000017945 */ /* 0x000fe20003800200 */
[----:B------:R-:W-:Y:S01]  /*0650*/  IADD3 R84, PT, PT, R102, -0x1, RZ ;  /* 0xffffffff66547810 */ /* 0x000fe20007ffe0ff */
[----:B------:R-:W-:Y:S01]  /*0660*/  HFMA2 R88, -RZ, RZ, 0, 0 ;  /* 0x00000000ff587431 */ /* 0x000fe200000001ff */
[----:B------:R-:W-:-:S02]  /*0670*/  ISETP.GE.U32.AND P1, PT, R0, 0x100, PT ;  /* 0x000001000000780c */ /* 0x000fc40003f26070 */
[----:B------:R-:W-:Y:S02]  /*0680*/  CS2R R92, SRZ ;  /* 0x00000000005c7805 */ /* 0x000fe4000001ff00 */
[----:B------:R-:W-:Y:S02]  /*0690*/  ISETP.NE.AND P0, PT, RZ, UR9, PT ;  /* 0x00000009ff007c0c */ /* 0x000fe4000bf05270 */
[C---:B------:R-:W-:Y:S02]  /*06a0*/  ISETP.GE.U32.AND P2, PT, R0.reuse, 0x200, PT ;  /* 0x000002000000780c */ /* 0x040fe40003f46070 */
[----:B------:R-:W-:Y:S02]  /*06b0*/  ISETP.GE.U32.AND P3, PT, R0, 0x300, PT ;  /* 0x000003000000780c */ /* 0x000fe40003f66070 */
[----:B------:R-:W-:Y:S01]  /*06c0*/  @P4 IADD3 R86, PT, PT, R155, -0x1, RZ ;  /* 0xffffffff9b564810 */ /* 0x000fe20007ffe0ff */
[-C--:B0-----:R-:W-:Y:S02]  /*06d0*/  IMAD R82, R2, R103.reuse, RZ ;  /* 0x0000006702527224 */ /* 0x081fe400078e02ff */
[----:B------:R-:W-:-:S02]  /*06e0*/  IMAD R84, R84, R103, RZ ;  /* 0x0000006754547224 */ /* 0x000fc400078e02ff */
[----:B------:R-:W-:Y:S01]  /*06f0*/  @P4 IMAD R86, R86, R103, RZ ;  /* 0x0000006756564224 */ /* 0x000fe200078e02ff */
[----:B------:R-:W-:Y:S02]  /*0700*/  SHF.R.S32.HI R83, RZ, 0x1f, R82 ;  /* 0x0000001fff537819 */ /* 0x000fe40000011452 */
[----:B------:R-:W-:Y:S02]  /*0710*/  SHF.R.S32.HI R85, RZ, 0x1f, R84 ;  /* 0x0000001fff557819 */ /* 0x000fe40000011454 */
[----:B------:R-:W-:Y:S02]  /*0720*/  @P4 SHF.R.S32.HI R87, RZ, 0x1f, R86 ;  /* 0x0000001fff574819 */ /* 0x000fe40000011456 */
[----:B------:R-:W-:Y:S02]  /*0730*/  LEA.HI R83, R83, R82, RZ, 0x3 ;  /* 0x0000005253537211 */ /* 0x000fe400078f18ff */
[----:B------:R-:W-:Y:S02]  /*0740*/  LEA.HI R85, R85, R84, RZ, 0x3 ;  /* 0x0000005455557211 */ /* 0x000fe400078f18ff */
[----:B------:R-:W-:-:S02]  /*0750*/  @P4 LEA.HI R87, R87, R86, RZ, 0x3 ;  /* 0x0000005657574211 */ /* 0x000fc400078f18ff */
[-C--:B------:R-:W-:Y:S02]  /*0760*/  LEA.HI.SX32 R157, R83, R158.reuse, 0x1d ;  /* 0x0000009e539d7211 */ /* 0x080fe400078feaff */
[-C--:B------:R-:W-:Y:S02]  /*0770*/  LEA.HI.SX32 R91, R85, R158.reuse, 0x1d ;  /* 0x0000009e555b7211 */ /* 0x080fe400078feaff */
[----:B------:R-:W-:Y:S02]  /*0780*/  @P4 LEA.HI.SX32 R88, R87, R158, 0x1d ;  /* 0x0000009e57584211 */ /* 0x000fe400078feaff */
        /* <DEDUP_REMOVED lines=16> */
[----:B------:R-:W-:Y:S02]  /*0890*/  HADD2.F32 R123, -RZ, R128.H1_H1 ;  /* 0x30000080ff7b7230 */ /* 0x000fe40000004100 */
[----:B------:R-:W-:Y:S02]  /*08a0*/  HADD2.F32 R127, -RZ, R129.H1_H1 ;  /* 0x30000081ff7f7230 */ /* 0x000fe40000004100 */
[----:B0-----:R-:W-:-:S05]  /*08b0*/  @P0 IMAD.WIDE.U32 R92, R90, 0x10, R92 ;  /* 0x000000105a5c0825 */ /* 0x001fca00078e005c */
[----:B------:R0:W5:Y:S01]  /*08c0*/  @P0 LDG.E.128 R4, desc[UR10][R92.64] ;  /* 0x0000000a5c040981 */ /* 0x000162000c1e1d00 */
[----:B------:R-:W-:Y:S01]  /*08d0*/  HADD2.F32 R135, -RZ, R130.H1_H1 ;  /* 0x30000082ff877230 */ /* 0x000fe20000004100 */
[----:B------:R-:W-:Y:S02]  /*08e0*/  IADD3 R91, PT, PT, R91, 0x100, RZ ;  /* 0x000001005b5b7810 */ /* 0x000fe40007ffe0ff */
[----:B------:R-:W-:Y:S02]  /*08f0*/  IADD3 R88, PT, PT, R88, 0x100, RZ ;  /* 0x0000010058587810 */ /* 0x000fe40007ffe0ff */
[----:B------:R-:W-:Y:S01]  /*0900*/  IADD3 R90, PT, PT, R90, 0x100, RZ ;  /* 0x000001005a5a7810 */ /* 0x000fe20007ffe0ff */
[--C-:B---3--:R-:W-:Y:S02]  /*0910*/  HADD2.F32 R94, -RZ, R80.reuse.H0_H0 ;  /* 0x20000050ff5e7230 */ /* 0x108fe40000004100 */
[----:B------:R-:W-:-:S03]  /*0920*/  HADD2.F32 R80, -RZ, R80.H1_H1 ;  /* 0x30000050ff507230 */ /* 0x000fc60000004100 */
[----:B------:R-:W-:Y:S01]  /*0930*/  FADD.FTZ R3, -R89, R94 ;  /* 0x0000005e59037221 */ /* 0x000fe20000010100 */
[--C-:B------:R-:W-:Y:S02]  /*0940*/  HADD2.F32 R124, -RZ, R81.reuse.H0_H0 ;  /* 0x20000051ff7c7230 */ /* 0x100fe40000004100 */
[----:B------:R-:W-:Y:S02]  /*0950*/  HADD2.F32 R126, -RZ, R81.H1_H1 ;  /* 0x30000051ff7e7230 */ /* 0x000fe40000004100 */
[----:B------:R-:W-:Y:S01]  /*0960*/  FMUL.FTZ R3, R104, R3 ;  /* 0x0000000368037220 */ /* 0x000fe20000410000 */
[----:B----4-:R-:W-:Y:S02]  /*0970*/  HADD2.F32 R81, -RZ, R84.H0_H0 ;  /* 0x20000054ff517230 */ /* 0x010fe40000004100 */
[--C-:B------:R-:W-:Y:S02]  /*0980*/  HADD2.F32 R136, -RZ, R83.reuse.H0_H0 ;  /* 0x20000053ff887230 */ /* 0x100fe40000004100 */
[----:B------:R-:W-:-:S02]  /*0990*/  HADD2.F32 R138, -RZ, R83.H1_H1 ;  /* 0x30000053ff8a7230 */ /* 0x000fc40000004100 */
[----:B------:R-:W-:Y:S01]  /*09a0*/  FADD.FTZ R83, -R89, R80 ;  /* 0x0000005059537221 */ /* 0x000fe20000010100 */
[----:B0-----:R-:W-:Y:S02]  /*09b0*/  HADD2.F32 R93, -RZ, R85.H0_H0 ;  /* 0x20000055ff5d7230 */ /* 0x001fe40000004100 */
[----:B------:R-:W-:Y:S02]  /*09c0*/  HADD2.F32 R80, -RZ, R129.H0_H0 ;  /* 0x20000081ff507230 */ /* 0x000fe40000004100 */
[-C--:B------:R-:W-:Y:S01]  /*09d0*/  FMUL.FTZ R120, R120, R81.reuse ;  /* 0x0000005178787220 */ /* 0x080fe20000410000 */
[----:B------:R-:W-:Y:S01]  /*09e0*/  FADD.FTZ R28, R28, R81 ;  /* 0x000000511c1c7221 */ /* 0x000fe20000010000 */
[----:B------:R-:W-:Y:S01]  /*09f0*/  FFMA.FTZ R52, R3, R81, R52 ;  /* 0x0000005103347223 */ /* 0x000fe20000010034 */
[--C-:B------:R-:W-:Y:S02]  /*0a00*/  HADD2.F32 R134, -RZ, R82.reuse.H1_H1 ;  /* 0x30000052ff867230 */ /* 0x100fe40000004100 */
[----:B------:R-:W-:Y:S01]  /*0a10*/  FADD.FTZ R81, -R89, R126 ;  /* 0x0000007e59517221 */ /* 0x000fe20000010100 */
[----:B------:R-:W-:-:S02]  /*0a20*/  HADD2.F32 R132, -RZ, R82.H0_H0 ;  /* 0x20000052ff847230 */ /* 0x000fc40000004100 */
[C---:B------:R-:W-:Y:S01]  /*0a30*/  FADD.FTZ R125, -R89.reuse, R124 ;  /* 0x0000007c597d7221 */ /* 0x040fe20000010100 */
[----:B------:R-:W-:Y:S02]  /*0a40*/  HADD2.F32 R82, -RZ, R85.H1_H1 ;  /* 0x30000055ff527230 */ /* 0x000fe40000004100 */
[----:B------:R-:W-:Y:S01]  /*0a50*/  FMUL.FTZ R124, R80, R93 ;  /* 0x0000005d507c7220 */ /* 0x000fe20000410000 */
[----:B------:R-:W-:Y:S02]  /*0a60*/  HADD2.F32 R85, -RZ, R86.H0_H0 ;  /* 0x20000056ff557230 */ /* 0x000fe40000004100 */
[----:B------:R-:W-:Y:S01]  /*0a70*/  FMUL.FTZ R126, R104, R81 ;  /* 0x00000051687e7220 */ /* 0x000fe20000410000 */
[----:B------:R-:W-:Y:S02]  /*0a80*/  HADD2.F32 R80, -RZ, R130.H0_H0 ;  /* 0x20000082ff507230 */ /* 0x000fe40000004100 */
[----:B------:R-:W-:Y:S01]  /*0a90*/  FADD.FTZ R81, -R89, R134 ;  /* 0x0000008659517221 */ /* 0x000fe20000010100 */
[----:B------:R-:W-:-:S02]  /*0aa0*/  HADD2.F32 R84, -RZ, R84.H1_H1 ;  /* 0x30000054ff547230 */ /* 0x000fc40000004100 */
[----:B------:R-:W-:Y:S01]  /*0ab0*/  FADD.FTZ R133, -R89, R132 ;  /* 0x0000008459857221 */ /* 0x000fe20000010100 */
[----:B------:R-:W-:Y:S01]  /*0ac0*/  FMUL.FTZ R132, R80, R85 ;  /* 0x0000005550847220 */ /* 0x000fe20000410000 */
[C---:B------:R-:W-:Y:S01]  /*0ad0*/  FMUL.FTZ R134, R104.reuse, R81 ;  /* 0x0000005168867220 */ /* 0x040fe20000410000 */
[----:B------:R-:W-:Y:S01]  /*0ae0*/  FMUL.FTZ R123, R123, R84 ;  /* 0x000000547b7b7220 */ /* 0x000fe20000410000 */
        /* <DEDUP_REMOVED lines=8> */
[----:B------:R-:W-:Y:S02]  /*0b70*/  HADD2.F32 R82, -RZ, R131.H0_H0 ;  /* 0x20000083ff527230 */ /* 0x000fe40000004100 */
[----:B------:R-:W-:Y:S01]  /*0b80*/  FMUL.FTZ R125, R104, R125 ;  /* 0x0000007d687d7220 */ /* 0x000fe20000410000 */
[----:B------:R-:W-:Y:S01]  /*0b90*/  FFMA.FTZ R80, R122, R123, R81 ;  /* 0x0000007b7a507223 */ /* 0x000fe20000010051 */
[----:B------:R-:W-:Y:S01]  /*0ba0*/  FADD.FTZ R137, -R89, R136 ;  /* 0x0000008859897221 */ /* 0x000fe20000010100 */
[----:B------:R-:W-:Y:S01]  /*0bb0*/  FMUL.FTZ R136, R82, R95 ;  /* 0x0000005f52887220 */ /* 0x000fe20000410000 */
[----:B------:R-:W-:Y:S01]  /*0bc0*/  FADD.FTZ R82, R83, R124 ;  /* 0x0000007c53527221 */ /* 0x000fe20000010000 */
[----:B------:R-:W-:Y:S01]  /*0bd0*/  FFMA.FTZ R81, R125, R124, R80 ;  /* 0x0000007c7d517223 */ /* 0x000fe20000010050 */
[----:B------:R-:W-:Y:S02]  /*0be0*/  HADD2.F32 R86, -RZ, R86.H1_H1 ;  /* 0x30000056ff567230 */ /* 0x000fe40000004100 */
[----:B------:R-:W-:Y:S01]  /*0bf0*/  FMUL.FTZ R133, R104, R133 ;  /* 0x0000008568857220 */ /* 0x000fe20000410000 */
[----:B------:R-:W-:Y:S01]  /*0c00*/  FADD.FTZ R83, R82, R127 ;  /* 0x0000007f52537221 */ /* 0x000fe20000010000 */
[----:B------:R-:W-:Y:S01]  /*0c10*/  FFMA.FTZ R80, R126, R127, R81 ;  /* 0x0000007f7e507223 */ /* 0x000fe20000010051 */
[----:B------:R-:W-:-:S02]  /*0c20*/  FMUL.FTZ R135, R135, R86 ;  /* 0x0000005687877220 */ /* 0x000fc40000410000 */
[----:B------:R-:W-:Y:S01]  /*0c30*/  FADD.FTZ R82, R83, R132 ;  /* 0x0000008453527221 */ /* 0x000fe20000010000 */
[----:B------:R-:W-:Y:S01]  /*0c40*/  FFMA.FTZ R81, R133, R132, R80 ;  /* 0x0000008485517223 */ /* 0x000fe20000010050 */
[----:B------:R-:W-:Y:S01]  /*0c50*/  FADD.FTZ R29, R29, R84 ;  /* 0x000000541d1d7221 */ /* 0x000fe20000010000 */
[----:B------:R-:W-:Y:S01]  /*0c60*/  FFMA.FTZ R53, R122, R84, R53 ;  /* 0x000000547a357223 */ /* 0x000fe20000010035 */
[----:B------:R-:W-:Y:S02]  /*0c70*/  HADD2.F32 R87, -RZ, R87.H1_H1 ;  /* 0x30000057ff577230 */ /* 0x000fe40000004100 */
[----:B------:R-:W-:Y:S01]  /*0c80*/  FADD.FTZ R24, R24, R85 ;  /* 0x0000005518187221 */ /* 0x000fe20000010000 */
[----:B------:R-:W-:Y:S01]  /*0c90*/  FFMA.FTZ R48, R133, R85, R48 ;  /* 0x0000005585307223 */ /* 0x000fe20000010030 */
        /* <DEDUP_REMOVED lines=19> */
.L_x_1469:
[----:B----4-:R-:W-:Y:S05]  /*0dd0*/  BSYNC.RECONVERGENT B1 ;  /* 0x0000000000017941 */ /* 0x010fea0003800200 */
.L_x_1468:
        /* <DEDUP_REMOVED lines=19> */
[----:B------:R-:W-:Y:S02]  /*0f10*/  HADD2.F32 R149, -RZ, R62.H1_H1 ;  /* 0x3000003eff957230 */ /* 0x000fe40000004100 */
[--C-:B------:R-:W-:Y:S02]  /*0f20*/  HADD2.F32 R151, -RZ, R63.reuse.H0_H0 ;  /* 0x2000003fff977230 */ /* 0x100fe40000004100 */
[----:B------:R-:W-:Y:S01]  /*0f30*/  HADD2.F32 R154, -RZ, R63.H1_H1 ;  /* 0x3000003fff9a7230 */ /* 0x000fe20000004100 */
[----:B------:R-:W-:Y:S02]  /*0f40*/  IADD3 R91, PT, PT, R91, 0x100, RZ ;  /* 0x000001005b5b7810 */ /* 0x000fe40007ffe0ff */
[----:B------:R-:W-:Y:S02]  /*0f50*/  IADD3 R88, PT, PT, R88, 0x100, RZ ;  /* 0x0000010058587810 */ /* 0x000fe40007ffe0ff */
[----:B------:R-:W-:Y:S01]  /*0f60*/  IADD3 R90, PT, PT, R90, 0x100, RZ ;  /* 0x000001005a5a7810 */ /* 0x000fe20007ffe0ff */
[----:B---3--:R-:W-:-:S02]  /*0f70*/  HADD2.F32 R144, -RZ, R80.H0_H0 ;  /* 0x20000050ff907230 */ /* 0x008fc40000004100 */
[----:B------:R-:W-:-:S03]  /*0f80*/  HADD2.F32 R148, -RZ, R81.H0_H0 ;  /* 0x20000051ff947230 */ /* 0x000fc60000004100 */
[----:B------:R-:W-:Y:S01]  /*0f90*/  FADD.FTZ R139, -R89, R144 ;  /* 0x00000090598b7221 */ /* 0x000fe20000010100 */
[----:B------:R-:W-:Y:S02]  /*0fa0*/  HADD2.F32 R150, -RZ, R81.H1_H1 ;  /* 0x30000051ff967230 */ /* 0x000fe40000004100 */
[----:B----4-:R-:W-:Y:S02]  /*0fb0*/  HADD2.F32 R81, -RZ, R84.H0_H0 ;  /* 0x20000054ff517230 */ /* 0x010fe40000004100 */
[----:B------:R-:W-:Y:S01]  /*0fc0*/  FMUL.FTZ R139, R104, R139 ;  /* 0x0000008b688b7220 */ /* 0x000fe20000410000 */
[--C-:B------:R-:W-:Y:S02]  /*0fd0*/  HADD2.F32 R152, -RZ, R82.reuse.H0_H0 ;  /* 0x20000052ff987230 */ /* 0x100fe40000004100 */
[----:B------:R-:W-:Y:S02]  /*0fe0*/  HADD2.F32 R82, -RZ, R82.H1_H1 ;  /* 0x30000052ff527230 */ /* 0x000fe40000004100 */
[-C--:B------:R-:W-:Y:S01]  /*0ff0*/  FMUL.FTZ R142, R142, R81.reuse ;  /* 0x000000518e8e7220 */ /* 0x080fe20000410000 */
[----:B------:R-:W-:Y:S01]  /*1000*/  FADD.FTZ R20, R20, R81 ;  /* 0x0000005114147221 */ /* 0x000fe20000010000 */
[----:B------:R-:W-:Y:S01]  /*1010*/  FFMA.FTZ R44, R139, R81, R44 ;  /* 0x000000518b2c7223 */ /* 0x000fe2000001002c */
[----:B------:R-:W-:Y:S01]  /*1020*/  FADD.FTZ R81, -R89, R150 ;  /* 0x0000009659517221 */ /* 0x000fe20000010100 */
[----:B------:R-:W-:-:S02]  /*1030*/  HADD2.F32 R146, -RZ, R80.H1_H1 ;  /* 0x30000050ff927230 */ /* 0x000fc40000004100 */
[C---:B------:R-:W-:Y:S01]  /*1040*/  FADD.FTZ R143, -R89.reuse, R148 ;  /* 0x00000094598f7221 */ /* 0x040fe20000010100 */
[----:B------:R-:W-:Y:S02]  /*1050*/  HADD2.F32 R80, -RZ, R85.H1_H1 ;  /* 0x30000055ff507230 */ /* 0x000fe40000004100 */
[----:B------:R-:W-:Y:S01]  /*1060*/  FMUL.FTZ R148, R104, R81 ;  /* 0x0000005168947220 */ /* 0x000fe20000410000 */
[----:B------:R-:W-:Y:S02]  /*1070*/  HADD2.F32 R84, -RZ, R84.H1_H1 ;  /* 0x30000054ff547230 */ /* 0x000fe40000004100 */
[C---:B------:R-:W-:Y:S01]  /*1080*/  FADD.FTZ R81, -R89.reuse, R82 ;  /* 0x0000005259517221 */ /* 0x040fe20000010100 */
[--C-:B------:R-:W-:Y:S02]  /*1090*/  HADD2.F32 R156, -RZ, R83.reuse.H0_H0 ;  /* 0x20000053ff9c7230 */ /* 0x100fe40000004100 */
[----:B0-----:R-:W-:Y:S01]  /*10a0*/  FADD.FTZ R95, -R89, R146 ;  /* 0x00000092595f7221 */ /* 0x001fe20000010100 */
[----:B------:R-:W-:-:S02]  /*10b0*/  HADD2.F32 R158, -RZ, R83.H1_H1 ;  /* 0x30000053ff9e7230 */ /* 0x000fc40000004100 */
[----:B------:R-:W-:Y:S01]  /*10c0*/  FMUL.FTZ R143, R104, R143 ;  /* 0x0000008f688f7220 */ /* 0x000fe20000410000 */
[----:B------:R-:W-:Y:S02]  /*10d0*/  HADD2.F32 R83, -RZ, R85.H0_H0 ;  /* 0x20000055ff537230 */ /* 0x000fe40000004100 */
[----:B------:R-:W-:Y:S01]  /*10e0*/  FADD.FTZ R147, -R89, R152 ;  /* 0x0000009859937221 */ /* 0x000fe20000010100 */
[----:B------:R-:W-:Y:S02]  /*10f0*/  HADD2.F32 R146, -RZ, R61.H0_H0 ;  /* 0x2000003dff927230 */ /* 0x000fe40000004100 */
[-C--:B------:R-:W-:Y:S01]  /*1100*/  FMUL.FTZ R145, R145, R80.reuse ;  /* 0x0000005091917220 */ /* 0x080fe20000410000 */
[----:B------:R-:W-:Y:S01]  /*1110*/  FADD.FTZ R23, R23, R80 ;  /* 0x0000005017177221 */ /* 0x000fe20000010000 */
[----:B------:R-:W-:Y:S01]  /*1120*/  FFMA.FTZ R47, R148, R80, R47 ;  /* 0x00000050942f7223 */ /* 0x000fe2000001002f */
[----:B------:R-:W-:Y:S01]  /*1130*/  FMUL.FTZ R141, R141, R84 ;  /* 0x000000548d8d7220 */ /* 0x000fe20000410000 */
[C---:B------:R-:W-:Y:S01]  /*1140*/  FMUL.FTZ R152, R104.reuse, R81 ;  /* 0x0000005168987220 */ /* 0x040fe20000410000 */
        /* <DEDUP_REMOVED lines=9> */
[----:B------:R-:W-:Y:S02]  /*11e0*/  HADD2.F32 R150, -RZ, R62.H0_H0 ;  /* 0x2000003eff967230 */ /* 0x000fe40000004100 */
        /* <DEDUP_REMOVED lines=9> */
[----:B------:R-:W-:Y:S01]  /*1280*/  FADD.FTZ R153, -R89, R156 ;  /* 0x0000009c59997221 */ /* 0x000fe20000010100 */
[----:B------:R-:W-:Y:S01]  /*1290*/  FADD.FTZ R82, R83, R150 ;  /* 0x0000009653527221 */ /* 0x000fe20000010000 */
[C---:B------:R-:W-:Y:S01]  /*12a0*/  FFMA.FTZ R81, R147.reuse, R150, R80 ;  /* 0x0000009693517223 */ /* 0x040fe20000010050 */
[----:B------:R-:W-:Y:S02]  /*12b0*/  HADD2.F32 R87, -RZ, R87.H1_H1 ;  /* 0x30000057ff577230 */ /* 0x000fe40000004100 */
[----:B------:R-:W-:Y:S01]  /*12c0*/  FADD.FTZ R16, R16, R85 ;  /* 0x0000005510107221 */ /* 0x000fe20000010000 */
[----:B------:R-:W-:Y:S01]  /*12d0*/  FFMA.FTZ R40, R147, R85, R40 ;  /* 0x0000005593287223 */ /* 0x000fe20000010028 */
        /* <DEDUP_REMOVED lines=19> */
.L_x_1471:
[----:B------:R-:W-:Y:S05]  /*1410*/  BSYNC.RECONVERGENT B1 ;  /* 0x0000000000017941 */ /* 0x000fea0003800200 */
.L_x_1470:
        /* <DEDUP_REMOVED lines=13> */
[----:B------:R-:W-:-:S02]  /*14f0*/  HADD2.F32 R113, -RZ, R57.H1_H1 ;  /* 0x30000039ff717230 */ /* 0x000fc40000004100 */
[----:B------:R-:W-:Y:S02]  /*1500*/  HADD2.F32 R109, -RZ, R56.H1_H1 ;  /* 0x30000038ff6d7230 */ /* 0x000fe40000004100 */
[----:B0-----:R-:W-:-:S05]  /*1510*/  @P0 IMAD.WIDE.U32 R90, R90, 0x10, R94 ;  /* 0x000000105a5a0825 */ /* 0x001fca00078e005e */
[----:B------:R0:W5:Y:S01]  /*1520*/  @P0 LDG.E.128 R68, desc[UR10][R90.64] ;  /* 0x0000000a5a440981 */ /* 0x000162000c1e1d00 */
[--C-:B------:R-:W-:Y:S02]  /*1530*/  HADD2.F32 R116, -RZ, R58.reuse.H0_H0 ;  /* 0x2000003aff747230 */ /* 0x100fe40000004100 */
[----:B------:R-:W-:Y:S02]  /*1540*/  HADD2.F32 R117, -RZ, R58.H1_H1 ;  /* 0x3000003aff757230 */ /* 0x000fe40000004100 */
[--C-:B------:R-:W-:Y:S02]  /*1550*/  HADD2.F32 R119, -RZ, R59.reuse.H0_H0 ;  /* 0x2000003bff777230 */ /* 0x100fe40000004100 */
[----:B------:R-:W-:Y:S02]  /*1560*/  HADD2.F32 R105, -RZ, R59.H1_H1 ;  /* 0x3000003bff697230 */ /* 0x000fe40000004100 */
[----:B---3--:R-:W-:Y:S02]  /*1570*/  HADD2.F32 R108, -RZ, R82.H0_H0 ;  /* 0x20000052ff6c7230 */ /* 0x008fe40000004100 */
[----:B------:R-:W-:-:S02]  /*1580*/  HADD2.F32 R106, -RZ, R81.H1_H1 ;  /* 0x30000051ff6a7230 */ /* 0x000fc40000004100 */
[--C-:B------:R-:W-:Y:S02]  /*1590*/  HADD2.F32 R88, -RZ, R80.reuse.H0_H0 ;  /* 0x20000050ff587230 */ /* 0x100fe40000004100 */
[----:B------:R-:W-:Y:S02]  /*15a0*/  HADD2.F32 R80, -RZ, R80.H1_H1 ;  /* 0x30000050ff507230 */ /* 0x000fe40000004100 */
[C---:B------:R-:W-:Y:S01]  /*15b0*/  FADD.FTZ R115, -R89.reuse, R108 ;  /* 0x0000006c59737221 */ /* 0x040fe20000010100 */
[----:B------:R-:W-:Y:S02]  /*15c0*/  HADD2.F32 R94, -RZ, R81.H0_H0 ;  /* 0x20000051ff5e7230 */ /* 0x000fe40000004100 */
[C---:B0-----:R-:W-:Y:S01]  /*15d0*/  FADD.FTZ R91, -R89.reuse, R106 ;  /* 0x0000006a595b7221 */ /* 0x041fe20000010100 */
[----:B------:R-:W-:Y:S02]  /*15e0*/  HADD2.F32 R108, -RZ, R56.H0_H0 ;  /* 0x20000038ff6c7230 */ /* 0x000fe40000004100 */
[----:B------:R-:W-:Y:S01]  /*15f0*/  FADD.FTZ R107, -R89, R88 ;  /* 0x00000058596b7221 */ /* 0x000fe20000010100 */
[----:B----4-:R-:W-:-:S02]  /*1600*/  HADD2.F32 R81, -RZ, R84.H0_H0 ;  /* 0x20000054ff517230 */ /* 0x010fc40000004100 */
[--C-:B------:R-:W-:Y:S02]  /*1610*/  HADD2.F32 R110, -RZ, R83.reuse.H0_H0 ;  /* 0x20000053ff6e7230 */ /* 0x100fe40000004100 */
[----:B------:R-:W-:Y:S02]  /*1620*/  HADD2.F32 R112, -RZ, R83.H1_H1 ;  /* 0x30000053ff707230 */ /* 0x000fe40000004100 */
[----:B------:R-:W-:Y:S01]  /*1630*/  FADD.FTZ R83, -R89, R80 ;  /* 0x0000005059537221 */ /* 0x000fe20000010100 */
[----:B------:R-:W-:Y:S02]  /*1640*/  HADD2.F32 R82, -RZ, R82.H1_H1 ;  /* 0x30000052ff527230 */ /* 0x000fe40000004100 */
[C---:B------:R-:W-:Y:S01]  /*1650*/  FMUL.FTZ R114, R104.reuse, R91 ;  /* 0x0000005b68727220 */ /* 0x040fe20000410000 */
[----:B------:R-:W-:Y:S02]  /*1660*/  HADD2.F32 R80, -RZ, R85.H1_H1 ;  /* 0x30000055ff507230 */ /* 0x000fe40000004100 */
[----:B------:R-:W-:Y:S01]  /*1670*/  FMUL.FTZ R107, R104, R107 ;  /* 0x0000006b686b7220 */ /* 0x000fe20000410000 */
[----:B------:R-:W-:-:S02]  /*1680*/  HADD2.F32 R84, -RZ, R84.H1_H1 ;  /* 0x30000054ff547230 */ /* 0x000fc40000004100 */
[-C--:B------:R-:W-:Y:S01]  /*1690*/  FMUL.FTZ R108, R108, R81.reuse ;  /* 0x000000516c6c7220 */ /* 0x080fe20000410000 */
[C---:B------:R-:W-:Y:S01]  /*16a0*/  FADD.FTZ R111, -R89.reuse, R94 ;  /* 0x0000005e596f7221 */ /* 0x040fe20000010100 */
[C---:B------:R-:W-:Y:S01]  /*16b0*/  FADD.FTZ R95, -R89.reuse, R82 ;  /* 0x00000052595f7221 */ /* 0x040fe20000010100 */
[C---:B------:R-:W-:Y:S01]  /*16c0*/  FADD.FTZ R121, -R89.reuse, R110 ;  /* 0x0000006e59797221 */ /* 0x040fe20000010100 */
        /* <DEDUP_REMOVED lines=53> */
.L_x_1467:
        /* <DEDUP_REMOVED lines=20> */
[C---:B0-----:R-:W-:Y:S01]  /*1b60*/  @P1 IMAD.WIDE.U32 R80, R159.reuse, 0x8, R80 ;  /* 0x000000089f501825 */ /* 0x041fe200078e0050 */
[----:B------:R-:W-:-:S04]  /*1b70*/  @P1 IADD3 R159, PT, PT, R159, 0x100, RZ ;  /* 0x000001009f9f1810 */ /* 0x000fc80007ffe0ff */
[----:B------:R0:W5:Y:S01]  /*1b80*/  @P1 LDG.E.64 R100, desc[UR10][R80.64] ;  /* 0x0000000a50641981 */ /* 0x000162000c1e1b00 */
        /* <DEDUP_REMOVED lines=10> */
.L_x_1473:
[C---:B------:R-:W-:Y:S02]  /*1c30*/  ISETP.GE.U32.AND P1, PT, R0.reuse, 0x100, PT ;  /* 0x000001000000780c */ /* 0x040fe40003f26070 */
[C---:B------:R-:W-:Y:S02]  /*1c40*/  ISETP.GE.U32.AND P2, PT, R0.reuse, 0x200, PT ;  /* 0x000002000000780c */ /* 0x040fe40003f46070 */
[----:B------:R-:W-:-:S09]  /*1c50*/  ISETP.GE.U32.AND P3, PT, R0, 0x300, PT ;  /* 0x000003000000780c */ /* 0x000fd20003f66070 */
[----:B------:R-:W0:Y:S08]  /*1c60*/  @P1 LDC.64 R82, c[0x0][0x3b0] ;  /* 0x0000ec00ff521b82 */ /* 0x000e300000000a00 */
[----:B------:R-:W1:Y:S08]  /*1c70*/  @P1 LDC.64 R80, c[0x0][0x438] ;  /* 0x00010e00ff501b82 */ /* 0x000e700000000a00 */
[----:B------:R-:W2:Y:S08]  /*1c80*/  @P2 LDC.64 R86, c[0x0][0x3b0] ;  /* 0x0000ec00ff562b82 */ /* 0x000eb00000000a00 */
[----:B------:R-:W3:Y:S01]  /*1c90*/  @P2 LDC.64 R84, c[0x0][0x438] ;  /* 0x00010e00ff542b82 */ /* 0x000ee20000000a00 */
[----:B0-----:R-:W-:-:S07]  /*1ca0*/  @P1 IMAD.WIDE.U32 R82, R159, 0x8, R82 ;  /* 0x000000089f521825 */ /* 0x001fce00078e0052 */
[----:B------:R-:W0:Y:S08]  /*1cb0*/  @P3 LDC.64 R92, c[0x0][0x3b0] ;  /* 0x0000ec00ff5c3b82 */ /* 0x000e300000000a00 */
[----:B------:R-:W4:Y:S01]  /*1cc0*/  @P3 LDC.64 R90, c[0x0][0x438] ;  /* 0x00010e00ff5a3b82 */ /* 0x000f220000000a00 */
[----:B------:R-:W-:Y:S01]  /*1cd0*/  @P1 IADD3 R159, PT, PT, R159, 0x100, RZ ;  /* 0x000001009f9f1810 */ /* 0x000fe20007ffe0ff */
[C---:B-1----:R-:W-:Y:S01]  /*1ce0*/  @P1 IMAD.WIDE.U32 R80, R95.reuse, 0x10, R80 ;  /* 0x000000105f501825 */ /* 0x042fe200078e0050 */
[----:B------:R-:W-:Y:S01]  /*1cf0*/  @P1 IADD3 R95, PT, PT, R95, 0x100, RZ ;  /* 0x000001005f5f1810 */ /* 0x000fe20007ffe0ff */
[----:B------:R4:W5:Y:S02]  /*1d00*/  @P1 LDG.E.64 R100, desc[UR10][R82.64] ;  /* 0x0000000a52641981 */ /* 0x000964000c1e1b00 */
[C---:B--2---:R-:W-:Y:S01]  /*1d10*/  @P2 IMAD.WIDE.U32 R88, R159.reuse, 0x8, R86 ;  /* 0x000000089f582825 */ /* 0x044fe200078e0056 */
[----:B------:R-:W-:Y:S01]  /*1d20*/  @P2 IADD3 R159, PT, PT, R159, 0x100, RZ ;  /* 0x000001009f9f2810 */ /* 0x000fe20007ffe0ff */
[----:B------:R1:W5:Y:S02]  /*1d30*/  @P1 LDG.E.128 R4, desc[UR10][R80.64] ;  /* 0x0000000a50041981 */ /* 0x000364000c1e1d00 */
[C---:B---3--:R-:W-:Y:S01]  /*1d40*/  @P2 IMAD.WIDE.U32 R86, R95.reuse, 0x10, R84 ;  /* 0x000000105f562825 */ /* 0x048fe200078e0054 */
[----:B------:R-:W-:Y:S01]  /*1d50*/  @P2 IADD3 R95, PT, PT, R95, 0x100, RZ ;  /* 0x000001005f5f2810 */ /* 0x000fe20007ffe0ff */
[----:B------:R1:W5:Y:S02]  /*1d60*/  @P2 LDG.E.64 R98, desc[UR10][R88.64] ;  /* 0x0000000a58622981 */ /* 0x000364000c1e1b00 */
[----:B0-----:R-:W-:-:S02]  /*1d70*/  @P3 IMAD.WIDE.U32 R84, R159, 0x8, R92 ;  /* 0x000000089f543825 */ /* 0x001fc400078e005c */
[----:B------:R1:W5:Y:S04]  /*1d80*/  @P2 LDG.E.128 R64, desc[UR10][R86.64] ;  /* 0x0000000a56402981 */ /* 0x000368000c1e1d00 */
[----:B------:R1:W5:Y:S01]  /*1d90*/  @P3 LDG.E.64 R96, desc[UR10][R84.64] ;  /* 0x0000000a54603981 */ /* 0x000362000c1e1b00 */
[----:B----4-:R-:W-:-:S05]  /*1da0*/  @P3 IMAD.WIDE.U32 R82, R95, 0x10, R90 ;  /* 0x000000105f523825 */ /* 0x010fca00078e005a */
[----:B------:R1:W5:Y:S01]  /*1db0*/  @P3 LDG.E.128 R68, desc[UR10][R82.64] ;  /* 0x0000000a52443981 */ /* 0x000362000c1e1d00 */
[----:B------:R-:W-:-:S07]  /*1dc0*/  CS2R R92, SRZ ;  /* 0x00000000005c7805 */ /* 0x000fce000001ff00 */
.L_x_1472:
[----:B----4-:R-:W-:Y:S05]  /*1dd0*/  BSYNC.RECONVERGENT B0 ;  /* 0x0000000000007941 */ /* 0x010fea0003800200 */
.L_x_1466:
        /* <DEDUP_REMOVED lines=32> */
.L_x_1475:
[----:B------:R-:W-:Y:S05]  /*1fe0*/  BSYNC.RECONVERGENT B0 ;  /* 0x0000000000007941 */ /* 0x000fea0003800200 */
.L_x_1474:
        /* <DEDUP_REMOVED lines=24> */
[----:B------:R-:W-:Y:S02]  /*2170*/  FADD.FTZ R80, R80, R85 ;  /* 0x0000005550507221 */ /* 0x000fe40000010000 */
        /* <DEDUP_REMOVED lines=33> */
[----:B-----5:R-:W-:-:S03]  /*2390*/  LOP3.LUT P0, RZ, R100, 0xff, RZ, 0xc0, !PT ;  /* 0x000000ff64ff7812 */ /* 0x020fc6000780c0ff */
[----:B------:R-:W-:-:S04]  /*23a0*/  FMUL.FTZ R83, R83, UR17 ;  /* 0x0000001153537c20 */ /* 0x000fc80008410000 */
[----:B------:R-:W-:-:S05]  /*23b0*/  FMUL.FTZ R83, R83, UR16 ;  /* 0x0000001053537c20 */ /* 0x000fca0008410000 */
[----:B------:R-:W-:-:S04]  /*23c0*/  FSEL R83, R83, RZ, P0 ;  /* 0x000000ff53537208 */ /* 0x000fc80000000000 */
[----:B------:R-:W-:-:S04]  /*23d0*/  F2FP.F16.F32.PACK_AB R83, RZ, R83 ;  /* 0x00000053ff53723e */ /* 0x000fc800000000ff */
[----:B------:R-:W-:-:S07]  /*23e0*/  PRMT R72, R83, 0x7610, R72 ;  /* 0x0000761053487816 */ /* 0x000fce0000000048 */
.L_x_1480:
        /* <DEDUP_REMOVED lines=12> */
.L_x_1481:
        /* <DEDUP_REMOVED lines=12> */
.L_x_1482:
        /* <DEDUP_REMOVED lines=12> */
.L_x_1483:
        /* <DEDUP_REMOVED lines=12> */
.L_x_1484:
        /* <DEDUP_REMOVED lines=12> */
.L_x_1485:
        /* <DEDUP_REMOVED lines=12> */
.L_x_1486:
[----:B------:R-:W-:Y:S05]  /*2870*/  @!P4 BRA `(.L_x_1487) ;  /* 0x0000001000a8c947 */ /* 0x000fea0003800000 */
[----:B------:R-:W-:Y:S01]  /*2880*/  FFMA.FTZ R83, R140, R81, R82 ;  /* 0x000000518c537223 */ /* 0x000fe20000010052 */
[----:B------:R-:W-:-:S03]  /*2890*/  ISETP.GT.AND P0, PT, R102, RZ, PT ;  /* 0x000000ff6600720c */ /* 0x000fc60003f04270 */
[----:B------:R-:W-:-:S04]  /*28a0*/  FADD.FTZ R83, R138, -R83 ;  /* 0x800000538a537221 */ /* 0x000fc80000010000 */
[----:B------:R-:W-:-:S05]  /*28b0*/  FMUL.FTZ R83, R104, R83 ;  /* 0x0000005368537220 */ /* 0x000fca0000410000 */
[----:B------:R-:W-:Y:S02]  /*28c0*/  FSEL R83, R83, RZ, P0 ;  /* 0x000000ff53537208 */ /* 0x000fe40000000000 */
[----:B-----5:R-:W-:-:S03]  /*28d0*/  ISETP.GE.U32.AND P0, PT, R100, RZ, PT ;  /* 0x000000ff6400720c */ /* 0x020fc60003f06070 */
[----:B------:R-:W-:Y:S01]  /*28e0*/  FMUL.FTZ R83, R83, UR17 ;  /* 0x0000001153537c20 */ /* 0x000fe20008410000 */
[----:B------:R-:W-:-:S03]  /*28f0*/  ISETP.GE.U32.AND.EX P0, PT, R101, 0x1000000, PT, P0 ;  /* 0x010000006500780c */ /* 0x000fc60003f06100 */
[----:B------:R-:W-:-:S05]  /*2900*/  FMUL.FTZ R83, R83, UR16 ;  /* 0x0000001053537c20 */ /* 0x000fca0008410000 */
[----:B------:R-:W-:-:S04]  /*2910*/  FSEL R83, R83, RZ, P0 ;  /* 0x000000ff53537208 */ /* 0x000fc80000000000 */
[----:B------:R-:W-:-:S04]  /*2920*/  F2FP.F16.F32.PACK_AB R83, RZ, R83 ;  /* 0x00000053ff53723e */ /* 0x000fc800000000ff */
[----:B------:R-:W-:Y:S01]  /*2930*/  PRMT R75, R75, 0x5410, R83 ;  /* 0x000054104b4b7816 */ /* 0x000fe20000000053 */
[----:B------:R-:W-:Y:S06]  /*2940*/  BRA `(.L_x_1487) ;  /* 0x0000001000747947 */ /* 0x000fec0003800000 */
.L_x_1479:
[-CC-:B------:R-:W-:Y:S01]  /*2950*/  FFMA.FTZ R77, R3, R81.reuse, R82.reuse ;  /* 0x00000051034d7223 */ /* 0x180fe20000010052 */
[----:B------:R-:W-:Y:S01]  /*2960*/  FFMA.FTZ R76, R122, R81, R82 ;  /* 0x000000517a4c7223 */ /* 0x000fe20000010052 */
[----:B------:R-:W-:Y:S02]  /*2970*/  ISETP.GT.AND P0, PT, R102, RZ, PT ;  /* 0x000000ff6600720c */ /* 0x000fe40003f04270 */
[----:B------:R-:W-:Y:S01]  /*2980*/  FADD.FTZ R77, R120, -R77 ;  /* 0x8000004d784d7221 */ /* 0x000fe20000010000 */
[----:B------:R-:W-:-:S03]  /*2990*/  FADD.FTZ R79, R123, -R76 ;  /* 0x8000004c7b4f7221 */ /* 0x000fc60000010000 */
[C---:B------:R-:W-:Y:S01]  /*29a0*/  FMUL.FTZ R77, R104.reuse, R77 ;  /* 0x0000004d684d7220 */ /* 0x040fe20000410000 */
[----:B------:R-:W-:-:S04]  /*29b0*/  FMUL.FTZ R79, R104, R79 ;  /* 0x0000004f684f7220 */ /* 0x000fc80000410000 */
[----:B------:R-:W-:Y:S02]  /*29c0*/  FSEL R77, R77, RZ, P0 ;  /* 0x000000ff4d4d7208 */ /* 0x000fe40000000000 */
[----:B------:R-:W-:Y:S01]  /*29d0*/  FSEL R78, R79, RZ, P0 ;  /* 0x000000ff4f4e7208 */ /* 0x000fe20000000000 */
[----:B------:R-:W-:-:S03]  /*29e0*/  FFMA.FTZ R79, R125, R81, R82 ;  /* 0x000000517d4f7223 */ /* 0x000fc60000010052 */
[----:B------:R-:W-:Y:S01]  /*29f0*/  F2FP.F16.F32.PACK_AB R76, R78, R77 ;  /* 0x0000004d4e4c723e */ /* 0x000fe200000000ff */
[----:B------:R-:W-:Y:S06]  /*2a00*/  @!P4 BRA `(.L_x_1488) ;  /* 0x000000000018c947 */ /* 0x000fec0003800000 */
[----:B------:R-:W-:Y:S01]  /*2a10*/  FMUL.FTZ R77, R77, UR17 ;  /* 0x000000114d4d7c20 */ /* 0x000fe20008410000 */
[----:B-----5:R-:W-:-:S03]  /*2a20*/  LOP3.LUT P5, RZ, R100, 0xff, RZ, 0xc0, !PT ;  /* 0x000000ff64ff7812 */ /* 0x020fc600078ac0ff */
[----:B------:R-:W-:-:S05]  /*2a30*/  FMUL.FTZ R77, R77, UR16 ;  /* 0x000000104d4d7c20 */ /* 0x000fca0008410000 */
[----:B------:R-:W-:-:S04]  /*2a40*/  FSEL R77, R77, RZ, P5 ;  /* 0x000000ff4d4d7208 */ /* 0x000fc80002800000 */
[----:B------:R-:W-:-:S04]  /*2a50*/  F2FP.F16.F32.PACK_AB R77, RZ, R77 ;  /* 0x0000004dff4d723e */ /* 0x000fc800000000ff */
[----:B------:R-:W-:-:S07]  /*2a60*/  PRMT R72, R77, 0x7610, R72 ;  /* 0x000076104d487816 */ /* 0x000fce0000000048 */
.L_x_1488:
[----:B------:R-:W-:Y:S05]  /*2a70*/  @!P4 BRA `(.L_x_1489) ;  /* 0x000000000018c947 */ /* 0x000fea0003800000 */
[----:B------:R-:W-:Y:S01]  /*2a80*/  FMUL.FTZ R77, R78, UR17 ;  /* 0x000000114e4d7c20 */ /* 0x000fe20008410000 */
[----:B-----5:R-:W-:-:S03]  /*2a90*/  LOP3.LUT P5, RZ, R100, 0xff00, RZ, 0xc0, !PT ;  /* 0x0000ff0064ff7812 */ /* 0x020fc600078ac0ff */
[----:B------:R-:W-:-:S05]  /*2aa0*/  FMUL.FTZ R77, R77, UR16 ;  /* 0x000000104d4d7c20 */ /* 0x000fca0008410000 */
[----:B------:R-:W-:-:S04]  /*2ab0*/  FSEL R77, R77, RZ, P5 ;  /* 0x000000ff4d4d7208 */ /* 0x000fc80002800000 */
[----:B------:R-:W-:-:S04]  /*2ac0*/  F2FP.F16.F32.PACK_AB R77, RZ, R77 ;  /* 0x0000004dff4d723e */ /* 0x000fc800000000ff */
[----:B------:R-:W-:-:S07]  /*2ad0*/  PRMT R72, R72, 0x5410, R77 ;  /* 0x0000541048487816 */ /* 0x000fce000000004d */
.L_x_1489:
[-CC-:B------:R-:W-:Y:S01]  /*2ae0*/  FFMA.FTZ R78, R126, R81.reuse, R82.reuse ;  /* 0x000000517e4e7223 */ /* 0x180fe20000010052 */
[----:B------:R-:W-:Y:S01]  /*2af0*/  FADD.FTZ R77, R124, -R79 ;  /* 0x8000004f7c4d7221 */ /* 0x000fe20000010000 */
[-CC-:B------:R-:W-:Y:S01]  /*2b00*/  FFMA.FTZ R83, R133, R81.reuse, R82.reuse ;  /* 0x0000005185537223 */ /* 0x180fe20000010052 */
[-C--:B------:R-:W-:Y:S01]  /*2b10*/  FFMA.FTZ R84, R134, R81.reuse, R82 ;  /* 0x0000005186547223 */ /* 0x080fe20000010052 */
[----:B------:R-:W-:Y:S01]  /*2b20*/  FADD.FTZ R79, R127, -R78 ;  /* 0x8000004e7f4f7221 */ /* 0x000fe20000010000 */
        /* <DEDUP_REMOVED lines=12> */
[----:B------:R-:W-:-:S02]  /*2bf0*/  FSEL R79, R79, RZ, P0 ;  /* 0x000000ff4f4f7208 */ /* 0x000fc40000000000 */
[----:B------:R-:W-:Y:S01]  /*2c00*/  FSEL R78, R77, RZ, P0 ;  /* 0x000000ff4d4e7208 */ /* 0x000fe20000000000 */
[----:B------:R-:W-:Y:S06]  /*2c10*/  @!P4 BRA `(.L_x_1490) ;  /* 0x000000000018c947 */ /* 0x000fec0003800000 */
[----:B------:R-:W-:Y:S01]  /*2c20*/  FMUL.FTZ R77, R78, UR17 ;  /* 0x000000114e4d7c20 */ /* 0x000fe20008410000 */
[----:B-----5:R-:W-:-:S03]  /*2c30*/  LOP3.LUT P5, RZ, R100, 0xff0000, RZ, 0xc0, !PT ;  /* 0x00ff000064ff7812 */ /* 0x020fc600078ac0ff */
[----:B------:R-:W-:-:S05]  /*2c40*/  FMUL.FTZ R77, R77, UR16 ;  /* 0x000000104d4d7c20 */ /* 0x000fca0008410000 */
[----:B------:R-:W-:-:S04]  /*2c50*/  FSEL R77, R77, RZ, P5 ;  /* 0x000000ff4d4d7208 */ /* 0x000fc80002800000 */
[----:B------:R-:W-:-:S04]  /*2c60*/  F2FP.F16.F32.PACK_AB R77, RZ, R77 ;  /* 0x0000004dff4d723e */ /* 0x000fc800000000ff */
[----:B------:R-:W-:-:S07]  /*2c70*/  PRMT R73, R77, 0x7610, R73 ;  /* 0x000076104d497816 */ /* 0x000fce0000000049 */
.L_x_1490:
[----:B------:R-:W-:Y:S05]  /*2c80*/  @!P4 BRA `(.L_x_1491) ;  /* 0x000000000018c947 */ /* 0x000fea0003800000 */
[----:B------:R-:W-:Y:S01]  /*2c90*/  FMUL.FTZ R77, R79, UR17 ;  /* 0x000000114f4d7c20 */ /* 0x000fe20008410000 */
[----:B-----5:R-:W-:-:S03]  /*2ca0*/  LOP3.LUT P5, RZ, R100, 0xff000000, RZ, 0xc0, !PT ;  /* 0xff00000064ff7812 */ /* 0x020fc600078ac0ff */
[----:B------:R-:W-:-:S05]  /*2cb0*/  FMUL.FTZ R77, R77, UR16 ;  /* 0x000000104d4d7c20 */ /* 0x000fca0008410000 */
[----:B------:R-:W-:-:S04]  /*2cc0*/  FSEL R77, R77, RZ, P5 ;  /* 0x000000ff4d4d7208 */ /* 0x000fc80002800000 */
[----:B------:R-:W-:-:S04]  /*2cd0*/  F2FP.F16.F32.PACK_AB R77, RZ, R77 ;  /* 0x0000004dff4d723e */ /* 0x000fc800000000ff */
[----:B------:R-:W-:-:S07]  /*2ce0*/  PRMT R73, R73, 0x5410, R77 ;  /* 0x0000541049497816 */ /* 0x000fce000000004d */
.L_x_1491:
[----:B------:R-:W-:Y:S02]  /*2cf0*/  F2FP.F16.F32.PACK_AB R77, R79, R78 ;  /* 0x0000004e4f4d723e */ /* 0x000fe400000000ff */
[----:B------:R-:W-:Y:S02]  /*2d00*/  FSEL R84, R85, RZ, P0 ;  /* 0x000000ff55547208 */ /* 0x000fe40000000000 */
[----:B------:R-:W-:Y:S02]  /*2d10*/  FSEL R79, R87, RZ, P0 ;  /* 0x000000ff574f7208 */ /* 0x000fe40000000000 */
[----:B------:R-:W-:Y:S02]  /*2d20*/  FSEL R86, R89, RZ, P0 ;  /* 0x000000ff59567208 */ /* 0x000fe40000000000 */
        /* <DEDUP_REMOVED lines=8> */
.L_x_1492:
[----:B------:R-:W-:Y:S05]  /*2db0*/  @!P4 BRA `(.L_x_1493) ;  /* 0x000000000018c947 */ /* 0x000fea0003800000 */
[----:B------:R-:W-:Y:S01]  /*2dc0*/  FMUL.FTZ R78, R84, UR17 ;  /* 0x00000011544e7c20 */ /* 0x000fe20008410000 */
[----:B-----5:R-:W-:-:S03]  /*2dd0*/  LOP3.LUT P0, RZ, R101, 0xff00, RZ, 0xc0, !PT ;  /* 0x0000ff0065ff7812 */ /* 0x020fc6000780c0ff */
[----:B------:R-:W-:-:S05]  /*2de0*/  FMUL.FTZ R78, R78, UR16 ;  /* 0x000000104e4e7c20 */ /* 0x000fca0008410000 */
[----:B------:R-:W-:-:S04]  /*2df0*/  FSEL R78, R78, RZ, P0 ;  /* 0x000000ff4e4e7208 */ /* 0x000fc80000000000 */
[----:B------:R-:W-:-:S04]  /*2e00*/  F2FP.F16.F32.PACK_AB R78, RZ, R78 ;  /* 0x0000004eff4e723e */ /* 0x000fc800000000ff */
[----:B------:R-:W-:-:S07]  /*2e10*/  PRMT R74, R74, 0x5410, R78 ;  /* 0x000054104a4a7816 */ /* 0x000fce000000004e */
.L_x_1493:
[----:B------:R-:W-:Y:S05]  /*2e20*/  @!P4 BRA `(.L_x_1494) ;  /* 0x000000000018c947 */ /* 0x000fea0003800000 */
[----:B------:R-:W-:Y:S01]  /*2e30*/  FMUL.FTZ R78, R79, UR17 ;  /* 0x000000114f4e7c20 */ /* 0x000fe20008410000 */
[----:B-----5:R-:W-:-:S03]  /*2e40*/  LOP3.LUT P0, RZ, R101, 0xff0000, RZ, 0xc0, !PT ;  /* 0x00ff000065ff7812 */ /* 0x020fc6000780c0ff */
[----:B------:R-:W-:-:S05]  /*2e50*/  FMUL.FTZ R78, R78, UR16 ;  /* 0x000000104e4e7c20 */ /* 0x000fca0008410000 */
[----:B------:R-:W-:-:S04]  /*2e60*/  FSEL R78, R78, RZ, P0 ;  /* 0x000000ff4e4e7208 */ /* 0x000fc80000000000 */
[----:B------:R-:W-:-:S04]  /*2e70*/  F2FP.F16.F32.PACK_AB R78, RZ, R78 ;  /* 0x0000004eff4e723e */ /* 0x000fc800000000ff */
[----:B------:R-:W-:-:S07]  /*2e80*/  PRMT R75, R78, 0x7610, R75 ;  /* 0x000076104e4b7816 */ /* 0x000fce000000004b */
.L_x_1494:
[----:B------:R-:W-:Y:S02]  /*2e90*/  F2FP.F16.F32.PACK_AB R78, R84, R83 ;  /* 0x00000053544e723e */ /* 0x000fe400000000ff */
[----:B------:R-:W-:Y:S01]  /*2ea0*/  F2FP.F16.F32.PACK_AB R79, R86, R79 ;  /* 0x0000004f564f723e */ /* 0x000fe200000000ff */
[----:B------:R-:W-:Y:S06]  /*2eb0*/  @!P4 BRA `(.L_x_1487) ;  /* 0x0000000c0018c947 */ /* 0x000fec0003800000 */
[----:B------:R-:W-:Y:S01]  /*2ec0*/  FMUL.FTZ R83, R86, UR17 ;  /* 0x0000001156537c20 */ /* 0x000fe20008410000 */
[----:B-----5:R-:W-:-:S03]  /*2ed0*/  ISETP.GE.U32.AND P0, PT, R100, RZ, PT ;  /* 0x000000ff6400720c */ /* 0x020fc60003f06070 */
[----:B------:R-:W-:Y:S01]  /*2ee0*/  FMUL.FTZ R83, R83, UR16 ;  /* 0x0000001053537c20 */ /* 0x000fe20008410000 */
[----:B------:R-:W-:-:S04]  /*2ef0*/  ISETP.GE.U32.AND.EX P0, PT, R101, 0x1000000, PT, P0 ;  /* 0x010000006500780c */ /* 0x000fc80003f06100 */
[----:B------:R-:W-:-:S04]  /*2f00*/  FSEL R83, R83, RZ, P0 ;  /* 0x000000ff53537208 */ /* 0x000fc80000000000 */
[----:B------:R-:W-:-:S04]  /*2f10*/  F2FP.F16.F32.PACK_AB R83, RZ, R83 ;  /* 0x00000053ff53723e */ /* 0x000fc800000000ff */
[----:B------:R-:W-:Y:S01]  /*2f20*/  PRMT R75, R75, 0x5410, R83 ;  /* 0x000054104b4b7816 */ /* 0x000fe20000000053 */
[----:B------:R-:W-:Y:S06]  /*2f30*/  BRA `(.L_x_1487) ;  /* 0x0000000800f87947 */ /* 0x000fec0003800000 */
.L_x_1478:
        /* <DEDUP_REMOVED lines=8> */
[----:B-----5:R-:W-:Y:S01]  /*2fc0*/  HADD2.F32 R83, -RZ, R4.H0_H0 ;  /* 0x20000004ff537230 */ /* 0x020fe20000004100 */
[----:B------:R-:W-:Y:S02]  /*2fd0*/  LOP3.LUT P5, RZ, R100, 0xff, RZ, 0xc0, !PT ;  /* 0x000000ff64ff7812 */ /* 0x000fe400078ac0ff */
[----:B------:R-:W-:-:S04]  /*2fe0*/  @P0 FADD.FTZ R85, R120, -R85 ;  /* 0x8000005578550221 */ /* 0x000fc80000010000 */
[----:B------:R-:W-:-:S04]  /*2ff0*/  @P0 FFMA.FTZ R83, R104, R85, R83 ;  /* 0x0000005568530223 */ /* 0x000fc80000010053 */
[----:B------:R-:W-:-:S04]  /*3000*/  FMUL.FTZ R83, R83, UR17 ;  /* 0x0000001153537c20 */ /* 0x000fc80008410000 */
[----:B------:R-:W-:-:S05]  /*3010*/  FMUL.FTZ R83, R83, UR16 ;  /* 0x0000001053537c20 */ /* 0x000fca0008410000 */
[----:B------:R-:W-:-:S04]  /*3020*/  FSEL R83, R83, RZ, P5 ;  /* 0x000000ff53537208 */ /* 0x000fc80002800000 */
[----:B------:R-:W-:-:S04]  /*3030*/  F2FP.F16.F32.PACK_AB R83, RZ, R83 ;  /* 0x00000053ff53723e */ /* 0x000fc800000000ff */
[----:B------:R-:W-:-:S07]  /*3040*/  PRMT R72, R83, 0x7610, R72 ;  /* 0x0000761053487816 */ /* 0x000fce0000000048 */
.L_x_1496:
[----:B------:R-:W-:Y:S05]  /*3050*/  @!P4 BRA `(.L_x_1497) ;  /* 0x000000000028c947 */ /* 0x000fea0003800000 */
[----:B------:R-:W-:Y:S01]  /*3060*/  @P0 FFMA.FTZ R84, R122, R81, R82 ;  /* 0x000000517a540223 */ /* 0x000fe20000010052 */
[----:B-----5:R-:W-:Y:S01]  /*3070*/  HADD2.F32 R83, -RZ, R4.H1_H1 ;  /* 0x30000004ff537230 */ /* 0x020fe20000004100 */
        /* <DEDUP_REMOVED lines=8> */
.L_x_1497:
[----:B------:R-:W-:Y:S05]  /*3100*/  @!P4 BRA `(.L_x_1498) ;  /* 0x000000000028c947 */ /* 0x000fea0003800000 */
        /* <DEDUP_REMOVED lines=10> */
.L_x_1498:
        /* <DEDUP_REMOVED lines=11> */
.L_x_1499:
        /* <DEDUP_REMOVED lines=11> */
.L_x_1500:
        /* <DEDUP_REMOVED lines=11> */
.L_x_1501:
        /* <DEDUP_REMOVED lines=11> */
.L_x_1502:
[----:B------:R-:W-:Y:S05]  /*3470*/  @!P4 BRA `(.L_x_1487) ;  /* 0x0000000400a8c947 */ /* 0x000fea0003800000 */
[----:B------:R-:W-:Y:S01]  /*3480*/  @P0 FFMA.FTZ R85, R140, R81, R82 ;  /* 0x000000518c550223 */ /* 0x000fe20000010052 */
[----:B-----5:R-:W-:-:S03]  /*3490*/  HADD2.F32 R83, -RZ, R7.H1_H1 ;  /* 0x30000007ff537230 */ /* 0x020fc60000004100 */
[----:B------:R-:W-:-:S04]  /*34a0*/  @P0 FADD.FTZ R85, R138, -R85 ;  /* 0x800000558a550221 */ /* 0x000fc80000010000 */
[----:B------:R-:W-:Y:S01]  /*34b0*/  @P0 FFMA.FTZ R83, R104, R85, R83 ;  /* 0x0000005568530223 */ /* 0x000fe20000010053 */
[----:B------:R-:W-:-:S03]  /*34c0*/  ISETP.GE.U32.AND P0, PT, R100, RZ, PT ;  /* 0x000000ff6400720c */ /* 0x000fc60003f06070 */
[----:B------:R-:W-:Y:S01]  /*34d0*/  FMUL.FTZ R83, R83, UR17 ;  /* 0x0000001153537c20 */ /* 0x000fe20008410000 */
[----:B------:R-:W-:-:S03]  /*34e0*/  ISETP.GE.U32.AND.EX P0, PT, R101, 0x1000000, PT, P0 ;  /* 0x010000006500780c */ /* 0x000fc60003f06100 */
[----:B------:R-:W-:-:S05]  /*34f0*/  FMUL.FTZ R83, R83, UR16 ;  /* 0x0000001053537c20 */ /* 0x000fca0008410000 */
[----:B------:R-:W-:-:S04]  /*3500*/  FSEL R83, R83, RZ, P0 ;  /* 0x000000ff53537208 */ /* 0x000fc80000000000 */
[----:B------:R-:W-:-:S04]  /*3510*/  F2FP.F16.F32.PACK_AB R83, RZ, R83 ;  /* 0x00000053ff53723e */ /* 0x000fc800000000ff */
[----:B------:R-:W-:Y:S01]  /*3520*/  PRMT R75, R75, 0x5410, R83 ;  /* 0x000054104b4b7816 */ /* 0x000fe20000000053 */
[----:B------:R-:W-:Y:S06]  /*3530*/  BRA `(.L_x_1487) ;  /* 0x0000000400787947 */ /* 0x000fec0003800000 */
.L_x_1495:
[----:B------:R-:W-:Y:S01]  /*3540*/  ISETP.GT.AND P0, PT, R102, RZ, PT ;  /* 0x000000ff6600720c */ /* 0x000fe20003f04270 */
[--C-:B-----5:R-:W-:Y:S02]  /*3550*/  HADD2.F32 R78, -RZ, R5.reuse.H1_H1 ;  /* 0x30000005ff4e7230 */ /* 0x120fe40000004100 */
[----:B------:R-:W-:Y:S02]  /*3560*/  HADD2.F32 R79, -RZ, R4.H1_H1 ;  /* 0x30000004ff4f7230 */ /* 0x000fe40000004100 */
[----:B------:R-:W-:Y:S02]  /*3570*/  HADD2.F32 R83, -RZ, R5.H0_H0 ;  /* 0x20000005ff537230 */ /* 0x000fe40000004100 */
[----:B------:R-:W-:Y:S02]  /*3580*/  HADD2.F32 R85, -RZ, R6.H0_H0 ;  /* 0x20000006ff557230 */ /* 0x000fe40000004100 */
[----:B------:R-:W-:-:S04]  /*3590*/  HADD2.F32 R87, -RZ, R7.H0_H0 ;  /* 0x20000007ff577230 */ /* 0x000fc80000004100 */
[-CC-:B------:R-:W-:Y:S01]  /*35a0*/  @P0 FFMA.FTZ R77, R125, R81.reuse, R82.reuse ;  /* 0x000000517d4d0223 */ /* 0x180fe20000010052 */
[-CC-:B------:R-:W-:Y:S01]  /*35b0*/  @P0 FFMA.FTZ R86, R126, R81.reuse, R82.reuse ;  /* 0x000000517e560223 */ /* 0x180fe20000010052 */
[-CC-:B------:R-:W-:Y:S01]  /*35c0*/  @P0 FFMA.FTZ R76, R122, R81.reuse, R82.reuse ;  /* 0x000000517a4c0223 */ /* 0x180fe20000010052 */
[----:B------:R-:W-:Y:S01]  /*35d0*/  @P0 FFMA.FTZ R91, R137, R81, R82 ;  /* 0x00000051895b0223 */ /* 0x000fe20000010052 */
[----:B------:R-:W-:Y:S01]  /*35e0*/  @P0 FADD.FTZ R84, R124, -R77 ;  /* 0x8000004d7c540221 */ /* 0x000fe20000010000 */
[----:B------:R-:W-:Y:S01]  /*35f0*/  @P0 FADD.FTZ R77, R127, -R86 ;  /* 0x800000567f4d0221 */ /* 0x000fe20000010000 */
[----:B------:R-:W-:Y:S02]  /*3600*/  @P0 FADD.FTZ R76, R123, -R76 ;  /* 0x8000004c7b4c0221 */ /* 0x000fe40000010000 */
[C---:B------:R-:W-:Y:S01]  /*3610*/  @P0 FFMA.FTZ R83, R104.reuse, R84, R83 ;  /* 0x0000005468530223 */ /* 0x040fe20000010053 */
[C---:B------:R-:W-:Y:S01]  /*3620*/  @P0 FFMA.FTZ R78, R104.reuse, R77, R78 ;  /* 0x0000004d684e0223 */ /* 0x040fe2000001004e */
[-CC-:B------:R-:W-:Y:S01]  /*3630*/  @P0 FFMA.FTZ R77, R133, R81.reuse, R82.reuse ;  /* 0x00000051854d0223 */ /* 0x180fe20000010052 */
[----:B------:R-:W-:Y:S01]  /*3640*/  @P0 FFMA.FTZ R79, R104, R76, R79 ;  /* 0x0000004c684f0223 */ /* 0x000fe2000001004f */
[----:B------:R-:W-:Y:S01]  /*3650*/  @P0 FFMA.FTZ R76, R134, R81, R82 ;  /* 0x00000051864c0223 */ /* 0x000fe20000010052 */
[----:B------:R-:W-:-:S02]  /*3660*/  HADD2.F32 R84, -RZ, R6.H1_H1 ;  /* 0x30000006ff547230 */ /* 0x000fc40000004100 */
[----:B------:R-:W-:Y:S01]  /*3670*/  @P0 FADD.FTZ R77, R132, -R77 ;  /* 0x8000004d844d0221 */ /* 0x000fe20000010000 */
[----:B------:R-:W-:Y:S01]  /*3680*/  @P0 FADD.FTZ R89, R135, -R76 ;  /* 0x8000004c87590221 */ /* 0x000fe20000010000 */
[----:B------:R-:W-:Y:S02]  /*3690*/  @P0 FADD.FTZ R76, R136, -R91 ;  /* 0x8000005b884c0221 */ /* 0x000fe40000010000 */
[----:B------:R-:W-:Y:S01]  /*36a0*/  @P0 FFMA.FTZ R85, R104, R77, R85 ;  /* 0x0000004d68550223 */ /* 0x000fe20000010055 */
[-CC-:B------:R-:W-:Y:S01]  /*36b0*/  @P0 FFMA.FTZ R77, R140, R81.reuse, R82.reuse ;  /* 0x000000518c4d0223 */ /* 0x180fe20000010052 */
[----:B------:R-:W-:Y:S01]  /*36c0*/  @P5 FFMA.FTZ R91, R3, R81, R82 ;  /* 0x00000051035b5223 */ /* 0x000fe20000010052 */
[C---:B------:R-:W-:Y:S01]  /*36d0*/  @P0 FFMA.FTZ R84, R104.reuse, R89, R84 ;  /* 0x0000005968540223 */ /* 0x040fe20000010054 */
[----:B------:R-:W-:Y:S01]  /*36e0*/  @P0 FFMA.FTZ R87, R104, R76, R87 ;  /* 0x0000004c68570223 */ /* 0x000fe20000010057 */
[----:B------:R-:W-:Y:S01]  /*36f0*/  @P0 FADD.FTZ R86, R138, -R77 ;  /* 0x8000004d8a560221 */ /* 0x000fe20000010000 */
[----:B------:R-:W-:-:S02]  /*3700*/  HADD2.F32 R89, -RZ, R7.H1_H1 ;  /* 0x30000007ff597230 */ /* 0x000fc40000004100 */
[----:B------:R-:W-:Y:S01]  /*3710*/  @P5 FADD.FTZ R76, R120, -R91 ;  /* 0x8000005b784c5221 */ /* 0x000fe20000010000 */
[----:B------:R-:W-:Y:S02]  /*3720*/  HADD2.F32 R77, -RZ, R4.H0_H0 ;  /* 0x20000004ff4d7230 */ /* 0x000fe40000004100 */
[----:B------:R-:W-:-:S03]  /*3730*/  @P0 FFMA.FTZ R89, R104, R86, R89 ;  /* 0x0000005668590223 */ /* 0x000fc60000010059 */
[----:B------:R-:W-:Y:S01]  /*3740*/  @P5 FFMA.FTZ R77, R104, R76, R77 ;  /* 0x0000004c684d5223 */ /* 0x000fe2000001004d */
[----:B------:R-:W-:Y:S06]  /*3750*/  @!P4 BRA `(.L_x_1503) ;  /* 0x000000000018c947 */ /* 0x000fec0003800000 */
[----:B------:R-:W-:Y:S01]  /*3760*/  FMUL.FTZ R76, R77, UR17 ;  /* 0x000000114d4c7c20 */ /* 0x000fe20008410000 */
[----:B------:R-:W-:-:S03]  /*3770*/  LOP3.LUT P0, RZ, R100, 0xff, RZ, 0xc0, !PT ;  /* 0x000000ff64ff7812 */ /* 0x000fc6000780c0ff */
[----:B------:R-:W-:-:S05]  /*3780*/  FMUL.FTZ R76, R76, UR16 ;  /* 0x000000104c4c7c20 */ /* 0x000fca0008410000 */
[----:B------:R-:W-:-:S04]  /*3790*/  FSEL R76, R76, RZ, P0 ;  /* 0x000000ff4c4c7208 */ /* 0x000fc80000000000 */
[----:B------:R-:W-:-:S04]  /*37a0*/  F2FP.F16.F32.PACK_AB R76, RZ, R76 ;  /* 0x0000004cff4c723e */ /* 0x000fc800000000ff */
[----:B------:R-:W-:-:S07]  /*37b0*/  PRMT R72, R76, 0x7610, R72 ;  /* 0x000076104c487816 */ /* 0x000fce0000000048 */
.L_x_1503:
[----:B------:R-:W-:Y:S02]  /*37c0*/  F2FP.F16.F32.PACK_AB R76, R79, R77 ;  /* 0x0000004d4f4c723e */ /* 0x000fe400000000ff */
[----:B------:R-:W-:Y:S01]  /*37d0*/  F2FP.F16.F32.PACK_AB R77, R78, R83 ;  /* 0x000000534e4d723e */ /* 0x000fe200000000ff */
[----:B------:R-:W-:Y:S06]  /*37e0*/  @!P4 BRA `(.L_x_1504) ;  /* 0x000000000018c947 */ /* 0x000fec0003800000 */
[----:B------:R-:W-:Y:S01]  /*37f0*/  FMUL.FTZ R79, R79, UR17 ;  /* 0x000000114f4f7c20 */ /* 0x000fe20008410000 */
[----:B------:R-:W-:-:S03]  /*3800*/  LOP3.LUT P0, RZ, R100, 0xff00, RZ, 0xc0, !PT ;  /* 0x0000ff0064ff7812 */ /* 0x000fc6000780c0ff */
[----:B------:R-:W-:-:S05]  /*3810*/  FMUL.FTZ R79, R79, UR16 ;  /* 0x000000104f4f7c20 */ /* 0x000fca0008410000 */
[----:B------:R-:W-:-:S04]  /*3820*/  FSEL R79, R79, RZ, P0 ;  /* 0x000000ff4f4f7208 */ /* 0x000fc80000000000 */
[----:B------:R-:W-:-:S04]  /*3830*/  F2FP.F16.F32.PACK_AB R79, RZ, R79 ;  /* 0x0000004fff4f723e */ /* 0x000fc800000000ff */
[----:B------:R-:W-:-:S07]  /*3840*/  PRMT R72, R72, 0x5410, R79 ;  /* 0x0000541048487816 */ /* 0x000fce000000004f */
.L_x_1504:
[----:B------:R-:W-:Y:S05]  /*3850*/  @!P4 BRA `(.L_x_1505) ;  /* 0x000000000018c947 */ /* 0x000fea0003800000 */
[----:B------:R-:W-:Y:S01]  /*3860*/  FMUL.FTZ R83, R83, UR17 ;  /* 0x0000001153537c20 */ /* 0x000fe20008410000 */
[----:B------:R-:W-:-:S03]  /*3870*/  LOP3.LUT P0, RZ, R100, 0xff0000, RZ, 0xc0, !PT ;  /* 0x00ff000064ff7812 */ /* 0x000fc6000780c0ff */
[----:B------:R-:W-:-:S05]  /*3880*/  FMUL.FTZ R83, R83, UR16 ;  /* 0x0000001053537c20 */ /* 0x000fca0008410000 */
[----:B------:R-:W-:-:S04]  /*3890*/  FSEL R83, R83, RZ, P0 ;  /* 0x000000ff53537208 */ /* 0x000fc80000000000 */
[----:B------:R-:W-:-:S04]  /*38a0*/  F2FP.F16.F32.PACK_AB R83, RZ, R83 ;  /* 0x00000053ff53723e */ /* 0x000fc800000000ff */
[----:B------:R-:W-:-:S07]  /*38b0*/  PRMT R73, R83, 0x7610, R73 ;  /* 0x0000761053497816 */ /* 0x000fce0000000049 */
.L_x_1505:
[----:B------:R-:W-:Y:S05]  /*38c0*/  @!P4 BRA `(.L_x_1506) ;  /* 0x000000000018c947 */ /* 0x000fea0003800000 */
[----:B------:R-:W-:Y:S01]  /*38d0*/  FMUL.FTZ R78, R78, UR17 ;  /* 0x000000114e4e7c20 */ /* 0x000fe20008410000 */
[----:B------:R-:W-:-:S03]  /*38e0*/  LOP3.LUT P0, RZ, R100, 0xff000000, RZ, 0xc0, !PT ;  /* 0xff00000064ff7812 */ /* 0x000fc6000780c0ff */
[----:B------:R-:W-:-:S05]  /*38f0*/  FMUL.FTZ R78, R78, UR16 ;  /* 0x000000104e4e7c20 */ /* 0x000fca0008410000 */
[----:B------:R-:W-:-:S04]  /*3900*/  FSEL R78, R78, RZ, P0 ;  /* 0x000000ff4e4e7208 */ /* 0x000fc80000000000 */
[----:B------:R-:W-:-:S04]  /*3910*/  F2FP.F16.F32.PACK_AB R78, RZ, R78 ;  /* 0x0000004eff4e723e */ /* 0x000fc800000000ff */
[----:B------:R-:W-:-:S07]  /*3920*/  PRMT R73, R73, 0x5410, R78 ;  /* 0x0000541049497816 */ /* 0x000fce000000004e */
.L_x_1506:
[----:B------:R-:W-:Y:S05]  /*3930*/  @!P4 BRA `(.L_x_1507) ;  /* 0x000000000018c947 */ /* 0x000fea0003800000 */
[----:B------:R-:W-:Y:S01]  /*3940*/  FMUL.FTZ R78, R85, UR17 ;  /* 0x00000011554e7c20 */ /* 0x000fe20008410000 */
[----:B------:R-:W-:-:S03]  /*3950*/  LOP3.LUT P0, RZ, R101, 0xff, RZ, 0xc0, !PT ;  /* 0x000000ff65ff7812 */ /* 0x000fc6000780c0ff */
[----:B------:R-:W-:-:S05]  /*3960*/  FMUL.FTZ R78, R78, UR16 ;  /* 0x000000104e4e7c20 */ /* 0x000fca0008410000 */
[----:B------:R-:W-:-:S04]  /*3970*/  FSEL R78, R78, RZ, P0 ;  /* 0x000000ff4e4e7208 */ /* 0x000fc80000000000 */
[----:B------:R-:W-:-:S04]  /*3980*/  F2FP.F16.F32.PACK_AB R78, RZ, R78 ;  /* 0x0000004eff4e723e */ /* 0x000fc800000000ff */
[----:B------:R-:W-:-:S07]  /*3990*/  PRMT R74, R78, 0x7610, R74 ;  /* 0x000076104e4a7816 */ /* 0x000fce000000004a */
.L_x_1507:
[----:B------:R-:W-:Y:S05]  /*39a0*/  @!P4 BRA `(.L_x_1508) ;  /* 0x000000000018c947 */ /* 0x000fea0003800000 */
[----:B------:R-:W-:Y:S01]  /*39b0*/  FMUL.FTZ R78, R84, UR17 ;  /* 0x00000011544e7c20 */ /* 0x000fe20008410000 */
[----:B------:R-:W-:-:S03]  /*39c0*/  LOP3.LUT P0, RZ, R101, 0xff00, RZ, 0xc0, !PT ;  /* 0x0000ff0065ff7812 */ /* 0x000fc6000780c0ff */
[----:B------:R-:W-:-:S05]  /*39d0*/  FMUL.FTZ R78, R78, UR16 ;  /* 0x000000104e4e7c20 */ /* 0x000fca0008410000 */
[----:B------:R-:W-:-:S04]  /*39e0*/  FSEL R78, R78, RZ, P0 ;  /* 0x000000ff4e4e7208 */ /* 0x000fc80000000000 */
[----:B------:R-:W-:-:S04]  /*39f0*/  F2FP.F16.F32.PACK_AB R78, RZ, R78 ;  /* 0x0000004eff4e723e */ /* 0x000fc800000000ff */
[----:B------:R-:W-:-:S07]  /*3a00*/  PRMT R74, R74, 0x5410, R78 ;  /* 0x000054104a4a7816 */ /* 0x000fce000000004e */
.L_x_1508:
[----:B------:R-:W-:Y:S05]  /*3a10*/  @!P4 BRA `(.L_x_1509) ;  /* 0x000000000018c947 */ /* 0x000fea0003800000 */
[----:B------:R-:W-:Y:S01]  /*3a20*/  FMUL.FTZ R78, R87, UR17 ;  /* 0x00000011574e7c20 */ /* 0x000fe20008410000 */
[----:B------:R-:W-:-:S03]  /*3a30*/  LOP3.LUT P0, RZ, R101, 0xff0000, RZ, 0xc0, !PT ;  /* 0x00ff000065ff7812 */ /* 0x000fc6000780c0ff */
[----:B------:R-:W-:-:S05]  /*3a40*/  FMUL.FTZ R78, R78, UR16 ;  /* 0x000000104e4e7c20 */ /* 0x000fca0008410000 */
[----:B------:R-:W-:-:S04]  /*3a50*/  FSEL R78, R78, RZ, P0 ;  /* 0x000000ff4e4e7208 */ /* 0x000fc80000000000 */
[----:B------:R-:W-:-:S04]  /*3a60*/  F2FP.F16.F32.PACK_AB R78, RZ, R78 ;  /* 0x0000004eff4e723e */ /* 0x000fc800000000ff */
[----:B------:R-:W-:-:S07]  /*3a70*/  PRMT R75, R78, 0x7610, R75 ;  /* 0x000076104e4b7816 */ /* 0x000fce000000004b */
.L_x_1509:
[----:B------:R-:W-:Y:S02]  /*3a80*/  F2FP.F16.F32.PACK_AB R78, R84, R85 ;  /* 0x00000055544e723e */ /* 0x000fe400000000ff */
[----:B------:R-:W-:Y:S01]  /*3a90*/  F2FP.F16.F32.PACK_AB R79, R89, R87 ;  /* 0x00000057594f723e */ /* 0x000fe200000000ff */
[----:B------:R-:W-:Y:S06]  /*3aa0*/  @!P4 BRA `(.L_x_1487) ;  /* 0x00000000001cc947 */ /* 0x000fec0003800000 */
[----:B------:R-:W-:Y:S01]  /*3ab0*/  FMUL.FTZ R89, R89, UR17 ;  /* 0x0000001159597c20 */ /* 0x000fe20008410000 */
[----:B------:R-:W-:-:S03]  /*3ac0*/  ISETP.GE.U32.AND P0, PT, R100, RZ, PT ;  /* 0x000000ff6400720c */ /* 0x000fc60003f06070 */
[----:B------:R-:W-:Y:S01]  /*3ad0*/  FMUL.FTZ R89, R89, UR16 ;  /* 0x0000001059597c20 */ /* 0x000fe20008410000 */
[----:B------:R-:W-:-:S04]  /*3ae0*/  ISETP.GE.U32.AND.EX P0, PT, R101, 0x1000000, PT, P0 ;  /* 0x010000006500780c */ /* 0x000fc80003f06100 */
[----:B------:R-:W-:-:S04]  /*3af0*/  FSEL R89, R89, RZ, P0 ;  /* 0x000000ff59597208 */ /* 0x000fc80000000000 */
[----:B------:R-:W-:-:S04]  /*3b00*/  F2FP.F16.F32.PACK_AB R89, RZ, R89 ;  /* 0x00000059ff59723e */ /* 0x000fc800000000ff */
[----:B------:R-:W-:-:S07]  /*3b10*/  PRMT R75, R75, 0x5410, R89 ;  /* 0x000054104b4b7816 */ /* 0x000fce0000000059 */
.L_x_1487:
        /* <DEDUP_REMOVED lines=10> */
.L_x_1477:
[----:B------:R-:W-:Y:S05]  /*3bc0*/  BSYNC.RECONVERGENT B0 ;  /* 0x0000000000007941 */ /* 0x000fea0003800200 */
.L_x_1476:
        /* <DEDUP_REMOVED lines=10> */
[--C-:B0----5:R-:W-:Y:S02]  /*3c70*/  HADD2.F32 R84, -RZ, R65.reuse.H1_H1 ;  /* 0x30000041ff547230 */ /* 0x121fe40000004100 */
[----:B------:R-:W-:Y:S02]  /*3c80*/  HADD2.F32 R83, -RZ, R64.H1_H1 ;  /* 0x30000040ff537230 */ /* 0x000fe40000004100 */
[----:B------:R-:W-:Y:S02]  /*3c90*/  HADD2.F32 R85, -RZ, R65.H0_H0 ;  /* 0x20000041ff557230 */ /* 0x000fe40000004100 */
[----:B------:R-:W-:Y:S02]  /*3ca0*/  HADD2.F32 R87, -RZ, R66.H0_H0 ;  /* 0x20000042ff577230 */ /* 0x000fe40000004100 */
[--C-:B------:R-:W-:Y:S02]  /*3cb0*/  HADD2.F32 R89, -RZ, R67.reuse.H0_H0 ;  /* 0x20000043ff597230 */ /* 0x100fe40000004100 */
[----:B------:R-:W-:-:S02]  /*3cc0*/  HADD2.F32 R91, -RZ, R67.H1_H1 ;  /* 0x30000043ff5b7230 */ /* 0x000fc40000004100 */
[-CC-:B------:R-:W-:Y:S01]  /*3cd0*/  @P5 FFMA.FTZ R77, R143, R81.reuse, R82.reuse ;  /* 0x000000518f4d5223 */ /* 0x180fe20000010052 */
[-CC-:B------:R-:W-:Y:S01]  /*3ce0*/  @P5 FFMA.FTZ R86, R148, R81.reuse, R82.reuse ;  /* 0x0000005194565223 */ /* 0x180fe20000010052 */
[----:B------:R-:W-:Y:S02]  /*3cf0*/  @P5 FFMA.FTZ R76, R144, R81, R82 ;  /* 0x00000051904c5223 */ /* 0x000fe40000010052 */
[----:B------:R-:W-:Y:S01]  /*3d00*/  @P5 FADD.FTZ R78, R146, -R77 ;  /* 0x8000004d924e5221 */ /* 0x000fe20000010000 */
[----:B------:R-:W-:Y:S01]  /*3d10*/  @P5 FADD.FTZ R77, R145, -R86 ;  /* 0x80000056914d5221 */ /* 0x000fe20000010000 */
[----:B------:R-:W-:Y:S01]  /*3d20*/  @P5 FADD.FTZ R76, R141, -R76 ;  /* 0x8000004c8d4c5221 */ /* 0x000fe20000010000 */
[----:B------:R-:W-:Y:S02]  /*3d30*/  HADD2.F32 R86, -RZ, R66.H1_H1 ;  /* 0x30000042ff567230 */ /* 0x000fe40000004100 */
[C---:B------:R-:W-:Y:S01]  /*3d40*/  @P5 FFMA.FTZ R85, R104.reuse, R78, R85 ;  /* 0x0000004e68555223 */ /* 0x040fe20000010055 */
[C---:B------:R-:W-:Y:S01]  /*3d50*/  @P5 FFMA.FTZ R84, R104.reuse, R77, R84 ;  /* 0x0000004d68545223 */ /* 0x040fe20000010054 */
[-CC-:B------:R-:W-:Y:S01]  /*3d60*/  @P5 FFMA.FTZ R77, R147, R81.reuse, R82.reuse ;  /* 0x00000051934d5223 */ /* 0x180fe20000010052 */
[----:B------:R-:W-:Y:S01]  /*3d70*/  @P5 FFMA.FTZ R83, R104, R76, R83 ;  /* 0x0000004c68535223 */ /* 0x000fe20000010053 */
[-CC-:B------:R-:W-:Y:S01]  /*3d80*/  @P5 FFMA.FTZ R76, R152, R81.reuse, R82.reuse ;  /* 0x00000051984c5223 */ /* 0x180fe20000010052 */
[----:B------:R-:W-:Y:S01]  /*3d90*/  @P5 FFMA.FTZ R78, R153, R81, R82 ;  /* 0x00000051994e5223 */ /* 0x000fe20000010052 */
[----:B------:R-:W-:-:S02]  /*3da0*/  @P5 FADD.FTZ R77, R150, -R77 ;  /* 0x8000004d964d5221 */ /* 0x000fc40000010000 */
[----:B------:R-:W-:Y:S01]  /*3db0*/  @P5 FADD.FTZ R79, R149, -R76 ;  /* 0x8000004c954f5221 */ /* 0x000fe20000010000 */
[----:B------:R-:W-:Y:S01]  /*3dc0*/  @P5 FADD.FTZ R78, R151, -R78 ;  /* 0x8000004e974e5221 */ /* 0x000fe20000010000 */
[----:B------:R-:W-:Y:S01]  /*3dd0*/  @P5 FFMA.FTZ R87, R104, R77, R87 ;  /* 0x0000004d68575223 */ /* 0x000fe20000010057 */
[----:B------:R-:W-:Y:S01]  /*3de0*/  @P5 FFMA.FTZ R77, R156, R81, R82 ;  /* 0x000000519c4d5223 */ /* 0x000fe20000010052 */
[C---:B------:R-:W-:Y:S01]  /*3df0*/  @P5 FFMA.FTZ R86, R104.reuse, R79, R86 ;  /* 0x0000004f68565223 */ /* 0x040fe20000010056 */
[----:B------:R-:W-:Y:S01]  /*3e00*/  @P5 FFMA.FTZ R79, R139, R81, R82 ;  /* 0x000000518b4f5223 */ /* 0x000fe20000010052 */
[----:B------:R-:W-:Y:S01]  /*3e10*/  @P5 FFMA.FTZ R89, R104, R78, R89 ;  /* 0x0000004e68595223 */ /* 0x000fe20000010059 */
[----:B------:R-:W-:Y:S01]  /*3e20*/  @P5 FADD.FTZ R78, R154, -R77 ;  /* 0x8000004d9a4e5221 */ /* 0x000fe20000010000 */
[----:B------:R-:W-:Y:S02]  /*3e30*/  HADD2.F32 R77, -RZ, R64.H0_H0 ;  /* 0x20000040ff4d7230 */ /* 0x000fe40000004100 */
[----:B------:R-:W-:Y:S01]  /*3e40*/  @P5 FADD.FTZ R76, R142, -R79 ;  /* 0x8000004f8e4c5221 */ /* 0x000fe20000010000 */
        /* <DEDUP_REMOVED lines=9> */
.L_x_1514:
        /* <DEDUP_REMOVED lines=9> */
.L_x_1515:
[----:B------:R-:W-:Y:S05]  /*3f70*/  @!P4 BRA `(.L_x_1516) ;  /* 0x000000000018c947 */ /* 0x000fea0003800000 */
[----:B------:R-:W-:Y:S01]  /*3f80*/  FMUL.FTZ R85, R85, UR17 ;  /* 0x0000001155557c20 */ /* 0x000fe20008410000 */
[----:B------:R-:W-:-:S03]  /*3f90*/  LOP3.LUT P5, RZ, R98, 0xff0000, RZ, 0xc0, !PT ;  /* 0x00ff000062ff7812 */ /* 0x000fc600078ac0ff */
[----:B------:R-:W-:-:S05]  /*3fa0*/  FMUL.FTZ R85, R85, UR16 ;  /* 0x0000001055557c20 */ /* 0x000fca0008410000 */
[----:B------:R-:W-:-:S04]  /*3fb0*/  FSEL R85, R85, RZ, P5 ;  /* 0x000000ff55557208 */ /* 0x000fc80002800000 */
[----:B------:R-:W-:-:S04]  /*3fc0*/  F2FP.F16.F32.PACK_AB R85, RZ, R85 ;  /* 0x00000055ff55723e */ /* 0x000fc800000000ff */
[----:B------:R-:W-:-:S07]  /*3fd0*/  PRMT R73, R85, 0x7610, R73 ;  /* 0x0000761055497816 */ /* 0x000fce0000000049 */
.L_x_1516:
[----:B------:R-:W-:Y:S05]  /*3fe0*/  @!P4 BRA `(.L_x_1517) ;  /* 0x000000000018c947 */ /* 0x000fea0003800000 */
[----:B------:R-:W-:Y:S01]  /*3ff0*/  FMUL.FTZ R84, R84, UR17 ;  /* 0x0000001154547c20 */ /* 0x000fe20008410000 */
[----:B------:R-:W-:-:S03]  /*4000*/  LOP3.LUT P5, RZ, R98, 0xff000000, RZ, 0xc0, !PT ;  /* 0xff00000062ff7812 */ /* 0x000fc600078ac0ff */
[----:B------:R-:W-:-:S05]  /*4010*/  FMUL.FTZ R84, R84, UR16 ;  /* 0x0000001054547c20 */ /* 0x000fca0008410000 */
[----:B------:R-:W-:-:S04]  /*4020*/  FSEL R84, R84, RZ, P5 ;  /* 0x000000ff54547208 */ /* 0x000fc80002800000 */
[----:B------:R-:W-:-:S04]  /*4030*/  F2FP.F16.F32.PACK_AB R84, RZ, R84 ;  /* 0x00000054ff54723e */ /* 0x000fc800000000ff */
[----:B------:R-:W-:-:S07]  /*4040*/  PRMT R73, R73, 0x5410, R84 ;  /* 0x0000541049497816 */ /* 0x000fce0000000054 */
.L_x_1517:
[----:B------:R-:W-:Y:S05]  /*4050*/  @!P4 BRA `(.L_x_1518) ;  /* 0x000000000018c947 */ /* 0x000fea0003800000 */
[----:B------:R-:W-:Y:S01]  /*4060*/  FMUL.FTZ R78, R87, UR17 ;  /* 0x00000011574e7c20 */ /* 0x000fe20008410000 */
[----:B------:R-:W-:-:S03]  /*4070*/  LOP3.LUT P5, RZ, R99, 0xff, RZ, 0xc0, !PT ;  /* 0x000000ff63ff7812 */ /* 0x000fc600078ac0ff */
[----:B------:R-:W-:-:S05]  /*4080*/  FMUL.FTZ R78, R78, UR16 ;  /* 0x000000104e4e7c20 */ /* 0x000fca0008410000 */
[----:B------:R-:W-:-:S04]  /*4090*/  FSEL R78, R78, RZ, P5 ;  /* 0x000000ff4e4e7208 */ /* 0x000fc80002800000 */
[----:B------:R-:W-:-:S04]  /*40a0*/  F2FP.F16.F32.PACK_AB R78, RZ, R78 ;  /* 0x0000004eff4e723e */ /* 0x000fc800000000ff */
[----:B------:R-:W-:-:S07]  /*40b0*/  PRMT R74, R78, 0x7610, R74 ;  /* 0x000076104e4a7816 */ /* 0x000fce000000004a */
.L_x_1518:
[----:B------:R-:W-:Y:S05]  /*40c0*/  @!P4 BRA `(.L_x_1519) ;  /* 0x000000000018c947 */ /* 0x000fea0003800000 */
[----:B------:R-:W-:Y:S01]  /*40d0*/  FMUL.FTZ R78, R86, UR17 ;  /* 0x00000011564e7c20 */ /* 0x000fe20008410000 */
[----:B------:R-:W-:-:S03]  /*40e0*/  LOP3.LUT P5, RZ, R99, 0xff00, RZ, 0xc0, !PT ;  /* 0x0000ff0063ff7812 */ /* 0x000fc600078ac0ff */
[----:B------:R-:W-:-:S05]  /*40f0*/  FMUL.FTZ R78, R78, UR16 ;  /* 0x000000104e4e7c20 */ /* 0x000fca0008410000 */
[----:B------:R-:W-:-:S04]  /*4100*/  FSEL R78, R78, RZ, P5 ;  /* 0x000000ff4e4e7208 */ /* 0x000fc80002800000 */
[----:B------:R-:W-:-:S04]  /*4110*/  F2FP.F16.F32.PACK_AB R78, RZ, R78 ;  /* 0x0000004eff4e723e */ /* 0x000fc800000000ff */
[----:B------:R-:W-:-:S07]  /*4120*/  PRMT R74, R74, 0x5410, R78 ;  /* 0x000054104a4a7816 */ /* 0x000fce000000004e */
.L_x_1519:
[----:B------:R-:W-:Y:S05]  /*4130*/  @!P4 BRA `(.L_x_1520) ;  /* 0x000000000018c947 */ /* 0x000fea0003800000 */
[----:B------:R-:W-:Y:S01]  /*4140*/  FMUL.FTZ R78, R89, UR17 ;  /* 0x00000011594e7c20 */ /* 0x000fe20008410000 */
[----:B------:R-:W-:-:S03]  /*4150*/  LOP3.LUT P5, RZ, R99, 0xff0000, RZ, 0xc0, !PT ;  /* 0x00ff000063ff7812 */ /* 0x000fc600078ac0ff */
[----:B------:R-:W-:-:S05]  /*4160*/  FMUL.FTZ R78, R78, UR16 ;  /* 0x000000104e4e7c20 */ /* 0x000fca0008410000 */
[----:B------:R-:W-:-:S04]  /*4170*/  FSEL R78, R78, RZ, P5 ;  /* 0x000000ff4e4e7208 */ /* 0x000fc80002800000 */
[----:B------:R-:W-:-:S04]  /*4180*/  F2FP.F16.F32.PACK_AB R78, RZ, R78 ;  /* 0x0000004eff4e723e */ /* 0x000fc800000000ff */
[----:B------:R-:W-:-:S07]  /*4190*/  PRMT R75, R78, 0x7610, R75 ;  /* 0x000076104e4b7816 */ /* 0x000fce000000004b */
.L_x_1520:
        /* <DEDUP_REMOVED lines=9> */
[----:B------:R-:W-:Y:S01]  /*4230*/  PRMT R75, R75, 0x5410, R91 ;  /* 0x000054104b4b7816 */ /* 0x000fe2000000005b */
[----:B------:R-:W-:Y:S06]  /*4240*/  BRA `(.L_x_1521) ;  /* 0x00000010007c7947 */ /* 0x000fec0003800000 */
.L_x_1513:
[----:B------:R-:W-:Y:S01]  /*4250*/  ISETP.GT.AND P5, PT, R102, RZ, PT ;  /* 0x000000ff6600720c */ /* 0x000fe20003fa4270 */
[----:B------:R-:W-:-:S12]  /*4260*/  @!P4 BRA `(.L_x_1522) ;  /* 0x000000000028c947 */ /* 0x000fd80003800000 */
[----:B0-----:R-:W-:Y:S01]  /*4270*/  @P5 FFMA.FTZ R85, R139, R81, R82 ;  /* 0x000000518b555223 */ /* 0x001fe20000010052 */
        /* <DEDUP_REMOVED lines=9> */
.L_x_1522:
[----:B------:R-:W-:Y:S05]  /*4310*/  @!P4 BRA `(.L_x_1523) ;  /* 0x000000000028c947 */ /* 0x000fea0003800000 */
[----:B0-----:R-:W-:Y:S01]  /*4320*/  @P5 FFMA.FTZ R84, R144, R81, R82 ;  /* 0x0000005190545223 */ /* 0x001fe20000010052 */
        /* <DEDUP_REMOVED lines=9> */
.L_x_1523:
[----:B------:R-:W-:Y:S05]  /*43c0*/  @!P4 BRA `(.L_x_1524) ;  /* 0x000000000028c947 */ /* 0x000fea0003800000 */
        /* <DEDUP_REMOVED lines=10> */
.L_x_1524:
        /* <DEDUP_REMOVED lines=11> */
.L_x_1525:
        /* <DEDUP_REMOVED lines=11> */
.L_x_1526:
        /* <DEDUP_REMOVED lines=11> */
.L_x_1527:
        /* <DEDUP_REMOVED lines=11> */
.L_x_1528:
[----:B------:R-:W-:Y:S05]  /*4730*/  @!P4 BRA `(.L_x_1521) ;  /* 0x0000000c0040c947 */ /* 0x000fea0003800000 */
[----:B0-----:R-:W-:Y:S01]  /*4740*/  @P5 FFMA.FTZ R85, R156, R81, R82 ;  /* 0x000000519c555223 */ /* 0x001fe20000010052 */
        /* <DEDUP_REMOVED lines=11> */
.L_x_1512:
[----:B0-----:R-:W0:Y:S02]  /*4800*/  LDC.64 R84, c[0x0][0x478] ;  /* 0x00011e00ff547b82 */ /* 0x001e240000000a00 */
[----:B0-----:R-:W-:-:S04]  /*4810*/  ISETP.NE.U32.AND P0, PT, R84, RZ, PT ;  /* 0x000000ff5400720c */ /* 0x001fc80003f05070 */
[----:B------:R-:W-:-:S13]  /*4820*/  ISETP.NE.AND.EX P0, PT, R85, RZ, PT, P0 ;  /* 0x000000ff5500720c */ /* 0x000fda0003f05300 */
[----:B------:R-:W-:Y:S05]  /*4830*/  @!P0 BRA `(.L_x_1529) ;  /* 0x00000004007c8947 */ /* 0x000fea0003800000 */
[-CC-:B------:R-:W-:Y:S01]  /*4840*/  FFMA.FTZ R77, R139, R81.reuse, R82.reuse ;  /* 0x000000518b4d7223 */ /* 0x180fe20000010052 */
[-CC-:B------:R-:W-:Y:S01]  /*4850*/  FFMA.FTZ R76, R144, R81.reuse, R82.reuse ;  /* 0x00000051904c7223 */ /* 0x180fe20000010052 */
[----:B------:R-:W-:Y:S01]  /*4860*/  ISETP.GT.AND P5, PT, R102, RZ, PT ;  /* 0x000000ff6600720c */ /* 0x000fe20003fa4270 */
[----:B------:R-:W-:Y:S01]  /*4870*/  FFMA.FTZ R83, R143, R81, R82 ;  /* 0x000000518f537223 */ /* 0x000fe20000010052 */
[----:B------:R-:W-:Y:S01]  /*4880*/  FADD.FTZ R77, R142, -R77 ;  /* 0x8000004d8e4d7221 */ /* 0x000fe20000010000 */
[----:B------:R-:W-:-:S03]  /*4890*/  FADD.FTZ R79, R141, -R76 ;  /* 0x8000004c8d4f7221 */ /* 0x000fc60000010000 */
[C---:B------:R-:W-:Y:S01]  /*48a0*/  FMUL.FTZ R76, R104.reuse, R77 ;  /* 0x0000004d684c7220 */ /* 0x040fe20000410000 */
[----:B------:R-:W-:-:S04]  /*48b0*/  FMUL.FTZ R77, R104, R79 ;  /* 0x0000004f684d7220 */ /* 0x000fc80000410000 */
[----:B------:R-:W-:Y:S02]  /*48c0*/  FSEL R78, R76, RZ, P5 ;  /* 0x000000ff4c4e7208 */ /* 0x000fe40002800000 */
[----:B------:R-:W-:-:S04]  /*48d0*/  FSEL R79, R77, RZ, P5 ;  /* 0x000000ff4d4f7208 */ /* 0x000fc80002800000 */
        /* <DEDUP_REMOVED lines=8> */
.L_x_1530:
[----:B------:R-:W-:Y:S05]  /*4960*/  @!P4 BRA `(.L_x_1531) ;  /* 0x000000000018c947 */ /* 0x000fea0003800000 */
[----:B------:R-:W-:Y:S01]  /*4970*/  FMUL.FTZ R77, R79, UR17 ;  /* 0x000000114f4d7c20 */ /* 0x000fe20008410000 */
[----:B-----5:R-:W-:-:S03]  /*4980*/  LOP3.LUT P6, RZ, R98, 0xff00, RZ, 0xc0, !PT ;  /* 0x0000ff0062ff7812 */ /* 0x020fc600078cc0ff */
[----:B------:R-:W-:-:S05]  /*4990*/  FMUL.FTZ R77, R77, UR16 ;  /* 0x000000104d4d7c20 */ /* 0x000fca0008410000 */
[----:B------:R-:W-:-:S04]  /*49a0*/  FSEL R77, R77, RZ, P6 ;  /* 0x000000ff4d4d7208 */ /* 0x000fc80003000000 */
[----:B------:R-:W-:-:S04]  /*49b0*/  F2FP.F16.F32.PACK_AB R77, RZ, R77 ;  /* 0x0000004dff4d723e */ /* 0x000fc800000000ff */
[----:B------:R-:W-:-:S07]  /*49c0*/  PRMT R72, R72, 0x5410, R77 ;  /* 0x0000541048487816 */ /* 0x000fce000000004d */
.L_x_1531:
[-CC-:B------:R-:W-:Y:S01]  /*49d0*/  FFMA.FTZ R78, R148, R81.reuse, R82.reuse ;  /* 0x00000051944e7223 */ /* 0x180fe20000010052 */
[-CC-:B------:R-:W-:Y:S01]  /*49e0*/  FFMA.FTZ R86, R153, R81.reuse, R82.reuse ;  /* 0x0000005199567223 */ /* 0x180fe20000010052 */
[-C--:B------:R-:W-:Y:S01]  /*49f0*/  FFMA.FTZ R85, R147, R81.reuse, R82 ;  /* 0x0000005193557223 */ /* 0x080fe20000010052 */
[----:B------:R-:W-:Y:S01]  /*4a00*/  FADD.FTZ R77, R146, -R83 ;  /* 0x80000053924d7221 */ /* 0x000fe20000010000 */
[----:B------:R-:W-:Y:S01]  /*4a10*/  FADD.FTZ R79, R145, -R78 ;  /* 0x8000004e914f7221 */ /* 0x000fe20000010000 */
[-CC-:B------:R-:W-:Y:S01]  /*4a20*/  FFMA.FTZ R84, R152, R81.reuse, R82.reuse ;  /* 0x0000005198547223 */ /* 0x180fe20000010052 */
[----:B------:R-:W-:Y:S01]  /*4a30*/  FFMA.FTZ R89, R156, R81, R82 ;  /* 0x000000519c597223 */ /* 0x000fe20000010052 */
[----:B------:R-:W-:Y:S01]  /*4a40*/  FADD.FTZ R87, R151, -R86 ;  /* 0x8000005697577221 */ /* 0x000fe20000010000 */
[----:B------:R-:W-:Y:S01]  /*4a50*/  FMUL.FTZ R78, R104, R79 ;  /* 0x0000004f684e7220 */ /* 0x000fe20000410000 */
[----:B------:R-:W-:Y:S01]  /*4a60*/  FADD.FTZ R85, R150, -R85 ;  /* 0x8000005596557221 */ /* 0x000fe20000010000 */
[----:B------:R-:W-:Y:S01]  /*4a70*/  FMUL.FTZ R77, R104, R77 ;  /* 0x0000004d684d7220 */ /* 0x000fe20000410000 */
[----:B------:R-:W-:Y:S01]  /*4a80*/  FADD.FTZ R83, R149, -R84 ;  /* 0x8000005495537221 */ /* 0x000fe20000010000 */
[----:B------:R-:W-:Y:S01]  /*4a90*/  FADD.FTZ R89, R154, -R89 ;  /* 0x800000599a597221 */ /* 0x000fe20000010000 */
[C---:B------:R-:W-:Y:S01]  /*4aa0*/  FMUL.FTZ R84, R104.reuse, R87 ;  /* 0x0000005768547220 */ /* 0x040fe20000410000 */
[----:B------:R-:W-:Y:S01]  /*4ab0*/  FMUL.FTZ R79, R104, R85 ;  /* 0x00000055684f7220 */ /* 0x000fe20000410000 */
[----:B------:R-:W-:Y:S01]  /*4ac0*/  FSEL R87, R78, RZ, P5 ;  /* 0x000000ff4e577208 */ /* 0x000fe20002800000 */
[C---:B------:R-:W-:Y:S01]  /*4ad0*/  FMUL.FTZ R83, R104.reuse, R83 ;  /* 0x0000005368537220 */ /* 0x040fe20000410000 */
[----:B------:R-:W-:Y:S01]  /*4ae0*/  FMUL.FTZ R85, R104, R89 ;  /* 0x0000005968557220 */ /* 0x000fe20000410000 */
        /* <DEDUP_REMOVED lines=8> */
.L_x_1532:
[----:B------:R-:W-:Y:S05]  /*4b70*/  @!P4 BRA `(.L_x_1533) ;  /* 0x000000000018c947 */ /* 0x000fea0003800000 */
[----:B------:R-:W-:Y:S01]  /*4b80*/  FMUL.FTZ R77, R87, UR17 ;  /* 0x00000011574d7c20 */ /* 0x000fe20008410000 */
[----:B-----5:R-:W-:-:S03]  /*4b90*/  LOP3.LUT P6, RZ, R98, 0xff000000, RZ, 0xc0, !PT ;  /* 0xff00000062ff7812 */ /* 0x020fc600078cc0ff */
[----:B------:R-:W-:-:S05]  /*4ba0*/  FMUL.FTZ R77, R77, UR16 ;  /* 0x000000104d4d7c20 */ /* 0x000fca0008410000 */
[----:B------:R-:W-:-:S04]  /*4bb0*/  FSEL R77, R77, RZ, P6 ;  /* 0x000000ff4d4d7208 */ /* 0x000fc80003000000 */
[----:B------:R-:W-:-:S04]  /*4bc0*/  F2FP.F16.F32.PACK_AB R77, RZ, R77 ;  /* 0x0000004dff4d723e */ /* 0x000fc800000000ff */
[----:B------:R-:W-:-:S07]  /*4bd0*/  PRMT R73, R73, 0x5410, R77 ;  /* 0x0000541049497816 */ /* 0x000fce000000004d */
.L_x_1533:
        /* <DEDUP_REMOVED lines=12> */
.L_x_1534:
[----:B------:R-:W-:Y:S05]  /*4ca0*/  @!P4 BRA `(.L_x_1535) ;  /* 0x000000000018c947 */ /* 0x000fea0003800000 */
[----:B------:R-:W-:Y:S01]  /*4cb0*/  FMUL.FTZ R78, R86, UR17 ;  /* 0x00000011564e7c20 */ /* 0x000fe20008410000 */
[----:B-----5:R-:W-:-:S03]  /*4cc0*/  LOP3.LUT P5, RZ, R99, 0xff00, RZ, 0xc0, !PT ;  /* 0x0000ff0063ff7812 */ /* 0x020fc600078ac0ff */
[----:B------:R-:W-:-:S05]  /*4cd0*/  FMUL.FTZ R78, R78, UR16 ;  /* 0x000000104e4e7c20 */ /* 0x000fca0008410000 */
[----:B------:R-:W-:-:S04]  /*4ce0*/  FSEL R78, R78, RZ, P5 ;  /* 0x000000ff4e4e7208 */ /* 0x000fc80002800000 */
[----:B------:R-:W-:-:S04]  /*4cf0*/  F2FP.F16.F32.PACK_AB R78, RZ, R78 ;  /* 0x0000004eff4e723e */ /* 0x000fc800000000ff */
[----:B------:R-:W-:-:S07]  /*4d00*/  PRMT R74, R74, 0x5410, R78 ;  /* 0x000054104a4a7816 */ /* 0x000fce000000004e */
.L_x_1535:
[----:B------:R-:W-:Y:S05]  /*4d10*/  @!P4 BRA `(.L_x_1536) ;  /* 0x000000000018c947 */ /* 0x000fea0003800000 */
[----:B------:R-:W-:Y:S01]  /*4d20*/  FMUL.FTZ R78, R84, UR17 ;  /* 0x00000011544e7c20 */ /* 0x000fe20008410000 */
[----:B-----5:R-:W-:-:S03]  /*4d30*/  LOP3.LUT P5, RZ, R99, 0xff0000, RZ, 0xc0, !PT ;  /* 0x00ff000063ff7812 */ /* 0x020fc600078ac0ff */
[----:B------:R-:W-:-:S05]  /*4d40*/  FMUL.FTZ R78, R78, UR16 ;  /* 0x000000104e4e7c20 */ /* 0x000fca0008410000 */
[----:B------:R-:W-:-:S04]  /*4d50*/  FSEL R78, R78, RZ, P5 ;  /* 0x000000ff4e4e7208 */ /* 0x000fc80002800000 */
[----:B------:R-:W-:-:S04]  /*4d60*/  F2FP.F16.F32.PACK_AB R78, RZ, R78 ;  /* 0x0000004eff4e723e */ /* 0x000fc800000000ff */
[----:B------:R-:W-:-:S07]  /*4d70*/  PRMT R75, R78, 0x7610, R75 ;  /* 0x000076104e4b7816 */ /* 0x000fce000000004b */
.L_x_1536:
        /* <DEDUP_REMOVED lines=11> */
.L_x_1529:
        /* <DEDUP_REMOVED lines=12> */
.L_x_1537:
        /* <DEDUP_REMOVED lines=12> */
.L_x_1538:
        /* <DEDUP_REMOVED lines=12> */
.L_x_1539:
        /* <DEDUP_REMOVED lines=12> */
.L_x_1540:
        /* <DEDUP_REMOVED lines=12> */
.L_x_1541:
        /* <DEDUP_REMOVED lines=12> */
.L_x_1542:
        /* <DEDUP_REMOVED lines=12> */
.L_x_1543:
        /* <DEDUP_REMOVED lines=12> */
[----:B------:R-:W-:-:S07]  /*5430*/  PRMT R75, R75, 0x5410, R83 ;  /* 0x000054104b4b7816 */ /* 0x000fce0000000053 */
.L_x_1521:
        /* <DEDUP_REMOVED lines=8> */
.L_x_1511:
[----:B------:R-:W-:Y:S05]  /*54c0*/  BSYNC.RECONVERGENT B0 ;  /* 0x0000000000007941 */ /* 0x000fea0003800200 */
.L_x_1510:
        /* <DEDUP_REMOVED lines=10> */
[--C-:B0-2--5:R-:W-:Y:S02]  /*5570*/  HADD2.F32 R79, -RZ, R68.reuse.H0_H0 ;  /* 0x20000044ff4f7230 */ /* 0x125fe40000004100 */
[----:B------:R-:W-:Y:S02]  /*5580*/  HADD2.F32 R78, -RZ, R68.H1_H1 ;  /* 0x30000044ff4e7230 */ /* 0x000fe40000004100 */
[----:B------:R-:W-:Y:S02]  /*5590*/  HADD2.F32 R83, -RZ, R69.H0_H0 ;  /* 0x20000045ff537230 */ /* 0x000fe40000004100 */
[----:B------:R-:W-:-:S06]  /*55a0*/  HADD2.F32 R89, -RZ, R71.H1_H1 ;  /* 0x30000047ff597230 */ /* 0x000fcc0000004100 */
        /* <DEDUP_REMOVED lines=9> */
[----:B------:R-:W-:Y:S02]  /*5640*/  HADD2.F32 R82, -RZ, R69.H1_H1 ;  /* 0x30000045ff527230 */ /* 0x000fe40000004100 */
[----:B------:R-:W-:Y:S01]  /*5650*/  @P5 FADD.FTZ R76, R112, -R85 ;  /* 0x80000055704c5221 */ /* 0x000fe20000010000 */
[----:B------:R-:W-:Y:S01]  /*5660*/  @P5 FADD.FTZ R77, R108, -R77 ;  /* 0x8000004d6c4d5221 */ /* 0x000fe20000010000 */
[----:B------:R-:W-:Y:S01]  /*5670*/  @P5 FADD.FTZ R85, R113, -R84 ;  /* 0x8000005471555221 */ /* 0x000fe20000010000 */
[----:B------:R-:W-:Y:S01]  /*5680*/  @P5 FFMA.FTZ R78, R104, R81, R78 ;  /* 0x00000051684e5223 */ /* 0x000fe2000001004e */
[----:B------:R-:W-:-:S02]  /*5690*/  HADD2.F32 R84, -RZ, R70.H1_H1 ;  /* 0x30000046ff547230 */ /* 0x000fc40000004100 */
[C---:B------:R-:W-:Y:S01]  /*56a0*/  @P5 FFMA.FTZ R79, R104.reuse, R77, R79 ;  /* 0x0000004d684f5223 */ /* 0x040fe2000001004f */
[C---:B------:R-:W-:Y:S01]  /*56b0*/  @P5 FFMA.FTZ R82, R104.reuse, R85, R82 ;  /* 0x0000005568525223 */ /* 0x040fe20000010052 */
[----:B------:R-:W-:Y:S01]  /*56c0*/  @P5 FFMA.FTZ R83, R104, R76, R83 ;  /* 0x0000004c68535223 */ /* 0x000fe20000010053 */
[----:B------:R-:W-:Y:S02]  /*56d0*/  HADD2.F32 R81, -RZ, R70.H0_H0 ;  /* 0x20000046ff517230 */ /* 0x000fe40000004100 */
[----:B------:R-:W-:Y:S01]  /*56e0*/  @P5 FADD.FTZ R77, R117, -R86 ;  /* 0x80000056754d5221 */ /* 0x000fe20000010000 */
[----:B------:R-:W-:Y:S02]  /*56f0*/  HADD2.F32 R85, -RZ, R71.H0_H0 ;  /* 0x20000047ff557230 */ /* 0x000fe40000004100 */
[----:B------:R-:W-:Y:S01]  /*5700*/  @P5 FADD.FTZ R87, R116, -R87 ;  /* 0x8000005774575221 */ /* 0x000fe20000010000 */
[----:B------:R-:W-:Y:S01]  /*5710*/  @P5 FADD.FTZ R88, R119, -R88 ;  /* 0x8000005877585221 */ /* 0x000fe20000010000 */
[----:B------:R-:W-:Y:S01]  /*5720*/  @P5 FADD.FTZ R90, R105, -R90 ;  /* 0x8000005a695a5221 */ /* 0x000fe20000010000 */
[C---:B------:R-:W-:Y:S01]  /*5730*/  @P5 FFMA.FTZ R84, R104.reuse, R77, R84 ;  /* 0x0000004d68545223 */ /* 0x040fe20000010054 */
[C---:B------:R-:W-:Y:S01]  /*5740*/  @P5 FFMA.FTZ R81, R104.reuse, R87, R81 ;  /* 0x0000005768515223 */ /* 0x040fe20000010051 */
[C---:B------:R-:W-:Y:S01]  /*5750*/  @P5 FFMA.FTZ R85, R104.reuse, R88, R85 ;  /* 0x0000005868555223 */ /* 0x040fe20000010055 */
[----:B------:R-:W-:Y:S01]  /*5760*/  @P5 FFMA.FTZ R89, R104, R90, R89 ;  /* 0x0000005a68595223 */ /* 0x000fe20000010059 */
[----:B------:R-:W-:-:S02]  /*5770*/  F2FP.F16.F32.PACK_AB R76, R78, R79 ;  /* 0x0000004f4e4c723e */ /* 0x000fc400000000ff */
        /* <DEDUP_REMOVED lines=8> */
.L_x_1548:
[----:B------:R-:W-:Y:S05]  /*5800*/  @!P4 BRA `(.L_x_1549) ;  /* 0x000000000018c947 */ /* 0x000fea0003800000 */
[----:B------:R-:W-:Y:S01]  /*5810*/  FMUL.FTZ R78, R78, UR17 ;  /* 0x000000114e4e7c20 */ /* 0x000fe20008410000 */
[----:B------:R-:W-:-:S03]  /*5820*/  LOP3.LUT P5, RZ, R96, 0xff00, RZ, 0xc0, !PT ;  /* 0x0000ff0060ff7812 */ /* 0x000fc600078ac0ff */
[----:B------:R-:W-:-:S05]  /*5830*/  FMUL.FTZ R78, R78, UR16 ;  /* 0x000000104e4e7c20 */ /* 0x000fca0008410000 */
[----:B------:R-:W-:-:S04]  /*5840*/  FSEL R78, R78, RZ, P5 ;  /* 0x000000ff4e4e7208 */ /* 0x000fc80002800000 */
[----:B------:R-:W-:-:S04]  /*5850*/  F2FP.F16.F32.PACK_AB R78, RZ, R78 ;  /* 0x0000004eff4e723e */ /* 0x000fc800000000ff */
[----:B------:R-:W-:-:S07]  /*5860*/  PRMT R72, R72, 0x5410, R78 ;  /* 0x0000541048487816 */ /* 0x000fce000000004e */
.L_x_1549:
[----:B------:R-:W-:Y:S05]  /*5870*/  @!P4 BRA `(.L_x_1550) ;  /* 0x000000000018c947 */ /* 0x000fea0003800000 */
[----:B------:R-:W-:Y:S01]  /*5880*/  FMUL.FTZ R83, R83, UR17 ;  /* 0x0000001153537c20 */ /* 0x000fe20008410000 */
[----:B------:R-:W-:-:S03]  /*5890*/  LOP3.LUT P5, RZ, R96, 0xff0000, RZ, 0xc0, !PT ;  /* 0x00ff000060ff7812 */ /* 0x000fc600078ac0ff */
[----:B------:R-:W-:-:S05]  /*58a0*/  FMUL.FTZ R83, R83, UR16 ;  /* 0x0000001053537c20 */ /* 0x000fca0008410000 */
[----:B------:R-:W-:-:S04]  /*58b0*/  FSEL R83, R83, RZ, P5 ;  /* 0x000000ff53537208 */ /* 0x000fc80002800000 */
[----:B------:R-:W-:-:S04]  /*58c0*/  F2FP.F16.F32.PACK_AB R83, RZ, R83 ;  /* 0x00000053ff53723e */ /* 0x000fc800000000ff */
[----:B------:R-:W-:-:S07]  /*58d0*/  PRMT R73, R83, 0x7610, R73 ;  /* 0x0000761053497816 */ /* 0x000fce0000000049 */
.L_x_1550:
[----:B------:R-:W-:Y:S05]  /*58e0*/  @!P4 BRA `(.L_x_1551) ;  /* 0x000000000018c947 */ /* 0x000fea0003800000 */
[----:B------:R-:W-:Y:S01]  /*58f0*/  FMUL.FTZ R82, R82, UR17 ;  /* 0x0000001152527c20 */ /* 0x000fe20008410000 */
[----:B------:R-:W-:-:S03]  /*5900*/  LOP3.LUT P5, RZ, R96, 0xff000000, RZ, 0xc0, !PT ;  /* 0xff00000060ff7812 */ /* 0x000fc600078ac0ff */
[----:B------:R-:W-:-:S05]  /*5910*/  FMUL.FTZ R82, R82, UR16 ;  /* 0x0000001052527c20 */ /* 0x000fca0008410000 */
[----:B------:R-:W-:-:S04]  /*5920*/  FSEL R82, R82, RZ, P5 ;  /* 0x000000ff52527208 */ /* 0x000fc80002800000 */
[----:B------:R-:W-:-:S04]  /*5930*/  F2FP.F16.F32.PACK_AB R82, RZ, R82 ;  /* 0x00000052ff52723e */ /* 0x000fc800000000ff */
[----:B------:R-:W-:-:S07]  /*5940*/  PRMT R73, R73, 0x5410, R82 ;  /* 0x0000541049497816 */ /* 0x000fce0000000052 */
.L_x_1551:
[----:B------:R-:W-:Y:S05]  /*5950*/  @!P4 BRA `(.L_x_1552) ;  /* 0x000000000018c947 */ /* 0x000fea0003800000 */
[----:B------:R-:W-:Y:S01]  /*5960*/  FMUL.FTZ R78, R81, UR17 ;  /* 0x00000011514e7c20 */ /* 0x000fe20008410000 */
[----:B------:R-:W-:-:S03]  /*5970*/  LOP3.LUT P5, RZ, R97, 0xff, RZ, 0xc0, !PT ;  /* 0x000000ff61ff7812 */ /* 0x000fc600078ac0ff */
[----:B------:R-:W-:-:S05]  /*5980*/  FMUL.FTZ R78, R78, UR16 ;  /* 0x000000104e4e7c20 */ /* 0x000fca0008410000 */
[----:B------:R-:W-:-:S04]  /*5990*/  FSEL R78, R78, RZ, P5 ;  /* 0x000000ff4e4e7208 */ /* 0x000fc80002800000 */
[----:B------:R-:W-:-:S04]  /*59a0*/  F2FP.F16.F32.PACK_AB R78, RZ, R78 ;  /* 0x0000004eff4e723e */ /* 0x000fc800000000ff */
[----:B------:R-:W-:-:S07]  /*59b0*/  PRMT R74, R78, 0x7610, R74 ;  /* 0x000076104e4a7816 */ /* 0x000fce000000004a */
.L_x_1552:
[----:B------:R-:W-:Y:S05]  /*59c0*/  @!P4 BRA `(.L_x_1553) ;  /* 0x000000000018c947 */ /* 0x000fea0003800000 */
[----:B------:R-:W-:Y:S01]  /*59d0*/  FMUL.FTZ R78, R84, UR17 ;  /* 0x00000011544e7c20 */ /* 0x000fe20008410000 */
[----:B------:R-:W-:-:S03]  /*59e0*/  LOP3.LUT P5, RZ, R97, 0xff00, RZ, 0xc0, !PT ;  /* 0x0000ff0061ff7812 */ /* 0x000fc600078ac0ff */
[----:B------:R-:W-:-:S05]  /*59f0*/  FMUL.FTZ R78, R78, UR16 ;  /* 0x000000104e4e7c20 */ /* 0x000fca0008410000 */
[----:B------:R-:W-:-:S04]  /*5a00*/  FSEL R78, R78, RZ, P5 ;  /* 0x000000ff4e4e7208 */ /* 0x000fc80002800000 */
[----:B------:R-:W-:-:S04]  /*5a10*/  F2FP.F16.F32.PACK_AB R78, RZ, R78 ;  /* 0x0000004eff4e723e */ /* 0x000fc800000000ff */
[----:B------:R-:W-:-:S07]  /*5a20*/  PRMT R74, R74, 0x5410, R78 ;  /* 0x000054104a4a7816 */ /* 0x000fce000000004e */
.L_x_1553:
[----:B------:R-:W-:Y:S05]  /*5a30*/  @!P4 BRA `(.L_x_1554) ;  /* 0x000000000018c947 */ /* 0x000fea0003800000 */
[----:B------:R-:W-:Y:S01]  /*5a40*/  FMUL.FTZ R78, R85, UR17 ;  /* 0x00000011554e7c20 */ /* 0x000fe20008410000 */
[----:B------:R-:W-:-:S03]  /*5a50*/  LOP3.LUT P5, RZ, R97, 0xff0000, RZ, 0xc0, !PT ;  /* 0x00ff000061ff7812 */ /* 0x000fc600078ac0ff */
[----:B------:R-:W-:-:S05]  /*5a60*/  FMUL.FTZ R78, R78, UR16 ;  /* 0x000000104e4e7c20 */ /* 0x000fca0008410000 */
[----:B------:R-:W-:-:S04]  /*5a70*/  FSEL R78, R78, RZ, P5 ;  /* 0x000000ff4e4e7208 */ /* 0x000fc80002800000 */
[----:B------:R-:W-:-:S04]  /*5a80*/  F2FP.F16.F32.PACK_AB R78, RZ, R78 ;  /* 0x0000004eff4e723e */ /* 0x000fc800000000ff */
[----:B------:R-:W-:-:S07]  /*5a90*/  PRMT R75, R78, 0x7610, R75 ;  /* 0x000076104e4b7816 */ /* 0x000fce000000004b */
.L_x_1554:
        /* <DEDUP_REMOVED lines=11> */
.L_x_1547:
[----:B------:R-:W-:Y:S01]  /*5b50*/  ISETP.GT.AND P5, PT, R102, RZ, PT ;  /* 0x000000ff6600720c */ /* 0x000fe20003fa4270 */
[----:B------:R-:W-:-:S12]  /*5b60*/  @!P4 BRA `(.L_x_1556) ;  /* 0x000000000028c947 */ /* 0x000fd80003800000 */
[----:B0-2---:R-:W-:Y:S01]  /*5b70*/  @P5 FFMA.FTZ R85, R107, R81, R82 ;  /* 0x000000516b555223 */ /* 0x005fe20000010052 */
        /* <DEDUP_REMOVED lines=9> */
.L_x_1556:
[----:B------:R-:W-:Y:S05]  /*5c10*/  @!P4 BRA `(.L_x_1557) ;  /* 0x000000000028c947 */ /* 0x000fea0003800000 */
[----:B0-2---:R-:W-:Y:S01]  /*5c20*/  @P5 FFMA.FTZ R84, R110, R81, R82 ;  /* 0x000000516e545223 */ /* 0x005fe20000010052 */
        /* <DEDUP_REMOVED lines=9> */
.L_x_1557:
[----:B------:R-:W-:Y:S05]  /*5cc0*/  @!P4 BRA `(.L_x_1558) ;  /* 0x000000000028c947 */ /* 0x000fea0003800000 */
        /* <DEDUP_REMOVED lines=10> */
.L_x_1558:
        /* <DEDUP_REMOVED lines=11> */
.L_x_1559:
        /* <DEDUP_REMOVED lines=11> */
.L_x_1560:
        /* <DEDUP_REMOVED lines=11> */
.L_x_1561:
        /* <DEDUP_REMOVED lines=11> */
.L_x_1562:
        /* <DEDUP_REMOVED lines=11> */
[----:B0-2---:R-:W-:Y:S01]  /*60e0*/  PRMT R75, R75, 0x5410, R81 ;  /* 0x000054104b4b7816 */ /* 0x005fe20000000051 */
[----:B------:R-:W-:Y:S06]  /*60f0*/  BRA `(.L_x_1555) ;  /* 0x0000000c00107947 */ /* 0x000fec0003800000 */
.L_x_1546:
[----:B0-2---:R-:W0:Y:S02]  /*6100*/  LDC.64 R84, c[0x0][0x478] ;  /* 0x00011e00ff547b82 */ /* 0x005e240000000a00 */
[----:B0-----:R-:W-:-:S04]  /*6110*/  ISETP.NE.U32.AND P0, PT, R84, RZ, PT ;  /* 0x000000ff5400720c */ /* 0x001fc80003f05070 */
[----:B------:R-:W-:-:S13]  /*6120*/  ISETP.NE.AND.EX P0, PT, R85, RZ, PT, P0 ;  /* 0x000000ff5500720c */ /* 0x000fda0003f05300 */
[----:B------:R-:W-:Y:S05]  /*6130*/  @!P0 BRA `(.L_x_1563) ;  /* 0x00000004007c8947 */ /* 0x000fea0003800000 */
[-CC-:B------:R-:W-:Y:S01]  /*6140*/  FFMA.FTZ R77, R107, R81.reuse, R82.reuse ;  /* 0x000000516b4d7223 */ /* 0x180fe20000010052 */
        /* <DEDUP_REMOVED lines=33> */
.L_x_1564:
[----:B------:R-:W-:Y:S05]  /*6360*/  @!P4 BRA `(.L_x_1565) ;  /* 0x000000000018c947 */ /* 0x000fea0003800000 */
[----:B------:R-:W-:Y:S01]  /*6370*/  FMUL.FTZ R76, R84, UR17 ;  /* 0x00000011544c7c20 */ /* 0x000fe20008410000 */
[----:B-----5:R-:W-:-:S03]  /*6380*/  LOP3.LUT P6, RZ, R96, 0xff00, RZ, 0xc0, !PT ;  /* 0x0000ff0060ff7812 */ /* 0x020fc600078cc0ff */
[----:B------:R-:W-:-:S05]  /*6390*/  FMUL.FTZ R76, R76, UR16 ;  /* 0x000000104c4c7c20 */ /* 0x000fca0008410000 */
[----:B------:R-:W-:-:S04]  /*63a0*/  FSEL R76, R76, RZ, P6 ;  /* 0x000000ff4c4c7208 */ /* 0x000fc80003000000 */
[----:B------:R-:W-:-:S04]  /*63b0*/  F2FP.F16.F32.PACK_AB R76, RZ, R76 ;  /* 0x0000004cff4c723e */ /* 0x000fc800000000ff */
[----:B------:R-:W-:-:S07]  /*63c0*/  PRMT R72, R72, 0x5410, R76 ;  /* 0x0000541048487816 */ /* 0x000fce000000004c */
.L_x_1565:
[----:B------:R-:W-:Y:S02]  /*63d0*/  F2FP.F16.F32.PACK_AB R76, R84, R77 ;  /* 0x0000004d544c723e */ /* 0x000fe400000000ff */
        /* <DEDUP_REMOVED lines=9> */
.L_x_1566:
[----:B------:R-:W-:Y:S05]  /*6470*/  @!P4 BRA `(.L_x_1567) ;  /* 0x000000000018c947 */ /* 0x000fea0003800000 */
[----:B------:R-:W-:Y:S01]  /*6480*/  FMUL.FTZ R77, R79, UR17 ;  /* 0x000000114f4d7c20 */ /* 0x000fe20008410000 */
[----:B-----5:R-:W-:-:S03]  /*6490*/  LOP3.LUT P6, RZ, R96, 0xff000000, RZ, 0xc0, !PT ;  /* 0xff00000060ff7812 */ /* 0x020fc600078cc0ff */
[----:B------:R-:W-:-:S05]  /*64a0*/  FMUL.FTZ R77, R77, UR16 ;  /* 0x000000104d4d7c20 */ /* 0x000fca0008410000 */
[----:B------:R-:W-:-:S04]  /*64b0*/  FSEL R77, R77, RZ, P6 ;  /* 0x000000ff4d4d7208 */ /* 0x000fc80003000000 */
[----:B------:R-:W-:-:S04]  /*64c0*/  F2FP.F16.F32.PACK_AB R77, RZ, R77 ;  /* 0x0000004dff4d723e */ /* 0x000fc800000000ff */
[----:B------:R-:W-:-:S07]  /*64d0*/  PRMT R73, R73, 0x5410, R77 ;  /* 0x0000541049497816 */ /* 0x000fce000000004d */
.L_x_1567:
        /* <DEDUP_REMOVED lines=12> */
.L_x_1568:
[----:B------:R-:W-:Y:S05]  /*65a0*/  @!P4 BRA `(.L_x_1569) ;  /* 0x000000000018c947 */ /* 0x000fea0003800000 */
[----:B------:R-:W-:Y:S01]  /*65b0*/  FMUL.FTZ R78, R82, UR17 ;  /* 0x00000011524e7c20 */ /* 0x000fe20008410000 */
[----:B-----5:R-:W-:-:S03]  /*65c0*/  LOP3.LUT P5, RZ, R97, 0xff00, RZ, 0xc0, !PT ;  /* 0x0000ff0061ff7812 */ /* 0x020fc600078ac0ff */
[----:B------:R-:W-:-:S05]  /*65d0*/  FMUL.FTZ R78, R78, UR16 ;  /* 0x000000104e4e7c20 */ /* 0x000fca0008410000 */
[----:B------:R-:W-:-:S04]  /*65e0*/  FSEL R78, R78, RZ, P5 ;  /* 0x000000ff4e4e7208 */ /* 0x000fc80002800000 */
[----:B------:R-:W-:-:S04]  /*65f0*/  F2FP.F16.F32.PACK_AB R78, RZ, R78 ;  /* 0x0000004eff4e723e */ /* 0x000fc800000000ff */
[----:B------:R-:W-:-:S07]  /*6600*/  PRMT R74, R74, 0x5410, R78 ;  /* 0x000054104a4a7816 */ /* 0x000fce000000004e */
.L_x_1569:
[----:B------:R-:W-:Y:S05]  /*6610*/  @!P4 BRA `(.L_x_1570) ;  /* 0x000000000018c947 */ /* 0x000fea0003800000 */
[----:B------:R-:W-:Y:S01]  /*6620*/  FMUL.FTZ R78, R79, UR17 ;  /* 0x000000114f4e7c20 */ /* 0x000fe20008410000 */
[----:B-----5:R-:W-:-:S03]  /*6630*/  LOP3.LUT P5, RZ, R97, 0xff0000, RZ, 0xc0, !PT ;  /* 0x00ff000061ff7812 */ /* 0x020fc600078ac0ff */
[----:B------:R-:W-:-:S05]  /*6640*/  FMUL.FTZ R78, R78, UR16 ;  /* 0x000000104e4e7c20 */ /* 0x000fca0008410000 */
[----:B------:R-:W-:-:S04]  /*6650*/  FSEL R78, R78, RZ, P5 ;  /* 0x000000ff4e4e7208 */ /* 0x000fc80002800000 */
[----:B------:R-:W-:-:S04]  /*6660*/  F2FP.F16.F32.PACK_AB R78, RZ, R78 ;  /* 0x0000004eff4e723e */ /* 0x000fc800000000ff */
[----:B------:R-:W-:-:S07]  /*6670*/  PRMT R75, R78, 0x7610, R75 ;  /* 0x000076104e4b7816 */ /* 0x000fce000000004b */
.L_x_1570:
        /* <DEDUP_REMOVED lines=11> */
.L_x_1563:
        /* <DEDUP_REMOVED lines=12> */
.L_x_1571:
        /* <DEDUP_REMOVED lines=12> */
.L_x_1572:
        /* <DEDUP_REMOVED lines=12> */
.L_x_1573:
        /* <DEDUP_REMOVED lines=12> */
.L_x_1574:
        /* <DEDUP_REMOVED lines=12> */
.L_x_1575:
        /* <DEDUP_REMOVED lines=12> */
.L_x_1576:
        /* <DEDUP_REMOVED lines=12> */
.L_x_1577:
        /* <DEDUP_REMOVED lines=13> */
.L_x_1555:
[----:B------:R-:W1:Y:S08]  /*6d40*/  @P0 LDC.64 R82, c[0x0][0x478] ;  /* 0x00011e00ff520b82 */ /* 0x000e700000000a00 */
[----:B0-2---:R-:W0:Y:S01]  /*6d50*/  @P4 LDC.64 R84, c[0x0][0x468] ;  /* 0x00011a00ff544b82 */ /* 0x005e220000000a00 */
[----:B-1----:R-:W-:-:S05]  /*6d60*/  @P0 IMAD.WIDE.U32 R82, R157, 0x10, R82 ;  /* 0x000000109d520825 */ /* 0x002fca00078e0052 */
[----:B------:R1:W-:Y:S01]  /*6d70*/  @P0 STG.E.128 desc[UR10][R82.64], R76 ;  /* 0x0000004c52000986 */ /* 0x0003e2000c101d0a */
[----:B0-----:R-:W-:-:S05]  /*6d80*/  @P4 IMAD.WIDE.U32 R80, R80, 0x10, R84 ;  /* 0x0000001050504825 */ /* 0x001fca00078e0054 */
[----:B------:R1:W-:Y:S02]  /*6d90*/  @P4 STG.E.128 desc[UR10][R80.64], R72 ;  /* 0x0000004850004986 */ /* 0x0003e4000c101d0a */
.L_x_1545:
[----:B------:R-:W-:Y:S05]  /*6da0*/  BSYNC.RECONVERGENT B0 ;  /* 0x0000000000007941 */ /* 0x000fea0003800200 */
.L_x_1544:
[----:B-1----:R-:W1:Y:S01]  /*6db0*/  LDC.64 R80, c[0x0][0x380] ;  /* 0x0000e000ff507b82 */ /* 0x002e620000000a00 */
[----:B------:R-:W-:Y:S01]  /*6dc0*/  UPLOP3.LUT UP1, UPT, UPT, UPT, UP1, 0x40, 0x4 ;  /* 0x000000000004789c */ /* 0x000fe20003f2e810 */
[----:B-1----:R-:W-:-:S04]  /*6dd0*/  IADD3 R2, PT, PT, R2, R80, RZ ;  /* 0x0000005002027210 */ /* 0x002fc80007ffe0ff */
[----:B------:R-:W-:-:S13]  /*6de0*/  ISETP.GE.AND P0, PT, R2, R81, PT ;  /* 0x000000510200720c */ /* 0x000fda0003f06270 */
[----:B------:R-:W-:Y:S05]  /*6df0*/  @!P0 BRA `(.L_x_1578) ;  /* 0xffffff9400cc8947 */ /* 0x000fea000383ffff */
.L_x_1465:
[----:B------:R-:W1:Y:S08]  /*6e00*/  S2UR UR4, SR_CTAID.X ;  /* 0x00000000000479c3 */ /* 0x000e700000002500 */
[----:B------:R-:W3:Y:S08]  /*6e10*/  LDC.64 R2, c[0x0][0x440] ;  /* 0x00011000ff027b82 */ /* 0x000ef00000000a00 */
[----:B-----5:R-:W4:Y:S08]  /*6e20*/  LDC.64 R4, c[0x0][0x448] ;  /* 0x00011200ff047b82 */ /* 0x020f300000000a00 */
        /* <DEDUP_REMOVED lines=28> */
.L_x_1579:
        /* <DEDUP_REMOVED lines=9> */
.L_x_10685:


//--------------------- .text._ZN10layer_norm22ln_bwd_finalize_kernelINS_22Kernel_traits_finalizeILj6144E6__halfS2_S2_S2_fjLb0ELj1024ELj4ENS_18Kernel_traits_baseILj6144ES2_S2_S2_S2_fjLj1024EEEEELb0ELb1EEEvNS_9BwdParamsE --------------------------
	.section	.text._ZN10layer_norm22ln_bwd_finalize_kernelINS_22Kernel_traits_finalizeILj6144E6__halfS2_S2_S2_fjLb0ELj1024ELj4ENS_18Kernel_traits_baseILj6144ES2_S2_S2_S2_fjLj1024EEEEELb0ELb1EEEvNS_9BwdParamsE,"ax",@progbits
	.align	128
        .global         _ZN10layer_norm22ln_bwd_finalize_kernelINS_22Kernel_traits_finalizeILj6144E6__halfS2_S2_S2_fjLb0ELj1024ELj4ENS_18Kernel_traits_baseILj6144ES2_S2_S2_S2_fjLj1024EEEEELb0ELb1EEEvNS_9BwdParamsE
        .type           _ZN10layer_norm22ln_bwd_finalize_kernelINS_22Kernel_traits_finalizeILj6144E6__halfS2_S2_S2_fjLb0ELj1024ELj4ENS_18Kernel_traits_baseILj6144ES2_S2_S2_S2_fjLj1024EEEEELb0ELb1EEEvNS_9BwdParamsE,@function
        .size           _ZN10layer_norm22ln_bwd_finalize_kernelINS_22Kernel_traits_finalizeILj6144E6__halfS2_S2_S2_fjLb0ELj1024ELj4ENS_18Kernel_traits_baseILj6144ES2_S2_S2_S2_fjLj1024EEEEELb0ELb1EEEvNS_9BwdParamsE,(.L_x_10686 - _ZN10layer_norm22ln_bwd_finalize_kernelINS_22Kernel_traits_finalizeILj6144E6__halfS2_S2_S2_fjLb0ELj1024ELj4ENS_18Kernel_traits_baseILj6144ES2_S2_S2_S2_fjLj1024EEEEELb0ELb1EEEvNS_9BwdParamsE)
        .other          _ZN10layer_norm22ln_bwd_finalize_kernelINS_22Kernel_traits_finalizeILj6144E6__halfS2_S2_S2_fjLb0ELj1024ELj4ENS_18Kernel_traits_baseILj6144ES2_S2_S2_S2_fjLj1024EEEEELb0ELb1EEEvNS_9BwdParamsE,@"STO_CUDA_ENTRY STV_DEFAULT"
_ZN10layer_norm22ln_bwd_finalize_kernelINS_22Kernel_traits_finalizeILj6144E6__halfS2_S2_S2_fjLb0ELj1024ELj4ENS_18Kernel_traits_baseILj6144ES2_S2_S2_S2_fjLj1024EEEEELb0ELb1EEEvNS_9BwdParamsE:
.text._ZN10layer_norm22ln_bwd_finalize_kernelINS_22Kernel_traits_finalizeILj6144E6__halfS2_S2_S2_fjLb0ELj1024ELj4ENS_18Kernel_traits_baseILj6144ES2_S2_S2_S2_fjLj1024EEEEELb0ELb1EEEvNS_9BwdParamsE:
        /* <DEDUP_REMOVED lines=81> */
.L_x_1584:
        /* <DEDUP_REMOVED lines=118> */
.L_x_1583:
[----:B------:R-:W-:Y:S05]  /*0c70*/  BSYNC.RECONVERGENT B1 ;  /* 0x0000000000017941 */ /* 0x000fea0003800200 */
.L_x_1582:
        /* <DEDUP_REMOVED lines=77> */
.L_x_1586:
[----:B------:R-:W-:Y:S05]  /*1150*/  BSYNC.RECONVERGENT B1 ;  /* 0x0000000000017941 */ /* 0x000fea0003800200 */
.L_x_1585:
        /* <DEDUP_REMOVED lines=38> */
.L_x_1588:
[----:B------:R-:W-:Y:S05]  /*13c0*/  BSYNC.RECONVERGENT B1 ;  /* 0x0000000000017941 */ /* 0x000fea0003800200 */
.L_x_1587:
        /* <DEDUP_REMOVED lines=8> */
.L_x_1589:
        /* <DEDUP_REMOVED lines=10> */
.L_x_1581:
[----:B------:R-:W-:Y:S05]  /*14f0*/  BSYNC.RECONVERGENT B0 ;  /* 0x0000000000007941 */ /* 0x000fea0003800200 */
.L_x_1580:
        /* <DEDUP_REMOVED lines=57> */
.L_x_1590:
        /* <DEDUP_REMOVED lines=15> */
.L_x_10686:


//--------------------- .text._ZN10layer_norm13ln_bwd_kernelINS_13Kernel_traitsI6__halfS2_S2_S2_fjLj6144ELj1ELj1ELj8ELj16ENS_18Kernel_traits_baseILj6144ES2_S2_S2_S2_fjLj256EEEEELb1ELb0ELb1ELb1EEEvNS_9BwdParamsE --------------------------
	.section	.text._ZN10layer_norm13ln_bwd_kernelINS_13Kernel_traitsI6__halfS2_S2_S2_fjLj6144ELj1ELj1ELj8ELj16ENS_18Kernel_traits_baseILj6144ES2_S2_S2_S2_fjLj256EEEEELb1ELb0ELb1ELb1EEEvNS_9BwdParamsE,"ax",@progbits
	.align	128
        .global         _ZN10layer_norm13ln_bwd_kernelINS_13Kernel_traitsI6__halfS2_S2_S2_fjLj6144ELj1ELj1ELj8ELj16ENS_18Kernel_traits_baseILj6144ES2_S2_S2_S2_fjLj256EEEEELb1ELb0ELb1ELb1EEEvNS_9BwdParamsE
        .type           _ZN10layer_norm13ln_bwd_kernelINS_13Kernel_traitsI6__halfS2_S2_S2_fjLj6144ELj1ELj1ELj8ELj16ENS_18Kernel_traits_baseILj6144ES2_S2_S2_S2_fjLj256EEEEELb1ELb0ELb1ELb1EEEvNS_9BwdParamsE,@function
        .size           _ZN10layer_norm13ln_bwd_kernelINS_13Kernel_traitsI6__halfS2_S2_S2_fjLj6144ELj1ELj1ELj8ELj16ENS_18Kernel_traits_baseILj6144ES2_S2_S2_S2_fjLj256EEEEELb1ELb0ELb1ELb1EEEvNS_9BwdParamsE,(.L_x_10687 - _ZN10layer_norm13ln_bwd_kernelINS_13Kernel_traitsI6__halfS2_S2_S2_fjLj6144ELj1ELj1ELj8ELj16ENS_18Kernel_traits_baseILj6144ES2_S2_S2_S2_fjLj256EEEEELb1ELb0ELb1ELb1EEEvNS_9BwdParamsE)
        .other          _ZN10layer_norm13ln_bwd_kernelINS_13Kernel_traitsI6__halfS2_S2_S2_fjLj6144ELj1ELj1ELj8ELj16ENS_18Kernel_traits_baseILj6144ES2_S2_S2_S2_fjLj256EEEEELb1ELb0ELb1ELb1EEEvNS_9BwdParamsE,@"STO_CUDA_ENTRY STV_DEFAULT"
_ZN10layer_norm13ln_bwd_kernelINS_13Kernel_traitsI6__halfS2_S2_S2_fjLj6144ELj1ELj1ELj8ELj16ENS_18Kernel_traits_baseILj6144ES2_S2_S2_S2_fjLj256EEEEELb1ELb0ELb1ELb1EEEvNS_9BwdParamsE:
.text._ZN10layer_norm13ln_bwd_kernelINS_13Kernel_traitsI6__halfS2_S2_S2_fjLj6144ELj1ELj1ELj8ELj16ENS_18Kernel_traits_baseILj6144ES2_S2_S2_S2_fjLj256EEEEELb1ELb0ELb1ELb1EEEvNS_9BwdParamsE:
        /* <DEDUP_REMOVED lines=33> */
[----:B------:R-:W3:Y:S01]  /*0210*/  LDCU.U8 UR11, c[0x0][0x410] ;  /* 0x00008200ff0b77ac */ /* 0x000ee20008000000 */
[----:B------:R-:W4:Y:S01]  /*0220*/  LDCU UR14, c[0x0][0x400] ;  /* 0x00008000ff0e77ac */ /* 0x000f220008000800 */
[----:B------:R-:W0:Y:S01]  /*0230*/  LDCU.64 UR16, c[0x0][0x408] ;  /* 0x00008100ff1077ac */ /* 0x000e220008000a00 */
        /* <DEDUP_REMOVED lines=9> */
.L_x_1692:
[----:B------:R-:W1:Y:S08]  /*02d0*/  LDC.64 R82, c[0x0][0x3f8] ;  /* 0x0000fe00ff527b82 */ /* 0x000e700000000a00 */
[----:B------:R-:W2:Y:S08]  /*02e0*/  LDC.64 R104, c[0x0][0x3f0] ;  /* 0x0000fc00ff687b82 */ /* 0x000eb00000000a00 */
[----:B------:R-:W3:Y:S01]  /*02f0*/  LDC.64 R80, c[0x0][0x3c8] ;  /* 0x0000f200ff507b82 */ /* 0x000ee20000000a00 */
[----:B-1----:R-:W-:-:S07]  /*0300*/  IMAD.WIDE R82, R0, 0x4, R82 ;  /* 0x0000000400527825 */ /* 0x002fce00078e0252 */
[----:B-----5:R-:W1:Y:S01]  /*0310*/  LDC.64 R96, c[0x0][0x3c0] ;  /* 0x0000f000ff607b82 */ /* 0x020e620000000a00 */
[----:B0-----:R-:W4:Y:S01]  /*0320*/  LDG.E R2, desc[UR12][R82.64] ;  /* 0x0000000c52027981 */ /* 0x001f22000c1e1900 */
[----:B--2---:R-:W-:-:S06]  /*0330*/  IMAD.WIDE R104, R0, 0x4, R104 ;  /* 0x0000000400687825 */ /* 0x004fcc00078e0268 */
[----:B-----5:R0:W5:Y:S01]  /*0340*/  LDG.E R104, desc[UR12][R104.64] ;  /* 0x0000000c68687981 */ /* 0x020162000c1e1900 */
[----:B---3--:R-:W-:-:S05]  /*0350*/  IMAD.WIDE R80, R0, 0x4, R80 ;  /* 0x0000000400507825 */ /* 0x008fca00078e0250 */
[----:B------:R0:W5:Y:S01]  /*0360*/  LDG.E R102, desc[UR12][R80.64] ;  /* 0x0000000c50667981 */ /* 0x000162000c1e1900 */
[----:B----4-:R-:W-:-:S13]  /*0370*/  ISETP.GE.AND P1, PT, R2, 0x1, PT ;  /* 0x000000010200780c */ /* 0x010fda0003f26270 */
        /* <DEDUP_REMOVED lines=17> */
[C-C-:B-1----:R-:W-:Y:S01]  /*0490*/  IMAD.WIDE.U32 R88, R99.reuse, 0x10, R112.reuse ;  /* 0x0000001063587825 */ /* 0x142fe200078e0070 */
[----:B------:R-:W-:Y:S02]  /*04a0*/  LEA.HI.SX32 R3, R82, R103, 0x1d ;  /* 0x0000006752037211 */ /* 0x000fe400078feaff */
[----:B------:R-:W-:Y:S02]  /*04b0*/  IADD3 R123, PT, PT, R99, 0x200, RZ ;  /* 0x00000200637b7810 */ /* 0x000fe40007ffe0ff */
[----:B------:R-:W-:Y:S01]  /*04c0*/  IADD3 R109, PT, PT, R3, 0x100, RZ ;  /* 0x00000100036d7810 */ /* 0x000fe20007ffe0ff */
[----:B------:R-:W-:Y:S01]  /*04d0*/  IMAD.WIDE.U32 R84, R121, 0x10, R112 ;  /* 0x0000001079547825 */ /* 0x000fe200078e0070 */
[----:B------:R-:W4:Y:S03]  /*04e0*/  LDG.E.128 R88, desc[UR12][R88.64] ;  /* 0x0000000c58587981 */ /* 0x000f26000c1e1d00 */
[----:B--2---:R-:W-:-:S02]  /*04f0*/  IMAD.WIDE.U32 R108, R109, 0x10, R92 ;  /* 0x000000106d6c7825 */ /* 0x004fc400078e005c */
[----:B------:R-:W2:Y:S02]  /*0500*/  LDG.E.128 R84, desc[UR12][R84.64] ;  /* 0x0000000c54547981 */ /* 0x000ea4000c1e1d00 */
[----:B------:R-:W-:Y:S02]  /*0510*/  IMAD.WIDE.U32 R112, R123, 0x10, R112 ;  /* 0x000000107b707825 */ /* 0x000fe400078e0070 */
[----:B------:R-:W2:Y:S02]  /*0520*/  LDG.E.128 R108, desc[UR12][R108.64] ;  /* 0x0000000c6c6c7981 */ /* 0x000ea4000c1e1d00 */
[----:B------:R-:W-:Y:S02]  /*0530*/  IMAD.WIDE.U32 R80, R3, 0x10, R92 ;  /* 0x0000001003507825 */ /* 0x000fe400078e005c */
[----:B------:R-:W2:Y:S04]  /*0540*/  LDG.E.128 R112, desc[UR12][R112.64] ;  /* 0x0000000c70707981 */ /* 0x000ea8000c1e1d00 */
[----:B------:R-:W2:Y:S01]  /*0550*/  LDG.E.128 R80, desc[UR12][R80.64] ;  /* 0x0000000c50507981 */ /* 0x000ea2000c1e1d00 */
[----:B------:R-:W-:-:S02]  /*0560*/  ISETP.NE.U32.AND P0, PT, RZ, UR6, PT ;  /* 0x00000006ff007c0c */ /* 0x000fc4000bf05070 */
[----:B------:R-:W-:Y:S02]  /*0570*/  IADD3 R3, PT, PT, R3, 0x200, RZ ;  /* 0x0000020003037810 */ /* 0x000fe40007ffe0ff */
[----:B------:R-:W-:Y:S02]  /*0580*/  ISETP.NE.AND.EX P0, PT, R105, RZ, PT, P0 ;  /* 0x000000ff6900720c */ /* 0x000fe40003f05300 */
[----:B-----5:R-:W-:Y:S01]  /*0590*/  ISETP.GE.AND P2, PT, R104, 0x1, PT ;  /* 0x000000016800780c */ /* 0x020fe20003f46270 */
[----:B------:R-:W-:-:S06]  /*05a0*/  IMAD.WIDE.U32 R92, R3, 0x10, R92 ;  /* 0x00000010035c7825 */ /* 0x000fcc00078e005c */
[----:B------:R-:W2:Y:S04]  /*05b0*/  LDG.E.128 R92, desc[UR12][R92.64] ;  /* 0x0000000c5c5c7981 */ /* 0x000ea8000c1e1d00 */
[----:B------:R-:W1:Y:S02]  /*05c0*/  @P0 LDC.64 R106, c[0x0][0x438] ;  /* 0x00010e00ff6a0b82 */ /* 0x000e640000000a00 */
[----:B------:R-:W-:-:S05]  /*05d0*/  @P2 IADD3 R3, PT, PT, R104, -0x1, RZ ;  /* 0xffffffff68032810 */ /* 0x000fca0007ffe0ff */
[----:B------:R-:W-:Y:S01]  /*05e0*/  @P2 IMAD R3, R3, R98, RZ ;  /* 0x0000006203032224 */ /* 0x000fe200078e02ff */
[----:B---3--:R-:W-:Y:S01]  /*05f0*/  MOV R97, RZ ;  /* 0x000000ff00617202 */ /* 0x008fe20000000f00 */
[----:B------:R-:W3:Y:S03]  /*0600*/  @P0 LDC.64 R116, c[0x0][0x438] ;  /* 0x00010e00ff740b82 */ /* 0x000ee60000000a00 */
[----:B------:R-:W-:-:S04]  /*0610*/  @P2 SHF.R.S32.HI R96, RZ, 0x1f, R3 ;  /* 0x0000001fff602819 */ /* 0x000fc80000011403 */
[----:B------:R-:W-:Y:S01]  /*0620*/  @P2 LEA.HI R96, R96, R3, RZ, 0x3 ;  /* 0x0000000360602211 */ /* 0x000fe200078f18ff */
[----:B------:R-:W3:Y:S03]  /*0630*/  @P0 LDC.64 R118, c[0x0][0x438] ;  /* 0x00010e00ff760b82 */ /* 0x000ee60000000a00 */
[----:B------:R-:W-:Y:S01]  /*0640*/  @P2 LEA.HI.SX32 R97, R96, R103, 0x1d ;  /* 0x0000006760612211 */ /* 0x000fe200078feaff */
[----:B-1----:R-:W-:-:S03]  /*0650*/  @P0 IMAD.WIDE.U32 R106, R99, 0x10, R106 ;  /* 0x00000010636a0825 */ /* 0x002fc600078e006a */
[C---:B------:R-:W-:Y:S02]  /*0660*/  IADD3 R99, PT, PT, R97.reuse, 0x100, RZ ;  /* 0x0000010061637810 */ /* 0x040fe40007ffe0ff */
[C---:B------:R-:W-:Y:S01]  /*0670*/  IADD3 R3, PT, PT, R97.reuse, 0x200, RZ ;  /* 0x0000020061037810 */ /* 0x040fe20007ffe0ff */
[--C-:B0-----:R-:W-:Y:S01]  /*0680*/  IMAD.WIDE.U32 R96, R97, 0x8, R100.reuse ;  /* 0x0000000861607825 */ /* 0x101fe200078e0064 */
[----:B------:R0:W5:Y:S03]  /*0690*/  @P0 LDG.E.128 R12, desc[UR12][R106.64] ;  /* 0x0000000c6a0c0981 */ /* 0x000166000c1e1d00 */
[--C-:B------:R-:W-:Y:S02]  /*06a0*/  IMAD.WIDE.U32 R98, R99, 0x8, R100.reuse ;  /* 0x0000000863627825 */ /* 0x100fe400078e0064 */
[----:B------:R-:W5:Y:S02]  /*06b0*/  LDG.E.64 R96, desc[UR12][R96.64] ;  /* 0x0000000c60607981 */ /* 0x000f64000c1e1b00 */
[----:B------:R-:W-:-:S02]  /*06c0*/  IMAD.WIDE.U32 R100, R3, 0x8, R100 ;  /* 0x0000000803647825 */ /* 0x000fc400078e0064 */
[----:B------:R-:W5:Y:S04]  /*06d0*/  LDG.E.64 R98, desc[UR12][R98.64] ;  /* 0x0000000c62627981 */ /* 0x000f68000c1e1b00 */
[----:B------:R-:W5:Y:S01]  /*06e0*/  LDG.E.64 R100, desc[UR12][R100.64] ;  /* 0x0000000c64647981 */ /* 0x000f62000c1e1b00 */
[----:B---3--:R-:W-:-:S04]  /*06f0*/  @P0 IMAD.WIDE.U32 R116, R121, 0x10, R116 ;  /* 0x0000001079740825 */ /* 0x008fc800078e0074 */
[----:B------:R-:W-:Y:S01]  /*0700*/  @P0 IMAD.WIDE.U32 R118, R123, 0x10, R118 ;  /* 0x000000107b760825 */ /* 0x000fe200078e0076 */
[----:B------:R-:W5:Y:S04]  /*0710*/  @P0 LDG.E.128 R8, desc[UR12][R116.64] ;  /* 0x0000000c74080981 */ /* 0x000f68000c1e1d00 */
[----:B------:R1:W5:Y:S01]  /*0720*/  @P0 LDG.E.128 R4, desc[UR12][R118.64] ;  /* 0x0000000c76040981 */ /* 0x000362000c1e1d00 */
[----:B------:R-:W-:-:S04]  /*0730*/  ISETP.NE.AND P0, PT, RZ, UR11, PT ;  /* 0x0000000bff007c0c */ /* 0x000fc8000bf05270 */
[----:B----4-:R-:W-:Y:S01]  /*0740*/  FSEL R165, R125, RZ, !P0 ;  /* 0x000000ff7da57208 */ /* 0x010fe20004000000 */
[----:B------:R-:W-:Y:S02]  /*0750*/  HADD2.F32 R120, -RZ, R89.H1_H1 ;  /* 0x30000059ff787230 */ /* 0x000fe40000004100 */
[----:B0-----:R-:W-:Y:S02]  /*0760*/  HADD2.F32 R107, -RZ, R91.H0_H0 ;  /* 0x2000005bff6b7230 */ /* 0x001fe40000004100 */
[--C-:B--2---:R-:W-:Y:S02]  /*0770*/  HADD2.F32 R126, -RZ, R86.reuse.H0_H0 ;  /* 0x20000056ff7e7230 */ /* 0x104fe40000004100 */
[----:B------:R-:W-:Y:S02]  /*0780*/  HADD2.F32 R128, -RZ, R86.H1_H1 ;  /* 0x30000056ff807230 */ /* 0x000fe40000004100 */
[--C-:B------:R-:W-:Y:S02]  /*0790*/  HADD2.F32 R127, -RZ, R108.reuse.H0_H0 ;  /* 0x2000006cff7f7230 */ /* 0x100fe40000004100 */
[----:B------:R-:W-:-:S02]  /*07a0*/  HADD2.F32 R86, -RZ, R108.H1_H1 ;  /* 0x3000006cff567230 */ /* 0x000fc40000004100 */
[--C-:B------:R-:W-:Y:S02]  /*07b0*/  HADD2.F32 R140, -RZ, R111.reuse.H0_H0 ;  /* 0x2000006fff8c7230 */ /* 0x100fe40000004100 */
[----:B------:R-:W-:Y:S02]  /*07c0*/  HADD2.F32 R144, -RZ, R111.H1_H1 ;  /* 0x3000006fff907230 */ /* 0x000fe40000004100 */
[----:B-1----:R-:W-:Y:S02]  /*07d0*/  HADD2.F32 R118, -RZ, R91.H1_H1 ;  /* 0x3000005bff767230 */ /* 0x002fe40000004100 */
[----:B------:R-:W-:Y:S02]  /*07e0*/  HADD2.F32 R108, -RZ, R112.H0_H0 ;  /* 0x20000070ff6c7230 */ /* 0x000fe40000004100 */
[----:B------:R-:W-:Y:S02]  /*07f0*/  HADD2.F32 R111, -RZ, R114.H0_H0 ;  /* 0x20000072ff6f7230 */ /* 0x000fe40000004100 */
[----:B------:R-:W-:-:S02]  /*0800*/  HADD2.F32 R121, -RZ, R90.H0_H0 ;  /* 0x2000005aff797230 */ /* 0x000fc40000004100 */
[--C-:B------:R-:W-:Y:S02]  /*0810*/  HADD2.F32 R91, -RZ, R81.reuse.H0_H0 ;  /* 0x20000051ff5b7230 */ /* 0x100fe40000004100 */
[----:B------:R-:W-:Y:S02]  /*0820*/  HADD2.F32 R116, -RZ, R81.H1_H1 ;  /* 0x30000051ff747230 */ /* 0x000fe40000004100 */
[----:B------:R-:W-:Y:S02]  /*0830*/  HADD2.F32 R112, -RZ, R112.H1_H1 ;  /* 0x30000070ff707230 */ /* 0x000fe40000004100 */
[--C-:B------:R-:W-:Y:S02]  /*0840*/  HADD2.F32 R81, -RZ, R85.reuse.H0_H0 ;  /* 0x20000055ff517230 */ /* 0x100fe40000004100 */
[----:B------:R-:W-:Y:S02]  /*0850*/  HADD2.F32 R124, -RZ, R85.H1_H1 ;  /* 0x30000055ff7c7230 */ /* 0x000fe40000004100 */
[----:B------:R-:W-:Y:S01]  /*0860*/  FADD.FTZ R85, -R165, R120 ;  /* 0x00000078a5557221 */ /* 0x000fe20000010100 */
[----:B------:R-:W-:-:S02]  /*0870*/  HADD2.F32 R106, -RZ, R90.H1_H1 ;  /* 0x3000005aff6a7230 */ /* 0x000fc40000004100 */
[----:B------:R-:W-:Y:S02]  /*0880*/  HADD2.F32 R114, -RZ, R114.H1_H1 ;  /* 0x30000072ff727230 */ /* 0x000fe40000004100 */
[----:B------:R-:W-:Y:S01]  /*0890*/  FADD.FTZ R161, -R165, R111 ;  /* 0x0000006fa5a17221 */ /* 0x000fe20000010100 */
        /* <DEDUP_REMOVED lines=9> */
[----:B------:R-:W-:Y:S02]  /*0930*/  HADD2.F32 R115, -RZ, R115.H1_H1 ;  /* 0x30000073ff737230 */ /* 0x000fe40000004100 */
[----:B------:R-:W-:Y:S01]  /*0940*/  FMUL.FTZ R112, R102, R85 ;  /* 0x0000005566707220 */ /* 0x000fe20000410000 */
[----:B------:R-:W-:Y:S02]  /*0950*/  HADD2.F32 R111, -RZ, R17.H1_H1 ;  /* 0x30000011ff6f7230 */ /* 0x000fe40000004100 */
[----:B------:R-:W-:Y:S01]  /*0960*/  FADD.FTZ R163, -R165, R114 ;  /* 0x00000072a5a37221 */ /* 0x000fe20000010100 */
[----:B------:R-:W-:-:S02]  /*0970*/  HADD2.F32 R103, -RZ, R89.H0_H0 ;  /* 0x20000059ff677230 */ /* 0x000fc40000004100 */
[--C-:B------:R-:W-:Y:S02]  /*0980*/  HADD2.F32 R136, -RZ, R87.reuse.H0_H0 ;  /* 0x20000057ff887230 */ /* 0x100fe40000004100 */
[----:B------:R-:W-:Y:S02]  /*0990*/  HADD2.F32 R142, -RZ, R87.H1_H1 ;  /* 0x30000057ff8e7230 */ /* 0x000fe40000004100 */
[C---:B------:R-:W-:Y:S01]  /*09a0*/  FADD.FTZ R87, -R165.reuse, R106 ;  /* 0x0000006aa5577221 */ /* 0x040fe20000010100 */
[--C-:B------:R-:W-:Y:S02]  /*09b0*/  HADD2.F32 R89, -RZ, R80.reuse.H0_H0 ;  /* 0x20000050ff597230 */ /* 0x100fe40000004100 */
[C---:B------:R-:W-:Y:S01]  /*09c0*/  FADD.FTZ R131, -R165.reuse, R81 ;  /* 0x00000051a5837221 */ /* 0x040fe20000010100 */
[----:B------:R-:W-:Y:S02]  /*09d0*/  HADD2.F32 R90, -RZ, R80.H1_H1 ;  /* 0x30000050ff5a7230 */ /* 0x000fe40000004100 */
[----:B------:R-:W-:Y:S01]  /*09e0*/  FADD.FTZ R81, -R165, R115 ;  /* 0x00000073a5517221 */ /* 0x000fe20000010100 */
[----:B------:R-:W-:-:S02]  /*09f0*/  HADD2.F32 R117, -RZ, R82.H0_H0 ;  /* 0x20000052ff757230 */ /* 0x000fc40000004100 */
[----:B------:R-:W-:Y:S01]  /*0a00*/  FMUL.FTZ R113, R102, R113 ;  /* 0x0000007166717220 */ /* 0x000fe20000410000 */
[----:B------:R-:W-:Y:S02]  /*0a10*/  HADD2.F32 R80, -RZ, R84.H0_H0 ;  /* 0x20000054ff507230 */ /* 0x000fe40000004100 */
[----:B------:R-:W-:Y:S02]  /*0a20*/  HADD2.F32 R114, -RZ, R18.H0_H0 ;  /* 0x20000012ff727230 */ /* 0x000fe40000004100 */
[----:B------:R-:W-:Y:S01]  /*0a30*/  FADD.FTZ R119, -R165, R107 ;  /* 0x0000006ba5777221 */ /* 0x000fe20000010100 */
[----:B------:R-:W-:Y:S02]  /*0a40*/  HADD2.F32 R82, -RZ, R82.H1_H1 ;  /* 0x30000052ff527230 */ /* 0x000fe40000004100 */
[-C--:B------:R-:W-:Y:S01]  /*0a50*/  FMUL.FTZ R111, R111, R116.reuse ;  /* 0x000000746f6f7220 */ /* 0x080fe20000410000 */
[----:B------:R-:W-:Y:S01]  /*0a60*/  FADD.FTZ R59, R59, R116 ;  /* 0x000000743b3b7221 */ /* 0x000fe20000010000 */
[----:B------:R-:W-:Y:S01]  /*0a70*/  FFMA.FTZ R27, R112, R116, R27 ;  /* 0x00000074701b7223 */ /* 0x000fe2000001001b */
[----:B------:R-:W-:-:S02]  /*0a80*/  HADD2.F32 R115, -RZ, R18.H1_H1 ;  /* 0x30000012ff737230 */ /* 0x000fc40000004100 */
[----:B------:R-:W-:Y:S01]  /*0a90*/  FMUL.FTZ R116, R102, R87 ;  /* 0x0000005766747220 */ /* 0x000fe20000410000 */
[C---:B------:R-:W-:Y:S01]  /*0aa0*/  FADD.FTZ R121, -R165.reuse, R118 ;  /* 0x00000076a5797221 */ /* 0x040fe20000010100 */
[--C-:B------:R-:W-:Y:S02]  /*0ab0*/  HADD2.F32 R3, -RZ, R88.reuse.H0_H0 ;  /* 0x20000058ff037230 */ /* 0x100fe40000004100 */
[----:B------:R-:W-:Y:S01]  /*0ac0*/  FADD.FTZ R125, -R165, R80 ;  /* 0x00000050a57d7221 */ /* 0x000fe20000010100 */
[-C--:B------:R-:W-:Y:S01]  /*0ad0*/  FMUL.FTZ R114, R114, R117.reuse ;  /* 0x0000007572727220 */ /* 0x080fe20000410000 */
[----:B------:R-:W-:Y:S01]  /*0ae0*/  FADD.FTZ R52, R52, R117 ;  /* 0x0000007534347221 */ /* 0x000fe20000010000 */
[----:B------:R-:W-:Y:S01]  /*0af0*/  FFMA.FTZ R28, R113, R117, R28 ;  /* 0x00000075711c7223 */ /* 0x000fe2000001001c */
[----:B------:R-:W-:Y:S02]  /*0b00*/  HADD2.F32 R88, -RZ, R88.H1_H1 ;  /* 0x30000058ff587230 */ /* 0x000fe40000004100 */
[----:B------:R-:W-:Y:S01]  /*0b10*/  FMUL.FTZ R117, R102, R119 ;  /* 0x0000007766757220 */ /* 0x000fe20000410000 */
[----:B------:R-:W-:-:S02]  /*0b20*/  HADD2.F32 R122, -RZ, R83.H1_H1 ;  /* 0x30000053ff7a7230 */ /* 0x000fc40000004100 */
[-C--:B------:R-:W-:Y:S01]  /*0b30*/  FMUL.FTZ R115, R115, R82.reuse ;  /* 0x0000005273737220 */ /* 0x080fe20000410000 */
[----:B------:R-:W-:Y:S01]  /*0b40*/  FADD.FTZ R53, R53, R82 ;  /* 0x0000005235357221 */ /* 0x000fe20000010000 */
[----:B------:R-:W-:Y:S01]  /*0b50*/  FFMA.FTZ R29, R116, R82, R29 ;  /* 0x00000052741d7223 */ /* 0x000fe2000001001d */
[----:B------:R-:W-:Y:S02]  /*0b60*/  HADD2.F32 R119, -RZ, R19.H1_H1 ;  /* 0x30000013ff777230 */ /* 0x000fe40000004100 */
[C---:B------:R-:W-:Y:S01]  /*0b70*/  FMUL.FTZ R120, R102.reuse, R121 ;  /* 0x0000007966787220 */ /* 0x040fe20000410000 */
[----:B------:R-:W-:Y:S02]  /*0b80*/  HADD2.F32 R82, -RZ, R20.H0_H0 ;  /* 0x20000014ff527230 */ /* 0x000fe40000004100 */
[----:B------:R-:W-:Y:S01]  /*0b90*/  FMUL.FTZ R121, R102, R125 ;  /* 0x0000007d66797220 */ /* 0x000fe20000410000 */
[----:B------:R-:W-:Y:S02]  /*0ba0*/  HADD2.F32 R123, -RZ, R83.H0_H0 ;  /* 0x20000053ff7b7230 */ /* 0x000fe40000004100 */
[C---:B------:R-:W-:Y:S01]  /*0bb0*/  FADD.FTZ R83, -R165.reuse, R88 ;  /* 0x00000058a5537221 */ /* 0x040fe20000010100 */
[C---:B------:R-:W-:Y:S01]  /*0bc0*/  FADD.FTZ R139, -R165.reuse, R124 ;  /* 0x0000007ca58b7221 */ /* 0x040fe20000010100 */
[----:B------:R-:W-:Y:S01]  /*0bd0*/  FADD.FTZ R145, -R165, R128 ;  /* 0x00000080a5917221 */ /* 0x000fe20000010100 */
[----:B------:R-:W-:-:S02]  /*0be0*/  HADD2.F32 R106, -RZ, R16.H0_H0 ;  /* 0x20000010ff6a7230 */ /* 0x000fc40000004100 */
[-C--:B------:R-:W-:Y:S01]  /*0bf0*/  FMUL.FTZ R119, R119, R122.reuse ;  /* 0x0000007a77777220 */ /* 0x080fe20000410000 */
[----:B------:R-:W-:Y:S01]  /*0c00*/  FADD.FTZ R55, R55, R122 ;  /* 0x0000007a37377221 */ /* 0x000fe20000010000 */
[----:B------:R-:W-:Y:S01]  /*0c10*/  FFMA.FTZ R31, R120, R122, R31 ;  /* 0x0000007a781f7223 */ /* 0x000fe2000001001f */
[-C--:B------:R-:W-:Y:S01]  /*0c20*/  FMUL.FTZ R122, R82, R127.reuse ;  /* 0x0000007f527a7220 */ /* 0x080fe20000410000 */
[----:B------:R-:W-:Y:S01]  /*0c30*/  FADD.FTZ R48, R48, R127 ;  /* 0x0000007f30307221 */ /* 0x000fe20000010000 */
[----:B------:R-:W-:Y:S01]  /*0c40*/  FFMA.FTZ R32, R121, R127, R32 ;  /* 0x0000007f79207223 */ /* 0x000fe20000010020 */
[C---:B------:R-:W-:Y:S01]  /*0c50*/  FADD.FTZ R3, -R165.reuse, R3 ;  /* 0x00000003a5037221 */ /* 0x040fe20000010100 */
[C---:B------:R-:W-:Y:S01]  /*0c60*/  FADD.FTZ R151, -R165.reuse, R108 ;  /* 0x0000006ca5977221 */ /* 0x040fe20000010100 */
[C---:B------:R-:W-:Y:S01]  /*0c70*/  FMUL.FTZ R125, R102.reuse, R131 ;  /* 0x00000083667d7220 */ /* 0x040fe20000410000 */
[----:B------:R-:W-:Y:S02]  /*0c80*/  HADD2.F32 R127, -RZ, R21.H1_H1 ;  /* 0x30000015ff7f7230 */ /* 0x000fe40000004100 */
[----:B------:R-:W-:Y:S01]  /*0c90*/  FADD.FTZ R147, -R165, R136 ;  /* 0x00000088a5937221 */ /* 0x000fe20000010100 */
[C---:B------:R-:W-:Y:S01]  /*0ca0*/  FMUL.FTZ R108, R102.reuse, R83 ;  /* 0x00000053666c7220 */ /* 0x040fe20000410000 */
[----:B------:R-:W-:Y:S01]  /*0cb0*/  FMUL.FTZ R128, R102, R139 ;  /* 0x0000008b66807220 */ /* 0x000fe20000410000 */
[----:B------:R-:W-:-:S02]  /*0cc0*/  HADD2.F32 R82, -RZ, R22.H0_H0 ;  /* 0x20000016ff527230 */ /* 0x000fc40000004100 */
[----:B------:R-:W-:Y:S01]  /*0cd0*/  FMUL.FTZ R136, R102, R145 ;  /* 0x0000009166887220 */ /* 0x000fe20000410000 */
[----:B------:R-:W-:Y:S02]  /*0ce0*/  HADD2.F32 R131, -RZ, R22.H1_H1 ;  /* 0x30000016ff837230 */ /* 0x000fe40000004100 */
[----:B------:R-:W-:Y:S01]  /*0cf0*/  FMUL.FTZ R106, R106, R89 ;  /* 0x000000596a6a7220 */ /* 0x000fe20000410000 */
[----:B------:R-:W-:Y:S02]  /*0d00*/  HADD2.F32 R107, -RZ, R16.H1_H1 ;  /* 0x30000010ff6b7230 */ /* 0x000fe40000004100 */
[----:B------:R-:W-:Y:S02]  /*0d10*/  HADD2.F32 R83, -RZ, R23.H0_H0 ;  /* 0x20000017ff537230 */ /* 0x000fe40000004100 */
[----:B------:R-:W-:Y:S01]  /*0d20*/  FMUL.FTZ R3, R102, R3 ;  /* 0x0000000366037220 */ /* 0x000fe20000410000 */
[----:B------:R-:W-:Y:S01]  /*0d30*/  FADD.FTZ R159, -R165, R110 ;  /* 0x0000006ea59f7221 */ /* 0x000fe20000010100 */
[-C--:B------:R-:W-:Y:S01]  /*0d40*/  FMUL.FTZ R127, R127, R130.reuse ;  /* 0x000000827f7f7220 */ /* 0x080fe20000410000 */
[----:B------:R-:W-:Y:S01]  /*0d50*/  FADD.FTZ R51, R51, R130 ;  /* 0x0000008233337221 */ /* 0x000fe20000010000 */
[----:B------:R-:W-:Y:S01]  /*0d60*/  FFMA.FTZ R35, R128, R130, R35 ;  /* 0x0000008280237223 */ /* 0x000fe20000010023 */
[----:B------:R-:W-:-:S02]  /*0d70*/  HADD2.F32 R110, -RZ, R17.H0_H0 ;  /* 0x20000011ff6e7230 */ /* 0x000fc40000004100 */
[----:B------:R-:W-:Y:S01]  /*0d80*/  FMUL.FTZ R130, R82, R143 ;  /* 0x0000008f52827220 */ /* 0x000fe20000410000 */
[-C--:B------:R-:W-:Y:S01]  /*0d90*/  FMUL.FTZ R131, R131, R138.reuse ;  /* 0x0000008a83837220 */ /* 0x080fe20000410000 */
[----:B------:R-:W-:Y:S01]  /*0da0*/  FADD.FTZ R45, R45, R138 ;  /* 0x0000008a2d2d7221 */ /* 0x000fe20000010000 */
[----:B------:R-:W-:Y:S01]  /*0db0*/  FFMA.FTZ R69, R136, R138, R69 ;  /* 0x0000008a88457223 */ /* 0x000fe20000010045 */
[----:B------:R-:W-:Y:S01]  /*0dc0*/  FMUL.FTZ R107, R107, R90 ;  /* 0x0000005a6b6b7220 */ /* 0x000fe20000410000 */
[----:B------:R-:W-:Y:S01]  /*0dd0*/  FADD.FTZ R82, RZ, R106 ;  /* 0x0000006aff527221 */ /* 0x000fe20000010000 */
[----:B------:R-:W-:Y:S01]  /*0de0*/  FMUL.FTZ R138, R83, R140 ;  /* 0x0000008c538a7220 */ /* 0x000fe20000410000 */
[----:B------:R-:W-:Y:S01]  /*0df0*/  FADD.FTZ R103, -R165, R103 ;  /* 0x00000067a5677221 */ /* 0x000fe20000010100 */
[----:B------:R-:W-:Y:S01]  /*0e00*/  FFMA.FTZ R83, R3, R106, RZ ;  /* 0x0000006a03537223 */ /* 0x000fe200000100ff */
[----:B------:R-:W-:Y:S02]  /*0e10*/  HADD2.F32 R84, -RZ, R84.H1_H1 ;  /* 0x30000054ff547230 */ /* 0x000fe40000004100 */
[C---:B------:R-:W-:Y:S01]  /*0e20*/  FADD.FTZ R157, -R165.reuse, R109 ;  /* 0x0000006da59d7221 */ /* 0x040fe20000010100 */
[----:B------:R-:W-:Y:S01]  /*0e30*/  FMUL.FTZ R110, R110, R91 ;  /* 0x0000005b6e6e7220 */ /* 0x000fe20000410000 */
[----:B------:R-:W-:Y:S01]  /*0e40*/  FADD.FTZ R85, R82, R107 ;  /* 0x0000006b52557221 */ /* 0x000fe20000010000 */
[----:B------:R-:W-:Y:S01]  /*0e50*/  FMUL.FTZ R109, R102, R103 ;  /* 0x00000067666d7220 */ /* 0x000fe20000410000 */
[----:B------:R-:W-:Y:S01]  /*0e60*/  FFMA.FTZ R82, R108, R107, R83 ;  /* 0x0000006b6c527223 */ /* 0x000fe20000010053 */
[----:B------:R-:W-:Y:S01]  /*0e70*/  FADD.FTZ R129, -R165, R84 ;  /* 0x00000054a5817221 */ /* 0x000fe20000010100 */
[----:B------:R-:W-:-:S02]  /*0e80*/  FADD.FTZ R84, R85, R110 ;  /* 0x0000006e55547221 */ /* 0x000fc40000010000 */
[----:B------:R-:W-:Y:S02]  /*0e90*/  FFMA.FTZ R83, R109, R110, R82 ;  /* 0x0000006e6d537223 */ /* 0x000fe40000010052 */
[----:B------:R-:W-:Y:S02]  /*0ea0*/  FADD.FTZ R85, R84, R111 ;  /* 0x0000006f54557221 */ /* 0x000fe40000010000 */
[----:B------:R-:W-:Y:S01]  /*0eb0*/  FFMA.FTZ R82, R112, R111, R83 ;  /* 0x0000006f70527223 */ /* 0x000fe20000010053 */
[----:B------:R-:W-:Y:S02]  /*0ec0*/  HADD2.F32 R118, -RZ, R19.H0_H0 ;  /* 0x20000013ff767230 */ /* 0x000fe40000004100 */
[----:B------:R-:W-:Y:S01]  /*0ed0*/  FADD.FTZ R84, R85, R114 ;  /* 0x0000007255547221 */ /* 0x000fe20000010000 */
[----:B------:R-:W-:Y:S02]  /*0ee0*/  FFMA.FTZ R83, R113, R114, R82 ;  /* 0x0000007271537223 */ /* 0x000fe40000010052 */
[----:B------:R-:W-:Y:S01]  /*0ef0*/  FMUL.FTZ R118, R118, R123 ;  /* 0x0000007b76767220 */ /* 0x000fe20000410000 */
[----:B------:R-:W-:Y:S01]  /*0f00*/  FADD.FTZ R85, R84, R115 ;  /* 0x0000007354557221 */ /* 0x000fe20000010000 */
[----:B------:R-:W-:Y:S01]  /*0f10*/  FFMA.FTZ R82, R116, R115, R83 ;  /* 0x0000007374527223 */ /* 0x000fe20000010053 */
[----:B------:R-:W-:-:S02]  /*0f20*/  FADD.FTZ R54, R54, R123 ;  /* 0x0000007b36367221 */ /* 0x000fc40000010000 */
[----:B------:R-:W-:Y:S01]  /*0f30*/  FADD.FTZ R84, R85, R118 ;  /* 0x0000007655547221 */ /* 0x000fe20000010000 */
[C---:B------:R-:W-:Y:S01]  /*0f40*/  FFMA.FTZ R83, R117.reuse, R118, R82 ;  /* 0x0000007675537223 */ /* 0x040fe20000010052 */
[----:B------:R-:W-:Y:S01]  /*0f50*/  FFMA.FTZ R30, R117, R123, R30 ;  /* 0x0000007b751e7223 */ /* 0x000fe2000001001e */
[----:B------:R-:W-:Y:S02]  /*0f60*/  HADD2.F32 R123, -RZ, R20.H1_H1 ;  /* 0x30000014ff7b7230 */ /* 0x000fe40000004100 */
[----:B------:R-:W-:Y:S01]  /*0f70*/  FADD.FTZ R85, R84, R119 ;  /* 0x0000007754557221 */ /* 0x000fe20000010000 */
[----:B------:R-:W-:Y:S01]  /*0f80*/  FFMA.FTZ R84, R120, R119, R83 ;  /* 0x0000007778547223 */ /* 0x000fe20000010053 */
[----:B------:R-:W-:Y:S01]  /*0f90*/  FADD.FTZ R141, -R165, R126 ;  /* 0x0000007ea58d7221 */ /* 0x000fe20000010100 */
[----:B------:R-:W-:Y:S02]  /*0fa0*/  HADD2.F32 R126, -RZ, R21.H0_H0 ;  /* 0x20000015ff7e7230 */ /* 0x000fe40000004100 */
[----:B------:R-:W-:Y:S01]  /*0fb0*/  FMUL.FTZ R123, R123, R86 ;  /* 0x000000567b7b7220 */ /* 0x000fe20000410000 */
[----:B------:R-:W-:Y:S01]  /*0fc0*/  FADD.FTZ R82, R85, R122 ;  /* 0x0000007a55527221 */ /* 0x000fe20000010000 */
[----:B------:R-:W-:Y:S01]  /*0fd0*/  FMUL.FTZ R124, R102, R129 ;  /* 0x00000081667c7220 */ /* 0x000fe20000410000 */
[----:B------:R-:W-:Y:S01]  /*0fe0*/  FFMA.FTZ R83, R121, R122, R84 ;  /* 0x0000007a79537223 */ /* 0x000fe20000010054 */
[----:B------:R-:W-:Y:S01]  /*0ff0*/  FMUL.FTZ R126, R126, R137 ;  /* 0x000000897e7e7220 */ /* 0x000fe20000410000 */
[----:B------:R-:W-:-:S02]  /*1000*/  FADD.FTZ R85, R82, R123 ;  /* 0x0000007b52557221 */ /* 0x000fc40000010000 */
[----:B------:R-:W-:Y:S02]  /*1010*/  FFMA.FTZ R82, R124, R123, R83 ;  /* 0x0000007b7c527223 */ /* 0x000fe40000010053 */
[----:B------:R-:W-:Y:S02]  /*1020*/  FADD.FTZ R84, R85, R126 ;  /* 0x0000007e55547221 */ /* 0x000fe40000010000 */
[----:B------:R-:W-:Y:S01]  /*1030*/  FFMA.FTZ R83, R125, R126, R82 ;  /* 0x0000007e7d537223 */ /* 0x000fe20000010052 */
[----:B------:R-:W-:Y:S01]  /*1040*/  FMUL.FTZ R129, R102, R141 ;  /* 0x0000008d66817220 */ /* 0x000fe20000410000 */
[----:B------:R-:W-:Y:S02]  /*1050*/  FADD.FTZ R85, R84, R127 ;  /* 0x0000007f54557221 */ /* 0x000fe40000010000 */
[----:B------:R-:W-:Y:S02]  /*1060*/  FFMA.FTZ R82, R128, R127, R83 ;  /* 0x0000007f80527223 */ /* 0x000fe40000010053 */
[----:B------:R-:W-:-:S02]  /*1070*/  FADD.FTZ R84, R85, R130 ;  /* 0x0000008255547221 */ /* 0x000fc40000010000 */
[----:B------:R-:W-:Y:S01]  /*1080*/  FFMA.FTZ R83, R129, R130, R82 ;  /* 0x0000008281537223 */ /* 0x000fe20000010052 */
[----:B------:R-:W-:Y:S01]  /*1090*/  FADD.FTZ R50, R50, R137 ;  /* 0x0000008932327221 */ /* 0x000fe20000010000 */
[----:B------:R-:W-:Y:S01]  /*10a0*/  FFMA.FTZ R34, R125, R137, R34 ;  /* 0x000000897d227223 */ /* 0x000fe20000010022 */
[----:B------:R-:W-:Y:S02]  /*10b0*/  HADD2.F32 R139, -RZ, R23.H1_H1 ;  /* 0x30000017ff8b7230 */ /* 0x000fe40000004100 */
[----:B------:R-:W-:Y:S01]  /*10c0*/  FMUL.FTZ R137, R102, R147 ;  /* 0x0000009366897220 */ /* 0x000fe20000410000 */
[----:B------:R-:W-:Y:S01]  /*10d0*/  FADD.FTZ R149, -R165, R142 ;  /* 0x0000008ea5957221 */ /* 0x000fe20000010100 */
[----:B------:R-:W-:Y:S01]  /*10e0*/  FADD.FTZ R85, R84, R131 ;  /* 0x0000008354557221 */ /* 0x000fe20000010000 */
[----:B------:R-:W-:Y:S01]  /*10f0*/  FFMA.FTZ R82, R136, R131, R83 ;  /* 0x0000008388527223 */ /* 0x000fe20000010053 */
[----:B------:R-:W-:Y:S02]  /*1100*/  HADD2.F32 R88, -RZ, R92.H0_H0 ;  /* 0x2000005cff587230 */ /* 0x000fe40000004100 */
[----:B------:R-:W-:Y:S01]  /*1110*/  FADD.FTZ R46, R46, R140 ;  /* 0x0000008c2e2e7221 */ /* 0x000fe20000010000 */
[----:B------:R-:W-:Y:S01]  /*1120*/  FFMA.FTZ R70, R137, R140, R70 ;  /* 0x0000008c89467223 */ /* 0x000fe20000010046 */
[----:B------:R-:W-:-:S02]  /*1130*/  HADD2.F32 R141, -RZ, R132.H0_H0 ;  /* 0x20000084ff8d7230 */ /* 0x000fc40000004100 */
[----:B------:R-:W-:Y:S01]  /*1140*/  FMUL.FTZ R139, R139, R144 ;  /* 0x000000908b8b7220 */ /* 0x000fe20000410000 */
[----:B------:R-:W-:Y:S01]  /*1150*/  FMUL.FTZ R140, R102, R149 ;  /* 0x00000095668c7220 */ /* 0x000fe20000410000 */
[----:B------:R-:W-:Y:S01]  /*1160*/  FADD.FTZ R84, R85, R138 ;  /* 0x0000008a55547221 */ /* 0x000fe20000010000 */
[----:B------:R-:W-:Y:S01]  /*1170*/  FFMA.FTZ R83, R137, R138, R82 ;  /* 0x0000008a89537223 */ /* 0x000fe20000010052 */
[----:B------:R-:W-:Y:S02]  /*1180*/  HADD2.F32 R92, -RZ, R92.H1_H1 ;  /* 0x3000005cff5c7230 */ /* 0x000fe40000004100 */
        /* <DEDUP_REMOVED lines=8> */
[----:B------:R-:W-:Y:S01]  /*1210*/  FADD.FTZ R47, R47, R144 ;  /* 0x000000902f2f7221 */ /* 0x000fe20000010000 */
[----:B------:R-:W-:Y:S01]  /*1220*/  FFMA.FTZ R71, R140, R144, R71 ;  /* 0x000000908c477223 */ /* 0x000fe20000010047 */
[----:B------:R-:W-:Y:S02]  /*1230*/  HADD2.F32 R145, -RZ, R133.H0_H0 ;  /* 0x20000085ff917230 */ /* 0x000fe40000004100 */
        /* <DEDUP_REMOVED lines=26> */
[----:B------:R-:W-:Y:S01]  /*13e0*/  FADD.FTZ R155, -R165, R155 ;  /* 0x0000009ba59b7221 */ /* 0x000fe20000010100 */
[----:B------:R-:W-:-:S02]  /*13f0*/  HADD2.F32 R154, -RZ, R95.H0_H0 ;  /* 0x2000005fff9a7230 */ /* 0x000fc40000004100 */
[----:B------:R-:W-:Y:S01]  /*1400*/  FADD.FTZ R36, R36, R150 ;  /* 0x0000009624247221 */ /* 0x000fe20000010000 */
[C---:B------:R-:W-:Y:S01]  /*1410*/  FFMA.FTZ R60, R151.reuse, R150, R60 ;  /* 0x00000096973c7223 */ /* 0x040fe2000001003c */
[----:B------:R-:W-:Y:S02]  /*1420*/  HADD2.F32 R153, -RZ, R135.H0_H0 ;  /* 0x20000087ff997230 */ /* 0x000fe40000004100 */
[----:B------:R-:W-:Y:S01]  /*1430*/  FMUL.FTZ R150, R86, R94 ;  /* 0x0000005e56967220 */ /* 0x000fe20000410000 */
[----:B------:R-:W-:Y:S01]  /*1440*/  FMUL.FTZ R152, R102, R163 ;  /* 0x000000a366987220 */ /* 0x000fe20000410000 */
[----:B------:R-:W-:Y:S01]  /*1450*/  FADD.FTZ R83, R82, R149 ;  /* 0x0000009552537221 */ /* 0x000fe20000010000 */
[----:B------:R-:W-:Y:S01]  /*1460*/  FFMA.FTZ R85, R151, R149, R84 ;  /* 0x0000009597557223 */ /* 0x000fe20000010054 */
[----:B------:R-:W-:Y:S02]  /*1470*/  HADD2.F32 R80, -RZ, R95.H1_H1 ;  /* 0x3000005fff507230 */ /* 0x000fe40000004100 */
[----:B------:R-:W-:Y:S01]  /*1480*/  FMUL.FTZ R155, R102, R155 ;  /* 0x0000009b669b7220 */ /* 0x000fe20000410000 */
[----:B------:R-:W-:-:S02]  /*1490*/  HADD2.F32 R87, -RZ, R135.H1_H1 ;  /* 0x30000087ff577230 */ /* 0x000fc40000004100 */
        /* <DEDUP_REMOVED lines=28> */
.L_x_1592:
        /* <DEDUP_REMOVED lines=20> */
[----:B------:R-:W-:Y:S01]  /*17a0*/  HFMA2 R83, -RZ, RZ, 0, 0 ;  /* 0x00000000ff537431 */ /* 0x000fe200000001ff */
[----:B------:R-:W-:Y:S01]  /*17b0*/  MOV R81, RZ ;  /* 0x000000ff00517202 */ /* 0x000fe20000000f00 */
[----:B------:R-:W-:Y:S06]  /*17c0*/  @!P0 BRA `(.L_x_1593) ;  /* 0x0000000000588947 */ /* 0x000fec0003800000 */
[----:B------:R-:W0:Y:S01]  /*17d0*/  LDC.64 R4, c[0x0][0x438] ;  /* 0x00010e00ff047b82 */ /* 0x000e220000000a00 */
[----:B------:R-:W-:Y:S01]  /*17e0*/  IMAD R8, R0, UR15, RZ ;  /* 0x0000000f00087c24 */ /* 0x000fe2000f8e02ff */
[C---:B-----5:R-:W-:Y:S02]  /*17f0*/  IADD3 R99, PT, PT, R85.reuse, 0x100, RZ ;  /* 0x0000010055637810 */ /* 0x060fe40007ffe0ff */
[----:B------:R-:W-:Y:S02]  /*1800*/  IADD3 R101, PT, PT, R85, 0x200, RZ ;  /* 0x0000020055657810 */ /* 0x000fe40007ffe0ff */
        /* <DEDUP_REMOVED lines=18> */
.L_x_1593:
        /* <DEDUP_REMOVED lines=32> */
.L_x_1595:
[----:B------:R-:W-:Y:S05]  /*1b30*/  BSYNC.RECONVERGENT B0 ;  /* 0x0000000000007941 */ /* 0x000fea0003800200 */
.L_x_1594:
[----:B------:R-:W1:Y:S08]  /*1b40*/  S2UR UR5, SR_CgaCtaId ;  /* 0x00000000000579c3 */ /* 0x000e700000008800 */
[----:B------:R-:W-:Y:S01]  /*1b50*/  BAR.SYNC.DEFER_BLOCKING 0x0 ;  /* 0x0000000000007b1d */ /* 0x000fe20000010000 */
[----:B------:R-:W-:Y:S02]  /*1b60*/  ISETP.NE.U32.AND P0, PT, RZ, UR6, PT ;  /* 0x00000006ff007c0c */ /* 0x000fe4000bf05070 */
[----:B------:R-:W-:-:S02]  /*1b70*/  @P2 IADD3 R104, PT, PT, R104, -0x1, RZ ;  /* 0xffffffff68682810 */ /* 0x000fc40007ffe0ff */
[----:B------:R-:W-:Y:S01]  /*1b80*/  ISETP.NE.AND.EX P0, PT, R105, RZ, PT, P0 ;  /* 0x000000ff6900720c */ /* 0x000fe20003f05300 */
[----:B------:R-:W-:Y:S02]  /*1b90*/  UMOV UR4, 0x400 ;  /* 0x0000040000047882 */ /* 0x000fe40000000000 */
[----:B------:R-:W2:Y:S01]  /*1ba0*/  LDC R159, c[0x0][0x388] ;  /* 0x0000e200ff9f7b82 */ /* 0x000ea20000000800 */
[----:B------:R-:W-:Y:S01]  /*1bb0*/  ISETP.NE.AND P3, PT, RZ, UR11, PT ;  /* 0x0000000bff007c0c */ /* 0x000fe2000bf65270 */
        /* <DEDUP_REMOVED lines=21> */
[----:B------:R-:W-:Y:S02]  /*1d10*/  SHF.R.S32.HI R84, RZ, 0x1f, R81 ;  /* 0x0000001fff547819 */ /* 0x000fe40000011451 */
[----:B------:R-:W-:Y:S01]  /*1d20*/  FADD.FTZ R157, R86, R157 ;  /* 0x0000009d569d7221 */ /* 0x000fe20000010000 */
[----:B------:R-:W-:Y:S01]  /*1d30*/  FADD.FTZ R80, R87, R80 ;  /* 0x0000005057507221 */ /* 0x000fe20000010000 */
[----:B------:R-:W-:Y:S02]  /*1d40*/  @P2 SHF.R.S32.HI R85, RZ, 0x1f, R104 ;  /* 0x0000001fff552819 */ /* 0x000fe40000011468 */
[----:B--2---:R-:W-:Y:S01]  /*1d50*/  FADD.FTZ R157, R157, R88 ;  /* 0x000000589d9d7221 */ /* 0x004fe20000010000 */
[----:B------:R-:W-:Y:S01]  /*1d60*/  FADD.FTZ R80, R80, R89 ;  /* 0x0000005950507221 */ /* 0x000fe20000010000 */
[----:B------:R-:W-:-:S02]  /*1d70*/  @P2 LEA.HI R104, R85, R104, RZ, 0x3 ;  /* 0x0000006855682211 */ /* 0x000fc400078f18ff */
        /* <DEDUP_REMOVED lines=8> */
[----:B------:R-:W-:Y:S01]  /*1e00*/  MOV R81, RZ ;  /* 0x000000ff00517202 */ /* 0x000fe20000000f00 */
[----:B------:R-:W-:Y:S01]  /*1e10*/  FMUL.FTZ R82, R82, UR14 ;  /* 0x0000000e52527c20 */ /* 0x000fe20008410000 */
[-C--:B------:R-:W-:Y:S02]  /*1e20*/  @P2 LEA.HI.SX32 R81, R104, R103.reuse, 0x1d ;  /* 0x0000006768512211 */ /* 0x080fe400078feaff */
[----:B------:R-:W-:Y:S02]  /*1e30*/  LEA.HI.SX32 R80, R80, R103, 0x1d ;  /* 0x0000006750507211 */ /* 0x000fe400078feaff */
        /* <DEDUP_REMOVED lines=19> */
.L_x_1598:
        /* <DEDUP_REMOVED lines=12> */
.L_x_1599:
        /* <DEDUP_REMOVED lines=12> */
.L_x_1600:
        /* <DEDUP_REMOVED lines=12> */
.L_x_1601:
        /* <DEDUP_REMOVED lines=12> */
.L_x_1602:
        /* <DEDUP_REMOVED lines=12> */
.L_x_1603:
        /* <DEDUP_REMOVED lines=12> */
.L_x_1604:
        /* <DEDUP_REMOVED lines=14> */
.L_x_1597:
        /* <DEDUP_REMOVED lines=18> */
.L_x_1606:
[----:B------:R-:W-:Y:S05]  /*25f0*/  @!P2 BRA `(.L_x_1607) ;  /* 0x000000000018a947 */ /* 0x000fea0003800000 */
[----:B------:R-:W-:Y:S01]  /*2600*/  FMUL.FTZ R77, R78, UR17 ;  /* 0x000000114e4d7c20 */ /* 0x000fe20008410000 */
[----:B-----5:R-:W-:-:S03]  /*2610*/  LOP3.LUT P1, RZ, R96, 0xff00, RZ, 0xc0, !PT ;  /* 0x0000ff0060ff7812 */ /* 0x020fc6000782c0ff */
[----:B------:R-:W-:-:S05]  /*2620*/  FMUL.FTZ R77, R77, UR16 ;  /* 0x000000104d4d7c20 */ /* 0x000fca0008410000 */
[----:B------:R-:W-:-:S04]  /*2630*/  FSEL R77, R77, RZ, P1 ;  /* 0x000000ff4d4d7208 */ /* 0x000fc80000800000 */
[----:B------:R-:W-:-:S04]  /*2640*/  F2FP.F16.F32.PACK_AB R77, RZ, R77 ;  /* 0x0000004dff4d723e */ /* 0x000fc800000000ff */
[----:B------:R-:W-:-:S07]  /*2650*/  PRMT R72, R72, 0x5410, R77 ;  /* 0x0000541048487816 */ /* 0x000fce000000004d */
.L_x_1607:
[-C--:B------:R-:W-:Y:S01]  /*2660*/  FFMA.FTZ R78, R112, R82.reuse, R83 ;  /* 0x00000052704e7223 */ /* 0x080fe20000010053 */
[----:B------:R-:W-:Y:S01]  /*2670*/  FADD.FTZ R77, R110, -R79 ;  /* 0x8000004f6e4d7221 */ /* 0x000fe20000010000 */
[-CC-:B------:R-:W-:Y:S01]  /*2680*/  FFMA.FTZ R85, R113, R82.reuse, R83.reuse ;  /* 0x0000005271557223 */ /* 0x180fe20000010053 */
[-CC-:B------:R-:W-:Y:S01]  /*2690*/  FFMA.FTZ R84, R116, R82.reuse, R83.reuse ;  /* 0x0000005274547223 */ /* 0x180fe20000010053 */
        /* <DEDUP_REMOVED lines=22> */
.L_x_1608:
[----:B------:R-:W-:Y:S05]  /*2800*/  @!P2 BRA `(.L_x_1609) ;  /* 0x000000000018a947 */ /* 0x000fea0003800000 */
[----:B------:R-:W-:Y:S01]  /*2810*/  FMUL.FTZ R77, R79, UR17 ;  /* 0x000000114f4d7c20 */ /* 0x000fe20008410000 */
[----:B-----5:R-:W-:-:S03]  /*2820*/  LOP3.LUT P1, RZ, R96, 0xff000000, RZ, 0xc0, !PT ;  /* 0xff00000060ff7812 */ /* 0x020fc6000782c0ff */
[----:B------:R-:W-:-:S05]  /*2830*/  FMUL.FTZ R77, R77, UR16 ;  /* 0x000000104d4d7c20 */ /* 0x000fca0008410000 */
[----:B------:R-:W-:-:S04]  /*2840*/  FSEL R77, R77, RZ, P1 ;  /* 0x000000ff4d4d7208 */ /* 0x000fc80000800000 */
[----:B------:R-:W-:-:S04]  /*2850*/  F2FP.F16.F32.PACK_AB R77, RZ, R77 ;  /* 0x0000004dff4d723e */ /* 0x000fc800000000ff */
[----:B------:R-:W-:-:S07]  /*2860*/  PRMT R73, R73, 0x5410, R77 ;  /* 0x0000541049497816 */ /* 0x000fce000000004d */
.L_x_1609:
        /* <DEDUP_REMOVED lines=12> */
.L_x_1610:
[----:B------:R-:W-:Y:S05]  /*2930*/  @!P2 BRA `(.L_x_1611) ;  /* 0x000000000018a947 */ /* 0x000fea0003800000 */
[----:B------:R-:W-:Y:S01]  /*2940*/  FMUL.FTZ R78, R84, UR17 ;  /* 0x00000011544e7c20 */ /* 0x000fe20008410000 */
[----:B-----5:R-:W-:-:S03]  /*2950*/  LOP3.LUT P0, RZ, R97, 0xff00, RZ, 0xc0, !PT ;  /* 0x0000ff0061ff7812 */ /* 0x020fc6000780c0ff */
[----:B------:R-:W-:-:S05]  /*2960*/  FMUL.FTZ R78, R78, UR16 ;  /* 0x000000104e4e7c20 */ /* 0x000fca0008410000 */
[----:B------:R-:W-:-:S04]  /*2970*/  FSEL R78, R78, RZ, P0 ;  /* 0x000000ff4e4e7208 */ /* 0x000fc80000000000 */
[----:B------:R-:W-:-:S04]  /*2980*/  F2FP.F16.F32.PACK_AB R78, RZ, R78 ;  /* 0x0000004eff4e723e */ /* 0x000fc800000000ff */
[----:B------:R-:W-:-:S07]  /*2990*/  PRMT R74, R74, 0x5410, R78 ;  /* 0x000054104a4a7816 */ /* 0x000fce000000004e */
.L_x_1611:
[----:B------:R-:W-:Y:S05]  /*29a0*/  @!P2 BRA `(.L_x_1612) ;  /* 0x000000000018a947 */ /* 0x000fea0003800000 */
[----:B------:R-:W-:Y:S01]  /*29b0*/  FMUL.FTZ R78, R79, UR17 ;  /* 0x000000114f4e7c20 */ /* 0x000fe20008410000 */
[----:B-----5:R-:W-:-:S03]  /*29c0*/  LOP3.LUT P0, RZ, R97, 0xff0000, RZ, 0xc0, !PT ;  /* 0x00ff000061ff7812 */ /* 0x020fc6000780c0ff */
[----:B------:R-:W-:-:S05]  /*29d0*/  FMUL.FTZ R78, R78, UR16 ;  /* 0x000000104e4e7c20 */ /* 0x000fca0008410000 */
[----:B------:R-:W-:-:S04]  /*29e0*/  FSEL R78, R78, RZ, P0 ;  /* 0x000000ff4e4e7208 */ /* 0x000fc80000000000 */
[----:B------:R-:W-:-:S04]  /*29f0*/  F2FP.F16.F32.PACK_AB R78, RZ, R78 ;  /* 0x0000004eff4e723e */ /* 0x000fc800000000ff */
[----:B------:R-:W-:-:S07]  /*2a00*/  PRMT R75, R78, 0x7610, R75 ;  /* 0x000076104e4b7816 */ /* 0x000fce000000004b */
.L_x_1612:
        /* <DEDUP_REMOVED lines=11> */
.L_x_1596:
        /* <DEDUP_REMOVED lines=17> */
.L_x_1614:
        /* <DEDUP_REMOVED lines=11> */
.L_x_1615:
        /* <DEDUP_REMOVED lines=11> */
.L_x_1616:
        /* <DEDUP_REMOVED lines=11> */
.L_x_1617:
        /* <DEDUP_REMOVED lines=11> */
.L_x_1618:
        /* <DEDUP_REMOVED lines=11> */
.L_x_1619:
        /* <DEDUP_REMOVED lines=11> */
.L_x_1620:
        /* <DEDUP_REMOVED lines=13> */
.L_x_1613:
[----:B------:R-:W-:Y:S01]  /*30c0*/  ISETP.GT.AND P0, PT, R2, RZ, PT ;  /* 0x000000ff0200720c */ /* 0x000fe20003f04270 */
[----:B------:R-:W-:Y:S01]  /*30d0*/  @P1 FFMA.FTZ R77, R3, R82, R83 ;  /* 0x00000052034d1223 */ /* 0x000fe20000010053 */
[--C-:B-----5:R-:W-:Y:S02]  /*30e0*/  HADD2.F32 R79, -RZ, R12.reuse.H0_H0 ;  /* 0x2000000cff4f7230 */ /* 0x120fe40000004100 */
[--C-:B------:R-:W-:Y:S02]  /*30f0*/  HADD2.F32 R78, -RZ, R13.reuse.H1_H1 ;  /* 0x3000000dff4e7230 */ /* 0x100fe40000004100 */
[----:B------:R-:W-:Y:S01]  /*3100*/  @P1 FADD.FTZ R77, R106, -R77 ;  /* 0x8000004d6a4d1221 */ /* 0x000fe20000010000 */
[----:B------:R-:W-:Y:S02]  /*3110*/  HADD2.F32 R85, -RZ, R12.H1_H1 ;  /* 0x3000000cff557230 */ /* 0x000fe40000004100 */
[----:B------:R-:W-:Y:S02]  /*3120*/  HADD2.F32 R87, -RZ, R13.H0_H0 ;  /* 0x2000000dff577230 */ /* 0x000fe40000004100 */
[----:B------:R-:W-:Y:S01]  /*3130*/  @P1 FFMA.FTZ R79, R102, R77, R79 ;  /* 0x0000004d664f1223 */ /* 0x000fe2000001004f */
[----:B------:R-:W-:-:S02]  /*3140*/  HADD2.F32 R89, -RZ, R14.H0_H0 ;  /* 0x2000000eff597230 */ /* 0x000fc40000004100 */
[----:B------:R-:W-:Y:S02]  /*3150*/  HADD2.F32 R93, -RZ, R15.H0_H0 ;  /* 0x2000000fff5d7230 */ /* 0x000fe40000004100 */
[-CC-:B------:R-:W-:Y:S01]  /*3160*/  @P0 FFMA.FTZ R77, R109, R82.reuse, R83.reuse ;  /* 0x000000526d4d0223 */ /* 0x180fe20000010053 */
[-CC-:B------:R-:W-:Y:S01]  /*3170*/  @P0 FFMA.FTZ R86, R112, R82.reuse, R83.reuse ;  /* 0x0000005270560223 */ /* 0x180fe20000010053 */
[-CC-:B------:R-:W-:Y:S01]  /*3180*/  @P0 FFMA.FTZ R76, R108, R82.reuse, R83.reuse ;  /* 0x000000526c4c0223 */ /* 0x180fe20000010053 */
[-C--:B------:R-:W-:Y:S01]  /*3190*/  @P0 FFMA.FTZ R91, R113, R82.reuse, R83 ;  /* 0x00000052715b0223 */ /* 0x080fe20000010053 */
[----:B------:R-:W-:Y:S01]  /*31a0*/  @P0 FADD.FTZ R84, R110, -R77 ;  /* 0x8000004d6e540221 */ /* 0x000fe20000010000 */
[----:B------:R-:W-:Y:S01]  /*31b0*/  @P0 FADD.FTZ R77, R111, -R86 ;  /* 0x800000566f4d0221 */ /* 0x000fe20000010000 */
[----:B------:R-:W-:Y:S01]  /*31c0*/  @P0 FADD.FTZ R76, R107, -R76 ;  /* 0x8000004c6b4c0221 */ /* 0x000fe20000010000 */
[----:B------:R-:W-:Y:S01]  /*31d0*/  @P0 FADD.FTZ R86, R114, -R91 ;  /* 0x8000005b72560221 */ /* 0x000fe20000010000 */
[----:B------:R-:W-:Y:S01]  /*31e0*/  @P0 FFMA.FTZ R88, R120, R82, R83 ;  /* 0x0000005278580223 */ /* 0x000fe20000010053 */
[C---:B------:R-:W-:Y:S01]  /*31f0*/  @P0 FFMA.FTZ R78, R102.reuse, R77, R78 ;  /* 0x0000004d664e0223 */ /* 0x040fe2000001004e */
[----:B------:R-:W-:Y:S01]  /*3200*/  @P0 FFMA.FTZ R85, R102, R76, R85 ;  /* 0x0000004c66550223 */ /* 0x000fe20000010055 */
[-CC-:B------:R-:W-:Y:S01]  /*3210*/  @P0 FFMA.FTZ R77, R117, R82.reuse, R83.reuse ;  /* 0x00000052754d0223 */ /* 0x180fe20000010053 */
[----:B------:R-:W-:Y:S01]  /*3220*/  @P0 FFMA.FTZ R76, R116, R82, R83 ;  /* 0x00000052744c0223 */ /* 0x000fe20000010053 */
[C---:B------:R-:W-:Y:S01]  /*3230*/  @P0 FFMA.FTZ R87, R102.reuse, R84, R87 ;  /* 0x0000005466570223 */ /* 0x040fe20000010057 */
[----:B------:R-:W-:Y:S01]  /*3240*/  @P0 FFMA.FTZ R89, R102, R86, R89 ;  /* 0x0000005666590223 */ /* 0x000fe20000010059 */
[----:B------:R-:W-:-:S02]  /*3250*/  HADD2.F32 R91, -RZ, R14.H1_H1 ;  /* 0x3000000eff5b7230 */ /* 0x000fc40000004100 */
[----:B------:R-:W-:Y:S01]  /*3260*/  @P0 FADD.FTZ R86, R118, -R77 ;  /* 0x8000004d76560221 */ /* 0x000fe20000010000 */
[----:B------:R-:W-:Y:S02]  /*3270*/  HADD2.F32 R84, -RZ, R15.H1_H1 ;  /* 0x3000000fff547230 */ /* 0x000fe40000004100 */
[----:B------:R-:W-:Y:S01]  /*3280*/  @P0 FADD.FTZ R76, R115, -R76 ;  /* 0x8000004c734c0221 */ /* 0x000fe20000010000 */
[----:B------:R-:W-:Y:S01]  /*3290*/  @P0 FADD.FTZ R77, R119, -R88 ;  /* 0x80000058774d0221 */ /* 0x000fe20000010000 */
[C---:B------:R-:W-:Y:S02]  /*32a0*/  @P0 FFMA.FTZ R93, R102.reuse, R86, R93 ;  /* 0x00000056665d0223 */ /* 0x040fe4000001005d */
[C---:B------:R-:W-:Y:S01]  /*32b0*/  @P0 FFMA.FTZ R91, R102.reuse, R76, R91 ;  /* 0x0000004c665b0223 */ /* 0x040fe2000001005b */
[----:B------:R-:W-:Y:S01]  /*32c0*/  @P0 FFMA.FTZ R84, R102, R77, R84 ;  /* 0x0000004d66540223 */ /* 0x000fe20000010054 */
        /* <DEDUP_REMOVED lines=9> */
.L_x_1621:
[----:B------:R-:W-:Y:S05]  /*3360*/  @!P2 BRA `(.L_x_1622) ;  /* 0x000000000018a947 */ /* 0x000fea0003800000 */
[----:B------:R-:W-:Y:S01]  /*3370*/  FMUL.FTZ R85, R85, UR17 ;  /* 0x0000001155557c20 */ /* 0x000fe20008410000 */
[----:B------:R-:W-:-:S03]  /*3380*/  LOP3.LUT P0, RZ, R96, 0xff00, RZ, 0xc0, !PT ;  /* 0x0000ff0060ff7812 */ /* 0x000fc6000780c0ff */
[----:B------:R-:W-:-:S05]  /*3390*/  FMUL.FTZ R85, R85, UR16 ;  /* 0x0000001055557c20 */ /* 0x000fca0008410000 */
[----:B------:R-:W-:-:S04]  /*33a0*/  FSEL R85, R85, RZ, P0 ;  /* 0x000000ff55557208 */ /* 0x000fc80000000000 */
[----:B------:R-:W-:-:S04]  /*33b0*/  F2FP.F16.F32.PACK_AB R85, RZ, R85 ;  /* 0x00000055ff55723e */ /* 0x000fc800000000ff */
[----:B------:R-:W-:-:S07]  /*33c0*/  PRMT R72, R72, 0x5410, R85 ;  /* 0x0000541048487816 */ /* 0x000fce0000000055 */
.L_x_1622:
[----:B------:R-:W-:Y:S05]  /*33d0*/  @!P2 BRA `(.L_x_1623) ;  /* 0x000000000018a947 */ /* 0x000fea0003800000 */
[----:B------:R-:W-:Y:S01]  /*33e0*/  FMUL.FTZ R87, R87, UR17 ;  /* 0x0000001157577c20 */ /* 0x000fe20008410000 */
[----:B------:R-:W-:-:S03]  /*33f0*/  LOP3.LUT P0, RZ, R96, 0xff0000, RZ, 0xc0, !PT ;  /* 0x00ff000060ff7812 */ /* 0x000fc6000780c0ff */
[----:B------:R-:W-:-:S05]  /*3400*/  FMUL.FTZ R87, R87, UR16 ;  /* 0x0000001057577c20 */ /* 0x000fca0008410000 */
[----:B------:R-:W-:-:S04]  /*3410*/  FSEL R87, R87, RZ, P0 ;  /* 0x000000ff57577208 */ /* 0x000fc80000000000 */
[----:B------:R-:W-:-:S04]  /*3420*/  F2FP.F16.F32.PACK_AB R87, RZ, R87 ;  /* 0x00000057ff57723e */ /* 0x000fc800000000ff */
[----:B------:R-:W-:-:S07]  /*3430*/  PRMT R73, R87, 0x7610, R73 ;  /* 0x0000761057497816 */ /* 0x000fce0000000049 */
.L_x_1623:
[----:B------:R-:W-:Y:S05]  /*3440*/  @!P2 BRA `(.L_x_1624) ;  /* 0x000000000018a947 */ /* 0x000fea0003800000 */
[----:B------:R-:W-:Y:S01]  /*3450*/  FMUL.FTZ R78, R78, UR17 ;  /* 0x000000114e4e7c20 */ /* 0x000fe20008410000 */
[----:B------:R-:W-:-:S03]  /*3460*/  LOP3.LUT P0, RZ, R96, 0xff000000, RZ, 0xc0, !PT ;  /* 0xff00000060ff7812 */ /* 0x000fc6000780c0ff */
[----:B------:R-:W-:-:S05]  /*3470*/  FMUL.FTZ R78, R78, UR16 ;  /* 0x000000104e4e7c20 */ /* 0x000fca0008410000 */
[----:B------:R-:W-:-:S04]  /*3480*/  FSEL R78, R78, RZ, P0 ;  /* 0x000000ff4e4e7208 */ /* 0x000fc80000000000 */
[----:B------:R-:W-:-:S04]  /*3490*/  F2FP.F16.F32.PACK_AB R78, RZ, R78 ;  /* 0x0000004eff4e723e */ /* 0x000fc800000000ff */
[----:B------:R-:W-:-:S07]  /*34a0*/  PRMT R73, R73, 0x5410, R78 ;  /* 0x0000541049497816 */ /* 0x000fce000000004e */
.L_x_1624:
[----:B------:R-:W-:Y:S05]  /*34b0*/  @!P2 BRA `(.L_x_1625) ;  /* 0x000000000018a947 */ /* 0x000fea0003800000 */
[----:B------:R-:W-:Y:S01]  /*34c0*/  FMUL.FTZ R78, R89, UR17 ;  /* 0x00000011594e7c20 */ /* 0x000fe20008410000 */
[----:B------:R-:W-:-:S03]  /*34d0*/  LOP3.LUT P0, RZ, R97, 0xff, RZ, 0xc0, !PT ;  /* 0x000000ff61ff7812 */ /* 0x000fc6000780c0ff */
[----:B------:R-:W-:-:S05]  /*34e0*/  FMUL.FTZ R78, R78, UR16 ;  /* 0x000000104e4e7c20 */ /* 0x000fca0008410000 */
[----:B------:R-:W-:-:S04]  /*34f0*/  FSEL R78, R78, RZ, P0 ;  /* 0x000000ff4e4e7208 */ /* 0x000fc80000000000 */
[----:B------:R-:W-:-:S04]  /*3500*/  F2FP.F16.F32.PACK_AB R78, RZ, R78 ;  /* 0x0000004eff4e723e */ /* 0x000fc800000000ff */
[----:B------:R-:W-:-:S07]  /*3510*/  PRMT R74, R78, 0x7610, R74 ;  /* 0x000076104e4a7816 */ /* 0x000fce000000004a */
.L_x_1625:
[----:B------:R-:W-:Y:S05]  /*3520*/  @!P2 BRA `(.L_x_1626) ;  /* 0x000000000018a947 */ /* 0x000fea0003800000 */
[----:B------:R-:W-:Y:S01]  /*3530*/  FMUL.FTZ R78, R91, UR17 ;  /* 0x000000115b4e7c20 */ /* 0x000fe20008410000 */
[----:B------:R-:W-:-:S03]  /*3540*/  LOP3.LUT P0, RZ, R97, 0xff00, RZ, 0xc0, !PT ;  /* 0x0000ff0061ff7812 */ /* 0x000fc6000780c0ff */
[----:B------:R-:W-:-:S05]  /*3550*/  FMUL.FTZ R78, R78, UR16 ;  /* 0x000000104e4e7c20 */ /* 0x000fca0008410000 */
[----:B------:R-:W-:-:S04]  /*3560*/  FSEL R78, R78, RZ, P0 ;  /* 0x000000ff4e4e7208 */ /* 0x000fc80000000000 */
[----:B------:R-:W-:-:S04]  /*3570*/  F2FP.F16.F32.PACK_AB R78, RZ, R78 ;  /* 0x0000004eff4e723e */ /* 0x000fc800000000ff */
[----:B------:R-:W-:-:S07]  /*3580*/  PRMT R74, R74, 0x5410, R78 ;  /* 0x000054104a4a7816 */ /* 0x000fce000000004e */
.L_x_1626:
[----:B------:R-:W-:Y:S05]  /*3590*/  @!P2 BRA `(.L_x_1627) ;  /* 0x000000000018a947 */ /* 0x000fea0003800000 */
[----:B------:R-:W-:Y:S01]  /*35a0*/  FMUL.FTZ R78, R93, UR17 ;  /* 0x000000115d4e7c20 */ /* 0x000fe20008410000 */
[----:B------:R-:W-:-:S03]  /*35b0*/  LOP3.LUT P0, RZ, R97, 0xff0000, RZ, 0xc0, !PT ;  /* 0x00ff000061ff7812 */ /* 0x000fc6000780c0ff */
[----:B------:R-:W-:-:S05]  /*35c0*/  FMUL.FTZ R78, R78, UR16 ;  /* 0x000000104e4e7c20 */ /* 0x000fca0008410000 */
[----:B------:R-:W-:-:S04]  /*35d0*/  FSEL R78, R78, RZ, P0 ;  /* 0x000000ff4e4e7208 */ /* 0x000fc80000000000 */
[----:B------:R-:W-:-:S04]  /*35e0*/  F2FP.F16.F32.PACK_AB R78, RZ, R78 ;  /* 0x0000004eff4e723e */ /* 0x000fc800000000ff */
[----:B------:R-:W-:-:S07]  /*35f0*/  PRMT R75, R78, 0x7610, R75 ;  /* 0x000076104e4b7816 */ /* 0x000fce000000004b */
.L_x_1627:
        /* <DEDUP_REMOVED lines=10> */
.L_x_1605:
        /* <DEDUP_REMOVED lines=13> */
[--C-:B0----5:R-:W-:Y:S02]  /*3770*/  HADD2.F32 R87, -RZ, R9.reuse.H0_H0 ;  /* 0x20000009ff577230 */ /* 0x121fe40000004100 */
[--C-:B------:R-:W-:Y:S02]  /*3780*/  HADD2.F32 R79, -RZ, R8.reuse.H0_H0 ;  /* 0x20000008ff4f7230 */ /* 0x100fe40000004100 */
[----:B------:R-:W-:Y:S02]  /*3790*/  HADD2.F32 R78, -RZ, R8.H1_H1 ;  /* 0x30000008ff4e7230 */ /* 0x000fe40000004100 */
[----:B------:R-:W-:Y:S02]  /*37a0*/  HADD2.F32 R84, -RZ, R9.H1_H1 ;  /* 0x30000009ff547230 */ /* 0x000fe40000004100 */
[--C-:B------:R-:W-:Y:S02]  /*37b0*/  HADD2.F32 R91, -RZ, R11.reuse.H0_H0 ;  /* 0x2000000bff5b7230 */ /* 0x100fe40000004100 */
[----:B------:R-:W-:-:S02]  /*37c0*/  HADD2.F32 R88, -RZ, R11.H1_H1 ;  /* 0x3000000bff587230 */ /* 0x000fc40000004100 */
        /* <DEDUP_REMOVED lines=12> */
[-CC-:B------:R-:W-:Y:S01]  /*3890*/  @P3 FFMA.FTZ R77, R129, R82.reuse, R83.reuse ;  /* 0x00000052814d3223 */ /* 0x180fe20000010053 */
[----:B------:R-:W-:Y:S01]  /*38a0*/  @P3 FFMA.FTZ R90, R140, R82, R83 ;  /* 0x000000528c5a3223 */ /* 0x000fe20000010053 */
[C---:B------:R-:W-:Y:S01]  /*38b0*/  @P3 FFMA.FTZ R78, R102.reuse, R85, R78 ;  /* 0x00000055664e3223 */ /* 0x040fe2000001004e */
[----:B------:R-:W-:Y:S01]  /*38c0*/  @P3 FFMA.FTZ R84, R102, R89, R84 ;  /* 0x0000005966543223 */ /* 0x000fe20000010054 */
[----:B------:R-:W-:-:S02]  /*38d0*/  HADD2.F32 R85, -RZ, R10.H0_H0 ;  /* 0x2000000aff557230 */ /* 0x000fc40000004100 */
[----:B------:R-:W-:Y:S01]  /*38e0*/  @P3 FADD.FTZ R89, R131, -R76 ;  /* 0x8000004c83593221 */ /* 0x000fe20000010000 */
[----:B------:R-:W-:Y:S02]  /*38f0*/  HADD2.F32 R86, -RZ, R10.H1_H1 ;  /* 0x3000000aff567230 */ /* 0x000fe40000004100 */
[----:B------:R-:W-:Y:S01]  /*3900*/  @P3 FADD.FTZ R77, R130, -R77 ;  /* 0x8000004d824d3221 */ /* 0x000fe20000010000 */
[----:B------:R-:W-:Y:S01]  /*3910*/  @P3 FADD.FTZ R76, R138, -R93 ;  /* 0x8000005d8a4c3221 */ /* 0x000fe20000010000 */
[----:B------:R-:W-:Y:S02]  /*3920*/  @P3 FADD.FTZ R93, R139, -R90 ;  /* 0x8000005a8b5d3221 */ /* 0x000fe40000010000 */
        /* <DEDUP_REMOVED lines=13> */
.L_x_1630:
[----:B------:R-:W-:Y:S05]  /*3a00*/  @!P2 BRA `(.L_x_1631) ;  /* 0x000000000018a947 */ /* 0x000fea0003800000 */
[----:B------:R-:W-:Y:S01]  /*3a10*/  FMUL.FTZ R78, R78, UR17 ;  /* 0x000000114e4e7c20 */ /* 0x000fe20008410000 */
[----:B------:R-:W-:-:S03]  /*3a20*/  LOP3.LUT P3, RZ, R98, 0xff00, RZ, 0xc0, !PT ;  /* 0x0000ff0062ff7812 */ /* 0x000fc6000786c0ff */
[----:B------:R-:W-:-:S05]  /*3a30*/  FMUL.FTZ R78, R78, UR16 ;  /* 0x000000104e4e7c20 */ /* 0x000fca0008410000 */
[----:B------:R-:W-:-:S04]  /*3a40*/  FSEL R78, R78, RZ, P3 ;  /* 0x000000ff4e4e7208 */ /* 0x000fc80001800000 */
[----:B------:R-:W-:-:S04]  /*3a50*/  F2FP.F16.F32.PACK_AB R78, RZ, R78 ;  /* 0x0000004eff4e723e */ /* 0x000fc800000000ff */
[----:B------:R-:W-:-:S07]  /*3a60*/  PRMT R72, R72, 0x5410, R78 ;  /* 0x0000541048487816 */ /* 0x000fce000000004e */
.L_x_1631:
[----:B------:R-:W-:Y:S05]  /*3a70*/  @!P2 BRA `(.L_x_1632) ;  /* 0x000000000018a947 */ /* 0x000fea0003800000 */
[----:B------:R-:W-:Y:S01]  /*3a80*/  FMUL.FTZ R87, R87, UR17 ;  /* 0x0000001157577c20 */ /* 0x000fe20008410000 */
[----:B------:R-:W-:-:S03]  /*3a90*/  LOP3.LUT P3, RZ, R98, 0xff0000, RZ, 0xc0, !PT ;  /* 0x00ff000062ff7812 */ /* 0x000fc6000786c0ff */
[----:B------:R-:W-:-:S05]  /*3aa0*/  FMUL.FTZ R87, R87, UR16 ;  /* 0x0000001057577c20 */ /* 0x000fca0008410000 */
[----:B------:R-:W-:-:S04]  /*3ab0*/  FSEL R87, R87, RZ, P3 ;  /* 0x000000ff57577208 */ /* 0x000fc80001800000 */
[----:B------:R-:W-:-:S04]  /*3ac0*/  F2FP.F16.F32.PACK_AB R87, RZ, R87 ;  /* 0x00000057ff57723e */ /* 0x000fc800000000ff */
[----:B------:R-:W-:-:S07]  /*3ad0*/  PRMT R73, R87, 0x7610, R73 ;  /* 0x0000761057497816 */ /* 0x000fce0000000049 */
.L_x_1632:
[----:B------:R-:W-:Y:S05]  /*3ae0*/  @!P2 BRA `(.L_x_1633) ;  /* 0x000000000018a947 */ /* 0x000fea0003800000 */
[----:B------:R-:W-:Y:S01]  /*3af0*/  FMUL.FTZ R84, R84, UR17 ;  /* 0x0000001154547c20 */ /* 0x000fe20008410000 */
[----:B------:R-:W-:-:S03]  /*3b00*/  LOP3.LUT P3, RZ, R98, 0xff000000, RZ, 0xc0, !PT ;  /* 0xff00000062ff7812 */ /* 0x000fc6000786c0ff */
[----:B------:R-:W-:-:S05]  /*3b10*/  FMUL.FTZ R84, R84, UR16 ;  /* 0x0000001054547c20 */ /* 0x000fca0008410000 */
[----:B------:R-:W-:-:S04]  /*3b20*/  FSEL R84, R84, RZ, P3 ;  /* 0x000000ff54547208 */ /* 0x000fc80001800000 */
[----:B------:R-:W-:-:S04]  /*3b30*/  F2FP.F16.F32.PACK_AB R84, RZ, R84 ;  /* 0x00000054ff54723e */ /* 0x000fc800000000ff */
[----:B------:R-:W-:-:S07]  /*3b40*/  PRMT R73, R73, 0x5410, R84 ;  /* 0x0000541049497816 */ /* 0x000fce0000000054 */
.L_x_1633:
[----:B------:R-:W-:Y:S05]  /*3b50*/  @!P2 BRA `(.L_x_1634) ;  /* 0x000000000018a947 */ /* 0x000fea0003800000 */
[----:B------:R-:W-:Y:S01]  /*3b60*/  FMUL.FTZ R78, R85, UR17 ;  /* 0x00000011554e7c20 */ /* 0x000fe20008410000 */
[----:B------:R-:W-:-:S03]  /*3b70*/  LOP3.LUT P3, RZ, R99, 0xff, RZ, 0xc0, !PT ;  /* 0x000000ff63ff7812 */ /* 0x000fc6000786c0ff */
[----:B------:R-:W-:-:S05]  /*3b80*/  FMUL.FTZ R78, R78, UR16 ;  /* 0x000000104e4e7c20 */ /* 0x000fca0008410000 */
[----:B------:R-:W-:-:S04]  /*3b90*/  FSEL R78, R78, RZ, P3 ;  /* 0x000000ff4e4e7208 */ /* 0x000fc80001800000 */
[----:B------:R-:W-:-:S04]  /*3ba0*/  F2FP.F16.F32.PACK_AB R78, RZ, R78 ;  /* 0x0000004eff4e723e */ /* 0x000fc800000000ff */
[----:B------:R-:W-:-:S07]  /*3bb0*/  PRMT R74, R78, 0x7610, R74 ;  /* 0x000076104e4a7816 */ /* 0x000fce000000004a */
.L_x_1634:
[----:B------:R-:W-:Y:S05]  /*3bc0*/  @!P2 BRA `(.L_x_1635) ;  /* 0x000000000018a947 */ /* 0x000fea0003800000 */
[----:B------:R-:W-:Y:S01]  /*3bd0*/  FMUL.FTZ R78, R86, UR17 ;  /* 0x00000011564e7c20 */ /* 0x000fe20008410000 */
[----:B------:R-:W-:-:S03]  /*3be0*/  LOP3.LUT P3, RZ, R99, 0xff00, RZ, 0xc0, !PT ;  /* 0x0000ff0063ff7812 */ /* 0x000fc6000786c0ff */
[----:B------:R-:W-:-:S05]  /*3bf0*/  FMUL.FTZ R78, R78, UR16 ;  /* 0x000000104e4e7c20 */ /* 0x000fca0008410000 */
[----:B------:R-:W-:-:S04]  /*3c00*/  FSEL R78, R78, RZ, P3 ;  /* 0x000000ff4e4e7208 */ /* 0x000fc80001800000 */
[----:B------:R-:W-:-:S04]  /*3c10*/  F2FP.F16.F32.PACK_AB R78, RZ, R78 ;  /* 0x0000004eff4e723e */ /* 0x000fc800000000ff */
[----:B------:R-:W-:-:S07]  /*3c20*/  PRMT R74, R74, 0x5410, R78 ;  /* 0x000054104a4a7816 */ /* 0x000fce000000004e */
.L_x_1635:
[----:B------:R-:W-:Y:S05]  /*3c30*/  @!P2 BRA `(.L_x_1636) ;  /* 0x000000000018a947 */ /* 0x000fea0003800000 */
[----:B------:R-:W-:Y:S01]  /*3c40*/  FMUL.FTZ R78, R91, UR17 ;  /* 0x000000115b4e7c20 */ /* 0x000fe20008410000 */
[----:B------:R-:W-:-:S03]  /*3c50*/  LOP3.LUT P3, RZ, R99, 0xff0000, RZ, 0xc0, !PT ;  /* 0x00ff000063ff7812 */ /* 0x000fc6000786c0ff */
[----:B------:R-:W-:-:S05]  /*3c60*/  FMUL.FTZ R78, R78, UR16 ;  /* 0x000000104e4e7c20 */ /* 0x000fca0008410000 */
[----:B------:R-:W-:-:S04]  /*3c70*/  FSEL R78, R78, RZ, P3 ;  /* 0x000000ff4e4e7208 */ /* 0x000fc80001800000 */
[----:B------:R-:W-:-:S04]  /*3c80*/  F2FP.F16.F32.PACK_AB R78, RZ, R78 ;  /* 0x0000004eff4e723e */ /* 0x000fc800000000ff */
[----:B------:R-:W-:-:S07]  /*3c90*/  PRMT R75, R78, 0x7610, R75 ;  /* 0x000076104e4b7816 */ /* 0x000fce000000004b */
.L_x_1636:
        /* <DEDUP_REMOVED lines=11> */
.L_x_1629:
        /* <DEDUP_REMOVED lines=12> */
.L_x_1638:
        /* <DEDUP_REMOVED lines=11> */
.L_x_1639:
        /* <DEDUP_REMOVED lines=11> */
.L_x_1640:
        /* <DEDUP_REMOVED lines=11> */
.L_x_1641:
        /* <DEDUP_REMOVED lines=11> */
.L_x_1642:
        /* <DEDUP_REMOVED lines=11> */
.L_x_1643:
        /* <DEDUP_REMOVED lines=11> */
.L_x_1644:
        /* <DEDUP_REMOVED lines=13> */
.L_x_1628:
[----:B------:R-:W-:Y:S05]  /*4300*/  @!P0 BRA `(.L_x_1645) ;  /* 0x00000004007c8947 */ /* 0x000fea0003800000 */
[-CC-:B0-----:R-:W-:Y:S01]  /*4310*/  FFMA.FTZ R77, R121, R82.reuse, R83.reuse ;  /* 0x00000052794d7223 */ /* 0x181fe20000010053 */
        /* <DEDUP_REMOVED lines=17> */
.L_x_1646:
[----:B------:R-:W-:Y:S05]  /*4430*/  @!P2 BRA `(.L_x_1647) ;  /* 0x000000000018a947 */ /* 0x000fea0003800000 */
[----:B------:R-:W-:Y:S01]  /*4440*/  FMUL.FTZ R77, R79, UR17 ;  /* 0x000000114f4d7c20 */ /* 0x000fe20008410000 */
[----:B-----5:R-:W-:-:S03]  /*4450*/  LOP3.LUT P4, RZ, R98, 0xff00, RZ, 0xc0, !PT ;  /* 0x0000ff0062ff7812 */ /* 0x020fc6000788c0ff */
[----:B------:R-:W-:-:S05]  /*4460*/  FMUL.FTZ R77, R77, UR16 ;  /* 0x000000104d4d7c20 */ /* 0x000fca0008410000 */
[----:B------:R-:W-:-:S04]  /*4470*/  FSEL R77, R77, RZ, P4 ;  /* 0x000000ff4d4d7208 */ /* 0x000fc80002000000 */
[----:B------:R-:W-:-:S04]  /*4480*/  F2FP.F16.F32.PACK_AB R77, RZ, R77 ;  /* 0x0000004dff4d723e */ /* 0x000fc800000000ff */
[----:B------:R-:W-:-:S07]  /*4490*/  PRMT R72, R72, 0x5410, R77 ;  /* 0x0000541048487816 */ /* 0x000fce000000004d */
.L_x_1647:
        /* <DEDUP_REMOVED lines=8> */
[C---:B------:R-:W-:Y:S01]  /*4520*/  FMUL.FTZ R78, R102.reuse, R79 ;  /* 0x0000004f664e7220 */ /* 0x040fe20000410000 */
        /* <DEDUP_REMOVED lines=17> */
.L_x_1648:
[----:B------:R-:W-:Y:S05]  /*4640*/  @!P2 BRA `(.L_x_1649) ;  /* 0x000000000018a947 */ /* 0x000fea0003800000 */
[----:B------:R-:W-:Y:S01]  /*4650*/  FMUL.FTZ R77, R87, UR17 ;  /* 0x00000011574d7c20 */ /* 0x000fe20008410000 */
[----:B-----5:R-:W-:-:S03]  /*4660*/  LOP3.LUT P4, RZ, R98, 0xff000000, RZ, 0xc0, !PT ;  /* 0xff00000062ff7812 */ /* 0x020fc6000788c0ff */
[----:B------:R-:W-:-:S05]  /*4670*/  FMUL.FTZ R77, R77, UR16 ;  /* 0x000000104d4d7c20 */ /* 0x000fca0008410000 */
[----:B------:R-:W-:-:S04]  /*4680*/  FSEL R77, R77, RZ, P4 ;  /* 0x000000ff4d4d7208 */ /* 0x000fc80002000000 */
[----:B------:R-:W-:-:S04]  /*4690*/  F2FP.F16.F32.PACK_AB R77, RZ, R77 ;  /* 0x0000004dff4d723e */ /* 0x000fc800000000ff */
[----:B------:R-:W-:-:S07]  /*46a0*/  PRMT R73, R73, 0x5410, R77 ;  /* 0x0000541049497816 */ /* 0x000fce000000004d */
.L_x_1649:
        /* <DEDUP_REMOVED lines=12> */
.L_x_1650:
[----:B------:R-:W-:Y:S05]  /*4770*/  @!P2 BRA `(.L_x_1651) ;  /* 0x000000000018a947 */ /* 0x000fea0003800000 */
[----:B------:R-:W-:Y:S01]  /*4780*/  FMUL.FTZ R78, R84, UR17 ;  /* 0x00000011544e7c20 */ /* 0x000fe20008410000 */
[----:B-----5:R-:W-:-:S03]  /*4790*/  LOP3.LUT P3, RZ, R99, 0xff00, RZ, 0xc0, !PT ;  /* 0x0000ff0063ff7812 */ /* 0x020fc6000786c0ff */
[----:B------:R-:W-:-:S05]  /*47a0*/  FMUL.FTZ R78, R78, UR16 ;  /* 0x000000104e4e7c20 */ /* 0x000fca0008410000 */
[----:B------:R-:W-:-:S04]  /*47b0*/  FSEL R78, R78, RZ, P3 ;  /* 0x000000ff4e4e7208 */ /* 0x000fc80001800000 */
[----:B------:R-:W-:-:S04]  /*47c0*/  F2FP.F16.F32.PACK_AB R78, RZ, R78 ;  /* 0x0000004eff4e723e */ /* 0x000fc800000000ff */
[----:B------:R-:W-:-:S07]  /*47d0*/  PRMT R74, R74, 0x5410, R78 ;  /* 0x000054104a4a7816 */ /* 0x000fce000000004e */
.L_x_1651:
[----:B------:R-:W-:Y:S05]  /*47e0*/  @!P2 BRA `(.L_x_1652) ;  /* 0x000000000018a947 */ /* 0x000fea0003800000 */
[----:B------:R-:W-:Y:S01]  /*47f0*/  FMUL.FTZ R78, R85, UR17 ;  /* 0x00000011554e7c20 */ /* 0x000fe20008410000 */
[----:B-----5:R-:W-:-:S03]  /*4800*/  LOP3.LUT P3, RZ, R99, 0xff0000, RZ, 0xc0, !PT ;  /* 0x00ff000063ff7812 */ /* 0x020fc6000786c0ff */
[----:B------:R-:W-:-:S05]  /*4810*/  FMUL.FTZ R78, R78, UR16 ;  /* 0x000000104e4e7c20 */ /* 0x000fca0008410000 */
[----:B------:R-:W-:-:S04]  /*4820*/  FSEL R78, R78, RZ, P3 ;  /* 0x000000ff4e4e7208 */ /* 0x000fc80001800000 */
[----:B------:R-:W-:-:S04]  /*4830*/  F2FP.F16.F32.PACK_AB R78, RZ, R78 ;  /* 0x0000004eff4e723e */ /* 0x000fc800000000ff */
[----:B------:R-:W-:-:S07]  /*4840*/  PRMT R75, R78, 0x7610, R75 ;  /* 0x000076104e4b7816 */ /* 0x000fce000000004b */
.L_x_1652:
        /* <DEDUP_REMOVED lines=11> */
.L_x_1645:
[----:B------:R-:W-:Y:S05]  /*4900*/  @!P2 BRA `(.L_x_1653) ;  /* 0x00000000002ca947 */ /* 0x000fea0003800000 */
[----:B0-----:R-:W-:Y:S01]  /*4910*/  FFMA.FTZ R85, R121, R82, R83 ;  /* 0x0000005279557223 */ /* 0x001fe20000010053 */
        /* <DEDUP_REMOVED lines=10> */
.L_x_1653:
        /* <DEDUP_REMOVED lines=12> */
.L_x_1654:
        /* <DEDUP_REMOVED lines=12> */
.L_x_1655:
        /* <DEDUP_REMOVED lines=12> */
.L_x_1656:
        /* <DEDUP_REMOVED lines=12> */
.L_x_1657:
        /* <DEDUP_REMOVED lines=12> */
.L_x_1658:
        /* <DEDUP_REMOVED lines=12> */
.L_x_1659:
[----:B------:R-:W-:Y:S05]  /*4e40*/  @!P2 BRA `(.L_x_1637) ;  /* 0x000000000030a947 */ /* 0x000fea0003800000 */
[----:B0-----:R-:W-:Y:S01]  /*4e50*/  FFMA.FTZ R84, R140, R82, R83 ;  /* 0x000000528c547223 */ /* 0x001fe20000010053 */
        /* <DEDUP_REMOVED lines=11> */
.L_x_1637:
        /* <DEDUP_REMOVED lines=11> */
[--C-:B0----5:R-:W-:Y:S02]  /*4fc0*/  HADD2.F32 R79, -RZ, R4.reuse.H0_H0 ;  /* 0x20000004ff4f7230 */ /* 0x121fe40000004100 */
[----:B------:R-:W-:Y:S02]  /*4fd0*/  HADD2.F32 R78, -RZ, R4.H1_H1 ;  /* 0x30000004ff4e7230 */ /* 0x000fe40000004100 */
[----:B------:R-:W-:Y:S02]  /*4fe0*/  HADD2.F32 R86, -RZ, R6.H1_H1 ;  /* 0x30000006ff567230 */ /* 0x000fe40000004100 */
[--C-:B------:R-:W-:Y:S02]  /*4ff0*/  HADD2.F32 R89, -RZ, R7.reuse.H0_H0 ;  /* 0x20000007ff597230 */ /* 0x100fe40000004100 */
[----:B------:R-:W-:-:S04]  /*5000*/  HADD2.F32 R90, -RZ, R7.H1_H1 ;  /* 0x30000007ff5a7230 */ /* 0x000fc80000004100 */
        /* <DEDUP_REMOVED lines=8> */
[--C-:B------:R-:W-:Y:S02]  /*5090*/  HADD2.F32 R82, -RZ, R5.reuse.H1_H1 ;  /* 0x30000005ff527230 */ /* 0x100fe40000004100 */
[----:B------:R-:W-:Y:S01]  /*50a0*/  @P1 FADD.FTZ R85, R146, -R85 ;  /* 0x8000005592551221 */ /* 0x000fe20000010000 */
[----:B------:R-:W-:-:S02]  /*50b0*/  HADD2.F32 R83, -RZ, R5.H0_H0 ;  /* 0x20000005ff537230 */ /* 0x000fc40000004100 */
[----:B------:R-:W-:Y:S01]  /*50c0*/  @P1 FADD.FTZ R2, R141, -R2 ;  /* 0x800000028d021221 */ /* 0x000fe20000010000 */
[----:B------:R-:W-:Y:S01]  /*50d0*/  @P1 FADD.FTZ R77, R142, -R77 ;  /* 0x8000004d8e4d1221 */ /* 0x000fe20000010000 */
[----:B------:R-:W-:Y:S01]  /*50e0*/  @P1 FADD.FTZ R76, R145, -R76 ;  /* 0x8000004c914c1221 */ /* 0x000fe20000010000 */
[C---:B------:R-:W-:Y:S01]  /*50f0*/  @P1 FFMA.FTZ R82, R102.reuse, R85, R82 ;  /* 0x0000005566521223 */ /* 0x040fe20000010052 */
[C---:B------:R-:W-:Y:S01]  /*5100*/  @P1 FFMA.FTZ R79, R102.reuse, R2, R79 ;  /* 0x00000002664f1223 */ /* 0x040fe2000001004f */
[C---:B------:R-:W-:Y:S01]  /*5110*/  @P1 FFMA.FTZ R78, R102.reuse, R77, R78 ;  /* 0x0000004d664e1223 */ /* 0x040fe2000001004e */
[----:B------:R-:W-:Y:S01]  /*5120*/  @P1 FFMA.FTZ R83, R102, R76, R83 ;  /* 0x0000004c66531223 */ /* 0x000fe20000010053 */
[----:B------:R-:W-:Y:S02]  /*5130*/  HADD2.F32 R85, -RZ, R6.H0_H0 ;  /* 0x20000006ff557230 */ /* 0x000fe40000004100 */
        /* <DEDUP_REMOVED lines=17> */
.L_x_1662:
[----:B------:R-:W-:Y:S05]  /*5250*/  @!P2 BRA `(.L_x_1663) ;  /* 0x000000000018a947 */ /* 0x000fea0003800000 */
[----:B------:R-:W-:Y:S01]  /*5260*/  FMUL.FTZ R78, R78, UR17 ;  /* 0x000000114e4e7c20 */ /* 0x000fe20008410000 */
[----:B------:R-:W-:-:S03]  /*5270*/  LOP3.LUT P1, RZ, R100, 0xff00, RZ, 0xc0, !PT ;  /* 0x0000ff0064ff7812 */ /* 0x000fc6000782c0ff */
[----:B------:R-:W-:-:S05]  /*5280*/  FMUL.FTZ R78, R78, UR16 ;  /* 0x000000104e4e7c20 */ /* 0x000fca0008410000 */
[----:B------:R-:W-:-:S04]  /*5290*/  FSEL R78, R78, RZ, P1 ;  /* 0x000000ff4e4e7208 */ /* 0x000fc80000800000 */
[----:B------:R-:W-:-:S04]  /*52a0*/  F2FP.F16.F32.PACK_AB R78, RZ, R78 ;  /* 0x0000004eff4e723e */ /* 0x000fc800000000ff */
[----:B------:R-:W-:-:S07]  /*52b0*/  PRMT R72, R72, 0x5410, R78 ;  /* 0x0000541048487816 */ /* 0x000fce000000004e */
.L_x_1663:
[----:B------:R-:W-:Y:S05]  /*52c0*/  @!P2 BRA `(.L_x_1664) ;  /* 0x000000000018a947 */ /* 0x000fea0003800000 */
[----:B------:R-:W-:Y:S01]  /*52d0*/  FMUL.FTZ R83, R83, UR17 ;  /* 0x0000001153537c20 */ /* 0x000fe20008410000 */
[----:B------:R-:W-:-:S03]  /*52e0*/  LOP3.LUT P1, RZ, R100, 0xff0000, RZ, 0xc0, !PT ;  /* 0x00ff000064ff7812 */ /* 0x000fc6000782c0ff */
[----:B------:R-:W-:-:S05]  /*52f0*/  FMUL.FTZ R83, R83, UR16 ;  /* 0x0000001053537c20 */ /* 0x000fca0008410000 */
[----:B------:R-:W-:-:S04]  /*5300*/  FSEL R83, R83, RZ, P1 ;  /* 0x000000ff53537208 */ /* 0x000fc80000800000 */
[----:B------:R-:W-:-:S04]  /*5310*/  F2FP.F16.F32.PACK_AB R83, RZ, R83 ;  /* 0x00000053ff53723e */ /* 0x000fc800000000ff */
[----:B------:R-:W-:-:S07]  /*5320*/  PRMT R73, R83, 0x7610, R73 ;  /* 0x0000761053497816 */ /* 0x000fce0000000049 */
.L_x_1664:
[----:B------:R-:W-:Y:S05]  /*5330*/  @!P2 BRA `(.L_x_1665) ;  /* 0x000000000018a947 */ /* 0x000fea0003800000 */
[----:B------:R-:W-:Y:S01]  /*5340*/  FMUL.FTZ R82, R82, UR17 ;  /* 0x0000001152527c20 */ /* 0x000fe20008410000 */
[----:B------:R-:W-:-:S03]  /*5350*/  LOP3.LUT P1, RZ, R100, 0xff000000, RZ, 0xc0, !PT ;  /* 0xff00000064ff7812 */ /* 0x000fc6000782c0ff */
[----:B------:R-:W-:-:S05]  /*5360*/  FMUL.FTZ R82, R82, UR16 ;  /* 0x0000001052527c20 */ /* 0x000fca0008410000 */
[----:B------:R-:W-:-:S04]  /*5370*/  FSEL R82, R82, RZ, P1 ;  /* 0x000000ff52527208 */ /* 0x000fc80000800000 */
[----:B------:R-:W-:-:S04]  /*5380*/  F2FP.F16.F32.PACK_AB R82, RZ, R82 ;  /* 0x00000052ff52723e */ /* 0x000fc800000000ff */
[----:B------:R-:W-:-:S07]  /*5390*/  PRMT R73, R73, 0x5410, R82 ;  /* 0x0000541049497816 */ /* 0x000fce0000000052 */
.L_x_1665:
[----:B------:R-:W-:Y:S05]  /*53a0*/  @!P2 BRA `(.L_x_1666) ;  /* 0x000000000018a947 */ /* 0x000fea0003800000 */
[----:B------:R-:W-:Y:S01]  /*53b0*/  FMUL.FTZ R2, R85, UR17 ;  /* 0x0000001155027c20 */ /* 0x000fe20008410000 */
[----:B------:R-:W-:-:S03]  /*53c0*/  LOP3.LUT P1, RZ, R101, 0xff, RZ, 0xc0, !PT ;  /* 0x000000ff65ff7812 */ /* 0x000fc6000782c0ff */
[----:B------:R-:W-:-:S05]  /*53d0*/  FMUL.FTZ R2, R2, UR16 ;  /* 0x0000001002027c20 */ /* 0x000fca0008410000 */
[----:B------:R-:W-:-:S04]  /*53e0*/  FSEL R2, R2, RZ, P1 ;  /* 0x000000ff02027208 */ /* 0x000fc80000800000 */
[----:B------:R-:W-:-:S04]  /*53f0*/  F2FP.F16.F32.PACK_AB R2, RZ, R2 ;  /* 0x00000002ff02723e */ /* 0x000fc800000000ff */
[----:B------:R-:W-:-:S07]  /*5400*/  PRMT R74, R2, 0x7610, R74 ;  /* 0x00007610024a7816 */ /* 0x000fce000000004a */
.L_x_1666:
[----:B------:R-:W-:Y:S05]  /*5410*/  @!P2 BRA `(.L_x_1667) ;  /* 0x000000000018a947 */ /* 0x000fea0003800000 */
[----:B------:R-:W-:Y:S01]  /*5420*/  FMUL.FTZ R2, R86, UR17 ;  /* 0x0000001156027c20 */ /* 0x000fe20008410000 */
[----:B------:R-:W-:-:S03]  /*5430*/  LOP3.LUT P1, RZ, R101, 0xff00, RZ, 0xc0, !PT ;  /* 0x0000ff0065ff7812 */ /* 0x000fc6000782c0ff */
[----:B------:R-:W-:-:S05]  /*5440*/  FMUL.FTZ R2, R2, UR16 ;  /* 0x0000001002027c20 */ /* 0x000fca0008410000 */
[----:B------:R-:W-:-:S04]  /*5450*/  FSEL R2, R2, RZ, P1 ;  /* 0x000000ff02027208 */ /* 0x000fc80000800000 */
[----:B------:R-:W-:-:S04]  /*5460*/  F2FP.F16.F32.PACK_AB R2, RZ, R2 ;  /* 0x00000002ff02723e */ /* 0x000fc800000000ff */
[----:B------:R-:W-:-:S07]  /*5470*/  PRMT R74, R74, 0x5410, R2 ;  /* 0x000054104a4a7816 */ /* 0x000fce0000000002 */
.L_x_1667:
[----:B------:R-:W-:Y:S05]  /*5480*/  @!P2 BRA `(.L_x_1668) ;  /* 0x000000000018a947 */ /* 0x000fea0003800000 */
[----:B------:R-:W-:Y:S01]  /*5490*/  FMUL.FTZ R2, R89, UR17 ;  /* 0x0000001159027c20 */ /* 0x000fe20008410000 */
[----:B------:R-:W-:-:S03]  /*54a0*/  LOP3.LUT P1, RZ, R101, 0xff0000, RZ, 0xc0, !PT ;  /* 0x00ff000065ff7812 */ /* 0x000fc6000782c0ff */
[----:B------:R-:W-:-:S05]  /*54b0*/  FMUL.FTZ R2, R2, UR16 ;  /* 0x0000001002027c20 */ /* 0x000fca0008410000 */
[----:B------:R-:W-:-:S04]  /*54c0*/  FSEL R2, R2, RZ, P1 ;  /* 0x000000ff02027208 */ /* 0x000fc80000800000 */
[----:B------:R-:W-:-:S04]  /*54d0*/  F2FP.F16.F32.PACK_AB R2, RZ, R2 ;  /* 0x00000002ff02723e */ /* 0x000fc800000000ff */
[----:B------:R-:W-:-:S07]  /*54e0*/  PRMT R75, R2, 0x7610, R75 ;  /* 0x00007610024b7816 */ /* 0x000fce000000004b */
.L_x_1668:
        /* <DEDUP_REMOVED lines=11> */
.L_x_1661:
[----:B------:R-:W-:Y:S01]  /*55a0*/  ISETP.GT.AND P1, PT, R2, RZ, PT ;  /* 0x000000ff0200720c */ /* 0x000fe20003f24270 */
[----:B------:R-:W-:-:S12]  /*55b0*/  @!P2 BRA `(.L_x_1670) ;  /* 0x000000000028a947 */ /* 0x000fd80003800000 */
[----:B------:R-:W-:Y:S01]  /*55c0*/  @P1 FFMA.FTZ R2, R143, R82, R83 ;  /* 0x000000528f021223 */ /* 0x000fe20000010053 */
[----:B0----5:R-:W-:Y:S01]  /*55d0*/  HADD2.F32 R85, -RZ, R4.H0_H0 ;  /* 0x20000004ff557230 */ /* 0x021fe20000004100 */
        /* <DEDUP_REMOVED lines=8> */
.L_x_1670:
        /* <DEDUP_REMOVED lines=11> */
.L_x_1671:
[----:B------:R-:W-:Y:S05]  /*5710*/  @!P2 BRA `(.L_x_1672) ;  /* 0x000000000028a947 */ /* 0x000fea0003800000 */
        /* <DEDUP_REMOVED lines=10> */
.L_x_1672:
        /* <DEDUP_REMOVED lines=11> */
.L_x_1673:
        /* <DEDUP_REMOVED lines=11> */
.L_x_1674:
        /* <DEDUP_REMOVED lines=11> */
.L_x_1675:
        /* <DEDUP_REMOVED lines=11> */
.L_x_1676:
        /* <DEDUP_REMOVED lines=13> */
.L_x_1660:
[----:B------:R-:W-:Y:S05]  /*5b50*/  @!P0 BRA `(.L_x_1677) ;  /* 0x00000004007c8947 */ /* 0x000fea0003800000 */
[----:B------:R-:W-:Y:S01]  /*5b60*/  ISETP.GT.AND P1, PT, R2, RZ, PT ;  /* 0x000000ff0200720c */ /* 0x000fe20003f24270 */
[-CC-:B0-----:R-:W-:Y:S01]  /*5b70*/  FFMA.FTZ R79, R144, R82.reuse, R83.reuse ;  /* 0x00000052904f7223 */ /* 0x181fe20000010053 */
        /* <DEDUP_REMOVED lines=32> */
.L_x_1678:
[----:B------:R-:W-:Y:S05]  /*5d80*/  @!P2 BRA `(.L_x_1679) ;  /* 0x000000000018a947 */ /* 0x000fea0003800000 */
[----:B------:R-:W-:Y:S01]  /*5d90*/  FMUL.FTZ R2, R85, UR17 ;  /* 0x0000001155027c20 */ /* 0x000fe20008410000 */
[----:B-----5:R-:W-:-:S03]  /*5da0*/  LOP3.LUT P3, RZ, R100, 0xff00, RZ, 0xc0, !PT ;  /* 0x0000ff0064ff7812 */ /* 0x020fc6000786c0ff */
[----:B------:R-:W-:-:S05]  /*5db0*/  FMUL.FTZ R2, R2, UR16 ;  /* 0x0000001002027c20 */ /* 0x000fca0008410000 */
[----:B------:R-:W-:-:S04]  /*5dc0*/  FSEL R2, R2, RZ, P3 ;  /* 0x000000ff02027208 */ /* 0x000fc80001800000 */
[----:B------:R-:W-:-:S04]  /*5dd0*/  F2FP.F16.F32.PACK_AB R2, RZ, R2 ;  /* 0x00000002ff02723e */ /* 0x000fc800000000ff */
[----:B------:R-:W-:-:S07]  /*5de0*/  PRMT R72, R72, 0x5410, R2 ;  /* 0x0000541048487816 */ /* 0x000fce0000000002 */
.L_x_1679:
        /* <DEDUP_REMOVED lines=10> */
.L_x_1680:
[----:B------:R-:W-:Y:S05]  /*5e90*/  @!P2 BRA `(.L_x_1681) ;  /* 0x000000000018a947 */ /* 0x000fea0003800000 */
[----:B------:R-:W-:Y:S01]  /*5ea0*/  FMUL.FTZ R2, R78, UR17 ;  /* 0x000000114e027c20 */ /* 0x000fe20008410000 */
[----:B-----5:R-:W-:-:S03]  /*5eb0*/  LOP3.LUT P3, RZ, R100, 0xff000000, RZ, 0xc0, !PT ;  /* 0xff00000064ff7812 */ /* 0x020fc6000786c0ff */
[----:B------:R-:W-:-:S05]  /*5ec0*/  FMUL.FTZ R2, R2, UR16 ;  /* 0x0000001002027c20 */ /* 0x000fca0008410000 */
[----:B------:R-:W-:-:S04]  /*5ed0*/  FSEL R2, R2, RZ, P3 ;  /* 0x000000ff02027208 */ /* 0x000fc80001800000 */
[----:B------:R-:W-:-:S04]  /*5ee0*/  F2FP.F16.F32.PACK_AB R2, RZ, R2 ;  /* 0x00000002ff02723e */ /* 0x000fc800000000ff */
[----:B------:R-:W-:-:S07]  /*5ef0*/  PRMT R73, R73, 0x5410, R2 ;  /* 0x0000541049497816 */ /* 0x000fce0000000002 */
.L_x_1681:
        /* <DEDUP_REMOVED lines=12> */
.L_x_1682:
[----:B------:R-:W-:Y:S05]  /*5fc0*/  @!P2 BRA `(.L_x_1683) ;  /* 0x000000000018a947 */ /* 0x000fea0003800000 */
[----:B------:R-:W-:Y:S01]  /*5fd0*/  FMUL.FTZ R2, R85, UR17 ;  /* 0x0000001155027c20 */ /* 0x000fe20008410000 */
[----:B-----5:R-:W-:-:S03]  /*5fe0*/  LOP3.LUT P1, RZ, R101, 0xff00, RZ, 0xc0, !PT ;  /* 0x0000ff0065ff7812 */ /* 0x020fc6000782c0ff */
[----:B------:R-:W-:-:S05]  /*5ff0*/  FMUL.FTZ R2, R2, UR16 ;  /* 0x0000001002027c20 */ /* 0x000fca0008410000 */
[----:B------:R-:W-:-:S04]  /*6000*/  FSEL R2, R2, RZ, P1 ;  /* 0x000000ff02027208 */ /* 0x000fc80000800000 */
[----:B------:R-:W-:-:S04]  /*6010*/  F2FP.F16.F32.PACK_AB R2, RZ, R2 ;  /* 0x00000002ff02723e */ /* 0x000fc800000000ff */
[----:B------:R-:W-:-:S07]  /*6020*/  PRMT R74, R74, 0x5410, R2 ;  /* 0x000054104a4a7816 */ /* 0x000fce0000000002 */
.L_x_1683:
[----:B------:R-:W-:Y:S05]  /*6030*/  @!P2 BRA `(.L_x_1684) ;  /* 0x000000000018a947 */ /* 0x000fea0003800000 */
[----:B------:R-:W-:Y:S01]  /*6040*/  FMUL.FTZ R2, R83, UR17 ;  /* 0x0000001153027c20 */ /* 0x000fe20008410000 */
[----:B-----5:R-:W-:-:S03]  /*6050*/  LOP3.LUT P1, RZ, R101, 0xff0000, RZ, 0xc0, !PT ;  /* 0x00ff000065ff7812 */ /* 0x020fc6000782c0ff */
[----:B------:R-:W-:-:S05]  /*6060*/  FMUL.FTZ R2, R2, UR16 ;  /* 0x0000001002027c20 */ /* 0x000fca0008410000 */
[----:B------:R-:W-:-:S04]  /*6070*/  FSEL R2, R2, RZ, P1 ;  /* 0x000000ff02027208 */ /* 0x000fc80000800000 */
[----:B------:R-:W-:-:S04]  /*6080*/  F2FP.F16.F32.PACK_AB R2, RZ, R2 ;  /* 0x00000002ff02723e */ /* 0x000fc800000000ff */
[----:B------:R-:W-:-:S07]  /*6090*/  PRMT R75, R2, 0x7610, R75 ;  /* 0x00007610024b7816 */ /* 0x000fce000000004b */
.L_x_1684:
        /* <DEDUP_REMOVED lines=11> */
.L_x_1677:
        /* <DEDUP_REMOVED lines=12> */
.L_x_1685:
        /* <DEDUP_REMOVED lines=12> */
.L_x_1686:
        /* <DEDUP_REMOVED lines=12> */
.L_x_1687:
        /* <DEDUP_REMOVED lines=12> */
.L_x_1688:
        /* <DEDUP_REMOVED lines=12> */
.L_x_1689:
        /* <DEDUP_REMOVED lines=12> */
.L_x_1690:
        /* <DEDUP_REMOVED lines=12> */
.L_x_1691:
        /* <DEDUP_REMOVED lines=12> */
[----:B0-----:R-:W-:-:S07]  /*6750*/  PRMT R75, R75, 0x5410, R2 ;  /* 0x000054104b4b7816 */ /* 0x001fce0000000002 */
.L_x_1669:
[----:B------:R-:W1:Y:S01]  /*6760*/  @P0 LDC.64 R82, c[0x0][0x478] ;  /* 0x00011e00ff520b82 */ /* 0x000e620000000a00 */
[----:B0-----:R-:W-:Y:S01]  /*6770*/  @P0 IADD3 R87, PT, PT, R80, 0x200, RZ ;  /* 0x0000020050570810 */ /* 0x001fe20007ffe0ff */
[----:B------:R-:W-:Y:S01]  /*6780*/  UPLOP3.LUT UP1, UPT, UPT, UPT, UP1, 0x40, 0x4 ;  /* 0x000000000004789c */ /* 0x000fe20003f2e810 */
[----:B------:R-:W-:-:S05]  /*6790*/  @P2 IADD3 R89, PT, PT, R81, 0x200, RZ ;  /* 0x0000020051592810 */ /* 0x000fca0007ffe0ff */
        /* <DEDUP_REMOVED lines=9> */
.L_x_1591:
[----:B------:R-:W1:Y:S08]  /*6830*/  S2UR UR4, SR_CTAID.X ;  /* 0x00000000000479c3 */ /* 0x000e700000002500 */
[----:B------:R-:W1:Y:S08]  /*6840*/  LDC R0, c[0x0][0x388] ;  /* 0x0000e200ff007b82 */ /* 0x000e700000000800 */
[----:B------:R-:W2:Y:S08]  /*6850*/  LDC.64 R2, c[0x0][0x440] ;  /* 0x00011000ff027b82 */ /* 0x000eb00000000a00 */
[----:B-----5:R-:W3:Y:S01]  /*6860*/  LDC.64 R4, c[0x0][0x448] ;  /* 0x00011200ff047b82 */ /* 0x020ee20000000a00 */
        /* <DEDUP_REMOVED lines=17> */
.L_x_1693:
        /* <DEDUP_REMOVED lines=16> */
.L_x_10687:


//--------------------- .text._ZN10layer_norm13ln_bwd_kernelINS_13Kernel_traitsI6__halfS2_S2_S2_fjLj6144ELj1ELj1ELj8ELj16ENS_18Kernel_traits_baseILj6144ES2_S2_S2_S2_fjLj256EEEEELb1ELb1ELb0ELb0EEEvNS_9BwdParamsE --------------------------
	.section	.text._ZN10layer_norm13ln_bwd_kernelINS_13Kernel_traitsI6__halfS2_S2_S2_fjLj6144ELj1ELj1ELj8ELj16ENS_18Kernel_traits_baseILj6144ES2_S2_S2_S2_fjLj256EEEEELb1ELb1ELb0ELb0EEEvNS_9BwdParamsE,"ax",@progbits
	.align	128
        .global         _ZN10layer_norm13ln_bwd_kernelINS_13Kernel_traitsI6__halfS2_S2_S2_fjLj6144ELj1ELj1ELj8ELj16ENS_18Kernel_traits_baseILj6144ES2_S2_S2_S2_fjLj256EEEEELb1ELb1ELb0ELb0EEEvNS_9BwdParamsE
        .type           _ZN10layer_norm13ln_bwd_kernelINS_13Kernel_traitsI6__halfS2_S2_S2_fjLj6144ELj1ELj1ELj8ELj16ENS_18Kernel_traits_baseILj6144ES2_S2_S2_S2_fjLj256EEEEELb1ELb1ELb0ELb0EEEvNS_9BwdParamsE,@function
        .size           _ZN10layer_norm13ln_bwd_kernelINS_13Kernel_traitsI6__halfS2_S2_S2_fjLj6144ELj1ELj1ELj8ELj16ENS_18Kernel_traits_baseILj6144ES2_S2_S2_S2_fjLj256EEEEELb1ELb1ELb0ELb0EEEvNS_9BwdParamsE,(.L_x_10688 - _ZN10layer_norm13ln_bwd_kernelINS_13Kernel_traitsI6__halfS2_S2_S2_fjLj6144ELj1ELj1ELj8ELj16ENS_18Kernel_traits_baseILj6144ES2_S2_S2_S2_fjLj256EEEEELb1ELb1ELb0ELb0EEEvNS_9BwdParamsE)
        .other          _ZN10layer_norm13ln_bwd_kernelINS_13Kernel_traitsI6__halfS2_S2_S2_fjLj6144ELj1ELj1ELj8ELj16ENS_18Kernel_traits_baseILj6144ES2_S2_S2_S2_fjLj256EEEEELb1ELb1ELb0ELb0EEEvNS_9BwdParamsE,@"STO_CUDA_ENTRY STV_DEFAULT"
_ZN10layer_norm13ln_bwd_kernelINS_13Kernel_traitsI6__halfS2_S2_S2_fjLj6144ELj1ELj1ELj8ELj16ENS_18Kernel_traits_baseILj6144ES2_S2_S2_S2_fjLj256EEEEELb1ELb1ELb0ELb0EEEvNS_9BwdParamsE:
.text._ZN10layer_norm13ln_bwd_kernelINS_13Kernel_traitsI6__halfS2_S2_S2_fjLj6144ELj1ELj1ELj8ELj16ENS_18Kernel_traits_baseILj6144ES2_S2_S2_S2_fjLj256EEEEELb1ELb1ELb0ELb0EEEvNS_9BwdParamsE:
        /* <DEDUP_REMOVED lines=120> */
.L_x_1724:
[----:B------:R-:W0:Y:S08]  /*0780*/  LDC.64 R144, c[0x0][0x3c0] ;  /* 0x0000f000ff907b82 */ /* 0x000e300000000a00 */
[----:B------:R-:W1:Y:S08]  /*0790*/  LDC R179, c[0x0][0x388] ;  /* 0x0000e200ffb37b82 */ /* 0x000e700000000800 */
[----:B------:R-:W2:Y:S01]  /*07a0*/  LDC.64 R146, c[0x0][0x3c8] ;  /* 0x0000f200ff927b82 */ /* 0x000ea20000000a00 */
[----:B0-----:R-:W-:-:S06]  /*07b0*/  IMAD.WIDE R144, R176, 0x4, R144 ;  /* 0x00000004b0907825 */ /* 0x001fcc00078e0290 */
[----:B------:R0:W3:Y:S01]  /*07c0*/  LDG.E R144, desc[UR4][R144.64] ;  /* 0x0000000490907981 */ /* 0x0000e2000c1e1900 */
[----:B------:R-:W-:Y:S01]  /*07d0*/  ISETP.GE.U32.AND P3, PT, R178, 0x100, PT ;  /* 0x00000100b200780c */ /* 0x000fe20003f66070 */
[----:B-1---5:R-:W-:Y:S01]  /*07e0*/  IMAD R0, R176, R179, RZ ;  /* 0x000000b3b0007224 */ /* 0x022fe200078e02ff */
[C---:B------:R-:W-:Y:S01]  /*07f0*/  ISETP.GE.U32.AND P5, PT, R178.reuse, 0x200, PT ;  /* 0x00000200b200780c */ /* 0x040fe20003fa6070 */
[----:B------:R-:W1:Y:S01]  /*0800*/  S2R R152, SR_CgaCtaId ;  /* 0x0000000000987919 */ /* 0x000e620000008800 */
[----:B------:R-:W-:Y:S02]  /*0810*/  ISETP.GE.U32.AND P4, PT, R178, 0x300, PT ;  /* 0x00000300b200780c */ /* 0x000fe40003f86070 */
[----:B------:R-:W-:Y:S01]  /*0820*/  SHF.R.S32.HI R149, RZ, 0x1f, R0 ;  /* 0x0000001fff957819 */ /* 0x000fe20000011400 */
[----:B--2---:R-:W-:-:S03]  /*0830*/  IMAD.WIDE R146, R176, 0x4, R146 ;  /* 0x00000004b0927825 */ /* 0x004fc600078e0292 */
[----:B------:R-:W-:Y:S02]  /*0840*/  LEA.HI R149, R149, R0, RZ, 0x3 ;  /* 0x0000000095957211 */ /* 0x000fe400078f18ff */
[----:B-----5:R2:W5:Y:S01]  /*0850*/  LDG.E R0, desc[UR4][R146.64] ;  /* 0x0000000492007981 */ /* 0x020562000c1e1900 */
[----:B------:R-:W-:Y:S01]  /*0860*/  ISETP.NE.AND P0, PT, RZ, UR7, PT ;  /* 0x00000007ff007c0c */ /* 0x000fe2000bf05270 */
[----:B------:R-:W-:Y:S01]  /*0870*/  BSSY.RECONVERGENT B0, `(.L_x_1695) ;  /* 0x0000067000007945 */ /* 0x000fe20003800200 */
[----:B------:R-:W-:Y:S01]  /*0880*/  LEA.HI.SX32 R175, R149, R180, 0x1d ;  /* 0x000000b495af7211 */ /* 0x000fe200078feaff */
[----:B------:R-:W-:Y:S01]  /*0890*/  HFMA2 R155, -RZ, RZ, 0, 0 ;  /* 0x00000000ff9b7431 */ /* 0x000fe200000001ff */
[----:B------:R-:W-:Y:S02]  /*08a0*/  MOV R156, RZ ;  /* 0x000000ff009c7202 */ /* 0x000fe40000000f00 */
[----:B0-----:R-:W-:Y:S02]  /*08b0*/  P2R R145, PR, RZ, 0x1 ;  /* 0x00000001ff917803 */ /* 0x001fe40000000000 */
[----:B------:R-:W-:-:S02]  /*08c0*/  MOV R154, R175 ;  /* 0x000000af009a7202 */ /* 0x000fc40000000f00 */
[----:B---3--:R-:W-:Y:S01]  /*08d0*/  FSEL R153, R144, RZ, !P0 ;  /* 0x000000ff90997208 */ /* 0x008fe20004000000 */
[----:B-12---:R-:W-:Y:S06]  /*08e0*/  @!P3 BRA `(.L_x_1696) ;  /* 0x00000004007cb947 */ /* 0x006fec0003800000 */
[----:B------:R-:W0:Y:S08]  /*08f0*/  LDC.64 R4, c[0x0][0x3a8] ;  /* 0x0000ea00ff047b82 */ /* 0x000e300000000a00 */
[----:B------:R-:W1:Y:S08]  /*0900*/  LDC.64 R8, c[0x0][0x428] ;  /* 0x00010a00ff087b82 */ /* 0x000e700000000a00 */
[----:B------:R-:W2:Y:S01]  /*0910*/  LDC.64 R190, c[0x0][0x3b0] ;  /* 0x0000ec00ffbe7b82 */ /* 0x000ea20000000a00 */
[----:B0-----:R-:W-:-:S06]  /*0920*/  IMAD.WIDE.U32 R4, R175, 0x10, R4 ;  /* 0x00000010af047825 */ /* 0x001fcc00078e0004 */
[----:B------:R-:W3:Y:S01]  /*0930*/  LDG.E.128 R4, desc[UR4][R4.64] ;  /* 0x0000000404047981 */ /* 0x000ee2000c1e1d00 */
[----:B-1----:R-:W-:-:S06]  /*0940*/  IMAD.WIDE.U32 R8, R175, 0x10, R8 ;  /* 0x00000010af087825 */ /* 0x002fcc00078e0008 */
[----:B------:R-:W3:Y:S01]  /*0950*/  LDG.E.128 R8, desc[UR4][R8.64] ;  /* 0x0000000408087981 */ /* 0x000ee2000c1e1d00 */
[----:B----4-:R-:W-:Y:S01]  /*0960*/  ISETP.NE.U32.AND P0, PT, RZ, UR8, PT ;  /* 0x00000008ff007c0c */ /* 0x010fe2000bf05070 */
[----:B--2---:R-:W-:-:S03]  /*0970*/  IMAD.WIDE.U32 R190, R175, 0x8, R190 ;  /* 0x00000008afbe7825 */ /* 0x004fc600078e00be */
[----:B------:R-:W-:-:S03]  /*0980*/  ISETP.NE.AND.EX P0, PT, RZ, UR9, PT, P0 ;  /* 0x00000009ff007c0c */ /* 0x000fc6000bf05300 */
[----:B------:R-:W5:Y:S10]  /*0990*/  LDG.E.64 R190, desc[UR4][R190.64] ;  /* 0x00000004bebe7981 */ /* 0x000f74000c1e1b00 */
[----:B------:R-:W0:Y:S02]  /*09a0*/  @P0 LDC.64 R2, c[0x0][0x438] ;  /* 0x00010e00ff020b82 */ /* 0x000e240000000a00 */
[----:B0-----:R-:W-:-:S05]  /*09b0*/  @P0 IMAD.WIDE.U32 R2, R175, 0x10, R2 ;  /* 0x00000010af020825 */ /* 0x001fca00078e0002 */
[----:B------:R0:W5:Y:S01]  /*09c0*/  @P0 LDG.E.128 R36, desc[UR4][R2.64] ;  /* 0x0000000402240981 */ /* 0x000162000c1e1d00 */
[----:B------:R-:W-:Y:S01]  /*09d0*/  IADD3 R154, PT, PT, R175, 0x100, RZ ;  /* 0x00000100af9a7810 */ /* 0x000fe20007ffe0ff */
[--C-:B---3--:R-:W-:Y:S02]  /*09e0*/  HADD2.F32 R14, -RZ, R4.reuse.H1_H1 ;  /* 0x30000004ff0e7230 */ /* 0x108fe40000004100 */
[----:B------:R-:W-:Y:S02]  /*09f0*/  HADD2.F32 R12, -RZ, R4.H0_H0 ;  /* 0x20000004ff0c7230 */ /* 0x000fe40000004100 */
[--C-:B------:R-:W-:Y:S02]  /*0a00*/  HADD2.F32 R16, -RZ, R5.reuse.H0_H0 ;  /* 0x20000005ff107230 */ /* 0x100fe40000004100 */
[----:B------:R-:W-:Y:S02]  /*0a10*/  HADD2.F32 R18, -RZ, R5.H1_H1 ;  /* 0x30000005ff127230 */ /* 0x000fe40000004100 */
[----:B------:R-:W-:-:S02]  /*0a20*/  HADD2.F32 R4, -RZ, R116.H0_H0 ;  /* 0x20000074ff047230 */ /* 0x000fc40000004100 */
[----:B------:R-:W-:Y:S02]  /*0a30*/  HADD2.F32 R5, -RZ, R8.H0_H0 ;  /* 0x20000008ff057230 */ /* 0x000fe40000004100 */
[--C-:B------:R-:W-:Y:S02]  /*0a40*/  HADD2.F32 R148, -RZ, R7.reuse.H0_H0 ;  /* 0x20000007ff947230 */ /* 0x100fe40000004100 */
[----:B------:R-:W-:Y:S02]  /*0a50*/  HADD2.F32 R150, -RZ, R7.H1_H1 ;  /* 0x30000007ff967230 */ /* 0x000fe40000004100 */
[C---:B------:R-:W-:Y:S01]  /*0a60*/  FADD.FTZ R7, -R153.reuse, R14 ;  /* 0x0000000e99077221 */ /* 0x040fe20000010100 */
[C---:B0-----:R-:W-:Y:S01]  /*0a70*/  FADD.FTZ R3, -R153.reuse, R12 ;  /* 0x0000000c99037221 */ /* 0x041fe20000010100 */
[----:B------:R-:W-:Y:S02]  /*0a80*/  FMUL.FTZ R2, R4, R5 ;  /* 0x0000000504027220 */ /* 0x000fe40000410000 */
[----:B-----5:R-:W-:Y:S01]  /*0a90*/  FMUL.FTZ R4, R0, R7 ;  /* 0x0000000700047220 */ /* 0x020fe20000410000 */
[----:B------:R-:W-:Y:S01]  /*0aa0*/  FADD.FTZ R7, -R153, R16 ;  /* 0x0000001099077221 */ /* 0x000fe20000010100 */
[----:B------:R-:W-:-:S02]  /*0ab0*/  HADD2.F32 R144, -RZ, R6.H0_H0 ;  /* 0x20000006ff907230 */ /* 0x000fc40000004100 */
[C---:B------:R-:W-:Y:S01]  /*0ac0*/  FMUL.FTZ R3, R0.reuse, R3 ;  /* 0x0000000300037220 */ /* 0x040fe20000410000 */
[----:B------:R-:W-:Y:S02]  /*0ad0*/  HADD2.F32 R146, -RZ, R6.H1_H1 ;  /* 0x30000006ff927230 */ /* 0x000fe40000004100 */
[----:B------:R-:W-:Y:S02]  /*0ae0*/  HADD2.F32 R8, -RZ, R8.H1_H1 ;  /* 0x30000008ff087230 */ /* 0x000fe40000004100 */
[--C-:B------:R-:W-:Y:S02]  /*0af0*/  HADD2.F32 R13, -RZ, R9.reuse.H0_H0 ;  /* 0x20000009ff0d7230 */ /* 0x100fe40000004100 */
[----:B------:R-:W-:Y:S02]  /*0b00*/  HADD2.F32 R15, -RZ, R9.H1_H1 ;  /* 0x30000009ff0f7230 */ /* 0x000fe40000004100 */
[----:B------:R-:W-:Y:S02]  /*0b10*/  HADD2.F32 R6, -RZ, R116.H1_H1 ;  /* 0x30000074ff067230 */ /* 0x000fe40000004100 */
[----:B------:R-:W-:Y:S01]  /*0b20*/  FMUL.FTZ R7, R0, R7 ;  /* 0x0000000700077220 */ /* 0x000fe20000410000 */
[----:B------:R-:W-:-:S02]  /*0b30*/  HADD2.F32 R9, -RZ, R117.H0_H0 ;  /* 0x20000075ff097230 */ /* 0x000fc40000004100 */
[--C-:B------:R-:W-:Y:S02]  /*0b40*/  HADD2.F32 R145, -RZ, R10.reuse.H0_H0 ;  /* 0x2000000aff917230 */ /* 0x100fe40000004100 */
[----:B------:R-:W-:Y:S02]  /*0b50*/  HADD2.F32 R147, -RZ, R10.H1_H1 ;  /* 0x3000000aff937230 */ /* 0x000fe40000004100 */
[----:B------:R-:W-:Y:S01]  /*0b60*/  FADD.FTZ R84, R84, R5 ;  /* 0x0000000554547221 */ /* 0x000fe20000010000 */
[----:B------:R-:W-:Y:S02]  /*0b70*/  HADD2.F32 R10, -RZ, R117.H1_H1 ;  /* 0x30000075ff0a7230 */ /* 0x000fe40000004100 */
[----:B------:R-:W-:Y:S01]  /*0b80*/  FFMA.FTZ R108, R3, R5, R108 ;  /* 0x00000005036c7223 */ /* 0x000fe2000001006c */
[----:B------:R-:W-:Y:S02]  /*0b90*/  HADD2.F32 R12, -RZ, R118.H0_H0 ;  /* 0x20000076ff0c7230 */ /* 0x000fe40000004100 */
[----:B------:R-:W-:Y:S01]  /*0ba0*/  FMUL.FTZ R5, R6, R8 ;  /* 0x0000000806057220 */ /* 0x000fe20000410000 */
[----:B------:R-:W-:-:S02]  /*0bb0*/  HADD2.F32 R149, -RZ, R11.H0_H0 ;  /* 0x2000000bff957230 */ /* 0x000fc40000004100 */
[-C--:B------:R-:W-:Y:S01]  /*0bc0*/  FMUL.FTZ R6, R9, R13.reuse ;  /* 0x0000000d09067220 */ /* 0x080fe20000410000 */
[----:B------:R-:W-:Y:S02]  /*0bd0*/  HADD2.F32 R151, -RZ, R11.H1_H1 ;  /* 0x3000000bff977230 */ /* 0x000fe40000004100 */
[----:B------:R-:W-:Y:S01]  /*0be0*/  FADD.FTZ R11, -R153, R18 ;  /* 0x00000012990b7221 */ /* 0x000fe20000010100 */
[----:B------:R-:W-:Y:S02]  /*0bf0*/  HADD2.F32 R14, -RZ, R118.H1_H1 ;  /* 0x30000076ff0e7230 */ /* 0x000fe40000004100 */
        /* <DEDUP_REMOVED lines=8> */
[----:B------:R-:W-:Y:S01]  /*0c80*/  FMUL.FTZ R12, R14, R147 ;  /* 0x000000930e0c7220 */ /* 0x000fe20000410000 */
[----:B------:R-:W-:Y:S01]  /*0c90*/  FADD.FTZ R11, -R153, R144 ;  /* 0x00000090990b7221 */ /* 0x000fe20000010100 */
[----:B------:R-:W-:Y:S01]  /*0ca0*/  FMUL.FTZ R14, R0, R13 ;  /* 0x0000000d000e7220 */ /* 0x000fe20000410000 */
[----:B------:R-:W-:Y:S01]  /*0cb0*/  FADD.FTZ R16, RZ, R2 ;  /* 0x00000002ff107221 */ /* 0x000fe20000010000 */
[----:B------:R-:W-:Y:S01]  /*0cc0*/  FFMA.FTZ R13, R3, R2, RZ ;  /* 0x00000002030d7223 */ /* 0x000fe200000100ff */
[----:B------:R-:W-:Y:S01]  /*0cd0*/  FADD.FTZ R87, R87, R15 ;  /* 0x0000000f57577221 */ /* 0x000fe20000010000 */
[----:B------:R-:W-:Y:S01]  /*0ce0*/  FFMA.FTZ R111, R8, R15, R111 ;  /* 0x0000000f086f7223 */ /* 0x000fe2000001006f */
[----:B------:R-:W-:Y:S01]  /*0cf0*/  FMUL.FTZ R11, R0, R11 ;  /* 0x0000000b000b7220 */ /* 0x000fe20000410000 */
        /* <DEDUP_REMOVED lines=8> */
[----:B------:R-:W-:-:S02]  /*0d80*/  FFMA.FTZ R145, R7, R6, R16 ;  /* 0x0000000607917223 */ /* 0x000fc40000010010 */
[----:B------:R-:W-:Y:S01]  /*0d90*/  FMUL.FTZ R15, R0, R147 ;  /* 0x00000093000f7220 */ /* 0x000fe20000410000 */
[----:B------:R-:W-:Y:S01]  /*0da0*/  FADD.FTZ R147, R18, R9 ;  /* 0x0000000912937221 */ /* 0x000fe20000010000 */
[----:B------:R-:W-:Y:S01]  /*0db0*/  FFMA.FTZ R16, R8, R9, R145 ;  /* 0x0000000908107223 */ /* 0x000fe20000010091 */
[--C-:B------:R-:W-:Y:S02]  /*0dc0*/  HADD2.F32 R144, -RZ, R119.reuse.H0_H0 ;  /* 0x20000077ff907230 */ /* 0x100fe40000004100 */
[----:B------:R-:W-:Y:S02]  /*0dd0*/  HADD2.F32 R146, -RZ, R119.H1_H1 ;  /* 0x30000077ff927230 */ /* 0x000fe40000004100 */
[----:B------:R-:W-:Y:S01]  /*0de0*/  FADD.FTZ R147, R147, R10 ;  /* 0x0000000a93937221 */ /* 0x000fe20000010000 */
[----:B------:R-:W-:Y:S01]  /*0df0*/  FFMA.FTZ R145, R11, R10, R16 ;  /* 0x0000000a0b917223 */ /* 0x000fe20000010010 */
[-C--:B------:R-:W-:Y:S01]  /*0e00*/  FMUL.FTZ R13, R144, R149.reuse ;  /* 0x00000095900d7220 */ /* 0x080fe20000410000 */
        /* <DEDUP_REMOVED lines=10> */
[C---:B------:R-:W-:Y:S01]  /*0eb0*/  FFMA.FTZ R107, R18.reuse, R151, R107 ;  /* 0x00000097126b7223 */ /* 0x040fe2000001006b */
[----:B------:R-:W-:Y:S01]  /*0ec0*/  FADD.FTZ R155, R155, R16 ;  /* 0x000000109b9b7221 */ /* 0x000fe20000010000 */
[----:B------:R-:W-:-:S07]  /*0ed0*/  FFMA.FTZ R156, R18, R16, R145 ;  /* 0x00000010129c7223 */ /* 0x000fce0000010091 */
.L_x_1696:
[----:B----4-:R-:W-:Y:S05]  /*0ee0*/  BSYNC.RECONVERGENT B0 ;  /* 0x0000000000007941 */ /* 0x010fea0003800200 */
.L_x_1695:
        /* <DEDUP_REMOVED lines=15> */
[----:B------:R0:W5:Y:S01]  /*0fe0*/  @P0 LDG.E.128 R32, desc[UR4][R28.64] ;  /* 0x000000041c200981 */ /* 0x000162000c1e1d00 */
[----:B------:R-:W-:Y:S01]  /*0ff0*/  IADD3 R154, PT, PT, R154, 0x100, RZ ;  /* 0x000001009a9a7810 */ /* 0x000fe20007ffe0ff */
[--C-:B---3--:R-:W-:Y:S02]  /*1000*/  HADD2.F32 R30, -RZ, R20.reuse.H0_H0 ;  /* 0x20000014ff1e7230 */ /* 0x108fe40000004100 */
[----:B------:R-:W-:Y:S02]  /*1010*/  HADD2.F32 R144, -RZ, R20.H1_H1 ;  /* 0x30000014ff907230 */ /* 0x000fe40000004100 */
[--C-:B------:R-:W-:Y:S02]  /*1020*/  HADD2.F32 R146, -RZ, R21.reuse.H0_H0 ;  /* 0x20000015ff927230 */ /* 0x100fe40000004100 */
[C---:B------:R-:W-:Y:S01]  /*1030*/  FADD.FTZ R17, -R153.reuse, R30 ;  /* 0x0000001e99117221 */ /* 0x040fe20000010100 */
[----:B------:R-:W-:Y:S02]  /*1040*/  HADD2.F32 R148, -RZ, R21.H1_H1 ;  /* 0x30000015ff947230 */ /* 0x000fe40000004100 */
[----:B------:R-:W-:Y:S01]  /*1050*/  FADD.FTZ R21, -R153, R144 ;  /* 0x0000009099157221 */ /* 0x000fe20000010100 */
[----:B------:R-:W-:-:S02]  /*1060*/  HADD2.F32 R158, -RZ, R22.H0_H0 ;  /* 0x20000016ff9e7230 */ /* 0x000fc40000004100 */
[C---:B-----5:R-:W-:Y:S01]  /*1070*/  FMUL.FTZ R17, R0.reuse, R17 ;  /* 0x0000001100117220 */ /* 0x060fe20000410000 */
[----:B------:R-:W-:Y:S02]  /*1080*/  HADD2.F32 R160, -RZ, R22.H1_H1 ;  /* 0x30000016ffa07230 */ /* 0x000fe40000004100 */
[----:B------:R-:W-:Y:S01]  /*1090*/  FMUL.FTZ R22, R0, R21 ;  /* 0x0000001500167220 */ /* 0x000fe20000410000 */
[--C-:B------:R-:W-:Y:S02]  /*10a0*/  HADD2.F32 R192, -RZ, R23.reuse.H0_H0 ;  /* 0x20000017ffc07230 */ /* 0x100fe40000004100 */
[----:B------:R-:W-:Y:S02]  /*10b0*/  HADD2.F32 R194, -RZ, R23.H1_H1 ;  /* 0x30000017ffc27230 */ /* 0x000fe40000004100 */
[----:B------:R-:W-:Y:S02]  /*10c0*/  HADD2.F32 R20, -RZ, R132.H0_H0 ;  /* 0x20000084ff147230 */ /* 0x000fe40000004100 */
[----:B----4-:R-:W-:-:S02]  /*10d0*/  HADD2.F32 R19, -RZ, R24.H0_H0 ;  /* 0x20000018ff137230 */ /* 0x010fc40000004100 */
[----:B------:R-:W-:Y:S01]  /*10e0*/  FADD.FTZ R21, -R153, R146 ;  /* 0x0000009299157221 */ /* 0x000fe20000010100 */
[----:B------:R-:W-:Y:S02]  /*10f0*/  HADD2.F32 R24, -RZ, R24.H1_H1 ;  /* 0x30000018ff187230 */ /* 0x000fe40000004100 */
[--C-:B0-----:R-:W-:Y:S02]  /*1100*/  HADD2.F32 R28, -RZ, R25.reuse.H0_H0 ;  /* 0x20000019ff1c7230 */ /* 0x101fe40000004100 */
[----:B------:R-:W-:Y:S02]  /*1110*/  HADD2.F32 R150, -RZ, R25.H1_H1 ;  /* 0x30000019ff967230 */ /* 0x000fe40000004100 */
[----:B------:R-:W-:Y:S02]  /*1120*/  HADD2.F32 R23, -RZ, R132.H1_H1 ;  /* 0x30000084ff177230 */ /* 0x000fe40000004100 */
[----:B------:R-:W-:Y:S02]  /*1130*/  HADD2.F32 R25, -RZ, R133.H0_H0 ;  /* 0x20000085ff197230 */ /* 0x000fe40000004100 */
        /* <DEDUP_REMOVED lines=8> */
[----:B------:R-:W-:Y:S01]  /*11c0*/  FADD.FTZ R25, -R153, R158 ;  /* 0x0000009e99197221 */ /* 0x000fe20000010100 */
[----:B------:R-:W-:Y:S01]  /*11d0*/  FADD.FTZ R78, R78, R28 ;  /* 0x0000001c4e4e7221 */ /* 0x000fe20000010000 */
[----:B------:R-:W-:Y:S01]  /*11e0*/  FFMA.FTZ R102, R21, R28, R102 ;  /* 0x0000001c15667223 */ /* 0x000fe20000010066 */
[----:B------:R-:W-:-:S02]  /*11f0*/  HADD2.F32 R29, -RZ, R26.H0_H0 ;  /* 0x2000001aff1d7230 */ /* 0x000fc40000004100 */
[----:B------:R-:W-:Y:S01]  /*1200*/  FMUL.FTZ R25, R0, R25 ;  /* 0x0000001900197220 */ /* 0x000fe20000410000 */
[----:B------:R-:W-:Y:S02]  /*1210*/  HADD2.F32 R28, -RZ, R134.H0_H0 ;  /* 0x20000086ff1c7230 */ /* 0x000fe40000004100 */
[----:B------:R-:W-:Y:S01]  /*1220*/  FADD.FTZ R31, -R153, R160 ;  /* 0x000000a0991f7221 */ /* 0x000fe20000010100 */
[----:B------:R-:W-:Y:S01]  /*1230*/  FADD.FTZ R144, R155, R20 ;  /* 0x000000149b907221 */ /* 0x000fe20000010000 */
[----:B------:R-:W-:Y:S01]  /*1240*/  FADD.FTZ R72, R72, R29 ;  /* 0x0000001d48487221 */ /* 0x000fe20000010000 */
[-C--:B------:R-:W-:Y:S01]  /*1250*/  FFMA.FTZ R96, R25, R29.reuse, R96 ;  /* 0x0000001d19607223 */ /* 0x080fe20000010060 */
[----:B------:R-:W-:Y:S01]  /*1260*/  FMUL.FTZ R28, R28, R29 ;  /* 0x0000001d1c1c7220 */ /* 0x000fe20000410000 */
[----:B------:R-:W-:Y:S01]  /*1270*/  FFMA.FTZ R29, R17, R20, R156 ;  /* 0x00000014111d7223 */ /* 0x000fe2000001009c */
[--C-:B------:R-:W-:Y:S02]  /*1280*/  HADD2.F32 R149, -RZ, R27.reuse.H0_H0 ;  /* 0x2000001bff957230 */ /* 0x100fe40000004100 */
[----:B------:R-:W-:Y:S01]  /*1290*/  FMUL.FTZ R30, R0, R31 ;  /* 0x0000001f001e7220 */ /* 0x000fe20000410000 */
[----:B------:R-:W-:-:S02]  /*12a0*/  HADD2.F32 R151, -RZ, R27.H1_H1 ;  /* 0x3000001bff977230 */ /* 0x000fc40000004100 */
[C---:B------:R-:W-:Y:S01]  /*12b0*/  FADD.FTZ R23, -R153.reuse, R148 ;  /* 0x0000009499177221 */ /* 0x040fe20000010100 */
[----:B------:R-:W-:Y:S02]  /*12c0*/  HADD2.F32 R27, -RZ, R133.H1_H1 ;  /* 0x30000085ff1b7230 */ /* 0x000fe40000004100 */
[----:B------:R-:W-:Y:S01]  /*12d0*/  FADD.FTZ R31, R144, R19 ;  /* 0x00000013901f7221 */ /* 0x000fe20000010000 */
[----:B------:R-:W-:Y:S01]  /*12e0*/  FFMA.FTZ R144, R22, R19, R29 ;  /* 0x0000001316907223 */ /* 0x000fe2000001001d */
[----:B------:R-:W-:Y:S02]  /*12f0*/  HADD2.F32 R162, -RZ, R26.H1_H1 ;  /* 0x3000001affa27230 */ /* 0x000fe40000004100 */
[----:B------:R-:W-:Y:S01]  /*1300*/  FMUL.FTZ R26, R0, R23 ;  /* 0x00000017001a7220 */ /* 0x000fe20000410000 */
[----:B------:R-:W-:Y:S01]  /*1310*/  FADD.FTZ R147, -R153, R192 ;  /* 0x000000c099937221 */ /* 0x000fe20000010100 */
[----:B------:R-:W-:Y:S01]  /*1320*/  FMUL.FTZ R23, R27, R150 ;  /* 0x000000961b177220 */ /* 0x000fe20000410000 */
[----:B------:R-:W-:Y:S01]  /*1330*/  FADD.FTZ R146, R31, R24 ;  /* 0x000000181f927221 */ /* 0x000fe20000010000 */
[----:B------:R-:W-:Y:S01]  /*1340*/  FFMA.FTZ R145, R21, R24, R144 ;  /* 0x0000001815917223 */ /* 0x000fe20000010090 */
[----:B------:R-:W-:-:S02]  /*1350*/  HADD2.F32 R27, -RZ, R134.H1_H1 ;  /* 0x30000086ff1b7230 */ /* 0x000fc40000004100 */
[----:B------:R-:W-:Y:S01]  /*1360*/  FMUL.FTZ R31, R0, R147 ;  /* 0x00000093001f7220 */ /* 0x000fe20000410000 */
[----:B------:R-:W-:Y:S01]  /*1370*/  FADD.FTZ R147, R146, R23 ;  /* 0x0000001792937221 */ /* 0x000fe20000010000 */
[----:B------:R-:W-:Y:S01]  /*1380*/  FFMA.FTZ R144, R26, R23, R145 ;  /* 0x000000171a907223 */ /* 0x000fe20000010091 */
[--C-:B------:R-:W-:Y:S02]  /*1390*/  HADD2.F32 R148, -RZ, R135.reuse.H0_H0 ;  /* 0x20000087ff947230 */ /* 0x100fe40000004100 */
[----:B------:R-:W-:Y:S01]  /*13a0*/  FMUL.FTZ R27, R27, R162 ;  /* 0x000000a21b1b7220 */ /* 0x000fe20000410000 */
[----:B------:R-:W-:Y:S01]  /*13b0*/  FADD.FTZ R146, R147, R28 ;  /* 0x0000001c93927221 */ /* 0x000fe20000010000 */
[----:B------:R-:W-:Y:S01]  /*13c0*/  FFMA.FTZ R145, R25, R28, R144 ;  /* 0x0000001c19917223 */ /* 0x000fe20000010090 */
[----:B------:R-:W-:Y:S02]  /*13d0*/  HADD2.F32 R160, -RZ, R135.H1_H1 ;  /* 0x30000087ffa07230 */ /* 0x000fe40000004100 */
[----:B------:R-:W-:Y:S01]  /*13e0*/  FMUL.FTZ R29, R148, R149 ;  /* 0x00000095941d7220 */ /* 0x000fe20000410000 */
[----:B------:R-:W-:Y:S01]  /*13f0*/  FADD.FTZ R147, -R153, R194 ;  /* 0x000000c299937221 */ /* 0x000fe20000010100 */
[----:B------:R-:W-:Y:S01]  /*1400*/  FADD.FTZ R146, R146, R27 ;  /* 0x0000001b92927221 */ /* 0x000fe20000010000 */
[C---:B------:R-:W-:Y:S01]  /*1410*/  FFMA.FTZ R144, R30.reuse, R27, R145 ;  /* 0x0000001b1e907223 */ /* 0x040fe20000010091 */
        /* <DEDUP_REMOVED lines=14> */
.L_x_1698:
[----:B------:R-:W-:Y:S05]  /*1500*/  BSYNC.RECONVERGENT B0 ;  /* 0x0000000000007941 */ /* 0x000fea0003800200 */
.L_x_1697:
        /* <DEDUP_REMOVED lines=18> */
[----:B------:R-:W-:Y:S02]  /*1630*/  HADD2.F32 R181, -RZ, R126.H1_H1 ;  /* 0x3000007effb57230 */ /* 0x000fe40000004100 */
[--C-:B------:R-:W-:Y:S02]  /*1640*/  HADD2.F32 R183, -RZ, R127.reuse.H0_H0 ;  /* 0x2000007fffb77230 */ /* 0x100fe40000004100 */
[----:B------:R-:W-:Y:S02]  /*1650*/  HADD2.F32 R186, -RZ, R127.H1_H1 ;  /* 0x3000007fffba7230 */ /* 0x000fe40000004100 */
[--C-:B---3--:R-:W-:Y:S02]  /*1660*/  HADD2.F32 R168, -RZ, R145.reuse.H0_H0 ;  /* 0x20000091ffa87230 */ /* 0x108fe40000004100 */
[----:B------:R-:W-:Y:S02]  /*1670*/  HADD2.F32 R170, -RZ, R145.H1_H1 ;  /* 0x30000091ffaa7230 */ /* 0x000fe40000004100 */
[----:B------:R-:W-:-:S02]  /*1680*/  HADD2.F32 R154, -RZ, R144.H0_H0 ;  /* 0x20000090ff9a7230 */ /* 0x000fc40000004100 */
[----:B------:R-:W-:Y:S02]  /*1690*/  HADD2.F32 R144, -RZ, R144.H1_H1 ;  /* 0x30000090ff907230 */ /* 0x000fe40000004100 */
[C---:B------:R-:W-:Y:S01]  /*16a0*/  FADD.FTZ R169, -R153.reuse, R168 ;  /* 0x000000a899a97221 */ /* 0x040fe20000010100 */
[--C-:B------:R-:W-:Y:S02]  /*16b0*/  HADD2.F32 R174, -RZ, R147.reuse.H0_H0 ;  /* 0x20000093ffae7230 */ /* 0x100fe40000004100 */
[C---:B------:R-:W-:Y:S01]  /*16c0*/  FADD.FTZ R157, -R153.reuse, R170 ;  /* 0x000000aa999d7221 */ /* 0x040fe20000010100 */
[----:B------:R-:W-:Y:S02]  /*16d0*/  HADD2.F32 R168, -RZ, R124.H0_H0 ;  /* 0x2000007cffa87230 */ /* 0x000fe40000004100 */
[----:B------:R-:W-:Y:S01]  /*16e0*/  FADD.FTZ R161, -R153, R154 ;  /* 0x0000009a99a17221 */ /* 0x000fe20000010100 */
[----:B----4-:R-:W-:Y:S02]  /*16f0*/  HADD2.F32 R145, -RZ, R148.H0_H0 ;  /* 0x20000094ff917230 */ /* 0x010fe40000004100 */
[----:B------:R-:W-:-:S02]  /*1700*/  HADD2.F32 R182, -RZ, R147.H1_H1 ;  /* 0x30000093ffb67230 */ /* 0x000fc40000004100 */
[C---:B------:R-:W-:Y:S01]  /*1710*/  FADD.FTZ R147, -R153.reuse, R144 ;  /* 0x0000009099937221 */ /* 0x040fe20000010100 */
[--C-:B------:R-:W-:Y:S02]  /*1720*/  HADD2.F32 R172, -RZ, R146.reuse.H0_H0 ;  /* 0x20000092ffac7230 */ /* 0x100fe40000004100 */
[----:B------:R-:W-:Y:S01]  /*1730*/  FADD.FTZ R185, -R153, R174 ;  /* 0x000000ae99b97221 */ /* 0x000fe20000010100 */
[----:B------:R-:W-:Y:S02]  /*1740*/  HADD2.F32 R146, -RZ, R146.H1_H1 ;  /* 0x30000092ff927230 */ /* 0x000fe40000004100 */
[C---:B-----5:R-:W-:Y:S01]  /*1750*/  FMUL.FTZ R174, R0.reuse, R157 ;  /* 0x0000009d00ae7220 */ /* 0x060fe20000410000 */
[----:B------:R-:W-:Y:S02]  /*1760*/  HADD2.F32 R144, -RZ, R149.H1_H1 ;  /* 0x30000095ff907230 */ /* 0x000fe40000004100 */
[----:B------:R-:W-:Y:S01]  /*1770*/  FMUL.FTZ R161, R0, R161 ;  /* 0x000000a100a17220 */ /* 0x000fe20000410000 */
[----:B------:R-:W-:-:S02]  /*1780*/  HADD2.F32 R148, -RZ, R148.H1_H1 ;  /* 0x30000094ff947230 */ /* 0x000fc40000004100 */
[-C--:B------:R-:W-:Y:S01]  /*1790*/  FMUL.FTZ R168, R168, R145.reuse ;  /* 0x00000091a8a87220 */ /* 0x080fe20000410000 */
        /* <DEDUP_REMOVED lines=55> */
.L_x_1700:
[----:B------:R-:W-:Y:S05]  /*1b10*/  BSYNC.RECONVERGENT B0 ;  /* 0x0000000000007941 */ /* 0x000fea0003800200 */
.L_x_1699:
        /* <DEDUP_REMOVED lines=80> */
[----:B------:R-:W-:Y:S01]  /*2020*/  LOP3.LUT P6, RZ, R190, 0xff, RZ, 0xc0, !PT ;  /* 0x000000ffbeff7812 */ /* 0x000fe200078cc0ff */
[----:B------:R-:W-:Y:S01]  /*2030*/  HFMA2 R159, -RZ, RZ, 0, 0 ;  /* 0x00000000ff9f7431 */ /* 0x000fe200000001ff */
[----:B------:R-:W-:Y:S01]  /*2040*/  MOV R153, RZ ;  /* 0x000000ff00997202 */ /* 0x000fe20000000f00 */
[----:B------:R-:W-:Y:S01]  /*2050*/  FADD.FTZ R151, R2, -R151 ;  /* 0x8000009702977221 */ /* 0x000fe20000010000 */
[----:B------:R-:W-:Y:S02]  /*2060*/  MOV R157, RZ ;  /* 0x000000ff009d7202 */ /* 0x000fe40000000f00 */
[----:B------:R-:W-:Y:S02]  /*2070*/  CS2R R192, SRZ ;  /* 0x0000000000c07805 */ /* 0x000fe4000001ff00 */
[----:B------:R-:W-:Y:S01]  /*2080*/  MOV R187, RZ ;  /* 0x000000ff00bb7202 */ /* 0x000fe20000000f00 */
[----:B-----5:R-:W-:Y:S01]  /*2090*/  FMUL.FTZ R151, R0, R151 ;  /* 0x0000009700977220 */ /* 0x020fe20000410000 */
[----:B------:R-:W-:Y:S01]  /*20a0*/  MOV R194, RZ ;  /* 0x000000ff00c27202 */ /* 0x000fe20000000f00 */
[----:B------:R-:W-:-:S02]  /*20b0*/  HFMA2 R189, -RZ, RZ, 0, 0 ;  /* 0x00000000ffbd7431 */ /* 0x000fc400000001ff */
[----:B------:R-:W-:Y:S01]  /*20c0*/  FMUL.FTZ R152, R151, R148 ;  /* 0x0000009497987220 */ /* 0x000fe20000410000 */
[----:B------:R-:W-:Y:S02]  /*20d0*/  HFMA2 R151, -RZ, RZ, 0, 0 ;  /* 0x00000000ff977431 */ /* 0x000fe400000001ff */
[----:B------:R-:W-:Y:S02]  /*20e0*/  @P6 HADD2.F32 R154, -RZ, R144.H0_H0 ;  /* 0x20000090ff9a6230 */ /* 0x000fe40000004100 */
[----:B------:R-:W-:Y:S02]  /*20f0*/  HFMA2 R196, -RZ, RZ, 0, 0 ;  /* 0x00000000ffc47431 */ /* 0x000fe400000001ff */
[----:B------:R-:W-:Y:S01]  /*2100*/  FMUL.FTZ R155, R152, UR11 ;  /* 0x0000000b989b7c20 */ /* 0x000fe20008410000 */
[----:B------:R-:W-:-:S03]  /*2110*/  @P6 HADD2.F32 R152, -RZ, R112.H0_H0 ;  /* 0x20000070ff986230 */ /* 0x000fc60000004100 */
[C---:B------:R-:W-:Y:S01]  /*2120*/  @P6 FMUL.FTZ R153, R155.reuse, R154 ;  /* 0x0000009a9b996220 */ /* 0x040fe20000410000 */
        /* <DEDUP_REMOVED lines=9> */
[----:B------:R-:W-:Y:S02]  /*21c0*/  @P6 HADD2.F32 R144, -RZ, R144.H1_H1 ;  /* 0x30000090ff906230 */ /* 0x000fe40000004100 */
[----:B------:R-:W-:Y:S01]  /*21d0*/  FMUL.FTZ R155, R155, UR11 ;  /* 0x0000000b9b9b7c20 */ /* 0x000fe20008410000 */
[----:B------:R-:W-:-:S03]  /*21e0*/  @P6 HADD2.F32 R156, -RZ, R112.H1_H1 ;  /* 0x30000070ff9c6230 */ /* 0x000fc60000004100 */
[C---:B------:R-:W-:Y:S02]  /*21f0*/  @P6 FMUL.FTZ R154, R155.reuse, R144 ;  /* 0x000000909b9a6220 */ /* 0x040fe40000410000 */
[----:B------:R-:W-:Y:S01]  /*2200*/  @P6 FMUL.FTZ R152, R155, R156 ;  /* 0x0000009c9b986220 */ /* 0x000fe20000410000 */
[----:B------:R-:W-:Y:S01]  /*2210*/  FFMA.FTZ R155, R7, R149, R150 ;  /* 0x00000095079b7223 */ /* 0x000fe20000010096 */
[----:B------:R-:W-:Y:S01]  /*2220*/  LOP3.LUT P6, RZ, R190, 0xff0000, RZ, 0xc0, !PT ;  /* 0x00ff0000beff7812 */ /* 0x000fe200078cc0ff */
[----:B------:R-:W-:Y:S02]  /*2230*/  FADD.FTZ R61, R61, R154 ;  /* 0x0000009a3d3d7221 */ /* 0x000fe40000010000 */
[----:B------:R-:W-:-:S04]  /*2240*/  FADD.FTZ R155, R6, -R155 ;  /* 0x8000009b069b7221 */ /* 0x000fc80000010000 */
[----:B------:R-:W-:-:S04]  /*2250*/  FMUL.FTZ R155, R0, R155 ;  /* 0x0000009b009b7220 */ /* 0x000fc80000410000 */
[----:B------:R-:W-:Y:S02]  /*2260*/  FMUL.FTZ R155, R155, R148 ;  /* 0x000000949b9b7220 */ /* 0x000fe40000410000 */
[----:B------:R-:W-:Y:S02]  /*2270*/  @P6 HADD2.F32 R144, -RZ, R145.H0_H0 ;  /* 0x20000091ff906230 */ /* 0x000fe40000004100 */
[----:B------:R-:W-:Y:S01]  /*2280*/  FMUL.FTZ R155, R155, UR11 ;  /* 0x0000000b9b9b7c20 */ /* 0x000fe20008410000 */
[----:B------:R-:W-:-:S03]  /*2290*/  @P6 HADD2.F32 R156, -RZ, R113.H0_H0 ;  /* 0x20000071ff9c6230 */ /* 0x000fc60000004100 */
[C---:B------:R-:W-:Y:S01]  /*22a0*/  @P6 FMUL.FTZ R157, R155.reuse, R144 ;  /* 0x000000909b9d6220 */ /* 0x040fe20000410000 */
[----:B------:R-:W-:Y:S01]  /*22b0*/  FFMA.FTZ R144, R8, R149, R150 ;  /* 0x0000009508907223 */ /* 0x000fe20000010096 */
[----:B------:R-:W-:Y:S01]  /*22c0*/  @P6 FMUL.FTZ R159, R155, R156 ;  /* 0x0000009c9b9f6220 */ /* 0x000fe20000410000 */
[----:B------:R-:W-:Y:S01]  /*22d0*/  LOP3.LUT P6, RZ, R190, 0xff000000, RZ, 0xc0, !PT ;  /* 0xff000000beff7812 */ /* 0x000fe200078cc0ff */
[----:B------:R-:W-:Y:S01]  /*22e0*/  FADD.FTZ R62, R62, R157 ;  /* 0x0000009d3e3e7221 */ /* 0x000fe20000010000 */
[----:B------:R-:W-:Y:S01]  /*22f0*/  FADD.FTZ R155, R9, -R144 ;  /* 0x80000090099b7221 */ /* 0x000fe20000010000 */
[----:B------:R-:W-:-:S03]  /*2300*/  MOV R144, RZ ;  /* 0x000000ff00907202 */ /* 0x000fc60000000f00 */
[----:B------:R-:W-:-:S04]  /*2310*/  FMUL.FTZ R155, R0, R155 ;  /* 0x0000009b009b7220 */ /* 0x000fc80000410000 */
[----:B------:R-:W-:-:S03]  /*2320*/  FMUL.FTZ R155, R155, R148 ;  /* 0x000000949b9b7220 */ /* 0x000fc60000410000 */
[----:B------:R-:W-:Y:S02]  /*2330*/  @P6 HADD2.F32 R145, -RZ, R145.H1_H1 ;  /* 0x30000091ff916230 */ /* 0x000fe40000004100 */
[----:B------:R-:W-:Y:S01]  /*2340*/  FMUL.FTZ R155, R155, UR11 ;  /* 0x0000000b9b9b7c20 */ /* 0x000fe20008410000 */
[----:B------:R-:W-:-:S03]  /*2350*/  @P6 HADD2.F32 R156, -RZ, R113.H1_H1 ;  /* 0x30000071ff9c6230 */ /* 0x000fc60000004100 */
[----:B------:R-:W-:Y:S01]  /*2360*/  @P6 FMUL.FTZ R144, R155, R145 ;  /* 0x000000919b906220 */ /* 0x000fe20000410000 */
[----:B------:R-:W-:Y:S01]  /*2370*/  FFMA.FTZ R145, R11, R149, R150 ;  /* 0x000000950b917223 */ /* 0x000fe20000010096 */
[----:B------:R-:W-:Y:S01]  /*2380*/  @P6 FMUL.FTZ R192, R155, R156 ;  /* 0x0000009c9bc06220 */ /* 0x000fe20000410000 */
[----:B------:R-:W-:Y:S01]  /*2390*/  LOP3.LUT P6, RZ, R191, 0xff, RZ, 0xc0, !PT ;  /* 0x000000ffbfff7812 */ /* 0x000fe200078cc0ff */
[----:B------:R-:W-:Y:S02]  /*23a0*/  HFMA2 R155, -RZ, RZ, 0, 0 ;  /* 0x00000000ff9b7431 */ /* 0x000fe400000001ff */
[----:B------:R-:W-:Y:S01]  /*23b0*/  FADD.FTZ R145, R10, -R145 ;  /* 0x800000910a917221 */ /* 0x000fe20000010000 */
[----:B------:R-:W-:Y:S01]  /*23c0*/  FADD.FTZ R63, R63, R144 ;  /* 0x000000903f3f7221 */ /* 0x000fe20000010000 */
[----:B------:R-:W-:Y:S02]  /*23d0*/  F2FP.F16.F32.PACK_AB R144, R152, R151 ;  /* 0x000000979890723e */ /* 0x000fe400000000ff */
[----:B------:R-:W-:-:S04]  /*23e0*/  FMUL.FTZ R145, R0, R145 ;  /* 0x0000009100917220 */ /* 0x000fc80000410000 */
[----:B------:R-:W-:Y:S02]  /*23f0*/  FMUL.FTZ R145, R145, R148 ;  /* 0x0000009491917220 */ /* 0x000fe40000410000 */
[----:B------:R-:W-:Y:S02]  /*2400*/  @P6 HADD2.F32 R156, -RZ, R146.H0_H0 ;  /* 0x20000092ff9c6230 */ /* 0x000fe40000004100 */
[----:B------:R-:W-:Y:S01]  /*2410*/  FMUL.FTZ R145, R145, UR11 ;  /* 0x0000000b91917c20 */ /* 0x000fe20008410000 */
[----:B------:R-:W-:-:S03]  /*2420*/  @P6 HADD2.F32 R158, -RZ, R114.H0_H0 ;  /* 0x20000072ff9e6230 */ /* 0x000fc60000004100 */
[C---:B------:R-:W-:Y:S02]  /*2430*/  @P6 FMUL.FTZ R155, R145.reuse, R156 ;  /* 0x0000009c919b6220 */ /* 0x040fe40000410000 */
[----:B------:R-:W-:Y:S01]  /*2440*/  @P6 FMUL.FTZ R187, R145, R158 ;  /* 0x0000009e91bb6220 */ /* 0x000fe20000410000 */
[----:B------:R-:W-:Y:S01]  /*2450*/  FFMA.FTZ R145, R14, R149, R150 ;  /* 0x000000950e917223 */ /* 0x000fe20000010096 */
[----:B------:R-:W-:Y:S01]  /*2460*/  LOP3.LUT P6, RZ, R191, 0xff00, RZ, 0xc0, !PT ;  /* 0x0000ff00bfff7812 */ /* 0x000fe200078cc0ff */
[----:B------:R-:W-:Y:S02]  /*2470*/  HFMA2 R158, -RZ, RZ, 0, 0 ;  /* 0x00000000ff9e7431 */ /* 0x000fe400000001ff */
[----:B------:R-:W-:-:S04]  /*2480*/  FADD.FTZ R145, R12, -R145 ;  /* 0x800000910c917221 */ /* 0x000fc80000010000 */
[----:B------:R-:W-:-:S04]  /*2490*/  FMUL.FTZ R145, R0, R145 ;  /* 0x0000009100917220 */ /* 0x000fc80000410000 */
[----:B------:R-:W-:Y:S02]  /*24a0*/  FMUL.FTZ R145, R145, R148 ;  /* 0x0000009491917220 */ /* 0x000fe40000410000 */
[----:B------:R-:W-:Y:S02]  /*24b0*/  @P6 HADD2.F32 R146, -RZ, R146.H1_H1 ;  /* 0x30000092ff926230 */ /* 0x000fe40000004100 */
[----:B------:R-:W-:Y:S01]  /*24c0*/  FMUL.FTZ R145, R145, UR11 ;  /* 0x0000000b91917c20 */ /* 0x000fe20008410000 */
[----:B------:R-:W-:-:S03]  /*24d0*/  @P6 HADD2.F32 R156, -RZ, R114.H1_H1 ;  /* 0x30000072ff9c6230 */ /* 0x000fc60000004100 */
[----:B------:R-:W-:Y:S01]  /*24e0*/  @P6 FMUL.FTZ R158, R145, R146 ;  /* 0x00000092919e6220 */ /* 0x000fe20000410000 */
[----:B------:R-:W-:Y:S01]  /*24f0*/  FFMA.FTZ R146, R15, R149, R150 ;  /* 0x000000950f927223 */ /* 0x000fe20000010096 */
[----:B------:R-:W-:Y:S01]  /*2500*/  @P6 FMUL.FTZ R194, R145, R156 ;  /* 0x0000009c91c26220 */ /* 0x000fe20000410000 */
[----:B------:R-:W-:Y:S01]  /*2510*/  LOP3.LUT P6, RZ, R191, 0xff0000, RZ, 0xc0, !PT ;  /* 0x00ff0000bfff7812 */ /* 0x000fe200078cc0ff */
[----:B------:R-:W-:Y:S01]  /*2520*/  FADD.FTZ R158, R57, R158 ;  /* 0x0000009e399e7221 */ /* 0x000fe20000010000 */
[----:B------:R-:W-:-:S04]  /*2530*/  FADD.FTZ R145, R13, -R146 ;  /* 0x800000920d917221 */ /* 0x000fc80000010000 */
[----:B------:R-:W-:-:S04]  /*2540*/  FMUL.FTZ R145, R0, R145 ;  /* 0x0000009100917220 */ /* 0x000fc80000410000 */
[----:B------:R-:W-:-:S03]  /*2550*/  FMUL.FTZ R145, R145, R148 ;  /* 0x0000009491917220 */ /* 0x000fc60000410000 */
[----:B------:R-:W-:Y:S02]  /*2560*/  @P6 HADD2.F32 R146, -RZ, R147.H0_H0 ;  /* 0x20000093ff926230 */ /* 0x000fe40000004100 */
[----:B------:R-:W-:Y:S01]  /*2570*/  FMUL.FTZ R145, R145, UR11 ;  /* 0x0000000b91917c20 */ /* 0x000fe20008410000 */
[----:B------:R-:W-:-:S03]  /*2580*/  @P6 HADD2.F32 R156, -RZ, R115.H0_H0 ;  /* 0x20000073ff9c6230 */ /* 0x000fc60000004100 */
        /* <DEDUP_REMOVED lines=10> */
[----:B------:R-:W-:Y:S02]  /*2630*/  @P6 HADD2.F32 R147, -RZ, R147.H1_H1 ;  /* 0x30000093ff936230 */ /* 0x000fe40000004100 */
[----:B------:R-:W-:Y:S01]  /*2640*/  FMUL.FTZ R145, R145, UR11 ;  /* 0x0000000b91917c20 */ /* 0x000fe20008410000 */
[----:B------:R-:W-:-:S03]  /*2650*/  @P6 HADD2.F32 R156, -RZ, R115.H1_H1 ;  /* 0x30000073ff9c6230 */ /* 0x000fc60000004100 */
[C---:B------:R-:W-:Y:S02]  /*2660*/  @P6 FMUL.FTZ R146, R145.reuse, R147 ;  /* 0x0000009391926220 */ /* 0x040fe40000410000 */
[----:B------:R-:W-:Y:S01]  /*2670*/  @P6 FMUL.FTZ R196, R145, R156 ;  /* 0x0000009c91c46220 */ /* 0x000fe20000410000 */
[----:B------:R-:W-:Y:S01]  /*2680*/  FADD.FTZ R156, R56, R155 ;  /* 0x0000009b389c7221 */ /* 0x000fe20000010000 */
[----:B------:R-:W-:Y:S01]  /*2690*/  FADD.FTZ R59, R59, R146 ;  /* 0x000000923b3b7221 */ /* 0x000fe20000010000 */
[----:B------:R-:W-:Y:S02]  /*26a0*/  F2FP.F16.F32.PACK_AB R146, R194, R187 ;  /* 0x000000bbc292723e */ /* 0x000fe400000000ff */
[----:B------:R-:W-:Y:S02]  /*26b0*/  F2FP.F16.F32.PACK_AB R147, R196, R193 ;  /* 0x000000c1c493723e */ /* 0x000fe400000000ff */
[----:B------:R-:W-:Y:S01]  /*26c0*/  F2FP.F16.F32.PACK_AB R145, R192, R159 ;  /* 0x0000009fc091723e */ /* 0x000fe200000000ff */
[----:B------:R-:W-:Y:S06]  /*26d0*/  BRA `(.L_x_1706) ;  /* 0x0000000400c07947 */ /* 0x000fec0003800000 */
.L_x_1705:
[-CC-:B------:R-:W-:Y:S01]  /*26e0*/  FFMA.FTZ R141, R3, R149.reuse, R150.reuse ;  /* 0x00000095038d7223 */ /* 0x180fe20000010096 */
[----:B------:R-:W-:Y:S01]  /*26f0*/  LOP3.LUT P6, RZ, R190, 0xff, RZ, 0xc0, !PT ;  /* 0x000000ffbeff7812 */ /* 0x000fe200078cc0ff */
[----:B------:R-:W-:Y:S02]  /*2700*/  HFMA2 R151, -RZ, RZ, 0, 0 ;  /* 0x00000000ff977431 */ /* 0x000fe400000001ff */
[----:B------:R-:W-:Y:S01]  /*2710*/  FFMA.FTZ R142, R4, R149, R150 ;  /* 0x00000095048e7223 */ /* 0x000fe20000010096 */
[----:B------:R-:W-:Y:S01]  /*2720*/  FADD.FTZ R141, R2, -R141 ;  /* 0x8000008d028d7221 */ /* 0x000fe20000010000 */
[----:B------:R-:W-:Y:S01]  /*2730*/  HFMA2 R152, -RZ, RZ, 0, 0 ;  /* 0x00000000ff987431 */ /* 0x000fe200000001ff */
[----:B------:R-:W-:Y:S01]  /*2740*/  MOV R158, RZ ;  /* 0x000000ff009e7202 */ /* 0x000fe20000000f00 */
[----:B------:R-:W-:Y:S02]  /*2750*/  HFMA2 R192, -RZ, RZ, 0, 0 ;  /* 0x00000000ffc07431 */ /* 0x000fe400000001ff */
[----:B-----5:R-:W-:Y:S01]  /*2760*/  FMUL.FTZ R153, R0, R141 ;  /* 0x0000008d00997220 */ /* 0x020fe20000410000 */
[----:B------:R-:W-:-:S02]  /*2770*/  MOV R141, RZ ;  /* 0x000000ff008d7202 */ /* 0x000fc40000000f00 */
[----:B------:R-:W-:Y:S01]  /*2780*/  MOV R194, RZ ;  /* 0x000000ff00c27202 */ /* 0x000fe20000000f00 */
[----:B------:R-:W-:Y:S01]  /*2790*/  FMUL.FTZ R140, R153, R148 ;  /* 0x00000094998c7220 */ /* 0x000fe20000410000 */
[----:B------:R-:W-:Y:S02]  /*27a0*/  @P6 HADD2.F32 R143, -RZ, R144.H0_H0 ;  /* 0x20000090ff8f6230 */ /* 0x000fe40000004100 */
[----:B------:R-:W-:Y:S02]  /*27b0*/  @P6 HADD2.F32 R155, -RZ, R112.H0_H0 ;  /* 0x20000070ff9b6230 */ /* 0x000fe40000004100 */
[----:B------:R-:W-:-:S04]  /*27c0*/  FMUL.FTZ R140, R140, UR11 ;  /* 0x0000000b8c8c7c20 */ /* 0x000fc80008410000 */
[C---:B------:R-:W-:Y:S01]  /*27d0*/  @P6 FMUL.FTZ R141, R140.reuse, R143 ;  /* 0x0000008f8c8d6220 */ /* 0x040fe20000410000 */
[----:B------:R-:W-:Y:S01]  /*27e0*/  @P6 FMUL.FTZ R151, R140, R155 ;  /* 0x0000009b8c976220 */ /* 0x000fe20000410000 */
[----:B------:R-:W-:Y:S01]  /*27f0*/  LOP3.LUT P6, RZ, R190, 0xff00, RZ, 0xc0, !PT ;  /* 0x0000ff00beff7812 */ /* 0x000fe200078cc0ff */
[----:B------:R-:W-:Y:S01]  /*2800*/  FADD.FTZ R143, R5, -R142 ;  /* 0x8000008e058f7221 */ /* 0x000fe20000010000 */
[----:B------:R-:W-:Y:S01]  /*2810*/  MOV R142, RZ ;  /* 0x000000ff008e7202 */ /* 0x000fe20000000f00 */
[----:B------:R-:W-:Y:S02]  /*2820*/  FADD.FTZ R60, R60, R141 ;  /* 0x0000008d3c3c7221 */ /* 0x000fe40000010000 */
[----:B------:R-:W-:-:S04]  /*2830*/  FMUL.FTZ R187, R0, R143 ;  /* 0x0000008f00bb7220 */ /* 0x000fc80000410000 */
[----:B------:R-:W-:-:S04]  /*2840*/  FMUL.FTZ R140, R187, R148 ;  /* 0x00000094bb8c7220 */ /* 0x000fc80000410000 */
[----:B------:R-:W-:Y:S02]  /*2850*/  @P6 HADD2.F32 R143, -RZ, R144.H1_H1 ;  /* 0x30000090ff8f6230 */ /* 0x000fe40000004100 */
[----:B------:R-:W-:Y:S01]  /*2860*/  FMUL.FTZ R140, R140, UR11 ;  /* 0x0000000b8c8c7c20 */ /* 0x000fe20008410000 */
[----:B------:R-:W-:Y:S02]  /*2870*/  @P6 HADD2.F32 R155, -RZ, R112.H1_H1 ;  /* 0x30000070ff9b6230 */ /* 0x000fe40000004100 */
[----:B------:R-:W-:Y:S02]  /*2880*/  HFMA2 R144, -RZ, RZ, 0, 0 ;  /* 0x00000000ff907431 */ /* 0x000fe400000001ff */
        /* <DEDUP_REMOVED lines=9> */
[----:B------:R-:W-:Y:S02]  /*2920*/  @P6 HADD2.F32 R155, -RZ, R145.H0_H0 ;  /* 0x20000091ff9b6230 */ /* 0x000fe40000004100 */
[----:B------:R-:W-:Y:S01]  /*2930*/  FMUL.FTZ R140, R140, UR11 ;  /* 0x0000000b8c8c7c20 */ /* 0x000fe20008410000 */
[----:B------:R-:W-:-:S03]  /*2940*/  @P6 HADD2.F32 R157, -RZ, R113.H0_H0 ;  /* 0x20000071ff9d6230 */ /* 0x000fc60000004100 */
[C---:B------:R-:W-:Y:S02]  /*2950*/  @P6 FMUL.FTZ R143, R140.reuse, R155 ;  /* 0x0000009b8c8f6220 */ /* 0x040fe40000410000 */
[----:B------:R-:W-:Y:S01]  /*2960*/  @P6 FMUL.FTZ R144, R140, R157 ;  /* 0x0000009d8c906220 */ /* 0x000fe20000410000 */
[----:B------:R-:W-:Y:S01]  /*2970*/  FFMA.FTZ R140, R8, R149, R150 ;  /* 0x00000095088c7223 */ /* 0x000fe20000010096 */
[----:B------:R-:W-:Y:S01]  /*2980*/  LOP3.LUT P6, RZ, R190, 0xff000000, RZ, 0xc0, !PT ;  /* 0xff000000beff7812 */ /* 0x000fe200078cc0ff */
[----:B------:R-:W-:Y:S02]  /*2990*/  FADD.FTZ R62, R62, R143 ;  /* 0x0000008f3e3e7221 */ /* 0x000fe40000010000 */
[----:B------:R-:W-:-:S04]  /*29a0*/  FADD.FTZ R155, R9, -R140 ;  /* 0x8000008c099b7221 */ /* 0x000fc80000010000 */
[----:B------:R-:W-:Y:S01]  /*29b0*/  FMUL.FTZ R193, R0, R155 ;  /* 0x0000009b00c17220 */ /* 0x000fe20000410000 */
[----:B------:R-:W-:-:S03]  /*29c0*/  CS2R R154, SRZ ;  /* 0x00000000009a7805 */ /* 0x000fc6000001ff00 */
[C---:B------:R-:W-:Y:S01]  /*29d0*/  FMUL.FTZ R140, R193.reuse, R148 ;  /* 0x00000094c18c7220 */ /* 0x040fe20000410000 */
[----:B------:R-:W-:Y:S01]  /*29e0*/  F2FP.F16.F32.PACK_AB R141, R193, R189 ;  /* 0x000000bdc18d723e */ /* 0x000fe200000000ff */
[----:B------:R-:W-:Y:S02]  /*29f0*/  @P6 HADD2.F32 R145, -RZ, R145.H1_H1 ;  /* 0x30000091ff916230 */ /* 0x000fe40000004100 */
[----:B------:R-:W-:Y:S01]  /*2a00*/  FMUL.FTZ R140, R140, UR11 ;  /* 0x0000000b8c8c7c20 */ /* 0x000fe20008410000 */
[----:B------:R-:W-:-:S03]  /*2a10*/  @P6 HADD2.F32 R157, -RZ, R113.H1_H1 ;  /* 0x30000071ff9d6230 */ /* 0x000fc60000004100 */
[C---:B------:R-:W-:Y:S01]  /*2a20*/  @P6 FMUL.FTZ R154, R140.reuse, R145 ;  /* 0x000000918c9a6220 */ /* 0x040fe20000410000 */
[----:B------:R-:W-:Y:S01]  /*2a30*/  FFMA.FTZ R145, R11, R149, R150 ;  /* 0x000000950b917223 */ /* 0x000fe20000010096 */
[----:B------:R-:W-:Y:S01]  /*2a40*/  @P6 FMUL.FTZ R155, R140, R157 ;  /* 0x0000009d8c9b6220 */ /* 0x000fe20000410000 */
[----:B------:R-:W-:Y:S01]  /*2a50*/  LOP3.LUT P6, RZ, R191, 0xff, RZ, 0xc0, !PT ;  /* 0x000000ffbfff7812 */ /* 0x000fe200078cc0ff */
[----:B------:R-:W-:Y:S02]  /*2a60*/  HFMA2 R157, -RZ, RZ, 0, 0 ;  /* 0x00000000ff9d7431 */ /* 0x000fe400000001ff */
[----:B------:R-:W-:Y:S01]  /*2a70*/  FADD.FTZ R145, R10, -R145 ;  /* 0x800000910a917221 */ /* 0x000fe20000010000 */
[----:B------:R-:W-:-:S03]  /*2a80*/  FADD.FTZ R63, R63, R154 ;  /* 0x0000009a3f3f7221 */ /* 0x000fc60000010000 */
[----:B------:R-:W-:Y:S01]  /*2a90*/  FMUL.FTZ R195, R0, R145 ;  /* 0x0000009100c37220 */ /* 0x000fe20000410000 */
[----:B------:R-:W-:-:S03]  /*2aa0*/  MOV R145, RZ ;  /* 0x000000ff00917202 */ /* 0x000fc60000000f00 */
[----:B------:R-:W-:Y:S02]  /*2ab0*/  FMUL.FTZ R140, R195, R148 ;  /* 0x00000094c38c7220 */ /* 0x000fe40000410000 */
[----:B------:R-:W-:Y:S02]  /*2ac0*/  @P6 HADD2.F32 R159, -RZ, R146.H0_H0 ;  /* 0x20000092ff9f6230 */ /* 0x000fe40000004100 */
[----:B------:R-:W-:Y:S01]  /*2ad0*/  FMUL.FTZ R140, R140, UR11 ;  /* 0x0000000b8c8c7c20 */ /* 0x000fe20008410000 */
[----:B------:R-:W-:-:S03]  /*2ae0*/  @P6 HADD2.F32 R197, -RZ, R114.H0_H0 ;  /* 0x20000072ffc56230 */ /* 0x000fc60000004100 */
[----:B------:R-:W-:Y:S01]  /*2af0*/  @P6 FMUL.FTZ R145, R140, R159 ;  /* 0x0000009f8c916220 */ /* 0x000fe20000410000 */
[----:B------:R-:W-:Y:S01]  /*2b00*/  FFMA.FTZ R159, R14, R149, R150 ;  /* 0x000000950e9f7223 */ /* 0x000fe20000010096 */
[----:B------:R-:W-:Y:S01]  /*2b10*/  @P6 FMUL.FTZ R157, R140, R197 ;  /* 0x000000c58c9d6220 */ /* 0x000fe20000410000 */
[----:B------:R-:W-:Y:S01]  /*2b20*/  LOP3.LUT P6, RZ, R191, 0xff00, RZ, 0xc0, !PT ;  /* 0x0000ff00bfff7812 */ /* 0x000fe200078cc0ff */
[----:B------:R-:W-:Y:S01]  /*2b30*/  FADD.FTZ R156, R56, R145 ;  /* 0x00000091389c7221 */ /* 0x000fe20000010000 */
[----:B------:R-:W-:Y:S01]  /*2b40*/  FADD.FTZ R159, R12, -R159 ;  /* 0x8000009f0c9f7221 */ /* 0x000fe20000010000 */
[----:B------:R-:W-:Y:S02]  /*2b50*/  F2FP.F16.F32.PACK_AB R145, R155, R144 ;  /* 0x000000909b91723e */ /* 0x000fe400000000ff */
[----:B------:R-:W-:Y:S01]  /*2b60*/  F2FP.F16.F32.PACK_AB R144, R152, R151 ;  /* 0x000000979890723e */ /* 0x000fe200000000ff */
[----:B------:R-:W-:-:S04]  /*2b70*/  FMUL.FTZ R196, R0, R159 ;  /* 0x0000009f00c47220 */ /* 0x000fc80000410000 */
[C---:B------:R-:W-:Y:S01]  /*2b80*/  FMUL.FTZ R140, R196.reuse, R148 ;  /* 0x00000094c48c7220 */ /* 0x040fe20000410000 */
[----:B------:R-:W-:Y:S02]  /*2b90*/  F2FP.F16.F32.PACK_AB R142, R196, R195 ;  /* 0x000000c3c48e723e */ /* 0x000fe400000000ff */
[----:B------:R-:W-:Y:S02]  /*2ba0*/  @P6 HADD2.F32 R159, -RZ, R146.H1_H1 ;  /* 0x30000092ff9f6230 */ /* 0x000fe40000004100 */
[----:B------:R-:W-:Y:S01]  /*2bb0*/  FMUL.FTZ R140, R140, UR11 ;  /* 0x0000000b8c8c7c20 */ /* 0x000fe20008410000 */
[----:B------:R-:W-:Y:S02]  /*2bc0*/  @P6 HADD2.F32 R197, -RZ, R114.H1_H1 ;  /* 0x30000072ffc56230 */ /* 0x000fe40000004100 */
[----:B------:R-:W-:Y:S02]  /*2bd0*/  HFMA2 R146, -RZ, RZ, 0, 0 ;  /* 0x00000000ff927431 */ /* 0x000fe400000001ff */
[C---:B------:R-:W-:Y:S01]  /*2be0*/  @P6 FMUL.FTZ R158, R140.reuse, R159 ;  /* 0x0000009f8c9e6220 */ /* 0x040fe20000410000 */
[----:B------:R-:W-:Y:S01]  /*2bf0*/  @P6 FMUL.FTZ R192, R140, R197 ;  /* 0x000000c58cc06220 */ /* 0x000fe20000410000 */
[----:B------:R-:W-:Y:S01]  /*2c00*/  FFMA.FTZ R140, R15, R149, R150 ;  /* 0x000000950f8c7223 */ /* 0x000fe20000010096 */
[----:B------:R-:W-:Y:S01]  /*2c10*/  LOP3.LUT P6, RZ, R191, 0xff0000, RZ, 0xc0, !PT ;  /* 0x00ff0000bfff7812 */ /* 0x000fe200078cc0ff */
[----:B------:R-:W-:-:S02]  /*2c20*/  FADD.FTZ R158, R57, R158 ;  /* 0x0000009e399e7221 */ /* 0x000fc40000010000 */
[----:B------:R-:W-:-:S04]  /*2c30*/  FADD.FTZ R159, R13, -R140 ;  /* 0x8000008c0d9f7221 */ /* 0x000fc80000010000 */
[----:B------:R-:W-:Y:S01]  /*2c40*/  FMUL.FTZ R197, R0, R159 ;  /* 0x0000009f00c57220 */ /* 0x000fe20000410000 */
[----:B------:R-:W-:-:S03]  /*2c50*/  MOV R159, RZ ;  /* 0x000000ff009f7202 */ /* 0x000fc60000000f00 */
[----:B------:R-:W-:Y:S02]  /*2c60*/  FMUL.FTZ R140, R197, R148 ;  /* 0x00000094c58c7220 */ /* 0x000fe40000410000 */
[----:B------:R-:W-:Y:S02]  /*2c70*/  @P6 HADD2.F32 R199, -RZ, R147.H0_H0 ;  /* 0x20000093ffc76230 */ /* 0x000fe40000004100 */
[----:B------:R-:W-:Y:S02]  /*2c80*/  @P6 HADD2.F32 R201, -RZ, R115.H0_H0 ;  /* 0x20000073ffc96230 */ /* 0x000fe40000004100 */
        /* <DEDUP_REMOVED lines=10> */
[----:B------:R-:W-:-:S03]  /*2d30*/  F2FP.F16.F32.PACK_AB R143, R199, R197 ;  /* 0x000000c5c78f723e */ /* 0x000fc600000000ff */
[----:B------:R-:W-:Y:S02]  /*2d40*/  @P6 HADD2.F32 R203, -RZ, R115.H1_H1 ;  /* 0x30000073ffcb6230 */ /* 0x000fe40000004100 */
[----:B------:R-:W-:Y:S01]  /*2d50*/  FMUL.FTZ R140, R140, UR11 ;  /* 0x0000000b8c8c7c20 */ /* 0x000fe20008410000 */
[----:B------:R-:W-:Y:S02]  /*2d60*/  @P6 HADD2.F32 R201, -RZ, R147.H1_H1 ;  /* 0x30000093ffc96230 */ /* 0x000fe40000004100 */
[----:B------:R-:W-:Y:S02]  /*2d70*/  HFMA2 R147, -RZ, RZ, 0, 0 ;  /* 0x00000000ff937431 */ /* 0x000fe400000001ff */
[C---:B------:R-:W-:Y:S01]  /*2d80*/  @P6 FMUL.FTZ R147, R140.reuse, R203 ;  /* 0x000000cb8c936220 */ /* 0x040fe20000410000 */
[----:B------:R-:W-:Y:S01]  /*2d90*/  @P6 FMUL.FTZ R194, R140, R201 ;  /* 0x000000c98cc26220 */ /* 0x000fe20000410000 */
[----:B------:R-:W-:-:S03]  /*2da0*/  F2FP.F16.F32.PACK_AB R140, R187, R153 ;  /* 0x00000099bb8c723e */ /* 0x000fc600000000ff */
[----:B------:R-:W-:Y:S01]  /*2db0*/  F2FP.F16.F32.PACK_AB R147, R147, R146 ;  /* 0x000000929393723e */ /* 0x000fe200000000ff */
[----:B------:R-:W-:Y:S01]  /*2dc0*/  FADD.FTZ R59, R59, R194 ;  /* 0x000000c23b3b7221 */ /* 0x000fe20000010000 */
[----:B------:R-:W-:-:S07]  /*2dd0*/  F2FP.F16.F32.PACK_AB R146, R192, R157 ;  /* 0x0000009dc092723e */ /* 0x000fce00000000ff */
.L_x_1706:
[----:B------:R-:W0:Y:S08]  /*2de0*/  @P0 LDC.64 R152, c[0x0][0x478] ;  /* 0x00011e00ff980b82 */ /* 0x000e300000000a00 */
[----:B------:R-:W1:Y:S01]  /*2df0*/  LDC.64 R56, c[0x0][0x468] ;  /* 0x00011a00ff387b82 */ /* 0x000e620000000a00 */
[----:B0-----:R-:W-:-:S05]  /*2e00*/  @P0 IMAD.WIDE.U32 R152, R175, 0x10, R152 ;  /* 0x00000010af980825 */ /* 0x001fca00078e0098 */
[----:B------:R0:W-:Y:S01]  /*2e10*/  @P0 STG.E.128 desc[UR4][R152.64], R140 ;  /* 0x0000008c98000986 */ /* 0x0001e2000c101d04 */
[C---:B-1----:R-:W-:Y:S01]  /*2e20*/  IMAD.WIDE.U32 R154, R175.reuse, 0x10, R56 ;  /* 0x00000010af9a7825 */ /* 0x042fe200078e0038 */
[----:B------:R-:W-:Y:S02]  /*2e30*/  MOV R56, R156 ;  /* 0x0000009c00387202 */ /* 0x000fe40000000f00 */
[----:B------:R-:W-:Y:S02]  /*2e40*/  MOV R57, R158 ;  /* 0x0000009e00397202 */ /* 0x000fe40000000f00 */
[----:B------:R0:W-:Y:S01]  /*2e50*/  STG.E.128 desc[UR4][R154.64], R144 ;  /* 0x000000909a007986 */ /* 0x0001e2000c101d04 */
[----:B------:R-:W-:-:S07]  /*2e60*/  IADD3 R175, PT, PT, R175, 0x100, RZ ;  /* 0x00000100afaf7810 */ /* 0x000fce0007ffe0ff */
.L_x_1704:
[----:B------:R-:W-:Y:S05]  /*2e70*/  BSYNC.RECONVERGENT B1 ;  /* 0x0000000000017941 */ /* 0x000fea0003800200 */
.L_x_1703:
        /* <DEDUP_REMOVED lines=10> */
[----:B------:R-:W-:Y:S02]  /*2f20*/  HFMA2 R151, -RZ, RZ, 0, 0 ;  /* 0x00000000ff977431 */ /* 0x000fe400000001ff */
[----:B------:R-:W-:Y:S01]  /*2f30*/  FADD.FTZ R141, R20, -R141 ;  /* 0x8000008d148d7221 */ /* 0x000fe20000010000 */
[----:B------:R-:W-:Y:S02]  /*2f40*/  HFMA2 R152, -RZ, RZ, 0, 0 ;  /* 0x00000000ff987431 */ /* 0x000fe400000001ff */
[----:B------:R-:W-:Y:S02]  /*2f50*/  HFMA2 R154, -RZ, RZ, 0, 0 ;  /* 0x00000000ff9a7431 */ /* 0x000fe400000001ff */
        /* <DEDUP_REMOVED lines=8> */
[----:B------:R-:W-:Y:S02]  /*2fe0*/  @P6 HADD2.F32 R140, -RZ, R128.H0_H0 ;  /* 0x20000080ff8c6230 */ /* 0x000fe40000004100 */
[----:B------:R-:W-:-:S02]  /*2ff0*/  HFMA2 R194, -RZ, RZ, 0, 0 ;  /* 0x00000000ffc27431 */ /* 0x000fc400000001ff */
        /* <DEDUP_REMOVED lines=12> */
[C---:B------:R-:W-:Y:S01]  /*30c0*/  @P6 FMUL.FTZ R152, R140.reuse, R143 ;  /* 0x0000008f8c986220 */ /* 0x040fe20000410000 */
[----:B------:R-:W-:Y:S01]  /*30d0*/  FFMA.FTZ R143, R21, R149, R150 ;  /* 0x00000095158f7223 */ /* 0x000fe20000010096 */
[----:B------:R-:W-:Y:S01]  /*30e0*/  @P6 FMUL.FTZ R142, R140, R144 ;  /* 0x000000908c8e6220 */ /* 0x000fe20000410000 */
[----:B------:R-:W-:Y:S02]  /*30f0*/  LOP3.LUT P6, RZ, R166, 0xff0000, RZ, 0xc0, !PT ;  /* 0x00ff0000a6ff7812 */ /* 0x000fe400078cc0ff */
[----:B------:R-:W-:Y:S01]  /*3100*/  FADD.FTZ R143, R24, -R143 ;  /* 0x8000008f188f7221 */ /* 0x000fe20000010000 */
[----:B------:R-:W-:-:S03]  /*3110*/  FADD.FTZ R53, R53, R142 ;  /* 0x0000008e35357221 */ /* 0x000fc60000010000 */
[----:B------:R-:W-:Y:S01]  /*3120*/  FMUL.FTZ R195, R0, R143 ;  /* 0x0000008f00c37220 */ /* 0x000fe20000410000 */
[----:B------:R-:W-:-:S03]  /*3130*/  MOV R143, RZ ;  /* 0x000000ff008f7202 */ /* 0x000fc60000000f00 */
[----:B------:R-:W-:-:S03]  /*3140*/  FMUL.FTZ R140, R195, R148 ;  /* 0x00000094c38c7220 */ /* 0x000fc60000410000 */
[----:B------:R-:W-:Y:S02]  /*3150*/  @P6 HADD2.F32 R144, -RZ, R145.H0_H0 ;  /* 0x20000091ff906230 */ /* 0x000fe40000004100 */
[----:B------:R-:W-:Y:S01]  /*3160*/  FMUL.FTZ R140, R140, UR11 ;  /* 0x0000000b8c8c7c20 */ /* 0x000fe20008410000 */
[----:B------:R-:W-:-:S03]  /*3170*/  @P6 HADD2.F32 R155, -RZ, R129.H0_H0 ;  /* 0x20000081ff9b6230 */ /* 0x000fc60000004100 */
[C---:B------:R-:W-:Y:S01]  /*3180*/  @P6 FMUL.FTZ R143, R140.reuse, R144 ;  /* 0x000000908c8f6220 */ /* 0x040fe20000410000 */
[----:B------:R-:W-:Y:S01]  /*3190*/  MOV R144, RZ ;  /* 0x000000ff00907202 */ /* 0x000fe20000000f00 */
[----:B------:R-:W-:Y:S01]  /*31a0*/  @P6 FMUL.FTZ R154, R140, R155 ;  /* 0x0000009b8c9a6220 */ /* 0x000fe20000410000 */
[----:B------:R-:W-:Y:S01]  /*31b0*/  FFMA.FTZ R140, R26, R149, R150 ;  /* 0x000000951a8c7223 */ /* 0x000fe20000010096 */
[----:B------:R-:W-:Y:S01]  /*31c0*/  LOP3.LUT P6, RZ, R166, 0xff000000, RZ, 0xc0, !PT ;  /* 0xff000000a6ff7812 */ /* 0x000fe200078cc0ff */
[----:B------:R-:W-:Y:S02]  /*31d0*/  FADD.FTZ R54, R54, R143 ;  /* 0x0000008f36367221 */ /* 0x000fe40000010000 */
[----:B------:R-:W-:-:S04]  /*31e0*/  FADD.FTZ R155, R23, -R140 ;  /* 0x8000008c179b7221 */ /* 0x000fc80000010000 */
[----:B------:R-:W-:Y:S01]  /*31f0*/  FMUL.FTZ R196, R0, R155 ;  /* 0x0000009b00c47220 */ /* 0x000fe20000410000 */
[----:B------:R-:W-:-:S03]  /*3200*/  HFMA2 R155, -RZ, RZ, 0, 0 ;  /* 0x00000000ff9b7431 */ /* 0x000fc600000001ff */
        /* <DEDUP_REMOVED lines=9> */
[----:B------:R-:W-:Y:S01]  /*32a0*/  FADD.FTZ R55, R55, R144 ;  /* 0x0000009037377221 */ /* 0x000fe20000010000 */
[----:B------:R-:W-:Y:S01]  /*32b0*/  FADD.FTZ R145, R28, -R145 ;  /* 0x800000911c917221 */ /* 0x000fe20000010000 */
[----:B------:R-:W-:-:S03]  /*32c0*/  F2FP.F16.F32.PACK_AB R144, R152, R151 ;  /* 0x000000979890723e */ /* 0x000fc600000000ff */
[----:B------:R-:W-:Y:S01]  /*32d0*/  FMUL.FTZ R197, R0, R145 ;  /* 0x0000009100c57220 */ /* 0x000fe20000410000 */
[----:B------:R-:W-:-:S03]  /*32e0*/  MOV R145, RZ ;  /* 0x000000ff00917202 */ /* 0x000fc60000000f00 */
[----:B------:R-:W-:-:S03]  /*32f0*/  FMUL.FTZ R140, R197, R148 ;  /* 0x00000094c58c7220 */ /* 0x000fc60000410000 */
[----:B------:R-:W-:Y:S02]  /*3300*/  @P6 HADD2.F32 R156, -RZ, R146.H0_H0 ;  /* 0x20000092ff9c6230 */ /* 0x000fe40000004100 */
[----:B------:R-:W-:Y:S01]  /*3310*/  FMUL.FTZ R159, R140, UR11 ;  /* 0x0000000b8c9f7c20 */ /* 0x000fe20008410000 */
[----:B------:R-:W-:Y:S02]  /*3320*/  @P6 HADD2.F32 R158, -RZ, R130.H0_H0 ;  /* 0x20000082ff9e6230 */ /* 0x000fe40000004100 */
[----:B------:R-:W-:Y:S01]  /*3330*/  FFMA.FTZ R140, R30, R149, R150 ;  /* 0x000000951e8c7223 */ /* 0x000fe20000010096 */
[C---:B------:R-:W-:Y:S02]  /*3340*/  @P6 FMUL.FTZ R145, R159.reuse, R156 ;  /* 0x0000009c9f916220 */ /* 0x040fe40000410000 */
[----:B------:R-:W-:Y:S01]  /*3350*/  @P6 FMUL.FTZ R157, R159, R158 ;  /* 0x0000009e9f9d6220 */ /* 0x000fe20000410000 */
[----:B------:R-:W-:Y:S01]  /*3360*/  LOP3.LUT P6, RZ, R167, 0xff00, RZ, 0xc0, !PT ;  /* 0x0000ff00a7ff7812 */ /* 0x000fe200078cc0ff */
[----:B------:R-:W-:Y:S01]  /*3370*/  FADD.FTZ R159, R27, -R140 ;  /* 0x8000008c1b9f7221 */ /* 0x000fe20000010000 */
[----:B------:R-:W-:-:S03]  /*3380*/  MOV R158, RZ ;  /* 0x000000ff009e7202 */ /* 0x000fc60000000f00 */
[----:B------:R-:W-:-:S04]  /*3390*/  FMUL.FTZ R198, R0, R159 ;  /* 0x0000009f00c67220 */ /* 0x000fc80000410000 */
[C---:B------:R-:W-:Y:S01]  /*33a0*/  FMUL.FTZ R140, R198.reuse, R148 ;  /* 0x00000094c68c7220 */ /* 0x040fe20000410000 */
[----:B------:R-:W-:-:S03]  /*33b0*/  F2FP.F16.F32.PACK_AB R142, R198, R197 ;  /* 0x000000c5c68e723e */ /* 0x000fc600000000ff */
[----:B------:R-:W-:Y:S02]  /*33c0*/  @P6 HADD2.F32 R146, -RZ, R146.H1_H1 ;  /* 0x30000092ff926230 */ /* 0x000fe40000004100 */
[----:B------:R-:W-:Y:S01]  /*33d0*/  FMUL.FTZ R159, R140, UR11 ;  /* 0x0000000b8c9f7c20 */ /* 0x000fe20008410000 */
[----:B------:R-:W-:Y:S02]  /*33e0*/  @P6 HADD2.F32 R156, -RZ, R130.H1_H1 ;  /* 0x30000082ff9c6230 */ /* 0x000fe40000004100 */
[----:B------:R-:W-:Y:S01]  /*33f0*/  FFMA.FTZ R140, R31, R149, R150 ;  /* 0x000000951f8c7223 */ /* 0x000fe20000010096 */
[C---:B------:R-:W-:Y:S02]  /*3400*/  @P6 FMUL.FTZ R158, R159.reuse, R146 ;  /* 0x000000929f9e6220 */ /* 0x040fe40000410000 */
[----:B------:R-:W-:Y:S01]  /*3410*/  @P6 FMUL.FTZ R192, R159, R156 ;  /* 0x0000009c9fc06220 */ /* 0x000fe20000410000 */
[----:B------:R-:W-:Y:S01]  /*3420*/  LOP3.LUT P6, RZ, R167, 0xff0000, RZ, 0xc0, !PT ;  /* 0x00ff0000a7ff7812 */ /* 0x000fe200078cc0ff */
[----:B------:R-:W-:Y:S01]  /*3430*/  FADD.FTZ R159, R29, -R140 ;  /* 0x8000008c1d9f7221 */ /* 0x000fe20000010000 */
[----:B------:R-:W-:-:S03]  /*3440*/  FADD.FTZ R158, R49, R158 ;  /* 0x0000009e319e7221 */ /* 0x000fc60000010000 */
[----:B------:R-:W-:Y:S01]  /*3450*/  FMUL.FTZ R199, R0, R159 ;  /* 0x0000009f00c77220 */ /* 0x000fe20000410000 */
[----:B------:R-:W-:-:S03]  /*3460*/  MOV R159, RZ ;  /* 0x000000ff009f7202 */ /* 0x000fc60000000f00 */
[----:B------:R-:W-:-:S04]  /*3470*/  FMUL.FTZ R140, R199, R148 ;  /* 0x00000094c78c7220 */ /* 0x000fc80000410000 */
        /* <DEDUP_REMOVED lines=23> */
[----:B------:R-:W-:Y:S02]  /*35f0*/  F2FP.F16.F32.PACK_AB R146, R192, R157 ;  /* 0x0000009dc092723e */ /* 0x000fe400000000ff */
[----:B------:R-:W-:Y:S01]  /*3600*/  F2FP.F16.F32.PACK_AB R145, R155, R154 ;  /* 0x0000009a9b91723e */ /* 0x000fe200000000ff */
[----:B------:R-:W-:Y:S06]  /*3610*/  BRA `(.L_x_1710) ;  /* 0x0000000400b07947 */ /* 0x000fec0003800000 */
.L_x_1709:
[-CC-:B------:R-:W-:Y:S01]  /*3620*/  FFMA.FTZ R151, R17, R149.reuse, R150.reuse ;  /* 0x0000009511977223 */ /* 0x180fe20000010096 */
[----:B------:R-:W-:Y:S01]  /*3630*/  LOP3.LUT P6, RZ, R166, 0xff, RZ, 0xc0, !PT ;  /* 0x000000ffa6ff7812 */ /* 0x000fe200078cc0ff */
[----:B------:R-:W-:Y:S01]  /*3640*/  FFMA.FTZ R154, R22, R149, R150 ;  /* 0x00000095169a7223 */ /* 0x000fe20000010096 */
[----:B------:R-:W-:Y:S01]  /*3650*/  MOV R153, RZ ;  /* 0x000000ff00997202 */ /* 0x000fe20000000f00 */
[----:B------:R-:W-:Y:S01]  /*3660*/  FADD.FTZ R151, R20, -R151 ;  /* 0x8000009714977221 */ /* 0x000fe20000010000 */
[----:B------:R-:W-:Y:S01]  /*3670*/  MOV R156, RZ ;  /* 0x000000ff009c7202 */ /* 0x000fe20000000f00 */
[----:B------:R-:W-:Y:S01]  /*3680*/  HFMA2 R194, -RZ, RZ, 0, 0 ;  /* 0x00000000ffc27431 */ /* 0x000fe200000001ff */
[----:B------:R-:W-:Y:S01]  /*3690*/  MOV R158, RZ ;  /* 0x000000ff009e7202 */ /* 0x000fe20000000f00 */
[----:B-----5:R-:W-:Y:S01]  /*36a0*/  FMUL.FTZ R151, R0, R151 ;  /* 0x0000009700977220 */ /* 0x020fe20000410000 */
[----:B------:R-:W-:Y:S02]  /*36b0*/  MOV R192, RZ ;  /* 0x000000ff00c07202 */ /* 0x000fe40000000f00 */
[----:B------:R-:W-:Y:S01]  /*36c0*/  MOV R196, RZ ;  /* 0x000000ff00c47202 */ /* 0x000fe20000000f00 */
[----:B------:R-:W-:Y:S01]  /*36d0*/  FMUL.FTZ R152, R148, R151 ;  /* 0x0000009794987220 */ /* 0x000fe20000410000 */
[----:B------:R-:W-:-:S02]  /*36e0*/  HFMA2 R151, -RZ, RZ, 0, 0 ;  /* 0x00000000ff977431 */ /* 0x000fc400000001ff */
[----:B------:R-:W-:Y:S02]  /*36f0*/  @P6 HADD2.F32 R155, -RZ, R144.H0_H0 ;  /* 0x20000090ff9b6230 */ /* 0x000fe40000004100 */
[----:B------:R-:W-:Y:S02]  /*3700*/  @P6 HADD2.F32 R157, -RZ, R128.H0_H0 ;  /* 0x20000080ff9d6230 */ /* 0x000fe40000004100 */
[----:B------:R-:W-:-:S04]  /*3710*/  FMUL.FTZ R152, R152, UR11 ;  /* 0x0000000b98987c20 */ /* 0x000fc80008410000 */
[-C--:B------:R-:W-:Y:S01]  /*3720*/  @P6 FMUL.FTZ R153, R155, R152.reuse ;  /* 0x000000989b996220 */ /* 0x080fe20000410000 */
[----:B------:R-:W-:Y:S01]  /*3730*/  @P6 FMUL.FTZ R151, R157, R152 ;  /* 0x000000989d976220 */ /* 0x000fe20000410000 */
[----:B------:R-:W-:Y:S01]  /*3740*/  LOP3.LUT P6, RZ, R166, 0xff00, RZ, 0xc0, !PT ;  /* 0x0000ff00a6ff7812 */ /* 0x000fe200078cc0ff */
[----:B------:R-:W-:Y:S01]  /*3750*/  FADD.FTZ R155, R19, -R154 ;  /* 0x8000009a139b7221 */ /* 0x000fe20000010000 */
[----:B------:R-:W-:Y:S02]  /*3760*/  HFMA2 R152, -RZ, RZ, 0, 0 ;  /* 0x00000000ff987431 */ /* 0x000fe400000001ff */
[----:B------:R-:W-:Y:S01]  /*3770*/  FADD.FTZ R52, R52, R153 ;  /* 0x0000009934347221 */ /* 0x000fe20000010000 */
[----:B------:R-:W-:-:S04]  /*3780*/  FMUL.FTZ R155, R0, R155 ;  /* 0x0000009b009b7220 */ /* 0x000fc80000410000 */
[----:B------:R-:W-:-:S04]  /*3790*/  FMUL.FTZ R154, R148, R155 ;  /* 0x0000009b949a7220 */ /* 0x000fc80000410000 */
[----:B------:R-:W-:Y:S02]  /*37a0*/  @P6 HADD2.F32 R155, -RZ, R144.H1_H1 ;  /* 0x30000090ff9b6230 */ /* 0x000fe40000004100 */
[----:B------:R-:W-:Y:S01]  /*37b0*/  FMUL.FTZ R154, R154, UR11 ;  /* 0x0000000b9a9a7c20 */ /* 0x000fe20008410000 */
[----:B------:R-:W-:-:S03]  /*37c0*/  @P6 HADD2.F32 R157, -RZ, R128.H1_H1 ;  /* 0x30000080ff9d6230 */ /* 0x000fc60000004100 */
[-C--:B------:R-:W-:Y:S01]  /*37d0*/  @P6 FMUL.FTZ R156, R155, R154.reuse ;  /* 0x0000009a9b9c6220 */ /* 0x080fe20000410000 */
[----:B------:R-:W-:Y:S01]  /*37e0*/  FFMA.FTZ R155, R21, R149, R150 ;  /* 0x00000095159b7223 */ /* 0x000fe20000010096 */
[----:B------:R-:W-:Y:S01]  /*37f0*/  @P6 FMUL.FTZ R152, R157, R154 ;  /* 0x0000009a9d986220 */ /* 0x000fe20000410000 */
[----:B------:R-:W-:Y:S01]  /*3800*/  LOP3.LUT P6, RZ, R166, 0xff0000, RZ, 0xc0, !PT ;  /* 0x00ff0000a6ff7812 */ /* 0x000fe200078cc0ff */
[----:B------:R-:W-:Y:S01]  /*3810*/  FADD.FTZ R53, R53, R156 ;  /* 0x0000009c35357221 */ /* 0x000fe20000010000 */
[----:B------:R-:W-:-:S04]  /*3820*/  FADD.FTZ R155, R24, -R155 ;  /* 0x8000009b189b7221 */ /* 0x000fc80000010000 */
[----:B------:R-:W-:Y:S01]  /*3830*/  FMUL.FTZ R157, R0, R155 ;  /* 0x0000009b009d7220 */ /* 0x000fe20000410000 */
[----:B------:R-:W-:-:S03]  /*3840*/  CS2R R154, SRZ ;  /* 0x00000000009a7805 */ /* 0x000fc6000001ff00 */
[----:B------:R-:W-:-:S03]  /*3850*/  FMUL.FTZ R144, R148, R157 ;  /* 0x0000009d94907220 */ /* 0x000fc60000410000 */
[----:B------:R-:W-:Y:S02]  /*3860*/  @P6 HADD2.F32 R157, -RZ, R145.H0_H0 ;  /* 0x20000091ff9d6230 */ /* 0x000fe40000004100 */
[----:B------:R-:W-:Y:S01]  /*3870*/  FMUL.FTZ R144, R144, UR11 ;  /* 0x0000000b90907c20 */ /* 0x000fe20008410000 */
[----:B------:R-:W-:-:S03]  /*3880*/  @P6 HADD2.F32 R159, -RZ, R129.H0_H0 ;  /* 0x20000081ff9f6230 */ /* 0x000fc60000004100 */
[-C--:B------:R-:W-:Y:S02]  /*3890*/  @P6 FMUL.FTZ R155, R157, R144.reuse ;  /* 0x000000909d9b6220 */ /* 0x080fe40000410000 */
[----:B------:R-:W-:Y:S01]  /*38a0*/  @P6 FMUL.FTZ R154, R159, R144 ;  /* 0x000000909f9a6220 */ /* 0x000fe20000410000 */
[----:B------:R-:W-:Y:S01]  /*38b0*/  FFMA.FTZ R144, R26, R149, R150 ;  /* 0x000000951a907223 */ /* 0x000fe20000010096 */
[----:B------:R-:W-:Y:S01]  /*38c0*/  LOP3.LUT P6, RZ, R166, 0xff000000, RZ, 0xc0, !PT ;  /* 0xff000000a6ff7812 */ /* 0x000fe200078cc0ff */
[----:B------:R-:W-:Y:S02]  /*38d0*/  FADD.FTZ R54, R54, R155 ;  /* 0x0000009b36367221 */ /* 0x000fe40000010000 */
[----:B------:R-:W-:-:S04]  /*38e0*/  FADD.FTZ R157, R23, -R144 ;  /* 0x80000090179d7221 */ /* 0x000fc80000010000 */
[----:B------:R-:W-:-:S04]  /*38f0*/  FMUL.FTZ R157, R0, R157 ;  /* 0x0000009d009d7220 */ /* 0x000fc80000410000 */
[----:B------:R-:W-:Y:S01]  /*3900*/  FMUL.FTZ R144, R148, R157 ;  /* 0x0000009d94907220 */ /* 0x000fe20000410000 */
[----:B------:R-:W-:Y:S02]  /*3910*/  HFMA2 R157, -RZ, RZ, 0, 0 ;  /* 0x00000000ff9d7431 */ /* 0x000fe400000001ff */
        /* <DEDUP_REMOVED lines=11> */
[----:B------:R-:W-:Y:S01]  /*39d0*/  FMUL.FTZ R144, R148, R159 ;  /* 0x0000009f94907220 */ /* 0x000fe20000410000 */
[----:B------:R-:W-:Y:S02]  /*39e0*/  HFMA2 R159, -RZ, RZ, 0, 0 ;  /* 0x00000000ff9f7431 */ /* 0x000fe400000001ff */
[----:B------:R-:W-:Y:S02]  /*39f0*/  @P6 HADD2.F32 R187, -RZ, R146.H0_H0 ;  /* 0x20000092ffbb6230 */ /* 0x000fe40000004100 */
[----:B------:R-:W-:Y:S01]  /*3a00*/  FMUL.FTZ R144, R144, UR11 ;  /* 0x0000000b90907c20 */ /* 0x000fe20008410000 */
[----:B------:R-:W-:-:S03]  /*3a10*/  @P6 HADD2.F32 R189, -RZ, R130.H0_H0 ;  /* 0x20000082ffbd6230 */ /* 0x000fc60000004100 */
[-C--:B------:R-:W-:Y:S02]  /*3a20*/  @P6 FMUL.FTZ R145, R187, R144.reuse ;  /* 0x00000090bb916220 */ /* 0x080fe40000410000 */
[----:B------:R-:W-:Y:S01]  /*3a30*/  @P6 FMUL.FTZ R159, R189, R144 ;  /* 0x00000090bd9f6220 */ /* 0x000fe20000410000 */
[----:B------:R-:W-:Y:S01]  /*3a40*/  FFMA.FTZ R144, R30, R149, R150 ;  /* 0x000000951e907223 */ /* 0x000fe20000010096 */
[----:B------:R-:W-:Y:S01]  /*3a50*/  LOP3.LUT P6, RZ, R167, 0xff00, RZ, 0xc0, !PT ;  /* 0x0000ff00a7ff7812 */ /* 0x000fe200078cc0ff */
[----:B------:R-:W-:Y:S01]  /*3a60*/  FADD.FTZ R156, R48, R145 ;  /* 0x00000091309c7221 */ /* 0x000fe20000010000 */
[----:B------:R-:W-:Y:S01]  /*3a70*/  F2FP.F16.F32.PACK_AB R145, R157, R154 ;  /* 0x0000009a9d91723e */ /* 0x000fe200000000ff */
[----:B------:R-:W-:-:S04]  /*3a80*/  FADD.FTZ R187, R27, -R144 ;  /* 0x800000901bbb7221 */ /* 0x000fc80000010000 */
[----:B------:R-:W-:-:S04]  /*3a90*/  FMUL.FTZ R187, R0, R187 ;  /* 0x000000bb00bb7220 */ /* 0x000fc80000410000 */
[----:B------:R-:W-:Y:S02]  /*3aa0*/  FMUL.FTZ R144, R148, R187 ;  /* 0x000000bb94907220 */ /* 0x000fe40000410000 */
[----:B------:R-:W-:Y:S02]  /*3ab0*/  @P6 HADD2.F32 R187, -RZ, R146.H1_H1 ;  /* 0x30000092ffbb6230 */ /* 0x000fe40000004100 */
[----:B------:R-:W-:Y:S02]  /*3ac0*/  HFMA2 R146, -RZ, RZ, 0, 0 ;  /* 0x00000000ff927431 */ /* 0x000fe400000001ff */
[----:B------:R-:W-:Y:S02]  /*3ad0*/  @P6 HADD2.F32 R189, -RZ, R130.H1_H1 ;  /* 0x30000082ffbd6230 */ /* 0x000fe40000004100 */
[----:B------:R-:W-:-:S04]  /*3ae0*/  FMUL.FTZ R144, R144, UR11 ;  /* 0x0000000b90907c20 */ /* 0x000fc80008410000 */
[-C--:B------:R-:W-:Y:S01]  /*3af0*/  @P6 FMUL.FTZ R192, R187, R144.reuse ;  /* 0x00000090bbc06220 */ /* 0x080fe20000410000 */
[----:B------:R-:W-:Y:S01]  /*3b00*/  @P6 FMUL.FTZ R194, R189, R144 ;  /* 0x00000090bdc26220 */ /* 0x000fe20000410000 */
[----:B------:R-:W-:Y:S01]  /*3b10*/  FFMA.FTZ R144, R31, R149, R150 ;  /* 0x000000951f907223 */ /* 0x000fe20000010096 */
[----:B------:R-:W-:Y:S01]  /*3b20*/  LOP3.LUT P6, RZ, R167, 0xff0000, RZ, 0xc0, !PT ;  /* 0x00ff0000a7ff7812 */ /* 0x000fe200078cc0ff */
[----:B------:R-:W-:Y:S02]  /*3b30*/  FADD.FTZ R158, R49, R192 ;  /* 0x000000c0319e7221 */ /* 0x000fe40000010000 */
[----:B------:R-:W-:-:S04]  /*3b40*/  FADD.FTZ R187, R29, -R144 ;  /* 0x800000901dbb7221 */ /* 0x000fc80000010000 */
[----:B------:R-:W-:Y:S01]  /*3b50*/  FMUL.FTZ R189, R0, R187 ;  /* 0x000000bb00bd7220 */ /* 0x000fe20000410000 */
[----:B------:R-:W-:-:S03]  /*3b60*/  MOV R187, RZ ;  /* 0x000000ff00bb7202 */ /* 0x000fc60000000f00 */
[----:B------:R-:W-:Y:S02]  /*3b70*/  FMUL.FTZ R144, R148, R189 ;  /* 0x000000bd94907220 */ /* 0x000fe40000410000 */
[----:B------:R-:W-:Y:S02]  /*3b80*/  @P6 HADD2.F32 R189, -RZ, R147.H0_H0 ;  /* 0x20000093ffbd6230 */ /* 0x000fe40000004100 */
[----:B------:R-:W-:Y:S02]  /*3b90*/  @P6 HADD2.F32 R193, -RZ, R131.H0_H0 ;  /* 0x20000083ffc16230 */ /* 0x000fe40000004100 */
[----:B------:R-:W-:-:S04]  /*3ba0*/  FMUL.FTZ R144, R144, UR11 ;  /* 0x0000000b90907c20 */ /* 0x000fc80008410000 */
[-C--:B------:R-:W-:Y:S01]  /*3bb0*/  @P6 FMUL.FTZ R187, R189, R144.reuse ;  /* 0x00000090bdbb6220 */ /* 0x080fe20000410000 */
        /* <DEDUP_REMOVED lines=10> */
[----:B------:R-:W-:Y:S02]  /*3c60*/  @P6 HADD2.F32 R193, -RZ, R147.H1_H1 ;  /* 0x30000093ffc16230 */ /* 0x000fe40000004100 */
[----:B------:R-:W-:Y:S02]  /*3c70*/  HFMA2 R147, -RZ, RZ, 0, 0 ;  /* 0x00000000ff937431 */ /* 0x000fe400000001ff */
[-C--:B------:R-:W-:Y:S01]  /*3c80*/  @P6 FMUL.FTZ R147, R189, R144.reuse ;  /* 0x00000090bd936220 */ /* 0x080fe20000410000 */
[----:B------:R-:W-:Y:S01]  /*3c90*/  @P6 FMUL.FTZ R196, R193, R144 ;  /* 0x00000090c1c46220 */ /* 0x000fe20000410000 */
[----:B------:R-:W-:-:S03]  /*3ca0*/  F2FP.F16.F32.PACK_AB R144, R152, R151 ;  /* 0x000000979890723e */ /* 0x000fc600000000ff */
[----:B------:R-:W-:Y:S01]  /*3cb0*/  F2FP.F16.F32.PACK_AB R147, R147, R146 ;  /* 0x000000929393723e */ /* 0x000fe200000000ff */
[----:B------:R-:W-:Y:S01]  /*3cc0*/  FADD.FTZ R51, R51, R196 ;  /* 0x000000c433337221 */ /* 0x000fe20000010000 */
[----:B------:R-:W-:-:S07]  /*3cd0*/  F2FP.F16.F32.PACK_AB R146, R194, R159 ;  /* 0x0000009fc292723e */ /* 0x000fce00000000ff */
.L_x_1710:
        /* <DEDUP_REMOVED lines=9> */
.L_x_1708:
[----:B------:R-:W-:Y:S05]  /*3d70*/  BSYNC.RECONVERGENT B1 ;  /* 0x0000000000017941 */ /* 0x000fea0003800200 */
.L_x_1707:
        /* <DEDUP_REMOVED lines=73> */
[C---:B------:R-:W-:Y:S01]  /*4210*/  @P6 FMUL.FTZ R145, R159.reuse, R156 ;  /* 0x0000009c9f916220 */ /* 0x040fe20000410000 */
[----:B------:R-:W-:Y:S01]  /*4220*/  MOV R156, RZ ;  /* 0x000000ff009c7202 */ /* 0x000fe20000000f00 */
[----:B------:R-:W-:Y:S01]  /*4230*/  @P6 FMUL.FTZ R157, R159, R158 ;  /* 0x0000009e9f9d6220 */ /* 0x000fe20000410000 */
[----:B------:R-:W-:Y:S01]  /*4240*/  LOP3.LUT P6, RZ, R165, 0xff00, RZ, 0xc0, !PT ;  /* 0x0000ff00a5ff7812 */ /* 0x000fe200078cc0ff */
[----:B------:R-:W-:Y:S01]  /*4250*/  FADD.FTZ R159, R181, -R140 ;  /* 0x8000008cb59f7221 */ /* 0x000fe20000010000 */
[----:B------:R-:W-:-:S02]  /*4260*/  HFMA2 R158, -RZ, RZ, 0, 0 ;  /* 0x00000000ff9e7431 */ /* 0x000fc400000001ff */
[----:B------:R-:W-:Y:S01]  /*4270*/  FADD.FTZ R40, R40, R145 ;  /* 0x0000009128287221 */ /* 0x000fe20000010000 */
[----:B------:R-:W-:Y:S01]  /*4280*/  F2FP.F16.F32.PACK_AB R145, R155, R154 ;  /* 0x0000009a9b91723e */ /* 0x000fe200000000ff */
[----:B------:R-:W-:-:S04]  /*4290*/  FMUL.FTZ R196, R0, R159 ;  /* 0x0000009f00c47220 */ /* 0x000fc80000410000 */
[C---:B------:R-:W-:Y:S01]  /*42a0*/  FMUL.FTZ R140, R196.reuse, R148 ;  /* 0x00000094c48c7220 */ /* 0x040fe20000410000 */
[----:B------:R-:W-:Y:S02]  /*42b0*/  F2FP.F16.F32.PACK_AB R142, R196, R195 ;  /* 0x000000c3c48e723e */ /* 0x000fe400000000ff */
[----:B------:R-:W-:Y:S02]  /*42c0*/  @P6 HADD2.F32 R146, -RZ, R146.H1_H1 ;  /* 0x30000092ff926230 */ /* 0x000fe40000004100 */
[----:B------:R-:W-:Y:S01]  /*42d0*/  FMUL.FTZ R140, R140, UR11 ;  /* 0x0000000b8c8c7c20 */ /* 0x000fe20008410000 */
[----:B------:R-:W-:-:S03]  /*42e0*/  @P6 HADD2.F32 R159, -RZ, R122.H1_H1 ;  /* 0x3000007aff9f6230 */ /* 0x000fc60000004100 */
[C---:B------:R-:W-:Y:S02]  /*42f0*/  @P6 FMUL.FTZ R156, R140.reuse, R146 ;  /* 0x000000928c9c6220 */ /* 0x040fe40000410000 */
[----:B------:R-:W-:Y:S01]  /*4300*/  @P6 FMUL.FTZ R158, R140, R159 ;  /* 0x0000009f8c9e6220 */ /* 0x000fe20000410000 */
[-CC-:B------:R-:W-:Y:S01]  /*4310*/  FFMA.FTZ R140, R185, R149.reuse, R150.reuse ;  /* 0x00000095b98c7223 */ /* 0x180fe20000010096 */
[----:B------:R-:W-:Y:S01]  /*4320*/  LOP3.LUT P6, RZ, R165, 0xff0000, RZ, 0xc0, !PT ;  /* 0x00ff0000a5ff7812 */ /* 0x000fe200078cc0ff */
[----:B------:R-:W-:Y:S01]  /*4330*/  FFMA.FTZ R149, R188, R149, R150 ;  /* 0x00000095bc957223 */ /* 0x000fe20000010096 */
[----:B------:R-:W-:Y:S01]  /*4340*/  FADD.FTZ R41, R41, R156 ;  /* 0x0000009c29297221 */ /* 0x000fe20000010000 */
[----:B------:R-:W-:Y:S02]  /*4350*/  FADD.FTZ R159, R183, -R140 ;  /* 0x8000008cb79f7221 */ /* 0x000fe40000010000 */
[----:B------:R-:W-:Y:S02]  /*4360*/  FADD.FTZ R149, R186, -R149 ;  /* 0x80000095ba957221 */ /* 0x000fe40000010000 */
[C---:B------:R-:W-:Y:S01]  /*4370*/  FMUL.FTZ R197, R0.reuse, R159 ;  /* 0x0000009f00c57220 */ /* 0x040fe20000410000 */
[----:B------:R-:W-:Y:S01]  /*4380*/  MOV R159, RZ ;  /* 0x000000ff009f7202 */ /* 0x000fe20000000f00 */
[----:B------:R-:W-:Y:S01]  /*4390*/  FMUL.FTZ R149, R0, R149 ;  /* 0x0000009500957220 */ /* 0x000fe20000410000 */
[----:B------:R-:W-:Y:S01]  /*43a0*/  MOV R0, RZ ;  /* 0x000000ff00007202 */ /* 0x000fe20000000f00 */
[----:B------:R-:W-:-:S02]  /*43b0*/  FMUL.FTZ R140, R197, R148 ;  /* 0x00000094c58c7220 */ /* 0x000fc40000410000 */
[----:B------:R-:W-:Y:S02]  /*43c0*/  @P6 HADD2.F32 R146, -RZ, R147.H0_H0 ;  /* 0x20000093ff926230 */ /* 0x000fe40000004100 */
[C---:B------:R-:W-:Y:S01]  /*43d0*/  FMUL.FTZ R148, R149.reuse, R148 ;  /* 0x0000009495947220 */ /* 0x040fe20000410000 */
[----:B------:R-:W-:Y:S02]  /*43e0*/  @P6 HADD2.F32 R189, -RZ, R123.H0_H0 ;  /* 0x2000007bffbd6230 */ /* 0x000fe40000004100 */
[----:B------:R-:W-:Y:S01]  /*43f0*/  FMUL.FTZ R140, R140, UR11 ;  /* 0x0000000b8c8c7c20 */ /* 0x000fe20008410000 */
[----:B------:R-:W-:Y:S01]  /*4400*/  F2FP.F16.F32.PACK_AB R143, R149, R197 ;  /* 0x000000c5958f723e */ /* 0x000fe200000000ff */
[----:B------:R-:W-:Y:S02]  /*4410*/  FMUL.FTZ R148, R148, UR11 ;  /* 0x0000000b94947c20 */ /* 0x000fe40008410000 */
[C---:B------:R-:W-:Y:S01]  /*4420*/  @P6 FMUL.FTZ R159, R140.reuse, R146 ;  /* 0x000000928c9f6220 */ /* 0x040fe20000410000 */
[----:B------:R-:W-:Y:S01]  /*4430*/  @P6 FMUL.FTZ R187, R140, R189 ;  /* 0x000000bd8cbb6220 */ /* 0x000fe20000410000 */
[----:B------:R-:W-:Y:S01]  /*4440*/  ISETP.GE.U32.AND P6, PT, R164, RZ, PT ;  /* 0x000000ffa400720c */ /* 0x000fe20003fc6070 */
[----:B------:R-:W-:-:S02]  /*4450*/  HFMA2 R146, -RZ, RZ, 0, 0 ;  /* 0x00000000ff927431 */ /* 0x000fc400000001ff */
[----:B------:R-:W-:Y:S01]  /*4460*/  FADD.FTZ R42, R42, R159 ;  /* 0x0000009f2a2a7221 */ /* 0x000fe20000010000 */
[----:B------:R-:W-:-:S13]  /*4470*/  ISETP.GE.U32.AND.EX P6, PT, R165, 0x1000000, PT, P6 ;  /* 0x01000000a500780c */ /* 0x000fda0003fc6160 */
[----:B------:R-:W-:Y:S02]  /*4480*/  @P6 HADD2.F32 R140, -RZ, R123.H1_H1 ;  /* 0x3000007bff8c6230 */ /* 0x000fe40000004100 */
[----:B------:R-:W-:-:S03]  /*4490*/  @P6 HADD2.F32 R147, -RZ, R147.H1_H1 ;  /* 0x30000093ff936230 */ /* 0x000fc60000004100 */
[----:B------:R-:W-:Y:S01]  /*44a0*/  @P6 FMUL.FTZ R146, R148, R140 ;  /* 0x0000008c94926220 */ /* 0x000fe20000410000 */
[----:B------:R-:W-:Y:S01]  /*44b0*/  F2FP.F16.F32.PACK_AB R140, R192, R153 ;  /* 0x00000099c08c723e */ /* 0x000fe200000000ff */
[----:B------:R-:W-:-:S03]  /*44c0*/  @P6 FMUL.FTZ R0, R148, R147 ;  /* 0x0000009394006220 */ /* 0x000fc60000410000 */
[----:B------:R-:W-:Y:S01]  /*44d0*/  F2FP.F16.F32.PACK_AB R147, R146, R187 ;  /* 0x000000bb9293723e */ /* 0x000fe200000000ff */
[----:B------:R-:W-:Y:S01]  /*44e0*/  FADD.FTZ R43, R43, R0 ;  /* 0x000000002b2b7221 */ /* 0x000fe20000010000 */
[----:B------:R-:W-:Y:S01]  /*44f0*/  F2FP.F16.F32.PACK_AB R146, R158, R157 ;  /* 0x0000009d9e92723e */ /* 0x000fe200000000ff */
[----:B------:R-:W-:Y:S06]  /*4500*/  BRA `(.L_x_1713) ;  /* 0x0000000400b07947 */ /* 0x000fec0003800000 */
.L_x_1712:
        /* <DEDUP_REMOVED lines=9> */
[----:B------:R-:W-:-:S03]  /*45a0*/  MOV R192, RZ ;  /* 0x000000ff00c07202 */ /* 0x000fc60000000f00 */
[----:B------:R-:W-:Y:S01]  /*45b0*/  FMUL.FTZ R152, R148, R151 ;  /* 0x0000009794987220 */ /* 0x000fe20000410000 */
[----:B------:R-:W-:Y:S02]  /*45c0*/  HFMA2 R151, -RZ, RZ, 0, 0 ;  /* 0x00000000ff977431 */ /* 0x000fe400000001ff */
        /* <DEDUP_REMOVED lines=78> */
[----:B------:R-:W-:Y:S01]  /*4ab0*/  FMUL.FTZ R148, R148, R149 ;  /* 0x0000009594947220 */ /* 0x000fe20000410000 */
[----:B------:R-:W-:Y:S02]  /*4ac0*/  @P6 HADD2.F32 R193, -RZ, R123.H0_H0 ;  /* 0x2000007bffc16230 */ /* 0x000fe40000004100 */
[----:B------:R-:W-:Y:S01]  /*4ad0*/  FMUL.FTZ R144, R144, UR11 ;  /* 0x0000000b90907c20 */ /* 0x000fe20008410000 */
[----:B------:R-:W-:-:S03]  /*4ae0*/  FMUL.FTZ R148, R148, UR11 ;  /* 0x0000000b94947c20 */ /* 0x000fc60008410000 */
[-C--:B------:R-:W-:Y:S01]  /*4af0*/  @P6 FMUL.FTZ R187, R189, R144.reuse ;  /* 0x00000090bdbb6220 */ /* 0x080fe20000410000 */
[----:B------:R-:W-:Y:S01]  /*4b00*/  @P6 FMUL.FTZ R146, R193, R144 ;  /* 0x00000090c1926220 */ /* 0x000fe20000410000 */
[----:B------:R-:W-:Y:S02]  /*4b10*/  ISETP.GE.U32.AND P6, PT, R164, RZ, PT ;  /* 0x000000ffa400720c */ /* 0x000fe40003fc6070 */
[----:B------:R-:W-:Y:S01]  /*4b20*/  FADD.FTZ R42, R42, R187 ;  /* 0x000000bb2a2a7221 */ /* 0x000fe20000010000 */
[----:B------:R-:W-:Y:S02]  /*4b30*/  F2FP.F16.F32.PACK_AB R144, R152, R151 ;  /* 0x000000979890723e */ /* 0x000fe400000000ff */
[----:B------:R-:W-:-:S13]  /*4b40*/  ISETP.GE.U32.AND.EX P6, PT, R165, 0x1000000, PT, P6 ;  /* 0x01000000a500780c */ /* 0x000fda0003fc6160 */
[----:B------:R-:W-:Y:S02]  /*4b50*/  @P6 HADD2.F32 R149, -RZ, R123.H1_H1 ;  /* 0x3000007bff956230 */ /* 0x000fe40000004100 */
[----:B------:R-:W-:Y:S02]  /*4b60*/  @P6 HADD2.F32 R189, -RZ, R147.H1_H1 ;  /* 0x30000093ffbd6230 */ /* 0x000fe40000004100 */
[----:B------:R-:W-:Y:S02]  /*4b70*/  HFMA2 R147, -RZ, RZ, 0, 0 ;  /* 0x00000000ff937431 */ /* 0x000fe400000001ff */
[-C--:B------:R-:W-:Y:S01]  /*4b80*/  @P6 FMUL.FTZ R147, R149, R148.reuse ;  /* 0x0000009495936220 */ /* 0x080fe20000410000 */
[----:B------:R-:W-:-:S04]  /*4b90*/  @P6 FMUL.FTZ R0, R189, R148 ;  /* 0x00000094bd006220 */ /* 0x000fc80000410000 */
[----:B------:R-:W-:Y:S01]  /*4ba0*/  F2FP.F16.F32.PACK_AB R147, R147, R146 ;  /* 0x000000929393723e */ /* 0x000fe200000000ff */
[----:B------:R-:W-:Y:S01]  /*4bb0*/  FADD.FTZ R43, R43, R0 ;  /* 0x000000002b2b7221 */ /* 0x000fe20000010000 */
[----:B------:R-:W-:-:S07]  /*4bc0*/  F2FP.F16.F32.PACK_AB R146, R194, R159 ;  /* 0x0000009fc292723e */ /* 0x000fce00000000ff */
.L_x_1713:
[----:B------:R-:W0:Y:S08]  /*4bd0*/  @P0 LDC.64 R148, c[0x0][0x478] ;  /* 0x00011e00ff940b82 */ /* 0x000e300000000a00 */
[----:B------:R-:W1:Y:S01]  /*4be0*/  LDC.64 R150, c[0x0][0x468] ;  /* 0x00011a00ff967b82 */ /* 0x000e620000000a00 */
[----:B0-----:R-:W-:-:S05]  /*4bf0*/  @P0 IMAD.WIDE.U32 R148, R175, 0x10, R148 ;  /* 0x00000010af940825 */ /* 0x001fca00078e0094 */
[----:B------:R3:W-:Y:S01]  /*4c00*/  @P0 STG.E.128 desc[UR4][R148.64], R140 ;  /* 0x0000008c94000986 */ /* 0x0007e2000c101d04 */
[----:B-1----:R-:W-:-:S05]  /*4c10*/  IMAD.WIDE.U32 R150, R175, 0x10, R150 ;  /* 0x00000010af967825 */ /* 0x002fca00078e0096 */
[----:B------:R3:W-:Y:S01]  /*4c20*/  STG.E.128 desc[UR4][R150.64], R144 ;  /* 0x0000009096007986 */ /* 0x0007e2000c101d04 */
[----:B------:R-:W-:Y:S05]  /*4c30*/  BRA `(.L_x_1711) ;  /* 0x0000002c00e07947 */ /* 0x000fea0003800000 */
.L_x_1702:
        /* <DEDUP_REMOVED lines=9> */
[C---:B------:R-:W-:Y:S01]  /*4cd0*/  LOP3.LUT P0, RZ, R190.reuse, 0xff, RZ, 0xc0, !PT ;  /* 0x000000ffbeff7812 */ /* 0x040fe2000780c0ff */
[----:B------:R-:W-:Y:S01]  /*4ce0*/  FFMA.FTZ R155, R3, R149, R150 ;  /* 0x00000095039b7223 */ /* 0x000fe20000010096 */
[----:B------:R-:W-:Y:S01]  /*4cf0*/  LOP3.LUT P6, RZ, R190, 0xff00, RZ, 0xc0, !PT ;  /* 0x0000ff00beff7812 */ /* 0x000fe200078cc0ff */
[--C-:B------:R-:W-:Y:S02]  /*4d00*/  HADD2.F32 R153, -RZ, R36.reuse.H1_H1 ;  /* 0x30000024ff997230 */ /* 0x100fe40000004100 */
[----:B------:R-:W-:Y:S01]  /*4d10*/  FADD.FTZ R152, R5, -R152 ;  /* 0x8000009805987221 */ /* 0x000fe20000010000 */
[----:B------:R-:W-:Y:S02]  /*4d20*/  HADD2.F32 R151, -RZ, R36.H0_H0 ;  /* 0x20000024ff977230 */ /* 0x000fe40000004100 */
[----:B------:R-:W-:Y:S01]  /*4d30*/  FADD.FTZ R155, R2, -R155 ;  /* 0x8000009b029b7221 */ /* 0x000fe20000010000 */
[----:B------:R-:W-:Y:S01]  /*4d40*/  MOV R154, RZ ;  /* 0x000000ff009a7202 */ /* 0x000fe20000000f00 */
[C---:B-----5:R-:W-:Y:S01]  /*4d50*/  FFMA.FTZ R157, R0.reuse, R152, R153 ;  /* 0x00000098009d7223 */ /* 0x060fe20000010099 */
[----:B------:R-:W-:Y:S01]  /*4d60*/  CS2R R152, SRZ ;  /* 0x0000000000987805 */ /* 0x000fe2000001ff00 */
[----:B------:R-:W-:Y:S01]  /*4d70*/  FFMA.FTZ R155, R0, R155, R151 ;  /* 0x0000009b009b7223 */ /* 0x000fe20000010097 */
[----:B------:R-:W-:Y:S01]  /*4d80*/  FFMA.FTZ R159, R7, R149, R150 ;  /* 0x00000095079f7223 */ /* 0x000fe20000010096 */
[----:B------:R-:W-:Y:S01]  /*4d90*/  FMUL.FTZ R157, R157, R148 ;  /* 0x000000949d9d7220 */ /* 0x000fe20000410000 */
[----:B------:R-:W-:-:S02]  /*4da0*/  @P0 HADD2.F32 R156, -RZ, R144.H0_H0 ;  /* 0x20000090ff9c0230 */ /* 0x000fc40000004100 */
[----:B------:R-:W-:Y:S01]  /*4db0*/  FMUL.FTZ R155, R155, R148 ;  /* 0x000000949b9b7220 */ /* 0x000fe20000410000 */
[----:B------:R-:W-:Y:S02]  /*4dc0*/  @P6 HADD2.F32 R144, -RZ, R144.H1_H1 ;  /* 0x30000090ff906230 */ /* 0x000fe40000004100 */
[----:B------:R-:W-:Y:S01]  /*4dd0*/  FMUL.FTZ R157, R157, UR11 ;  /* 0x0000000b9d9d7c20 */ /* 0x000fe20008410000 */
[--C-:B------:R-:W-:Y:S02]  /*4de0*/  @P0 HADD2.F32 R158, -RZ, R112.reuse.H0_H0 ;  /* 0x20000070ff9e0230 */ /* 0x100fe40000004100 */
[----:B------:R-:W-:Y:S01]  /*4df0*/  FMUL.FTZ R155, R155, UR11 ;  /* 0x0000000b9b9b7c20 */ /* 0x000fe20008410000 */
[----:B------:R-:W-:Y:S02]  /*4e00*/  @P6 HADD2.F32 R192, -RZ, R112.H1_H1 ;  /* 0x30000070ffc06230 */ /* 0x000fe40000004100 */
[----:B------:R-:W-:Y:S01]  /*4e10*/  @P6 FMUL.FTZ R154, R157, R144 ;  /* 0x000000909d9a6220 */ /* 0x000fe20000410000 */
[----:B------:R-:W-:-:S02]  /*4e20*/  HFMA2 R151, -RZ, RZ, 0, 0 ;  /* 0x00000000ff977431 */ /* 0x000fc400000001ff */
[----:B------:R-:W-:Y:S01]  /*4e30*/  @P0 FMUL.FTZ R153, R155, R156 ;  /* 0x0000009c9b990220 */ /* 0x000fe20000410000 */
[----:B------:R-:W-:Y:S01]  /*4e40*/  @P0 FMUL.FTZ R152, R158, R155 ;  /* 0x0000009b9e980220 */ /* 0x000fe20000410000 */
[----:B------:R-:W-:Y:S01]  /*4e50*/  FFMA.FTZ R144, R8, R149, R150 ;  /* 0x0000009508907223 */ /* 0x000fe20000010096 */
[----:B------:R-:W-:Y:S01]  /*4e60*/  @P6 FMUL.FTZ R151, R192, R157 ;  /* 0x0000009dc0976220 */ /* 0x000fe20000410000 */
[C---:B------:R-:W-:Y:S01]  /*4e70*/  LOP3.LUT P0, RZ, R190.reuse, 0xff0000, RZ, 0xc0, !PT ;  /* 0x00ff0000beff7812 */ /* 0x040fe2000780c0ff */
[--C-:B------:R-:W-:Y:S01]  /*4e80*/  HADD2.F32 R155, -RZ, R37.reuse.H0_H0 ;  /* 0x20000025ff9b7230 */ /* 0x100fe20000004100 */
[----:B------:R-:W-:Y:S01]  /*4e90*/  LOP3.LUT P6, RZ, R190, 0xff000000, RZ, 0xc0, !PT ;  /* 0xff000000beff7812 */ /* 0x000fe200078cc0ff */
[----:B------:R-:W-:Y:S02]  /*4ea0*/  HADD2.F32 R157, -RZ, R37.H1_H1 ;  /* 0x30000025ff9d7230 */ /* 0x000fe40000004100 */
[----:B------:R-:W-:Y:S01]  /*4eb0*/  FADD.FTZ R159, R6, -R159 ;  /* 0x8000009f069f7221 */ /* 0x000fe20000010000 */
[----:B------:R-:W-:Y:S01]  /*4ec0*/  FADD.FTZ R144, R9, -R144 ;  /* 0x8000009009907221 */ /* 0x000fe20000010000 */
[----:B------:R-:W-:Y:S01]  /*4ed0*/  MOV R158, RZ ;  /* 0x000000ff009e7202 */ /* 0x000fe20000000f00 */
[----:B------:R-:W-:-:S02]  /*4ee0*/  HFMA2 R187, -RZ, RZ, 0, 0 ;  /* 0x00000000ffbb7431 */ /* 0x000fc400000001ff */
[C---:B------:R-:W-:Y:S01]  /*4ef0*/  FFMA.FTZ R155, R0.reuse, R159, R155 ;  /* 0x0000009f009b7223 */ /* 0x040fe2000001009b */
[----:B------:R-:W-:Y:S01]  /*4f00*/  FFMA.FTZ R159, R0, R144, R157 ;  /* 0x00000090009f7223 */ /* 0x000fe2000001009d */
[----:B------:R-:W-:Y:S01]  /*4f10*/  CS2R R156, SRZ ;  /* 0x00000000009c7805 */ /* 0x000fe2000001ff00 */
[----:B------:R-:W-:Y:S01]  /*4f20*/  FFMA.FTZ R193, R18, R149, R150 ;  /* 0x0000009512c17223 */ /* 0x000fe20000010096 */
[-C--:B------:R-:W-:Y:S01]  /*4f30*/  FMUL.FTZ R155, R155, R148.reuse ;  /* 0x000000949b9b7220 */ /* 0x080fe20000410000 */
[----:B------:R-:W-:Y:S01]  /*4f40*/  FMUL.FTZ R159, R159, R148 ;  /* 0x000000949f9f7220 */ /* 0x000fe20000410000 */
[----:B------:R-:W-:Y:S02]  /*4f50*/  @P0 HADD2.F32 R144, -RZ, R145.H0_H0 ;  /* 0x20000091ff900230 */ /* 0x000fe40000004100 */
[----:B------:R-:W-:Y:S01]  /*4f60*/  FADD.FTZ R60, R60, R153 ;  /* 0x000000993c3c7221 */ /* 0x000fe20000010000 */
[----:B------:R-:W-:Y:S02]  /*4f70*/  @P0 HADD2.F32 R194, -RZ, R113.H0_H0 ;  /* 0x20000071ffc20230 */ /* 0x000fe40000004100 */
[----:B------:R-:W-:Y:S01]  /*4f80*/  FMUL.FTZ R155, R155, UR11 ;  /* 0x0000000b9b9b7c20 */ /* 0x000fe20008410000 */
[----:B------:R-:W-:-:S02]  /*4f90*/  @P6 HADD2.F32 R145, -RZ, R145.H1_H1 ;  /* 0x30000091ff916230 */ /* 0x000fc40000004100 */
[----:B------:R-:W-:Y:S01]  /*4fa0*/  FMUL.FTZ R192, R159, UR11 ;  /* 0x0000000b9fc07c20 */ /* 0x000fe20008410000 */
[----:B------:R-:W-:Y:S02]  /*4fb0*/  @P6 HADD2.F32 R189, -RZ, R113.H1_H1 ;  /* 0x30000071ffbd6230 */ /* 0x000fe40000004100 */
[--C-:B------:R-:W-:Y:S01]  /*4fc0*/  FFMA.FTZ R159, R11, R149, R150.reuse ;  /* 0x000000950b9f7223 */ /* 0x100fe20000010096 */
[----:B------:R-:W-:Y:S01]  /*4fd0*/  @P0 FMUL.FTZ R157, R155, R144 ;  /* 0x000000909b9d0220 */ /* 0x000fe20000410000 */
[----:B------:R-:W-:Y:S01]  /*4fe0*/  @P0 FMUL.FTZ R156, R194, R155 ;  /* 0x0000009bc29c0220 */ /* 0x000fe20000410000 */
[----:B------:R-:W-:Y:S01]  /*4ff0*/  @P6 FMUL.FTZ R158, R192, R145 ;  /* 0x00000091c09e6220 */ /* 0x000fe20000410000 */
[----:B------:R-:W-:Y:S01]  /*5000*/  LOP3.LUT P0, RZ, R191, 0xff, RZ, 0xc0, !PT ;  /* 0x000000ffbfff7812 */ /* 0x000fe2000780c0ff */
[----:B------:R-:W-:Y:S01]  /*5010*/  @P6 FMUL.FTZ R187, R189, R192 ;  /* 0x000000c0bdbb6220 */ /* 0x000fe20000410000 */
[--C-:B------:R-:W-:Y:S02]  /*5020*/  HADD2.F32 R145, -RZ, R38.reuse.H0_H0 ;  /* 0x20000026ff917230 */ /* 0x100fe40000004100 */
[----:B------:R-:W-:Y:S01]  /*5030*/  FFMA.FTZ R189, R14, R149, R150 ;  /* 0x000000950ebd7223 */ /* 0x000fe20000010096 */
[----:B------:R-:W-:Y:S01]  /*5040*/  FADD.FTZ R159, R10, -R159 ;  /* 0x8000009f0a9f7221 */ /* 0x000fe20000010000 */
[----:B------:R-:W-:Y:S01]  /*5050*/  LOP3.LUT P6, RZ, R191, 0xff00, RZ, 0xc0, !PT ;  /* 0x0000ff00bfff7812 */ /* 0x000fe200078cc0ff */
[----:B------:R-:W-:-:S02]  /*5060*/  HADD2.F32 R155, -RZ, R38.H1_H1 ;  /* 0x30000026ff9b7230 */ /* 0x000fc40000004100 */
[----:B------:R-:W-:Y:S01]  /*5070*/  FADD.FTZ R144, R12, -R189 ;  /* 0x800000bd0c907221 */ /* 0x000fe20000010000 */
[C---:B------:R-:W-:Y:S01]  /*5080*/  FFMA.FTZ R145, R0.reuse, R159, R145 ;  /* 0x0000009f00917223 */ /* 0x040fe20000010091 */
[----:B------:R-:W-:Y:S01]  /*5090*/  HFMA2 R159, -RZ, RZ, 0, 0 ;  /* 0x00000000ff9f7431 */ /* 0x000fe200000001ff */
[----:B------:R-:W-:Y:S01]  /*50a0*/  CS2R R194, SRZ ;  /* 0x0000000000c27805 */ /* 0x000fe2000001ff00 */
[----:B------:R-:W-:Y:S01]  /*50b0*/  FFMA.FTZ R189, R0, R144, R155 ;  /* 0x0000009000bd7223 */ /* 0x000fe2000001009b */
[-C--:B------:R-:W-:Y:S01]  /*50c0*/  FMUL.FTZ R145, R145, R148.reuse ;  /* 0x0000009491917220 */ /* 0x080fe20000410000 */
[----:B------:R-:W-:Y:S01]  /*50d0*/  @P0 HADD2.F32 R144, -RZ, R146.H0_H0 ;  /* 0x20000092ff900230 */ /* 0x000fe20000004100 */
[----:B------:R-:W-:Y:S01]  /*50e0*/  MOV R155, RZ ;  /* 0x000000ff009b7202 */ /* 0x000fe20000000f00 */
[----:B------:R-:W-:Y:S02]  /*50f0*/  @P0 HADD2.F32 R196, -RZ, R114.H0_H0 ;  /* 0x20000072ffc40230 */ /* 0x000fe40000004100 */
[----:B------:R-:W-:Y:S01]  /*5100*/  FMUL.FTZ R189, R189, R148 ;  /* 0x00000094bdbd7220 */ /* 0x000fe20000410000 */
[----:B------:R-:W-:Y:S01]  /*5110*/  FMUL.FTZ R145, R145, UR11 ;  /* 0x0000000b91917c20 */ /* 0x000fe20008410000 */
[----:B------:R-:W-:Y:S01]  /*5120*/  @P6 HADD2.F32 R146, -RZ, R146.H1_H1 ;  /* 0x30000092ff926230 */ /* 0x000fe20000004100 */
[----:B------:R-:W-:Y:S01]  /*5130*/  MOV R192, RZ ;  /* 0x000000ff00c07202 */ /* 0x000fe20000000f00 */
[----:B------:R-:W-:-:S02]  /*5140*/  @P6 HADD2.F32 R198, -RZ, R114.H1_H1 ;  /* 0x30000072ffc66230 */ /* 0x000fc40000004100 */
[----:B------:R-:W-:Y:S01]  /*5150*/  FMUL.FTZ R189, R189, UR11 ;  /* 0x0000000bbdbd7c20 */ /* 0x000fe20008410000 */
[----:B------:R-:W-:Y:S01]  /*5160*/  @P0 FMUL.FTZ R155, R145, R144 ;  /* 0x00000090919b0220 */ /* 0x000fe20000410000 */
[----:B------:R-:W-:Y:S01]  /*5170*/  @P0 FMUL.FTZ R159, R196, R145 ;  /* 0x00000091c49f0220 */ /* 0x000fe20000410000 */
[----:B------:R-:W-:Y:S01]  /*5180*/  ISETP.GE.U32.AND P0, PT, R190, RZ, PT ;  /* 0x000000ffbe00720c */ /* 0x000fe20003f06070 */
[----:B------:R-:W-:Y:S01]  /*5190*/  FFMA.FTZ R144, R15, R149, R150 ;  /* 0x000000950f907223 */ /* 0x000fe20000010096 */
[----:B------:R-:W-:Y:S01]  /*51a0*/  @P6 FMUL.FTZ R192, R189, R146 ;  /* 0x00000092bdc06220 */ /* 0x000fe20000410000 */
[----:B------:R-:W-:Y:S01]  /*51b0*/  @P6 FMUL.FTZ R194, R198, R189 ;  /* 0x000000bdc6c26220 */ /* 0x000fe20000410000 */
[C---:B------:R-:W-:Y:S01]  /*51c0*/  LOP3.LUT P6, RZ, R191.reuse, 0xff0000, RZ, 0xc0, !PT ;  /* 0x00ff0000bfff7812 */ /* 0x040fe200078cc0ff */
[--C-:B------:R-:W-:Y:S01]  /*51d0*/  HADD2.F32 R145, -RZ, R39.reuse.H0_H0 ;  /* 0x20000027ff917230 */ /* 0x100fe20000004100 */
[----:B------:R-:W-:Y:S01]  /*51e0*/  ISETP.GE.U32.AND.EX P0, PT, R191, 0x1000000, PT, P0 ;  /* 0x01000000bf00780c */ /* 0x000fe20003f06100 */
[----:B------:R-:W-:-:S02]  /*51f0*/  HADD2.F32 R189, -RZ, R39.H1_H1 ;  /* 0x30000027ffbd7230 */ /* 0x000fc40000004100 */
[----:B------:R-:W-:Y:S01]  /*5200*/  FADD.FTZ R144, R13, -R144 ;  /* 0x800000900d907221 */ /* 0x000fe20000010000 */
[----:B------:R-:W-:Y:S01]  /*5210*/  FADD.FTZ R146, R16, -R193 ;  /* 0x800000c110927221 */ /* 0x000fe20000010000 */
[----:B------:R-:W-:Y:S02]  /*5220*/  HFMA2 R196, -RZ, RZ, 0, 0 ;  /* 0x00000000ffc47431 */ /* 0x000fe400000001ff */
[----:B------:R-:W-:Y:S01]  /*5230*/  FADD.FTZ R62, R62, R157 ;  /* 0x0000009d3e3e7221 */ /* 0x000fe20000010000 */
[C---:B------:R-:W-:Y:S01]  /*5240*/  FFMA.FTZ R145, R0.reuse, R144, R145 ;  /* 0x0000009000917223 */ /* 0x040fe20000010091 */
[----:B------:R-:W-:Y:S01]  /*5250*/  FFMA.FTZ R189, R0, R146, R189 ;  /* 0x0000009200bd7223 */ /* 0x000fe200000100bd */
[----:B------:R-:W-:Y:S01]  /*5260*/  FADD.FTZ R61, R61, R154 ;  /* 0x0000009a3d3d7221 */ /* 0x000fe20000010000 */
[----:B------:R-:W-:Y:S01]  /*5270*/  FADD.FTZ R63, R63, R158 ;  /* 0x0000009e3f3f7221 */ /* 0x000fe20000010000 */
[-C--:B------:R-:W-:Y:S01]  /*5280*/  FMUL.FTZ R145, R145, R148.reuse ;  /* 0x0000009491917220 */ /* 0x080fe20000410000 */
[----:B------:R-:W-:Y:S01]  /*5290*/  FMUL.FTZ R189, R189, R148 ;  /* 0x00000094bdbd7220 */ /* 0x000fe20000410000 */
[----:B------:R-:W-:-:S02]  /*52a0*/  @P6 HADD2.F32 R144, -RZ, R147.H0_H0 ;  /* 0x20000093ff906230 */ /* 0x000fc40000004100 */
[----:B------:R-:W-:Y:S01]  /*52b0*/  FADD.FTZ R157, R56, R155 ;  /* 0x0000009b389d7221 */ /* 0x000fe20000010000 */
[--C-:B------:R-:W-:Y:S02]  /*52c0*/  @P6 HADD2.F32 R200, -RZ, R115.reuse.H0_H0 ;  /* 0x20000073ffc86230 */ /* 0x100fe40000004100 */
[----:B------:R-:W-:Y:S01]  /*52d0*/  FMUL.FTZ R145, R145, UR11 ;  /* 0x0000000b91917c20 */ /* 0x000fe20008410000 */
[----:B------:R-:W-:Y:S02]  /*52e0*/  @P0 HADD2.F32 R197, -RZ, R115.H1_H1 ;  /* 0x30000073ffc50230 */ /* 0x000fe40000004100 */
[----:B------:R-:W-:Y:S01]  /*52f0*/  FMUL.FTZ R198, R189, UR11 ;  /* 0x0000000bbdc67c20 */ /* 0x000fe20008410000 */
[----:B------:R-:W-:Y:S01]  /*5300*/  @P0 HADD2.F32 R193, -RZ, R147.H1_H1 ;  /* 0x30000093ffc10230 */ /* 0x000fe20000004100 */
[----:B------:R-:W-:Y:S01]  /*5310*/  CS2R R146, SRZ ;  /* 0x0000000000927805 */ /* 0x000fe2000001ff00 */
[----:B------:R-:W-:Y:S01]  /*5320*/  FADD.FTZ R192, R57, R192 ;  /* 0x000000c039c07221 */ /* 0x000fe20000010000 */
[----:B------:R-:W-:Y:S01]  /*5330*/  @P6 FMUL.FTZ R147, R145, R144 ;  /* 0x0000009091936220 */ /* 0x000fe20000410000 */
[----:B------:R-:W-:Y:S01]  /*5340*/  @P6 FMUL.FTZ R146, R200, R145 ;  /* 0x00000091c8926220 */ /* 0x000fe20000410000 */
[----:B------:R-:W-:Y:S01]  /*5350*/  @P0 FMUL.FTZ R195, R197, R198 ;  /* 0x000000c6c5c30220 */ /* 0x000fe20000410000 */
[----:B------:R-:W-:Y:S01]  /*5360*/  @P0 FMUL.FTZ R196, R198, R193 ;  /* 0x000000c1c6c40220 */ /* 0x000fe20000410000 */
[----:B------:R-:W-:Y:S01]  /*5370*/  FADD.FTZ R58, R58, R147 ;  /* 0x000000933a3a7221 */ /* 0x000fe20000010000 */
[----:B------:R-:W-:-:S02]  /*5380*/  F2FP.F16.F32.PACK_AB R145, R187, R156 ;  /* 0x0000009cbb91723e */ /* 0x000fc400000000ff */
[----:B------:R-:W-:Y:S01]  /*5390*/  F2FP.F16.F32.PACK_AB R147, R195, R146 ;  /* 0x00000092c393723e */ /* 0x000fe200000000ff */
[----:B------:R-:W-:Y:S01]  /*53a0*/  FADD.FTZ R59, R59, R196 ;  /* 0x000000c43b3b7221 */ /* 0x000fe20000010000 */
[----:B------:R-:W-:Y:S02]  /*53b0*/  F2FP.F16.F32.PACK_AB R146, R194, R159 ;  /* 0x0000009fc292723e */ /* 0x000fe400000000ff */
[----:B------:R-:W-:Y:S01]  /*53c0*/  F2FP.F16.F32.PACK_AB R144, R151, R152 ;  /* 0x000000989790723e */ /* 0x000fe200000000ff */
[----:B------:R-:W-:Y:S06]  /*53d0*/  BRA `(.L_x_1717) ;  /* 0x0000000400e07947 */ /* 0x000fec0003800000 */
.L_x_1716:
[-CC-:B------:R-:W-:Y:S01]  /*53e0*/  FFMA.FTZ R141, R3, R149.reuse, R150.reuse ;  /* 0x00000095038d7223 */ /* 0x180fe20000010096 */
[----:B------:R-:W-:Y:S01]  /*53f0*/  LOP3.LUT P0, RZ, R190, 0xff, RZ, 0xc0, !PT ;  /* 0x000000ffbeff7812 */ /* 0x000fe2000780c0ff */
[----:B------:R-:W-:Y:S01]  /*5400*/  FFMA.FTZ R140, R4, R149, R150 ;  /* 0x00000095048c7223 */ /* 0x000fe20000010096 */
[----:B------:R-:W-:Y:S01]  /*5410*/  LOP3.LUT P6, RZ, R190, 0xff00, RZ, 0xc0, !PT ;  /* 0x0000ff00beff7812 */ /* 0x000fe200078cc0ff */
[--C-:B------:R-:W-:Y:S02]  /*5420*/  HADD2.F32 R153, -RZ, R36.reuse.H0_H0 ;  /* 0x20000024ff997230 */ /* 0x100fe40000004100 */
[----:B------:R-:W-:Y:S01]  /*5430*/  FADD.FTZ R141, R2, -R141 ;  /* 0x8000008d028d7221 */ /* 0x000fe20000010000 */
[----:B------:R-:W-:Y:S02]  /*5440*/  HADD2.F32 R142, -RZ, R36.H1_H1 ;  /* 0x30000024ff8e7230 */ /* 0x000fe40000004100 */
[----:B------:R-:W-:Y:S01]  /*5450*/  FADD.FTZ R143, R5, -R140 ;  /* 0x8000008c058f7221 */ /* 0x000fe20000010000 */
[----:B------:R-:W-:-:S02]  /*5460*/  HFMA2 R152, -RZ, RZ, 0, 0 ;  /* 0x00000000ff987431 */ /* 0x000fc400000001ff */
[C---:B-----5:R-:W-:Y:S01]  /*5470*/  FFMA.FTZ R153, R0.reuse, R141, R153 ;  /* 0x0000008d00997223 */ /* 0x060fe20000010099 */
[----:B------:R-:W-:Y:S01]  /*5480*/  MOV R154, RZ ;  /* 0x000000ff009a7202 */ /* 0x000fe20000000f00 */
[----:B------:R-:W-:Y:S01]  /*5490*/  FFMA.FTZ R140, R0, R143, R142 ;  /* 0x0000008f008c7223 */ /* 0x000fe2000001008e */
[----:B------:R-:W-:Y:S01]  /*54a0*/  MOV R143, RZ ;  /* 0x000000ff008f7202 */ /* 0x000fe20000000f00 */
[-C--:B------:R-:W-:Y:S01]  /*54b0*/  FMUL.FTZ R141, R153, R148.reuse ;  /* 0x00000094998d7220 */ /* 0x080fe20000410000 */
[--C-:B------:R-:W-:Y:S02]  /*54c0*/  @P0 HADD2.F32 R156, -RZ, R144.reuse.H0_H0 ;  /* 0x20000090ff9c0230 */ /* 0x100fe40000004100 */
[----:B------:R-:W-:Y:S01]  /*54d0*/  FMUL.FTZ R142, R140, R148 ;  /* 0x000000948c8e7220 */ /* 0x000fe20000410000 */
[----:B------:R-:W-:Y:S02]  /*54e0*/  @P6 HADD2.F32 R155, -RZ, R144.H1_H1 ;  /* 0x30000090ff9b6230 */ /* 0x000fe40000004100 */
[----:B------:R-:W-:Y:S01]  /*54f0*/  FMUL.FTZ R141, R141, UR11 ;  /* 0x0000000b8d8d7c20 */ /* 0x000fe20008410000 */
[----:B------:R-:W-:-:S02]  /*5500*/  @P0 HADD2.F32 R144, -RZ, R112.H0_H0 ;  /* 0x20000070ff900230 */ /* 0x000fc40000004100 */
[----:B------:R-:W-:Y:S01]  /*5510*/  FMUL.FTZ R142, R142, UR11 ;  /* 0x0000000b8e8e7c20 */ /* 0x000fe20008410000 */
[----:B------:R-:W-:Y:S02]  /*5520*/  @P6 HADD2.F32 R157, -RZ, R112.H1_H1 ;  /* 0x30000070ff9d6230 */ /* 0x000fe40000004100 */
[-C--:B------:R-:W-:Y:S01]  /*5530*/  @P0 FMUL.FTZ R143, R156, R141.reuse ;  /* 0x0000008d9c8f0220 */ /* 0x080fe20000410000 */
[----:B------:R-:W-:Y:S02]  /*5540*/  HFMA2 R151, -RZ, RZ, 0, 0 ;  /* 0x00000000ff977431 */ /* 0x000fe400000001ff */
[----:B------:R-:W-:Y:S01]  /*5550*/  @P0 FMUL.FTZ R152, R144, R141 ;  /* 0x0000008d90980220 */ /* 0x000fe20000410000 */
[-CC-:B------:R-:W-:Y:S01]  /*5560*/  FFMA.FTZ R141, R7, R149.reuse, R150.reuse ;  /* 0x00000095078d7223 */ /* 0x180fe20000010096 */
[-C--:B------:R-:W-:Y:S01]  /*5570*/  @P6 FMUL.FTZ R154, R155, R142.reuse ;  /* 0x0000008e9b9a6220 */ /* 0x080fe20000410000 */
[----:B------:R-:W-:Y:S01]  /*5580*/  @P6 FMUL.FTZ R151, R157, R142 ;  /* 0x0000008e9d976220 */ /* 0x000fe20000410000 */
[----:B------:R-:W-:Y:S01]  /*5590*/  LOP3.LUT P0, RZ, R190, 0xff0000, RZ, 0xc0, !PT ;  /* 0x00ff0000beff7812 */ /* 0x000fe2000780c0ff */
[----:B------:R-:W-:Y:S01]  /*55a0*/  FFMA.FTZ R142, R8, R149, R150 ;  /* 0x00000095088e7223 */ /* 0x000fe20000010096 */
[--C-:B------:R-:W-:Y:S01]  /*55b0*/  HADD2.F32 R155, -RZ, R37.reuse.H0_H0 ;  /* 0x20000025ff9b7230 */ /* 0x100fe20000004100 */
[----:B------:R-:W-:Y:S01]  /*55c0*/  LOP3.LUT P6, RZ, R190, 0xff000000, RZ, 0xc0, !PT ;  /* 0xff000000beff7812 */ /* 0x000fe200078cc0ff */
[----:B------:R-:W-:Y:S01]  /*55d0*/  FADD.FTZ R141, R6, -R141 ;  /* 0x8000008d068d7221 */ /* 0x000fe20000010000 */
[----:B------:R-:W-:-:S02]  /*55e0*/  HADD2.F32 R144, -RZ, R37.H1_H1 ;  /* 0x30000025ff907230 */ /* 0x000fc40000004100 */
[----:B------:R-:W-:Y:S01]  /*55f0*/  FADD.FTZ R157, R9, -R142 ;  /* 0x8000008e099d7221 */ /* 0x000fe20000010000 */
[----:B------:R-:W-:Y:S02]  /*5600*/  HFMA2 R159, -RZ, RZ, 0, 0 ;  /* 0x00000000ff9f7431 */ /* 0x000fe400000001ff */
[C---:B------:R-:W-:Y:S01]  /*5610*/  FFMA.FTZ R189, R0.reuse, R141, R155 ;  /* 0x0000008d00bd7223 */ /* 0x040fe2000001009b */
[----:B------:R-:W-:Y:S01]  /*5620*/  MOV R155, RZ ;  /* 0x000000ff009b7202 */ /* 0x000fe20000000f00 */
[----:B------:R-:W-:Y:S01]  /*5630*/  FFMA.FTZ R193, R0, R157, R144 ;  /* 0x0000009d00c17223 */ /* 0x000fe20000010090 */
[----:B------:R-:W-:Y:S02]  /*5640*/  HFMA2 R144, -RZ, RZ, 0, 0 ;  /* 0x00000000ff907431 */ /* 0x000fe400000001ff */
[-C--:B------:R-:W-:Y:S01]  /*5650*/  FMUL.FTZ R141, R189, R148.reuse ;  /* 0x00000094bd8d7220 */ /* 0x080fe20000410000 */
[----:B------:R-:W-:Y:S02]  /*5660*/  @P0 HADD2.F32 R158, -RZ, R145.H0_H0 ;  /* 0x20000091ff9e0230 */ /* 0x000fe40000004100 */
[----:B------:R-:W-:Y:S01]  /*5670*/  FMUL.FTZ R142, R193, R148 ;  /* 0x00000094c18e7220 */ /* 0x000fe20000410000 */
[----:B------:R-:W-:-:S02]  /*5680*/  @P0 HADD2.F32 R192, -RZ, R113.H0_H0 ;  /* 0x20000071ffc00230 */ /* 0x000fc40000004100 */
[----:B------:R-:W-:Y:S01]  /*5690*/  FMUL.FTZ R141, R141, UR11 ;  /* 0x0000000b8d8d7c20 */ /* 0x000fe20008410000 */
[----:B------:R-:W-:Y:S02]  /*56a0*/  @P6 HADD2.F32 R157, -RZ, R113.H1_H1 ;  /* 0x30000071ff9d6230 */ /* 0x000fe40000004100 */
[----:B------:R-:W-:Y:S01]  /*56b0*/  FMUL.FTZ R142, R142, UR11 ;  /* 0x0000000b8e8e7c20 */ /* 0x000fe20008410000 */
[----:B------:R-:W-:Y:S02]  /*56c0*/  @P6 HADD2.F32 R145, -RZ, R145.H1_H1 ;  /* 0x30000091ff916230 */ /* 0x000fe40000004100 */
[-C--:B------:R-:W-:Y:S01]  /*56d0*/  @P0 FMUL.FTZ R155, R158, R141.reuse ;  /* 0x0000008d9e9b0220 */ /* 0x080fe20000410000 */
[----:B------:R-:W-:Y:S01]  /*56e0*/  @P0 FMUL.FTZ R144, R192, R141 ;  /* 0x0000008dc0900220 */ /* 0x000fe20000410000 */
[-CC-:B------:R-:W-:Y:S01]  /*56f0*/  FFMA.FTZ R141, R11, R149.reuse, R150.reuse ;  /* 0x000000950b8d7223 */ /* 0x180fe20000010096 */
[----:B------:R-:W-:Y:S01]  /*5700*/  MOV R156, RZ ;  /* 0x000000ff009c7202 */ /* 0x000fe20000000f00 */
[-C--:B------:R-:W-:Y:S01]  /*5710*/  @P6 FMUL.FTZ R159, R157, R142.reuse ;  /* 0x0000008e9d9f6220 */ /* 0x080fe20000410000 */
[----:B------:R-:W-:Y:S01]  /*5720*/  @P6 FMUL.FTZ R156, R145, R142 ;  /* 0x0000008e919c6220 */ /* 0x000fe20000410000 */
[----:B------:R-:W-:Y:S01]  /*5730*/  LOP3.LUT P0, RZ, R191, 0xff, RZ, 0xc0, !PT ;  /* 0x000000ffbfff7812 */ /* 0x000fe2000780c0ff */
[----:B------:R-:W-:Y:S01]  /*5740*/  FFMA.FTZ R157, R14, R149, R150 ;  /* 0x000000950e9d7223 */ /* 0x000fe20000010096 */
[----:B------:R-:W-:-:S02]  /*5750*/  HADD2.F32 R145, -RZ, R38.H0_H0 ;  /* 0x20000026ff917230 */ /* 0x000fc40000004100 */
[----:B------:R-:W-:Y:S01]  /*5760*/  FADD.FTZ R141, R10, -R141 ;  /* 0x8000008d0a8d7221 */ /* 0x000fe20000010000 */
[----:B------:R-:W-:Y:S01]  /*5770*/  LOP3.LUT P6, RZ, R191, 0xff00, RZ, 0xc0, !PT ;  /* 0x0000ff00bfff7812 */ /* 0x000fe200078cc0ff */
[----:B------:R-:W-:Y:S02]  /*5780*/  HADD2.F32 R142, -RZ, R38.H1_H1 ;  /* 0x30000026ff8e7230 */ /* 0x000fe40000004100 */
[----:B------:R-:W-:Y:S01]  /*5790*/  FADD.FTZ R157, R12, -R157 ;  /* 0x8000009d0c9d7221 */ /* 0x000fe20000010000 */
[C---:B------:R-:W-:Y:S01]  /*57a0*/  FFMA.FTZ R195, R0.reuse, R141, R145 ;  /* 0x0000008d00c37223 */ /* 0x040fe20000010091 */
[----:B------:R-:W-:Y:S01]  /*57b0*/  HFMA2 R145, -RZ, RZ, 0, 0 ;  /* 0x00000000ff917431 */ /* 0x000fe200000001ff */
[----:B------:R-:W-:Y:S01]  /*57c0*/  MOV R192, RZ ;  /* 0x000000ff00c07202 */ /* 0x000fe20000000f00 */
[----:B------:R-:W-:Y:S01]  /*57d0*/  FFMA.FTZ R197, R0, R157, R142 ;  /* 0x0000009d00c57223 */ /* 0x000fe2000001008e */
[----:B------:R-:W-:Y:S01]  /*57e0*/  FMUL.FTZ R141, R195, R148 ;  /* 0x00000094c38d7220 */ /* 0x000fe20000410000 */
[----:B------:R-:W-:Y:S01]  /*57f0*/  MOV R157, RZ ;  /* 0x000000ff009d7202 */ /* 0x000fe20000000f00 */
[----:B------:R-:W-:-:S02]  /*5800*/  @P0 HADD2.F32 R194, -RZ, R146.H0_H0 ;  /* 0x20000092ffc20230 */ /* 0x000fc40000004100 */
[----:B------:R-:W-:Y:S01]  /*5810*/  FMUL.FTZ R142, R197, R148 ;  /* 0x00000094c58e7220 */ /* 0x000fe20000410000 */
[----:B------:R-:W-:Y:S02]  /*5820*/  @P0 HADD2.F32 R196, -RZ, R114.H0_H0 ;  /* 0x20000072ffc40230 */ /* 0x000fe40000004100 */
[----:B------:R-:W-:Y:S01]  /*5830*/  FMUL.FTZ R141, R141, UR11 ;  /* 0x0000000b8d8d7c20 */ /* 0x000fe20008410000 */
[----:B------:R-:W-:Y:S02]  /*5840*/  @P6 HADD2.F32 R187, -RZ, R146.H1_H1 ;  /* 0x30000092ffbb6230 */ /* 0x000fe40000004100 */
[----:B------:R-:W-:Y:S01]  /*5850*/  FMUL.FTZ R142, R142, UR11 ;  /* 0x0000000b8e8e7c20 */ /* 0x000fe20008410000 */
[----:B------:R-:W-:Y:S02]  /*5860*/  @P6 HADD2.F32 R199, -RZ, R114.H1_H1 ;  /* 0x30000072ffc76230 */ /* 0x000fe40000004100 */
[-C--:B------:R-:W-:Y:S01]  /*5870*/  @P0 FMUL.FTZ R157, R194, R141.reuse ;  /* 0x0000008dc29d0220 */ /* 0x080fe20000410000 */
[----:B------:R-:W-:Y:S01]  /*5880*/  @P0 FMUL.FTZ R145, R196, R141 ;  /* 0x0000008dc4910220 */ /* 0x000fe20000410000 */
[----:B------:R-:W-:Y:S01]  /*5890*/  HFMA2 R158, -RZ, RZ, 0, 0 ;  /* 0x00000000ff9e7431 */ /* 0x000fe200000001ff */
[----:B------:R-:W-:Y:S01]  /*58a0*/  ISETP.GE.U32.AND P0, PT, R190, RZ, PT ;  /* 0x000000ffbe00720c */ /* 0x000fe20003f06070 */
[-C--:B------:R-:W-:Y:S01]  /*58b0*/  @P6 FMUL.FTZ R192, R187, R142.reuse ;  /* 0x0000008ebbc06220 */ /* 0x080fe20000410000 */
[----:B------:R-:W-:Y:S01]  /*58c0*/  @P6 FMUL.FTZ R158, R199, R142 ;  /* 0x0000008ec79e6220 */ /* 0x000fe20000410000 */
[-CC-:B------:R-:W-:Y:S01]  /*58d0*/  FFMA.FTZ R142, R15, R149.reuse, R150.reuse ;  /* 0x000000950f8e7223 */ /* 0x180fe20000010096 */
[----:B------:R-:W-:Y:S01]  /*58e0*/  FFMA.FTZ R199, R18, R149, R150 ;  /* 0x0000009512c77223 */ /* 0x000fe20000010096 */
[C---:B------:R-:W-:Y:S01]  /*58f0*/  LOP3.LUT P6, RZ, R191.reuse, 0xff0000, RZ, 0xc0, !PT ;  /* 0x00ff0000bfff7812 */ /* 0x040fe200078cc0ff */
[--C-:B------:R-:W-:Y:S01]  /*5900*/  HADD2.F32 R187, -RZ, R39.reuse.H0_H0 ;  /* 0x20000027ffbb7230 */ /* 0x100fe20000004100 */
[----:B------:R-:W-:Y:S01]  /*5910*/  ISETP.GE.U32.AND.EX P0, PT, R191, 0x1000000, PT, P0 ;  /* 0x01000000bf00780c */ /* 0x000fe20003f06100 */
[----:B------:R-:W-:-:S02]  /*5920*/  HADD2.F32 R146, -RZ, R39.H1_H1 ;  /* 0x30000027ff927230 */ /* 0x000fc40000004100 */
[----:B------:R-:W-:Y:S01]  /*5930*/  FADD.FTZ R141, R13, -R142 ;  /* 0x8000008e0d8d7221 */ /* 0x000fe20000010000 */
[----:B------:R-:W-:Y:S01]  /*5940*/  FADD.FTZ R201, R16, -R199 ;  /* 0x800000c710c97221 */ /* 0x000fe20000010000 */
[----:B------:R-:W-:Y:S01]  /*5950*/  MOV R194, RZ ;  /* 0x000000ff00c27202 */ /* 0x000fe20000000f00 */
[----:B------:R-:W-:Y:S01]  /*5960*/  FADD.FTZ R60, R60, R143 ;  /* 0x0000008f3c3c7221 */ /* 0x000fe20000010000 */
[C---:B------:R-:W-:Y:S01]  /*5970*/  FFMA.FTZ R199, R0.reuse, R141, R187 ;  /* 0x0000008d00c77223 */ /* 0x040fe200000100bb */
[----:B------:R-:W-:Y:S01]  /*5980*/  FFMA.FTZ R201, R0, R201, R146 ;  /* 0x000000c900c97223 */ /* 0x000fe20000010092 */
[----:B------:R-:W-:Y:S02]  /*5990*/  HFMA2 R187, -RZ, RZ, 0, 0 ;  /* 0x00000000ffbb7431 */ /* 0x000fe400000001ff */
        /* <DEDUP_REMOVED lines=12> */
[-C--:B------:R-:W-:Y:S01]  /*5a60*/  @P6 FMUL.FTZ R147, R196, R141.reuse ;  /* 0x0000008dc4936220 */ /* 0x080fe20000410000 */
[----:B------:R-:W-:Y:S01]  /*5a70*/  @P6 FMUL.FTZ R146, R198, R141 ;  /* 0x0000008dc6926220 */ /* 0x000fe20000410000 */
[-C--:B------:R-:W-:Y:S01]  /*5a80*/  @P0 FMUL.FTZ R187, R205, R142.reuse ;  /* 0x0000008ecdbb0220 */ /* 0x080fe20000410000 */
[----:B------:R-:W-:Y:S01]  /*5a90*/  @P0 FMUL.FTZ R194, R203, R142 ;  /* 0x0000008ecbc20220 */ /* 0x000fe20000410000 */
[----:B------:R-:W-:Y:S01]  /*5aa0*/  FADD.FTZ R58, R58, R147 ;  /* 0x000000933a3a7221 */ /* 0x000fe20000010000 */
[----:B------:R-:W-:Y:S01]  /*5ab0*/  FADD.FTZ R157, R56, R157 ;  /* 0x0000009d389d7221 */ /* 0x000fe20000010000 */
[----:B------:R-:W-:Y:S01]  /*5ac0*/  FADD.FTZ R192, R57, R192 ;  /* 0x000000c039c07221 */ /* 0x000fe20000010000 */
[----:B------:R-:W-:Y:S01]  /*5ad0*/  F2FP.F16.F32.PACK_AB R147, R187, R146 ;  /* 0x00000092bb93723e */ /* 0x000fe200000000ff */
[----:B------:R-:W-:Y:S01]  /*5ae0*/  FADD.FTZ R59, R59, R194 ;  /* 0x000000c23b3b7221 */ /* 0x000fe20000010000 */
[----:B------:R-:W-:-:S02]  /*5af0*/  F2FP.F16.F32.PACK_AB R146, R158, R145 ;  /* 0x000000919e92723e */ /* 0x000fc400000000ff */
[----:B------:R-:W-:Y:S02]  /*5b00*/  F2FP.F16.F32.PACK_AB R145, R159, R144 ;  /* 0x000000909f91723e */ /* 0x000fe400000000ff */
[----:B------:R-:W-:Y:S02]  /*5b10*/  F2FP.F16.F32.PACK_AB R143, R201, R199 ;  /* 0x000000c7c98f723e */ /* 0x000fe400000000ff */
[----:B------:R-:W-:Y:S02]  /*5b20*/  F2FP.F16.F32.PACK_AB R142, R197, R195 ;  /* 0x000000c3c58e723e */ /* 0x000fe400000000ff */
[----:B------:R-:W-:Y:S02]  /*5b30*/  F2FP.F16.F32.PACK_AB R141, R193, R189 ;  /* 0x000000bdc18d723e */ /* 0x000fe400000000ff */
[----:B------:R-:W-:Y:S02]  /*5b40*/  F2FP.F16.F32.PACK_AB R140, R140, R153 ;  /* 0x000000998c8c723e */ /* 0x000fe400000000ff */
[----:B------:R-:W-:-:S07]  /*5b50*/  F2FP.F16.F32.PACK_AB R144, R151, R152 ;  /* 0x000000989790723e */ /* 0x000fce00000000ff */
.L_x_1717:
[----:B------:R-:W-:Y:S01]  /*5b60*/  ISETP.NE.U32.AND P0, PT, RZ, UR12, PT ;  /* 0x0000000cff007c0c */ /* 0x000fe2000bf05070 */
[----:B------:R-:W0:Y:S03]  /*5b70*/  LDC.64 R56, c[0x0][0x468] ;  /* 0x00011a00ff387b82 */ /* 0x000e260000000a00 */
[----:B------:R-:W-:-:S13]  /*5b80*/  ISETP.NE.AND.EX P0, PT, RZ, UR13, PT, P0 ;  /* 0x0000000dff007c0c */ /* 0x000fda000bf05300 */
[----:B------:R-:W1:Y:S01]  /*5b90*/  @P0 LDC.64 R152, c[0x0][0x478] ;  /* 0x00011e00ff980b82 */ /* 0x000e620000000a00 */
[C---:B0-----:R-:W-:Y:S01]  /*5ba0*/  IMAD.WIDE.U32 R154, R175.reuse, 0x10, R56 ;  /* 0x00000010af9a7825 */ /* 0x041fe200078e0038 */
[----:B------:R-:W-:Y:S02]  /*5bb0*/  MOV R56, R157 ;  /* 0x0000009d00387202 */ /* 0x000fe40000000f00 */
[----:B------:R-:W-:Y:S01]  /*5bc0*/  MOV R57, R192 ;  /* 0x000000c000397202 */ /* 0x000fe20000000f00 */
[C---:B-1----:R-:W-:Y:S01]  /*5bd0*/  @P0 IMAD.WIDE.U32 R152, R175.reuse, 0x10, R152 ;  /* 0x00000010af980825 */ /* 0x042fe200078e0098 */
[----:B------:R-:W-:-:S04]  /*5be0*/  IADD3 R175, PT, PT, R175, 0x100, RZ ;  /* 0x00000100afaf7810 */ /* 0x000fc80007ffe0ff */
[----:B------:R0:W-:Y:S04]  /*5bf0*/  @P0 STG.E.128 desc[UR4][R152.64], R140 ;  /* 0x0000008c98000986 */ /* 0x0001e8000c101d04 */
[----:B------:R0:W-:Y:S02]  /*5c00*/  STG.E.128 desc[UR4][R154.64], R144 ;  /* 0x000000909a007986 */ /* 0x0001e4000c101d04 */
.L_x_1715:
[----:B------:R-:W-:Y:S05]  /*5c10*/  BSYNC.RECONVERGENT B1 ;  /* 0x0000000000017941 */ /* 0x000fea0003800200 */
.L_x_1714:
        /* <DEDUP_REMOVED lines=9> */
[----:B------:R-:W-:Y:S01]  /*5cb0*/  LOP3.LUT P6, RZ, R166, 0xff, RZ, 0xc0, !PT ;  /* 0x000000ffa6ff7812 */ /* 0x000fe200078cc0ff */
[----:B------:R-:W-:Y:S02]  /*5cc0*/  HADD2.F32 R153, -RZ, R32.H0_H0 ;  /* 0x20000020ff997230 */ /* 0x000fe40000004100 */
[----:B------:R-:W-:Y:S02]  /*5cd0*/  HFMA2 R151, -RZ, RZ, 0, 0 ;  /* 0x00000000ff977431 */ /* 0x000fe400000001ff */
[----:B------:R-:W-:Y:S01]  /*5ce0*/  FADD.FTZ R141, R20, -R141 ;  /* 0x8000008d148d7221 */ /* 0x000fe20000010000 */
[----:B------:R-:W-:Y:S01]  /*5cf0*/  MOV R154, RZ ;  /* 0x000000ff009a7202 */ /* 0x000fe20000000f00 */
[----:B------:R-:W-:Y:S02]  /*5d00*/  HFMA2 R152, -RZ, RZ, 0, 0 ;  /* 0x00000000ff987431 */ /* 0x000fe400000001ff */
[----:B------:R-:W-:Y:S01]  /*5d10*/  FFMA.FTZ R155, R21, R149, R150 ;  /* 0x00000095159b7223 */ /* 0x000fe20000010096 */
[----:B-----5:R-:W-:Y:S01]  /*5d20*/  FFMA.FTZ R153, R0, R141, R153 ;  /* 0x0000008d00997223 */ /* 0x020fe20000010099 */
[----:B------:R-:W-:Y:S01]  /*5d30*/  MOV R141, RZ ;  /* 0x000000ff008d7202 */ /* 0x000fe20000000f00 */
[----:B------:R-:W-:-:S02]  /*5d40*/  HFMA2 R158, -RZ, RZ, 0, 0 ;  /* 0x00000000ff9e7431 */ /* 0x000fc400000001ff */
[----:B------:R-:W-:Y:S01]  /*5d50*/  FADD.FTZ R155, R24, -R155 ;  /* 0x8000009b189b7221 */ /* 0x000fe20000010000 */
[----:B------:R-:W-:Y:S01]  /*5d60*/  FMUL.FTZ R140, R153, R148 ;  /* 0x00000094998c7220 */ /* 0x000fe20000410000 */
[----:B------:R-:W-:Y:S01]  /*5d70*/  MOV R192, RZ ;  /* 0x000000ff00c07202 */ /* 0x000fe20000000f00 */
[----:B------:R-:W-:Y:S01]  /*5d80*/  @P6 HADD2.F32 R142, -RZ, R144.H0_H0 ;  /* 0x20000090ff8e6230 */ /* 0x000fe20000004100 */
[----:B------:R-:W-:Y:S01]  /*5d90*/  MOV R187, RZ ;  /* 0x000000ff00bb7202 */ /* 0x000fe20000000f00 */
[----:B------:R-:W-:Y:S01]  /*5da0*/  FMUL.FTZ R143, R140, UR11 ;  /* 0x0000000b8c8f7c20 */ /* 0x000fe20008410000 */
[----:B------:R-:W-:Y:S02]  /*5db0*/  @P6 HADD2.F32 R140, -RZ, R128.H0_H0 ;  /* 0x20000080ff8c6230 */ /* 0x000fe40000004100 */
[----:B------:R-:W-:Y:S02]  /*5dc0*/  HFMA2 R189, -RZ, RZ, 0, 0 ;  /* 0x00000000ffbd7431 */ /* 0x000fe400000001ff */
[-CC-:B------:R-:W-:Y:S01]  /*5dd0*/  FFMA.FTZ R201, R162, R149.reuse, R150.reuse ;  /* 0x00000095a2c97223 */ /* 0x180fe20000010096 */
[----:B------:R-:W-:Y:S01]  /*5de0*/  @P6 FMUL.FTZ R141, R143, R142 ;  /* 0x0000008e8f8d6220 */ /* 0x000fe20000410000 */
[----:B------:R-:W-:Y:S01]  /*5df0*/  FFMA.FTZ R142, R22, R149, R150 ;  /* 0x00000095168e7223 */ /* 0x000fe20000010096 */
[----:B------:R-:W-:Y:S01]  /*5e00*/  @P6 FMUL.FTZ R151, R140, R143 ;  /* 0x0000008f8c976220 */ /* 0x000fe20000410000 */
[----:B------:R-:W-:Y:S01]  /*5e10*/  LOP3.LUT P6, RZ, R166, 0xff00, RZ, 0xc0, !PT ;  /* 0x0000ff00a6ff7812 */ /* 0x000fe200078cc0ff */
[----:B------:R-:W-:-:S02]  /*5e20*/  HADD2.F32 R143, -RZ, R32.H1_H1 ;  /* 0x30000020ff8f7230 */ /* 0x000fc40000004100 */
[----:B------:R-:W-:Y:S01]  /*5e30*/  FADD.FTZ R140, R19, -R142 ;  /* 0x8000008e138c7221 */ /* 0x000fe20000010000 */
[----:B------:R-:W-:Y:S01]  /*5e40*/  FADD.FTZ R198, R160, -R201 ;  /* 0x800000c9a0c67221 */ /* 0x000fe20000010000 */
[----:B------:R-:W-:Y:S02]  /*5e50*/  FADD.FTZ R52, R52, R141 ;  /* 0x0000008d34347221 */ /* 0x000fe40000010000 */
[----:B------:R-:W-:-:S04]  /*5e60*/  FFMA.FTZ R140, R0, R140, R143 ;  /* 0x0000008c008c7223 */ /* 0x000fc8000001008f */
[C---:B------:R-:W-:Y:S01]  /*5e70*/  FMUL.FTZ R142, R140.reuse, R148 ;  /* 0x000000948c8e7220 */ /* 0x040fe20000410000 */
[----:B------:R-:W-:Y:S01]  /*5e80*/  F2FP.F16.F32.PACK_AB R140, R140, R153 ;  /* 0x000000998c8c723e */ /* 0x000fe200000000ff */
[----:B------:R-:W-:Y:S02]  /*5e90*/  @P6 HADD2.F32 R144, -RZ, R144.H1_H1 ;  /* 0x30000090ff906230 */ /* 0x000fe40000004100 */
[----:B------:R-:W-:Y:S01]  /*5ea0*/  FMUL.FTZ R143, R142, UR11 ;  /* 0x0000000b8e8f7c20 */ /* 0x000fe20008410000 */
[----:B------:R-:W-:-:S03]  /*5eb0*/  @P6 HADD2.F32 R156, -RZ, R128.H1_H1 ;  /* 0x30000080ff9c6230 */ /* 0x000fc60000004100 */
[----:B------:R-:W-:Y:S02]  /*5ec0*/  @P6 FMUL.FTZ R154, R143, R144 ;  /* 0x000000908f9a6220 */ /* 0x000fe40000410000 */
[----:B------:R-:W-:Y:S01]  /*5ed0*/  @P6 FMUL.FTZ R152, R156, R143 ;  /* 0x0000008f9c986220 */ /* 0x000fe20000410000 */
[----:B------:R-:W-:Y:S01]  /*5ee0*/  LOP3.LUT P6, RZ, R166, 0xff0000, RZ, 0xc0, !PT ;  /* 0x00ff0000a6ff7812 */ /* 0x000fe200078cc0ff */
[----:B------:R-:W-:Y:S02]  /*5ef0*/  HADD2.F32 R143, -RZ, R33.H0_H0 ;  /* 0x20000021ff8f7230 */ /* 0x000fe40000004100 */
[----:B------:R-:W-:-:S03]  /*5f00*/  FADD.FTZ R53, R53, R154 ;  /* 0x0000009a35357221 */ /* 0x000fc60000010000 */
[----:B------:R-:W-:Y:S01]  /*5f10*/  FFMA.FTZ R193, R0, R155, R143 ;  /* 0x0000009b00c17223 */ /* 0x000fe2000001008f */
[----:B------:R-:W-:Y:S01]  /*5f20*/  MOV R143, RZ ;  /* 0x000000ff008f7202 */ /* 0x000fe20000000f00 */
[----:B------:R-:W-:Y:S02]  /*5f30*/  HFMA2 R155, -RZ, RZ, 0, 0 ;  /* 0x00000000ff9b7431 */ /* 0x000fe400000001ff */
[----:B------:R-:W-:-:S03]  /*5f40*/  FMUL.FTZ R142, R193, R148 ;  /* 0x00000094c18e7220 */ /* 0x000fc60000410000 */
[----:B------:R-:W-:Y:S02]  /*5f50*/  @P6 HADD2.F32 R144, -RZ, R145.H0_H0 ;  /* 0x20000091ff906230 */ /* 0x000fe40000004100 */
[----:B------:R-:W-:Y:S01]  /*5f60*/  FMUL.FTZ R157, R142, UR11 ;  /* 0x0000000b8e9d7c20 */ /* 0x000fe20008410000 */
[----:B------:R-:W-:Y:S02]  /*5f70*/  @P6 HADD2.F32 R156, -RZ, R129.H0_H0 ;  /* 0x20000081ff9c6230 */ /* 0x000fe40000004100 */
[----:B------:R-:W-:Y:S01]  /*5f80*/  FFMA.FTZ R142, R26, R149, R150 ;  /* 0x000000951a8e7223 */ /* 0x000fe20000010096 */
[----:B------:R-:W-:Y:S01]  /*5f90*/  @P6 FMUL.FTZ R143, R157, R144 ;  /* 0x000000909d8f6220 */ /* 0x000fe20000410000 */
[----:B------:R-:W-:Y:S01]  /*5fa0*/  MOV R144, RZ ;  /* 0x000000ff00907202 */ /* 0x000fe20000000f00 */
[----:B------:R-:W-:Y:S01]  /*5fb0*/  @P6 FMUL.FTZ R155, R156, R157 ;  /* 0x0000009d9c9b6220 */ /* 0x000fe20000410000 */
[----:B------:R-:W-:Y:S01]  /*5fc0*/  LOP3.LUT P6, RZ, R166, 0xff000000, RZ, 0xc0, !PT ;  /* 0xff000000a6ff7812 */ /* 0x000fe200078cc0ff */
[----:B------:R-:W-:-:S02]  /*5fd0*/  HADD2.F32 R157, -RZ, R33.H1_H1 ;  /* 0x30000021ff9d7230 */ /* 0x000fc40000004100 */
[----:B------:R-:W-:Y:S01]  /*5fe0*/  FADD.FTZ R142, R23, -R142 ;  /* 0x8000008e178e7221 */ /* 0x000fe20000010000 */
[----:B------:R-:W-:Y:S02]  /*5ff0*/  HFMA2 R156, -RZ, RZ, 0, 0 ;  /* 0x00000000ff9c7431 */ /* 0x000fe400000001ff */
[----:B------:R-:W-:Y:S01]  /*6000*/  FADD.FTZ R54, R54, R143 ;  /* 0x0000008f36367221 */ /* 0x000fe20000010000 */
[----:B------:R-:W-:-:S04]  /*6010*/  FFMA.FTZ R195, R0, R142, R157 ;  /* 0x0000008e00c37223 */ /* 0x000fc8000001009d */
[C---:B------:R-:W-:Y:S01]  /*6020*/  FMUL.FTZ R142, R195.reuse, R148 ;  /* 0x00000094c38e7220 */ /* 0x040fe20000410000 */
[----:B------:R-:W-:Y:S01]  /*6030*/  F2FP.F16.F32.PACK_AB R141, R195, R193 ;  /* 0x000000c1c38d723e */ /* 0x000fe200000000ff */
[----:B------:R-:W-:Y:S02]  /*6040*/  @P6 HADD2.F32 R157, -RZ, R129.H1_H1 ;  /* 0x30000081ff9d6230 */ /* 0x000fe40000004100 */
[----:B------:R-:W-:Y:S01]  /*6050*/  FMUL.FTZ R142, R142, UR11 ;  /* 0x0000000b8e8e7c20 */ /* 0x000fe20008410000 */
[----:B------:R-:W-:-:S03]  /*6060*/  @P6 HADD2.F32 R145, -RZ, R145.H1_H1 ;  /* 0x30000091ff916230 */ /* 0x000fc60000004100 */
[----:B------:R-:W-:Y:S01]  /*6070*/  @P6 FMUL.FTZ R156, R157, R142 ;  /* 0x0000008e9d9c6220 */ /* 0x000fe20000410000 */
[----:B------:R-:W-:Y:S01]  /*6080*/  FFMA.FTZ R157, R25, R149, R150 ;  /* 0x00000095199d7223 */ /* 0x000fe20000010096 */
[----:B------:R-:W-:Y:S01]  /*6090*/  @P6 FMUL.FTZ R144, R142, R145 ;  /* 0x000000918e906220 */ /* 0x000fe20000410000 */
[----:B------:R-:W-:Y:S01]  /*60a0*/  LOP3.LUT P6, RZ, R167, 0xff, RZ, 0xc0, !PT ;  /* 0x000000ffa7ff7812 */ /* 0x000fe200078cc0ff */
[----:B------:R-:W-:Y:S02]  /*60b0*/  HADD2.F32 R145, -RZ, R34.H0_H0 ;  /* 0x20000022ff917230 */ /* 0x000fe40000004100 */
[----:B------:R-:W-:Y:S01]  /*60c0*/  FADD.FTZ R157, R28, -R157 ;  /* 0x8000009d1c9d7221 */ /* 0x000fe20000010000 */
[----:B------:R-:W-:Y:S01]  /*60d0*/  FADD.FTZ R55, R55, R144 ;  /* 0x0000009037377221 */ /* 0x000fe20000010000 */
[----:B------:R-:W-:Y:S02]  /*60e0*/  F2FP.F16.F32.PACK_AB R144, R152, R151 ;  /* 0x000000979890723e */ /* 0x000fe400000000ff */
[----:B------:R-:W-:Y:S01]  /*60f0*/  FFMA.FTZ R197, R0, R157, R145 ;  /* 0x0000009d00c57223 */ /* 0x000fe20000010091 */
[----:B------:R-:W-:-:S03]  /*6100*/  MOV R145, RZ ;  /* 0x000000ff00917202 */ /* 0x000fc60000000f00 */
[----:B------:R-:W-:Y:S02]  /*6110*/  FMUL.FTZ R142, R197, R148 ;  /* 0x00000094c58e7220 */ /* 0x000fe40000410000 */
[----:B------:R-:W-:Y:S02]  /*6120*/  @P6 HADD2.F32 R157, -RZ, R146.H0_H0 ;  /* 0x20000092ff9d6230 */ /* 0x000fe40000004100 */
[----:B------:R-:W-:Y:S01]  /*6130*/  FMUL.FTZ R142, R142, UR11 ;  /* 0x0000000b8e8e7c20 */ /* 0x000fe20008410000 */
[----:B------:R-:W-:-:S03]  /*6140*/  @P6 HADD2.F32 R159, -RZ, R130.H0_H0 ;  /* 0x20000082ff9f6230 */ /* 0x000fc60000004100 */
[----:B------:R-:W-:Y:S01]  /*6150*/  @P6 FMUL.FTZ R145, R142, R157 ;  /* 0x0000009d8e916220 */ /* 0x000fe20000410000 */
[----:B------:R-:W-:Y:S02]  /*6160*/  HADD2.F32 R157, -RZ, R34.H1_H1 ;  /* 0x30000022ff9d7230 */ /* 0x000fe40000004100 */
[----:B------:R-:W-:Y:S01]  /*6170*/  @P6 FMUL.FTZ R158, R159, R142 ;  /* 0x0000008e9f9e6220 */ /* 0x000fe20000410000 */
[----:B------:R-:W-:Y:S01]  /*6180*/  FFMA.FTZ R142, R30, R149, R150 ;  /* 0x000000951e8e7223 */ /* 0x000fe20000010096 */
[----:B------:R-:W-:Y:S01]  /*6190*/  LOP3.LUT P6, RZ, R167, 0xff00, RZ, 0xc0, !PT ;  /* 0x0000ff00a7ff7812 */ /* 0x000fe200078cc0ff */
[----:B------:R-:W-:Y:S02]  /*61a0*/  HFMA2 R159, -RZ, RZ, 0, 0 ;  /* 0x00000000ff9f7431 */ /* 0x000fe400000001ff */
[----:B------:R-:W-:-:S04]  /*61b0*/  FADD.FTZ R142, R27, -R142 ;  /* 0x8000008e1b8e7221 */ /* 0x000fc80000010000 */
[----:B------:R-:W-:-:S04]  /*61c0*/  FFMA.FTZ R196, R0, R142, R157 ;  /* 0x0000008e00c47223 */ /* 0x000fc8000001009d */
[----:B------:R-:W-:Y:S02]  /*61d0*/  FMUL.FTZ R142, R196, R148 ;  /* 0x00000094c48e7220 */ /* 0x000fe40000410000 */
[----:B------:R-:W-:Y:S02]  /*61e0*/  @P6 HADD2.F32 R146, -RZ, R146.H1_H1 ;  /* 0x30000092ff926230 */ /* 0x000fe40000004100 */
[----:B------:R-:W-:Y:S02]  /*61f0*/  @P6 HADD2.F32 R194, -RZ, R130.H1_H1 ;  /* 0x30000082ffc26230 */ /* 0x000fe40000004100 */
[----:B------:R-:W-:Y:S01]  /*6200*/  FMUL.FTZ R157, R142, UR11 ;  /* 0x0000000b8e9d7c20 */ /* 0x000fe20008410000 */
[----:B------:R-:W-:-:S03]  /*6210*/  FFMA.FTZ R142, R31, R149, R150 ;  /* 0x000000951f8e7223 */ /* 0x000fc60000010096 */
[----:B------:R-:W-:Y:S01]  /*6220*/  @P6 FMUL.FTZ R192, R157, R146 ;  /* 0x000000929dc06220 */ /* 0x000fe20000410000 */
[----:B------:R-:W-:Y:S01]  /*6230*/  @P6 FMUL.FTZ R159, R194, R157 ;  /* 0x0000009dc29f6220 */ /* 0x000fe20000410000 */
[----:B------:R-:W-:Y:S01]  /*6240*/  LOP3.LUT P6, RZ, R167, 0xff0000, RZ, 0xc0, !PT ;  /* 0x00ff0000a7ff7812 */ /* 0x000fe200078cc0ff */
[----:B------:R-:W-:Y:S02]  /*6250*/  HADD2.F32 R157, -RZ, R35.H0_H0 ;  /* 0x20000023ff9d7230 */ /* 0x000fe40000004100 */
[----:B------:R-:W-:Y:S01]  /*6260*/  FADD.FTZ R142, R29, -R142 ;  /* 0x8000008e1d8e7221 */ /* 0x000fe20000010000 */
[----:B------:R-:W-:-:S03]  /*6270*/  FADD.FTZ R192, R49, R192 ;  /* 0x000000c031c07221 */ /* 0x000fc60000010000 */
[----:B------:R-:W-:-:S04]  /*6280*/  FFMA.FTZ R199, R0, R142, R157 ;  /* 0x0000008e00c77223 */ /* 0x000fc8000001009d */
[----:B------:R-:W-:Y:S02]  /*6290*/  FMUL.FTZ R142, R199, R148 ;  /* 0x00000094c78e7220 */ /* 0x000fe40000410000 */
[----:B------:R-:W-:Y:S02]  /*62a0*/  @P6 HADD2.F32 R146, -RZ, R147.H0_H0 ;  /* 0x20000093ff926230 */ /* 0x000fe40000004100 */
[----:B------:R-:W-:Y:S01]  /*62b0*/  FMUL.FTZ R157, R142, UR11 ;  /* 0x0000000b8e9d7c20 */ /* 0x000fe20008410000 */
[----:B------:R-:W-:-:S03]  /*62c0*/  @P6 HADD2.F32 R194, -RZ, R131.H0_H0 ;  /* 0x20000083ffc26230 */ /* 0x000fc60000004100 */
[----:B------:R-:W-:Y:S01]  /*62d0*/  @P6 FMUL.FTZ R187, R157, R146 ;  /* 0x000000929dbb6220 */ /* 0x000fe20000410000 */
[----:B------:R-:W-:Y:S01]  /*62e0*/  MOV R146, RZ ;  /* 0x000000ff00927202 */ /* 0x000fe20000000f00 */
[----:B------:R-:W-:Y:S01]  /*62f0*/  @P6 FMUL.FTZ R189, R194, R157 ;  /* 0x0000009dc2bd6220 */ /* 0x000fe20000410000 */
[----:B------:R-:W-:Y:S01]  /*6300*/  ISETP.GE.U32.AND P6, PT, R166, RZ, PT ;  /* 0x000000ffa600720c */ /* 0x000fe20003fc6070 */
[----:B------:R-:W-:Y:S02]  /*6310*/  HADD2.F32 R157, -RZ, R35.H1_H1 ;  /* 0x30000023ff9d7230 */ /* 0x000fe40000004100 */
[----:B------:R-:W-:Y:S02]  /*6320*/  HFMA2 R194, -RZ, RZ, 0, 0 ;  /* 0x00000000ffc27431 */ /* 0x000fe400000001ff */
[----:B------:R-:W-:Y:S01]  /*6330*/  FADD.FTZ R50, R50, R187 ;  /* 0x000000bb32327221 */ /* 0x000fe20000010000 */
[----:B------:R-:W-:Y:S01]  /*6340*/  ISETP.GE.U32.AND.EX P6, PT, R167, 0x1000000, PT, P6 ;  /* 0x01000000a700780c */ /* 0x000fe20003fc6160 */
[----:B------:R-:W-:-:S04]  /*6350*/  FFMA.FTZ R198, R0, R198, R157 ;  /* 0x000000c600c67223 */ /* 0x000fc8000001009d */
[C---:B------:R-:W-:Y:S01]  /*6360*/  FMUL.FTZ R142, R198.reuse, R148 ;  /* 0x00000094c68e7220 */ /* 0x040fe20000410000 */
[----:B------:R-:W-:-:S03]  /*6370*/  F2FP.F16.F32.PACK_AB R143, R198, R199 ;  /* 0x000000c7c68f723e */ /* 0x000fc600000000ff */
[----:B------:R-:W-:-:S04]  /*6380*/  FMUL.FTZ R142, R142, UR11 ;  /* 0x0000000b8e8e7c20 */ /* 0x000fc80008410000 */
[----:B------:R-:W-:Y:S02]  /*6390*/  @P6 HADD2.F32 R147, -RZ, R147.H1_H1 ;  /* 0x30000093ff936230 */ /* 0x000fe40000004100 */
[----:B------:R-:W-:-:S03]  /*63a0*/  @P6 HADD2.F32 R157, -RZ, R131.H1_H1 ;  /* 0x30000083ff9d6230 */ /* 0x000fc60000004100 */
[----:B------:R-:W-:Y:S02]  /*63b0*/  @P6 FMUL.FTZ R146, R142, R147 ;  /* 0x000000938e926220 */ /* 0x000fe40000410000 */
        /* <DEDUP_REMOVED lines=8> */
.L_x_1720:
[-CC-:B------:R-:W-:Y:S01]  /*6440*/  FFMA.FTZ R151, R17, R149.reuse, R150.reuse ;  /* 0x0000009511977223 */ /* 0x180fe20000010096 */
[----:B------:R-:W-:Y:S01]  /*6450*/  LOP3.LUT P6, RZ, R166, 0xff, RZ, 0xc0, !PT ;  /* 0x000000ffa6ff7812 */ /* 0x000fe200078cc0ff */
[----:B------:R-:W-:Y:S02]  /*6460*/  HADD2.F32 R153, -RZ, R32.H0_H0 ;  /* 0x20000020ff997230 */ /* 0x000fe40000004100 */
[----:B------:R-:W-:Y:S01]  /*6470*/  FFMA.FTZ R154, R22, R149, R150 ;  /* 0x00000095169a7223 */ /* 0x000fe20000010096 */
[----:B------:R-:W-:Y:S01]  /*6480*/  FADD.FTZ R151, R20, -R151 ;  /* 0x8000009714977221 */ /* 0x000fe20000010000 */
[----:B------:R-:W-:Y:S01]  /*6490*/  MOV R156, RZ ;  /* 0x000000ff009c7202 */ /* 0x000fe20000000f00 */
[----:B------:R-:W-:Y:S01]  /*64a0*/  HFMA2 R194, -RZ, RZ, 0, 0 ;  /* 0x00000000ffc27431 */ /* 0x000fe200000001ff */
[----:B------:R-:W-:Y:S01]  /*64b0*/  MOV R192, RZ ;  /* 0x000000ff00c07202 */ /* 0x000fe20000000f00 */
[----:B-----5:R-:W-:Y:S01]  /*64c0*/  FFMA.FTZ R151, R0, R151, R153 ;  /* 0x0000009700977223 */ /* 0x020fe20000010099 */
[----:B------:R-:W-:-:S02]  /*64d0*/  MOV R153, RZ ;  /* 0x000000ff00997202 */ /* 0x000fc40000000f00 */
[----:B------:R-:W-:Y:S01]  /*64e0*/  MOV R196, RZ ;  /* 0x000000ff00c47202 */ /* 0x000fe20000000f00 */
        /* <DEDUP_REMOVED lines=8> */
[----:B------:R-:W-:Y:S02]  /*6570*/  HADD2.F32 R157, -RZ, R32.H1_H1 ;  /* 0x30000020ff9d7230 */ /* 0x000fe40000004100 */
[----:B------:R-:W-:Y:S01]  /*6580*/  FADD.FTZ R155, R19, -R154 ;  /* 0x8000009a139b7221 */ /* 0x000fe20000010000 */
[----:B------:R-:W-:Y:S02]  /*6590*/  HFMA2 R152, -RZ, RZ, 0, 0 ;  /* 0x00000000ff987431 */ /* 0x000fe400000001ff */
[----:B------:R-:W-:Y:S01]  /*65a0*/  FADD.FTZ R52, R52, R153 ;  /* 0x0000009934347221 */ /* 0x000fe20000010000 */
[----:B------:R-:W-:-:S04]  /*65b0*/  FFMA.FTZ R155, R0, R155, R157 ;  /* 0x0000009b009b7223 */ /* 0x000fc8000001009d */
[----:B------:R-:W-:Y:S02]  /*65c0*/  FMUL.FTZ R154, R148, R155 ;  /* 0x0000009b949a7220 */ /* 0x000fe40000410000 */
[----:B------:R-:W-:Y:S02]  /*65d0*/  @P6 HADD2.F32 R155, -RZ, R144.H1_H1 ;  /* 0x30000090ff9b6230 */ /* 0x000fe40000004100 */
[----:B------:R-:W-:Y:S01]  /*65e0*/  FMUL.FTZ R154, R154, UR11 ;  /* 0x0000000b9a9a7c20 */ /* 0x000fe20008410000 */
[----:B------:R-:W-:-:S03]  /*65f0*/  @P6 HADD2.F32 R157, -RZ, R128.H1_H1 ;  /* 0x30000080ff9d6230 */ /* 0x000fc60000004100 */
[-C--:B------:R-:W-:Y:S01]  /*6600*/  @P6 FMUL.FTZ R156, R155, R154.reuse ;  /* 0x0000009a9b9c6220 */ /* 0x080fe20000410000 */
[----:B------:R-:W-:Y:S01]  /*6610*/  FFMA.FTZ R155, R21, R149, R150 ;  /* 0x00000095159b7223 */ /* 0x000fe20000010096 */
[----:B------:R-:W-:Y:S01]  /*6620*/  @P6 FMUL.FTZ R152, R157, R154 ;  /* 0x0000009a9d986220 */ /* 0x000fe20000410000 */
[----:B------:R-:W-:Y:S01]  /*6630*/  LOP3.LUT P6, RZ, R166, 0xff0000, RZ, 0xc0, !PT ;  /* 0x00ff0000a6ff7812 */ /* 0x000fe200078cc0ff */
[----:B------:R-:W-:Y:S02]  /*6640*/  HADD2.F32 R157, -RZ, R33.H0_H0 ;  /* 0x20000021ff9d7230 */ /* 0x000fe40000004100 */
[----:B------:R-:W-:Y:S01]  /*6650*/  FADD.FTZ R155, R24, -R155 ;  /* 0x8000009b189b7221 */ /* 0x000fe20000010000 */
[----:B------:R-:W-:-:S03]  /*6660*/  FADD.FTZ R53, R53, R156 ;  /* 0x0000009c35357221 */ /* 0x000fc60000010000 */
[----:B------:R-:W-:Y:S01]  /*6670*/  FFMA.FTZ R157, R0, R155, R157 ;  /* 0x0000009b009d7223 */ /* 0x000fe2000001009d */
[----:B------:R-:W-:-:S03]  /*6680*/  CS2R R154, SRZ ;  /* 0x00000000009a7805 */ /* 0x000fc6000001ff00 */
[----:B------:R-:W-:Y:S02]  /*6690*/  FMUL.FTZ R144, R148, R157 ;  /* 0x0000009d94907220 */ /* 0x000fe40000410000 */
[----:B------:R-:W-:Y:S02]  /*66a0*/  @P6 HADD2.F32 R157, -RZ, R145.H0_H0 ;  /* 0x20000091ff9d6230 */ /* 0x000fe40000004100 */
[----:B------:R-:W-:Y:S01]  /*66b0*/  FMUL.FTZ R144, R144, UR11 ;  /* 0x0000000b90907c20 */ /* 0x000fe20008410000 */
[----:B------:R-:W-:-:S03]  /*66c0*/  @P6 HADD2.F32 R159, -RZ, R129.H0_H0 ;  /* 0x20000081ff9f6230 */ /* 0x000fc60000004100 */
[-C--:B------:R-:W-:Y:S02]  /*66d0*/  @P6 FMUL.FTZ R155, R157, R144.reuse ;  /* 0x000000909d9b6220 */ /* 0x080fe40000410000 */
[----:B------:R-:W-:Y:S01]  /*66e0*/  @P6 FMUL.FTZ R154, R159, R144 ;  /* 0x000000909f9a6220 */ /* 0x000fe20000410000 */
[----:B------:R-:W-:Y:S01]  /*66f0*/  FFMA.FTZ R144, R26, R149, R150 ;  /* 0x000000951a907223 */ /* 0x000fe20000010096 */
[----:B------:R-:W-:Y:S01]  /*6700*/  LOP3.LUT P6, RZ, R166, 0xff000000, RZ, 0xc0, !PT ;  /* 0xff000000a6ff7812 */ /* 0x000fe200078cc0ff */
[----:B------:R-:W-:Y:S02]  /*6710*/  HADD2.F32 R159, -RZ, R33.H1_H1 ;  /* 0x30000021ff9f7230 */ /* 0x000fe40000004100 */
[----:B------:R-:W-:Y:S01]  /*6720*/  FADD.FTZ R54, R54, R155 ;  /* 0x0000009b36367221 */ /* 0x000fe20000010000 */
[----:B------:R-:W-:-:S04]  /*6730*/  FADD.FTZ R157, R23, -R144 ;  /* 0x80000090179d7221 */ /* 0x000fc80000010000 */
[----:B------:R-:W-:Y:S01]  /*6740*/  FFMA.FTZ R157, R0, R157, R159 ;  /* 0x0000009d009d7223 */ /* 0x000fe2000001009f */
[----:B------:R-:W-:-:S03]  /*6750*/  CS2R R158, SRZ ;  /* 0x00000000009e7805 */ /* 0x000fc6000001ff00 */
[----:B------:R-:W-:Y:S01]  /*6760*/  FMUL.FTZ R144, R148, R157 ;  /* 0x0000009d94907220 */ /* 0x000fe20000410000 */
[----:B------:R-:W-:-:S03]  /*6770*/  @P6 HADD2.F32 R145, -RZ, R145.H1_H1 ;  /* 0x30000091ff916230 */ /* 0x000fc60000004100 */
        /* <DEDUP_REMOVED lines=23> */
[----:B------:R-:W-:-:S04]  /*68f0*/  FFMA.FTZ R187, R0, R187, R189 ;  /* 0x000000bb00bb7223 */ /* 0x000fc800000100bd */
[----:B------:R-:W-:Y:S01]  /*6900*/  FMUL.FTZ R144, R148, R187 ;  /* 0x000000bb94907220 */ /* 0x000fe20000410000 */
        /* <DEDUP_REMOVED lines=8> */
[----:B------:R-:W-:Y:S02]  /*6990*/  HADD2.F32 R189, -RZ, R35.H0_H0 ;  /* 0x20000023ffbd7230 */ /* 0x000fe40000004100 */
[----:B------:R-:W-:Y:S01]  /*69a0*/  FADD.FTZ R192, R49, R192 ;  /* 0x000000c031c07221 */ /* 0x000fe20000010000 */
[----:B------:R-:W-:-:S04]  /*69b0*/  FADD.FTZ R187, R29, -R144 ;  /* 0x800000901dbb7221 */ /* 0x000fc80000010000 */
[----:B------:R-:W-:Y:S01]  /*69c0*/  FFMA.FTZ R189, R0, R187, R189 ;  /* 0x000000bb00bd7223 */ /* 0x000fe200000100bd */
[----:B------:R-:W-:-:S03]  /*69d0*/  MOV R187, RZ ;  /* 0x000000ff00bb7202 */ /* 0x000fc60000000f00 */
[----:B------:R-:W-:Y:S01]  /*69e0*/  FMUL.FTZ R144, R148, R189 ;  /* 0x000000bd94907220 */ /* 0x000fe20000410000 */
[----:B------:R-:W-:Y:S02]  /*69f0*/  @P6 HADD2.F32 R189, -RZ, R147.H0_H0 ;  /* 0x20000093ffbd6230 */ /* 0x000fe40000004100 */
[----:B------:R-:W-:Y:S02]  /*6a00*/  @P6 HADD2.F32 R193, -RZ, R131.H0_H0 ;  /* 0x20000083ffc16230 */ /* 0x000fe40000004100 */
[----:B------:R-:W-:-:S04]  /*6a10*/  FMUL.FTZ R144, R144, UR11 ;  /* 0x0000000b90907c20 */ /* 0x000fc80008410000 */
[-C--:B------:R-:W-:Y:S01]  /*6a20*/  @P6 FMUL.FTZ R187, R189, R144.reuse ;  /* 0x00000090bdbb6220 */ /* 0x080fe20000410000 */
[----:B------:R-:W-:Y:S01]  /*6a30*/  @P6 FMUL.FTZ R146, R193, R144 ;  /* 0x00000090c1926220 */ /* 0x000fe20000410000 */
[----:B------:R-:W-:Y:S01]  /*6a40*/  ISETP.GE.U32.AND P6, PT, R166, RZ, PT ;  /* 0x000000ffa600720c */ /* 0x000fe20003fc6070 */
[----:B------:R-:W-:Y:S01]  /*6a50*/  FFMA.FTZ R189, R162, R149, R150 ;  /* 0x00000095a2bd7223 */ /* 0x000fe20000010096 */
[----:B------:R-:W-:Y:S02]  /*6a60*/  HADD2.F32 R193, -RZ, R35.H1_H1 ;  /* 0x30000023ffc17230 */ /* 0x000fe40000004100 */
[----:B------:R-:W-:Y:S01]  /*6a70*/  FADD.FTZ R50, R50, R187 ;  /* 0x000000bb32327221 */ /* 0x000fe20000010000 */
[----:B------:R-:W-:Y:S01]  /*6a80*/  ISETP.GE.U32.AND.EX P6, PT, R167, 0x1000000, PT, P6 ;  /* 0x01000000a700780c */ /* 0x000fe20003fc6160 */
[----:B------:R-:W-:-:S04]  /*6a90*/  FADD.FTZ R189, R160, -R189 ;  /* 0x800000bda0bd7221 */ /* 0x000fc80000010000 */
[----:B------:R-:W-:-:S04]  /*6aa0*/  FFMA.FTZ R189, R0, R189, R193 ;  /* 0x000000bd00bd7223 */ /* 0x000fc800000100c1 */
        /* <DEDUP_REMOVED lines=10> */
[----:B------:R-:W-:Y:S02]  /*6b50*/  F2FP.F16.F32.PACK_AB R146, R194, R145 ;  /* 0x00000091c292723e */ /* 0x000fe400000000ff */
[----:B------:R-:W-:-:S07]  /*6b60*/  F2FP.F16.F32.PACK_AB R145, R159, R154 ;  /* 0x0000009a9f91723e */ /* 0x000fce00000000ff */
.L_x_1721:
        /* <DEDUP_REMOVED lines=9> */
.L_x_1719:
[----:B------:R-:W-:Y:S05]  /*6c00*/  BSYNC.RECONVERGENT B1 ;  /* 0x0000000000017941 */ /* 0x000fea0003800200 */
.L_x_1718:
        /* <DEDUP_REMOVED lines=21> */
[----:B------:R-:W-:Y:S02]  /*6d60*/  @P6 HADD2.F32 R142, -RZ, R144.H0_H0 ;  /* 0x20000090ff8e6230 */ /* 0x000fe40000004100 */
[----:B------:R-:W-:Y:S02]  /*6d70*/  HFMA2 R187, -RZ, RZ, 0, 0 ;  /* 0x00000000ffbb7431 */ /* 0x000fe400000001ff */
[----:B------:R-:W-:Y:S01]  /*6d80*/  FMUL.FTZ R143, R140, UR11 ;  /* 0x0000000b8c8f7c20 */ /* 0x000fe20008410000 */
[----:B------:R-:W-:-:S03]  /*6d90*/  @P6 HADD2.F32 R140, -RZ, R120.H0_H0 ;  /* 0x20000078ff8c6230 */ /* 0x000fc60000004100 */
[----:B------:R-:W-:Y:S01]  /*6da0*/  @P6 FMUL.FTZ R141, R143, R142 ;  /* 0x0000008e8f8d6220 */ /* 0x000fe20000410000 */
[----:B------:R-:W-:Y:S01]  /*6db0*/  FFMA.FTZ R142, R170, R149, R150 ;  /* 0x00000095aa8e7223 */ /* 0x000fe20000010096 */
[----:B------:R-:W-:Y:S01]  /*6dc0*/  @P6 FMUL.FTZ R151, R140, R143 ;  /* 0x0000008f8c976220 */ /* 0x000fe20000410000 */
[----:B------:R-:W-:Y:S01]  /*6dd0*/  LOP3.LUT P6, RZ, R164, 0xff00, RZ, 0xc0, !PT ;  /* 0x0000ff00a4ff7812 */ /* 0x000fe200078cc0ff */
[----:B------:R-:W-:Y:S02]  /*6de0*/  HADD2.F32 R143, -RZ, R136.H1_H1 ;  /* 0x30000088ff8f7230 */ /* 0x000fe40000004100 */
[----:B------:R-:W-:Y:S01]  /*6df0*/  FADD.FTZ R140, R163, -R142 ;  /* 0x8000008ea38c7221 */ /* 0x000fe20000010000 */
[----:B------:R-:W-:-:S03]  /*6e00*/  FADD.FTZ R44, R44, R141 ;  /* 0x0000008d2c2c7221 */ /* 0x000fc60000010000 */
        /* <DEDUP_REMOVED lines=52> */
[----:B------:R-:W-:Y:S01]  /*7150*/  FADD.FTZ R40, R40, R145 ;  /* 0x0000009128287221 */ /* 0x000fe20000010000 */
[----:B------:R-:W-:Y:S01]  /*7160*/  F2FP.F16.F32.PACK_AB R145, R156, R155 ;  /* 0x0000009b9c91723e */ /* 0x000fe200000000ff */
[----:B------:R-:W-:-:S04]  /*7170*/  FADD.FTZ R142, R181, -R142 ;  /* 0x8000008eb58e7221 */ /* 0x000fc80000010000 */
[----:B------:R-:W-:Y:S01]  /*7180*/  FFMA.FTZ R194, R0, R142, R157 ;  /* 0x0000008e00c27223 */ /* 0x000fe2000001009d */
[----:B------:R-:W-:-:S03]  /*7190*/  HFMA2 R157, -RZ, RZ, 0, 0 ;  /* 0x00000000ff9d7431 */ /* 0x000fc600000001ff */
        /* <DEDUP_REMOVED lines=11> */
[----:B------:R-:W-:Y:S01]  /*7250*/  FFMA.FTZ R197, R0, R142, R159 ;  /* 0x0000008e00c57223 */ /* 0x000fe2000001009f */
[----:B------:R-:W-:-:S03]  /*7260*/  MOV R159, RZ ;  /* 0x000000ff009f7202 */ /* 0x000fc60000000f00 */
[----:B------:R-:W-:Y:S02]  /*7270*/  FMUL.FTZ R142, R197, R148 ;  /* 0x00000094c58e7220 */ /* 0x000fe40000410000 */
[----:B------:R-:W-:Y:S02]  /*7280*/  @P6 HADD2.F32 R146, -RZ, R147.H0_H0 ;  /* 0x20000093ff926230 */ /* 0x000fe40000004100 */
[----:B------:R-:W-:Y:S01]  /*7290*/  FMUL.FTZ R199, R142, UR11 ;  /* 0x0000000b8ec77c20 */ /* 0x000fe20008410000 */
[----:B------:R-:W-:Y:S01]  /*72a0*/  @P6 HADD2.F32 R196, -RZ, R123.H0_H0 ;  /* 0x2000007bffc46230 */ /* 0x000fe20000004100 */
[----:B------:R-:W-:Y:S02]  /*72b0*/  F2FP.F16.F32.PACK_AB R142, R194, R195 ;  /* 0x000000c3c28e723e */ /* 0x000fe400000000ff */
[----:B------:R-:W-:Y:S01]  /*72c0*/  @P6 FMUL.FTZ R159, R199, R146 ;  /* 0x00000092c79f6220 */ /* 0x000fe20000410000 */
[----:B------:R-:W-:Y:S02]  /*72d0*/  HFMA2 R146, -RZ, RZ, 0, 0 ;  /* 0x00000000ff927431 */ /* 0x000fe400000001ff */
[----:B------:R-:W-:Y:S01]  /*72e0*/  @P6 FMUL.FTZ R187, R196, R199 ;  /* 0x000000c7c4bb6220 */ /* 0x000fe20000410000 */
[----:B------:R-:W-:Y:S01]  /*72f0*/  ISETP.GE.U32.AND P6, PT, R164, RZ, PT ;  /* 0x000000ffa400720c */ /* 0x000fe20003fc6070 */
[----:B------:R-:W-:Y:S01]  /*7300*/  FFMA.FTZ R199, R188, R149, R150 ;  /* 0x00000095bcc77223 */ /* 0x000fe20000010096 */
[----:B------:R-:W-:-:S02]  /*7310*/  HADD2.F32 R149, -RZ, R139.H1_H1 ;  /* 0x3000008bff957230 */ /* 0x000fc40000004100 */
[----:B------:R-:W-:Y:S01]  /*7320*/  FADD.FTZ R42, R42, R159 ;  /* 0x0000009f2a2a7221 */ /* 0x000fe20000010000 */
[----:B------:R-:W-:Y:S01]  /*7330*/  ISETP.GE.U32.AND.EX P6, PT, R165, 0x1000000, PT, P6 ;  /* 0x01000000a500780c */ /* 0x000fe20003fc6160 */
[----:B------:R-:W-:-:S04]  /*7340*/  FADD.FTZ R199, R186, -R199 ;  /* 0x800000c7bac77221 */ /* 0x000fc80000010000 */
[----:B------:R-:W-:Y:S01]  /*7350*/  FFMA.FTZ R149, R0, R199, R149 ;  /* 0x000000c700957223 */ /* 0x000fe20000010095 */
[----:B------:R-:W-:-:S03]  /*7360*/  MOV R0, RZ ;  /* 0x000000ff00007202 */ /* 0x000fc60000000f00 */
[C---:B------:R-:W-:Y:S01]  /*7370*/  FMUL.FTZ R148, R149.reuse, R148 ;  /* 0x0000009495947220 */ /* 0x040fe20000410000 */
[----:B------:R-:W-:-:S03]  /*7380*/  F2FP.F16.F32.PACK_AB R143, R149, R197 ;  /* 0x000000c5958f723e */ /* 0x000fc600000000ff */
[----:B------:R-:W-:Y:S02]  /*7390*/  @P6 HADD2.F32 R199, -RZ, R123.H1_H1 ;  /* 0x3000007bffc76230 */ /* 0x000fe40000004100 */
[----:B------:R-:W-:Y:S01]  /*73a0*/  FMUL.FTZ R148, R148, UR11 ;  /* 0x0000000b94947c20 */ /* 0x000fe20008410000 */
[----:B------:R-:W-:-:S03]  /*73b0*/  @P6 HADD2.F32 R147, -RZ, R147.H1_H1 ;  /* 0x30000093ff936230 */ /* 0x000fc60000004100 */
[----:B------:R-:W-:Y:S02]  /*73c0*/  @P6 FMUL.FTZ R146, R199, R148 ;  /* 0x00000094c7926220 */ /* 0x000fe40000410000 */
[----:B------:R-:W-:-:S03]  /*73d0*/  @P6 FMUL.FTZ R0, R148, R147 ;  /* 0x0000009394006220 */ /* 0x000fc60000410000 */
[----:B------:R-:W-:Y:S01]  /*73e0*/  F2FP.F16.F32.PACK_AB R147, R146, R187 ;  /* 0x000000bb9293723e */ /* 0x000fe200000000ff */
[----:B------:R-:W-:Y:S01]  /*73f0*/  FADD.FTZ R43, R43, R0 ;  /* 0x000000002b2b7221 */ /* 0x000fe20000010000 */
[----:B------:R-:W-:Y:S01]  /*7400*/  F2FP.F16.F32.PACK_AB R146, R157, R158 ;  /* 0x0000009e9d92723e */ /* 0x000fe200000000ff */
[----:B------:R-:W-:Y:S06]  /*7410*/  BRA `(.L_x_1723) ;  /* 0x0000000400d07947 */ /* 0x000fec0003800000 */
.L_x_1722:
        /* <DEDUP_REMOVED lines=74> */
[----:B------:R-:W-:Y:S01]  /*78c0*/  FADD.FTZ R187, R181, -R144 ;  /* 0x80000090b5bb7221 */ /* 0x000fe20000010000 */
[----:B------:R-:W-:-:S03]  /*78d0*/  F2FP.F16.F32.PACK_AB R145, R157, R154 ;  /* 0x0000009a9d91723e */ /* 0x000fc600000000ff */
        /* <DEDUP_REMOVED lines=10> */
[----:B------:R-:W-:Y:S02]  /*7980*/  HADD2.F32 R189, -RZ, R139.H0_H0 ;  /* 0x2000008bffbd7230 */ /* 0x000fe40000004100 */
[----:B------:R-:W-:Y:S01]  /*7990*/  FFMA.FTZ R149, R188, R149, R150 ;  /* 0x00000095bc957223 */ /* 0x000fe20000010096 */
[----:B------:R-:W-:Y:S01]  /*79a0*/  FADD.FTZ R187, R183, -R144 ;  /* 0x80000090b7bb7221 */ /* 0x000fe20000010000 */
[----:B------:R-:W-:Y:S02]  /*79b0*/  FADD.FTZ R41, R41, R192 ;  /* 0x000000c029297221 */ /* 0x000fe40000010000 */
[----:B------:R-:W-:Y:S01]  /*79c0*/  FADD.FTZ R149, R186, -R149 ;  /* 0x80000095ba957221 */ /* 0x000fe20000010000 */
        /* <DEDUP_REMOVED lines=9> */
[----:B------:R-:W-:Y:S02]  /*7a60*/  HADD2.F32 R189, -RZ, R139.H1_H1 ;  /* 0x3000008bffbd7230 */ /* 0x000fe40000004100 */
[----:B------:R-:W-:Y:S01]  /*7a70*/  FADD.FTZ R42, R42, R187 ;  /* 0x000000bb2a2a7221 */ /* 0x000fe20000010000 */
[----:B------:R-:W-:Y:S02]  /*7a80*/  F2FP.F16.F32.PACK_AB R144, R152, R151 ;  /* 0x000000979890723e */ /* 0x000fe400000000ff */
[----:B------:R-:W-:Y:S01]  /*7a90*/  ISETP.GE.U32.AND.EX P6, PT, R165, 0x1000000, PT, P6 ;  /* 0x01000000a500780c */ /* 0x000fe20003fc6160 */
[----:B------:R-:W-:Y:S01]  /*7aa0*/  FFMA.FTZ R149, R0, R149, R189 ;  /* 0x0000009500957223 */ /* 0x000fe200000100bd */
[----:B------:R-:W-:-:S03]  /*7ab0*/  MOV R0, RZ ;  /* 0x000000ff00007202 */ /* 0x000fc60000000f00 */
[----:B------:R-:W-:-:S04]  /*7ac0*/  FMUL.FTZ R148, R148, R149 ;  /* 0x0000009594947220 */ /* 0x000fc80000410000 */
[----:B------:R-:W-:-:S04]  /*7ad0*/  FMUL.FTZ R148, R148, UR11 ;  /* 0x0000000b94947c20 */ /* 0x000fc80008410000 */
        /* <DEDUP_REMOVED lines=8> */
.L_x_1723:
[----:B------:R-:W0:Y:S08]  /*7b60*/  @P0 LDC.64 R148, c[0x0][0x478] ;  /* 0x00011e00ff940b82 */ /* 0x000e300000000a00 */
[----:B------:R-:W1:Y:S01]  /*7b70*/  LDC.64 R150, c[0x0][0x468] ;  /* 0x00011a00ff967b82 */ /* 0x000e620000000a00 */
[----:B0-----:R-:W-:-:S05]  /*7b80*/  @P0 IMAD.WIDE.U32 R148, R175, 0x10, R148 ;  /* 0x00000010af940825 */ /* 0x001fca00078e0094 */
[----:B------:R4:W-:Y:S01]  /*7b90*/  @P0 STG.E.128 desc[UR4][R148.64], R140 ;  /* 0x0000008c94000986 */ /* 0x0009e2000c101d04 */
[----:B-1----:R-:W-:-:S05]  /*7ba0*/  IMAD.WIDE.U32 R150, R175, 0x10, R150 ;  /* 0x00000010af967825 */ /* 0x002fca00078e0096 */
[----:B------:R4:W-:Y:S02]  /*7bb0*/  STG.E.128 desc[UR4][R150.64], R144 ;  /* 0x0000009096007986 */ /* 0x0009e4000c101d04 */
.L_x_1711:
[----:B------:R-:W-:Y:S05]  /*7bc0*/  BSYNC.RECONVERGENT B0 ;  /* 0x0000000000007941 */ /* 0x000fea0003800200 */
.L_x_1701:
[----:B0-234-:R-:W0:Y:S01]  /*7bd0*/  LDC.64 R144, c[0x0][0x380] ;  /* 0x0000e000ff907b82 */ /* 0x01de220000000a00 */
[----:B------:R-:W-:Y:S02]  /*7be0*/  PLOP3.LUT P2, PT, P2, PT, PT, 0x8, 0x80 ;  /* 0x000000000080781c */ /* 0x000fe4000174e170 */
[----:B0-----:R-:W-:-:S04]  /*7bf0*/  IADD3 R176, PT, PT, R176, R144, RZ ;  /* 0x00000090b0b07210 */ /* 0x001fc80007ffe0ff */
[----:B------:R-:W-:-:S13]  /*7c00*/  ISETP.GE.AND P0, PT, R176, R145, PT ;  /* 0x00000091b000720c */ /* 0x000fda0003f06270 */
[----:B------:R-:W-:Y:S05]  /*7c10*/  @!P0 BRA `(.L_x_1724) ;  /* 0xffffff8800d88947 */ /* 0x000fea000383ffff */
.L_x_1694:
        /* <DEDUP_REMOVED lines=17> */
.L_x_1726:
[----:B------:R-:W-:Y:S05]  /*7d30*/  BSYNC.RECONVERGENT B0 ;  /* 0x0000000000007941 */ /* 0x000fea0003800200 */
.L_x_1725:
        /* <DEDUP_REMOVED lines=15> */
.L_x_1728:
[----:B------:R-:W-:Y:S05]  /*7e30*/  BSYNC.RECONVERGENT B0 ;  /* 0x0000000000007941 */ /* 0x000fea0003800200 */
.L_x_1727:
        /* <DEDUP_REMOVED lines=14> */
.L_x_1729:
        /* <DEDUP_REMOVED lines=14> */
.L_x_10688:


//--------------------- .text._ZN10layer_norm13ln_bwd_kernelINS_13Kernel_traitsI6__halfS2_S2_S2_fjLj6144ELj1ELj1ELj8ELj16ENS_18Kernel_traits_baseILj6144ES2_S2_S2_S2_fjLj256EEEEELb1ELb1ELb0ELb1EEEvNS_9BwdParamsE --------------------------
	.section	.text._ZN10layer_norm13ln_bwd_kernelINS_13Kernel_traitsI6__halfS2_S2_S2_fjLj6144ELj1ELj1ELj8ELj16ENS_18Kernel_traits_baseILj6144ES2_S2_S2_S2_fjLj256EEEEELb1ELb1ELb0ELb1EEEvNS_9BwdParamsE,"ax",@progbits
	.align	128
        .global         _ZN10layer_norm13ln_bwd_kernelINS_13Kernel_traitsI6__halfS2_S2_S2_fjLj6144ELj1ELj1ELj8ELj16ENS_18Kernel_traits_baseILj6144ES2_S2_S2_S2_fjLj256EEEEELb1ELb1ELb0ELb1EEEvNS_9BwdParamsE
        .type           _ZN10layer_norm13ln_bwd_kernelINS_13Kernel_traitsI6__halfS2_S2_S2_fjLj6144ELj1ELj1ELj8ELj16ENS_18Kernel_traits_baseILj6144ES2_S2_S2_S2_fjLj256EEEEELb1ELb1ELb0ELb1EEEvNS_9BwdParamsE,@function
        .size           _ZN10layer_norm13ln_bwd_kernelINS_13Kernel_traitsI6__halfS2_S2_S2_fjLj6144ELj1ELj1ELj8ELj16ENS_18Kernel_traits_baseILj6144ES2_S2_S2_S2_fjLj256EEEEELb1ELb1ELb0ELb1EEEvNS_9BwdParamsE,(.L_x_10689 - _ZN10layer_norm13ln_bwd_kernelINS_13Kernel_traitsI6__halfS2_S2_S2_fjLj6144ELj1ELj1ELj8ELj16ENS_18Kernel_traits_baseILj6144ES2_S2_S2_S2_fjLj256EEEEELb1ELb1ELb0ELb1EEEvNS_9BwdParamsE)
        .other          _ZN10layer_norm13ln_bwd_kernelINS_13Kernel_traitsI6__halfS2_S2_S2_fjLj6144ELj1ELj1ELj8ELj16ENS_18Kernel_traits_baseILj6144ES2_S2_S2_S2_fjLj256EEEEELb1ELb1ELb0ELb1EEEvNS_9BwdParamsE,@"STO_CUDA_ENTRY STV_DEFAULT"
_ZN10layer_norm13ln_bwd_kernelINS_13Kernel_traitsI6__halfS2_S2_S2_fjLj6144ELj1ELj1ELj8ELj16ENS_18Kernel_traits_baseILj6144ES2_S2_S2_S2_fjLj256EEEEELb1ELb1ELb0ELb1EEEvNS_9BwdParamsE:
.text._ZN10layer_norm13ln_bwd_kernelINS_13Kernel_traitsI6__halfS2_S2_S2_fjLj6144ELj1ELj1ELj8ELj16ENS_18Kernel_traits_baseILj6144ES2_S2_S2_S2_fjLj256EEEEELb1ELb1ELb0ELb1EEEvNS_9BwdParamsE:
        /* <DEDUP_REMOVED lines=60> */
[----:B------:R-:W-:Y:S02]  /*03c0*/  CS2R R22, SRZ ;  /* 0x0000000000167805 */ /* 0x000fe4000001ff00 */
[----:B------:R-:W-:Y:S01]  /*03d0*/  CS2R R24, SRZ ;  /* 0x0000000000187805 */ /* 0x000fe2000001ff00 */
[----:B------:R-:W4:Y:S01]  /*03e0*/  LDG.E.128 R12, desc[UR6][R2.64+0x1000] ;  /* 0x00100006020c7981 */ /* 0x000f22000c1e1d00 */
[----:B------:R-:W-:-:S02]  /*03f0*/  CS2R R26, SRZ ;  /* 0x00000000001a7805 */ /* 0x000fc4000001ff00 */
[----:B------:R-:W-:Y:S02]  /*0400*/  CS2R R28, SRZ ;  /* 0x00000000001c7805 */ /* 0x000fe4000001ff00 */
[----:B------:R-:W-:Y:S01]  /*0410*/  CS2R R30, SRZ ;  /* 0x00000000001e7805 */ /* 0x000fe2000001ff00 */
[----:B------:R0:W4:Y:S01]  /*0420*/  LDG.E.128 R8, desc[UR6][R2.64+0x2000] ;  /* 0x0020000602087981 */ /* 0x000122000c1e1d00 */
[----:B--2---:R-:W-:Y:S01]  /*0430*/  IMAD.WIDE.U32 R4, R0, 0x10, R4 ;  /* 0x0000001000047825 */ /* 0x004fe200078e0004 */
[----:B------:R-:W-:Y:S02]  /*0440*/  CS2R R32, SRZ ;  /* 0x0000000000207805 */ /* 0x000fe4000001ff00 */
[----:B---3--:R-:W-:Y:S02]  /*0450*/  ISETP.NE.U32.AND P1, PT, R6, RZ, PT ;  /* 0x000000ff0600720c */ /* 0x008fe40003f25070 */
[----:B------:R-:W-:Y:S02]  /*0460*/  CS2R R34, SRZ ;  /* 0x0000000000227805 */ /* 0x000fe4000001ff00 */
[----:B------:R-:W-:Y:S01]  /*0470*/  CS2R R36, SRZ ;  /* 0x0000000000247805 */ /* 0x000fe2000001ff00 */
[----:B------:R-:W5:Y:S01]  /*0480*/  LDG.E.128 R60, desc[UR6][R4.64+0x2000] ;  /* 0x00200006043c7981 */ /* 0x000f62000c1e1d00 */
[----:B------:R-:W-:-:S02]  /*0490*/  ISETP.NE.AND.EX P1, PT, R7, RZ, PT, P1 ;  /* 0x000000ff0700720c */ /* 0x000fc40003f25310 */
[----:B------:R-:W-:Y:S02]  /*04a0*/  CS2R R6, SRZ ;  /* 0x0000000000067805 */ /* 0x000fe4000001ff00 */
[----:B------:R-:W-:Y:S01]  /*04b0*/  CS2R R38, SRZ ;  /* 0x0000000000267805 */ /* 0x000fe2000001ff00 */
[----:B------:R-:W5:Y:S01]  /*04c0*/  LDG.E.128 R56, desc[UR6][R4.64+0x1000] ;  /* 0x0010000604387981 */ /* 0x000f62000c1e1d00 */
[----:B0-----:R-:W-:Y:S02]  /*04d0*/  CS2R R2, SRZ ;  /* 0x0000000000027805 */ /* 0x001fe4000001ff00 */
[----:B------:R-:W-:Y:S02]  /*04e0*/  CS2R R40, SRZ ;  /* 0x0000000000287805 */ /* 0x000fe4000001ff00 */
[----:B------:R-:W-:Y:S01]  /*04f0*/  CS2R R42, SRZ ;  /* 0x00000000002a7805 */ /* 0x000fe2000001ff00 */
[----:B------:R0:W5:Y:S01]  /*0500*/  LDG.E.128 R52, desc[UR6][R4.64] ;  /* 0x0000000604347981 */ /* 0x000162000c1e1d00 */
[----:B------:R-:W-:-:S02]  /*0510*/  CS2R R44, SRZ ;  /* 0x00000000002c7805 */ /* 0x000fc4000001ff00 */
[----:B------:R-:W-:Y:S02]  /*0520*/  CS2R R46, SRZ ;  /* 0x00000000002e7805 */ /* 0x000fe4000001ff00 */
[----:B------:R-:W-:Y:S02]  /*0530*/  CS2R R48, SRZ ;  /* 0x0000000000307805 */ /* 0x000fe4000001ff00 */
[----:B------:R-:W-:Y:S02]  /*0540*/  CS2R R50, SRZ ;  /* 0x0000000000327805 */ /* 0x000fe4000001ff00 */
[----:B------:R-:W-:Y:S02]  /*0550*/  CS2R R104, SRZ ;  /* 0x0000000000687805 */ /* 0x000fe4000001ff00 */
[----:B------:R-:W-:Y:S02]  /*0560*/  CS2R R106, SRZ ;  /* 0x00000000006a7805 */ /* 0x000fe4000001ff00 */
[----:B------:R-:W-:-:S02]  /*0570*/  CS2R R108, SRZ ;  /* 0x00000000006c7805 */ /* 0x000fc4000001ff00 */
[----:B------:R-:W-:Y:S01]  /*0580*/  MOV R151, UR5 ;  /* 0x0000000500977c02 */ /* 0x000fe20008000f00 */
[----:B------:R-:W1:Y:S01]  /*0590*/  LDCU.U8 UR8, c[0x0][0x410] ;  /* 0x00008200ff0877ac */ /* 0x000e620008000000 */
[----:B0-----:R-:W-:Y:S01]  /*05a0*/  CS2R R4, SRZ ;  /* 0x0000000000047805 */ /* 0x001fe2000001ff00 */
[----:B------:R-:W0:Y:S01]  /*05b0*/  LDCU UR4, c[0x0][0x408] ;  /* 0x00008100ff0477ac */ /* 0x000e220008000800 */
[----:B------:R-:W2:Y:S01]  /*05c0*/  LDCU UR9, c[0x0][0x388] ;  /* 0x00007100ff0977ac */ /* 0x000ea20008000800 */
[----:B------:R-:W3:Y:S01]  /*05d0*/  LDCU UR12, c[0x0][0x400] ;  /* 0x00008000ff0c77ac */ /* 0x000ee20008000800 */
[----:B------:R-:W0:Y:S01]  /*05e0*/  LDCU.64 UR14, c[0x0][0x478] ;  /* 0x00008f00ff0e77ac */ /* 0x000e220008000a00 */
[----:B------:R-:W0:Y:S01]  /*05f0*/  LDCU.64 UR10, c[0x0][0x438] ;  /* 0x00008700ff0a77ac */ /* 0x000e220008000a00 */
[--C-:B----4-:R-:W-:Y:S02]  /*0600*/  HADD2.F32 R125, -RZ, R16.reuse.H0_H0 ;  /* 0x20000010ff7d7230 */ /* 0x110fe40000004100 */
[----:B------:R-:W-:-:S02]  /*0610*/  HADD2.F32 R126, -RZ, R16.H1_H1 ;  /* 0x30000010ff7e7230 */ /* 0x000fc40000004100 */
[--C-:B------:R-:W-:Y:S02]  /*0620*/  HADD2.F32 R127, -RZ, R17.reuse.H0_H0 ;  /* 0x20000011ff7f7230 */ /* 0x100fe40000004100 */
[----:B------:R-:W-:Y:S01]  /*0630*/  HADD2.F32 R128, -RZ, R17.H1_H1 ;  /* 0x30000011ff807230 */ /* 0x000fe20000004100 */
[----:B------:R-:W-:Y:S01]  /*0640*/  CS2R R16, SRZ ;  /* 0x0000000000107805 */ /* 0x000fe2000001ff00 */
[--C-:B------:R-:W-:Y:S02]  /*0650*/  HADD2.F32 R129, -RZ, R18.reuse.H0_H0 ;  /* 0x20000012ff817230 */ /* 0x100fe40000004100 */
[----:B------:R-:W-:Y:S02]  /*0660*/  HADD2.F32 R130, -RZ, R18.H1_H1 ;  /* 0x30000012ff827230 */ /* 0x000fe40000004100 */
[--C-:B------:R-:W-:Y:S02]  /*0670*/  HADD2.F32 R131, -RZ, R19.reuse.H0_H0 ;  /* 0x20000013ff837230 */ /* 0x100fe40000004100 */
[----:B------:R-:W-:Y:S01]  /*0680*/  HADD2.F32 R132, -RZ, R19.H1_H1 ;  /* 0x30000013ff847230 */ /* 0x000fe20000004100 */
[----:B------:R-:W-:Y:S01]  /*0690*/  CS2R R18, SRZ ;  /* 0x0000000000127805 */ /* 0x000fe2000001ff00 */
[----:B------:R-:W-:-:S02]  /*06a0*/  HADD2.F32 R133, -RZ, R12.H0_H0 ;  /* 0x2000000cff857230 */ /* 0x000fc40000004100 */
[----:B------:R-:W-:Y:S02]  /*06b0*/  HADD2.F32 R134, -RZ, R12.H1_H1 ;  /* 0x3000000cff867230 */ /* 0x000fe40000004100 */
[--C-:B------:R-:W-:Y:S02]  /*06c0*/  HADD2.F32 R135, -RZ, R13.reuse.H0_H0 ;  /* 0x2000000dff877230 */ /* 0x100fe40000004100 */
[----:B------:R-:W-:Y:S01]  /*06d0*/  HADD2.F32 R136, -RZ, R13.H1_H1 ;  /* 0x3000000dff887230 */ /* 0x000fe20000004100 */
[----:B------:R-:W-:Y:S01]  /*06e0*/  CS2R R12, SRZ ;  /* 0x00000000000c7805 */ /* 0x000fe2000001ff00 */
[--C-:B------:R-:W-:Y:S02]  /*06f0*/  HADD2.F32 R137, -RZ, R14.reuse.H0_H0 ;  /* 0x2000000eff897230 */ /* 0x100fe40000004100 */
[----:B------:R-:W-:Y:S02]  /*0700*/  HADD2.F32 R138, -RZ, R14.H1_H1 ;  /* 0x3000000eff8a7230 */ /* 0x000fe40000004100 */
[----:B------:R-:W-:-:S02]  /*0710*/  HADD2.F32 R139, -RZ, R15.H0_H0 ;  /* 0x2000000fff8b7230 */ /* 0x000fc40000004100 */
        /* <DEDUP_REMOVED lines=11> */
[----:B0123--:R-:W-:-:S07]  /*07d0*/  CS2R R10, SRZ ;  /* 0x00000000000a7805 */ /* 0x00ffce000001ff00 */
.L_x_1745:
        /* <DEDUP_REMOVED lines=9> */
[----:B------:R-:W3:Y:S01]  /*0870*/  LDG.E.128 R80, desc[UR6][R80.64] ;  /* 0x0000000650507981 */ /* 0x000ee2000c1e1d00 */
[C---:B------:R-:W-:Y:S02]  /*0880*/  IADD3 R155, PT, PT, R171.reuse, 0x100, RZ ;  /* 0x00000100ab9b7810 */ /* 0x040fe40007ffe0ff */
[----:B------:R-:W-:Y:S01]  /*0890*/  IADD3 R153, PT, PT, R171, 0x200, RZ ;  /* 0x00000200ab997810 */ /* 0x000fe20007ffe0ff */
[----:B-1----:R-:W-:-:S04]  /*08a0*/  IMAD.WIDE R158, R151, 0x4, R102 ;  /* 0x00000004979e7825 */ /* 0x002fc800078e0266 */
[----:B------:R-:W-:Y:S01]  /*08b0*/  IMAD.WIDE.U32 R88, R155, 0x10, R96 ;  /* 0x000000109b587825 */ /* 0x000fe200078e0060 */
[----:B------:R-:W4:Y:S03]  /*08c0*/  LDG.E R164, desc[UR6][R158.64] ;  /* 0x000000069ea47981 */ /* 0x000f26000c1e1900 */
[----:B--2---:R-:W-:Y:S02]  /*08d0*/  IMAD.WIDE.U32 R84, R171, 0x10, R100 ;  /* 0x00000010ab547825 */ /* 0x004fe400078e0064 */
[----:B------:R-:W2:Y:S02]  /*08e0*/  LDG.E.128 R88, desc[UR6][R88.64] ;  /* 0x0000000658587981 */ /* 0x000ea4000c1e1d00 */
[----:B------:R-:W-:Y:S02]  /*08f0*/  IMAD.WIDE.U32 R96, R153, 0x10, R96 ;  /* 0x0000001099607825 */ /* 0x000fe400078e0060 */
[----:B------:R-:W2:Y:S02]  /*0900*/  LDG.E.128 R84, desc[UR6][R84.64] ;  /* 0x0000000654547981 */ /* 0x000ea4000c1e1d00 */
[----:B------:R-:W-:-:S02]  /*0910*/  IMAD.WIDE.U32 R92, R155, 0x10, R100 ;  /* 0x000000109b5c7825 */ /* 0x000fc400078e0064 */
[----:B------:R-:W2:Y:S02]  /*0920*/  LDG.E.128 R96, desc[UR6][R96.64] ;  /* 0x0000000660607981 */ /* 0x000ea4000c1e1d00 */
[----:B------:R-:W-:Y:S02]  /*0930*/  IMAD.WIDE.U32 R100, R153, 0x10, R100 ;  /* 0x0000001099647825 */ /* 0x000fe400078e0064 */
[----:B------:R-:W2:Y:S02]  /*0940*/  LDG.E.128 R92, desc[UR6][R92.64] ;  /* 0x000000065c5c7981 */ /* 0x000ea4000c1e1d00 */
[----:B0-----:R-:W-:Y:S02]  /*0950*/  IMAD.WIDE R156, R151, 0x4, R156 ;  /* 0x00000004979c7825 */ /* 0x001fe400078e029c */
[----:B------:R-:W2:Y:S04]  /*0960*/  LDG.E.128 R100, desc[UR6][R100.64] ;  /* 0x0000000664647981 */ /* 0x000ea8000c1e1d00 */
[----:B------:R-:W2:Y:S01]  /*0970*/  LDG.E R152, desc[UR6][R156.64] ;  /* 0x000000069c987981 */ /* 0x000ea2000c1e1900 */
[----:B------:R-:W-:-:S02]  /*0980*/  ISETP.NE.AND P4, PT, RZ, UR8, PT ;  /* 0x00000008ff007c0c */ /* 0x000fc4000bf85270 */
[----:B------:R-:W-:-:S04]  /*0990*/  ISETP.NE.U32.AND P0, PT, RZ, UR10, PT ;  /* 0x0000000aff007c0c */ /* 0x000fc8000bf05070 */
[----:B------:R-:W-:Y:S02]  /*09a0*/  ISETP.NE.AND.EX P0, PT, RZ, UR11, PT, P0 ;  /* 0x0000000bff007c0c */ /* 0x000fe4000bf05300 */
[----:B------:R-:W-:Y:S01]  /*09b0*/  LOP3.LUT P3, RZ, R0, 0x1f, RZ, 0xc0, !PT ;  /* 0x0000001f00ff7812 */ /* 0x000fe2000786c0ff */
[--C-:B---3--:R-:W-:Y:S02]  /*09c0*/  HADD2.F32 R154, -RZ, R80.reuse.H0_H0 ;  /* 0x20000050ff9a7230 */ /* 0x108fe40000004100 */
[----:B------:R-:W-:Y:S02]  /*09d0*/  HADD2.F32 R160, -RZ, R80.H1_H1 ;  /* 0x30000050ffa07230 */ /* 0x000fe40000004100 */
[--C-:B------:R-:W-:Y:S02]  /*09e0*/  HADD2.F32 R161, -RZ, R81.reuse.H0_H0 ;  /* 0x20000051ffa17230 */ /* 0x100fe40000004100 */
[----:B------:R-:W-:Y:S02]  /*09f0*/  HADD2.F32 R162, -RZ, R81.H1_H1 ;  /* 0x30000051ffa27230 */ /* 0x000fe40000004100 */
[----:B------:R-:W0:Y:S01]  /*0a00*/  LDC.64 R80, c[0x0][0x3b0] ;  /* 0x0000ec00ff507b82 */ /* 0x000e220000000a00 */
[----:B----4-:R-:W-:Y:S01]  /*0a10*/  FSEL R164, R164, RZ, !P4 ;  /* 0x000000ffa4a47208 */ /* 0x010fe20006000000 */
[----:B------:R-:W-:-:S02]  /*0a20*/  HADD2.F32 R163, -RZ, R82.H0_H0 ;  /* 0x20000052ffa37230 */ /* 0x000fc40000004100 */
[--C-:B--2---:R-:W-:Y:S02]  /*0a30*/  HADD2.F32 R179, -RZ, R91.reuse.H0_H0 ;  /* 0x2000005bffb37230 */ /* 0x104fe40000004100 */
[----:B------:R-:W-:Y:S02]  /*0a40*/  HADD2.F32 R165, -RZ, R91.H1_H1 ;  /* 0x3000005bffa57230 */ /* 0x000fe40000004100 */
[----:B------:R-:W-:Y:S02]  /*0a50*/  HADD2.F32 R200, -RZ, R84.H0_H0 ;  /* 0x20000054ffc87230 */ /* 0x000fe40000004100 */
[----:B------:R-:W-:Y:S01]  /*0a60*/  FADD.FTZ R169, -R164, R154 ;  /* 0x0000009aa4a97221 */ /* 0x000fe20000010100 */
[----:B------:R-:W-:Y:S02]  /*0a70*/  HADD2.F32 R91, -RZ, R98.H0_H0 ;  /* 0x20000062ff5b7230 */ /* 0x000fe40000004100 */
[--C-:B------:R-:W-:Y:S02]  /*0a80*/  HADD2.F32 R167, -RZ, R99.reuse.H0_H0 ;  /* 0x20000063ffa77230 */ /* 0x100fe40000004100 */
[----:B------:R-:W-:-:S02]  /*0a90*/  HADD2.F32 R99, -RZ, R99.H1_H1 ;  /* 0x30000063ff637230 */ /* 0x000fc40000004100 */
[C---:B------:R-:W-:Y:S01]  /*0aa0*/  FADD.FTZ R227, -R164.reuse, R163 ;  /* 0x000000a3a4e37221 */ /* 0x040fe20000010100 */
[----:B------:R-:W-:Y:S02]  /*0ab0*/  HADD2.F32 R174, -RZ, R84.H1_H1 ;  /* 0x30000054ffae7230 */ /* 0x000fe40000004100 */
[----:B------:R-:W-:Y:S01]  /*0ac0*/  FMUL.FTZ R226, R125, R200 ;  /* 0x000000c87de27220 */ /* 0x000fe20000410000 */
[--C-:B------:R-:W-:Y:S02]  /*0ad0*/  HADD2.F32 R183, -RZ, R90.reuse.H0_H0 ;  /* 0x2000005affb77230 */ /* 0x100fe40000004100 */
[C---:B------:R-:W-:Y:S01]  /*0ae0*/  FADD.FTZ R207, -R164.reuse, R160 ;  /* 0x000000a0a4cf7221 */ /* 0x040fe20000010100 */
[----:B------:R-:W-:Y:S02]  /*0af0*/  HADD2.F32 R181, -RZ, R90.H1_H1 ;  /* 0x3000005affb57230 */ /* 0x000fe40000004100 */
[----:B------:R-:W-:Y:S01]  /*0b00*/  FADD.FTZ R163, -R164, R91 ;  /* 0x0000005ba4a37221 */ /* 0x000fe20000010100 */
[----:B------:R-:W-:-:S02]  /*0b10*/  HADD2.F32 R177, -RZ, R93.H0_H0 ;  /* 0x2000005dffb17230 */ /* 0x000fc40000004100 */
[----:B------:R-:W-:Y:S01]  /*0b20*/  FMUL.FTZ R169, R152, R169 ;  /* 0x000000a998a97220 */ /* 0x000fe20000410000 */
[----:B------:R-:W-:Y:S02]  /*0b30*/  HADD2.F32 R178, -RZ, R93.H1_H1 ;  /* 0x3000005dffb27230 */ /* 0x000fe40000004100 */
[----:B------:R-:W-:Y:S01]  /*0b40*/  FADD.FTZ R91, -R164, R99 ;  /* 0x00000063a45b7221 */ /* 0x000fe20000010100 */
[--C-:B------:R-:W-:Y:S02]  /*0b50*/  HADD2.F32 R201, -RZ, R95.reuse.H0_H0 ;  /* 0x2000005fffc97230 */ /* 0x100fe40000004100 */
[----:B------:R-:W-:Y:S02]  /*0b60*/  HADD2.F32 R202, -RZ, R95.H1_H1 ;  /* 0x3000005fffca7230 */ /* 0x000fe40000004100 */
[--C-:B------:R-:W-:Y:S02]  /*0b70*/  HADD2.F32 R90, -RZ, R96.reuse.H0_H0 ;  /* 0x20000060ff5a7230 */ /* 0x100fe40000004100 */
[----:B------:R-:W-:-:S02]  /*0b80*/  HADD2.F32 R157, -RZ, R96.H1_H1 ;  /* 0x30000060ff9d7230 */ /* 0x000fc40000004100 */
[--C-:B------:R-:W-:Y:S02]  /*0b90*/  HADD2.F32 R159, -RZ, R97.reuse.H0_H0 ;  /* 0x20000061ff9f7230 */ /* 0x100fe40000004100 */
[----:B------:R-:W-:Y:S02]  /*0ba0*/  HADD2.F32 R95, -RZ, R97.H1_H1 ;  /* 0x30000061ff5f7230 */ /* 0x000fe40000004100 */
[----:B------:R-:W-:Y:S02]  /*0bb0*/  HADD2.F32 R93, -RZ, R98.H1_H1 ;  /* 0x30000062ff5d7230 */ /* 0x000fe40000004100 */
[--C-:B------:R-:W-:Y:S02]  /*0bc0*/  HADD2.F32 R203, -RZ, R100.reuse.H0_H0 ;  /* 0x20000064ffcb7230 */ /* 0x100fe40000004100 */
[----:B------:R-:W-:Y:S02]  /*0bd0*/  HADD2.F32 R212, -RZ, R100.H1_H1 ;  /* 0x30000064ffd47230 */ /* 0x000fe40000004100 */
[----:B------:R-:W-:-:S02]  /*0be0*/  HADD2.F32 R213, -RZ, R101.H0_H0 ;  /* 0x20000065ffd57230 */ /* 0x000fc40000004100 */
[----:B------:R-:W-:Y:S02]  /*0bf0*/  HADD2.F32 R216, -RZ, R101.H1_H1 ;  /* 0x30000065ffd87230 */ /* 0x000fe40000004100 */
[----:B------:R-:W-:Y:S01]  /*0c00*/  FMUL.FTZ R223, R126, R174 ;  /* 0x000000ae7edf7220 */ /* 0x000fe20000410000 */
[----:B------:R-:W-:Y:S02]  /*0c10*/  HADD2.F32 R195, -RZ, R85.H0_H0 ;  /* 0x20000055ffc37230 */ /* 0x000fe40000004100 */
[----:B0-----:R-:W-:-:S04]  /*0c20*/  IMAD.WIDE.U32 R100, R171, 0x8, R80 ;  /* 0x00000008ab647825 */ /* 0x001fc800078e0050 */
[----:B------:R-:W-:Y:S01]  /*0c30*/  FADD.FTZ R209, -R164, R161 ;  /* 0x000000a1a4d17221 */ /* 0x000fe20000010100 */
[----:B------:R-:W-:Y:S01]  /*0c40*/  FMUL.FTZ R224, R152, R207 ;  /* 0x000000cf98e07220 */ /* 0x000fe20000410000 */
[----:B------:R-:W-:-:S04]  /*0c50*/  IMAD.WIDE.U32 R98, R155, 0x8, R80 ;  /* 0x000000089b627825 */ /* 0x000fc800078e0050 */
[----:B------:R-:W-:-:S04]  /*0c60*/  IMAD.WIDE.U32 R96, R153, 0x8, R80 ;  /* 0x0000000899607825 */ /* 0x000fc800078e0050 */
[----:B------:R-:W-:Y:S01]  /*0c70*/  FADD.FTZ R80, RZ, R226 ;  /* 0x000000e2ff507221 */ /* 0x000fe20000010000 */
[----:B------:R-:W-:Y:S01]  /*0c80*/  FFMA.FTZ R81, R169, R226, RZ ;  /* 0x000000e2a9517223 */ /* 0x000fe200000100ff */
[----:B------:R-:W-:Y:S01]  /*0c90*/  FMUL.FTZ R221, R127, R195 ;  /* 0x000000c37fdd7220 */ /* 0x000fe20000410000 */
[----:B------:R-:W-:Y:S02]  /*0ca0*/  HADD2.F32 R196, -RZ, R85.H1_H1 ;  /* 0x30000055ffc47230 */ /* 0x000fe40000004100 */
[----:B------:R-:W-:Y:S01]  /*0cb0*/  FADD.FTZ R80, R80, R223 ;  /* 0x000000df50507221 */ /* 0x000fe20000010000 */
[----:B------:R-:W-:Y:S01]  /*0cc0*/  FADD.FTZ R211, -R164, R162 ;  /* 0x000000a2a4d37221 */ /* 0x000fe20000010100 */
[----:B------:R-:W-:Y:S01]  /*0cd0*/  FMUL.FTZ R222, R152, R209 ;  /* 0x000000d198de7220 */ /* 0x000fe20000410000 */
[----:B------:R-:W-:Y:S01]  /*0ce0*/  FFMA.FTZ R81, R224, R223, R81 ;  /* 0x000000dfe0517223 */ /* 0x000fe20000010051 */
[----:B------:R-:W-:Y:S02]  /*0cf0*/  HADD2.F32 R199, -RZ, R86.H0_H0 ;  /* 0x20000056ffc77230 */ /* 0x000fe40000004100 */
[----:B------:R-:W-:Y:S01]  /*0d00*/  FMUL.FTZ R215, R128, R196 ;  /* 0x000000c480d77220 */ /* 0x000fe20000410000 */
[----:B------:R-:W-:-:S02]  /*0d10*/  HADD2.F32 R158, -RZ, R82.H1_H1 ;  /* 0x30000052ff9e7230 */ /* 0x000fc40000004100 */
[----:B------:R-:W-:Y:S01]  /*0d20*/  FADD.FTZ R80, R80, R221 ;  /* 0x000000dd50507221 */ /* 0x000fe20000010000 */
[----:B------:R-:W-:Y:S01]  /*0d30*/  FMUL.FTZ R214, R152, R211 ;  /* 0x000000d398d67220 */ /* 0x000fe20000410000 */
[----:B------:R-:W-:Y:S01]  /*0d40*/  FFMA.FTZ R81, R222, R221, R81 ;  /* 0x000000ddde517223 */ /* 0x000fe20000010051 */
        /* <DEDUP_REMOVED lines=9> */
[--C-:B------:R-:W-:Y:S02]  /*0de0*/  HADD2.F32 R191, -RZ, R88.reuse.H0_H0 ;  /* 0x20000058ffbf7230 */ /* 0x100fe40000004100 */
[----:B------:R-:W-:Y:S01]  /*0df0*/  FADD.FTZ R80, R80, R211 ;  /* 0x000000d350507221 */ /* 0x000fe20000010000 */
[----:B------:R-:W-:Y:S02]  /*0e00*/  HADD2.F32 R189, -RZ, R88.H1_H1 ;  /* 0x30000058ffbd7230 */ /* 0x000fe40000004100 */
[--C-:B------:R-:W-:Y:S02]  /*0e10*/  HADD2.F32 R187, -RZ, R89.reuse.H0_H0 ;  /* 0x20000059ffbb7230 */ /* 0x100fe40000004100 */
[----:B------:R-:W-:Y:S02]  /*0e20*/  HADD2.F32 R185, -RZ, R89.H1_H1 ;  /* 0x30000059ffb97230 */ /* 0x000fe40000004100 */
[----:B------:R-:W-:Y:S01]  /*0e30*/  FADD.FTZ R205, -R164, R205 ;  /* 0x000000cda4cd7221 */ /* 0x000fe20000010100 */
[----:B------:R-:W-:Y:S01]  /*0e40*/  HADD2.F32 R193, -RZ, R83.H1_H1 ;  /* 0x30000053ffc17230 */ /* 0x000fe20000004100 */
[----:B------:R-:W0:Y:S01]  /*0e50*/  @P1 LDC.64 R88, c[0x0][0x3e0] ;  /* 0x0000f800ff581b82 */ /* 0x000e220000000a00 */
        /* <DEDUP_REMOVED lines=8> */
[--C-:B------:R-:W-:Y:S02]  /*0ee0*/  HADD2.F32 R175, -RZ, R92.reuse.H0_H0 ;  /* 0x2000005cffaf7230 */ /* 0x100fe40000004100 */
[----:B------:R-:W-:Y:S01]  /*0ef0*/  FMUL.FTZ R205, R132, R172 ;  /* 0x000000ac84cd7220 */ /* 0x000fe20000410000 */
        /* <DEDUP_REMOVED lines=13> */
[----:B------:R-:W-:Y:S01]  /*0fd0*/  FADD.FTZ R187, -R164, R187 ;  /* 0x000000bba4bb7221 */ /* 0x000fe20000010100 */
[----:B------:R-:W-:Y:S01]  /*0fe0*/  FMUL.FTZ R192, R152, R189 ;  /* 0x000000bd98c07220 */ /* 0x000fe20000410000 */
[----:B------:R-:W-:Y:S01]  /*0ff0*/  FFMA.FTZ R81, R194, R193, R81 ;  /* 0x000000c1c2517223 */ /* 0x000fe20000010051 */
[----:B------:R-:W-:Y:S01]  /*1000*/  FMUL.FTZ R189, R135, R177 ;  /* 0x000000b187bd7220 */ /* 0x000fe20000410000 */
[----:B------:R-:W-:Y:S01]  /*1010*/  FADD.FTZ R80, R80, R191 ;  /* 0x000000bf50507221 */ /* 0x000fe20000010000 */
[----:B------:R-:W-:Y:S01]  /*1020*/  FADD.FTZ R185, -R164, R185 ;  /* 0x000000b9a4b97221 */ /* 0x000fe20000010100 */
[----:B------:R-:W-:Y:S01]  /*1030*/  FMUL.FTZ R190, R152, R187 ;  /* 0x000000bb98be7220 */ /* 0x000fe20000410000 */
[----:B------:R-:W-:Y:S01]  /*1040*/  FFMA.FTZ R81, R192, R191, R81 ;  /* 0x000000bfc0517223 */ /* 0x000fe20000010051 */
[----:B------:R-:W-:-:S02]  /*1050*/  HADD2.F32 R197, -RZ, R94.H0_H0 ;  /* 0x2000005effc57230 */ /* 0x000fc40000004100 */
[----:B------:R-:W-:Y:S01]  /*1060*/  FMUL.FTZ R187, R136, R178 ;  /* 0x000000b288bb7220 */ /* 0x000fe20000410000 */
[----:B0-----:R-:W-:-:S04]  /*1070*/  @P1 IMAD.WIDE R88, R151, 0x2, R88 ;  /* 0x0000000297581825 */ /* 0x001fc800078e0258 */
        /* <DEDUP_REMOVED lines=8> */
[----:B------:R-:W2:Y:S01]  /*1100*/  @P1 LDG.E.U16 R225, desc[UR6][R88.64] ;  /* 0x0000000658e11981 */ /* 0x000ea2000c1e1500 */
[----:B------:R-:W-:Y:S01]  /*1110*/  FMUL.FTZ R186, R152, R183 ;  /* 0x000000b798ba7220 */ /* 0x000fe20000410000 */
[----:B------:R-:W-:Y:S01]  /*1120*/  FFMA.FTZ R81, R188, R187, R81 ;  /* 0x000000bbbc517223 */ /* 0x000fe20000010051 */
        /* <DEDUP_REMOVED lines=13> */
[----:B------:R-:W-:Y:S01]  /*1200*/  FADD.FTZ R161, -R164, R90 ;  /* 0x0000005aa4a17221 */ /* 0x000fe20000010100 */
[----:B------:R-:W-:Y:S01]  /*1210*/  FMUL.FTZ R180, R152, R165 ;  /* 0x000000a598b47220 */ /* 0x000fe20000410000 */
[----:B------:R-:W-:Y:S01]  /*1220*/  FFMA.FTZ R81, R182, R181, R81 ;  /* 0x000000b5b6517223 */ /* 0x000fe20000010051 */
[--C-:B------:R-:W-:Y:S01]  /*1230*/  HADD2.F32 R217, -RZ, R102.reuse.H0_H0 ;  /* 0x20000066ffd97230 */ /* 0x100fe20000004100 */
[----:B-----5:R0:W5:Y:S01]  /*1240*/  @P0 LDG.E.128 R72, desc[UR6][R82.64] ;  /* 0x0000000652480981 */ /* 0x020162000c1e1d00 */
[----:B------:R-:W-:Y:S02]  /*1250*/  HADD2.F32 R218, -RZ, R102.H1_H1 ;  /* 0x30000066ffda7230 */ /* 0x000fe40000004100 */
[----:B------:R-:W-:Y:S01]  /*1260*/  FMUL.FTZ R102, R141, R203 ;  /* 0x000000cb8d667220 */ /* 0x000fe20000410000 */
[----:B------:R-:W-:-:S02]  /*1270*/  HADD2.F32 R219, -RZ, R103.H0_H0 ;  /* 0x20000067ffdb7230 */ /* 0x000fc40000004100 */
[----:B------:R-:W-:Y:S01]  /*1280*/  FADD.FTZ R157, -R164, R157 ;  /* 0x0000009da49d7221 */ /* 0x000fe20000010100 */
[----:B------:R-:W-:Y:S02]  /*1290*/  HADD2.F32 R220, -RZ, R103.H1_H1 ;  /* 0x30000067ffdc7230 */ /* 0x000fe40000004100 */
[----:B------:R-:W-:Y:S01]  /*12a0*/  FMUL.FTZ R103, R152, R161 ;  /* 0x000000a198677220 */ /* 0x000fe20000410000 */
[----:B------:R-:W-:Y:S01]  /*12b0*/  FADD.FTZ R159, -R164, R159 ;  /* 0x0000009fa49f7221 */ /* 0x000fe20000010100 */
[----:B------:R-:W-:Y:S01]  /*12c0*/  FMUL.FTZ R154, R142, R212 ;  /* 0x000000d48e9a7220 */ /* 0x000fe20000410000 */
[----:B------:R-:W-:Y:S01]  /*12d0*/  FADD.FTZ R95, -R164, R95 ;  /* 0x0000005fa45f7221 */ /* 0x000fe20000010100 */
[----:B0-----:R-:W-:Y:S01]  /*12e0*/  FADD.FTZ R83, R80, R179 ;  /* 0x000000b350537221 */ /* 0x001fe20000010000 */
        /* <DEDUP_REMOVED lines=30> */
[----:B------:R-:W0:Y:S01]  /*14d0*/  @P0 LDC.64 R86, c[0x0][0x438] ;  /* 0x00010e00ff560b82 */ /* 0x000e220000000a00 */
[----:B------:R-:W5:Y:S01]  /*14e0*/  LDG.E.64 R100, desc[UR6][R100.64] ;  /* 0x0000000664647981 */ /* 0x000f62000c1e1b00 */
[----:B------:R-:W-:Y:S01]  /*14f0*/  FADD.FTZ R81, R81, R166 ;  /* 0x000000a651517221 */ /* 0x000fe20000010000 */
[----:B------:R-:W-:-:S02]  /*1500*/  FFMA.FTZ R83, R168, R166, R83 ;  /* 0x000000a6a8537223 */ /* 0x000fc40000010053 */
[----:B------:R-:W5:Y:S03]  /*1510*/  LDG.E.64 R98, desc[UR6][R98.64] ;  /* 0x0000000662627981 */ /* 0x000f66000c1e1b00 */
[----:B------:R-:W1:Y:S01]  /*1520*/  @P0 LDC.64 R84, c[0x0][0x438] ;  /* 0x00010e00ff540b82 */ /* 0x000e620000000a00 */
[----:B------:R-:W3:Y:S04]  /*1530*/  SHFL.DOWN PT, R80, R81, 0x10, 0x1f ;  /* 0x0a001f0051507f89 */ /* 0x000ee800000e0000 */
[----:B------:R-:W4:Y:S04]  /*1540*/  SHFL.DOWN PT, R82, R83, 0x10, 0x1f ;  /* 0x0a001f0053527f89 */ /* 0x000f2800000e0000 */
[----:B------:R-:W5:Y:S01]  /*1550*/  LDG.E.64 R96, desc[UR6][R96.64] ;  /* 0x0000000660607981 */ /* 0x000f62000c1e1b00 */
[----:B0-----:R-:W-:-:S05]  /*1560*/  @P0 IMAD.WIDE.U32 R86, R171, 0x10, R86 ;  /* 0x00000010ab560825 */ /* 0x001fca00078e0056 */
[----:B------:R0:W5:Y:S01]  /*1570*/  @P0 LDG.E.128 R64, desc[UR6][R86.64] ;  /* 0x0000000656400981 */ /* 0x000162000c1e1d00 */
[----:B-1----:R-:W-:-:S04]  /*1580*/  @P0 IMAD.WIDE.U32 R84, R155, 0x10, R84 ;  /* 0x000000109b540825 */ /* 0x002fc800078e0054 */
[----:B---3--:R-:W-:Y:S01]  /*1590*/  FADD.FTZ R80, R81, R80 ;  /* 0x0000005051507221 */ /* 0x008fe20000010000 */
[----:B----4-:R-:W-:Y:S01]  /*15a0*/  FADD.FTZ R82, R83, R82 ;  /* 0x0000005253527221 */ /* 0x010fe20000010000 */
[----:B------:R1:W5:Y:S04]  /*15b0*/  @P0 LDG.E.128 R68, desc[UR6][R84.64] ;  /* 0x0000000654440981 */ /* 0x000368000c1e1d00 */
[----:B0-----:R-:W0:Y:S04]  /*15c0*/  SHFL.DOWN PT, R87, R82, 0x8, 0x1f ;  /* 0x09001f0052577f89 */ /* 0x001e2800000e0000 */
[----:B-1----:R-:W1:Y:S01]  /*15d0*/  SHFL.DOWN PT, R85, R80, 0x8, 0x1f ;  /* 0x09001f0050557f89 */ /* 0x002e6200000e0000 */
[----:B0-----:R-:W-:Y:S01]  /*15e0*/  FADD.FTZ R87, R82, R87 ;  /* 0x0000005752577221 */ /* 0x001fe20000010000 */
[----:B-1----:R-:W-:-:S04]  /*15f0*/  FADD.FTZ R85, R80, R85 ;  /* 0x0000005550557221 */ /* 0x002fc80000010000 */
[----:B------:R-:W0:Y:S04]  /*1600*/  SHFL.DOWN PT, R86, R87, 0x4, 0x1f ;  /* 0x08801f0057567f89 */ /* 0x000e2800000e0000 */
        /* <DEDUP_REMOVED lines=8> */
[----:B------:R-:W-:Y:S02]  /*1690*/  @!P3 PLOP3.LUT P0, PT, P2, PT, PT, 0x80, 0x8 ;  /* 0x000000000008b81c */ /* 0x000fe4000170f070 */
[----:B---3--:R-:W-:Y:S01]  /*16a0*/  LEA R87, R88, R85, 0x18 ;  /* 0x0000005558577211 */ /* 0x008fe200078ec0ff */
        /* <DEDUP_REMOVED lines=103> */
[----:B-----5:R-:W-:Y:S01]  /*1d20*/  LOP3.LUT P3, RZ, R100, 0xff, RZ, 0xc0, !PT ;  /* 0x000000ff64ff7812 */ /* 0x020fe2000786c0ff */
[-CC-:B------:R-:W-:Y:S01]  /*1d30*/  FFMA.FTZ R214, R214, R178.reuse, R177.reuse ;  /* 0x000000b2d6d67223 */ /* 0x180fe200000100b1 */
[-C--:B------:R-:W-:Y:S01]  /*1d40*/  FFMA.FTZ R224, R224, R178.reuse, R177 ;  /* 0x000000b2e0e07223 */ /* 0x080fe200000100b1 */
[----:B------:R-:W-:Y:S01]  /*1d50*/  FADD.FTZ R85, R226, -R169 ;  /* 0x800000a9e2557221 */ /* 0x000fe20000010000 */
[----:B------:R-:W-:Y:S01]  /*1d60*/  FFMA.FTZ R222, R222, R178, R177 ;  /* 0x000000b2dede7223 */ /* 0x000fe200000100b1 */
[C---:B------:R-:W-:Y:S01]  /*1d70*/  LOP3.LUT P5, RZ, R100.reuse, 0xff0000, RZ, 0xc0, !PT ;  /* 0x00ff000064ff7812 */ /* 0x040fe200078ac0ff */
[----:B------:R-:W-:Y:S01]  /*1d80*/  FADD.FTZ R215, R215, -R214 ;  /* 0x800000d6d7d77221 */ /* 0x000fe20000010000 */
[----:B------:R-:W-:Y:S01]  /*1d90*/  LOP3.LUT P6, RZ, R100, 0xff000000, RZ, 0xc0, !PT ;  /* 0xff00000064ff7812 */ /* 0x000fe200078cc0ff */
[----:B------:R-:W-:Y:S01]  /*1da0*/  FMUL.FTZ R85, R152, R85 ;  /* 0x0000005598557220 */ /* 0x000fe20000410000 */
[----:B------:R-:W-:Y:S01]  /*1db0*/  LOP3.LUT P4, RZ, R100, 0xff00, RZ, 0xc0, !PT ;  /* 0x0000ff0064ff7812 */ /* 0x000fe2000788c0ff */
[----:B------:R-:W-:Y:S01]  /*1dc0*/  FADD.FTZ R223, R223, -R224 ;  /* 0x800000e0dfdf7221 */ /* 0x000fe20000010000 */
[----:B------:R-:W-:Y:S01]  /*1dd0*/  FADD.FTZ R221, R221, -R222 ;  /* 0x800000dedddd7221 */ /* 0x000fe20000010000 */
[----:B------:R-:W-:Y:S01]  /*1de0*/  FMUL.FTZ R85, R85, R176 ;  /* 0x000000b055557220 */ /* 0x000fe20000410000 */
[C---:B------:R-:W-:Y:S01]  /*1df0*/  FMUL.FTZ R215, R152.reuse, R215 ;  /* 0x000000d798d77220 */ /* 0x040fe20000410000 */
[----:B------:R-:W-:Y:S01]  /*1e00*/  FMUL.FTZ R223, R152, R223 ;  /* 0x000000df98df7220 */ /* 0x000fe20000410000 */
[----:B------:R-:W-:-:S02]  /*1e10*/  @P3 HADD2.F32 R86, -RZ, R80.H0_H0 ;  /* 0x20000050ff563230 */ /* 0x000fc40000004100 */
[----:B------:R-:W-:Y:S01]  /*1e20*/  FMUL.FTZ R221, R152, R221 ;  /* 0x000000dd98dd7220 */ /* 0x000fe20000410000 */
[----:B------:R-:W-:Y:S01]  /*1e30*/  FMUL.FTZ R85, R85, UR4 ;  /* 0x0000000455557c20 */ /* 0x000fe20008410000 */
[-C--:B------:R-:W-:Y:S01]  /*1e40*/  FMUL.FTZ R215, R215, R176.reuse ;  /* 0x000000b0d7d77220 */ /* 0x080fe20000410000 */
[----:B------:R-:W-:Y:S02]  /*1e50*/  HFMA2 R169, -RZ, RZ, 0, 0 ;  /* 0x00000000ffa97431 */ /* 0x000fe400000001ff */
[-C--:B------:R-:W-:Y:S01]  /*1e60*/  FMUL.FTZ R223, R223, R176.reuse ;  /* 0x000000b0dfdf7220 */ /* 0x080fe20000410000 */
[----:B------:R-:W-:Y:S01]  /*1e70*/  FMUL.FTZ R221, R221, R176 ;  /* 0x000000b0dddd7220 */ /* 0x000fe20000410000 */
[----:B------:R-:W-:Y:S02]  /*1e80*/  @P3 HADD2.F32 R87, -RZ, R52.H0_H0 ;  /* 0x20000034ff573230 */ /* 0x000fe40000004100 */
[----:B------:R-:W-:Y:S01]  /*1e90*/  @P3 FMUL.FTZ R169, R85, R86 ;  /* 0x0000005655a93220 */ /* 0x000fe20000410000 */
[----:B------:R-:W-:-:S02]  /*1ea0*/  @P5 HADD2.F32 R86, -RZ, R81.H0_H0 ;  /* 0x20000051ff565230 */ /* 0x000fc40000004100 */
[----:B------:R-:W-:Y:S01]  /*1eb0*/  FMUL.FTZ R215, R215, UR4 ;  /* 0x00000004d7d77c20 */ /* 0x000fe20008410000 */
[----:B------:R-:W-:Y:S02]  /*1ec0*/  @P6 HADD2.F32 R88, -RZ, R81.H1_H1 ;  /* 0x30000051ff586230 */ /* 0x000fe40000004100 */
[----:B------:R-:W-:Y:S01]  /*1ed0*/  FMUL.FTZ R223, R223, UR4 ;  /* 0x00000004dfdf7c20 */ /* 0x000fe20008410000 */
[--C-:B------:R-:W-:Y:S02]  /*1ee0*/  @P6 HADD2.F32 R89, -RZ, R53.reuse.H1_H1 ;  /* 0x30000035ff596230 */ /* 0x100fe40000004100 */
[----:B------:R-:W-:Y:S01]  /*1ef0*/  FMUL.FTZ R221, R221, UR4 ;  /* 0x00000004dddd7c20 */ /* 0x000fe20008410000 */
[----:B------:R-:W-:Y:S01]  /*1f00*/  @P4 HADD2.F32 R80, -RZ, R80.H1_H1 ;  /* 0x30000050ff504230 */ /* 0x000fe20000004100 */
[----:B------:R-:W-:Y:S01]  /*1f10*/  MOV R84, RZ ;  /* 0x000000ff00547202 */ /* 0x000fe20000000f00 */
[----:B------:R-:W-:Y:S01]  /*1f20*/  @P5 HADD2.F32 R81, -RZ, R53.H0_H0 ;  /* 0x20000035ff515230 */ /* 0x000fe20000004100 */
[----:B------:R-:W-:Y:S01]  /*1f30*/  CS2R R172, SRZ ;  /* 0x0000000000ac7805 */ /* 0x000fe2000001ff00 */
[----:B------:R-:W-:Y:S01]  /*1f40*/  @P3 FMUL.FTZ R84, R85, R87 ;  /* 0x0000005755543220 */ /* 0x000fe20000410000 */
[----:B------:R-:W-:Y:S01]  /*1f50*/  MOV R92, RZ ;  /* 0x000000ff005c7202 */ /* 0x000fe20000000f00 */
[----:B------:R-:W-:Y:S01]  /*1f60*/  FFMA.FTZ R210, R210, R178, R177 ;  /* 0x000000b2d2d27223 */ /* 0x000fe200000100b1 */
[----:B------:R-:W-:-:S02]  /*1f70*/  HFMA2 R170, -RZ, RZ, 0, 0 ;  /* 0x00000000ffaa7431 */ /* 0x000fc400000001ff */
[C---:B------:R-:W-:Y:S01]  /*1f80*/  @P6 FMUL.FTZ R172, R215.reuse, R88 ;  /* 0x00000058d7ac6220 */ /* 0x040fe20000410000 */
[----:B------:R-:W-:Y:S02]  /*1f90*/  HFMA2 R87, -RZ, RZ, 0, 0 ;  /* 0x00000000ff577431 */ /* 0x000fe400000001ff */
[----:B------:R-:W-:Y:S01]  /*1fa0*/  @P6 FMUL.FTZ R92, R215, R89 ;  /* 0x00000059d75c6220 */ /* 0x000fe20000410000 */
[--C-:B------:R-:W-:Y:S01]  /*1fb0*/  FFMA.FTZ R208, R208, R178, R177.reuse ;  /* 0x000000b2d0d07223 */ /* 0x100fe200000100b1 */
[----:B------:R-:W-:Y:S01]  /*1fc0*/  @P4 FMUL.FTZ R170, R223, R80 ;  /* 0x00000050dfaa4220 */ /* 0x000fe20000410000 */
[C---:B------:R-:W-:Y:S01]  /*1fd0*/  @P5 FMUL.FTZ R173, R221.reuse, R86 ;  /* 0x00000056ddad5220 */ /* 0x040fe20000410000 */
[----:B------:R-:W-:Y:S01]  /*1fe0*/  @P5 FMUL.FTZ R87, R221, R81 ;  /* 0x00000051dd575220 */ /* 0x000fe20000410000 */
[C---:B------:R-:W-:Y:S01]  /*1ff0*/  LOP3.LUT P6, RZ, R101.reuse, 0xff, RZ, 0xc0, !PT ;  /* 0x000000ff65ff7812 */ /* 0x040fe200078cc0ff */
[----:B------:R-:W-:Y:S01]  /*2000*/  @P4 HADD2.F32 R80, -RZ, R52.H1_H1 ;  /* 0x30000034ff504230 */ /* 0x000fe20000004100 */
[----:B------:R-:W-:Y:S01]  /*2010*/  LOP3.LUT P5, RZ, R101, 0xff00, RZ, 0xc0, !PT ;  /* 0x0000ff0065ff7812 */ /* 0x000fe200078ac0ff */
[----:B------:R-:W-:Y:S01]  /*2020*/  FADD.FTZ R211, R211, -R210 ;  /* 0x800000d2d3d37221 */ /* 0x000fe20000010000 */
[----:B------:R-:W-:Y:S01]  /*2030*/  ISETP.GE.U32.AND P3, PT, R100, RZ, PT ;  /* 0x000000ff6400720c */ /* 0x000fe20003f66070 */
[----:B------:R-:W-:Y:S01]  /*2040*/  FADD.FTZ R209, R209, -R208 ;  /* 0x800000d0d1d17221 */ /* 0x000fe20000010000 */
[----:B------:R-:W-:Y:S01]  /*2050*/  MOV R85, RZ ;  /* 0x000000ff00557202 */ /* 0x000fe20000000f00 */
[-CC-:B------:R-:W-:Y:S01]  /*2060*/  FFMA.FTZ R206, R206, R178.reuse, R177.reuse ;  /* 0x000000b2cece7223 */ /* 0x180fe200000100b1 */
[----:B------:R-:W-:Y:S01]  /*2070*/  FFMA.FTZ R204, R204, R178, R177 ;  /* 0x000000b2cccc7223 */ /* 0x000fe200000100b1 */
[----:B------:R-:W-:Y:S01]  /*2080*/  @P4 FMUL.FTZ R85, R223, R80 ;  /* 0x00000050df554220 */ /* 0x000fe20000410000 */
[C---:B------:R-:W-:Y:S01]  /*2090*/  FMUL.FTZ R211, R152.reuse, R211 ;  /* 0x000000d398d37220 */ /* 0x040fe20000410000 */
[C---:B------:R-:W-:Y:S01]  /*20a0*/  LOP3.LUT P4, RZ, R101.reuse, 0xff0000, RZ, 0xc0, !PT ;  /* 0x00ff000065ff7812 */ /* 0x040fe2000788c0ff */
[----:B------:R-:W-:Y:S01]  /*20b0*/  FMUL.FTZ R209, R152, R209 ;  /* 0x000000d198d17220 */ /* 0x000fe20000410000 */
[----:B------:R-:W-:Y:S01]  /*20c0*/  ISETP.GE.U32.AND.EX P3, PT, R101, 0x1000000, PT, P3 ;  /* 0x010000006500780c */ /* 0x000fe20003f66130 */
[----:B------:R-:W-:Y:S01]  /*20d0*/  FADD.FTZ R207, R207, -R206 ;  /* 0x800000cecfcf7221 */ /* 0x000fe20000010000 */
[----:B------:R-:W-:Y:S01]  /*20e0*/  FADD.FTZ R205, R205, -R204 ;  /* 0x800000cccdcd7221 */ /* 0x000fe20000010000 */
[-C--:B------:R-:W-:Y:S01]  /*20f0*/  FMUL.FTZ R211, R211, R176.reuse ;  /* 0x000000b0d3d37220 */ /* 0x080fe20000410000 */
[----:B------:R-:W-:Y:S01]  /*2100*/  FMUL.FTZ R209, R209, R176 ;  /* 0x000000b0d1d17220 */ /* 0x000fe20000410000 */
[----:B------:R-:W-:-:S02]  /*2110*/  @P6 HADD2.F32 R80, -RZ, R82.H0_H0 ;  /* 0x20000052ff506230 */ /* 0x000fc40000004100 */
[C---:B------:R-:W-:Y:S01]  /*2120*/  FMUL.FTZ R207, R152.reuse, R207 ;  /* 0x000000cf98cf7220 */ /* 0x040fe20000410000 */
[----:B------:R-:W-:Y:S01]  /*2130*/  FMUL.FTZ R205, R152, R205 ;  /* 0x000000cd98cd7220 */ /* 0x000fe20000410000 */
[----:B------:R-:W-:Y:S02]  /*2140*/  @P5 HADD2.F32 R86, -RZ, R82.H1_H1 ;  /* 0x30000052ff565230 */ /* 0x000fe40000004100 */
[----:B------:R-:W-:Y:S01]  /*2150*/  FMUL.FTZ R211, R211, UR4 ;  /* 0x00000004d3d37c20 */ /* 0x000fe20008410000 */
[----:B------:R-:W-:Y:S01]  /*2160*/  FMUL.FTZ R209, R209, UR4 ;  /* 0x00000004d1d17c20 */ /* 0x000fe20008410000 */
[----:B------:R-:W-:Y:S01]  /*2170*/  CS2R R100, SRZ ;  /* 0x0000000000647805 */ /* 0x000fe2000001ff00 */
[--C-:B------:R-:W-:Y:S02]  /*2180*/  @P6 HADD2.F32 R82, -RZ, R54.reuse.H0_H0 ;  /* 0x20000036ff526230 */ /* 0x100fe40000004100 */
[-C--:B------:R-:W-:Y:S01]  /*2190*/  FMUL.FTZ R207, R207, R176.reuse ;  /* 0x000000b0cfcf7220 */ /* 0x080fe20000410000 */
[----:B------:R-:W-:Y:S01]  /*21a0*/  FMUL.FTZ R205, R205, R176 ;  /* 0x000000b0cdcd7220 */ /* 0x000fe20000410000 */
[----:B------:R-:W-:Y:S01]  /*21b0*/  @P6 FMUL.FTZ R101, R211, R80 ;  /* 0x00000050d3656220 */ /* 0x000fe20000410000 */
[----:B------:R-:W-:Y:S01]  /*21c0*/  @P5 FMUL.FTZ R100, R209, R86 ;  /* 0x00000056d1645220 */ /* 0x000fe20000410000 */
[----:B------:R-:W-:-:S02]  /*21d0*/  @P5 HADD2.F32 R80, -RZ, R54.H1_H1 ;  /* 0x30000036ff505230 */ /* 0x000fc40000004100 */
[----:B------:R-:W-:Y:S02]  /*21e0*/  HFMA2 R81, -RZ, RZ, 0, 0 ;  /* 0x00000000ff517431 */ /* 0x000fe400000001ff */
[--C-:B------:R-:W-:Y:S02]  /*21f0*/  @P4 HADD2.F32 R86, -RZ, R55.reuse.H0_H0 ;  /* 0x20000037ff564230 */ /* 0x100fe40000004100 */
[----:B------:R-:W-:Y:S01]  /*2200*/  @P6 FMUL.FTZ R81, R211, R82 ;  /* 0x00000052d3516220 */ /* 0x000fe20000410000 */
[----:B------:R-:W-:Y:S02]  /*2210*/  @P3 HADD2.F32 R93, -RZ, R55.H1_H1 ;  /* 0x30000037ff5d3230 */ /* 0x000fe40000004100 */
[----:B------:R-:W-:Y:S01]  /*2220*/  FMUL.FTZ R207, R207, UR4 ;  /* 0x00000004cfcf7c20 */ /* 0x000fe20008410000 */
[--C-:B------:R-:W-:Y:S02]  /*2230*/  @P4 HADD2.F32 R88, -RZ, R83.reuse.H0_H0 ;  /* 0x20000053ff584230 */ /* 0x100fe40000004100 */
[----:B------:R-:W-:Y:S01]  /*2240*/  FMUL.FTZ R196, R205, UR4 ;  /* 0x00000004cdc47c20 */ /* 0x000fe20008410000 */
[----:B------:R-:W-:Y:S01]  /*2250*/  @P3 HADD2.F32 R89, -RZ, R83.H1_H1 ;  /* 0x30000053ff593230 */ /* 0x000fe20000004100 */
[----:B------:R-:W-:-:S02]  /*2260*/  CS2R R82, SRZ ;  /* 0x0000000000527805 */ /* 0x000fc4000001ff00 */
[----:B------:R-:W-:Y:S01]  /*2270*/  MOV R94, RZ ;  /* 0x000000ff005e7202 */ /* 0x000fe20000000f00 */
[----:B------:R-:W-:Y:S01]  /*2280*/  @P5 FMUL.FTZ R82, R209, R80 ;  /* 0x00000050d1525220 */ /* 0x000fe20000410000 */
[----:B------:R-:W-:Y:S01]  /*2290*/  @P4 FMUL.FTZ R83, R207, R86 ;  /* 0x00000056cf534220 */ /* 0x000fe20000410000 */
[----:B------:R-:W-:Y:S01]  /*22a0*/  @P3 FMUL.FTZ R94, R196, R93 ;  /* 0x0000005dc45e3220 */ /* 0x000fe20000410000 */
[----:B------:R-:W-:Y:S02]  /*22b0*/  CS2R R174, SRZ ;  /* 0x0000000000ae7805 */ /* 0x000fe4000001ff00 */
[----:B------:R-:W-:Y:S01]  /*22c0*/  F2FP.F16.F32.PACK_AB R80, R85, R84 ;  /* 0x000000545550723e */ /* 0x000fe200000000ff */
[----:B------:R-:W-:Y:S01]  /*22d0*/  @P4 FMUL.FTZ R175, R207, R88 ;  /* 0x00000058cfaf4220 */ /* 0x000fe20000410000 */
[----:B------:R-:W-:Y:S01]  /*22e0*/  F2FP.F16.F32.PACK_AB R82, R82, R81 ;  /* 0x000000515252723e */ /* 0x000fe200000000ff */
[----:B------:R-:W-:Y:S01]  /*22f0*/  @P3 FMUL.FTZ R174, R196, R89 ;  /* 0x00000059c4ae3220 */ /* 0x000fe20000410000 */
[----:B------:R-:W-:-:S02]  /*2300*/  F2FP.F16.F32.PACK_AB R81, R92, R87 ;  /* 0x000000575c51723e */ /* 0x000fc400000000ff */
[----:B------:R-:W-:Y:S01]  /*2310*/  F2FP.F16.F32.PACK_AB R83, R94, R83 ;  /* 0x000000535e53723e */ /* 0x000fe200000000ff */
[----:B------:R-:W-:Y:S06]  /*2320*/  BRA `(.L_x_1733) ;  /* 0x0000000400947947 */ /* 0x000fec0003800000 */
.L_x_1732:
[-CC-:B------:R-:W-:Y:S01]  /*2330*/  FFMA.FTZ R224, R224, R178.reuse, R177.reuse ;  /* 0x000000b2e0e07223 */ /* 0x180fe200000100b1 */
[-CC-:B------:R-:W-:Y:S01]  /*2340*/  FFMA.FTZ R169, R169, R178.reuse, R177.reuse ;  /* 0x000000b2a9a97223 */ /* 0x180fe200000100b1 */
[----:B-----5:R-:W-:Y:S01]  /*2350*/  LOP3.LUT P3, RZ, R100, 0xff, RZ, 0xc0, !PT ;  /* 0x000000ff64ff7812 */ /* 0x020fe2000786c0ff */
[-C--:B------:R-:W-:Y:S01]  /*2360*/  FFMA.FTZ R214, R214, R178.reuse, R177 ;  /* 0x000000b2d6d67223 */ /* 0x080fe200000100b1 */
[----:B------:R-:W-:Y:S01]  /*2370*/  FADD.FTZ R223, R223, -R224 ;  /* 0x800000e0dfdf7221 */ /* 0x000fe20000010000 */
[----:B------:R-:W-:Y:S01]  /*2380*/  FADD.FTZ R79, R226, -R169 ;  /* 0x800000a9e24f7221 */ /* 0x000fe20000010000 */
[C---:B------:R-:W-:Y:S01]  /*2390*/  LOP3.LUT P6, RZ, R100.reuse, 0xff000000, RZ, 0xc0, !PT ;  /* 0xff00000064ff7812 */ /* 0x040fe200078cc0ff */
[----:B------:R-:W-:Y:S01]  /*23a0*/  FADD.FTZ R215, R215, -R214 ;  /* 0x800000d6d7d77221 */ /* 0x000fe20000010000 */
[----:B------:R-:W-:Y:S01]  /*23b0*/  LOP3.LUT P4, RZ, R100, 0xff00, RZ, 0xc0, !PT ;  /* 0x0000ff0064ff7812 */ /* 0x000fe2000788c0ff */
[C---:B------:R-:W-:Y:S01]  /*23c0*/  FMUL.FTZ R223, R152.reuse, R223 ;  /* 0x000000df98df7220 */ /* 0x040fe20000410000 */
[----:B------:R-:W-:Y:S01]  /*23d0*/  FMUL.FTZ R79, R152, R79 ;  /* 0x0000004f984f7220 */ /* 0x000fe20000410000 */
[----:B------:R-:W-:Y:S01]  /*23e0*/  FFMA.FTZ R222, R222, R178, R177 ;  /* 0x000000b2dede7223 */ /* 0x000fe200000100b1 */
[----:B------:R-:W-:Y:S01]  /*23f0*/  FMUL.FTZ R215, R152, R215 ;  /* 0x000000d798d77220 */ /* 0x000fe20000410000 */
[-C--:B------:R-:W-:Y:S01]  /*2400*/  FMUL.FTZ R77, R223, R176.reuse ;  /* 0x000000b0df4d7220 */ /* 0x080fe20000410000 */
[----:B------:R-:W-:Y:S01]  /*2410*/  LOP3.LUT P5, RZ, R100, 0xff0000, RZ, 0xc0, !PT ;  /* 0x00ff000064ff7812 */ /* 0x000fe200078ac0ff */
[-C--:B------:R-:W-:Y:S01]  /*2420*/  FMUL.FTZ R76, R79, R176.reuse ;  /* 0x000000b04f4c7220 */ /* 0x080fe20000410000 */
[----:B------:R-:W-:Y:S01]  /*2430*/  FADD.FTZ R221, R221, -R222 ;  /* 0x800000dedddd7221 */ /* 0x000fe20000010000 */
[----:B------:R-:W-:Y:S01]  /*2440*/  FMUL.FTZ R78, R77, UR4 ;  /* 0x000000044d4e7c20 */ /* 0x000fe20008410000 */
[----:B------:R-:W-:Y:S01]  /*2450*/  FMUL.FTZ R77, R215, R176 ;  /* 0x000000b0d74d7220 */ /* 0x000fe20000410000 */
[----:B------:R-:W-:-:S02]  /*2460*/  @P3 HADD2.F32 R85, -RZ, R80.H0_H0 ;  /* 0x20000050ff553230 */ /* 0x000fc40000004100 */
[----:B------:R-:W-:Y:S01]  /*2470*/  FMUL.FTZ R76, R76, UR4 ;  /* 0x000000044c4c7c20 */ /* 0x000fe20008410000 */
[----:B------:R-:W-:Y:S02]  /*2480*/  @P3 HADD2.F32 R87, -RZ, R52.H0_H0 ;  /* 0x20000034ff573230 */ /* 0x000fe40000004100 */
[----:B------:R-:W-:Y:S01]  /*2490*/  FMUL.FTZ R221, R152, R221 ;  /* 0x000000dd98dd7220 */ /* 0x000fe20000410000 */
[----:B------:R-:W-:Y:S02]  /*24a0*/  @P6 HADD2.F32 R86, -RZ, R81.H1_H1 ;  /* 0x30000051ff566230 */ /* 0x000fe40000004100 */
[----:B------:R-:W-:Y:S01]  /*24b0*/  FMUL.FTZ R77, R77, UR4 ;  /* 0x000000044d4d7c20 */ /* 0x000fe20008410000 */
[----:B------:R-:W-:Y:S02]  /*24c0*/  @P6 HADD2.F32 R88, -RZ, R53.H1_H1 ;  /* 0x30000035ff586230 */ /* 0x000fe40000004100 */
[----:B------:R-:W-:Y:S02]  /*24d0*/  HFMA2 R169, -RZ, RZ, 0, 0 ;  /* 0x00000000ffa97431 */ /* 0x000fe400000001ff */
[----:B------:R-:W-:Y:S01]  /*24e0*/  @P4 HADD2.F32 R89, -RZ, R80.H1_H1 ;  /* 0x30000050ff594230 */ /* 0x000fe20000004100 */
[----:B------:R-:W-:Y:S01]  /*24f0*/  MOV R84, RZ ;  /* 0x000000ff00547202 */ /* 0x000fe20000000f00 */
[C---:B------:R-:W-:Y:S01]  /*2500*/  @P3 FMUL.FTZ R169, R76.reuse, R85 ;  /* 0x000000554ca93220 */ /* 0x040fe20000410000 */
[----:B------:R-:W-:Y:S01]  /*2510*/  @P3 FMUL.FTZ R84, R76, R87 ;  /* 0x000000574c543220 */ /* 0x000fe20000410000 */
[----:B------:R-:W-:-:S02]  /*2520*/  CS2R R172, SRZ ;  /* 0x0000000000ac7805 */ /* 0x000fc4000001ff00 */
[----:B------:R-:W-:Y:S01]  /*2530*/  MOV R87, RZ ;  /* 0x000000ff00577202 */ /* 0x000fe20000000f00 */
[----:B------:R-:W-:Y:S01]  /*2540*/  FMUL.FTZ R76, R221, R176 ;  /* 0x000000b0dd4c7220 */ /* 0x000fe20000410000 */
[----:B------:R-:W-:Y:S01]  /*2550*/  FFMA.FTZ R210, R210, R178, R177 ;  /* 0x000000b2d2d27223 */ /* 0x000fe200000100b1 */
[----:B------:R-:W-:Y:S02]  /*2560*/  HFMA2 R170, -RZ, RZ, 0, 0 ;  /* 0x00000000ffaa7431 */ /* 0x000fe400000001ff */
[C---:B------:R-:W-:Y:S01]  /*2570*/  @P6 FMUL.FTZ R172, R77.reuse, R86 ;  /* 0x000000564dac6220 */ /* 0x040fe20000410000 */
[----:B------:R-:W-:Y:S01]  /*2580*/  @P6 FMUL.FTZ R87, R77, R88 ;  /* 0x000000584d576220 */ /* 0x000fe20000410000 */
[----:B------:R-:W-:Y:S01]  /*2590*/  @P4 FMUL.FTZ R170, R78, R89 ;  /* 0x000000594eaa4220 */ /* 0x000fe20000410000 */
[----:B------:R-:W-:Y:S01]  /*25a0*/  LOP3.LUT P6, RZ, R101, 0xff, RZ, 0xc0, !PT ;  /* 0x000000ff65ff7812 */ /* 0x000fe200078cc0ff */
[----:B------:R-:W-:Y:S02]  /*25b0*/  @P5 HADD2.F32 R89, -RZ, R81.H0_H0 ;  /* 0x20000051ff595230 */ /* 0x000fe40000004100 */
[----:B------:R-:W-:Y:S01]  /*25c0*/  FMUL.FTZ R76, R76, UR4 ;  /* 0x000000044c4c7c20 */ /* 0x000fe20008410000 */
[----:B------:R-:W-:-:S02]  /*25d0*/  @P5 HADD2.F32 R93, -RZ, R53.H0_H0 ;  /* 0x20000035ff5d5230 */ /* 0x000fc40000004100 */
[-CC-:B------:R-:W-:Y:S01]  /*25e0*/  FFMA.FTZ R208, R208, R178.reuse, R177.reuse ;  /* 0x000000b2d0d07223 */ /* 0x180fe200000100b1 */
[----:B------:R-:W-:Y:S01]  /*25f0*/  FADD.FTZ R211, R211, -R210 ;  /* 0x800000d2d3d37221 */ /* 0x000fe20000010000 */
[----:B------:R-:W-:Y:S02]  /*2600*/  @P4 HADD2.F32 R81, -RZ, R52.H1_H1 ;  /* 0x30000034ff514230 */ /* 0x000fe40000004100 */
[----:B------:R-:W-:Y:S01]  /*2610*/  HFMA2 R80, -RZ, RZ, 0, 0 ;  /* 0x00000000ff507431 */ /* 0x000fe200000001ff */
[----:B------:R-:W-:Y:S01]  /*2620*/  ISETP.GE.U32.AND P3, PT, R100, RZ, PT ;  /* 0x000000ff6400720c */ /* 0x000fe20003f66070 */
[C---:B------:R-:W-:Y:S01]  /*2630*/  @P5 FMUL.FTZ R173, R76.reuse, R89 ;  /* 0x000000594cad5220 */ /* 0x040fe20000410000 */
[----:B------:R-:W-:Y:S01]  /*2640*/  @P5 FMUL.FTZ R80, R76, R93 ;  /* 0x0000005d4c505220 */ /* 0x000fe20000410000 */
[----:B------:R-:W-:Y:S01]  /*2650*/  FADD.FTZ R209, R209, -R208 ;  /* 0x800000d0d1d17221 */ /* 0x000fe20000010000 */
[----:B------:R-:W-:Y:S01]  /*2660*/  FMUL.FTZ R211, R152, R211 ;  /* 0x000000d398d37220 */ /* 0x000fe20000410000 */
[----:B------:R-:W-:Y:S01]  /*2670*/  MOV R85, RZ ;  /* 0x000000ff00557202 */ /* 0x000fe20000000f00 */
[-CC-:B------:R-:W-:Y:S01]  /*2680*/  FFMA.FTZ R206, R206, R178.reuse, R177.reuse ;  /* 0x000000b2cece7223 */ /* 0x180fe200000100b1 */
[C---:B------:R-:W-:Y:S01]  /*2690*/  LOP3.LUT P5, RZ, R101.reuse, 0xff00, RZ, 0xc0, !PT ;  /* 0x0000ff0065ff7812 */ /* 0x040fe200078ac0ff */
[----:B------:R-:W-:Y:S01]  /*26a0*/  FFMA.FTZ R204, R204, R178, R177 ;  /* 0x000000b2cccc7223 */ /* 0x000fe200000100b1 */
[----:B------:R-:W-:Y:S01]  /*26b0*/  @P4 FMUL.FTZ R85, R78, R81 ;  /* 0x000000514e554220 */ /* 0x000fe20000410000 */
[C---:B------:R-:W-:Y:S01]  /*26c0*/  LOP3.LUT P4, RZ, R101.reuse, 0xff0000, RZ, 0xc0, !PT ;  /* 0x00ff000065ff7812 */ /* 0x040fe2000788c0ff */
[----:B------:R-:W-:Y:S01]  /*26d0*/  FMUL.FTZ R209, R152, R209 ;  /* 0x000000d198d17220 */ /* 0x000fe20000410000 */
[----:B------:R-:W-:Y:S01]  /*26e0*/  ISETP.GE.U32.AND.EX P3, PT, R101, 0x1000000, PT, P3 ;  /* 0x010000006500780c */ /* 0x000fe20003f66130 */
[----:B------:R-:W-:Y:S01]  /*26f0*/  FMUL.FTZ R76, R211, R176 ;  /* 0x000000b0d34c7220 */ /* 0x000fe20000410000 */
[----:B------:R-:W-:Y:S01]  /*2700*/  FADD.FTZ R207, R207, -R206 ;  /* 0x800000cecfcf7221 */ /* 0x000fe20000010000 */
[----:B------:R-:W-:Y:S01]  /*2710*/  FADD.FTZ R205, R205, -R204 ;  /* 0x800000cccdcd7221 */ /* 0x000fe20000010000 */
[----:B------:R-:W-:-:S02]  /*2720*/  @P6 HADD2.F32 R89, -RZ, R82.H0_H0 ;  /* 0x20000052ff596230 */ /* 0x000fc40000004100 */
[-C--:B------:R-:W-:Y:S01]  /*2730*/  FMUL.FTZ R77, R209, R176.reuse ;  /* 0x000000b0d14d7220 */ /* 0x080fe20000410000 */
[--C-:B------:R-:W-:Y:S02]  /*2740*/  @P6 HADD2.F32 R93, -RZ, R54.reuse.H0_H0 ;  /* 0x20000036ff5d6230 */ /* 0x100fe40000004100 */
[----:B------:R-:W-:Y:S01]  /*2750*/  FMUL.FTZ R76, R76, UR4 ;  /* 0x000000044c4c7c20 */ /* 0x000fe20008410000 */
[C---:B------:R-:W-:Y:S01]  /*2760*/  FMUL.FTZ R207, R152.reuse, R207 ;  /* 0x000000cf98cf7220 */ /* 0x040fe20000410000 */
[----:B------:R-:W-:Y:S01]  /*2770*/  FMUL.FTZ R205, R152, R205 ;  /* 0x000000cd98cd7220 */ /* 0x000fe20000410000 */
[----:B------:R-:W-:Y:S01]  /*2780*/  CS2R R100, SRZ ;  /* 0x0000000000647805 */ /* 0x000fe2000001ff00 */
[----:B------:R-:W-:Y:S02]  /*2790*/  HFMA2 R81, -RZ, RZ, 0, 0 ;  /* 0x00000000ff517431 */ /* 0x000fe400000001ff */
[----:B------:R-:W-:Y:S01]  /*27a0*/  FMUL.FTZ R78, R77, UR4 ;  /* 0x000000044d4e7c20 */ /* 0x000fe20008410000 */
[C---:B------:R-:W-:Y:S01]  /*27b0*/  @P6 FMUL.FTZ R101, R76.reuse, R89 ;  /* 0x000000594c656220 */ /* 0x040fe20000410000 */
[----:B------:R-:W-:Y:S01]  /*27c0*/  @P6 FMUL.FTZ R81, R76, R93 ;  /* 0x0000005d4c516220 */ /* 0x000fe20000410000 */
[-C--:B------:R-:W-:Y:S01]  /*27d0*/  FMUL.FTZ R76, R207, R176.reuse ;  /* 0x000000b0cf4c7220 */ /* 0x080fe20000410000 */
[----:B------:R-:W-:Y:S01]  /*27e0*/  FMUL.FTZ R77, R205, R176 ;  /* 0x000000b0cd4d7220 */ /* 0x000fe20000410000 */
[----:B------:R-:W-:Y:S01]  /*27f0*/  @P5 HADD2.F32 R89, -RZ, R54.H1_H1 ;  /* 0x30000036ff595230 */ /* 0x000fe20000004100 */
[----:B------:R-:W-:Y:S01]  /*2800*/  MOV R86, RZ ;  /* 0x000000ff00567202 */ /* 0x000fe20000000f00 */
[----:B------:R-:W-:-:S02]  /*2810*/  @P5 HADD2.F32 R95, -RZ, R82.H1_H1 ;  /* 0x30000052ff5f5230 */ /* 0x000fc40000004100 */
[----:B------:R-:W-:Y:S01]  /*2820*/  FMUL.FTZ R76, R76, UR4 ;  /* 0x000000044c4c7c20 */ /* 0x000fe20008410000 */
[--C-:B------:R-:W-:Y:S02]  /*2830*/  @P4 HADD2.F32 R195, -RZ, R83.reuse.H0_H0 ;  /* 0x20000053ffc34230 */ /* 0x100fe40000004100 */
[----:B------:R-:W-:Y:S01]  /*2840*/  FMUL.FTZ R77, R77, UR4 ;  /* 0x000000044d4d7c20 */ /* 0x000fe20008410000 */
[----:B------:R-:W-:Y:S01]  /*2850*/  @P3 HADD2.F32 R88, -RZ, R83.H1_H1 ;  /* 0x30000053ff583230 */ /* 0x000fe20000004100 */
[----:B------:R-:W-:Y:S01]  /*2860*/  CS2R R82, SRZ ;  /* 0x0000000000527805 */ /* 0x000fe2000001ff00 */
[--C-:B------:R-:W-:Y:S02]  /*2870*/  @P4 HADD2.F32 R93, -RZ, R55.reuse.H0_H0 ;  /* 0x20000037ff5d4230 */ /* 0x100fe40000004100 */
[C---:B------:R-:W-:Y:S01]  /*2880*/  @P5 FMUL.FTZ R82, R78.reuse, R89 ;  /* 0x000000594e525220 */ /* 0x040fe20000410000 */
[----:B------:R-:W-:Y:S01]  /*2890*/  @P3 HADD2.F32 R92, -RZ, R55.H1_H1 ;  /* 0x30000037ff5c3230 */ /* 0x000fe20000004100 */
[----:B------:R-:W-:Y:S01]  /*28a0*/  CS2R R174, SRZ ;  /* 0x0000000000ae7805 */ /* 0x000fe2000001ff00 */
[----:B------:R-:W-:Y:S01]  /*28b0*/  @P5 FMUL.FTZ R100, R78, R95 ;  /* 0x0000005f4e645220 */ /* 0x000fe20000410000 */
[C---:B------:R-:W-:Y:S01]  /*28c0*/  @P4 FMUL.FTZ R83, R76.reuse, R93 ;  /* 0x0000005d4c534220 */ /* 0x040fe20000410000 */
[----:B------:R-:W-:Y:S01]  /*28d0*/  @P4 FMUL.FTZ R175, R76, R195 ;  /* 0x000000c34caf4220 */ /* 0x000fe20000410000 */
[C---:B------:R-:W-:Y:S01]  /*28e0*/  @P3 FMUL.FTZ R86, R77.reuse, R92 ;  /* 0x0000005c4d563220 */ /* 0x040fe20000410000 */
[----:B------:R-:W-:Y:S01]  /*28f0*/  F2FP.F16.F32.PACK_AB R82, R82, R81 ;  /* 0x000000515252723e */ /* 0x000fe200000000ff */
[----:B------:R-:W-:Y:S01]  /*2900*/  @P3 FMUL.FTZ R174, R77, R88 ;  /* 0x000000584dae3220 */ /* 0x000fe20000410000 */
[----:B------:R-:W-:-:S02]  /*2910*/  F2FP.F16.F32.PACK_AB R76, R223, R79 ;  /* 0x0000004fdf4c723e */ /* 0x000fc400000000ff */
[----:B------:R-:W-:Y:S02]  /*2920*/  F2FP.F16.F32.PACK_AB R81, R87, R80 ;  /* 0x000000505751723e */ /* 0x000fe400000000ff */
[----:B------:R-:W-:Y:S02]  /*2930*/  F2FP.F16.F32.PACK_AB R78, R209, R211 ;  /* 0x000000d3d14e723e */ /* 0x000fe400000000ff */
[----:B------:R-:W-:Y:S02]  /*2940*/  F2FP.F16.F32.PACK_AB R77, R215, R221 ;  /* 0x000000ddd74d723e */ /* 0x000fe400000000ff */
[----:B------:R-:W-:Y:S02]  /*2950*/  F2FP.F16.F32.PACK_AB R79, R205, R207 ;  /* 0x000000cfcd4f723e */ /* 0x000fe400000000ff */
[----:B------:R-:W-:Y:S02]  /*2960*/  F2FP.F16.F32.PACK_AB R80, R85, R84 ;  /* 0x000000545550723e */ /* 0x000fe400000000ff */
[----:B------:R-:W-:-:S07]  /*2970*/  F2FP.F16.F32.PACK_AB R83, R86, R83 ;  /* 0x000000535653723e */ /* 0x000fce00000000ff */
.L_x_1733:
        /* <DEDUP_REMOVED lines=11> */
[----:B------:R-:W-:Y:S01]  /*2a30*/  LOP3.LUT P3, RZ, R98, 0xff, RZ, 0xc0, !PT ;  /* 0x000000ff62ff7812 */ /* 0x000fe2000786c0ff */
[-CC-:B------:R-:W-:Y:S01]  /*2a40*/  FFMA.FTZ R190, R190, R178.reuse, R177.reuse ;  /* 0x000000b2bebe7223 */ /* 0x180fe200000100b1 */
[----:B------:R-:W-:Y:S01]  /*2a50*/  FADD.FTZ R191, R191, -R192 ;  /* 0x800000c0bfbf7221 */ /* 0x000fe20000010000 */
[----:B------:R-:W-:Y:S01]  /*2a60*/  FADD.FTZ R193, R193, -R194 ;  /* 0x800000c2c1c17221 */ /* 0x000fe20000010000 */
[----:B------:R-:W-:Y:S01]  /*2a70*/  LOP3.LUT P4, RZ, R98, 0xff00, RZ, 0xc0, !PT ;  /* 0x0000ff0062ff7812 */ /* 0x000fe2000788c0ff */
[----:B0-----:R-:W-:Y:S01]  /*2a80*/  FFMA.FTZ R82, R188, R178, R177 ;  /* 0x000000b2bc527223 */ /* 0x001fe200000100b1 */
[C---:B------:R-:W-:Y:S01]  /*2a90*/  FMUL.FTZ R191, R152.reuse, R191 ;  /* 0x000000bf98bf7220 */ /* 0x040fe20000410000 */
[----:B------:R-:W-:Y:S01]  /*2aa0*/  FMUL.FTZ R193, R152, R193 ;  /* 0x000000c198c17220 */ /* 0x000fe20000410000 */
[C---:B------:R-:W-:Y:S01]  /*2ab0*/  LOP3.LUT P5, RZ, R98.reuse, 0xff0000, RZ, 0xc0, !PT ;  /* 0x00ff000062ff7812 */ /* 0x040fe200078ac0ff */
[----:B------:R-:W-:Y:S01]  /*2ac0*/  FADD.FTZ R189, R189, -R190 ;  /* 0x800000bebdbd7221 */ /* 0x000fe20000010000 */
[-C--:B------:R-:W-:Y:S01]  /*2ad0*/  FMUL.FTZ R79, R191, R176.reuse ;  /* 0x000000b0bf4f7220 */ /* 0x080fe20000410000 */
[----:B------:R-:W-:Y:S01]  /*2ae0*/  FMUL.FTZ R76, R193, R176 ;  /* 0x000000b0c14c7220 */ /* 0x000fe20000410000 */
[----:B------:R-:W-:Y:S01]  /*2af0*/  LOP3.LUT P6, RZ, R98, 0xff000000, RZ, 0xc0, !PT ;  /* 0xff00000062ff7812 */ /* 0x000fe200078cc0ff */
[----:B-----5:R-:W-:-:S02]  /*2b00*/  @P3 HADD2.F32 R77, -RZ, R84.H0_H0 ;  /* 0x20000054ff4d3230 */ /* 0x020fc40000004100 */
[----:B------:R-:W-:Y:S01]  /*2b10*/  FMUL.FTZ R93, R79, UR4 ;  /* 0x000000044f5d7c20 */ /* 0x000fe20008410000 */
[----:B------:R-:W-:Y:S01]  /*2b20*/  FADD.FTZ R79, R187, -R82 ;  /* 0x80000052bb4f7221 */ /* 0x000fe20000010000 */
[----:B------:R-:W-:Y:S01]  /*2b30*/  FMUL.FTZ R76, R76, UR4 ;  /* 0x000000044c4c7c20 */ /* 0x000fe20008410000 */
[C---:B------:R-:W-:Y:S01]  /*2b40*/  FMUL.FTZ R189, R152.reuse, R189 ;  /* 0x000000bd98bd7220 */ /* 0x040fe20000410000 */
[----:B------:R-:W-:Y:S02]  /*2b50*/  HFMA2 R171, -RZ, RZ, 0, 0 ;  /* 0x00000000ffab7431 */ /* 0x000fe400000001ff */
[----:B------:R-:W-:Y:S02]  /*2b60*/  @P3 HADD2.F32 R78, -RZ, R56.H0_H0 ;  /* 0x20000038ff4e3230 */ /* 0x000fe40000004100 */
[----:B------:R-:W-:Y:S01]  /*2b70*/  FMUL.FTZ R94, R152, R79 ;  /* 0x0000004f985e7220 */ /* 0x000fe20000410000 */
[----:B------:R-:W-:Y:S01]  /*2b80*/  @P3 FMUL.FTZ R171, R76, R77 ;  /* 0x0000004d4cab3220 */ /* 0x000fe20000410000 */
[-C--:B------:R-:W-:Y:S01]  /*2b90*/  FMUL.FTZ R77, R189, R176.reuse ;  /* 0x000000b0bd4d7220 */ /* 0x080fe20000410000 */
[----:B------:R-:W-:Y:S01]  /*2ba0*/  CS2R R80, SRZ ;  /* 0x0000000000507805 */ /* 0x000fe2000001ff00 */
[----:B------:R-:W-:Y:S01]  /*2bb0*/  FMUL.FTZ R82, R94, R176 ;  /* 0x000000b05e527220 */ /* 0x000fe20000410000 */
[----:B------:R-:W-:-:S02]  /*2bc0*/  @P4 HADD2.F32 R84, -RZ, R84.H1_H1 ;  /* 0x30000054ff544230 */ /* 0x000fc40000004100 */
[----:B------:R-:W-:Y:S01]  /*2bd0*/  @P3 FMUL.FTZ R80, R76, R78 ;  /* 0x0000004e4c503220 */ /* 0x000fe20000410000 */
[--C-:B------:R-:W-:Y:S02]  /*2be0*/  @P5 HADD2.F32 R78, -RZ, R85.reuse.H0_H0 ;  /* 0x20000055ff4e5230 */ /* 0x100fe40000004100 */
[----:B------:R-:W-:Y:S01]  /*2bf0*/  FMUL.FTZ R92, R77, UR4 ;  /* 0x000000044d5c7c20 */ /* 0x000fe20008410000 */
[----:B------:R-:W-:Y:S02]  /*2c00*/  @P6 HADD2.F32 R85, -RZ, R85.H1_H1 ;  /* 0x30000055ff556230 */ /* 0x000fe40000004100 */
[----:B------:R-:W-:Y:S01]  /*2c10*/  FMUL.FTZ R82, R82, UR4 ;  /* 0x0000000452527c20 */ /* 0x000fe20008410000 */
[--C-:B------:R-:W-:Y:S01]  /*2c20*/  @P6 HADD2.F32 R77, -RZ, R57.reuse.H1_H1 ;  /* 0x30000039ff4d6230 */ /* 0x100fe20000004100 */
[----:B------:R-:W-:Y:S01]  /*2c30*/  MOV R188, RZ ;  /* 0x000000ff00bc7202 */ /* 0x000fe20000000f00 */
[----:B------:R-:W-:Y:S01]  /*2c40*/  @P4 FMUL.FTZ R188, R93, R84 ;  /* 0x000000545dbc4220 */ /* 0x000fe20000410000 */
[----:B------:R-:W-:Y:S01]  /*2c50*/  HFMA2 R190, -RZ, RZ, 0, 0 ;  /* 0x00000000ffbe7431 */ /* 0x000fe200000001ff */
[----:B------:R-:W-:Y:S01]  /*2c60*/  MOV R84, RZ ;  /* 0x000000ff00547202 */ /* 0x000fe20000000f00 */
[----:B------:R-:W-:Y:S01]  /*2c70*/  FFMA.FTZ R186, R186, R178, R177 ;  /* 0x000000b2baba7223 */ /* 0x000fe200000100b1 */
[C---:B------:R-:W-:Y:S01]  /*2c80*/  @P6 FMUL.FTZ R190, R82.reuse, R85 ;  /* 0x0000005552be6220 */ /* 0x040fe20000410000 */
[----:B------:R-:W-:Y:S01]  /*2c90*/  @P6 FMUL.FTZ R84, R82, R77 ;  /* 0x0000004d52546220 */ /* 0x000fe20000410000 */
[----:B------:R-:W-:Y:S01]  /*2ca0*/  LOP3.LUT P6, RZ, R99, 0xff, RZ, 0xc0, !PT ;  /* 0x000000ff63ff7812 */ /* 0x000fe200078cc0ff */
[----:B------:R-:W-:Y:S01]  /*2cb0*/  FADD.FTZ R185, R185, -R186 ;  /* 0x800000bab9b97221 */ /* 0x000fe20000010000 */
[----:B------:R-:W-:-:S02]  /*2cc0*/  @P5 HADD2.F32 R79, -RZ, R57.H0_H0 ;  /* 0x20000039ff4f5230 */ /* 0x000fc40000004100 */
[-CC-:B------:R-:W-:Y:S01]  /*2cd0*/  FFMA.FTZ R184, R184, R178.reuse, R177.reuse ;  /* 0x000000b2b8b87223 */ /* 0x180fe200000100b1 */
[----:B------:R-:W-:Y:S02]  /*2ce0*/  @P4 HADD2.F32 R76, -RZ, R56.H1_H1 ;  /* 0x30000038ff4c4230 */ /* 0x000fe40000004100 */
[----:B------:R-:W-:Y:S01]  /*2cf0*/  FMUL.FTZ R185, R152, R185 ;  /* 0x000000b998b97220 */ /* 0x000fe20000410000 */
[----:B------:R-:W-:Y:S01]  /*2d00*/  MOV R187, RZ ;  /* 0x000000ff00bb7202 */ /* 0x000fe20000000f00 */
[--C-:B------:R-:W-:Y:S01]  /*2d10*/  FFMA.FTZ R182, R182, R178, R177.reuse ;  /* 0x000000b2b6b67223 */ /* 0x100fe200000100b1 */
[----:B------:R-:W-:Y:S01]  /*2d20*/  ISETP.GE.U32.AND P3, PT, R98, RZ, PT ;  /* 0x000000ff6200720c */ /* 0x000fe20003f66070 */
[----:B------:R-:W-:Y:S02]  /*2d30*/  HFMA2 R83, -RZ, RZ, 0, 0 ;  /* 0x00000000ff537431 */ /* 0x000fe400000001ff */
[C---:B------:R-:W-:Y:S01]  /*2d40*/  @P5 FMUL.FTZ R187, R92.reuse, R78 ;  /* 0x0000004e5cbb5220 */ /* 0x040fe20000410000 */
[----:B------:R-:W-:Y:S01]  /*2d50*/  @P5 FMUL.FTZ R81, R92, R79 ;  /* 0x0000004f5c515220 */ /* 0x000fe20000410000 */
[----:B------:R-:W-:Y:S01]  /*2d60*/  FADD.FTZ R183, R183, -R184 ;  /* 0x800000b8b7b77221 */ /* 0x000fe20000010000 */
[----:B------:R-:W-:Y:S01]  /*2d70*/  @P4 FMUL.FTZ R83, R93, R76 ;  /* 0x0000004c5d534220 */ /* 0x000fe20000410000 */
[----:B------:R-:W-:Y:S01]  /*2d80*/  LOP3.LUT P5, RZ, R99, 0xff00, RZ, 0xc0, !PT ;  /* 0x0000ff0063ff7812 */ /* 0x000fe200078ac0ff */
[----:B------:R-:W-:Y:S01]  /*2d90*/  FFMA.FTZ R180, R180, R178, R177 ;  /* 0x000000b2b4b47223 */ /* 0x000fe200000100b1 */
[----:B------:R-:W-:Y:S01]  /*2da0*/  FMUL.FTZ R76, R185, R176 ;  /* 0x000000b0b94c7220 */ /* 0x000fe20000410000 */
[----:B------:R-:W-:Y:S01]  /*2db0*/  LOP3.LUT P4, RZ, R99, 0xff0000, RZ, 0xc0, !PT ;  /* 0x00ff000063ff7812 */ /* 0x000fe2000788c0ff */
[----:B------:R-:W-:Y:S01]  /*2dc0*/  FADD.FTZ R181, R181, -R182 ;  /* 0x800000b6b5b57221 */ /* 0x000fe20000010000 */
[----:B------:R-:W-:Y:S01]  /*2dd0*/  ISETP.GE.U32.AND.EX P3, PT, R99, 0x1000000, PT, P3 ;  /* 0x010000006300780c */ /* 0x000fe20003f66130 */
[----:B------:R-:W-:Y:S01]  /*2de0*/  FMUL.FTZ R183, R152, R183 ;  /* 0x000000b798b77220 */ /* 0x000fe20000410000 */
[----:B------:R-:W-:Y:S01]  /*2df0*/  FADD.FTZ R93, R179, -R180 ;  /* 0x800000b4b35d7221 */ /* 0x000fe20000010000 */
[----:B------:R-:W-:-:S02]  /*2e00*/  @P6 HADD2.F32 R77, -RZ, R86.H0_H0 ;  /* 0x20000056ff4d6230 */ /* 0x000fc40000004100 */
[----:B------:R-:W-:Y:S01]  /*2e10*/  FMUL.FTZ R76, R76, UR4 ;  /* 0x000000044c4c7c20 */ /* 0x000fe20008410000 */
[C---:B------:R-:W-:Y:S01]  /*2e20*/  FMUL.FTZ R181, R152.reuse, R181 ;  /* 0x000000b598b57220 */ /* 0x040fe20000410000 */
[----:B------:R-:W-:Y:S01]  /*2e30*/  CS2R R98, SRZ ;  /* 0x0000000000627805 */ /* 0x000fe2000001ff00 */
[-C--:B------:R-:W-:Y:S01]  /*2e40*/  FMUL.FTZ R79, R183, R176.reuse ;  /* 0x000000b0b74f7220 */ /* 0x080fe20000410000 */
[----:B------:R-:W-:Y:S01]  /*2e50*/  FMUL.FTZ R182, R152, R93 ;  /* 0x0000005d98b67220 */ /* 0x000fe20000410000 */
[----:B------:R-:W-:Y:S02]  /*2e60*/  @P6 HADD2.F32 R78, -RZ, R58.H0_H0 ;  /* 0x2000003aff4e6230 */ /* 0x000fe40000004100 */
[----:B------:R-:W-:Y:S01]  /*2e70*/  @P6 FMUL.FTZ R99, R76, R77 ;  /* 0x0000004d4c636220 */ /* 0x000fe20000410000 */
[-C--:B------:R-:W-:Y:S01]  /*2e80*/  FMUL.FTZ R77, R181, R176.reuse ;  /* 0x000000b0b54d7220 */ /* 0x080fe20000410000 */
[----:B------:R-:W-:Y:S01]  /*2e90*/  FMUL.FTZ R95, R79, UR4 ;  /* 0x000000044f5f7c20 */ /* 0x000fe20008410000 */
[----:B------:R-:W-:Y:S01]  /*2ea0*/  FMUL.FTZ R79, R182, R176 ;  /* 0x000000b0b64f7220 */ /* 0x000fe20000410000 */
[----:B------:R-:W-:-:S02]  /*2eb0*/  HFMA2 R82, -RZ, RZ, 0, 0 ;  /* 0x00000000ff527431 */ /* 0x000fc400000001ff */
[----:B------:R-:W-:Y:S02]  /*2ec0*/  @P5 HADD2.F32 R86, -RZ, R86.H1_H1 ;  /* 0x30000056ff565230 */ /* 0x000fe40000004100 */
[----:B------:R-:W-:Y:S01]  /*2ed0*/  @P6 FMUL.FTZ R82, R76, R78 ;  /* 0x0000004e4c526220 */ /* 0x000fe20000410000 */
[----:B------:R-:W-:Y:S01]  /*2ee0*/  FMUL.FTZ R195, R77, UR4 ;  /* 0x000000044dc37c20 */ /* 0x000fe20008410000 */
[----:B------:R-:W-:Y:S02]  /*2ef0*/  @P5 HADD2.F32 R76, -RZ, R58.H1_H1 ;  /* 0x3000003aff4c5230 */ /* 0x000fe40000004100 */
[----:B------:R-:W-:Y:S01]  /*2f00*/  FMUL.FTZ R184, R79, UR4 ;  /* 0x000000044fb87c20 */ /* 0x000fe20008410000 */
[--C-:B------:R-:W-:Y:S02]  /*2f10*/  @P4 HADD2.F32 R78, -RZ, R59.reuse.H0_H0 ;  /* 0x2000003bff4e4230 */ /* 0x100fe40000004100 */
[C---:B------:R-:W-:Y:S01]  /*2f20*/  @P5 FMUL.FTZ R98, R95.reuse, R86 ;  /* 0x000000565f625220 */ /* 0x040fe20000410000 */
[----:B------:R-:W-:Y:S01]  /*2f30*/  @P3 HADD2.F32 R77, -RZ, R59.H1_H1 ;  /* 0x3000003bff4d3230 */ /* 0x000fe20000004100 */
[----:B------:R-:W-:Y:S01]  /*2f40*/  MOV R85, RZ ;  /* 0x000000ff00557202 */ /* 0x000fe20000000f00 */
[--C-:B------:R-:W-:Y:S01]  /*2f50*/  @P4 HADD2.F32 R92, -RZ, R87.reuse.H0_H0 ;  /* 0x20000057ff5c4230 */ /* 0x100fe20000004100 */
[----:B------:R-:W-:Y:S01]  /*2f60*/  MOV R86, RZ ;  /* 0x000000ff00567202 */ /* 0x000fe20000000f00 */
[----:B------:R-:W-:Y:S01]  /*2f70*/  @P3 HADD2.F32 R87, -RZ, R87.H1_H1 ;  /* 0x30000057ff573230 */ /* 0x000fe20000004100 */
[----:B------:R-:W-:Y:S01]  /*2f80*/  MOV R93, RZ ;  /* 0x000000ff005d7202 */ /* 0x000fe20000000f00 */
[----:B------:R-:W-:Y:S01]  /*2f90*/  @P5 FMUL.FTZ R85, R95, R76 ;  /* 0x0000004c5f555220 */ /* 0x000fe20000410000 */
[----:B------:R-:W-:Y:S01]  /*2fa0*/  @P4 FMUL.FTZ R86, R195, R78 ;  /* 0x0000004ec3564220 */ /* 0x000fe20000410000 */
[----:B------:R-:W-:Y:S01]  /*2fb0*/  @P3 FMUL.FTZ R93, R184, R77 ;  /* 0x0000004db85d3220 */ /* 0x000fe20000410000 */
[----:B------:R-:W-:Y:S01]  /*2fc0*/  HFMA2 R179, -RZ, RZ, 0, 0 ;  /* 0x00000000ffb37431 */ /* 0x000fe200000001ff */
[----:B------:R-:W-:Y:S01]  /*2fd0*/  F2FP.F16.F32.PACK_AB R80, R83, R80 ;  /* 0x000000505350723e */ /* 0x000fe200000000ff */
[----:B------:R-:W-:-:S02]  /*2fe0*/  HFMA2 R180, -RZ, RZ, 0, 0 ;  /* 0x00000000ffb47431 */ /* 0x000fc400000001ff */
[----:B------:R-:W-:Y:S01]  /*2ff0*/  @P4 FMUL.FTZ R179, R195, R92 ;  /* 0x0000005cc3b34220 */ /* 0x000fe20000410000 */
[----:B------:R-:W-:Y:S01]  /*3000*/  @P3 FMUL.FTZ R180, R184, R87 ;  /* 0x00000057b8b43220 */ /* 0x000fe20000410000 */
[----:B------:R-:W-:Y:S02]  /*3010*/  F2FP.F16.F32.PACK_AB R78, R183, R185 ;  /* 0x000000b9b74e723e */ /* 0x000fe400000000ff */
[----:B------:R-:W-:Y:S02]  /*3020*/  F2FP.F16.F32.PACK_AB R77, R94, R189 ;  /* 0x000000bd5e4d723e */ /* 0x000fe400000000ff */
[----:B------:R-:W-:Y:S02]  /*3030*/  F2FP.F16.F32.PACK_AB R76, R191, R193 ;  /* 0x000000c1bf4c723e */ /* 0x000fe400000000ff */
[----:B------:R-:W-:Y:S02]  /*3040*/  F2FP.F16.F32.PACK_AB R79, R182, R181 ;  /* 0x000000b5b64f723e */ /* 0x000fe400000000ff */
[----:B------:R-:W-:-:S02]  /*3050*/  F2FP.F16.F32.PACK_AB R82, R85, R82 ;  /* 0x000000525552723e */ /* 0x000fc400000000ff */
[----:B------:R-:W-:Y:S02]  /*3060*/  F2FP.F16.F32.PACK_AB R81, R84, R81 ;  /* 0x000000515451723e */ /* 0x000fe400000000ff */
[----:B------:R-:W-:Y:S01]  /*3070*/  F2FP.F16.F32.PACK_AB R83, R93, R86 ;  /* 0x000000565d53723e */ /* 0x000fe200000000ff */
[----:B------:R-:W-:Y:S06]  /*3080*/  BRA `(.L_x_1735) ;  /* 0x0000000400907947 */ /* 0x000fec0003800000 */
.L_x_1734:
[-CC-:B------:R-:W-:Y:S01]  /*3090*/  FFMA.FTZ R194, R194, R178.reuse, R177.reuse ;  /* 0x000000b2c2c27223 */ /* 0x180fe200000100b1 */
[-CC-:B------:R-:W-:Y:S01]  /*30a0*/  FFMA.FTZ R192, R192, R178.reuse, R177.reuse ;  /* 0x000000b2c0c07223 */ /* 0x180fe200000100b1 */
[----:B------:R-:W-:Y:S01]  /*30b0*/  LOP3.LUT P3, RZ, R98, 0xff, RZ, 0xc0, !PT ;  /* 0x000000ff62ff7812 */ /* 0x000fe2000786c0ff */
[-CC-:B0-----:R-:W-:Y:S01]  /*30c0*/  FFMA.FTZ R82, R188, R178.reuse, R177.reuse ;  /* 0x000000b2bc527223 */ /* 0x181fe200000100b1 */
[----:B------:R-:W-:Y:S01]  /*30d0*/  FADD.FTZ R193, R193, -R194 ;  /* 0x800000c2c1c17221 */ /* 0x000fe20000010000 */
[C---:B------:R-:W-:Y:S01]  /*30e0*/  LOP3.LUT P4, RZ, R98.reuse, 0xff00, RZ, 0xc0, !PT ;  /* 0x0000ff0062ff7812 */ /* 0x040fe2000788c0ff */
[----:B------:R-:W-:Y:S01]  /*30f0*/  FADD.FTZ R191, R191, -R192 ;  /* 0x800000c0bfbf7221 */ /* 0x000fe20000010000 */
[----:B------:R-:W-:Y:S01]  /*3100*/  LOP3.LUT P5, RZ, R98, 0xff0000, RZ, 0xc0, !PT ;  /* 0x00ff000062ff7812 */ /* 0x000fe200078ac0ff */
[----:B------:R-:W-:Y:S01]  /*3110*/  FMUL.FTZ R193, R152, R193 ;  /* 0x000000c198c17220 */ /* 0x000fe20000410000 */
[----:B------:R-:W-:Y:S01]  /*3120*/  LOP3.LUT P6, RZ, R98, 0xff000000, RZ, 0xc0, !PT ;  /* 0xff00000062ff7812 */ /* 0x000fe200078cc0ff */
[----:B------:R-:W-:Y:S01]  /*3130*/  FMUL.FTZ R81, R152, R191 ;  /* 0x000000bf98517220 */ /* 0x000fe20000410000 */
[----:B------:R-:W-:Y:S01]  /*3140*/  FFMA.FTZ R190, R190, R178, R177 ;  /* 0x000000b2bebe7223 */ /* 0x000fe200000100b1 */
[C---:B------:R-:W-:Y:S01]  /*3150*/  FMUL.FTZ R80, R176.reuse, R193 ;  /* 0x000000c1b0507220 */ /* 0x040fe20000410000 */
[----:B------:R-:W-:Y:S01]  /*3160*/  FADD.FTZ R191, R187, -R82 ;  /* 0x80000052bbbf7221 */ /* 0x000fe20000010000 */
[----:B------:R-:W-:Y:S01]  /*3170*/  FMUL.FTZ R81, R176, R81 ;  /* 0x00000051b0517220 */ /* 0x000fe20000410000 */
[----:B------:R-:W-:Y:S01]  /*3180*/  FADD.FTZ R195, R189, -R190 ;  /* 0x800000bebdc37221 */ /* 0x000fe20000010000 */
[----:B------:R-:W-:-:S02]  /*3190*/  @P3 HADD2.F32 R95, -RZ, R56.H0_H0 ;  /* 0x20000038ff5f3230 */ /* 0x000fc40000004100 */
[----:B------:R-:W-:Y:S01]  /*31a0*/  FMUL.FTZ R80, R80, UR4 ;  /* 0x0000000450507c20 */ /* 0x000fe20008410000 */
[C---:B------:R-:W-:Y:S01]  /*31b0*/  FMUL.FTZ R191, R152.reuse, R191 ;  /* 0x000000bf98bf7220 */ /* 0x040fe20000410000 */
[--C-:B-----5:R-:W-:Y:S02]  /*31c0*/  @P3 HADD2.F32 R93, -RZ, R84.reuse.H0_H0 ;  /* 0x20000054ff5d3230 */ /* 0x120fe40000004100 */
[----:B------:R-:W-:Y:S01]  /*31d0*/  FMUL.FTZ R92, R81, UR4 ;  /* 0x00000004515c7c20 */ /* 0x000fe20008410000 */
[----:B------:R-:W-:Y:S01]  /*31e0*/  @P4 HADD2.F32 R189, -RZ, R84.H1_H1 ;  /* 0x30000054ffbd4230 */ /* 0x000fe20000004100 */
[----:B------:R-:W-:Y:S01]  /*31f0*/  MOV R83, RZ ;  /* 0x000000ff00537202 */ /* 0x000fe20000000f00 */
[----:B------:R-:W-:Y:S01]  /*3200*/  FMUL.FTZ R81, R152, R195 ;  /* 0x000000c398517220 */ /* 0x000fe20000410000 */
[----:B------:R-:W-:Y:S01]  /*3210*/  @P3 FMUL.FTZ R83, R95, R80 ;  /* 0x000000505f533220 */ /* 0x000fe20000410000 */
[--C-:B------:R-:W-:Y:S02]  /*3220*/  @P5 HADD2.F32 R94, -RZ, R85.reuse.H0_H0 ;  /* 0x20000055ff5e5230 */ /* 0x100fe40000004100 */
[----:B------:R-:W-:Y:S01]  /*3230*/  FMUL.FTZ R82, R176, R191 ;  /* 0x000000bfb0527220 */ /* 0x000fe20000410000 */
[----:B------:R-:W-:-:S02]  /*3240*/  @P6 HADD2.F32 R95, -RZ, R85.H1_H1 ;  /* 0x30000055ff5f6230 */ /* 0x000fc40000004100 */
[----:B------:R-:W-:Y:S02]  /*3250*/  HFMA2 R171, -RZ, RZ, 0, 0 ;  /* 0x00000000ffab7431 */ /* 0x000fe400000001ff */
[----:B------:R-:W-:Y:S02]  /*3260*/  @P4 HADD2.F32 R85, -RZ, R56.H1_H1 ;  /* 0x30000038ff554230 */ /* 0x000fe40000004100 */
[----:B------:R-:W-:Y:S02]  /*3270*/  HFMA2 R188, -RZ, RZ, 0, 0 ;  /* 0x00000000ffbc7431 */ /* 0x000fe400000001ff */
[----:B------:R-:W-:Y:S01]  /*3280*/  @P3 FMUL.FTZ R171, R93, R80 ;  /* 0x000000505dab3220 */ /* 0x000fe20000410000 */
[----:B------:R-:W-:Y:S01]  /*3290*/  @P4 FMUL.FTZ R188, R189, R92 ;  /* 0x0000005cbdbc4220 */ /* 0x000fe20000410000 */
[----:B------:R-:W-:Y:S01]  /*32a0*/  FMUL.FTZ R81, R176, R81 ;  /* 0x00000051b0517220 */ /* 0x000fe20000410000 */
[--C-:B------:R-:W-:Y:S01]  /*32b0*/  @P6 HADD2.F32 R189, -RZ, R57.reuse.H1_H1 ;  /* 0x30000039ffbd6230 */ /* 0x100fe20000004100 */
[----:B------:R-:W-:Y:S01]  /*32c0*/  ISETP.GE.U32.AND P3, PT, R98, RZ, PT ;  /* 0x000000ff6200720c */ /* 0x000fe20003f66070 */
[----:B------:R-:W-:Y:S01]  /*32d0*/  FMUL.FTZ R82, R82, UR4 ;  /* 0x0000000452527c20 */ /* 0x000fe20008410000 */
[----:B------:R-:W-:Y:S01]  /*32e0*/  FFMA.FTZ R184, R184, R178, R177 ;  /* 0x000000b2b8b87223 */ /* 0x000fe200000100b1 */
[----:B------:R-:W-:Y:S01]  /*32f0*/  MOV R80, RZ ;  /* 0x000000ff00507202 */ /* 0x000fe20000000f00 */
[----:B------:R-:W-:-:S02]  /*3300*/  @P5 HADD2.F32 R192, -RZ, R57.H0_H0 ;  /* 0x20000039ffc05230 */ /* 0x000fc40000004100 */
[----:B------:R-:W-:Y:S01]  /*3310*/  FMUL.FTZ R81, R81, UR4 ;  /* 0x0000000451517c20 */ /* 0x000fe20008410000 */
[----:B------:R-:W-:Y:S01]  /*3320*/  @P4 FMUL.FTZ R80, R85, R92 ;  /* 0x0000005c55504220 */ /* 0x000fe20000410000 */
[----:B------:R-:W-:Y:S01]  /*3330*/  HFMA2 R190, -RZ, RZ, 0, 0 ;  /* 0x00000000ffbe7431 */ /* 0x000fe200000001ff */
[----:B------:R-:W-:Y:S01]  /*3340*/  MOV R93, RZ ;  /* 0x000000ff005d7202 */ /* 0x000fe20000000f00 */
[--C-:B------:R-:W-:Y:S01]  /*3350*/  FFMA.FTZ R186, R186, R178, R177.reuse ;  /* 0x000000b2baba7223 */ /* 0x100fe200000100b1 */
[----:B------:R-:W-:Y:S01]  /*3360*/  LOP3.LUT P4, RZ, R99, 0xff0000, RZ, 0xc0, !PT ;  /* 0x00ff000063ff7812 */ /* 0x000fe2000788c0ff */
[-C--:B------:R-:W-:Y:S01]  /*3370*/  @P6 FMUL.FTZ R190, R95, R82.reuse ;  /* 0x000000525fbe6220 */ /* 0x080fe20000410000 */
[----:B------:R-:W-:Y:S01]  /*3380*/  ISETP.GE.U32.AND.EX P3, PT, R99, 0x1000000, PT, P3 ;  /* 0x010000006300780c */ /* 0x000fe20003f66130 */
[----:B------:R-:W-:Y:S01]  /*3390*/  @P6 FMUL.FTZ R93, R189, R82 ;  /* 0x00000052bd5d6220 */ /* 0x000fe20000410000 */
[----:B------:R-:W-:Y:S01]  /*33a0*/  FADD.FTZ R183, R183, -R184 ;  /* 0x800000b8b7b77221 */ /* 0x000fe20000010000 */
[----:B------:R-:W-:Y:S01]  /*33b0*/  HFMA2 R187, -RZ, RZ, 0, 0 ;  /* 0x00000000ffbb7431 */ /* 0x000fe200000001ff */
[----:B------:R-:W-:Y:S01]  /*33c0*/  MOV R84, RZ ;  /* 0x000000ff00547202 */ /* 0x000fe20000000f00 */
[-C--:B------:R-:W-:Y:S01]  /*33d0*/  @P5 FMUL.FTZ R187, R94, R81.reuse ;  /* 0x000000515ebb5220 */ /* 0x080fe20000410000 */
[C---:B------:R-:W-:Y:S01]  /*33e0*/  LOP3.LUT P6, RZ, R99.reuse, 0xff, RZ, 0xc0, !PT ;  /* 0x000000ff63ff7812 */ /* 0x040fe200078cc0ff */
[----:B------:R-:W-:Y:S01]  /*33f0*/  @P5 FMUL.FTZ R84, R192, R81 ;  /* 0x00000051c0545220 */ /* 0x000fe20000410000 */
[----:B------:R-:W-:Y:S01]  /*3400*/  LOP3.LUT P5, RZ, R99, 0xff00, RZ, 0xc0, !PT ;  /* 0x0000ff0063ff7812 */ /* 0x000fe200078ac0ff */
[----:B------:R-:W-:Y:S01]  /*3410*/  FADD.FTZ R185, R185, -R186 ;  /* 0x800000bab9b97221 */ /* 0x000fe20000010000 */
[----:B------:R-:W-:Y:S01]  /*3420*/  FMUL.FTZ R85, R152, R183 ;  /* 0x000000b798557220 */ /* 0x000fe20000410000 */
[-CC-:B------:R-:W-:Y:S01]  /*3430*/  FFMA.FTZ R182, R182, R178.reuse, R177.reuse ;  /* 0x000000b2b6b67223 */ /* 0x180fe200000100b1 */
[----:B------:R-:W-:Y:S01]  /*3440*/  FFMA.FTZ R180, R180, R178, R177 ;  /* 0x000000b2b4b47223 */ /* 0x000fe200000100b1 */
[----:B------:R-:W-:Y:S01]  /*3450*/  FMUL.FTZ R81, R152, R185 ;  /* 0x000000b998517220 */ /* 0x000fe20000410000 */
[C---:B------:R-:W-:Y:S01]  /*3460*/  FMUL.FTZ R85, R176.reuse, R85 ;  /* 0x00000055b0557220 */ /* 0x040fe20000410000 */
[----:B------:R-:W-:Y:S01]  /*3470*/  FADD.FTZ R181, R181, -R182 ;  /* 0x800000b6b5b57221 */ /* 0x000fe20000010000 */
[----:B------:R-:W-:Y:S01]  /*3480*/  FADD.FTZ R189, R179, -R180 ;  /* 0x800000b4b3bd7221 */ /* 0x000fe20000010000 */
[----:B------:R-:W-:Y:S01]  /*3490*/  FMUL.FTZ R81, R176, R81 ;  /* 0x00000051b0517220 */ /* 0x000fe20000410000 */
[----:B------:R-:W-:-:S02]  /*34a0*/  @P4 HADD2.F32 R182, -RZ, R87.H0_H0 ;  /* 0x20000057ffb64230 */ /* 0x000fc40000004100 */
[----:B------:R-:W-:Y:S01]  /*34b0*/  FMUL.FTZ R92, R85, UR4 ;  /* 0x00000004555c7c20 */ /* 0x000fe20008410000 */
[----:B------:R-:W-:Y:S02]  /*34c0*/  @P3 HADD2.F32 R184, -RZ, R87.H1_H1 ;  /* 0x30000057ffb83230 */ /* 0x000fe40000004100 */
[C---:B------:R-:W-:Y:S01]  /*34d0*/  FMUL.FTZ R85, R152.reuse, R181 ;  /* 0x000000b598557220 */ /* 0x040fe20000410000 */
[----:B------:R-:W-:Y:S01]  /*34e0*/  FMUL.FTZ R87, R152, R189 ;  /* 0x000000bd98577220 */ /* 0x000fe20000410000 */
[--C-:B------:R-:W-:Y:S02]  /*34f0*/  @P6 HADD2.F32 R94, -RZ, R86.reuse.H0_H0 ;  /* 0x20000056ff5e6230 */ /* 0x100fe40000004100 */
[----:B------:R-:W-:Y:S01]  /*3500*/  FMUL.FTZ R81, R81, UR4 ;  /* 0x0000000451517c20 */ /* 0x000fe20008410000 */
[----:B------:R-:W-:Y:S01]  /*3510*/  @P5 HADD2.F32 R95, -RZ, R86.H1_H1 ;  /* 0x30000056ff5f5230 */ /* 0x000fe20000004100 */
[----:B------:R-:W-:Y:S01]  /*3520*/  CS2R R98, SRZ ;  /* 0x0000000000627805 */ /* 0x000fe2000001ff00 */
[----:B------:R-:W-:-:S02]  /*3530*/  @P6 HADD2.F32 R86, -RZ, R58.H0_H0 ;  /* 0x2000003aff566230 */ /* 0x000fc40000004100 */
[C---:B------:R-:W-:Y:S01]  /*3540*/  FMUL.FTZ R85, R176.reuse, R85 ;  /* 0x00000055b0557220 */ /* 0x040fe20000410000 */
[----:B------:R-:W-:Y:S01]  /*3550*/  FMUL.FTZ R87, R176, R87 ;  /* 0x00000057b0577220 */ /* 0x000fe20000410000 */
[----:B------:R-:W-:Y:S01]  /*3560*/  @P6 FMUL.FTZ R99, R94, R81 ;  /* 0x000000515e636220 */ /* 0x000fe20000410000 */
[----:B------:R-:W-:Y:S02]  /*3570*/  @P5 HADD2.F32 R181, -RZ, R58.H1_H1 ;  /* 0x3000003affb55230 */ /* 0x000fe40000004100 */
[----:B------:R-:W-:Y:S02]  /*3580*/  HFMA2 R82, -RZ, RZ, 0, 0 ;  /* 0x00000000ff527431 */ /* 0x000fe400000001ff */
[--C-:B------:R-:W-:Y:S02]  /*3590*/  @P4 HADD2.F32 R94, -RZ, R59.reuse.H0_H0 ;  /* 0x2000003bff5e4230 */ /* 0x100fe40000004100 */
[----:B------:R-:W-:Y:S01]  /*35a0*/  FMUL.FTZ R85, R85, UR4 ;  /* 0x0000000455557c20 */ /* 0x000fe20008410000 */
[----:B------:R-:W-:-:S02]  /*35b0*/  @P3 HADD2.F32 R186, -RZ, R59.H1_H1 ;  /* 0x3000003bffba3230 */ /* 0x000fc40000004100 */
        /* <DEDUP_REMOVED lines=9> */
[----:B------:R-:W-:Y:S01]  /*3650*/  HFMA2 R179, -RZ, RZ, 0, 0 ;  /* 0x00000000ffb37431 */ /* 0x000fe200000001ff */
[----:B------:R-:W-:Y:S01]  /*3660*/  F2FP.F16.F32.PACK_AB R82, R81, R82 ;  /* 0x000000525152723e */ /* 0x000fe200000000ff */
[----:B------:R-:W-:Y:S01]  /*3670*/  HFMA2 R180, -RZ, RZ, 0, 0 ;  /* 0x00000000ffb47431 */ /* 0x000fe200000001ff */
[----:B------:R-:W-:Y:S01]  /*3680*/  F2FP.F16.F32.PACK_AB R80, R80, R83 ;  /* 0x000000535050723e */ /* 0x000fe200000000ff */
[----:B------:R-:W-:Y:S01]  /*3690*/  @P4 FMUL.FTZ R179, R182, R85 ;  /* 0x00000055b6b34220 */ /* 0x000fe20000410000 */
[----:B------:R-:W-:Y:S01]  /*36a0*/  @P3 FMUL.FTZ R180, R184, R87 ;  /* 0x00000057b8b43220 */ /* 0x000fe20000410000 */
[----:B------:R-:W-:-:S02]  /*36b0*/  F2FP.F16.F32.PACK_AB R81, R93, R84 ;  /* 0x000000545d51723e */ /* 0x000fc400000000ff */
[----:B------:R-:W-:-:S07]  /*36c0*/  F2FP.F16.F32.PACK_AB R83, R95, R86 ;  /* 0x000000565f53723e */ /* 0x000fce00000000ff */
.L_x_1735:
        /* <DEDUP_REMOVED lines=10> */
[----:B------:R-:W-:Y:S01]  /*3770*/  LOP3.LUT P3, RZ, R96, 0xff, RZ, 0xc0, !PT ;  /* 0x000000ff60ff7812 */ /* 0x000fe2000786c0ff */
[-C--:B------:R-:W-:Y:S01]  /*3780*/  FFMA.FTZ R76, R159, R178.reuse, R177 ;  /* 0x000000b29f4c7223 */ /* 0x080fe200000100b1 */
[----:B------:R-:W-:Y:S01]  /*3790*/  FADD.FTZ R77, R154, -R77 ;  /* 0x8000004d9a4d7221 */ /* 0x000fe20000010000 */
[----:B------:R-:W-:Y:S01]  /*37a0*/  FADD.FTZ R103, R102, -R103 ;  /* 0x8000006766677221 */ /* 0x000fe20000010000 */
[----:B------:R-:W-:Y:S01]  /*37b0*/  FFMA.FTZ R81, R160, R178, R177 ;  /* 0x000000b2a0517223 */ /* 0x000fe200000100b1 */
[----:B------:R-:W-:Y:S01]  /*37c0*/  FADD.FTZ R157, R157, -R76 ;  /* 0x8000004c9d9d7221 */ /* 0x000fe20000010000 */
[C---:B------:R-:W-:Y:S01]  /*37d0*/  FMUL.FTZ R102, R152.reuse, R77 ;  /* 0x0000004d98667220 */ /* 0x040fe20000410000 */
[----:B------:R-:W-:Y:S01]  /*37e0*/  FMUL.FTZ R155, R152, R103 ;  /* 0x00000067989b7220 */ /* 0x000fe20000410000 */
[----:B------:R-:W-:Y:S01]  /*37f0*/  LOP3.LUT P4, RZ, R96, 0xff00, RZ, 0xc0, !PT ;  /* 0x0000ff0060ff7812 */ /* 0x000fe2000788c0ff */
[----:B------:R-:W-:Y:S01]  /*3800*/  FMUL.FTZ R157, R152, R157 ;  /* 0x0000009d989d7220 */ /* 0x000fe20000410000 */
[-C--:B------:R-:W-:Y:S01]  /*3810*/  FMUL.FTZ R79, R102, R176.reuse ;  /* 0x000000b0664f7220 */ /* 0x080fe20000410000 */
[C---:B------:R-:W-:Y:S01]  /*3820*/  LOP3.LUT P5, RZ, R96.reuse, 0xff0000, RZ, 0xc0, !PT ;  /* 0x00ff000060ff7812 */ /* 0x040fe200078ac0ff */
[----:B------:R-:W-:Y:S01]  /*3830*/  FMUL.FTZ R76, R155, R176 ;  /* 0x000000b09b4c7220 */ /* 0x000fe20000410000 */
[----:B------:R-:W-:Y:S01]  /*3840*/  LOP3.LUT P6, RZ, R96, 0xff000000, RZ, 0xc0, !PT ;  /* 0xff00000060ff7812 */ /* 0x000fe200078cc0ff */
[----:B------:R-:W-:Y:S01]  /*3850*/  FMUL.FTZ R103, R79, UR4 ;  /* 0x000000044f677c20 */ /* 0x000fe20008410000 */
[----:B-----5:R-:W-:-:S02]  /*3860*/  @P3 HADD2.F32 R77, -RZ, R84.H0_H0 ;  /* 0x20000054ff4d3230 */ /* 0x020fc40000004100 */
[----:B------:R-:W-:Y:S01]  /*3870*/  FADD.FTZ R79, R158, -R81 ;  /* 0x800000519e4f7221 */ /* 0x000fe20000010000 */
[----:B------:R-:W-:Y:S01]  /*3880*/  FMUL.FTZ R76, R76, UR4 ;  /* 0x000000044c4c7c20 */ /* 0x000fe20008410000 */
[----:B------:R-:W-:Y:S01]  /*3890*/  CS2R R90, SRZ ;  /* 0x00000000005a7805 */ /* 0x000fe2000001ff00 */
[----:B------:R-:W-:Y:S02]  /*38a0*/  @P3 HADD2.F32 R78, -RZ, R60.H0_H0 ;  /* 0x2000003cff4e3230 */ /* 0x000fe40000004100 */
[----:B------:R-:W-:Y:S01]  /*38b0*/  FMUL.FTZ R158, R152, R79 ;  /* 0x0000004f989e7220 */ /* 0x000fe20000410000 */
[----:B------:R-:W-:Y:S01]  /*38c0*/  @P3 FMUL.FTZ R91, R76, R77 ;  /* 0x0000004d4c5b3220 */ /* 0x000fe20000410000 */
[-C--:B------:R-:W-:Y:S01]  /*38d0*/  FMUL.FTZ R77, R157, R176.reuse ;  /* 0x000000b09d4d7220 */ /* 0x080fe20000410000 */
[----:B------:R-:W-:Y:S02]  /*38e0*/  HFMA2 R80, -RZ, RZ, 0, 0 ;  /* 0x00000000ff507431 */ /* 0x000fe400000001ff */
[----:B------:R-:W-:Y:S01]  /*38f0*/  FMUL.FTZ R82, R158, R176 ;  /* 0x000000b09e527220 */ /* 0x000fe20000410000 */
[----:B------:R-:W-:-:S02]  /*3900*/  @P4 HADD2.F32 R84, -RZ, R84.H1_H1 ;  /* 0x30000054ff544230 */ /* 0x000fc40000004100 */
[----:B------:R-:W-:Y:S01]  /*3910*/  @P3 FMUL.FTZ R80, R76, R78 ;  /* 0x0000004e4c503220 */ /* 0x000fe20000410000 */
[--C-:B------:R-:W-:Y:S02]  /*3920*/  @P5 HADD2.F32 R78, -RZ, R85.reuse.H0_H0 ;  /* 0x20000055ff4e5230 */ /* 0x100fe40000004100 */
[----:B------:R-:W-:Y:S01]  /*3930*/  FMUL.FTZ R154, R77, UR4 ;  /* 0x000000044d9a7c20 */ /* 0x000fe20008410000 */
[----:B------:R-:W-:Y:S02]  /*3940*/  @P6 HADD2.F32 R85, -RZ, R85.H1_H1 ;  /* 0x30000055ff556230 */ /* 0x000fe40000004100 */
[----:B------:R-:W-:Y:S01]  /*3950*/  FMUL.FTZ R82, R82, UR4 ;  /* 0x0000000452527c20 */ /* 0x000fe20008410000 */
[--C-:B------:R-:W-:Y:S02]  /*3960*/  @P6 HADD2.F32 R77, -RZ, R61.reuse.H1_H1 ;  /* 0x3000003dff4d6230 */ /* 0x100fe40000004100 */
[----:B------:R-:W-:Y:S01]  /*3970*/  @P4 FMUL.FTZ R90, R103, R84 ;  /* 0x00000054675a4220 */ /* 0x000fe20000410000 */
[----:B------:R-:W-:Y:S01]  /*3980*/  CS2R R92, SRZ ;  /* 0x00000000005c7805 */ /* 0x000fe2000001ff00 */
[----:B------:R-:W-:Y:S01]  /*3990*/  FFMA.FTZ R94, R163, R178, R177 ;  /* 0x000000b2a35e7223 */ /* 0x000fe200000100b1 */
[----:B------:R-:W-:Y:S01]  /*39a0*/  MOV R84, RZ ;  /* 0x000000ff00547202 */ /* 0x000fe20000000f00 */
[C---:B------:R-:W-:Y:S01]  /*39b0*/  @P6 FMUL.FTZ R92, R82.reuse, R85 ;  /* 0x00000055525c6220 */ /* 0x040fe20000410000 */
[----:B------:R-:W-:Y:S01]  /*39c0*/  @P6 FMUL.FTZ R84, R82, R77 ;  /* 0x0000004d52546220 */ /* 0x000fe20000410000 */
[----:B------:R-:W-:Y:S01]  /*39d0*/  LOP3.LUT P6, RZ, R97, 0xff, RZ, 0xc0, !PT ;  /* 0x000000ff61ff7812 */ /* 0x000fe200078cc0ff */
[----:B------:R-:W-:-:S02]  /*39e0*/  @P5 HADD2.F32 R79, -RZ, R61.H0_H0 ;  /* 0x2000003dff4f5230 */ /* 0x000fc40000004100 */
[----:B------:R-:W-:Y:S01]  /*39f0*/  FADD.FTZ R161, R161, -R94 ;  /* 0x8000005ea1a17221 */ /* 0x000fe20000010000 */
[----:B------:R-:W-:Y:S02]  /*3a00*/  @P4 HADD2.F32 R76, -RZ, R60.H1_H1 ;  /* 0x3000003cff4c4230 */ /* 0x000fe40000004100 */
[-CC-:B------:R-:W-:Y:S01]  /*3a10*/  FFMA.FTZ R95, R164, R178.reuse, R177.reuse ;  /* 0x000000b2a45f7223 */ /* 0x180fe200000100b1 */
[----:B------:R-:W-:Y:S02]  /*3a20*/  HFMA2 R81, -RZ, RZ, 0, 0 ;  /* 0x00000000ff517431 */ /* 0x000fe400000001ff */
[----:B------:R-:W-:Y:S01]  /*3a30*/  FMUL.FTZ R161, R152, R161 ;  /* 0x000000a198a17220 */ /* 0x000fe20000410000 */
[--C-:B------:R-:W-:Y:S01]  /*3a40*/  FFMA.FTZ R156, R167, R178, R177.reuse ;  /* 0x000000b2a79c7223 */ /* 0x100fe200000100b1 */
[C---:B------:R-:W-:Y:S01]  /*3a50*/  @P5 FMUL.FTZ R93, R154.reuse, R78 ;  /* 0x0000004e9a5d5220 */ /* 0x040fe20000410000 */
[----:B------:R-:W-:Y:S01]  /*3a60*/  @P5 FMUL.FTZ R81, R154, R79 ;  /* 0x0000004f9a515220 */ /* 0x000fe20000410000 */
[----:B------:R-:W-:Y:S01]  /*3a70*/  ISETP.GE.U32.AND P3, PT, R96, RZ, PT ;  /* 0x000000ff6000720c */ /* 0x000fe20003f66070 */
[----:B------:R-:W-:Y:S01]  /*3a80*/  FFMA.FTZ R177, R168, R178, R177 ;  /* 0x000000b2a8b17223 */ /* 0x000fe200000100b1 */
[----:B------:R-:W-:Y:S01]  /*3a90*/  MOV R83, RZ ;  /* 0x000000ff00537202 */ /* 0x000fe20000000f00 */
[----:B------:R-:W-:Y:S01]  /*3aa0*/  @P4 FMUL.FTZ R83, R103, R76 ;  /* 0x0000004c67534220 */ /* 0x000fe20000410000 */
[----:B------:R-:W-:Y:S01]  /*3ab0*/  LOP3.LUT P5, RZ, R97, 0xff00, RZ, 0xc0, !PT ;  /* 0x0000ff0061ff7812 */ /* 0x000fe200078ac0ff */
[----:B------:R-:W-:Y:S01]  /*3ac0*/  FADD.FTZ R95, R162, -R95 ;  /* 0x8000005fa25f7221 */ /* 0x000fe20000010000 */
[----:B------:R-:W-:Y:S01]  /*3ad0*/  FMUL.FTZ R76, R161, R176 ;  /* 0x000000b0a14c7220 */ /* 0x000fe20000410000 */
[----:B------:R-:W-:Y:S01]  /*3ae0*/  LOP3.LUT P4, RZ, R97, 0xff0000, RZ, 0xc0, !PT ;  /* 0x00ff000061ff7812 */ /* 0x000fe2000788c0ff */
[----:B------:R-:W-:Y:S01]  /*3af0*/  FADD.FTZ R165, R165, -R156 ;  /* 0x8000009ca5a57221 */ /* 0x000fe20000010000 */
[----:B------:R-:W-:Y:S01]  /*3b00*/  ISETP.GE.U32.AND.EX P3, PT, R97, 0x1000000, PT, P3 ;  /* 0x010000006100780c */ /* 0x000fe20003f66130 */
[----:B------:R-:W-:Y:S01]  /*3b10*/  FADD.FTZ R177, R166, -R177 ;  /* 0x800000b1a6b17221 */ /* 0x000fe20000010000 */
[----:B------:R-:W-:-:S02]  /*3b20*/  @P6 HADD2.F32 R77, -RZ, R86.H0_H0 ;  /* 0x20000056ff4d6230 */ /* 0x000fc40000004100 */
[----:B------:R-:W-:Y:S01]  /*3b30*/  FMUL.FTZ R154, R152, R95 ;  /* 0x0000005f989a7220 */ /* 0x000fe20000410000 */
[----:B------:R-:W-:Y:S01]  /*3b40*/  FMUL.FTZ R76, R76, UR4 ;  /* 0x000000044c4c7c20 */ /* 0x000fe20008410000 */
[C---:B------:R-:W-:Y:S01]  /*3b50*/  FMUL.FTZ R165, R152.reuse, R165 ;  /* 0x000000a598a57220 */ /* 0x040fe20000410000 */
[----:B------:R-:W-:Y:S01]  /*3b60*/  CS2R R94, SRZ ;  /* 0x00000000005e7805 */ /* 0x000fe2000001ff00 */
[----:B------:R-:W-:Y:S01]  /*3b70*/  FMUL.FTZ R177, R152, R177 ;  /* 0x000000b198b17220 */ /* 0x000fe20000410000 */
[-C--:B------:R-:W-:Y:S01]  /*3b80*/  FMUL.FTZ R79, R154, R176.reuse ;  /* 0x000000b09a4f7220 */ /* 0x080fe20000410000 */
[----:B------:R-:W-:Y:S02]  /*3b90*/  @P6 HADD2.F32 R78, -RZ, R62.H0_H0 ;  /* 0x2000003eff4e6230 */ /* 0x000fe40000004100 */
[----:B------:R-:W-:Y:S01]  /*3ba0*/  @P6 FMUL.FTZ R95, R76, R77 ;  /* 0x0000004d4c5f6220 */ /* 0x000fe20000410000 */
[----:B------:R-:W-:Y:S01]  /*3bb0*/  FMUL.FTZ R77, R165, R176 ;  /* 0x000000b0a54d7220 */ /* 0x000fe20000410000 */
[----:B------:R-:W-:-:S02]  /*3bc0*/  @P5 HADD2.F32 R86, -RZ, R86.H1_H1 ;  /* 0x30000056ff565230 */ /* 0x000fc40000004100 */
[----:B------:R-:W-:Y:S01]  /*3bd0*/  FMUL.FTZ R176, R177, R176 ;  /* 0x000000b0b1b07220 */ /* 0x000fe20000410000 */
[----:B------:R-:W-:Y:S02]  /*3be0*/  HFMA2 R82, -RZ, RZ, 0, 0 ;  /* 0x00000000ff527431 */ /* 0x000fe400000001ff */
[----:B------:R-:W-:Y:S01]  /*3bf0*/  FMUL.FTZ R159, R79, UR4 ;  /* 0x000000044f9f7c20 */ /* 0x000fe20008410000 */
        /* <DEDUP_REMOVED lines=11> */
[----:B------:R-:W-:Y:S01]  /*3cb0*/  CS2R R86, SRZ ;  /* 0x0000000000567805 */ /* 0x000fe2000001ff00 */
[----:B------:R-:W-:Y:S01]  /*3cc0*/  @P5 FMUL.FTZ R85, R159, R76 ;  /* 0x0000004c9f555220 */ /* 0x000fe20000410000 */
[----:B------:R-:W-:Y:S01]  /*3cd0*/  @P4 FMUL.FTZ R86, R163, R78 ;  /* 0x0000004ea3564220 */ /* 0x000fe20000410000 */
[----:B------:R-:W-:Y:S01]  /*3ce0*/  @P3 FMUL.FTZ R103, R176, R77 ;  /* 0x0000004db0673220 */ /* 0x000fe20000410000 */
[----:B------:R-:W-:-:S02]  /*3cf0*/  HFMA2 R97, -RZ, RZ, 0, 0 ;  /* 0x00000000ff617431 */ /* 0x000fc400000001ff */
[----:B------:R-:W-:Y:S01]  /*3d00*/  @P3 FMUL.FTZ R97, R176, R79 ;  /* 0x0000004fb0613220 */ /* 0x000fe20000410000 */
[----:B------:R-:W-:Y:S01]  /*3d10*/  F2FP.F16.F32.PACK_AB R80, R83, R80 ;  /* 0x000000505350723e */ /* 0x000fe200000000ff */
        /* <DEDUP_REMOVED lines=9> */
.L_x_1736:
[-CC-:B0-----:R-:W-:Y:S01]  /*3db0*/  FFMA.FTZ R81, R156, R178.reuse, R177.reuse ;  /* 0x000000b29c517223 */ /* 0x181fe200000100b1 */
[-CC-:B------:R-:W-:Y:S01]  /*3dc0*/  FFMA.FTZ R103, R103, R178.reuse, R177.reuse ;  /* 0x000000b267677223 */ /* 0x180fe200000100b1 */
[----:B------:R-:W-:Y:S01]  /*3dd0*/  LOP3.LUT P3, RZ, R96, 0xff, RZ, 0xc0, !PT ;  /* 0x000000ff60ff7812 */ /* 0x000fe2000786c0ff */
[-C--:B------:R-:W-:Y:S01]  /*3de0*/  FFMA.FTZ R80, R159, R178.reuse, R177 ;  /* 0x000000b29f507223 */ /* 0x080fe200000100b1 */
        /* <DEDUP_REMOVED lines=8> */
[----:B------:R-:W-:Y:S01]  /*3e70*/  FMUL.FTZ R81, R176, R81 ;  /* 0x00000051b0517220 */ /* 0x000fe20000410000 */
[----:B------:R-:W-:Y:S01]  /*3e80*/  FADD.FTZ R157, R157, -R80 ;  /* 0x800000509d9d7221 */ /* 0x000fe20000010000 */
[----:B------:R-:W-:Y:S01]  /*3e90*/  FADD.FTZ R155, R158, -R155 ;  /* 0x8000009b9e9b7221 */ /* 0x000fe20000010000 */
[----:B------:R-:W-:Y:S01]  /*3ea0*/  FMUL.FTZ R80, R176, R103 ;  /* 0x00000067b0507220 */ /* 0x000fe20000410000 */
[----:B------:R-:W-:Y:S01]  /*3eb0*/  FMUL.FTZ R94, R81, UR4 ;  /* 0x00000004515e7c20 */ /* 0x000fe20008410000 */
[C---:B------:R-:W-:Y:S01]  /*3ec0*/  FMUL.FTZ R81, R152.reuse, R157 ;  /* 0x0000009d98517220 */ /* 0x040fe20000410000 */
[----:B------:R-:W-:Y:S01]  /*3ed0*/  FMUL.FTZ R155, R152, R155 ;  /* 0x0000009b989b7220 */ /* 0x000fe20000410000 */
[----:B------:R-:W-:-:S02]  /*3ee0*/  @P3 HADD2.F32 R95, -RZ, R60.H0_H0 ;  /* 0x2000003cff5f3230 */ /* 0x000fc40000004100 */
[----:B------:R-:W-:Y:S01]  /*3ef0*/  FMUL.FTZ R80, R80, UR4 ;  /* 0x0000000450507c20 */ /* 0x000fe20008410000 */
[--C-:B-----5:R-:W-:Y:S02]  /*3f00*/  @P3 HADD2.F32 R93, -RZ, R84.reuse.H0_H0 ;  /* 0x20000054ff5d3230 */ /* 0x120fe40000004100 */
[C---:B------:R-:W-:Y:S01]  /*3f10*/  FMUL.FTZ R81, R176.reuse, R81 ;  /* 0x00000051b0517220 */ /* 0x040fe20000410000 */
[----:B------:R-:W-:Y:S01]  /*3f20*/  FMUL.FTZ R82, R176, R155 ;  /* 0x0000009bb0527220 */ /* 0x000fe20000410000 */
[----:B------:R-:W-:Y:S02]  /*3f30*/  HFMA2 R83, -RZ, RZ, 0, 0 ;  /* 0x00000000ff537431 */ /* 0x000fe400000001ff */
[----:B------:R-:W-:Y:S02]  /*3f40*/  @P4 HADD2.F32 R103, -RZ, R84.H1_H1 ;  /* 0x30000054ff674230 */ /* 0x000fe40000004100 */
[----:B------:R-:W-:Y:S01]  /*3f50*/  @P3 FMUL.FTZ R83, R95, R80 ;  /* 0x000000505f533220 */ /* 0x000fe20000410000 */
[----:B------:R-:W-:Y:S01]  /*3f60*/  CS2R R90, SRZ ;  /* 0x00000000005a7805 */ /* 0x000fe2000001ff00 */
[----:B------:R-:W-:-:S02]  /*3f70*/  @P5 HADD2.F32 R102, -RZ, R85.H0_H0 ;  /* 0x20000055ff665230 */ /* 0x000fc40000004100 */
[----:B------:R-:W-:Y:S01]  /*3f80*/  FMUL.FTZ R81, R81, UR4 ;  /* 0x0000000451517c20 */ /* 0x000fe20008410000 */
[----:B------:R-:W-:Y:S02]  /*3f90*/  @P6 HADD2.F32 R95, -RZ, R85.H1_H1 ;  /* 0x30000055ff5f6230 */ /* 0x000fe40000004100 */
[----:B------:R-:W-:Y:S01]  /*3fa0*/  FMUL.FTZ R82, R82, UR4 ;  /* 0x0000000452527c20 */ /* 0x000fe20008410000 */
[--C-:B------:R-:W-:Y:S02]  /*3fb0*/  @P5 HADD2.F32 R154, -RZ, R61.reuse.H0_H0 ;  /* 0x2000003dff9a5230 */ /* 0x100fe40000004100 */
[----:B------:R-:W-:Y:S01]  /*3fc0*/  @P3 FMUL.FTZ R91, R93, R80 ;  /* 0x000000505d5b3220 */ /* 0x000fe20000410000 */
[----:B------:R-:W-:Y:S02]  /*3fd0*/  @P6 HADD2.F32 R155, -RZ, R61.H1_H1 ;  /* 0x3000003dff9b6230 */ /* 0x000fe40000004100 */
[----:B------:R-:W-:Y:S01]  /*3fe0*/  @P4 FMUL.FTZ R90, R103, R94 ;  /* 0x0000005e675a4220 */ /* 0x000fe20000410000 */
[----:B------:R-:W-:Y:S01]  /*3ff0*/  @P4 HADD2.F32 R85, -RZ, R60.H1_H1 ;  /* 0x3000003cff554230 */ /* 0x000fe20000004100 */
[----:B------:R-:W-:Y:S01]  /*4000*/  CS2R R92, SRZ ;  /* 0x00000000005c7805 */ /* 0x000fe2000001ff00 */
[----:B------:R-:W-:Y:S01]  /*4010*/  HFMA2 R84, -RZ, RZ, 0, 0 ;  /* 0x00000000ff547431 */ /* 0x000fe200000001ff */
[----:B------:R-:W-:Y:S01]  /*4020*/  MOV R103, RZ ;  /* 0x000000ff00677202 */ /* 0x000fe20000000f00 */
[-C--:B------:R-:W-:Y:S01]  /*4030*/  @P5 FMUL.FTZ R93, R102, R81.reuse ;  /* 0x00000051665d5220 */ /* 0x080fe20000410000 */
[----:B------:R-:W-:Y:S01]  /*4040*/  @P5 FMUL.FTZ R84, R154, R81 ;  /* 0x000000519a545220 */ /* 0x000fe20000410000 */
[-C--:B------:R-:W-:Y:S01]  /*4050*/  @P6 FMUL.FTZ R92, R95, R82.reuse ;  /* 0x000000525f5c6220 */ /* 0x080fe20000410000 */
[----:B------:R-:W-:Y:S01]  /*4060*/  @P6 FMUL.FTZ R103, R155, R82 ;  /* 0x000000529b676220 */ /* 0x000fe20000410000 */
[----:B------:R-:W-:Y:S01]  /*4070*/  MOV R80, RZ ;  /* 0x000000ff00507202 */ /* 0x000fe20000000f00 */
[-CC-:B------:R-:W-:Y:S01]  /*4080*/  FFMA.FTZ R82, R163, R178.reuse, R177.reuse ;  /* 0x000000b2a3527223 */ /* 0x180fe200000100b1 */
[C---:B------:R-:W-:Y:S01]  /*4090*/  LOP3.LUT P6, RZ, R97.reuse, 0xff, RZ, 0xc0, !PT ;  /* 0x000000ff61ff7812 */ /* 0x040fe200078cc0ff */
[--C-:B------:R-:W-:Y:S01]  /*40a0*/  FFMA.FTZ R81, R164, R178, R177.reuse ;  /* 0x000000b2a4517223 */ /* 0x100fe200000100b1 */
[----:B------:R-:W-:Y:S01]  /*40b0*/  LOP3.LUT P5, RZ, R97, 0xff00, RZ, 0xc0, !PT ;  /* 0x0000ff0061ff7812 */ /* 0x000fe200078ac0ff */
[----:B------:R-:W-:Y:S01]  /*40c0*/  @P4 FMUL.FTZ R80, R85, R94 ;  /* 0x0000005e55504220 */ /* 0x000fe20000410000 */
[----:B------:R-:W-:Y:S01]  /*40d0*/  ISETP.GE.U32.AND P3, PT, R96, RZ, PT ;  /* 0x000000ff6000720c */ /* 0x000fe20003f66070 */
[-CC-:B------:R-:W-:Y:S01]  /*40e0*/  FFMA.FTZ R94, R167, R178.reuse, R177.reuse ;  /* 0x000000b2a75e7223 */ /* 0x180fe200000100b1 */
[----:B------:R-:W-:Y:S01]  /*40f0*/  FFMA.FTZ R177, R168, R178, R177 ;  /* 0x000000b2a8b17223 */ /* 0x000fe200000100b1 */
[----:B------:R-:W-:Y:S01]  /*4100*/  FADD.FTZ R161, R161, -R82 ;  /* 0x80000052a1a17221 */ /* 0x000fe20000010000 */
[----:B------:R-:W-:Y:S01]  /*4110*/  FADD.FTZ R85, R162, -R81 ;  /* 0x80000051a2557221 */ /* 0x000fe20000010000 */
[----:B------:R-:W-:Y:S01]  /*4120*/  LOP3.LUT P4, RZ, R97, 0xff0000, RZ, 0xc0, !PT ;  /* 0x00ff000061ff7812 */ /* 0x000fe2000788c0ff */
[----:B------:R-:W-:Y:S01]  /*4130*/  FADD.FTZ R165, R165, -R94 ;  /* 0x8000005ea5a57221 */ /* 0x000fe20000010000 */
[----:B------:R-:W-:Y:S01]  /*4140*/  ISETP.GE.U32.AND.EX P3, PT, R97, 0x1000000, PT, P3 ;  /* 0x010000006100780c */ /* 0x000fe20003f66130 */
[----:B------:R-:W-:Y:S01]  /*4150*/  FADD.FTZ R177, R166, -R177 ;  /* 0x800000b1a6b17221 */ /* 0x000fe20000010000 */
[C---:B------:R-:W-:Y:S01]  /*4160*/  FMUL.FTZ R81, R152.reuse, R161 ;  /* 0x000000a198517220 */ /* 0x040fe20000410000 */
[C---:B------:R-:W-:Y:S01]  /*4170*/  FMUL.FTZ R85, R152.reuse, R85 ;  /* 0x0000005598557220 */ /* 0x040fe20000410000 */
[C---:B------:R-:W-:Y:S01]  /*4180*/  FMUL.FTZ R165, R152.reuse, R165 ;  /* 0x000000a598a57220 */ /* 0x040fe20000410000 */
[----:B------:R-:W-:Y:S01]  /*4190*/  FMUL.FTZ R177, R152, R177 ;  /* 0x000000b198b17220 */ /* 0x000fe20000410000 */
[C---:B------:R-:W-:Y:S01]  /*41a0*/  FMUL.FTZ R81, R176.reuse, R81 ;  /* 0x00000051b0517220 */ /* 0x040fe20000410000 */
[----:B------:R-:W-:Y:S01]  /*41b0*/  FMUL.FTZ R85, R176, R85 ;  /* 0x00000055b0557220 */ /* 0x000fe20000410000 */
[--C-:B------:R-:W-:Y:S01]  /*41c0*/  @P6 HADD2.F32 R96, -RZ, R86.reuse.H0_H0 ;  /* 0x20000056ff606230 */ /* 0x100fe20000004100 */
[----:B------:R-:W-:Y:S01]  /*41d0*/  CS2R R94, SRZ ;  /* 0x00000000005e7805 */ /* 0x000fe2000001ff00 */
[----:B------:R-:W-:-:S02]  /*41e0*/  @P5 HADD2.F32 R97, -RZ, R86.H1_H1 ;  /* 0x30000056ff615230 */ /* 0x000fc40000004100 */
[C---:B------:R-:W-:Y:S01]  /*41f0*/  FMUL.FTZ R86, R176.reuse, R165 ;  /* 0x000000a5b0567220 */ /* 0x040fe20000410000 */
[--C-:B------:R-:W-:Y:S02]  /*4200*/  @P6 HADD2.F32 R152, -RZ, R62.reuse.H0_H0 ;  /* 0x2000003eff986230 */ /* 0x100fe40000004100 */
[----:B------:R-:W-:Y:S01]  /*4210*/  FMUL.FTZ R176, R176, R177 ;  /* 0x000000b1b0b07220 */ /* 0x000fe20000410000 */
[----:B------:R-:W-:Y:S01]  /*4220*/  FMUL.FTZ R81, R81, UR4 ;  /* 0x0000000451517c20 */ /* 0x000fe20008410000 */
[----:B------:R-:W-:Y:S01]  /*4230*/  FMUL.FTZ R102, R85, UR4 ;  /* 0x0000000455667c20 */ /* 0x000fe20008410000 */
[----:B------:R-:W-:Y:S02]  /*4240*/  @P5 HADD2.F32 R155, -RZ, R62.H1_H1 ;  /* 0x3000003eff9b5230 */ /* 0x000fe40000004100 */
[----:B------:R-:W-:Y:S02]  /*4250*/  HFMA2 R82, -RZ, RZ, 0, 0 ;  /* 0x00000000ff527431 */ /* 0x000fe400000001ff */
[----:B------:R-:W-:-:S02]  /*4260*/  @P4 HADD2.F32 R159, -RZ, R63.H0_H0 ;  /* 0x2000003fff9f4230 */ /* 0x000fc40000004100 */
[----:B------:R-:W-:Y:S01]  /*4270*/  FMUL.FTZ R86, R86, UR4 ;  /* 0x0000000456567c20 */ /* 0x000fe20008410000 */
[----:B------:R-:W-:Y:S02]  /*4280*/  @P3 HADD2.F32 R163, -RZ, R63.H1_H1 ;  /* 0x3000003fffa33230 */ /* 0x000fe40000004100 */
[----:B------:R-:W-:Y:S01]  /*4290*/  FMUL.FTZ R176, R176, UR4 ;  /* 0x00000004b0b07c20 */ /* 0x000fe20008410000 */
[-C--:B------:R-:W-:Y:S01]  /*42a0*/  @P6 FMUL.FTZ R95, R96, R81.reuse ;  /* 0x00000051605f6220 */ /* 0x080fe20000410000 */
[----:B------:R-:W-:Y:S01]  /*42b0*/  @P6 FMUL.FTZ R82, R152, R81 ;  /* 0x0000005198526220 */ /* 0x000fe20000410000 */
[-C--:B------:R-:W-:Y:S01]  /*42c0*/  @P5 FMUL.FTZ R94, R97, R102.reuse ;  /* 0x00000066615e5220 */ /* 0x080fe20000410000 */
[----:B------:R-:W-:Y:S02]  /*42d0*/  MOV R81, RZ ;  /* 0x000000ff00517202 */ /* 0x000fe40000000f00 */
[----:B------:R-:W-:Y:S02]  /*42e0*/  CS2R R96, SRZ ;  /* 0x0000000000607805 */ /* 0x000fe4000001ff00 */
[----:B------:R-:W-:Y:S01]  /*42f0*/  MOV R85, RZ ;  /* 0x000000ff00557202 */ /* 0x000fe20000000f00 */
[----:B------:R-:W-:Y:S01]  /*4300*/  @P5 FMUL.FTZ R81, R155, R102 ;  /* 0x000000669b515220 */ /* 0x000fe20000410000 */
[----:B------:R-:W-:-:S02]  /*4310*/  @P4 HADD2.F32 R157, -RZ, R87.H0_H0 ;  /* 0x20000057ff9d4230 */ /* 0x000fc40000004100 */
[----:B------:R-:W-:Y:S01]  /*4320*/  @P4 FMUL.FTZ R85, R159, R86 ;  /* 0x000000569f554220 */ /* 0x000fe20000410000 */
[----:B------:R-:W-:Y:S02]  /*4330*/  @P3 HADD2.F32 R161, -RZ, R87.H1_H1 ;  /* 0x30000057ffa13230 */ /* 0x000fe40000004100 */
[----:B------:R-:W-:Y:S01]  /*4340*/  @P3 FMUL.FTZ R96, R163, R176 ;  /* 0x000000b0a3603220 */ /* 0x000fe20000410000 */
[----:B------:R-:W-:Y:S01]  /*4350*/  HFMA2 R87, -RZ, RZ, 0, 0 ;  /* 0x00000000ff577431 */ /* 0x000fe200000001ff */
[----:B------:R-:W-:Y:S01]  /*4360*/  F2FP.F16.F32.PACK_AB R82, R81, R82 ;  /* 0x000000525152723e */ /* 0x000fe200000000ff */
[----:B------:R-:W-:Y:S01]  /*4370*/  @P4 FMUL.FTZ R87, R157, R86 ;  /* 0x000000569d574220 */ /* 0x000fe20000410000 */
[----:B------:R-:W-:Y:S01]  /*4380*/  F2FP.F16.F32.PACK_AB R80, R80, R83 ;  /* 0x000000535050723e */ /* 0x000fe200000000ff */
[----:B------:R-:W-:Y:S01]  /*4390*/  @P3 FMUL.FTZ R97, R161, R176 ;  /* 0x000000b0a1613220 */ /* 0x000fe20000410000 */
[----:B------:R-:W-:Y:S02]  /*43a0*/  F2FP.F16.F32.PACK_AB R81, R103, R84 ;  /* 0x000000546751723e */ /* 0x000fe400000000ff */
[----:B------:R-:W-:-:S07]  /*43b0*/  F2FP.F16.F32.PACK_AB R83, R96, R85 ;  /* 0x000000556053723e */ /* 0x000fce00000000ff */
.L_x_1737:
[----:B------:R-:W0:Y:S01]  /*43c0*/  @P0 LDC.64 R84, c[0x0][0x478] ;  /* 0x00011e00ff540b82 */ /* 0x000e220000000a00 */
[----:B------:R-:W-:-:S04]  /*43d0*/  IMAD.WIDE.U32 R88, R153, 0x10, R88 ;  /* 0x0000001099587825 */ /* 0x000fc800078e0058 */
[----:B0-----:R-:W-:-:S05]  /*43e0*/  @P0 IMAD.WIDE.U32 R84, R153, 0x10, R84 ;  /* 0x0000001099540825 */ /* 0x001fca00078e0054 */
[----:B------:R0:W-:Y:S04]  /*43f0*/  @P0 STG.E.128 desc[UR6][R84.64], R76 ;  /* 0x0000004c54000986 */ /* 0x0001e8000c101d06 */
[----:B------:R0:W-:Y:S01]  /*4400*/  STG.E.128 desc[UR6][R88.64], R80 ;  /* 0x0000005058007986 */ /* 0x0001e2000c101d06 */
[----:B------:R-:W-:Y:S05]  /*4410*/  BRA `(.L_x_1738) ;  /* 0x0000002800a87947 */ /* 0x000fea0003800000 */
.L_x_1731:
[----:B------:R-:W0:Y:S02]  /*4420*/  LDC.64 R90, c[0x0][0x390] ;  /* 0x0000e400ff5a7b82 */ /* 0x000e240000000a00 */
[----:B0-----:R-:W-:-:S06]  /*4430*/  IMAD.WIDE.U32 R80, R171, 0x10, R90 ;  /* 0x00000010ab507825 */ /* 0x001fcc00078e005a */
[----:B------:R-:W5:Y:S01]  /*4440*/  LDG.E.128 R80, desc[UR6][R80.64] ;  /* 0x0000000650507981 */ /* 0x000f62000c1e1d00 */
[----:B------:R-:W-:-:S04]  /*4450*/  UISETP.NE.U32.AND UP0, UPT, UR14, URZ, UPT ;  /* 0x000000ff0e00728c */ /* 0x000fc8000bf05070 */
[----:B------:R-:W-:-:S09]  /*4460*/  UISETP.NE.AND.EX UP0, UPT, UR15, URZ, UPT, UP0 ;  /* 0x000000ff0f00728c */ /* 0x000fd2000bf05300 */
[----:B------:R-:W-:Y:S05]  /*4470*/  BRA.U UP0, `(.L_x_1739) ;  /* 0x0000000500ac7547 */ /* 0x000fea000b800000 */
[-CC-:B------:R-:W-:Y:S01]  /*4480*/  FFMA.FTZ R169, R169, R178.reuse, R177.reuse ;  /* 0x000000b2a9a97223 */ /* 0x180fe200000100b1 */
[----:B-----5:R-:W-:Y:S01]  /*4490*/  LOP3.LUT P0, RZ, R100, 0xff, RZ, 0xc0, !PT ;  /* 0x000000ff64ff7812 */ /* 0x020fe2000780c0ff */
[--C-:B------:R-:W-:Y:S02]  /*44a0*/  HADD2.F32 R85, -RZ, R64.reuse.H0_H0 ;  /* 0x20000040ff557230 */ /* 0x100fe40000004100 */
[-C--:B------:R-:W-:Y:S01]  /*44b0*/  FFMA.FTZ R222, R222, R178.reuse, R177 ;  /* 0x000000b2dede7223 */ /* 0x080fe200000100b1 */
[----:B------:R-:W-:Y:S01]  /*44c0*/  FADD.FTZ R169, R226, -R169 ;  /* 0x800000a9e2a97221 */ /* 0x000fe20000010000 */
[----:B------:R-:W-:Y:S01]  /*44d0*/  FFMA.FTZ R224, R224, R178, R177 ;  /* 0x000000b2e0e07223 */ /* 0x000fe200000100b1 */
[----:B------:R-:W-:Y:S01]  /*44e0*/  LOP3.LUT P4, RZ, R100, 0xff0000, RZ, 0xc0, !PT ;  /* 0x00ff000064ff7812 */ /* 0x000fe2000788c0ff */
[----:B------:R-:W-:Y:S02]  /*44f0*/  HADD2.F32 R89, -RZ, R65.H0_H0 ;  /* 0x20000041ff597230 */ /* 0x000fe40000004100 */
[----:B------:R-:W-:Y:S01]  /*4500*/  FFMA.FTZ R85, R152, R169, R85 ;  /* 0x000000a998557223 */ /* 0x000fe20000010055 */
[----:B------:R-:W-:Y:S01]  /*4510*/  LOP3.LUT P3, RZ, R100, 0xff00, RZ, 0xc0, !PT ;  /* 0x0000ff0064ff7812 */ /* 0x000fe2000786c0ff */
[----:B------:R-:W-:Y:S01]  /*4520*/  FADD.FTZ R222, R221, -R222 ;  /* 0x800000deddde7221 */ /* 0x000fe20000010000 */
[----:B------:R-:W-:-:S02]  /*4530*/  HADD2.F32 R87, -RZ, R64.H1_H1 ;  /* 0x30000040ff577230 */ /* 0x000fc40000004100 */
[----:B------:R-:W-:Y:S01]  /*4540*/  FADD.FTZ R224, R223, -R224 ;  /* 0x800000e0dfe07221 */ /* 0x000fe20000010000 */
[----:B------:R-:W-:Y:S01]  /*4550*/  FMUL.FTZ R85, R85, R176 ;  /* 0x000000b055557220 */ /* 0x000fe20000410000 */
[C---:B------:R-:W-:Y:S01]  /*4560*/  FFMA.FTZ R89, R152.reuse, R222, R89 ;  /* 0x000000de98597223 */ /* 0x040fe20000010059 */
[----:B------:R-:W-:Y:S02]  /*4570*/  @P0 HADD2.F32 R84, -RZ, R80.H0_H0 ;  /* 0x20000050ff540230 */ /* 0x000fe40000004100 */
[----:B------:R-:W-:Y:S01]  /*4580*/  FFMA.FTZ R87, R152, R224, R87 ;  /* 0x000000e098577223 */ /* 0x000fe20000010057 */
[----:B------:R-:W-:Y:S01]  /*4590*/  FMUL.FTZ R93, R85, UR4 ;  /* 0x00000004555d7c20 */ /* 0x000fe20008410000 */
[-C--:B------:R-:W-:Y:S01]  /*45a0*/  FMUL.FTZ R89, R89, R176.reuse ;  /* 0x000000b059597220 */ /* 0x080fe20000410000 */
[----:B------:R-:W-:Y:S02]  /*45b0*/  @P0 HADD2.F32 R92, -RZ, R52.H0_H0 ;  /* 0x20000034ff5c0230 */ /* 0x000fe40000004100 */
[----:B------:R-:W-:Y:S01]  /*45c0*/  FMUL.FTZ R87, R87, R176 ;  /* 0x000000b057577220 */ /* 0x000fe20000410000 */
[----:B------:R-:W-:-:S02]  /*45d0*/  HFMA2 R169, -RZ, RZ, 0, 0 ;  /* 0x00000000ffa97431 */ /* 0x000fc400000001ff */
[----:B------:R-:W-:Y:S01]  /*45e0*/  @P0 FMUL.FTZ R169, R93, R84 ;  /* 0x000000545da90220 */ /* 0x000fe20000410000 */
[----:B------:R-:W-:Y:S01]  /*45f0*/  @P4 HADD2.F32 R88, -RZ, R81.H0_H0 ;  /* 0x20000051ff584230 */ /* 0x000fe20000004100 */
[----:B------:R-:W-:Y:S01]  /*4600*/  CS2R R84, SRZ ;  /* 0x0000000000547805 */ /* 0x000fe2000001ff00 */
[----:B------:R-:W-:Y:S02]  /*4610*/  @P4 HADD2.F32 R172, -RZ, R53.H0_H0 ;  /* 0x20000035ffac4230 */ /* 0x000fe40000004100 */
[----:B------:R-:W-:Y:S01]  /*4620*/  FMUL.FTZ R89, R89, UR4 ;  /* 0x0000000459597c20 */ /* 0x000fe20008410000 */
[----:B------:R-:W-:Y:S02]  /*4630*/  @P3 HADD2.F32 R80, -RZ, R80.H1_H1 ;  /* 0x30000050ff503230 */ /* 0x000fe40000004100 */
[----:B------:R-:W-:Y:S01]  /*4640*/  FMUL.FTZ R87, R87, UR4 ;  /* 0x0000000457577c20 */ /* 0x000fe20008410000 */
[----:B------:R-:W-:Y:S02]  /*4650*/  @P3 HADD2.F32 R94, -RZ, R52.H1_H1 ;  /* 0x30000034ff5e3230 */ /* 0x000fe40000004100 */
[----:B------:R-:W-:Y:S01]  /*4660*/  @P0 FMUL.FTZ R85, R92, R93 ;  /* 0x0000005d5c550220 */ /* 0x000fe20000410000 */
[-CC-:B------:R-:W-:Y:S01]  /*4670*/  FFMA.FTZ R210, R210, R178.reuse, R177.reuse ;  /* 0x000000b2d2d27223 */ /* 0x180fe200000100b1 */
[----:B------:R-:W-:Y:S01]  /*4680*/  HFMA2 R173, -RZ, RZ, 0, 0 ;  /* 0x00000000ffad7431 */ /* 0x000fe200000001ff */
[----:B------:R-:W-:Y:S01]  /*4690*/  MOV R86, RZ ;  /* 0x000000ff00567202 */ /* 0x000fe20000000f00 */
[--C-:B------:R-:W-:Y:S01]  /*46a0*/  FFMA.FTZ R214, R214, R178, R177.reuse ;  /* 0x000000b2d6d67223 */ /* 0x100fe200000100b1 */
[----:B------:R-:W-:Y:S01]  /*46b0*/  ISETP.GE.U32.AND P0, PT, R100, RZ, PT ;  /* 0x000000ff6400720c */ /* 0x000fe20003f06070 */
[----:B------:R-:W-:Y:S01]  /*46c0*/  @P4 FMUL.FTZ R173, R89, R88 ;  /* 0x0000005859ad4220 */ /* 0x000fe20000410000 */
[----:B------:R-:W-:Y:S01]  /*46d0*/  MOV R170, RZ ;  /* 0x000000ff00aa7202 */ /* 0x000fe20000000f00 */
[----:B------:R-:W-:Y:S01]  /*46e0*/  @P4 FMUL.FTZ R86, R172, R89 ;  /* 0x00000059ac564220 */ /* 0x000fe20000410000 */
[----:B------:R-:W-:Y:S01]  /*46f0*/  LOP3.LUT P5, RZ, R101, 0xff, RZ, 0xc0, !PT ;  /* 0x000000ff65ff7812 */ /* 0x000fe200078ac0ff */
[----:B------:R-:W-:Y:S01]  /*4700*/  @P3 FMUL.FTZ R170, R87, R80 ;  /* 0x0000005057aa3220 */ /* 0x000fe20000410000 */
[----:B------:R-:W-:Y:S01]  /*4710*/  @P3 FMUL.FTZ R84, R94, R87 ;  /* 0x000000575e543220 */ /* 0x000fe20000410000 */
[--C-:B------:R-:W-:Y:S01]  /*4720*/  HADD2.F32 R89, -RZ, R66.reuse.H0_H0 ;  /* 0x20000042ff597230 */ /* 0x100fe20000004100 */
[----:B------:R-:W-:Y:S01]  /*4730*/  LOP3.LUT P6, RZ, R100, 0xff000000, RZ, 0xc0, !PT ;  /* 0xff00000064ff7812 */ /* 0x000fe200078cc0ff */
[----:B------:R-:W-:Y:S01]  /*4740*/  FADD.FTZ R210, R211, -R210 ;  /* 0x800000d2d3d27221 */ /* 0x000fe20000010000 */
[----:B------:R-:W-:Y:S01]  /*4750*/  HADD2.F32 R87, -RZ, R65.H1_H1 ;  /* 0x30000041ff577230 */ /* 0x000fe20000004100 */
[----:B------:R-:W-:Y:S01]  /*4760*/  LOP3.LUT P4, RZ, R101, 0xff00, RZ, 0xc0, !PT ;  /* 0x0000ff0065ff7812 */ /* 0x000fe2000788c0ff */
[----:B------:R-:W-:Y:S01]  /*4770*/  FADD.FTZ R214, R215, -R214 ;  /* 0x800000d6d7d67221 */ /* 0x000fe20000010000 */
[C---:B------:R-:W-:Y:S01]  /*4780*/  LOP3.LUT P3, RZ, R101.reuse, 0xff0000, RZ, 0xc0, !PT ;  /* 0x00ff000065ff7812 */ /* 0x040fe2000786c0ff */
[-CC-:B------:R-:W-:Y:S01]  /*4790*/  FFMA.FTZ R208, R208, R178.reuse, R177.reuse ;  /* 0x000000b2d0d07223 */ /* 0x180fe200000100b1 */
[----:B------:R-:W-:Y:S01]  /*47a0*/  ISETP.GE.U32.AND.EX P0, PT, R101, 0x1000000, PT, P0 ;  /* 0x010000006500780c */ /* 0x000fe20003f06100 */
[-CC-:B------:R-:W-:Y:S01]  /*47b0*/  FFMA.FTZ R206, R206, R178.reuse, R177.reuse ;  /* 0x000000b2cece7223 */ /* 0x180fe200000100b1 */
[----:B------:R-:W-:Y:S01]  /*47c0*/  FFMA.FTZ R204, R204, R178, R177 ;  /* 0x000000b2cccc7223 */ /* 0x000fe200000100b1 */
[----:B------:R-:W-:-:S02]  /*47d0*/  HADD2.F32 R93, -RZ, R66.H1_H1 ;  /* 0x30000042ff5d7230 */ /* 0x000fc40000004100 */
[C---:B------:R-:W-:Y:S01]  /*47e0*/  FFMA.FTZ R89, R152.reuse, R210, R89 ;  /* 0x000000d298597223 */ /* 0x040fe20000010059 */
[----:B------:R-:W-:Y:S01]  /*47f0*/  FADD.FTZ R208, R209, -R208 ;  /* 0x800000d0d1d07221 */ /* 0x000fe20000010000 */
[C---:B------:R-:W-:Y:S01]  /*4800*/  FFMA.FTZ R87, R152.reuse, R214, R87 ;  /* 0x000000d698577223 */ /* 0x040fe20000010057 */
[--C-:B------:R-:W-:Y:S02]  /*4810*/  HADD2.F32 R95, -RZ, R67.reuse.H0_H0 ;  /* 0x20000043ff5f7230 */ /* 0x100fe40000004100 */
[----:B------:R-:W-:Y:S01]  /*4820*/  FADD.FTZ R206, R207, -R206 ;  /* 0x800000cecfce7221 */ /* 0x000fe20000010000 */
[----:B------:R-:W-:Y:S02]  /*4830*/  HADD2.F32 R101, -RZ, R67.H1_H1 ;  /* 0x30000043ff657230 */ /* 0x000fe40000004100 */
[----:B------:R-:W-:Y:S01]  /*4840*/  FADD.FTZ R204, R205, -R204 ;  /* 0x800000cccdcc7221 */ /* 0x000fe20000010000 */
[----:B------:R-:W-:Y:S01]  /*4850*/  FMUL.FTZ R89, R89, R176 ;  /* 0x000000b059597220 */ /* 0x000fe20000410000 */
[C---:B------:R-:W-:Y:S01]  /*4860*/  FFMA.FTZ R93, R152.reuse, R208, R93 ;  /* 0x000000d0985d7223 */ /* 0x040fe2000001005d */
[----:B------:R-:W-:Y:S01]  /*4870*/  FMUL.FTZ R87, R87, R176 ;  /* 0x000000b057577220 */ /* 0x000fe20000410000 */
[C---:B------:R-:W-:Y:S01]  /*4880*/  FFMA.FTZ R95, R152.reuse, R206, R95 ;  /* 0x000000ce985f7223 */ /* 0x040fe2000001005f */
[----:B------:R-:W-:Y:S01]  /*4890*/  FFMA.FTZ R195, R152, R204, R101 ;  /* 0x000000cc98c37223 */ /* 0x000fe20000010065 */
[----:B------:R-:W-:-:S02]  /*48a0*/  @P5 HADD2.F32 R80, -RZ, R82.H0_H0 ;  /* 0x20000052ff505230 */ /* 0x000fc40000004100 */
[----:B------:R-:W-:Y:S01]  /*48b0*/  FMUL.FTZ R89, R89, UR4 ;  /* 0x0000000459597c20 */ /* 0x000fe20008410000 */
[----:B------:R-:W-:Y:S02]  /*48c0*/  @P5 HADD2.F32 R174, -RZ, R54.H0_H0 ;  /* 0x20000036ffae5230 */ /* 0x000fe40000004100 */
[----:B------:R-:W-:Y:S01]  /*48d0*/  FMUL.FTZ R94, R87, UR4 ;  /* 0x00000004575e7c20 */ /* 0x000fe20008410000 */
[----:B------:R-:W-:Y:S02]  /*48e0*/  @P6 HADD2.F32 R81, -RZ, R81.H1_H1 ;  /* 0x30000051ff516230 */ /* 0x000fe40000004100 */
[----:B------:R-:W-:Y:S01]  /*48f0*/  FMUL.FTZ R93, R93, R176 ;  /* 0x000000b05d5d7220 */ /* 0x000fe20000410000 */
[----:B------:R-:W-:Y:S01]  /*4900*/  @P4 HADD2.F32 R87, -RZ, R82.H1_H1 ;  /* 0x30000052ff574230 */ /* 0x000fe20000004100 */
[----:B------:R-:W-:Y:S01]  /*4910*/  CS2R R100, SRZ ;  /* 0x0000000000647805 */ /* 0x000fe2000001ff00 */
[----:B------:R-:W-:Y:S02]  /*4920*/  @P3 HADD2.F32 R88, -RZ, R83.H0_H0 ;  /* 0x20000053ff583230 */ /* 0x000fe40000004100 */
[----:B------:R-:W-:-:S02]  /*4930*/  HFMA2 R82, -RZ, RZ, 0, 0 ;  /* 0x00000000ff527431 */ /* 0x000fc400000001ff */
[----:B------:R-:W-:Y:S02]  /*4940*/  @P0 HADD2.F32 R92, -RZ, R83.H1_H1 ;  /* 0x30000053ff5c0230 */ /* 0x000fe40000004100 */
[-C--:B------:R-:W-:Y:S01]  /*4950*/  FMUL.FTZ R95, R95, R176.reuse ;  /* 0x000000b05f5f7220 */ /* 0x080fe20000410000 */
[----:B------:R-:W-:Y:S02]  /*4960*/  @P6 HADD2.F32 R83, -RZ, R53.H1_H1 ;  /* 0x30000035ff536230 */ /* 0x000fe40000004100 */
[----:B------:R-:W-:Y:S01]  /*4970*/  FMUL.FTZ R195, R195, R176 ;  /* 0x000000b0c3c37220 */ /* 0x000fe20000410000 */
[----:B------:R-:W-:Y:S01]  /*4980*/  @P5 FMUL.FTZ R101, R89, R80 ;  /* 0x0000005059655220 */ /* 0x000fe20000410000 */
[----:B------:R-:W-:Y:S01]  /*4990*/  @P5 FMUL.FTZ R82, R174, R89 ;  /* 0x00000059ae525220 */ /* 0x000fe20000410000 */
[----:B------:R-:W-:Y:S02]  /*49a0*/  HFMA2 R172, -RZ, RZ, 0, 0 ;  /* 0x00000000ffac7431 */ /* 0x000fe400000001ff */
[----:B------:R-:W-:Y:S01]  /*49b0*/  FMUL.FTZ R196, R93, UR4 ;  /* 0x000000045dc47c20 */ /* 0x000fe20008410000 */
[----:B------:R-:W-:-:S02]  /*49c0*/  @P4 HADD2.F32 R89, -RZ, R54.H1_H1 ;  /* 0x30000036ff594230 */ /* 0x000fc40000004100 */
[----:B------:R-:W-:Y:S01]  /*49d0*/  @P6 FMUL.FTZ R172, R94, R81 ;  /* 0x000000515eac6220 */ /* 0x000fe20000410000 */
[--C-:B------:R-:W-:Y:S01]  /*49e0*/  @P3 HADD2.F32 R80, -RZ, R55.reuse.H0_H0 ;  /* 0x20000037ff503230 */ /* 0x100fe20000004100 */
[----:B------:R-:W-:Y:S01]  /*49f0*/  MOV R81, RZ ;  /* 0x000000ff00517202 */ /* 0x000fe20000000f00 */
[----:B------:R-:W-:Y:S02]  /*4a00*/  @P0 HADD2.F32 R198, -RZ, R55.H1_H1 ;  /* 0x30000037ffc60230 */ /* 0x000fe40000004100 */
[----:B------:R-:W-:Y:S01]  /*4a10*/  FMUL.FTZ R95, R95, UR4 ;  /* 0x000000045f5f7c20 */ /* 0x000fe20008410000 */
[----:B------:R-:W-:Y:S01]  /*4a20*/  FMUL.FTZ R195, R195, UR4 ;  /* 0x00000004c3c37c20 */ /* 0x000fe20008410000 */
[----:B------:R-:W-:Y:S01]  /*4a30*/  @P6 FMUL.FTZ R81, R83, R94 ;  /* 0x0000005e53516220 */ /* 0x000fe20000410000 */
[----:B------:R-:W-:Y:S01]  /*4a40*/  @P4 FMUL.FTZ R100, R196, R87 ;  /* 0x00000057c4644220 */ /* 0x000fe20000410000 */
[----:B------:R-:W-:Y:S01]  /*4a50*/  MOV R83, RZ ;  /* 0x000000ff00537202 */ /* 0x000fe20000000f00 */
[----:B------:R-:W-:Y:S01]  /*4a60*/  HFMA2 R87, -RZ, RZ, 0, 0 ;  /* 0x00000000ff577431 */ /* 0x000fe200000001ff */
[----:B------:R-:W-:Y:S01]  /*4a70*/  MOV R94, RZ ;  /* 0x000000ff005e7202 */ /* 0x000fe20000000f00 */
[----:B------:R-:W-:Y:S01]  /*4a80*/  @P4 FMUL.FTZ R83, R89, R196 ;  /* 0x000000c459534220 */ /* 0x000fe20000410000 */
[----:B------:R-:W-:Y:S01]  /*4a90*/  @P3 FMUL.FTZ R87, R80, R95 ;  /* 0x0000005f50573220 */ /* 0x000fe20000410000 */
[----:B------:R-:W-:Y:S01]  /*4aa0*/  @P0 FMUL.FTZ R94, R198, R195 ;  /* 0x000000c3c65e0220 */ /* 0x000fe20000410000 */
[----:B------:R-:W-:-:S02]  /*4ab0*/  CS2R R174, SRZ ;  /* 0x0000000000ae7805 */ /* 0x000fc4000001ff00 */
[----:B------:R-:W-:Y:S01]  /*4ac0*/  F2FP.F16.F32.PACK_AB R81, R81, R86 ;  /* 0x000000565151723e */ /* 0x000fe200000000ff */
[----:B------:R-:W-:Y:S01]  /*4ad0*/  @P3 FMUL.FTZ R175, R95, R88 ;  /* 0x000000585faf3220 */ /* 0x000fe20000410000 */
[----:B------:R-:W-:Y:S01]  /*4ae0*/  F2FP.F16.F32.PACK_AB R82, R83, R82 ;  /* 0x000000525352723e */ /* 0x000fe200000000ff */
[----:B------:R-:W-:Y:S01]  /*4af0*/  @P0 FMUL.FTZ R174, R195, R92 ;  /* 0x0000005cc3ae0220 */ /* 0x000fe20000410000 */
[----:B------:R-:W-:Y:S02]  /*4b00*/  F2FP.F16.F32.PACK_AB R80, R84, R85 ;  /* 0x000000555450723e */ /* 0x000fe400000000ff */
[----:B------:R-:W-:Y:S01]  /*4b10*/  F2FP.F16.F32.PACK_AB R83, R94, R87 ;  /* 0x000000575e53723e */ /* 0x000fe200000000ff */
[----:B------:R-:W-:Y:S06]  /*4b20*/  BRA `(.L_x_1740) ;  /* 0x0000000400b47947 */ /* 0x000fec0003800000 */
.L_x_1739:
[-CC-:B------:R-:W-:Y:S01]  /*4b30*/  FFMA.FTZ R169, R169, R178.reuse, R177.reuse ;  /* 0x000000b2a9a97223 */ /* 0x180fe200000100b1 */
[----:B-----5:R-:W-:Y:S01]  /*4b40*/  LOP3.LUT P0, RZ, R100, 0xff, RZ, 0xc0, !PT ;  /* 0x000000ff64ff7812 */ /* 0x020fe2000780c0ff */
[--C-:B------:R-:W-:Y:S02]  /*4b50*/  HADD2.F32 R77, -RZ, R64.reuse.H0_H0 ;  /* 0x20000040ff4d7230 */ /* 0x100fe40000004100 */
[-C--:B------:R-:W-:Y:S01]  /*4b60*/  FFMA.FTZ R224, R224, R178.reuse, R177 ;  /* 0x000000b2e0e07223 */ /* 0x080fe200000100b1 */
[----:B------:R-:W-:Y:S01]  /*4b70*/  FADD.FTZ R79, R226, -R169 ;  /* 0x800000a9e24f7221 */ /* 0x000fe20000010000 */
[----:B------:R-:W-:Y:S01]  /*4b80*/  LOP3.LUT P3, RZ, R100, 0xff00, RZ, 0xc0, !PT ;  /* 0x0000ff0064ff7812 */ /* 0x000fe2000786c0ff */
[----:B------:R-:W-:Y:S01]  /*4b90*/  FFMA.FTZ R222, R222, R178, R177 ;  /* 0x000000b2dede7223 */ /* 0x000fe200000100b1 */
[----:B------:R-:W-:Y:S01]  /*4ba0*/  FADD.FTZ R223, R223, -R224 ;  /* 0x800000e0dfdf7221 */ /* 0x000fe20000010000 */
[----:B------:R-:W-:Y:S01]  /*4bb0*/  FFMA.FTZ R79, R152, R79, R77 ;  /* 0x0000004f984f7223 */ /* 0x000fe2000001004d */
[----:B------:R-:W-:Y:S01]  /*4bc0*/  HADD2.F32 R77, -RZ, R64.H1_H1 ;  /* 0x30000040ff4d7230 */ /* 0x000fe20000004100 */
[----:B------:R-:W-:Y:S01]  /*4bd0*/  LOP3.LUT P4, RZ, R100, 0xff0000, RZ, 0xc0, !PT ;  /* 0x00ff000064ff7812 */ /* 0x000fe2000788c0ff */
[----:B------:R-:W-:-:S02]  /*4be0*/  HADD2.F32 R84, -RZ, R65.H0_H0 ;  /* 0x20000041ff547230 */ /* 0x000fc40000004100 */
[-C--:B------:R-:W-:Y:S01]  /*4bf0*/  FMUL.FTZ R76, R79, R176.reuse ;  /* 0x000000b04f4c7220 */ /* 0x080fe20000410000 */
[----:B------:R-:W-:Y:S01]  /*4c00*/  FADD.FTZ R221, R221, -R222 ;  /* 0x800000dedddd7221 */ /* 0x000fe20000010000 */
[----:B------:R-:W-:Y:S02]  /*4c10*/  @P0 HADD2.F32 R78, -RZ, R80.H0_H0 ;  /* 0x20000050ff4e0230 */ /* 0x000fe40000004100 */
[----:B------:R-:W-:Y:S02]  /*4c20*/  HFMA2 R169, -RZ, RZ, 0, 0 ;  /* 0x00000000ffa97431 */ /* 0x000fe400000001ff */
[----:B------:R-:W-:Y:S01]  /*4c30*/  FMUL.FTZ R87, R76, UR4 ;  /* 0x000000044c577c20 */ /* 0x000fe20008410000 */
[C---:B------:R-:W-:Y:S01]  /*4c40*/  FFMA.FTZ R76, R152.reuse, R223, R77 ;  /* 0x000000df984c7223 */ /* 0x040fe2000001004d */
[----:B------:R-:W-:Y:S01]  /*4c50*/  FFMA.FTZ R77, R152, R221, R84 ;  /* 0x000000dd984d7223 */ /* 0x000fe20000010054 */
[----:B------:R-:W-:Y:S02]  /*4c60*/  @P0 HADD2.F32 R88, -RZ, R52.H0_H0 ;  /* 0x20000034ff580230 */ /* 0x000fe40000004100 */
[----:B------:R-:W-:Y:S01]  /*4c70*/  @P0 FMUL.FTZ R169, R78, R87 ;  /* 0x000000574ea90220 */ /* 0x000fe20000410000 */
[----:B------:R-:W-:Y:S01]  /*4c80*/  FMUL.FTZ R78, R76, R176 ;  /* 0x000000b04c4e7220 */ /* 0x000fe20000410000 */
[----:B------:R-:W-:Y:S01]  /*4c90*/  @P3 HADD2.F32 R89, -RZ, R80.H1_H1 ;  /* 0x30000050ff593230 */ /* 0x000fe20000004100 */
[----:B------:R-:W-:Y:S01]  /*4ca0*/  CS2R R84, SRZ ;  /* 0x0000000000547805 */ /* 0x000fe2000001ff00 */
[----:B------:R-:W-:-:S02]  /*4cb0*/  @P3 HADD2.F32 R93, -RZ, R52.H1_H1 ;  /* 0x30000034ff5d3230 */ /* 0x000fc40000004100 */
[----:B------:R-:W-:Y:S01]  /*4cc0*/  FMUL.FTZ R80, R77, R176 ;  /* 0x000000b04d507220 */ /* 0x000fe20000410000 */
[-CC-:B------:R-:W-:Y:S01]  /*4cd0*/  FFMA.FTZ R214, R214, R178.reuse, R177.reuse ;  /* 0x000000b2d6d67223 */ /* 0x180fe200000100b1 */
[----:B------:R-:W-:Y:S01]  /*4ce0*/  FMUL.FTZ R78, R78, UR4 ;  /* 0x000000044e4e7c20 */ /* 0x000fe20008410000 */
[----:B------:R-:W-:Y:S01]  /*4cf0*/  @P0 FMUL.FTZ R85, R88, R87 ;  /* 0x0000005758550220 */ /* 0x000fe20000410000 */
[----:B------:R-:W-:Y:S01]  /*4d00*/  LOP3.LUT P6, RZ, R100, 0xff000000, RZ, 0xc0, !PT ;  /* 0xff00000064ff7812 */ /* 0x000fe200078cc0ff */
[----:B------:R-:W-:Y:S02]  /*4d10*/  @P4 HADD2.F32 R95, -RZ, R81.H0_H0 ;  /* 0x20000051ff5f4230 */ /* 0x000fe40000004100 */
[----:B------:R-:W-:Y:S01]  /*4d20*/  FFMA.FTZ R210, R210, R178, R177 ;  /* 0x000000b2d2d27223 */ /* 0x000fe200000100b1 */
[----:B------:R-:W-:Y:S01]  /*4d30*/  @P4 HADD2.F32 R175, -RZ, R53.H0_H0 ;  /* 0x20000035ffaf4230 */ /* 0x000fe20000004100 */
[----:B------:R-:W-:Y:S01]  /*4d40*/  MOV R170, RZ ;  /* 0x000000ff00aa7202 */ /* 0x000fe20000000f00 */
[----:B------:R-:W-:-:S02]  /*4d50*/  HADD2.F32 R87, -RZ, R65.H1_H1 ;  /* 0x30000041ff577230 */ /* 0x000fc40000004100 */
[----:B------:R-:W-:Y:S01]  /*4d60*/  FMUL.FTZ R80, R80, UR4 ;  /* 0x0000000450507c20 */ /* 0x000fe20008410000 */
[----:B------:R-:W-:Y:S01]  /*4d70*/  ISETP.GE.U32.AND P0, PT, R100, RZ, PT ;  /* 0x000000ff6400720c */ /* 0x000fe20003f06070 */
[----:B------:R-:W-:Y:S01]  /*4d80*/  FADD.FTZ R215, R215, -R214 ;  /* 0x800000d6d7d77221 */ /* 0x000fe20000010000 */
[-C--:B------:R-:W-:Y:S01]  /*4d90*/  @P3 FMUL.FTZ R170, R89, R78.reuse ;  /* 0x0000004e59aa3220 */ /* 0x080fe20000410000 */
[----:B------:R-:W-:Y:S01]  /*4da0*/  @P3 FMUL.FTZ R84, R93, R78 ;  /* 0x0000004e5d543220 */ /* 0x000fe20000410000 */
[----:B------:R-:W-:Y:S01]  /*4db0*/  CS2R R172, SRZ ;  /* 0x0000000000ac7805 */ /* 0x000fe2000001ff00 */
[----:B------:R-:W-:Y:S01]  /*4dc0*/  FFMA.FTZ R208, R208, R178, R177 ;  /* 0x000000b2d0d07223 */ /* 0x000fe200000100b1 */
[--C-:B------:R-:W-:Y:S02]  /*4dd0*/  HADD2.F32 R78, -RZ, R66.reuse.H0_H0 ;  /* 0x20000042ff4e7230 */ /* 0x100fe40000004100 */
[----:B------:R-:W-:Y:S02]  /*4de0*/  HFMA2 R86, -RZ, RZ, 0, 0 ;  /* 0x00000000ff567431 */ /* 0x000fe400000001ff */
[----:B------:R-:W-:Y:S01]  /*4df0*/  FADD.FTZ R211, R211, -R210 ;  /* 0x800000d2d3d37221 */ /* 0x000fe20000010000 */
[-C--:B------:R-:W-:Y:S01]  /*4e00*/  @P4 FMUL.FTZ R173, R95, R80.reuse ;  /* 0x000000505fad4220 */ /* 0x080fe20000410000 */
[----:B------:R-:W-:Y:S01]  /*4e10*/  @P4 FMUL.FTZ R86, R175, R80 ;  /* 0x00000050af564220 */ /* 0x000fe20000410000 */
[C---:B------:R-:W-:Y:S01]  /*4e20*/  LOP3.LUT P3, RZ, R101.reuse, 0xff0000, RZ, 0xc0, !PT ;  /* 0x00ff000065ff7812 */ /* 0x040fe2000786c0ff */
[C---:B------:R-:W-:Y:S01]  /*4e30*/  FFMA.FTZ R215, R152.reuse, R215, R87 ;  /* 0x000000d798d77223 */ /* 0x040fe20000010057 */
[C---:B------:R-:W-:Y:S01]  /*4e40*/  ISETP.GE.U32.AND.EX P0, PT, R101.reuse, 0x1000000, PT, P0 ;  /* 0x010000006500780c */ /* 0x040fe20003f06100 */
[----:B------:R-:W-:Y:S01]  /*4e50*/  HADD2.F32 R80, -RZ, R66.H1_H1 ;  /* 0x30000042ff507230 */ /* 0x000fe20000004100 */
[----:B------:R-:W-:Y:S01]  /*4e60*/  LOP3.LUT P5, RZ, R101, 0xff, RZ, 0xc0, !PT ;  /* 0x000000ff65ff7812 */ /* 0x000fe200078ac0ff */
[----:B------:R-:W-:Y:S01]  /*4e70*/  FADD.FTZ R209, R209, -R208 ;  /* 0x800000d0d1d17221 */ /* 0x000fe20000010000 */
[----:B------:R-:W-:Y:S01]  /*4e80*/  LOP3.LUT P4, RZ, R101, 0xff00, RZ, 0xc0, !PT ;  /* 0x0000ff0065ff7812 */ /* 0x000fe2000788c0ff */
[C---:B------:R-:W-:Y:S01]  /*4e90*/  FFMA.FTZ R211, R152.reuse, R211, R78 ;  /* 0x000000d398d37223 */ /* 0x040fe2000001004e */
[----:B------:R-:W-:Y:S01]  /*4ea0*/  FMUL.FTZ R78, R215, R176 ;  /* 0x000000b0d74e7220 */ /* 0x000fe20000410000 */
[----:B------:R-:W-:Y:S01]  /*4eb0*/  FFMA.FTZ R209, R152, R209, R80 ;  /* 0x000000d198d17223 */ /* 0x000fe20000010050 */
[----:B------:R-:W-:Y:S01]  /*4ec0*/  FFMA.FTZ R204, R204, R178, R177 ;  /* 0x000000b2cccc7223 */ /* 0x000fe200000100b1 */
[----:B------:R-:W-:-:S02]  /*4ed0*/  @P6 HADD2.F32 R80, -RZ, R81.H1_H1 ;  /* 0x30000051ff506230 */ /* 0x000fc40000004100 */
[----:B------:R-:W-:Y:S01]  /*4ee0*/  FFMA.FTZ R206, R206, R178, R177 ;  /* 0x000000b2cece7223 */ /* 0x000fe200000100b1 */
[----:B------:R-:W-:Y:S01]  /*4ef0*/  FMUL.FTZ R87, R78, UR4 ;  /* 0x000000044e577c20 */ /* 0x000fe20008410000 */
[--C-:B------:R-:W-:Y:S02]  /*4f00*/  HADD2.F32 R92, -RZ, R67.reuse.H1_H1 ;  /* 0x30000043ff5c7230 */ /* 0x100fe40000004100 */
[----:B------:R-:W-:Y:S01]  /*4f10*/  FADD.FTZ R205, R205, -R204 ;  /* 0x800000cccdcd7221 */ /* 0x000fe20000010000 */
[----:B------:R-:W-:Y:S02]  /*4f20*/  HADD2.F32 R88, -RZ, R67.H0_H0 ;  /* 0x20000043ff587230 */ /* 0x000fe40000004100 */
[----:B------:R-:W-:Y:S01]  /*4f30*/  FMUL.FTZ R78, R211, R176 ;  /* 0x000000b0d34e7220 */ /* 0x000fe20000410000 */
[----:B------:R-:W-:Y:S01]  /*4f40*/  FADD.FTZ R207, R207, -R206 ;  /* 0x800000cecfcf7221 */ /* 0x000fe20000010000 */
[----:B------:R-:W-:Y:S01]  /*4f50*/  @P6 FMUL.FTZ R172, R80, R87 ;  /* 0x0000005750ac6220 */ /* 0x000fe20000410000 */
[----:B------:R-:W-:-:S02]  /*4f60*/  @P3 HADD2.F32 R95, -RZ, R83.H0_H0 ;  /* 0x20000053ff5f3230 */ /* 0x000fc40000004100 */
[----:B------:R-:W-:Y:S01]  /*4f70*/  FMUL.FTZ R80, R209, R176 ;  /* 0x000000b0d1507220 */ /* 0x000fe20000410000 */
[----:B------:R-:W-:Y:S02]  /*4f80*/  @P0 HADD2.F32 R195, -RZ, R83.H1_H1 ;  /* 0x30000053ffc30230 */ /* 0x000fe40000004100 */
[----:B------:R-:W-:Y:S01]  /*4f90*/  FFMA.FTZ R205, R152, R205, R92 ;  /* 0x000000cd98cd7223 */ /* 0x000fe2000001005c */
[----:B------:R-:W-:Y:S02]  /*4fa0*/  @P5 HADD2.F32 R93, -RZ, R82.H0_H0 ;  /* 0x20000052ff5d5230 */ /* 0x000fe40000004100 */
[----:B------:R-:W-:Y:S01]  /*4fb0*/  FMUL.FTZ R78, R78, UR4 ;  /* 0x000000044e4e7c20 */ /* 0x000fe20008410000 */
[----:B------:R-:W-:Y:S02]  /*4fc0*/  @P5 HADD2.F32 R83, -RZ, R54.H0_H0 ;  /* 0x20000036ff535230 */ /* 0x000fe40000004100 */
[----:B------:R-:W-:Y:S01]  /*4fd0*/  FFMA.FTZ R207, R152, R207, R88 ;  /* 0x000000cf98cf7223 */ /* 0x000fe20000010058 */
[----:B------:R-:W-:Y:S01]  /*4fe0*/  @P4 HADD2.F32 R92, -RZ, R82.H1_H1 ;  /* 0x30000052ff5c4230 */ /* 0x000fe20000004100 */
[----:B------:R-:W-:Y:S01]  /*4ff0*/  CS2R R100, SRZ ;  /* 0x0000000000647805 */ /* 0x000fe2000001ff00 */
[----:B------:R-:W-:Y:S01]  /*5000*/  FMUL.FTZ R89, R80, UR4 ;  /* 0x0000000450597c20 */ /* 0x000fe20008410000 */
[----:B------:R-:W-:-:S02]  /*5010*/  HFMA2 R82, -RZ, RZ, 0, 0 ;  /* 0x00000000ff527431 */ /* 0x000fc400000001ff */
[-C--:B------:R-:W-:Y:S01]  /*5020*/  @P5 FMUL.FTZ R101, R93, R78.reuse ;  /* 0x0000004e5d655220 */ /* 0x080fe20000410000 */
[----:B------:R-:W-:Y:S01]  /*5030*/  @P5 FMUL.FTZ R82, R83, R78 ;  /* 0x0000004e53525220 */ /* 0x000fe20000410000 */
[-C--:B------:R-:W-:Y:S01]  /*5040*/  FMUL.FTZ R78, R207, R176.reuse ;  /* 0x000000b0cf4e7220 */ /* 0x080fe20000410000 */
[----:B------:R-:W-:Y:S01]  /*5050*/  FMUL.FTZ R80, R205, R176 ;  /* 0x000000b0cd507220 */ /* 0x000fe20000410000 */
[----:B------:R-:W-:Y:S02]  /*5060*/  @P6 HADD2.F32 R88, -RZ, R53.H1_H1 ;  /* 0x30000035ff586230 */ /* 0x000fe40000004100 */
[----:B------:R-:W-:Y:S01]  /*5070*/  @P4 FMUL.FTZ R100, R92, R89 ;  /* 0x000000595c644220 */ /* 0x000fe20000410000 */
[----:B------:R-:W-:Y:S02]  /*5080*/  @P4 HADD2.F32 R92, -RZ, R54.H1_H1 ;  /* 0x30000036ff5c4230 */ /* 0x000fe40000004100 */
[----:B------:R-:W-:Y:S01]  /*5090*/  FMUL.FTZ R78, R78, UR4 ;  /* 0x000000044e4e7c20 */ /* 0x000fe20008410000 */
[----:B------:R-:W-:-:S02]  /*50a0*/  @P3 HADD2.F32 R93, -RZ, R55.H0_H0 ;  /* 0x20000037ff5d3230 */ /* 0x000fc40000004100 */
[----:B------:R-:W-:Y:S01]  /*50b0*/  FMUL.FTZ R80, R80, UR4 ;  /* 0x0000000450507c20 */ /* 0x000fe20008410000 */
[----:B------:R-:W-:Y:S01]  /*50c0*/  @P0 HADD2.F32 R197, -RZ, R55.H1_H1 ;  /* 0x30000037ffc50230 */ /* 0x000fe20000004100 */
[----:B------:R-:W-:Y:S01]  /*50d0*/  MOV R81, RZ ;  /* 0x000000ff00517202 */ /* 0x000fe20000000f00 */
        /* <DEDUP_REMOVED lines=17> */
[----:B------:R-:W-:-:S07]  /*51f0*/  F2FP.F16.F32.PACK_AB R83, R88, R87 ;  /* 0x000000575853723e */ /* 0x000fce00000000ff */
.L_x_1740:
        /* <DEDUP_REMOVED lines=13> */
[----:B------:R-:W-:Y:S01]  /*52d0*/  LOP3.LUT P3, RZ, R98, 0xff, RZ, 0xc0, !PT ;  /* 0x000000ff62ff7812 */ /* 0x000fe2000786c0ff */
[--C-:B0-----:R-:W-:Y:S02]  /*52e0*/  HADD2.F32 R77, -RZ, R68.reuse.H0_H0 ;  /* 0x20000044ff4d7230 */ /* 0x101fe40000004100 */
[----:B------:R-:W-:Y:S01]  /*52f0*/  FADD.FTZ R95, R193, -R194 ;  /* 0x800000c2c15f7221 */ /* 0x000fe20000010000 */
[----:B------:R-:W-:Y:S02]  /*5300*/  HADD2.F32 R79, -RZ, R68.H1_H1 ;  /* 0x30000044ff4f7230 */ /* 0x000fe40000004100 */
[-CC-:B------:R-:W-:Y:S01]  /*5310*/  FFMA.FTZ R190, R190, R178.reuse, R177.reuse ;  /* 0x000000b2bebe7223 */ /* 0x180fe200000100b1 */
[----:B------:R-:W-:Y:S01]  /*5320*/  FADD.FTZ R92, R191, -R192 ;  /* 0x800000c0bf5c7221 */ /* 0x000fe20000010000 */
[----:B------:R-:W-:Y:S01]  /*5330*/  FFMA.FTZ R188, R188, R178, R177 ;  /* 0x000000b2bcbc7223 */ /* 0x000fe200000100b1 */
[----:B------:R-:W-:Y:S01]  /*5340*/  FFMA.FTZ R95, R152, R95, R77 ;  /* 0x0000005f985f7223 */ /* 0x000fe2000001004d */
[C---:B------:R-:W-:Y:S01]  /*5350*/  LOP3.LUT P4, RZ, R98.reuse, 0xff00, RZ, 0xc0, !PT ;  /* 0x0000ff0062ff7812 */ /* 0x040fe2000788c0ff */
[--C-:B------:R-:W-:Y:S01]  /*5360*/  HADD2.F32 R81, -RZ, R69.reuse.H0_H0 ;  /* 0x20000045ff517230 */ /* 0x100fe20000004100 */
[----:B------:R-:W-:Y:S01]  /*5370*/  LOP3.LUT P5, RZ, R98, 0xff0000, RZ, 0xc0, !PT ;  /* 0x00ff000062ff7812 */ /* 0x000fe200078ac0ff */
[----:B------:R-:W-:Y:S01]  /*5380*/  FADD.FTZ R190, R189, -R190 ;  /* 0x800000bebdbe7221 */ /* 0x000fe20000010000 */
[----:B------:R-:W-:Y:S01]  /*5390*/  FFMA.FTZ R92, R152, R92, R79 ;  /* 0x0000005c985c7223 */ /* 0x000fe2000001004f */
[----:B------:R-:W-:Y:S01]  /*53a0*/  LOP3.LUT P6, RZ, R98, 0xff000000, RZ, 0xc0, !PT ;  /* 0xff00000062ff7812 */ /* 0x000fe200078cc0ff */
[----:B------:R-:W-:-:S02]  /*53b0*/  HADD2.F32 R79, -RZ, R69.H1_H1 ;  /* 0x30000045ff4f7230 */ /* 0x000fc40000004100 */
[----:B------:R-:W-:Y:S01]  /*53c0*/  FADD.FTZ R94, R187, -R188 ;  /* 0x800000bcbb5e7221 */ /* 0x000fe20000010000 */
[----:B------:R-:W-:Y:S01]  /*53d0*/  FMUL.FTZ R76, R95, R176 ;  /* 0x000000b05f4c7220 */ /* 0x000fe20000410000 */
[----:B------:R-:W-:Y:S01]  /*53e0*/  FFMA.FTZ R189, R152, R190, R81 ;  /* 0x000000be98bd7223 */ /* 0x000fe20000010051 */
[----:B-----5:R-:W-:Y:S02]  /*53f0*/  @P3 HADD2.F32 R77, -RZ, R84.H0_H0 ;  /* 0x20000054ff4d3230 */ /* 0x020fe40000004100 */
[----:B------:R-:W-:Y:S01]  /*5400*/  FMUL.FTZ R78, R92, R176 ;  /* 0x000000b05c4e7220 */ /* 0x000fe20000410000 */
[----:B------:R-:W-:Y:S02]  /*5410*/  @P3 HADD2.F32 R81, -RZ, R56.H0_H0 ;  /* 0x20000038ff513230 */ /* 0x000fe40000004100 */
[----:B------:R-:W-:Y:S01]  /*5420*/  FMUL.FTZ R76, R76, UR4 ;  /* 0x000000044c4c7c20 */ /* 0x000fe20008410000 */
[----:B------:R-:W-:Y:S01]  /*5430*/  FFMA.FTZ R94, R152, R94, R79 ;  /* 0x0000005e985e7223 */ /* 0x000fe2000001004f */
[----:B------:R-:W-:Y:S01]  /*5440*/  HFMA2 R171, -RZ, RZ, 0, 0 ;  /* 0x00000000ffab7431 */ /* 0x000fe200000001ff */
[----:B------:R-:W-:Y:S01]  /*5450*/  MOV R80, RZ ;  /* 0x000000ff00507202 */ /* 0x000fe20000000f00 */
[----:B------:R-:W-:Y:S01]  /*5460*/  FMUL.FTZ R93, R78, UR4 ;  /* 0x000000044e5d7c20 */ /* 0x000fe20008410000 */
[----:B------:R-:W-:Y:S01]  /*5470*/  @P3 FMUL.FTZ R171, R76, R77 ;  /* 0x0000004d4cab3220 */ /* 0x000fe20000410000 */
[----:B------:R-:W-:Y:S01]  /*5480*/  @P3 FMUL.FTZ R80, R81, R76 ;  /* 0x0000004c51503220 */ /* 0x000fe20000410000 */
[----:B------:R-:W-:Y:S01]  /*5490*/  FMUL.FTZ R78, R94, R176 ;  /* 0x000000b05e4e7220 */ /* 0x000fe20000410000 */
[----:B------:R-:W-:-:S02]  /*54a0*/  @P4 HADD2.F32 R84, -RZ, R84.H1_H1 ;  /* 0x30000054ff544230 */ /* 0x000fc40000004100 */
[----:B------:R-:W-:Y:S01]  /*54b0*/  FMUL.FTZ R76, R189, R176 ;  /* 0x000000b0bd4c7220 */ /* 0x000fe20000410000 */
[--C-:B------:R-:W-:Y:S02]  /*54c0*/  @P5 HADD2.F32 R77, -RZ, R85.reuse.H0_H0 ;  /* 0x20000055ff4d5230 */ /* 0x100fe40000004100 */
[----:B------:R-:W-:Y:S01]  /*54d0*/  FMUL.FTZ R78, R78, UR4 ;  /* 0x000000044e4e7c20 */ /* 0x000fe20008410000 */
[----:B------:R-:W-:Y:S02]  /*54e0*/  @P6 HADD2.F32 R85, -RZ, R85.H1_H1 ;  /* 0x30000055ff556230 */ /* 0x000fe40000004100 */
[----:B------:R-:W-:Y:S02]  /*54f0*/  HFMA2 R188, -RZ, RZ, 0, 0 ;  /* 0x00000000ffbc7431 */ /* 0x000fe400000001ff */
[--C-:B------:R-:W-:Y:S02]  /*5500*/  @P6 HADD2.F32 R191, -RZ, R57.reuse.H1_H1 ;  /* 0x30000039ffbf6230 */ /* 0x100fe40000004100 */
[----:B------:R-:W-:Y:S01]  /*5510*/  FMUL.FTZ R76, R76, UR4 ;  /* 0x000000044c4c7c20 */ /* 0x000fe20008410000 */
[----:B------:R-:W-:-:S02]  /*5520*/  @P5 HADD2.F32 R79, -RZ, R57.H0_H0 ;  /* 0x20000039ff4f5230 */ /* 0x000fc40000004100 */
[----:B------:R-:W-:Y:S01]  /*5530*/  @P4 FMUL.FTZ R188, R93, R84 ;  /* 0x000000545dbc4220 */ /* 0x000fe20000410000 */
[----:B------:R-:W-:Y:S01]  /*5540*/  HFMA2 R190, -RZ, RZ, 0, 0 ;  /* 0x00000000ffbe7431 */ /* 0x000fe200000001ff */
[----:B------:R-:W-:Y:S01]  /*5550*/  MOV R84, RZ ;  /* 0x000000ff00547202 */ /* 0x000fe20000000f00 */
[--C-:B------:R-:W-:Y:S01]  /*5560*/  FFMA.FTZ R186, R186, R178, R177.reuse ;  /* 0x000000b2baba7223 */ /* 0x100fe200000100b1 */
[----:B------:R-:W-:Y:S01]  /*5570*/  HFMA2 R187, -RZ, RZ, 0, 0 ;  /* 0x00000000ffbb7431 */ /* 0x000fe200000001ff */
[----:B------:R-:W-:Y:S01]  /*5580*/  MOV R81, RZ ;  /* 0x000000ff00517202 */ /* 0x000fe20000000f00 */
[----:B------:R-:W-:Y:S01]  /*5590*/  @P6 FMUL.FTZ R190, R78, R85 ;  /* 0x000000554ebe6220 */ /* 0x000fe20000410000 */
[----:B------:R-:W-:Y:S01]  /*55a0*/  @P6 FMUL.FTZ R84, R191, R78 ;  /* 0x0000004ebf546220 */ /* 0x000fe20000410000 */
[----:B------:R-:W-:Y:S01]  /*55b0*/  @P5 FMUL.FTZ R187, R76, R77 ;  /* 0x0000004d4cbb5220 */ /* 0x000fe20000410000 */
[----:B------:R-:W-:Y:S01]  /*55c0*/  @P5 FMUL.FTZ R81, R79, R76 ;  /* 0x0000004c4f515220 */ /* 0x000fe20000410000 */
[----:B------:R-:W-:Y:S01]  /*55d0*/  LOP3.LUT P6, RZ, R99, 0xff, RZ, 0xc0, !PT ;  /* 0x000000ff63ff7812 */ /* 0x000fe200078cc0ff */
[----:B------:R-:W-:Y:S01]  /*55e0*/  FFMA.FTZ R76, R182, R178, R177 ;  /* 0x000000b2b64c7223 */ /* 0x000fe200000100b1 */
[----:B------:R-:W-:-:S02]  /*55f0*/  HADD2.F32 R77, -RZ, R70.H0_H0 ;  /* 0x20000046ff4d7230 */ /* 0x000fc40000004100 */
[----:B------:R-:W-:Y:S01]  /*5600*/  FADD.FTZ R186, R185, -R186 ;  /* 0x800000bab9ba7221 */ /* 0x000fe20000010000 */
[----:B------:R-:W-:Y:S02]  /*5610*/  @P4 HADD2.F32 R82, -RZ, R56.H1_H1 ;  /* 0x30000038ff524230 */ /* 0x000fe40000004100 */
[----:B------:R-:W-:Y:S01]  /*5620*/  FFMA.FTZ R184, R184, R178, R177 ;  /* 0x000000b2b8b87223 */ /* 0x000fe200000100b1 */
[--C-:B------:R-:W-:Y:S01]  /*5630*/  HADD2.F32 R85, -RZ, R71.reuse.H0_H0 ;  /* 0x20000047ff557230 */ /* 0x100fe20000004100 */
[----:B------:R-:W-:Y:S01]  /*5640*/  ISETP.GE.U32.AND P3, PT, R98, RZ, PT ;  /* 0x000000ff6200720c */ /* 0x000fe20003f66070 */
[----:B------:R-:W-:Y:S01]  /*5650*/  FADD.FTZ R76, R181, -R76 ;  /* 0x8000004cb54c7221 */ /* 0x000fe20000010000 */
[----:B------:R-:W-:Y:S01]  /*5660*/  FFMA.FTZ R181, R152, R186, R77 ;  /* 0x000000ba98b57223 */ /* 0x000fe2000001004d */
[----:B------:R-:W-:Y:S01]  /*5670*/  MOV R83, RZ ;  /* 0x000000ff00537202 */ /* 0x000fe20000000f00 */
[----:B------:R-:W-:Y:S01]  /*5680*/  FFMA.FTZ R180, R180, R178, R177 ;  /* 0x000000b2b4b47223 */ /* 0x000fe200000100b1 */
[C---:B------:R-:W-:Y:S01]  /*5690*/  LOP3.LUT P5, RZ, R99.reuse, 0xff00, RZ, 0xc0, !PT ;  /* 0x0000ff0063ff7812 */ /* 0x040fe200078ac0ff */
[----:B------:R-:W-:Y:S01]  /*56a0*/  @P4 FMUL.FTZ R83, R82, R93 ;  /* 0x0000005d52534220 */ /* 0x000fe20000410000 */
[----:B------:R-:W-:Y:S01]  /*56b0*/  HADD2.F32 R79, -RZ, R70.H1_H1 ;  /* 0x30000046ff4f7230 */ /* 0x000fe20000004100 */
[----:B------:R-:W-:Y:S01]  /*56c0*/  LOP3.LUT P4, RZ, R99, 0xff0000, RZ, 0xc0, !PT ;  /* 0x00ff000063ff7812 */ /* 0x000fe2000788c0ff */
[----:B------:R-:W-:Y:S01]  /*56d0*/  FADD.FTZ R182, R183, -R184 ;  /* 0x800000b8b7b67221 */ /* 0x000fe20000010000 */
[----:B------:R-:W-:Y:S01]  /*56e0*/  ISETP.GE.U32.AND.EX P3, PT, R99, 0x1000000, PT, P3 ;  /* 0x010000006300780c */ /* 0x000fe20003f66130 */
[----:B------:R-:W-:Y:S01]  /*56f0*/  FFMA.FTZ R185, R152, R76, R85 ;  /* 0x0000004c98b97223 */ /* 0x000fe20000010055 */
[----:B------:R-:W-:-:S02]  /*5700*/  HADD2.F32 R93, -RZ, R71.H1_H1 ;  /* 0x30000047ff5d7230 */ /* 0x000fc40000004100 */
[----:B------:R-:W-:Y:S01]  /*5710*/  FMUL.FTZ R76, R181, R176 ;  /* 0x000000b0b54c7220 */ /* 0x000fe20000410000 */
[----:B------:R-:W-:Y:S01]  /*5720*/  FADD.FTZ R180, R179, -R180 ;  /* 0x800000b4b3b47221 */ /* 0x000fe20000010000 */
[----:B------:R-:W-:Y:S01]  /*5730*/  FFMA.FTZ R182, R152, R182, R79 ;  /* 0x000000b698b67223 */ /* 0x000fe2000001004f */
[----:B------:R-:W-:Y:S02]  /*5740*/  @P6 HADD2.F32 R77, -RZ, R86.H0_H0 ;  /* 0x20000056ff4d6230 */ /* 0x000fe40000004100 */
[----:B------:R-:W-:Y:S01]  /*5750*/  FMUL.FTZ R76, R76, UR4 ;  /* 0x000000044c4c7c20 */ /* 0x000fe20008410000 */
[----:B------:R-:W-:Y:S02]  /*5760*/  @P6 HADD2.F32 R85, -RZ, R58.H0_H0 ;  /* 0x2000003aff556230 */ /* 0x000fe40000004100 */
[----:B------:R-:W-:Y:S01]  /*5770*/  FFMA.FTZ R184, R152, R180, R93 ;  /* 0x000000b498b87223 */ /* 0x000fe2000001005d */
[----:B------:R-:W-:Y:S01]  /*5780*/  CS2R R98, SRZ ;  /* 0x0000000000627805 */ /* 0x000fe2000001ff00 */
[----:B------:R-:W-:-:S02]  /*5790*/  HFMA2 R82, -RZ, RZ, 0, 0 ;  /* 0x00000000ff527431 */ /* 0x000fc400000001ff */
[----:B------:R-:W-:Y:S01]  /*57a0*/  FMUL.FTZ R78, R182, R176 ;  /* 0x000000b0b64e7220 */ /* 0x000fe20000410000 */
[----:B------:R-:W-:Y:S01]  /*57b0*/  @P6 FMUL.FTZ R99, R76, R77 ;  /* 0x0000004d4c636220 */ /* 0x000fe20000410000 */
[----:B------:R-:W-:Y:S01]  /*57c0*/  @P6 FMUL.FTZ R82, R85, R76 ;  /* 0x0000004c55526220 */ /* 0x000fe20000410000 */
[-C--:B------:R-:W-:Y:S01]  /*57d0*/  FMUL.FTZ R76, R185, R176.reuse ;  /* 0x000000b0b94c7220 */ /* 0x080fe20000410000 */
[----:B------:R-:W-:Y:S01]  /*57e0*/  FMUL.FTZ R77, R184, R176 ;  /* 0x000000b0b84d7220 */ /* 0x000fe20000410000 */
[----:B------:R-:W-:Y:S02]  /*57f0*/  @P5 HADD2.F32 R86, -RZ, R86.H1_H1 ;  /* 0x30000056ff565230 */ /* 0x000fe40000004100 */
[----:B------:R-:W-:Y:S01]  /*5800*/  FMUL.FTZ R183, R78, UR4 ;  /* 0x000000044eb77c20 */ /* 0x000fe20008410000 */
[----:B------:R-:W-:Y:S02]  /*5810*/  @P5 HADD2.F32 R186, -RZ, R58.H1_H1 ;  /* 0x3000003affba5230 */ /* 0x000fe40000004100 */
[----:B------:R-:W-:Y:S01]  /*5820*/  FMUL.FTZ R76, R76, UR4 ;  /* 0x000000044c4c7c20 */ /* 0x000fe20008410000 */
[----:B------:R-:W-:-:S02]  /*5830*/  @P4 HADD2.F32 R191, -RZ, R59.H0_H0 ;  /* 0x2000003bffbf4230 */ /* 0x000fc40000004100 */
[----:B------:R-:W-:Y:S01]  /*5840*/  FMUL.FTZ R78, R77, UR4 ;  /* 0x000000044d4e7c20 */ /* 0x000fe20008410000 */
[----:B------:R-:W-:Y:S02]  /*5850*/  @P3 HADD2.F32 R193, -RZ, R59.H1_H1 ;  /* 0x3000003bffc13230 */ /* 0x000fe40000004100 */
[----:B------:R-:W-:Y:S01]  /*5860*/  @P5 FMUL.FTZ R98, R183, R86 ;  /* 0x00000056b7625220 */ /* 0x000fe20000410000 */
[--C-:B------:R-:W-:Y:S01]  /*5870*/  @P4 HADD2.F32 R79, -RZ, R87.reuse.H0_H0 ;  /* 0x20000057ff4f4230 */ /* 0x100fe20000004100 */
[----:B------:R-:W-:Y:S01]  /*5880*/  MOV R85, RZ ;  /* 0x000000ff00557202 */ /* 0x000fe20000000f00 */
[----:B------:R-:W-:Y:S01]  /*5890*/  @P3 HADD2.F32 R87, -RZ, R87.H1_H1 ;  /* 0x30000057ff573230 */ /* 0x000fe20000004100 */
[----:B------:R-:W-:Y:S01]  /*58a0*/  MOV R86, RZ ;  /* 0x000000ff00567202 */ /* 0x000fe20000000f00 */
[----:B------:R-:W-:Y:S01]  /*58b0*/  @P5 FMUL.FTZ R85, R186, R183 ;  /* 0x000000b7ba555220 */ /* 0x000fe20000410000 */
[----:B------:R-:W-:Y:S01]  /*58c0*/  MOV R93, RZ ;  /* 0x000000ff005d7202 */ /* 0x000fe20000000f00 */
[----:B------:R-:W-:Y:S01]  /*58d0*/  @P4 FMUL.FTZ R86, R191, R76 ;  /* 0x0000004cbf564220 */ /* 0x000fe20000410000 */
[----:B------:R-:W-:Y:S01]  /*58e0*/  @P3 FMUL.FTZ R93, R193, R78 ;  /* 0x0000004ec15d3220 */ /* 0x000fe20000410000 */
[----:B------:R-:W-:-:S02]  /*58f0*/  HFMA2 R179, -RZ, RZ, 0, 0 ;  /* 0x00000000ffb37431 */ /* 0x000fc400000001ff */
[----:B------:R-:W-:Y:S01]  /*5900*/  @P4 FMUL.FTZ R179, R76, R79 ;  /* 0x0000004f4cb34220 */ /* 0x000fe20000410000 */
[----:B------:R-:W-:Y:S02]  /*5910*/  HFMA2 R180, -RZ, RZ, 0, 0 ;  /* 0x00000000ffb47431 */ /* 0x000fe400000001ff */
[----:B------:R-:W-:Y:S01]  /*5920*/  @P3 FMUL.FTZ R180, R78, R87 ;  /* 0x000000574eb43220 */ /* 0x000fe20000410000 */
[----:B------:R-:W-:Y:S02]  /*5930*/  F2FP.F16.F32.PACK_AB R80, R83, R80 ;  /* 0x000000505350723e */ /* 0x000fe400000000ff */
[----:B------:R-:W-:Y:S02]  /*5940*/  F2FP.F16.F32.PACK_AB R78, R182, R181 ;  /* 0x000000b5b64e723e */ /* 0x000fe400000000ff */
[----:B------:R-:W-:Y:S02]  /*5950*/  F2FP.F16.F32.PACK_AB R77, R94, R189 ;  /* 0x000000bd5e4d723e */ /* 0x000fe400000000ff */
[----:B------:R-:W-:-:S02]  /*5960*/  F2FP.F16.F32.PACK_AB R76, R92, R95 ;  /* 0x0000005f5c4c723e */ /* 0x000fc400000000ff */
[----:B------:R-:W-:Y:S02]  /*5970*/  F2FP.F16.F32.PACK_AB R79, R184, R185 ;  /* 0x000000b9b84f723e */ /* 0x000fe400000000ff */
[----:B------:R-:W-:Y:S02]  /*5980*/  F2FP.F16.F32.PACK_AB R82, R85, R82 ;  /* 0x000000525552723e */ /* 0x000fe400000000ff */
[----:B------:R-:W-:Y:S02]  /*5990*/  F2FP.F16.F32.PACK_AB R81, R84, R81 ;  /* 0x000000515451723e */ /* 0x000fe400000000ff */
[----:B------:R-:W-:Y:S01]  /*59a0*/  F2FP.F16.F32.PACK_AB R83, R93, R86 ;  /* 0x000000565d53723e */ /* 0x000fe200000000ff */
[----:B------:R-:W-:Y:S06]  /*59b0*/  BRA `(.L_x_1742) ;  /* 0x0000000400b07947 */ /* 0x000fec0003800000 */
.L_x_1741:
[-CC-:B------:R-:W-:Y:S01]  /*59c0*/  FFMA.FTZ R194, R194, R178.reuse, R177.reuse ;  /* 0x000000b2c2c27223 */ /* 0x180fe200000100b1 */
[-CC-:B------:R-:W-:Y:S01]  /*59d0*/  FFMA.FTZ R192, R192, R178.reuse, R177.reuse ;  /* 0x000000b2c0c07223 */ /* 0x180fe200000100b1 */
[----:B------:R-:W-:Y:S01]  /*59e0*/  LOP3.LUT P3, RZ, R98, 0xff, RZ, 0xc0, !PT ;  /* 0x000000ff62ff7812 */ /* 0x000fe2000786c0ff */
[--C-:B0-----:R-:W-:Y:S02]  /*59f0*/  HADD2.F32 R81, -RZ, R68.reuse.H0_H0 ;  /* 0x20000044ff517230 */ /* 0x101fe40000004100 */
[----:B------:R-:W-:Y:S01]  /*5a00*/  FADD.FTZ R193, R193, -R194 ;  /* 0x800000c2c1c17221 */ /* 0x000fe20000010000 */
[----:B------:R-:W-:Y:S02]  /*5a10*/  HADD2.F32 R80, -RZ, R68.H1_H1 ;  /* 0x30000044ff507230 */ /* 0x000fe40000004100 */
[----:B------:R-:W-:Y:S01]  /*5a20*/  FADD.FTZ R191, R191, -R192 ;  /* 0x800000c0bfbf7221 */ /* 0x000fe20000010000 */
[-CC-:B------:R-:W-:Y:S01]  /*5a30*/  FFMA.FTZ R188, R188, R178.reuse, R177.reuse ;  /* 0x000000b2bcbc7223 */ /* 0x180fe200000100b1 */
[----:B------:R-:W-:Y:S01]  /*5a40*/  FFMA.FTZ R190, R190, R178, R177 ;  /* 0x000000b2bebe7223 */ /* 0x000fe200000100b1 */
[----:B------:R-:W-:Y:S01]  /*5a50*/  LOP3.LUT P4, RZ, R98, 0xff00, RZ, 0xc0, !PT ;  /* 0x0000ff0062ff7812 */ /* 0x000fe2000788c0ff */
[----:B------:R-:W-:Y:S01]  /*5a60*/  FFMA.FTZ R81, R152, R193, R81 ;  /* 0x000000c198517223 */ /* 0x000fe20000010051 */
[C---:B------:R-:W-:Y:S01]  /*5a70*/  LOP3.LUT P6, RZ, R98.reuse, 0xff000000, RZ, 0xc0, !PT ;  /* 0xff00000062ff7812 */ /* 0x040fe200078cc0ff */
[--C-:B------:R-:W-:Y:S01]  /*5a80*/  HADD2.F32 R193, -RZ, R69.reuse.H1_H1 ;  /* 0x30000045ffc17230 */ /* 0x100fe20000004100 */
[----:B------:R-:W-:Y:S01]  /*5a90*/  LOP3.LUT P5, RZ, R98, 0xff0000, RZ, 0xc0, !PT ;  /* 0x00ff000062ff7812 */ /* 0x000fe200078ac0ff */
[----:B------:R-:W-:-:S02]  /*5aa0*/  HADD2.F32 R82, -RZ, R69.H0_H0 ;  /* 0x20000045ff527230 */ /* 0x000fc40000004100 */
[----:B------:R-:W-:Y:S01]  /*5ab0*/  FADD.FTZ R195, R187, -R188 ;  /* 0x800000bcbbc37221 */ /* 0x000fe20000010000 */
[----:B------:R-:W-:Y:S01]  /*5ac0*/  FFMA.FTZ R191, R152, R191, R80 ;  /* 0x000000bf98bf7223 */ /* 0x000fe20000010050 */
[----:B------:R-:W-:Y:S01]  /*5ad0*/  FADD.FTZ R189, R189, -R190 ;  /* 0x800000bebdbd7221 */ /* 0x000fe20000010000 */
[----:B------:R-:W-:Y:S01]  /*5ae0*/  FMUL.FTZ R80, R176, R81 ;  /* 0x00000051b0507220 */ /* 0x000fe20000410000 */
[----:B------:R-:W-:Y:S01]  /*5af0*/  FFMA.FTZ R193, R152, R195, R193 ;  /* 0x000000c398c17223 */ /* 0x000fe200000100c1 */
[----:B------:R-:W-:Y:S01]  /*5b00*/  FMUL.FTZ R81, R176, R191 ;  /* 0x000000bfb0517220 */ /* 0x000fe20000410000 */
[----:B------:R-:W-:Y:S01]  /*5b10*/  FFMA.FTZ R189, R152, R189, R82 ;  /* 0x000000bd98bd7223 */ /* 0x000fe20000010052 */
[----:B------:R-:W-:Y:S02]  /*5b20*/  @P3 HADD2.F32 R95, -RZ, R56.H0_H0 ;  /* 0x20000038ff5f3230 */ /* 0x000fe40000004100 */
[----:B------:R-:W-:Y:S01]  /*5b30*/  FMUL.FTZ R80, R80, UR4 ;  /* 0x0000000450507c20 */ /* 0x000fe20008410000 */
[----:B------:R-:W-:Y:S01]  /*5b40*/  FMUL.FTZ R92, R81, UR4 ;  /* 0x00000004515c7c20 */ /* 0x000fe20008410000 */
[----:B------:R-:W-:Y:S01]  /*5b50*/  FMUL.FTZ R82, R176, R193 ;  /* 0x000000c1b0527220 */ /* 0x000fe20000410000 */
[----:B------:R-:W-:Y:S01]  /*5b60*/  MOV R83, RZ ;  /* 0x000000ff00537202 */ /* 0x000fe20000000f00 */
[----:B-----5:R-:W-:-:S02]  /*5b70*/  @P3 HADD2.F32 R93, -RZ, R84.H0_H0 ;  /* 0x20000054ff5d3230 */ /* 0x020fc40000004100 */
[----:B------:R-:W-:Y:S01]  /*5b80*/  FMUL.FTZ R81, R176, R189 ;  /* 0x000000bdb0517220 */ /* 0x000fe20000410000 */
[----:B------:R-:W-:Y:S02]  /*5b90*/  @P4 HADD2.F32 R187, -RZ, R84.H1_H1 ;  /* 0x30000054ffbb4230 */ /* 0x000fe40000004100 */
[----:B------:R-:W-:Y:S01]  /*5ba0*/  @P3 FMUL.FTZ R83, R95, R80 ;  /* 0x000000505f533220 */ /* 0x000fe20000410000 */
[----:B------:R-:W-:Y:S02]  /*5bb0*/  @P6 HADD2.F32 R95, -RZ, R85.H1_H1 ;  /* 0x30000055ff5f6230 */ /* 0x000fe40000004100 */
[----:B------:R-:W-:Y:S01]  /*5bc0*/  FMUL.FTZ R82, R82, UR4 ;  /* 0x0000000452527c20 */ /* 0x000fe20008410000 */
[----:B------:R-:W-:Y:S02]  /*5bd0*/  @P6 HADD2.F32 R189, -RZ, R57.H1_H1 ;  /* 0x30000039ffbd6230 */ /* 0x000fe40000004100 */
[----:B------:R-:W-:Y:S02]  /*5be0*/  HFMA2 R171, -RZ, RZ, 0, 0 ;  /* 0x00000000ffab7431 */ /* 0x000fe400000001ff */
[----:B------:R-:W-:-:S02]  /*5bf0*/  @P5 HADD2.F32 R94, -RZ, R85.H0_H0 ;  /* 0x20000055ff5e5230 */ /* 0x000fc40000004100 */
[----:B------:R-:W-:Y:S01]  /*5c00*/  FMUL.FTZ R81, R81, UR4 ;  /* 0x0000000451517c20 */ /* 0x000fe20008410000 */
[----:B------:R-:W-:Y:S02]  /*5c10*/  @P5 HADD2.F32 R192, -RZ, R57.H0_H0 ;  /* 0x20000039ffc05230 */ /* 0x000fe40000004100 */
[----:B------:R-:W-:Y:S02]  /*5c20*/  HFMA2 R188, -RZ, RZ, 0, 0 ;  /* 0x00000000ffbc7431 */ /* 0x000fe400000001ff */
[----:B------:R-:W-:Y:S02]  /*5c30*/  @P4 HADD2.F32 R85, -RZ, R56.H1_H1 ;  /* 0x30000038ff554230 */ /* 0x000fe40000004100 */
[----:B------:R-:W-:Y:S01]  /*5c40*/  @P3 FMUL.FTZ R171, R93, R80 ;  /* 0x000000505dab3220 */ /* 0x000fe20000410000 */
[----:B------:R-:W-:Y:S01]  /*5c50*/  @P4 FMUL.FTZ R188, R187, R92 ;  /* 0x0000005cbbbc4220 */ /* 0x000fe20000410000 */
[----:B------:R-:W-:Y:S01]  /*5c60*/  HFMA2 R190, -RZ, RZ, 0, 0 ;  /* 0x00000000ffbe7431 */ /* 0x000fe200000001ff */
[----:B------:R-:W-:Y:S01]  /*5c70*/  MOV R93, RZ ;  /* 0x000000ff005d7202 */ /* 0x000fe20000000f00 */
[--C-:B------:R-:W-:Y:S01]  /*5c80*/  FFMA.FTZ R186, R186, R178, R177.reuse ;  /* 0x000000b2baba7223 */ /* 0x100fe200000100b1 */
[----:B------:R-:W-:Y:S01]  /*5c90*/  ISETP.GE.U32.AND P3, PT, R98, RZ, PT ;  /* 0x000000ff6200720c */ /* 0x000fe20003f66070 */
[----:B------:R-:W-:Y:S01]  /*5ca0*/  HFMA2 R187, -RZ, RZ, 0, 0 ;  /* 0x00000000ffbb7431 */ /* 0x000fe200000001ff */
[----:B------:R-:W-:Y:S01]  /*5cb0*/  MOV R84, RZ ;  /* 0x000000ff00547202 */ /* 0x000fe20000000f00 */
[-C--:B------:R-:W-:Y:S01]  /*5cc0*/  @P6 FMUL.FTZ R190, R95, R82.reuse ;  /* 0x000000525fbe6220 */ /* 0x080fe20000410000 */
[----:B------:R-:W-:Y:S01]  /*5cd0*/  @P6 FMUL.FTZ R93, R189, R82 ;  /* 0x00000052bd5d6220 */ /* 0x000fe20000410000 */
[--C-:B------:R-:W-:Y:S01]  /*5ce0*/  FFMA.FTZ R184, R184, R178, R177.reuse ;  /* 0x000000b2b8b87223 */ /* 0x100fe200000100b1 */
[----:B------:R-:W-:Y:S01]  /*5cf0*/  MOV R80, RZ ;  /* 0x000000ff00507202 */ /* 0x000fe20000000f00 */
[-C--:B------:R-:W-:Y:S01]  /*5d00*/  @P5 FMUL.FTZ R187, R94, R81.reuse ;  /* 0x000000515ebb5220 */ /* 0x080fe20000410000 */
[----:B------:R-:W-:Y:S01]  /*5d10*/  @P5 FMUL.FTZ R84, R192, R81 ;  /* 0x00000051c0545220 */ /* 0x000fe20000410000 */
[----:B------:R-:W-:Y:S01]  /*5d20*/  LOP3.LUT P6, RZ, R99, 0xff, RZ, 0xc0, !PT ;  /* 0x000000ff63ff7812 */ /* 0x000fe200078cc0ff */
[----:B------:R-:W-:Y:S01]  /*5d30*/  @P4 FMUL.FTZ R80, R85, R92 ;  /* 0x0000005c55504220 */ /* 0x000fe20000410000 */
[--C-:B------:R-:W-:Y:S01]  /*5d40*/  HADD2.F32 R81, -RZ, R70.reuse.H0_H0 ;  /* 0x20000046ff517230 */ /* 0x100fe20000004100 */
[----:B------:R-:W-:Y:S01]  /*5d50*/  LOP3.LUT P5, RZ, R99, 0xff00, RZ, 0xc0, !PT ;  /* 0x0000ff0063ff7812 */ /* 0x000fe200078ac0ff */
[----:B------:R-:W-:Y:S01]  /*5d60*/  FADD.FTZ R185, R185, -R186 ;  /* 0x800000bab9b97221 */ /* 0x000fe20000010000 */
[C---:B------:R-:W-:Y:S01]  /*5d70*/  LOP3.LUT P4, RZ, R99.reuse, 0xff0000, RZ, 0xc0, !PT ;  /* 0x00ff000063ff7812 */ /* 0x040fe2000788c0ff */
[----:B------:R-:W-:Y:S01]  /*5d80*/  HADD2.F32 R82, -RZ, R70.H1_H1 ;  /* 0x30000046ff527230 */ /* 0x000fe20000004100 */
[----:B------:R-:W-:Y:S01]  /*5d90*/  ISETP.GE.U32.AND.EX P3, PT, R99, 0x1000000, PT, P3 ;  /* 0x010000006300780c */ /* 0x000fe20003f66130 */
[----:B------:R-:W-:Y:S01]  /*5da0*/  FADD.FTZ R183, R183, -R184 ;  /* 0x800000b8b7b77221 */ /* 0x000fe20000010000 */
[-CC-:B------:R-:W-:Y:S01]  /*5db0*/  FFMA.FTZ R182, R182, R178.reuse, R177.reuse ;  /* 0x000000b2b6b67223 */ /* 0x180fe200000100b1 */
[----:B------:R-:W-:Y:S01]  /*5dc0*/  FFMA.FTZ R180, R180, R178, R177 ;  /* 0x000000b2b4b47223 */ /* 0x000fe200000100b1 */
[----:B------:R-:W-:Y:S01]  /*5dd0*/  FFMA.FTZ R81, R152, R185, R81 ;  /* 0x000000b998517223 */ /* 0x000fe20000010051 */
[----:B------:R-:W-:-:S02]  /*5de0*/  HADD2.F32 R92, -RZ, R71.H0_H0 ;  /* 0x20000047ff5c7230 */ /* 0x000fc40000004100 */
[----:B------:R-:W-:Y:S01]  /*5df0*/  FFMA.FTZ R85, R152, R183, R82 ;  /* 0x000000b798557223 */ /* 0x000fe20000010052 */
[----:B------:R-:W-:Y:S02]  /*5e00*/  HADD2.F32 R94, -RZ, R71.H1_H1 ;  /* 0x30000047ff5e7230 */ /* 0x000fe40000004100 */
[----:B------:R-:W-:Y:S01]  /*5e10*/  FADD.FTZ R181, R181, -R182 ;  /* 0x800000b6b5b57221 */ /* 0x000fe20000010000 */
[----:B------:R-:W-:Y:S01]  /*5e20*/  FADD.FTZ R179, R179, -R180 ;  /* 0x800000b4b3b37221 */ /* 0x000fe20000010000 */
[C---:B------:R-:W-:Y:S01]  /*5e30*/  FMUL.FTZ R81, R176.reuse, R81 ;  /* 0x00000051b0517220 */ /* 0x040fe20000410000 */
[----:B------:R-:W-:Y:S01]  /*5e40*/  FMUL.FTZ R85, R176, R85 ;  /* 0x00000055b0557220 */ /* 0x000fe20000410000 */
[C---:B------:R-:W-:Y:S01]  /*5e50*/  FFMA.FTZ R181, R152.reuse, R181, R92 ;  /* 0x000000b598b57223 */ /* 0x040fe2000001005c */
[----:B------:R-:W-:Y:S01]  /*5e60*/  FFMA.FTZ R183, R152, R179, R94 ;  /* 0x000000b398b77223 */ /* 0x000fe2000001005e */
[--C-:B------:R-:W-:Y:S02]  /*5e70*/  @P6 HADD2.F32 R94, -RZ, R86.reuse.H0_H0 ;  /* 0x20000056ff5e6230 */ /* 0x100fe40000004100 */
[----:B------:R-:W-:Y:S01]  /*5e80*/  FMUL.FTZ R81, R81, UR4 ;  /* 0x0000000451517c20 */ /* 0x000fe20008410000 */
[----:B------:R-:W-:-:S02]  /*5e90*/  @P5 HADD2.F32 R95, -RZ, R86.H1_H1 ;  /* 0x30000056ff5f5230 */ /* 0x000fc40000004100 */
[----:B------:R-:W-:Y:S01]  /*5ea0*/  FMUL.FTZ R92, R85, UR4 ;  /* 0x00000004555c7c20 */ /* 0x000fe20008410000 */
[--C-:B------:R-:W-:Y:S01]  /*5eb0*/  @P4 HADD2.F32 R182, -RZ, R87.reuse.H0_H0 ;  /* 0x20000057ffb64230 */ /* 0x100fe20000004100 */
[----:B------:R-:W-:Y:S01]  /*5ec0*/  CS2R R98, SRZ ;  /* 0x0000000000627805 */ /* 0x000fe2000001ff00 */
[----:B------:R-:W-:Y:S02]  /*5ed0*/  @P3 HADD2.F32 R184, -RZ, R87.H1_H1 ;  /* 0x30000057ffb83230 */ /* 0x000fe40000004100 */
[C---:B------:R-:W-:Y:S01]  /*5ee0*/  FMUL.FTZ R85, R176.reuse, R181 ;  /* 0x000000b5b0557220 */ /* 0x040fe20000410000 */
[--C-:B------:R-:W-:Y:S02]  /*5ef0*/  @P6 HADD2.F32 R86, -RZ, R58.reuse.H0_H0 ;  /* 0x2000003aff566230 */ /* 0x100fe40000004100 */
[----:B------:R-:W-:Y:S01]  /*5f00*/  FMUL.FTZ R87, R176, R183 ;  /* 0x000000b7b0577220 */ /* 0x000fe20000410000 */
[----:B------:R-:W-:Y:S01]  /*5f10*/  @P6 FMUL.FTZ R99, R94, R81 ;  /* 0x000000515e636220 */ /* 0x000fe20000410000 */
[----:B------:R-:W-:-:S02]  /*5f20*/  @P5 HADD2.F32 R181, -RZ, R58.H1_H1 ;  /* 0x3000003affb55230 */ /* 0x000fc40000004100 */
[----:B------:R-:W-:Y:S02]  /*5f30*/  HFMA2 R82, -RZ, RZ, 0, 0 ;  /* 0x00000000ff527431 */ /* 0x000fe400000001ff */
[--C-:B------:R-:W-:Y:S02]  /*5f40*/  @P4 HADD2.F32 R94, -RZ, R59.reuse.H0_H0 ;  /* 0x2000003bff5e4230 */ /* 0x100fe40000004100 */
[----:B------:R-:W-:Y:S01]  /*5f50*/  FMUL.FTZ R85, R85, UR4 ;  /* 0x0000000455557c20 */ /* 0x000fe20008410000 */
[----:B------:R-:W-:Y:S02]  /*5f60*/  @P3 HADD2.F32 R186, -RZ, R59.H1_H1 ;  /* 0x3000003bffba3230 */ /* 0x000fe40000004100 */
        /* <DEDUP_REMOVED lines=17> */
.L_x_1742:
        /* <DEDUP_REMOVED lines=10> */
[----:B------:R-:W-:Y:S01]  /*6120*/  LOP3.LUT P3, RZ, R96, 0xff, RZ, 0xc0, !PT ;  /* 0x000000ff60ff7812 */ /* 0x000fe2000786c0ff */
[-C--:B------:R-:W-:Y:S01]  /*6130*/  FFMA.FTZ R76, R159, R178.reuse, R177 ;  /* 0x000000b29f4c7223 */ /* 0x080fe200000100b1 */
[----:B------:R-:W-:Y:S01]  /*6140*/  FADD.FTZ R103, R102, -R103 ;  /* 0x8000006766677221 */ /* 0x000fe20000010000 */
[----:B------:R-:W-:Y:S01]  /*6150*/  FADD.FTZ R102, R154, -R77 ;  /* 0x8000004d9a667221 */ /* 0x000fe20000010000 */
[--C-:B------:R-:W-:Y:S02]  /*6160*/  HADD2.F32 R77, -RZ, R72.reuse.H0_H0 ;  /* 0x20000048ff4d7230 */ /* 0x100fe40000004100 */
[----:B------:R-:W-:Y:S01]  /*6170*/  FADD.FTZ R76, R157, -R76 ;  /* 0x8000004c9d4c7221 */ /* 0x000fe20000010000 */
[----:B------:R-:W-:Y:S02]  /*6180*/  HADD2.F32 R79, -RZ, R72.H1_H1 ;  /* 0x30000048ff4f7230 */ /* 0x000fe40000004100 */
[----:B------:R-:W-:Y:S01]  /*6190*/  FFMA.FTZ R83, R160, R178, R177 ;  /* 0x000000b2a0537223 */ /* 0x000fe200000100b1 */
[----:B------:R-:W-:-:S02]  /*61a0*/  HADD2.F32 R81, -RZ, R73.H0_H0 ;  /* 0x20000049ff517230 */ /* 0x000fc40000004100 */
[----:B------:R-:W-:Y:S01]  /*61b0*/  FFMA.FTZ R155, R152, R103, R77 ;  /* 0x00000067989b7223 */ /* 0x000fe2000001004d */
[----:B------:R-:W-:Y:S01]  /*61c0*/  LOP3.LUT P4, RZ, R96, 0xff00, RZ, 0xc0, !PT ;  /* 0x0000ff0060ff7812 */ /* 0x000fe2000788c0ff */
[----:B------:R-:W-:Y:S01]  /*61d0*/  FFMA.FTZ R102, R152, R102, R79 ;  /* 0x0000006698667223 */ /* 0x000fe2000001004f */
[----:B------:R-:W-:Y:S01]  /*61e0*/  LOP3.LUT P5, RZ, R96, 0xff0000, RZ, 0xc0, !PT ;  /* 0x00ff000060ff7812 */ /* 0x000fe200078ac0ff */
[----:B------:R-:W-:Y:S01]  /*61f0*/  FFMA.FTZ R157, R152, R76, R81 ;  /* 0x0000004c989d7223 */ /* 0x000fe20000010051 */
[----:B------:R-:W-:Y:S01]  /*6200*/  LOP3.LUT P6, RZ, R96, 0xff000000, RZ, 0xc0, !PT ;  /* 0xff00000060ff7812 */ /* 0x000fe200078cc0ff */
[----:B------:R-:W-:Y:S02]  /*6210*/  HADD2.F32 R79, -RZ, R73.H1_H1 ;  /* 0x30000049ff4f7230 */ /* 0x000fe40000004100 */
[----:B------:R-:W-:Y:S01]  /*6220*/  FADD.FTZ R83, R158, -R83 ;  /* 0x800000539e537221 */ /* 0x000fe20000010000 */
[----:B------:R-:W-:Y:S01]  /*6230*/  FMUL.FTZ R76, R155, R176 ;  /* 0x000000b09b4c7220 */ /* 0x000fe20000410000 */
[----:B-----5:R-:W-:-:S02]  /*6240*/  @P3 HADD2.F32 R77, -RZ, R84.H0_H0 ;  /* 0x20000054ff4d3230 */ /* 0x020fc40000004100 */
[----:B------:R-:W-:Y:S01]  /*6250*/  FMUL.FTZ R78, R102, R176 ;  /* 0x000000b0664e7220 */ /* 0x000fe20000410000 */
[----:B------:R-:W-:Y:S02]  /*6260*/  @P3 HADD2.F32 R81, -RZ, R60.H0_H0 ;  /* 0x2000003cff513230 */ /* 0x000fe40000004100 */
[----:B------:R-:W-:Y:S01]  /*6270*/  FMUL.FTZ R76, R76, UR4 ;  /* 0x000000044c4c7c20 */ /* 0x000fe20008410000 */
[----:B------:R-:W-:Y:S01]  /*6280*/  FFMA.FTZ R154, R152, R83, R79 ;  /* 0x00000053989a7223 */ /* 0x000fe2000001004f */
[----:B------:R-:W-:Y:S01]  /*6290*/  CS2R R90, SRZ ;  /* 0x00000000005a7805 */ /* 0x000fe2000001ff00 */
[----:B------:R-:W-:Y:S02]  /*62a0*/  HFMA2 R80, -RZ, RZ, 0, 0 ;  /* 0x00000000ff507431 */ /* 0x000fe400000001ff */
        /* <DEDUP_REMOVED lines=9> */
[----:B------:R-:W-:Y:S01]  /*6340*/  FMUL.FTZ R76, R76, UR4 ;  /* 0x000000044c4c7c20 */ /* 0x000fe20008410000 */
[--C-:B------:R-:W-:Y:S02]  /*6350*/  @P6 HADD2.F32 R103, -RZ, R61.reuse.H1_H1 ;  /* 0x3000003dff676230 */ /* 0x100fe40000004100 */
[----:B------:R-:W-:Y:S01]  /*6360*/  @P4 FMUL.FTZ R90, R95, R84 ;  /* 0x000000545f5a4220 */ /* 0x000fe20000410000 */
[----:B------:R-:W-:Y:S01]  /*6370*/  CS2R R92, SRZ ;  /* 0x00000000005c7805 */ /* 0x000fe2000001ff00 */
[--C-:B------:R-:W-:Y:S01]  /*6380*/  FFMA.FTZ R94, R163, R178, R177.reuse ;  /* 0x000000b2a35e7223 */ /* 0x100fe200000100b1 */
[----:B------:R-:W-:Y:S01]  /*6390*/  MOV R84, RZ ;  /* 0x000000ff00547202 */ /* 0x000fe20000000f00 */
[----:B------:R-:W-:Y:S01]  /*63a0*/  @P6 FMUL.FTZ R92, R78, R85 ;  /* 0x000000554e5c6220 */ /* 0x000fe20000410000 */
[----:B------:R-:W-:Y:S01]  /*63b0*/  @P6 FMUL.FTZ R84, R103, R78 ;  /* 0x0000004e67546220 */ /* 0x000fe20000410000 */
[----:B------:R-:W-:Y:S01]  /*63c0*/  @P5 FMUL.FTZ R93, R76, R77 ;  /* 0x0000004d4c5d5220 */ /* 0x000fe20000410000 */
[----:B------:R-:W-:Y:S01]  /*63d0*/  LOP3.LUT P6, RZ, R97, 0xff, RZ, 0xc0, !PT ;  /* 0x000000ff61ff7812 */ /* 0x000fe200078cc0ff */
[----:B------:R-:W-:Y:S01]  /*63e0*/  FFMA.FTZ R159, R164, R178, R177 ;  /* 0x000000b2a49f7223 */ /* 0x000fe200000100b1 */
[----:B------:R-:W-:-:S02]  /*63f0*/  @P5 HADD2.F32 R79, -RZ, R61.H0_H0 ;  /* 0x2000003dff4f5230 */ /* 0x000fc40000004100 */
[----:B------:R-:W-:Y:S01]  /*6400*/  FADD.FTZ R94, R161, -R94 ;  /* 0x8000005ea15e7221 */ /* 0x000fe20000010000 */
[----:B------:R-:W-:Y:S02]  /*6410*/  HADD2.F32 R77, -RZ, R74.H0_H0 ;  /* 0x2000004aff4d7230 */ /* 0x000fe40000004100 */
[----:B------:R-:W-:Y:S01]  /*6420*/  FFMA.FTZ R156, R167, R178, R177 ;  /* 0x000000b2a79c7223 */ /* 0x000fe200000100b1 */
[----:B------:R-:W-:Y:S01]  /*6430*/  @P4 HADD2.F32 R82, -RZ, R60.H1_H1 ;  /* 0x3000003cff524230 */ /* 0x000fe20000004100 */
[----:B------:R-:W-:Y:S01]  /*6440*/  ISETP.GE.U32.AND P3, PT, R96, RZ, PT ;  /* 0x000000ff6000720c */ /* 0x000fe20003f66070 */
[----:B------:R-:W-:Y:S02]  /*6450*/  HFMA2 R81, -RZ, RZ, 0, 0 ;  /* 0x00000000ff517431 */ /* 0x000fe400000001ff */
[----:B------:R-:W-:Y:S01]  /*6460*/  FADD.FTZ R96, R162, -R159 ;  /* 0x8000009fa2607221 */ /* 0x000fe20000010000 */
[----:B------:R-:W-:Y:S01]  /*6470*/  @P5 FMUL.FTZ R81, R79, R76 ;  /* 0x0000004c4f515220 */ /* 0x000fe20000410000 */
[----:B------:R-:W-:Y:S01]  /*6480*/  FFMA.FTZ R159, R152, R94, R77 ;  /* 0x0000005e989f7223 */ /* 0x000fe2000001004d */
[----:B------:R-:W-:Y:S01]  /*6490*/  FFMA.FTZ R177, R168, R178, R177 ;  /* 0x000000b2a8b17223 */ /* 0x000fe200000100b1 */
[----:B------:R-:W-:Y:S01]  /*64a0*/  LOP3.LUT P5, RZ, R97, 0xff00, RZ, 0xc0, !PT ;  /* 0x0000ff0061ff7812 */ /* 0x000fe200078ac0ff */
[----:B------:R-:W-:Y:S01]  /*64b0*/  HADD2.F32 R85, -RZ, R75.H0_H0 ;  /* 0x2000004bff557230 */ /* 0x000fe20000004100 */
[----:B------:R-:W-:Y:S01]  /*64c0*/  MOV R83, RZ ;  /* 0x000000ff00537202 */ /* 0x000fe20000000f00 */
[----:B------:R-:W-:Y:S01]  /*64d0*/  FADD.FTZ R156, R165, -R156 ;  /* 0x8000009ca59c7221 */ /* 0x000fe20000010000 */
[----:B------:R-:W-:-:S02]  /*64e0*/  HADD2.F32 R79, -RZ, R74.H1_H1 ;  /* 0x3000004aff4f7230 */ /* 0x000fc40000004100 */
[----:B------:R-:W-:Y:S01]  /*64f0*/  @P4 FMUL.FTZ R83, R82, R95 ;  /* 0x0000005f52534220 */ /* 0x000fe20000410000 */
[C---:B------:R-:W-:Y:S01]  /*6500*/  LOP3.LUT P4, RZ, R97.reuse, 0xff0000, RZ, 0xc0, !PT ;  /* 0x00ff000061ff7812 */ /* 0x040fe2000788c0ff */
[----:B------:R-:W-:Y:S01]  /*6510*/  HADD2.F32 R95, -RZ, R75.H1_H1 ;  /* 0x3000004bff5f7230 */ /* 0x000fe20000004100 */
[----:B------:R-:W-:Y:S01]  /*6520*/  ISETP.GE.U32.AND.EX P3, PT, R97, 0x1000000, PT, P3 ;  /* 0x010000006100780c */ /* 0x000fe20003f66130 */
[----:B------:R-:W-:Y:S01]  /*6530*/  FMUL.FTZ R76, R159, R176 ;  /* 0x000000b09f4c7220 */ /* 0x000fe20000410000 */
[----:B------:R-:W-:Y:S01]  /*6540*/  FADD.FTZ R166, R166, -R177 ;  /* 0x800000b1a6a67221 */ /* 0x000fe20000010000 */
[C---:B------:R-:W-:Y:S01]  /*6550*/  FFMA.FTZ R163, R152.reuse, R156, R85 ;  /* 0x0000009c98a37223 */ /* 0x040fe20000010055 */
[----:B------:R-:W-:Y:S01]  /*6560*/  FFMA.FTZ R96, R152, R96, R79 ;  /* 0x0000006098607223 */ /* 0x000fe2000001004f */
[----:B------:R-:W-:Y:S02]  /*6570*/  @P6 HADD2.F32 R77, -RZ, R86.H0_H0 ;  /* 0x20000056ff4d6230 */ /* 0x000fe40000004100 */
[----:B------:R-:W-:Y:S01]  /*6580*/  FMUL.FTZ R76, R76, UR4 ;  /* 0x000000044c4c7c20 */ /* 0x000fe20008410000 */
[----:B------:R-:W-:-:S02]  /*6590*/  @P6 HADD2.F32 R85, -RZ, R62.H0_H0 ;  /* 0x2000003eff556230 */ /* 0x000fc40000004100 */
[----:B------:R-:W-:Y:S01]  /*65a0*/  FFMA.FTZ R152, R152, R166, R95 ;  /* 0x000000a698987223 */ /* 0x000fe2000001005f */
[----:B------:R-:W-:Y:S01]  /*65b0*/  CS2R R94, SRZ ;  /* 0x00000000005e7805 */ /* 0x000fe2000001ff00 */
[----:B------:R-:W-:Y:S02]  /*65c0*/  HFMA2 R82, -RZ, RZ, 0, 0 ;  /* 0x00000000ff527431 */ /* 0x000fe400000001ff */
[----:B------:R-:W-:Y:S01]  /*65d0*/  FMUL.FTZ R78, R96, R176 ;  /* 0x000000b0604e7220 */ /* 0x000fe20000410000 */
[----:B------:R-:W-:Y:S01]  /*65e0*/  @P6 FMUL.FTZ R95, R76, R77 ;  /* 0x0000004d4c5f6220 */ /* 0x000fe20000410000 */
[----:B------:R-:W-:Y:S01]  /*65f0*/  @P6 FMUL.FTZ R82, R85, R76 ;  /* 0x0000004c55526220 */ /* 0x000fe20000410000 */
[-C--:B------:R-:W-:Y:S01]  /*6600*/  FMUL.FTZ R76, R163, R176.reuse ;  /* 0x000000b0a34c7220 */ /* 0x080fe20000410000 */
[----:B------:R-:W-:Y:S02]  /*6610*/  @P5 HADD2.F32 R86, -RZ, R86.H1_H1 ;  /* 0x30000056ff565230 */ /* 0x000fe40000004100 */
[----:B------:R-:W-:Y:S01]  /*6620*/  FMUL.FTZ R176, R152, R176 ;  /* 0x000000b098b07220 */ /* 0x000fe20000410000 */
[----:B------:R-:W-:Y:S01]  /*6630*/  FMUL.FTZ R161, R78, UR4 ;  /* 0x000000044ea17c20 */ /* 0x000fe20008410000 */
[----:B------:R-:W-:-:S02]  /*6640*/  @P5 HADD2.F32 R156, -RZ, R62.H1_H1 ;  /* 0x3000003eff9c5230 */ /* 0x000fc40000004100 */
[----:B------:R-:W-:Y:S01]  /*6650*/  FMUL.FTZ R76, R76, UR4 ;  /* 0x000000044c4c7c20 */ /* 0x000fe20008410000 */
[--C-:B------:R-:W-:Y:S02]  /*6660*/  @P4 HADD2.F32 R165, -RZ, R63.reuse.H0_H0 ;  /* 0x2000003fffa54230 */ /* 0x100fe40000004100 */
[----:B------:R-:W-:Y:S01]  /*6670*/  FMUL.FTZ R77, R176, UR4 ;  /* 0x00000004b04d7c20 */ /* 0x000fe20008410000 */
[----:B------:R-:W-:Y:S02]  /*6680*/  @P3 HADD2.F32 R158, -RZ, R63.H1_H1 ;  /* 0x3000003fff9e3230 */ /* 0x000fe40000004100 */
[----:B------:R-:W-:Y:S01]  /*6690*/  @P5 FMUL.FTZ R94, R161, R86 ;  /* 0x00000056a15e5220 */ /* 0x000fe20000410000 */
[--C-:B------:R-:W-:Y:S01]  /*66a0*/  @P4 HADD2.F32 R79, -RZ, R87.reuse.H0_H0 ;  /* 0x20000057ff4f4230 */ /* 0x100fe20000004100 */
[----:B------:R-:W-:Y:S01]  /*66b0*/  MOV R85, RZ ;  /* 0x000000ff00557202 */ /* 0x000fe20000000f00 */
[----:B------:R-:W-:Y:S01]  /*66c0*/  @P3 HADD2.F32 R78, -RZ, R87.H1_H1 ;  /* 0x30000057ff4e3230 */ /* 0x000fe20000004100 */
[----:B------:R-:W-:-:S02]  /*66d0*/  CS2R R86, SRZ ;  /* 0x0000000000567805 */ /* 0x000fc4000001ff00 */
[----:B------:R-:W-:Y:S01]  /*66e0*/  MOV R103, RZ ;  /* 0x000000ff00677202 */ /* 0x000fe20000000f00 */
[----:B------:R-:W-:Y:S01]  /*66f0*/  @P5 FMUL.FTZ R85, R156, R161 ;  /* 0x000000a19c555220 */ /* 0x000fe20000410000 */
[----:B------:R-:W-:Y:S01]  /*6700*/  @P4 FMUL.FTZ R86, R165, R76 ;  /* 0x0000004ca5564220 */ /* 0x000fe20000410000 */
[----:B------:R-:W-:Y:S01]  /*6710*/  @P3 FMUL.FTZ R103, R158, R77 ;  /* 0x0000004d9e673220 */ /* 0x000fe20000410000 */
[----:B------:R-:W-:Y:S02]  /*6720*/  HFMA2 R97, -RZ, RZ, 0, 0 ;  /* 0x00000000ff617431 */ /* 0x000fe400000001ff */
[----:B------:R-:W-:Y:S01]  /*6730*/  @P4 FMUL.FTZ R87, R76, R79 ;  /* 0x0000004f4c574220 */ /* 0x000fe20000410000 */
[----:B------:R-:W-:Y:S01]  /*6740*/  @P3 FMUL.FTZ R97, R77, R78 ;  /* 0x0000004e4d613220 */ /* 0x000fe20000410000 */
[----:B------:R-:W-:Y:S02]  /*6750*/  F2FP.F16.F32.PACK_AB R80, R83, R80 ;  /* 0x000000505350723e */ /* 0x000fe400000000ff */
[----:B------:R-:W-:-:S02]  /*6760*/  F2FP.F16.F32.PACK_AB R79, R152, R163 ;  /* 0x000000a3984f723e */ /* 0x000fc400000000ff */
[----:B------:R-:W-:Y:S02]  /*6770*/  F2FP.F16.F32.PACK_AB R78, R96, R159 ;  /* 0x0000009f604e723e */ /* 0x000fe400000000ff */
[----:B------:R-:W-:Y:S02]  /*6780*/  F2FP.F16.F32.PACK_AB R77, R154, R157 ;  /* 0x0000009d9a4d723e */ /* 0x000fe400000000ff */
[----:B------:R-:W-:Y:S02]  /*6790*/  F2FP.F16.F32.PACK_AB R76, R102, R155 ;  /* 0x0000009b664c723e */ /* 0x000fe400000000ff */
[----:B------:R-:W-:Y:S02]  /*67a0*/  F2FP.F16.F32.PACK_AB R82, R85, R82 ;  /* 0x000000525552723e */ /* 0x000fe400000000ff */
[----:B------:R-:W-:Y:S02]  /*67b0*/  F2FP.F16.F32.PACK_AB R81, R84, R81 ;  /* 0x000000515451723e */ /* 0x000fe400000000ff */
[----:B------:R-:W-:Y:S01]  /*67c0*/  F2FP.F16.F32.PACK_AB R83, R103, R86 ;  /* 0x000000566753723e */ /* 0x000fe200000000ff */
[----:B------:R-:W-:Y:S06]  /*67d0*/  BRA `(.L_x_1744) ;  /* 0x0000000400a47947 */ /* 0x000fec0003800000 */
.L_x_1743:
[-CC-:B0-----:R-:W-:Y:S01]  /*67e0*/  FFMA.FTZ R81, R156, R178.reuse, R177.reuse ;  /* 0x000000b29c517223 */ /* 0x181fe200000100b1 */
[-CC-:B------:R-:W-:Y:S01]  /*67f0*/  FFMA.FTZ R80, R159, R178.reuse, R177.reuse ;  /* 0x000000b29f507223 */ /* 0x180fe200000100b1 */
[-C--:B------:R-:W-:Y:S01]  /*6800*/  FFMA.FTZ R103, R103, R178.reuse, R177 ;  /* 0x000000b267677223 */ /* 0x080fe200000100b1 */
[----:B------:R-:W-:Y:S01]  /*6810*/  LOP3.LUT P3, RZ, R96, 0xff, RZ, 0xc0, !PT ;  /* 0x000000ff60ff7812 */ /* 0x000fe2000786c0ff */
[----:B------:R-:W-:Y:S01]  /*6820*/  FADD.FTZ R83, R154, -R81 ;  /* 0x800000519a537221 */ /* 0x000fe20000010000 */
[----:B------:R-:W-:Y:S01]  /*6830*/  FADD.FTZ R157, R157, -R80 ;  /* 0x800000509d9d7221 */ /* 0x000fe20000010000 */
[--C-:B------:R-:W-:Y:S02]  /*6840*/  HADD2.F32 R81, -RZ, R72.reuse.H0_H0 ;  /* 0x20000048ff517230 */ /* 0x100fe40000004100 */
[----:B------:R-:W-:Y:S01]  /*6850*/  FADD.FTZ R103, R102, -R103 ;  /* 0x8000006766677221 */ /* 0x000fe20000010000 */
[----:B------:R-:W-:Y:S02]  /*6860*/  HADD2.F32 R80, -RZ, R72.H1_H1 ;  /* 0x30000048ff507230 */ /* 0x000fe40000004100 */
[----:B------:R-:W-:Y:S01]  /*6870*/  FFMA.FTZ R91, R160, R178, R177 ;  /* 0x000000b2a05b7223 */ /* 0x000fe200000100b1 */
[----:B------:R-:W-:Y:S01]  /*6880*/  LOP3.LUT P4, RZ, R96, 0xff00, RZ, 0xc0, !PT ;  /* 0x0000ff0060ff7812 */ /* 0x000fe2000788c0ff */
[----:B------:R-:W-:Y:S01]  /*6890*/  FFMA.FTZ R81, R152, R103, R81 ;  /* 0x0000006798517223 */ /* 0x000fe20000010051 */
[C---:B------:R-:W-:Y:S01]  /*68a0*/  LOP3.LUT P5, RZ, R96.reuse, 0xff0000, RZ, 0xc0, !PT ;  /* 0x00ff000060ff7812 */ /* 0x040fe200078ac0ff */
[--C-:B------:R-:W-:Y:S01]  /*68b0*/  HADD2.F32 R82, -RZ, R73.reuse.H0_H0 ;  /* 0x20000049ff527230 */ /* 0x100fe20000004100 */
[----:B------:R-:W-:Y:S01]  /*68c0*/  LOP3.LUT P6, RZ, R96, 0xff000000, RZ, 0xc0, !PT ;  /* 0xff00000060ff7812 */ /* 0x000fe200078cc0ff */
[----:B------:R-:W-:Y:S01]  /*68d0*/  FFMA.FTZ R95, R152, R83, R80 ;  /* 0x00000053985f7223 */ /* 0x000fe20000010050 */
[----:B------:R-:W-:-:S02]  /*68e0*/  HADD2.F32 R159, -RZ, R73.H1_H1 ;  /* 0x30000049ff9f7230 */ /* 0x000fc40000004100 */
[----:B------:R-:W-:Y:S01]  /*68f0*/  FADD.FTZ R155, R158, -R91 ;  /* 0x8000005b9e9b7221 */ /* 0x000fe20000010000 */
[C---:B------:R-:W-:Y:S01]  /*6900*/  FMUL.FTZ R80, R176.reuse, R81 ;  /* 0x00000051b0507220 */ /* 0x040fe20000410000 */
[----:B------:R-:W-:Y:S01]  /*6910*/  FMUL.FTZ R81, R176, R95 ;  /* 0x0000005fb0517220 */ /* 0x000fe20000410000 */
[C---:B------:R-:W-:Y:S01]  /*6920*/  FFMA.FTZ R157, R152.reuse, R157, R82 ;  /* 0x0000009d989d7223 */ /* 0x040fe20000010052 */
[----:B------:R-:W-:Y:S01]  /*6930*/  FFMA.FTZ R155, R152, R155, R159 ;  /* 0x0000009b989b7223 */ /* 0x000fe2000001009f */
[----:B------:R-:W-:Y:S02]  /*6940*/  @P3 HADD2.F32 R95, -RZ, R60.H0_H0 ;  /* 0x2000003cff5f3230 */ /* 0x000fe40000004100 */
[----:B------:R-:W-:Y:S01]  /*6950*/  FMUL.FTZ R80, R80, UR4 ;  /* 0x0000000450507c20 */ /* 0x000fe20008410000 */
[----:B------:R-:W-:Y:S01]  /*6960*/  FMUL.FTZ R94, R81, UR4 ;  /* 0x00000004515e7c20 */ /* 0x000fe20008410000 */
[----:B-----5:R-:W-:Y:S02]  /*6970*/  @P3 HADD2.F32 R93, -RZ, R84.H0_H0 ;  /* 0x20000054ff5d3230 */ /* 0x020fe40000004100 */
[C---:B------:R-:W-:Y:S01]  /*6980*/  FMUL.FTZ R81, R176.reuse, R157 ;  /* 0x0000009db0517220 */ /* 0x040fe20000410000 */
[----:B------:R-:W-:Y:S01]  /*6990*/  FMUL.FTZ R82, R176, R155 ;  /* 0x0000009bb0527220 */ /* 0x000fe20000410000 */
[----:B------:R-:W-:-:S02]  /*69a0*/  HFMA2 R83, -RZ, RZ, 0, 0 ;  /* 0x00000000ff537431 */ /* 0x000fc400000001ff */
[----:B------:R-:W-:Y:S02]  /*69b0*/  @P4 HADD2.F32 R103, -RZ, R84.H1_H1 ;  /* 0x30000054ff674230 */ /* 0x000fe40000004100 */
[----:B------:R-:W-:Y:S01]  /*69c0*/  @P3 FMUL.FTZ R83, R95, R80 ;  /* 0x000000505f533220 */ /* 0x000fe20000410000 */
[----:B------:R-:W-:Y:S01]  /*69d0*/  CS2R R90, SRZ ;  /* 0x00000000005a7805 */ /* 0x000fe2000001ff00 */
[--C-:B------:R-:W-:Y:S02]  /*69e0*/  @P5 HADD2.F32 R102, -RZ, R85.reuse.H0_H0 ;  /* 0x20000055ff665230 */ /* 0x100fe40000004100 */
[----:B------:R-:W-:Y:S01]  /*69f0*/  FMUL.FTZ R81, R81, UR4 ;  /* 0x0000000451517c20 */ /* 0x000fe20008410000 */
[----:B------:R-:W-:Y:S02]  /*6a00*/  @P6 HADD2.F32 R95, -RZ, R85.H1_H1 ;  /* 0x30000055ff5f6230 */ /* 0x000fe40000004100 */
[----:B------:R-:W-:Y:S01]  /*6a10*/  FMUL.FTZ R82, R82, UR4 ;  /* 0x0000000452527c20 */ /* 0x000fe20008410000 */
[----:B------:R-:W-:-:S02]  /*6a20*/  @P5 HADD2.F32 R154, -RZ, R61.H0_H0 ;  /* 0x2000003dff9a5230 */ /* 0x000fc40000004100 */
[----:B------:R-:W-:Y:S01]  /*6a30*/  @P3 FMUL.FTZ R91, R93, R80 ;  /* 0x000000505d5b3220 */ /* 0x000fe20000410000 */
[----:B------:R-:W-:Y:S02]  /*6a40*/  @P6 HADD2.F32 R155, -RZ, R61.H1_H1 ;  /* 0x3000003dff9b6230 */ /* 0x000fe40000004100 */
[----:B------:R-:W-:Y:S01]  /*6a50*/  @P4 FMUL.FTZ R90, R103, R94 ;  /* 0x0000005e675a4220 */ /* 0x000fe20000410000 */
[----:B------:R-:W-:Y:S01]  /*6a60*/  CS2R R92, SRZ ;  /* 0x00000000005c7805 */ /* 0x000fe2000001ff00 */
[----:B------:R-:W-:Y:S01]  /*6a70*/  HFMA2 R84, -RZ, RZ, 0, 0 ;  /* 0x00000000ff547431 */ /* 0x000fe200000001ff */
[----:B------:R-:W-:Y:S01]  /*6a80*/  MOV R103, RZ ;  /* 0x000000ff00677202 */ /* 0x000fe20000000f00 */
[--C-:B------:R-:W-:Y:S01]  /*6a90*/  FFMA.FTZ R156, R163, R178, R177.reuse ;  /* 0x000000b2a39c7223 */ /* 0x100fe200000100b1 */
[----:B------:R-:W-:Y:S02]  /*6aa0*/  @P4 HADD2.F32 R85, -RZ, R60.H1_H1 ;  /* 0x3000003cff554230 */ /* 0x000fe40000004100 */
[-C--:B------:R-:W-:Y:S01]  /*6ab0*/  @P5 FMUL.FTZ R93, R102, R81.reuse ;  /* 0x00000051665d5220 */ /* 0x080fe20000410000 */
[----:B------:R-:W-:Y:S01]  /*6ac0*/  @P5 FMUL.FTZ R84, R154, R81 ;  /* 0x000000519a545220 */ /* 0x000fe20000410000 */
[-C--:B------:R-:W-:Y:S01]  /*6ad0*/  @P6 FMUL.FTZ R92, R95, R82.reuse ;  /* 0x000000525f5c6220 */ /* 0x080fe20000410000 */
[----:B------:R-:W-:Y:S01]  /*6ae0*/  @P6 FMUL.FTZ R103, R155, R82 ;  /* 0x000000529b676220 */ /* 0x000fe20000410000 */
[-CC-:B------:R-:W-:Y:S01]  /*6af0*/  FFMA.FTZ R163, R164, R178.reuse, R177.reuse ;  /* 0x000000b2a4a37223 */ /* 0x180fe200000100b1 */
[----:B------:R-:W-:Y:S01]  /*6b00*/  LOP3.LUT P6, RZ, R97, 0xff, RZ, 0xc0, !PT ;  /* 0x000000ff61ff7812 */ /* 0x000fe200078cc0ff */
[-CC-:B------:R-:W-:Y:S01]  /*6b10*/  FFMA.FTZ R160, R167, R178.reuse, R177.reuse ;  /* 0x000000b2a7a07223 */ /* 0x180fe200000100b1 */
[----:B------:R-:W-:Y:S01]  /*6b20*/  LOP3.LUT P5, RZ, R97, 0xff00, RZ, 0xc0, !PT ;  /* 0x0000ff0061ff7812 */ /* 0x000fe200078ac0ff */
[----:B------:R-:W-:Y:S01]  /*6b30*/  FFMA.FTZ R177, R168, R178, R177 ;  /* 0x000000b2a8b17223 */ /* 0x000fe200000100b1 */
[----:B------:R-:W-:Y:S01]  /*6b40*/  ISETP.GE.U32.AND P3, PT, R96, RZ, PT ;  /* 0x000000ff6000720c */ /* 0x000fe20003f66070 */
[--C-:B------:R-:W-:Y:S01]  /*6b50*/  HADD2.F32 R81, -RZ, R74.reuse.H0_H0 ;  /* 0x2000004aff517230 */ /* 0x100fe20000004100 */
[----:B------:R-:W-:Y:S01]  /*6b60*/  MOV R80, RZ ;  /* 0x000000ff00507202 */ /* 0x000fe20000000f00 */
[----:B------:R-:W-:-:S02]  /*6b70*/  HADD2.F32 R82, -RZ, R74.H1_H1 ;  /* 0x3000004aff527230 */ /* 0x000fc40000004100 */
[----:B------:R-:W-:Y:S01]  /*6b80*/  @P4 FMUL.FTZ R80, R85, R94 ;  /* 0x0000005e55504220 */ /* 0x000fe20000410000 */
[----:B------:R-:W-:Y:S01]  /*6b90*/  FADD.FTZ R161, R161, -R156 ;  /* 0x8000009ca1a17221 */ /* 0x000fe20000010000 */
[----:B------:R-:W-:Y:S01]  /*6ba0*/  FADD.FTZ R163, R162, -R163 ;  /* 0x800000a3a2a37221 */ /* 0x000fe20000010000 */
[C---:B------:R-:W-:Y:S01]  /*6bb0*/  LOP3.LUT P4, RZ, R97.reuse, 0xff0000, RZ, 0xc0, !PT ;  /* 0x00ff000061ff7812 */ /* 0x040fe2000788c0ff */
[--C-:B------:R-:W-:Y:S01]  /*6bc0*/  HADD2.F32 R94, -RZ, R75.reuse.H0_H0 ;  /* 0x2000004bff5e7230 */ /* 0x100fe20000004100 */
[----:B------:R-:W-:Y:S01]  /*6bd0*/  ISETP.GE.U32.AND.EX P3, PT, R97, 0x1000000, PT, P3 ;  /* 0x010000006100780c */ /* 0x000fe20003f66130 */
[----:B------:R-:W-:Y:S01]  /*6be0*/  FADD.FTZ R165, R165, -R160 ;  /* 0x800000a0a5a57221 */ /* 0x000fe20000010000 */
[----:B------:R-:W-:Y:S02]  /*6bf0*/  HADD2.F32 R96, -RZ, R75.H1_H1 ;  /* 0x3000004bff607230 */ /* 0x000fe40000004100 */
[----:B------:R-:W-:Y:S01]  /*6c00*/  FADD.FTZ R177, R166, -R177 ;  /* 0x800000b1a6b17221 */ /* 0x000fe20000010000 */
[C---:B------:R-:W-:Y:S01]  /*6c10*/  FFMA.FTZ R81, R152.reuse, R161, R81 ;  /* 0x000000a198517223 */ /* 0x040fe20000010051 */
[C---:B------:R-:W-:Y:S01]  /*6c20*/  FFMA.FTZ R85, R152.reuse, R163, R82 ;  /* 0x000000a398557223 */ /* 0x040fe20000010052 */
[C---:B------:R-:W-:Y:S01]  /*6c30*/  FFMA.FTZ R165, R152.reuse, R165, R94 ;  /* 0x000000a598a57223 */ /* 0x040fe2000001005e */
[----:B------:R-:W-:Y:S01]  /*6c40*/  FFMA.FTZ R177, R152, R177, R96 ;  /* 0x000000b198b17223 */ /* 0x000fe20000010060 */
        /* <DEDUP_REMOVED lines=34> */
.L_x_1744:
[----:B------:R-:W0:Y:S01]  /*6e70*/  @P0 LDC.64 R84, c[0x0][0x478] ;  /* 0x00011e00ff540b82 */ /* 0x000e220000000a00 */
[----:B------:R-:W-:-:S04]  /*6e80*/  IMAD.WIDE.U32 R88, R153, 0x10, R88 ;  /* 0x0000001099587825 */ /* 0x000fc800078e0058 */
[----:B0-----:R-:W-:-:S05]  /*6e90*/  @P0 IMAD.WIDE.U32 R84, R153, 0x10, R84 ;  /* 0x0000001099540825 */ /* 0x001fca00078e0054 */
[----:B------:R1:W-:Y:S04]  /*6ea0*/  @P0 STG.E.128 desc[UR6][R84.64], R76 ;  /* 0x0000004c54000986 */ /* 0x0003e8000c101d06 */
[----:B------:R1:W-:Y:S02]  /*6eb0*/  STG.E.128 desc[UR6][R88.64], R80 ;  /* 0x0000005058007986 */ /* 0x0003e4000c101d06 */
.L_x_1738:
        /* <DEDUP_REMOVED lines=99> */
.L_x_1730:
        /* <DEDUP_REMOVED lines=28> */
.L_x_1746:
        /* <DEDUP_REMOVED lines=13> */
.L_x_10689:


//--------------------- .text._ZN10layer_norm22ln_bwd_finalize_kernelINS_22Kernel_traits_finalizeILj6144E6__halfS2_S2_S2_fjLb1ELj1024ELj4ENS_18Kernel_traits_baseILj6144ES2_S2_S2_S2_fjLj1024EEEEELb1ELb0EEEvNS_9BwdParamsE --------------------------
	.section	.text._ZN10layer_norm22ln_bwd_finalize_kernelINS_22Kernel_traits_finalizeILj6144E6__halfS2_S2_S2_fjLb1ELj1024ELj4ENS_18Kernel_traits_baseILj6144ES2_S2_S2_S2_fjLj1024EEEEELb1ELb0EEEvNS_9BwdParamsE,"ax",@progbits
	.align	128
        .global         _ZN10layer_norm22ln_bwd_finalize_kernelINS_22Kernel_traits_finalizeILj6144E6__halfS2_S2_S2_fjLb1ELj1024ELj4ENS_18Kernel_traits_baseILj6144ES2_S2_S2_S2_fjLj1024EEEEELb1ELb0EEEvNS_9BwdParamsE
        .type           _ZN10layer_norm22ln_bwd_finalize_kernelINS_22Kernel_traits_finalizeILj6144E6__halfS2_S2_S2_fjLb1ELj1024ELj4ENS_18Kernel_traits_baseILj6144ES2_S2_S2_S2_fjLj1024EEEEELb1ELb0EEEvNS_9BwdParamsE,@function
        .size           _ZN10layer_norm22ln_bwd_finalize_kernelINS_22Kernel_traits_finalizeILj6144E6__halfS2_S2_S2_fjLb1ELj1024ELj4ENS_18Kernel_traits_baseILj6144ES2_S2_S2_S2_fjLj1024EEEEELb1ELb0EEEvNS_9BwdParamsE,(.L_x_10690 - _ZN10layer_norm22ln_bwd_finalize_kernelINS_22Kernel_traits_finalizeILj6144E6__halfS2_S2_S2_fjLb1ELj1024ELj4ENS_18Kernel_traits_baseILj6144ES2_S2_S2_S2_fjLj1024EEEEELb1ELb0EEEvNS_9BwdParamsE)
        .other          _ZN10layer_norm22ln_bwd_finalize_kernelINS_22Kernel_traits_finalizeILj6144E6__halfS2_S2_S2_fjLb1ELj1024ELj4ENS_18Kernel_traits_baseILj6144ES2_S2_S2_S2_fjLj1024EEEEELb1ELb0EEEvNS_9BwdParamsE,@"STO_CUDA_ENTRY STV_DEFAULT"
_ZN10layer_norm22ln_bwd_finalize_kernelINS_22Kernel_traits_finalizeILj6144E6__halfS2_S2_S2_fjLb1ELj1024ELj4ENS_18Kernel_traits_baseILj6144ES2_S2_S2_S2_fjLj1024EEEEELb1ELb0EEEvNS_9BwdParamsE:
.text._ZN10layer_norm22ln_bwd_finalize_kernelINS_22Kernel_traits_finalizeILj6144E6__halfS2_S2_S2_fjLb1ELj1024ELj4ENS_18Kernel_traits_baseILj6144ES2_S2_S2_S2_fjLj1024EEEEELb1ELb0EEEvNS_9BwdParamsE:
        /* <DEDUP_REMOVED lines=62> */
.L_x_1751:
        /* <DEDUP_REMOVED lines=87> */
.L_x_1750:
[----:B------:R-:W-:Y:S05]  /*0950*/  BSYNC.RECONVERGENT B1 ;  /* 0x0000000000017941 */ /* 0x000fea0003800200 */
.L_x_1749:
        /* <DEDUP_REMOVED lines=49> */
.L_x_1753:
[----:B------:R-:W-:Y:S05]  /*0c70*/  BSYNC.RECONVERGENT B1 ;  /* 0x0000000000017941 */ /* 0x000fea0003800200 */
.L_x_1752:
        /* <DEDUP_REMOVED lines=29> */
.L_x_1755:
[----:B------:R-:W-:Y:S05]  /*0e50*/  BSYNC.RECONVERGENT B1 ;  /* 0x0000000000017941 */ /* 0x000fea0003800200 */
.L_x_1754:
        /* <DEDUP_REMOVED lines=14> */
.L_x_1748:
[----:B------:R-:W-:Y:S05]  /*0f40*/  BSYNC.RECONVERGENT B0 ;  /* 0x0000000000007941 */ /* 0x000fea0003800200 */
.L_x_1747:
        /* <DEDUP_REMOVED lines=68> */
[----:B-1----:R-:W-:Y:S02]  /*1390*/  F2FP.F16.F32.PACK_AB R11, R11, R10 ;  /* 0x0000000a0b0b723e */ /* 0x002fe400000000ff */
[----:B--2---:R-:W-:-:S03]  /*13a0*/  F2FP.F16.F32.PACK_AB R13, R13, R12 ;  /* 0x0000000c0d0d723e */ /* 0x004fc600000000ff */
[----:B------:R-:W-:Y:S01]  /*13b0*/  STG.E desc[UR6][R2.64], R11 ;  /* 0x0000000b02007986 */ /* 0x000fe2000c101906 */
[----:B----4-:R-:W-:-:S03]  /*13c0*/  F2FP.F16.F32.PACK_AB R15, R15, R14 ;  /* 0x0000000e0f0f723e */ /* 0x010fc600000000ff */
[----:B------:R-:W-:Y:S04]  /*13d0*/  STG.E desc[UR6][R4.64], R13 ;  /* 0x0000000d04007986 */ /* 0x000fe8000c101906 */
[----:B------:R-:W-:Y:S01]  /*13e0*/  STG.E desc[UR6][R6.64], R15 ;  /* 0x0000000f06007986 */ /* 0x000fe2000c101906 */
[----:B------:R-:W-:Y:S05]  /*13f0*/  EXIT ;  /* 0x000000000000794d */ /* 0x000fea0003800000 */
.L_x_1756:
        /* <DEDUP_REMOVED lines=16> */
.L_x_10690:


//--------------------- .text._ZN10layer_norm13ln_bwd_kernelINS_13Kernel_traitsI6__halfS2_S2_S2_fjLj6144ELj1ELj1ELj8ELj16ENS_18Kernel_traits_baseILj6144ES2_S2_S2_S2_fjLj256EEEEELb1ELb1ELb1ELb0EEEvNS_9BwdParamsE --------------------------
	.section	.text._ZN10layer_norm13ln_bwd_kernelINS_13Kernel_traitsI6__halfS2_S2_S2_fjLj6144ELj1ELj1ELj8ELj16ENS_18Kernel_traits_baseILj6144ES2_S2_S2_S2_fjLj256EEEEELb1ELb1ELb1ELb0EEEvNS_9BwdParamsE,"ax",@progbits
	.align	128
        .global         _ZN10layer_norm13ln_bwd_kernelINS_13Kernel_traitsI6__halfS2_S2_S2_fjLj6144ELj1ELj1ELj8ELj16ENS_18Kernel_traits_baseILj6144ES2_S2_S2_S2_fjLj256EEEEELb1ELb1ELb1ELb0EEEvNS_9BwdParamsE
        .type           _ZN10layer_norm13ln_bwd_kernelINS_13Kernel_traitsI6__halfS2_S2_S2_fjLj6144ELj1ELj1ELj8ELj16ENS_18Kernel_traits_baseILj6144ES2_S2_S2_S2_fjLj256EEEEELb1ELb1ELb1ELb0EEEvNS_9BwdParamsE,@function
        .size           _ZN10layer_norm13ln_bwd_kernelINS_13Kernel_traitsI6__halfS2_S2_S2_fjLj6144ELj1ELj1ELj8ELj16ENS_18Kernel_traits_baseILj6144ES2_S2_S2_S2_fjLj256EEEEELb1ELb1ELb1ELb0EEEvNS_9BwdParamsE,(.L_x_10691 - _ZN10layer_norm13ln_bwd_kernelINS_13Kernel_traitsI6__halfS2_S2_S2_fjLj6144ELj1ELj1ELj8ELj16ENS_18Kernel_traits_baseILj6144ES2_S2_S2_S2_fjLj256EEEEELb1ELb1ELb1ELb0EEEvNS_9BwdParamsE)
        .other          _ZN10layer_norm13ln_bwd_kernelINS_13Kernel_traitsI6__halfS2_S2_S2_fjLj6144ELj1ELj1ELj8ELj16ENS_18Kernel_traits_baseILj6144ES2_S2_S2_S2_fjLj256EEEEELb1ELb1ELb1ELb0EEEvNS_9BwdParamsE,@"STO_CUDA_ENTRY STV_DEFAULT"
_ZN10layer_norm13ln_bwd_kernelINS_13Kernel_traitsI6__halfS2_S2_S2_fjLj6144ELj1ELj1ELj8ELj16ENS_18Kernel_traits_baseILj6144ES2_S2_S2_S2_fjLj256EEEEELb1ELb1ELb1ELb0EEEvNS_9BwdParamsE:
.text._ZN10layer_norm13ln_bwd_kernelINS_13Kernel_traitsI6__halfS2_S2_S2_fjLj6144ELj1ELj1ELj8ELj16ENS_18Kernel_traits_baseILj6144ES2_S2_S2_S2_fjLj256EEEEELb1ELb1ELb1ELb0EEEvNS_9BwdParamsE:
        /* <DEDUP_REMOVED lines=19> */
[----:B--2---:R-:W5:Y:S02]  /*0130*/  @P1 LDG.E.128 R152, desc[UR10][R2.64] ;  /* 0x0000000a02981981 */ /* 0x004f64000c1e1d00 */
[----:B------:R-:W0:Y:S01]  /*0140*/  @P3 LDC.64 R14, c[0x0][0x3d0] ;  /* 0x0000f400ff0e3b82 */ /* 0x000e220000000a00 */
[C---:B-1----:R-:W-:Y:S01]  /*0150*/  @P1 IMAD.WIDE.U32 R4, R19.reuse, 0x10, R4 ;  /* 0x0000001013041825 */ /* 0x042fe200078e0004 */
[----:B------:R-:W-:-:S04]  /*0160*/  @P1 LOP3.LUT R19, R19, 0x100, RZ, 0xfc, !PT ;  /* 0x0000010013131812 */ /* 0x000fc800078efcff */
[----:B------:R-:W5:Y:S01]  /*0170*/  @P1 LDG.E.128 R96, desc[UR10][R4.64] ;  /* 0x0000000a04601981 */ /* 0x000f62000c1e1d00 */
[C---:B----4-:R-:W-:Y:S01]  /*0180*/  @P2 IMAD.WIDE.U32 R10, R19.reuse, 0x10, R6 ;  /* 0x00000010130a2825 */ /* 0x050fe200078e0006 */
[----:B------:R-:W1:Y:S01]  /*0190*/  S2UR UR4, SR_CTAID.X ;  /* 0x00000000000479c3 */ /* 0x000e620000002500 */
[----:B------:R-:W-:Y:S02]  /*01a0*/  CS2R R76, SRZ ;  /* 0x00000000004c7805 */ /* 0x000fe4000001ff00 */
[----:B------:R-:W-:Y:S02]  /*01b0*/  CS2R R78, SRZ ;  /* 0x00000000004e7805 */ /* 0x000fe4000001ff00 */
[----:B------:R-:W-:Y:S01]  /*01c0*/  CS2R R72, SRZ ;  /* 0x0000000000487805 */ /* 0x000fe2000001ff00 */
[----:B------:R-:W5:Y:S01]  /*01d0*/  @P2 LDG.E.128 R92, desc[UR10][R10.64] ;  /* 0x0000000a0a5c2981 */ /* 0x000f62000c1e1d00 */
[C---:B---3--:R-:W-:Y:S01]  /*01e0*/  @P2 IMAD.WIDE.U32 R12, R19.reuse, 0x10, R8 ;  /* 0x00000010130c2825 */ /* 0x048fe200078e0008 */
[----:B------:R-:W-:Y:S01]  /*01f0*/  @P2 IADD3 R19, PT, PT, R19, 0x100, RZ ;  /* 0x0000010013132810 */ /* 0x000fe20007ffe0ff */
[----:B------:R-:W2:Y:S01]  /*0200*/  @P3 LDC.64 R16, c[0x0][0x3e8] ;  /* 0x0000fa00ff103b82 */ /* 0x000ea20000000a00 */
[----:B------:R-:W-:-:S02]  /*0210*/  CS2R R74, SRZ ;  /* 0x00000000004a7805 */ /* 0x000fc4000001ff00 */
[----:B------:R-:W-:Y:S01]  /*0220*/  CS2R R68, SRZ ;  /* 0x0000000000447805 */ /* 0x000fe2000001ff00 */
[----:B------:R3:W5:Y:S01]  /*0230*/  @P2 LDG.E.128 R88, desc[UR10][R12.64] ;  /* 0x0000000a0c582981 */ /* 0x000762000c1e1d00 */
[----:B0-----:R-:W-:-:S05]  /*0240*/  @P3 IMAD.WIDE.U32 R6, R19, 0x10, R14 ;  /* 0x0000001013063825 */ /* 0x001fca00078e000e */
[----:B------:R-:W5:Y:S01]  /*0250*/  @P3 LDG.E.128 R84, desc[UR10][R6.64] ;  /* 0x0000000a06543981 */ /* 0x000f62000c1e1d00 */
[----:B-1----:R-:W-:-:S04]  /*0260*/  MOV R142, UR4 ;  /* 0x00000004008e7c02 */ /* 0x002fc80008000f00 */
[----:B------:R-:W-:Y:S01]  /*0270*/  ISETP.GE.AND P0, PT, R142, UR5, PT ;  /* 0x000000058e007c0c */ /* 0x000fe2000bf06270 */
[----:B--2---:R-:W-:Y:S01]  /*0280*/  @P3 IMAD.WIDE.U32 R8, R19, 0x10, R16 ;  /* 0x0000001013083825 */ /* 0x004fe200078e0010 */
[----:B------:R-:W-:Y:S02]  /*0290*/  CS2R R70, SRZ ;  /* 0x0000000000467805 */ /* 0x000fe4000001ff00 */
[----:B------:R-:W-:Y:S02]  /*02a0*/  CS2R R64, SRZ ;  /* 0x0000000000407805 */ /* 0x000fe4000001ff00 */
[----:B------:R-:W-:Y:S02]  /*02b0*/  CS2R R66, SRZ ;  /* 0x0000000000427805 */ /* 0x000fe4000001ff00 */
[----:B------:R-:W-:Y:S01]  /*02c0*/  CS2R R60, SRZ ;  /* 0x00000000003c7805 */ /* 0x000fe2000001ff00 */
[----:B------:R0:W5:Y:S01]  /*02d0*/  @P3 LDG.E.128 R80, desc[UR10][R8.64] ;  /* 0x0000000a08503981 */ /* 0x000162000c1e1d00 */
        /* <DEDUP_REMOVED lines=23> */
[----:B---3--:R-:W-:Y:S02]  /*0450*/  CS2R R12, SRZ ;  /* 0x00000000000c7805 */ /* 0x008fe4000001ff00 */
[----:B------:R-:W-:-:S02]  /*0460*/  CS2R R14, SRZ ;  /* 0x00000000000e7805 */ /* 0x000fc4000001ff00 */
[----:B0-----:R-:W-:Y:S02]  /*0470*/  CS2R R8, SRZ ;  /* 0x0000000000087805 */ /* 0x001fe4000001ff00 */
[----:B------:R-:W-:Y:S01]  /*0480*/  CS2R R10, SRZ ;  /* 0x00000000000a7805 */ /* 0x000fe2000001ff00 */
        /* <DEDUP_REMOVED lines=43> */
.L_x_1873:
        /* <DEDUP_REMOVED lines=55> */
[----:B------:R-:W-:Y:S02]  /*0ab0*/  HADD2.F32 R148, -RZ, R153.H0_H0 ;  /* 0x20000099ff947230 */ /* 0x000fe40000004100 */
[----:B0-----:R-:W-:-:S05]  /*0ac0*/  @P0 IMAD.WIDE.U32 R132, R130, 0x10, R132 ;  /* 0x0000001082840825 */ /* 0x001fca00078e0084 */
[----:B------:R0:W5:Y:S01]  /*0ad0*/  @P0 LDG.E.128 R4, desc[UR10][R132.64] ;  /* 0x0000000a84040981 */ /* 0x000162000c1e1d00 */
[----:B------:R-:W-:Y:S02]  /*0ae0*/  HADD2.F32 R156, -RZ, R154.H0_H0 ;  /* 0x2000009aff9c7230 */ /* 0x000fe40000004100 */
[--C-:B------:R-:W-:Y:S02]  /*0af0*/  HADD2.F32 R160, -RZ, R155.reuse.H0_H0 ;  /* 0x2000009bffa07230 */ /* 0x100fe40000004100 */
[----:B------:R-:W-:Y:S01]  /*0b00*/  HADD2.F32 R162, -RZ, R155.H1_H1 ;  /* 0x3000009bffa27230 */ /* 0x000fe20000004100 */
[----:B------:R-:W-:Y:S02]  /*0b10*/  IADD3 R131, PT, PT, R131, 0x100, RZ ;  /* 0x0000010083837810 */ /* 0x000fe40007ffe0ff */
[----:B------:R-:W-:Y:S02]  /*0b20*/  IADD3 R129, PT, PT, R129, 0x100, RZ ;  /* 0x0000010081817810 */ /* 0x000fe40007ffe0ff */
[----:B------:R-:W-:Y:S01]  /*0b30*/  IADD3 R130, PT, PT, R130, 0x100, RZ ;  /* 0x0000010082827810 */ /* 0x000fe20007ffe0ff */
[----:B---3--:R-:W-:-:S02]  /*0b40*/  HADD2.F32 R151, -RZ, R121.H1_H1 ;  /* 0x30000079ff977230 */ /* 0x008fc40000004100 */
[--C-:B------:R-:W-:Y:S02]  /*0b50*/  HADD2.F32 R161, -RZ, R123.reuse.H0_H0 ;  /* 0x2000007bffa17230 */ /* 0x100fe40000004100 */
[----:B------:R-:W-:Y:S02]  /*0b60*/  HADD2.F32 R201, -RZ, R123.H1_H1 ;  /* 0x3000007bffc97230 */ /* 0x000fe40000004100 */
[----:B------:R-:W-:Y:S01]  /*0b70*/  FADD.FTZ R151, -R128, R151 ;  /* 0x0000009780977221 */ /* 0x000fe20000010100 */
[--C-:B------:R-:W-:Y:S02]  /*0b80*/  HADD2.F32 R3, -RZ, R120.reuse.H0_H0 ;  /* 0x20000078ff037230 */ /* 0x100fe40000004100 */
[----:B------:R-:W-:Y:S02]  /*0b90*/  HADD2.F32 R135, -RZ, R120.H1_H1 ;  /* 0x30000078ff877230 */ /* 0x000fe40000004100 */
[--C-:B----4-:R-:W-:Y:S02]  /*0ba0*/  HADD2.F32 R123, -RZ, R125.reuse.H0_H0 ;  /* 0x2000007dff7b7230 */ /* 0x110fe40000004100 */
[----:B------:R-:W-:-:S02]  /*0bb0*/  HADD2.F32 R125, -RZ, R125.H1_H1 ;  /* 0x3000007dff7d7230 */ /* 0x000fc40000004100 */
[----:B------:R-:W-:Y:S02]  /*0bc0*/  HADD2.F32 R120, -RZ, R153.H1_H1 ;  /* 0x30000099ff787230 */ /* 0x000fe40000004100 */
[----:B------:R-:W-:Y:S02]  /*0bd0*/  HADD2.F32 R159, -RZ, R122.H1_H1 ;  /* 0x3000007aff9f7230 */ /* 0x000fe40000004100 */
[----:B------:R-:W-:Y:S02]  /*0be0*/  HADD2.F32 R149, -RZ, R121.H0_H0 ;  /* 0x20000079ff957230 */ /* 0x000fe40000004100 */
[----:B------:R-:W-:Y:S01]  /*0bf0*/  FADD.FTZ R3, -R128, R3 ;  /* 0x0000000380037221 */ /* 0x000fe20000010100 */
[----:B------:R-:W-:Y:S02]  /*0c00*/  HADD2.F32 R121, -RZ, R124.H0_H0 ;  /* 0x2000007cff797230 */ /* 0x000fe40000004100 */
[----:B------:R-:W-:Y:S01]  /*0c10*/  FMUL.FTZ R150, R0, R151 ;  /* 0x0000009700967220 */ /* 0x000fe20000410000 */
[----:B0-----:R-:W-:-:S02]  /*0c20*/  HADD2.F32 R133, -RZ, R126.H0_H0 ;  /* 0x2000007eff857230 */ /* 0x001fc40000004100 */
[----:B------:R-:W-:Y:S01]  /*0c30*/  FMUL.FTZ R151, R120, R125 ;  /* 0x0000007d78977220 */ /* 0x000fe20000410000 */
[----:B------:R-:W-:Y:S02]  /*0c40*/  HADD2.F32 R126, -RZ, R126.H1_H1 ;  /* 0x3000007eff7e7230 */ /* 0x000fe40000004100 */
[C---:B------:R-:W-:Y:S01]  /*0c50*/  FADD.FTZ R159, -R128.reuse, R159 ;  /* 0x0000009f809f7221 */ /* 0x040fe20000010100 */
[----:B------:R-:W-:Y:S02]  /*0c60*/  HADD2.F32 R120, -RZ, R154.H1_H1 ;  /* 0x3000009aff787230 */ /* 0x000fe40000004100 */
[----:B------:R-:W-:Y:S01]  /*0c70*/  FADD.FTZ R149, -R128, R149 ;  /* 0x0000009580957221 */ /* 0x000fe20000010100 */
[----:B------:R-:W-:Y:S02]  /*0c80*/  HADD2.F32 R124, -RZ, R124.H1_H1 ;  /* 0x3000007cff7c7230 */ /* 0x000fe40000004100 */
[----:B------:R-:W-:Y:S01]  /*0c90*/  FMUL.FTZ R3, R0, R3 ;  /* 0x0000000300037220 */ /* 0x000fe20000410000 */
[----:B------:R-:W-:Y:S01]  /*0ca0*/  FMUL.FTZ R144, R144, R121 ;  /* 0x0000007990907220 */ /* 0x000fe20000410000 */
[----:B------:R-:W-:Y:S01]  /*0cb0*/  FADD.FTZ R135, -R128, R135 ;  /* 0x0000008780877221 */ /* 0x000fe20000010100 */
[C---:B------:R-:W-:Y:S01]  /*0cc0*/  FMUL.FTZ R158, R0.reuse, R159 ;  /* 0x0000009f009e7220 */ /* 0x040fe20000410000 */
[----:B------:R-:W-:Y:S01]  /*0cd0*/  FMUL.FTZ R149, R0, R149 ;  /* 0x0000009500957220 */ /* 0x000fe20000410000 */
[----:B------:R-:W-:Y:S01]  /*0ce0*/  FMUL.FTZ R159, R120, R126 ;  /* 0x0000007e789f7220 */ /* 0x000fe20000410000 */
[----:B------:R-:W-:Y:S01]  /*0cf0*/  FADD.FTZ R52, R52, R121 ;  /* 0x0000007934347221 */ /* 0x000fe20000010000 */
[----:B------:R-:W-:Y:S01]  /*0d00*/  FFMA.FTZ R76, R3, R121, R76 ;  /* 0x00000079034c7223 */ /* 0x000fe2000001004c */
        /* <DEDUP_REMOVED lines=45> */
.L_x_1761:
[----:B----4-:R-:W-:Y:S05]  /*0fe0*/  BSYNC.RECONVERGENT B1 ;  /* 0x0000000000017941 */ /* 0x010fea0003800200 */
.L_x_1760:
        /* <DEDUP_REMOVED lines=13> */
[----:B------:R-:W-:-:S09]  /*10c0*/  HADD2.F32 R166, -RZ, R92.H0_H0 ;  /* 0x2000005cffa67230 */ /* 0x000fd20000004100 */
[----:B------:R-:W0:Y:S01]  /*10d0*/  @P0 LDC.64 R134, c[0x0][0x438] ;  /* 0x00010e00ff860b82 */ /* 0x000e220000000a00 */
[----:B------:R-:W-:Y:S02]  /*10e0*/  HADD2.F32 R165, -RZ, R92.H1_H1 ;  /* 0x3000005cffa57230 */ /* 0x000fe40000004100 */
[----:B------:R-:W-:Y:S02]  /*10f0*/  HADD2.F32 R170, -RZ, R93.H0_H0 ;  /* 0x2000005dffaa7230 */ /* 0x000fe40000004100 */
[----:B------:R-:W-:Y:S02]  /*1100*/  HADD2.F32 R174, -RZ, R94.H0_H0 ;  /* 0x2000005effae7230 */ /* 0x000fe40000004100 */
[----:B------:R-:W-:Y:S02]  /*1110*/  HADD2.F32 R178, -RZ, R95.H1_H1 ;  /* 0x3000005fffb27230 */ /* 0x000fe40000004100 */
[----:B0-----:R-:W-:-:S05]  /*1120*/  @P0 IMAD.WIDE.U32 R134, R130, 0x10, R134 ;  /* 0x0000001082860825 */ /* 0x001fca00078e0086 */
[----:B------:R0:W5:Y:S01]  /*1130*/  @P0 LDG.E.128 R100, desc[UR10][R134.64] ;  /* 0x0000000a86640981 */ /* 0x000162000c1e1d00 */
[----:B------:R-:W-:Y:S02]  /*1140*/  IADD3 R131, PT, PT, R131, 0x100, RZ ;  /* 0x0000010083837810 */ /* 0x000fe40007ffe0ff */
[----:B------:R-:W-:Y:S02]  /*1150*/  IADD3 R129, PT, PT, R129, 0x100, RZ ;  /* 0x0000010081817810 */ /* 0x000fe40007ffe0ff */
[----:B------:R-:W-:Y:S01]  /*1160*/  IADD3 R130, PT, PT, R130, 0x100, RZ ;  /* 0x0000010082827810 */ /* 0x000fe20007ffe0ff */
[--C-:B---3--:R-:W-:Y:S02]  /*1170*/  HADD2.F32 R167, -RZ, R120.reuse.H1_H1 ;  /* 0x30000078ffa77230 */ /* 0x108fe40000004100 */
[----:B------:R-:W-:Y:S02]  /*1180*/  HADD2.F32 R171, -RZ, R121.H1_H1 ;  /* 0x30000079ffab7230 */ /* 0x000fe40000004100 */
[----:B------:R-:W-:-:S02]  /*1190*/  HADD2.F32 R163, -RZ, R120.H0_H0 ;  /* 0x20000078ffa37230 */ /* 0x000fc40000004100 */
[C---:B------:R-:W-:Y:S01]  /*11a0*/  FADD.FTZ R167, -R128.reuse, R167 ;  /* 0x000000a780a77221 */ /* 0x040fe20000010100 */
[----:B------:R-:W-:Y:S02]  /*11b0*/  HADD2.F32 R169, -RZ, R121.H0_H0 ;  /* 0x20000079ffa97230 */ /* 0x000fe40000004100 */
[C---:B------:R-:W-:Y:S01]  /*11c0*/  FADD.FTZ R171, -R128.reuse, R171 ;  /* 0x000000ab80ab7221 */ /* 0x040fe20000010100 */
[----:B----4-:R-:W-:Y:S02]  /*11d0*/  HADD2.F32 R121, -RZ, R124.H0_H0 ;  /* 0x2000007cff797230 */ /* 0x010fe40000004100 */
[----:B------:R-:W-:Y:S01]  /*11e0*/  FADD.FTZ R163, -R128, R163 ;  /* 0x000000a380a37221 */ /* 0x000fe20000010100 */
[----:B------:R-:W-:Y:S01]  /*11f0*/  FMUL.FTZ R168, R0, R167 ;  /* 0x000000a700a87220 */ /* 0x000fe20000410000 */
[----:B------:R-:W-:Y:S01]  /*1200*/  FADD.FTZ R167, -R128, R169 ;  /* 0x000000a980a77221 */ /* 0x000fe20000010100 */
[----:B------:R-:W-:Y:S02]  /*1210*/  HADD2.F32 R120, -RZ, R125.H1_H1 ;  /* 0x3000007dff787230 */ /* 0x000fe40000004100 */
[----:B------:R-:W-:Y:S01]  /*1220*/  FMUL.FTZ R172, R0, R171 ;  /* 0x000000ab00ac7220 */ /* 0x000fe20000410000 */
[----:B------:R-:W-:-:S02]  /*1230*/  HADD2.F32 R169, -RZ, R93.H1_H1 ;  /* 0x3000005dffa97230 */ /* 0x000fc40000004100 */
[----:B------:R-:W-:Y:S01]  /*1240*/  FMUL.FTZ R163, R0, R163 ;  /* 0x000000a300a37220 */ /* 0x000fe20000410000 */
[----:B------:R-:W-:Y:S02]  /*1250*/  HADD2.F32 R124, -RZ, R124.H1_H1 ;  /* 0x3000007cff7c7230 */ /* 0x000fe40000004100 */
[----:B------:R-:W-:Y:S01]  /*1260*/  FMUL.FTZ R166, R166, R121 ;  /* 0x00000079a6a67220 */ /* 0x000fe20000410000 */
[--C-:B------:R-:W-:Y:S02]  /*1270*/  HADD2.F32 R177, -RZ, R123.reuse.H0_H0 ;  /* 0x2000007bffb17230 */ /* 0x100fe40000004100 */
        /* <DEDUP_REMOVED lines=58> */
.L_x_1763:
[----:B------:R-:W-:Y:S05]  /*1620*/  BSYNC.RECONVERGENT B1 ;  /* 0x0000000000017941 */ /* 0x000fea0003800200 */
.L_x_1762:
        /* <DEDUP_REMOVED lines=18> */
[----:B------:R-:W-:Y:S02]  /*1750*/  HADD2.F32 R194, -RZ, R87.H1_H1 ;  /* 0x30000057ffc27230 */ /* 0x000fe40000004100 */
[--C-:B---3--:R-:W-:Y:S02]  /*1760*/  HADD2.F32 R179, -RZ, R121.reuse.H0_H0 ;  /* 0x20000079ffb37230 */ /* 0x108fe40000004100 */
[----:B------:R-:W-:Y:S02]  /*1770*/  HADD2.F32 R121, -RZ, R121.H1_H1 ;  /* 0x30000079ff797230 */ /* 0x000fe40000004100 */
[----:B------:R-:W-:Y:S02]  /*1780*/  HADD2.F32 R129, -RZ, R120.H0_H0 ;  /* 0x20000078ff817230 */ /* 0x000fe40000004100 */
[----:B------:R-:W-:-:S02]  /*1790*/  HADD2.F32 R185, -RZ, R122.H1_H1 ;  /* 0x3000007affb97230 */ /* 0x000fc40000004100 */
[C---:B0-----:R-:W-:Y:S01]  /*17a0*/  FADD.FTZ R131, -R128.reuse, R121 ;  /* 0x0000007980837221 */ /* 0x041fe20000010100 */
[----:B------:R-:W-:Y:S02]  /*17b0*/  HADD2.F32 R181, -RZ, R122.H0_H0 ;  /* 0x2000007affb57230 */ /* 0x000fe40000004100 */
[C---:B------:R-:W-:Y:S01]  /*17c0*/  FADD.FTZ R129, -R128.reuse, R129 ;  /* 0x0000008180817221 */ /* 0x040fe20000010100 */
[--C-:B------:R-:W-:Y:S02]  /*17d0*/  HADD2.F32 R189, -RZ, R123.reuse.H0_H0 ;  /* 0x2000007bffbd7230 */ /* 0x100fe40000004100 */
[----:B----4-:R-:W-:Y:S02]  /*17e0*/  HADD2.F32 R121, -RZ, R124.H0_H0 ;  /* 0x2000007cff797230 */ /* 0x010fe40000004100 */
[----:B------:R-:W-:Y:S01]  /*17f0*/  FADD.FTZ R191, -R128, R185 ;  /* 0x000000b980bf7221 */ /* 0x000fe20000010100 */
[----:B------:R-:W-:Y:S02]  /*1800*/  HADD2.F32 R135, -RZ, R120.H1_H1 ;  /* 0x30000078ff877230 */ /* 0x000fe40000004100 */
[----:B------:R-:W-:-:S02]  /*1810*/  HADD2.F32 R123, -RZ, R123.H1_H1 ;  /* 0x3000007bff7b7230 */ /* 0x000fc40000004100 */
[C---:B------:R-:W-:Y:S01]  /*1820*/  FADD.FTZ R187, -R128.reuse, R181 ;  /* 0x000000b580bb7221 */ /* 0x040fe20000010100 */
[----:B------:R-:W-:Y:S02]  /*1830*/  HADD2.F32 R120, -RZ, R125.H1_H1 ;  /* 0x3000007dff787230 */ /* 0x000fe40000004100 */
[----:B------:R-:W-:Y:S01]  /*1840*/  FADD.FTZ R183, -R128, R179 ;  /* 0x000000b380b77221 */ /* 0x000fe20000010100 */
[----:B------:R-:W-:Y:S02]  /*1850*/  HADD2.F32 R185, -RZ, R85.H1_H1 ;  /* 0x30000055ffb97230 */ /* 0x000fe40000004100 */
[C---:B------:R-:W-:Y:S01]  /*1860*/  FMUL.FTZ R188, R0.reuse, R131 ;  /* 0x0000008300bc7220 */ /* 0x040fe20000410000 */
[----:B------:R-:W-:Y:S02]  /*1870*/  HADD2.F32 R124, -RZ, R124.H1_H1 ;  /* 0x3000007cff7c7230 */ /* 0x000fe40000004100 */
[----:B------:R-:W-:Y:S01]  /*1880*/  FMUL.FTZ R179, R0, R129 ;  /* 0x0000008100b37220 */ /* 0x000fe20000410000 */
[----:B------:R-:W-:-:S02]  /*1890*/  HADD2.F32 R181, -RZ, R84.H1_H1 ;  /* 0x30000054ffb57230 */ /* 0x000fc40000004100 */
[----:B------:R-:W-:Y:S01]  /*18a0*/  FMUL.FTZ R182, R182, R121 ;  /* 0x00000079b6b67220 */ /* 0x000fe20000410000 */
        /* <DEDUP_REMOVED lines=21> */
[----:B------:R-:W-:Y:S01]  /*1a00*/  FADD.FTZ R193, -R128, R189 ;  /* 0x000000bd80c17221 */ /* 0x000fe20000010100 */
        /* <DEDUP_REMOVED lines=34> */
.L_x_1759:
        /* <DEDUP_REMOVED lines=28> */
[----:B--2---:R-:W-:Y:S05]  /*1df0*/  @!P3 BRA `(.L_x_1764) ;  /* 0x000000000078b947 */ /* 0x004fea0003800000 */
[----:B------:R-:W0:Y:S02]  /*1e00*/  LDC.64 R140, c[0x0][0x3b0] ;  /* 0x0000ec00ff8c7b82 */ /* 0x000e240000000a00 */
[----:B0-----:R-:W-:-:S06]  /*1e10*/  IMAD.WIDE.U32 R140, R135, 0x8, R140 ;  /* 0x00000008878c7825 */ /* 0x001fcc00078e008c */
[----:B------:R-:W5:Y:S01]  /*1e20*/  LDG.E.64 R140, desc[UR10][R140.64] ;  /* 0x0000000a8c8c7981 */ /* 0x000f62000c1e1b00 */
[----:B------:R-:W-:Y:S05]  /*1e30*/  BRA `(.L_x_1764) ;  /* 0x0000000000687947 */ /* 0x000fea0003800000 */
.L_x_1765:
        /* <DEDUP_REMOVED lines=18> */
[C---:B---3--:R-:W-:Y:S01]  /*1f60*/  @P2 IMAD.WIDE.U32 R128, R133.reuse, 0x10, R128 ;  /* 0x0000001085802825 */ /* 0x048fe200078e0080 */
[----:B------:R-:W-:-:S04]  /*1f70*/  @P2 IADD3 R133, PT, PT, R133, 0x100, RZ ;  /* 0x0000010085852810 */ /* 0x000fc80007ffe0ff */
[----:B------:R0:W5:Y:S01]  /*1f80*/  @P2 LDG.E.128 R100, desc[UR10][R128.64] ;  /* 0x0000000a80642981 */ /* 0x000162000c1e1d00 */
[----:B----4-:R-:W-:-:S05]  /*1f90*/  @P3 IMAD.WIDE.U32 R126, R135, 0x8, R126 ;  /* 0x00000008877e3825 */ /* 0x010fca00078e007e */
[----:B------:R0:W5:Y:S01]  /*1fa0*/  @P3 LDG.E.64 R140, desc[UR10][R126.64] ;  /* 0x0000000a7e8c3981 */ /* 0x000162000c1e1b00 */
[----:B-1----:R-:W-:-:S05]  /*1fb0*/  @P3 IMAD.WIDE.U32 R124, R133, 0x10, R124 ;  /* 0x00000010857c3825 */ /* 0x002fca00078e007c */
[----:B------:R0:W5:Y:S01]  /*1fc0*/  @P3 LDG.E.128 R104, desc[UR10][R124.64] ;  /* 0x0000000a7c683981 */ /* 0x000162000c1e1d00 */
[----:B------:R-:W-:-:S07]  /*1fd0*/  CS2R R132, SRZ ;  /* 0x0000000000847805 */ /* 0x000fce000001ff00 */
.L_x_1764:
[----:B----4-:R-:W-:Y:S05]  /*1fe0*/  BSYNC.RECONVERGENT B0 ;  /* 0x0000000000007941 */ /* 0x010fea0003800200 */
.L_x_1758:
        /* <DEDUP_REMOVED lines=32> */
.L_x_1767:
[----:B------:R-:W-:Y:S05]  /*21f0*/  BSYNC.RECONVERGENT B0 ;  /* 0x0000000000007941 */ /* 0x000fea0003800200 */
.L_x_1766:
        /* <DEDUP_REMOVED lines=50> */
.L_x_1770:
        /* <DEDUP_REMOVED lines=14> */
[----:B------:R-:W-:-:S04]  /*2600*/  @P5 HADD2.F32 R126, -RZ, R96.H0_H0 ;  /* 0x20000060ff7e5230 */ /* 0x000fc80000004100 */
[----:B------:R-:W-:-:S04]  /*2610*/  FMUL.FTZ R123, R123, UR17 ;  /* 0x000000117b7b7c20 */ /* 0x000fc80008410000 */
[----:B------:R-:W-:Y:S01]  /*2620*/  FMUL.FTZ R127, R123, UR16 ;  /* 0x000000107b7f7c20 */ /* 0x000fe20008410000 */
[----:B------:R-:W-:-:S03]  /*2630*/  @P5 HADD2.F32 R123, -RZ, R108.H0_H0 ;  /* 0x2000006cff7b5230 */ /* 0x000fc60000004100 */
[C---:B------:R-:W-:Y:S02]  /*2640*/  @P5 FMUL.FTZ R124, R127.reuse, R126 ;  /* 0x0000007e7f7c5220 */ /* 0x040fe40000410000 */
[----:B------:R-:W-:-:S03]  /*2650*/  @P5 FMUL.FTZ R125, R127, R123 ;  /* 0x0000007b7f7d5220 */ /* 0x000fc60000410000 */
[----:B------:R-:W-:Y:S01]  /*2660*/  F2FP.F16.F32.PACK_AB R124, RZ, R124 ;  /* 0x0000007cff7c723e */ /* 0x000fe200000000ff */
[----:B------:R-:W-:-:S03]  /*2670*/  FADD.FTZ R28, R28, R125 ;  /* 0x0000007d1c1c7221 */ /* 0x000fc60000010000 */
[----:B------:R-:W-:-:S07]  /*2680*/  PRMT R112, R124, 0x7610, R112 ;  /* 0x000076107c707816 */ /* 0x000fce0000000070 */
.L_x_1773:
[----:B------:R-:W-:Y:S05]  /*2690*/  @!P4 BRA `(.L_x_1774) ;  /* 0x000000000040c947 */ /* 0x000fea0003800000 */
[----:B------:R-:W-:Y:S01]  /*26a0*/  FFMA.FTZ R124, R146, R121, R122 ;  /* 0x00000079927c7223 */ /* 0x000fe2000001007a */
[----:B-----5:R-:W-:Y:S02]  /*26b0*/  LOP3.LUT P0, RZ, R138, 0xff00, RZ, 0xc0, !PT ;  /* 0x0000ff008aff7812 */ /* 0x020fe4000780c0ff */
[----:B------:R-:W-:Y:S01]  /*26c0*/  ISETP.GT.AND P5, PT, R2, RZ, PT ;  /* 0x000000ff0200720c */ /* 0x000fe20003fa4270 */
[----:B------:R-:W-:Y:S01]  /*26d0*/  FADD.FTZ R123, R147, -R124 ;  /* 0x8000007c937b7221 */ /* 0x000fe20000010000 */
[----:B------:R-:W-:-:S03]  /*26e0*/  CS2R R124, SRZ ;  /* 0x00000000007c7805 */ /* 0x000fc6000001ff00 */
[----:B------:R-:W-:-:S05]  /*26f0*/  FMUL.FTZ R123, R0, R123 ;  /* 0x0000007b007b7220 */ /* 0x000fca0000410000 */
[----:B------:R-:W-:Y:S01]  /*2700*/  FSEL R123, R123, RZ, P5 ;  /* 0x000000ff7b7b7208 */ /* 0x000fe20002800000 */
[----:B------:R-:W-:-:S04]  /*2710*/  @P0 HADD2.F32 R126, -RZ, R96.H1_H1 ;  /* 0x30000060ff7e0230 */ /* 0x000fc80000004100 */
[----:B------:R-:W-:-:S04]  /*2720*/  FMUL.FTZ R123, R123, UR17 ;  /* 0x000000117b7b7c20 */ /* 0x000fc80008410000 */
[----:B------:R-:W-:Y:S01]  /*2730*/  FMUL.FTZ R127, R123, UR16 ;  /* 0x000000107b7f7c20 */ /* 0x000fe20008410000 */
[----:B------:R-:W-:-:S03]  /*2740*/  @P0 HADD2.F32 R123, -RZ, R108.H1_H1 ;  /* 0x3000006cff7b0230 */ /* 0x000fc60000004100 */
[C---:B------:R-:W-:Y:S02]  /*2750*/  @P0 FMUL.FTZ R125, R127.reuse, R126 ;  /* 0x0000007e7f7d0220 */ /* 0x040fe40000410000 */
[----:B------:R-:W-:-:S03]  /*2760*/  @P0 FMUL.FTZ R124, R127, R123 ;  /* 0x0000007b7f7c0220 */ /* 0x000fc60000410000 */
[----:B------:R-:W-:Y:S01]  /*2770*/  F2FP.F16.F32.PACK_AB R125, RZ, R125 ;  /* 0x0000007dff7d723e */ /* 0x000fe200000000ff */
[----:B------:R-:W-:-:S03]  /*2780*/  FADD.FTZ R29, R29, R124 ;  /* 0x0000007c1d1d7221 */ /* 0x000fc60000010000 */
[----:B------:R-:W-:-:S07]  /*2790*/  PRMT R112, R112, 0x5410, R125 ;  /* 0x0000541070707816 */ /* 0x000fce000000007d */
.L_x_1774:
        /* <DEDUP_REMOVED lines=17> */
.L_x_1775:
        /* <DEDUP_REMOVED lines=17> */
.L_x_1776:
        /* <DEDUP_REMOVED lines=17> */
.L_x_1777:
        /* <DEDUP_REMOVED lines=17> */
.L_x_1778:
        /* <DEDUP_REMOVED lines=17> */
.L_x_1779:
        /* <DEDUP_REMOVED lines=10> */
[----:B------:R-:W-:-:S03]  /*2d90*/  @P0 HADD2.F32 R126, -RZ, R99.H1_H1 ;  /* 0x30000063ff7e0230 */ /* 0x000fc60000004100 */
[----:B------:R-:W-:Y:S01]  /*2da0*/  FMUL.FTZ R127, R123, UR16 ;  /* 0x000000107b7f7c20 */ /* 0x000fe20008410000 */
[----:B------:R-:W-:-:S03]  /*2db0*/  @P0 HADD2.F32 R123, -RZ, R111.H1_H1 ;  /* 0x3000006fff7b0230 */ /* 0x000fc60000004100 */
[C---:B------:R-:W-:Y:S02]  /*2dc0*/  @P0 FMUL.FTZ R125, R127.reuse, R126 ;  /* 0x0000007e7f7d0220 */ /* 0x040fe40000410000 */
[----:B------:R-:W-:-:S03]  /*2dd0*/  @P0 FMUL.FTZ R124, R127, R123 ;  /* 0x0000007b7f7c0220 */ /* 0x000fc60000410000 */
[----:B------:R-:W-:Y:S01]  /*2de0*/  F2FP.F16.F32.PACK_AB R125, RZ, R125 ;  /* 0x0000007dff7d723e */ /* 0x000fe200000000ff */
[----:B------:R-:W-:-:S03]  /*2df0*/  FADD.FTZ R27, R27, R124 ;  /* 0x0000007c1b1b7221 */ /* 0x000fc60000010000 */
[----:B------:R-:W-:Y:S01]  /*2e00*/  PRMT R115, R115, 0x5410, R125 ;  /* 0x0000541073737816 */ /* 0x000fe2000000007d */
[----:B------:R-:W-:Y:S06]  /*2e10*/  BRA `(.L_x_1780) ;  /* 0x0000001800907947 */ /* 0x000fec0003800000 */
.L_x_1772:
        /* <DEDUP_REMOVED lines=16> */
[----:B------:R-:W-:Y:S02]  /*2f20*/  @P5 HADD2.F32 R127, -RZ, R96.H0_H0 ;  /* 0x20000060ff7f5230 */ /* 0x000fe40000004100 */
[----:B------:R-:W-:-:S03]  /*2f30*/  @P5 HADD2.F32 R125, -RZ, R108.H0_H0 ;  /* 0x2000006cff7d5230 */ /* 0x000fc60000004100 */
[-C--:B------:R-:W-:Y:S02]  /*2f40*/  @P5 FMUL.FTZ R118, R127, R116.reuse ;  /* 0x000000747f765220 */ /* 0x080fe40000410000 */
[----:B------:R-:W-:-:S03]  /*2f50*/  @P5 FMUL.FTZ R117, R125, R116 ;  /* 0x000000747d755220 */ /* 0x000fc60000410000 */
[----:B------:R-:W-:Y:S01]  /*2f60*/  F2FP.F16.F32.PACK_AB R118, RZ, R118 ;  /* 0x00000076ff76723e */ /* 0x000fe200000000ff */
[----:B------:R-:W-:-:S03]  /*2f70*/  FADD.FTZ R28, R28, R117 ;  /* 0x000000751c1c7221 */ /* 0x000fc60000010000 */
[----:B------:R-:W-:-:S07]  /*2f80*/  PRMT R112, R118, 0x7610, R112 ;  /* 0x0000761076707816 */ /* 0x000fce0000000070 */
.L_x_1781:
[----:B------:R-:W-:Y:S01]  /*2f90*/  F2FP.F16.F32.PACK_AB R116, RZ, R124 ;  /* 0x0000007cff74723e */ /* 0x000fe200000000ff */
[----:B------:R-:W-:Y:S01]  /*2fa0*/  FFMA.FTZ R130, R150, R121, R122 ;  /* 0x0000007996827223 */ /* 0x000fe2000001007a */
[----:B------:R-:W-:Y:S01]  /*2fb0*/  FMUL.FTZ R123, R0, R123 ;  /* 0x0000007b007b7220 */ /* 0x000fe20000410000 */
[----:B------:R-:W-:Y:S01]  /*2fc0*/  FSEL R124, R119, RZ, P0 ;  /* 0x000000ff777c7208 */ /* 0x000fe20000000000 */
[----:B------:R-:W-:Y:S06]  /*2fd0*/  @!P4 BRA `(.L_x_1782) ;  /* 0x00000000002cc947 */ /* 0x000fec0003800000 */
[----:B-----5:R-:W-:Y:S01]  /*2fe0*/  LOP3.LUT P5, RZ, R138, 0xff00, RZ, 0xc0, !PT ;  /* 0x0000ff008aff7812 */ /* 0x020fe200078ac0ff */
[----:B------:R-:W-:Y:S01]  /*2ff0*/  FMUL.FTZ R117, R124, UR17 ;  /* 0x000000117c757c20 */ /* 0x000fe20008410000 */
[----:B------:R-:W-:-:S03]  /*3000*/  CS2R R118, SRZ ;  /* 0x0000000000767805 */ /* 0x000fc6000001ff00 */
[----:B------:R-:W-:-:S08]  /*3010*/  FMUL.FTZ R117, R117, UR16 ;  /* 0x0000001075757c20 */ /* 0x000fd00008410000 */
[----:B------:R-:W-:Y:S02]  /*3020*/  @P5 HADD2.F32 R128, -RZ, R96.H1_H1 ;  /* 0x30000060ff805230 */ /* 0x000fe40000004100 */
[----:B------:R-:W-:-:S03]  /*3030*/  @P5 HADD2.F32 R126, -RZ, R108.H1_H1 ;  /* 0x3000006cff7e5230 */ /* 0x000fc60000004100 */
[-C--:B------:R-:W-:Y:S02]  /*3040*/  @P5 FMUL.FTZ R119, R128, R117.reuse ;  /* 0x0000007580775220 */ /* 0x080fe40000410000 */
[----:B------:R-:W-:-:S03]  /*3050*/  @P5 FMUL.FTZ R118, R126, R117 ;  /* 0x000000757e765220 */ /* 0x000fc60000410000 */
[----:B------:R-:W-:Y:S01]  /*3060*/  F2FP.F16.F32.PACK_AB R119, RZ, R119 ;  /* 0x00000077ff77723e */ /* 0x000fe200000000ff */
[----:B------:R-:W-:-:S03]  /*3070*/  FADD.FTZ R29, R29, R118 ;  /* 0x000000761d1d7221 */ /* 0x000fc60000010000 */
[----:B------:R-:W-:-:S07]  /*3080*/  PRMT R112, R112, 0x5410, R119 ;  /* 0x0000541070707816 */ /* 0x000fce0000000077 */
.L_x_1782:
[----:B------:R-:W-:Y:S01]  /*3090*/  F2FP.F16.F32.PACK_AB R124, RZ, R124 ;  /* 0x0000007cff7c723e */ /* 0x000fe200000000ff */
        /* <DEDUP_REMOVED lines=15> */
.L_x_1783:
        /* <DEDUP_REMOVED lines=21> */
.L_x_1784:
[----:B------:R-:W-:Y:S01]  /*32e0*/  F2FP.F16.F32.PACK_AB R128, RZ, R125 ;  /* 0x0000007dff80723e */ /* 0x000fe200000000ff */
        /* <DEDUP_REMOVED lines=16> */
.L_x_1785:
[----:B------:R-:W-:Y:S01]  /*33f0*/  F2FP.F16.F32.PACK_AB R123, RZ, R123 ;  /* 0x0000007bff7b723e */ /* 0x000fe200000000ff */
[C---:B------:R-:W-:Y:S01]  /*3400*/  FMUL.FTZ R125, R0.reuse, R125 ;  /* 0x0000007d007d7220 */ /* 0x040fe20000410000 */
        /* <DEDUP_REMOVED lines=14> */
.L_x_1786:
[----:B------:R-:W-:Y:S02]  /*34f0*/  F2FP.F16.F32.PACK_AB R127, RZ, R127 ;  /* 0x0000007fff7f723e */ /* 0x000fe400000000ff */
[----:B------:R-:W-:Y:S02]  /*3500*/  FSEL R130, R129, RZ, P0 ;  /* 0x000000ff81827208 */ /* 0x000fe40000000000 */
        /* <DEDUP_REMOVED lines=13> */
.L_x_1787:
[----:B------:R-:W-:Y:S02]  /*35e0*/  F2FP.F16.F32.PACK_AB R119, R130, R125 ;  /* 0x0000007d8277723e */ /* 0x000fe400000000ff */
[----:B------:R-:W-:Y:S02]  /*35f0*/  PRMT R118, R123, 0x5410, R127 ;  /* 0x000054107b767816 */ /* 0x000fe4000000007f */
[----:B------:R-:W-:Y:S02]  /*3600*/  PRMT R117, R126, 0x5410, R128 ;  /* 0x000054107e757816 */ /* 0x000fe40000000080 */
[----:B------:R-:W-:Y:S01]  /*3610*/  PRMT R116, R116, 0x5410, R124 ;  /* 0x0000541074747816 */ /* 0x000fe2000000007c */
[----:B------:R-:W-:Y:S06]  /*3620*/  @!P4 BRA `(.L_x_1780) ;  /* 0x00000010008cc947 */ /* 0x000fec0003800000 */
[----:B-----5:R-:W-:Y:S01]  /*3630*/  ISETP.GE.U32.AND P0, PT, R138, RZ, PT ;  /* 0x000000ff8a00720c */ /* 0x020fe20003f06070 */
[----:B------:R-:W-:Y:S01]  /*3640*/  FMUL.FTZ R123, R130, UR17 ;  /* 0x00000011827b7c20 */ /* 0x000fe20008410000 */
[----:B------:R-:W-:Y:S02]  /*3650*/  CS2R R124, SRZ ;  /* 0x00000000007c7805 */ /* 0x000fe4000001ff00 */
[----:B------:R-:W-:Y:S01]  /*3660*/  ISETP.GE.U32.AND.EX P0, PT, R139, 0x1000000, PT, P0 ;  /* 0x010000008b00780c */ /* 0x000fe20003f06100 */
[----:B------:R-:W-:-:S12]  /*3670*/  FMUL.FTZ R123, R123, UR16 ;  /* 0x000000107b7b7c20 */ /* 0x000fd80008410000 */
[----:B------:R-:W-:Y:S02]  /*3680*/  @P0 HADD2.F32 R128, -RZ, R99.H1_H1 ;  /* 0x30000063ff800230 */ /* 0x000fe40000004100 */
[----:B------:R-:W-:-:S03]  /*3690*/  @P0 HADD2.F32 R126, -RZ, R111.H1_H1 ;  /* 0x3000006fff7e0230 */ /* 0x000fc60000004100 */
[-C--:B------:R-:W-:Y:S02]  /*36a0*/  @P0 FMUL.FTZ R125, R128, R123.reuse ;  /* 0x0000007b807d0220 */ /* 0x080fe40000410000 */
[----:B------:R-:W-:-:S03]  /*36b0*/  @P0 FMUL.FTZ R124, R126, R123 ;  /* 0x0000007b7e7c0220 */ /* 0x000fc60000410000 */
[----:B------:R-:W-:Y:S01]  /*36c0*/  F2FP.F16.F32.PACK_AB R125, RZ, R125 ;  /* 0x0000007dff7d723e */ /* 0x000fe200000000ff */
[----:B------:R-:W-:-:S03]  /*36d0*/  FADD.FTZ R27, R27, R124 ;  /* 0x0000007c1b1b7221 */ /* 0x000fc60000010000 */
[----:B------:R-:W-:Y:S01]  /*36e0*/  PRMT R115, R115, 0x5410, R125 ;  /* 0x0000541073737816 */ /* 0x000fe2000000007d */
[----:B------:R-:W-:Y:S06]  /*36f0*/  BRA `(.L_x_1780) ;  /* 0x0000001000587947 */ /* 0x000fec0003800000 */
.L_x_1771:
        /* <DEDUP_REMOVED lines=9> */
[----:B------:R-:W-:Y:S02]  /*3790*/  HADD2.F32 R123, -RZ, R4.H0_H0 ;  /* 0x20000004ff7b7230 */ /* 0x000fe40000004100 */
[----:B------:R-:W-:-:S04]  /*37a0*/  @P5 FADD.FTZ R125, R144, -R125 ;  /* 0x8000007d907d5221 */ /* 0x000fc80000010000 */
[----:B------:R-:W-:Y:S01]  /*37b0*/  @P5 FFMA.FTZ R123, R0, R125, R123 ;  /* 0x0000007d007b5223 */ /* 0x000fe2000001007b */
[----:B------:R-:W-:-:S03]  /*37c0*/  CS2R R124, SRZ ;  /* 0x00000000007c7805 */ /* 0x000fc6000001ff00 */
[----:B------:R-:W-:Y:S02]  /*37d0*/  FMUL.FTZ R123, R123, UR17 ;  /* 0x000000117b7b7c20 */ /* 0x000fe40008410000 */
[----:B------:R-:W-:Y:S02]  /*37e0*/  @P0 HADD2.F32 R128, -RZ, R96.H0_H0 ;  /* 0x20000060ff800230 */ /* 0x000fe40000004100 */
[----:B------:R-:W-:Y:S01]  /*37f0*/  FMUL.FTZ R123, R123, UR16 ;  /* 0x000000107b7b7c20 */ /* 0x000fe20008410000 */
[----:B------:R-:W-:-:S03]  /*3800*/  @P0 HADD2.F32 R126, -RZ, R108.H0_H0 ;  /* 0x2000006cff7e0230 */ /* 0x000fc60000004100 */
[-C--:B------:R-:W-:Y:S02]  /*3810*/  @P0 FMUL.FTZ R124, R128, R123.reuse ;  /* 0x0000007b807c0220 */ /* 0x080fe40000410000 */
[----:B------:R-:W-:-:S03]  /*3820*/  @P0 FMUL.FTZ R125, R126, R123 ;  /* 0x0000007b7e7d0220 */ /* 0x000fc60000410000 */
[----:B------:R-:W-:Y:S01]  /*3830*/  F2FP.F16.F32.PACK_AB R124, RZ, R124 ;  /* 0x0000007cff7c723e */ /* 0x000fe200000000ff */
[----:B------:R-:W-:-:S03]  /*3840*/  FADD.FTZ R28, R28, R125 ;  /* 0x0000007d1c1c7221 */ /* 0x000fc60000010000 */
[----:B------:R-:W-:-:S07]  /*3850*/  PRMT R112, R124, 0x7610, R112 ;  /* 0x000076107c707816 */ /* 0x000fce0000000070 */
.L_x_1789:
[----:B------:R-:W-:Y:S05]  /*3860*/  @!P4 BRA `(.L_x_1790) ;  /* 0x00000000003cc947 */ /* 0x000fea0003800000 */
[----:B------:R-:W-:Y:S01]  /*3870*/  @P5 FFMA.FTZ R124, R146, R121, R122 ;  /* 0x00000079927c5223 */ /* 0x000fe2000001007a */
[----:B-----5:R-:W-:Y:S01]  /*3880*/  LOP3.LUT P0, RZ, R138, 0xff00, RZ, 0xc0, !PT ;  /* 0x0000ff008aff7812 */ /* 0x020fe2000780c0ff */
[----:B------:R-:W-:Y:S02]  /*3890*/  HADD2.F32 R123, -RZ, R4.H1_H1 ;  /* 0x30000004ff7b7230 */ /* 0x000fe40000004100 */
[----:B------:R-:W-:-:S04]  /*38a0*/  @P5 FADD.FTZ R124, R147, -R124 ;  /* 0x8000007c937c5221 */ /* 0x000fc80000010000 */
[----:B------:R-:W-:Y:S01]  /*38b0*/  @P5 FFMA.FTZ R123, R0, R124, R123 ;  /* 0x0000007c007b5223 */ /* 0x000fe2000001007b */
[----:B------:R-:W-:-:S03]  /*38c0*/  CS2R R124, SRZ ;  /* 0x00000000007c7805 */ /* 0x000fc6000001ff00 */
[----:B------:R-:W-:Y:S02]  /*38d0*/  FMUL.FTZ R123, R123, UR17 ;  /* 0x000000117b7b7c20 */ /* 0x000fe40008410000 */
[----:B------:R-:W-:Y:S02]  /*38e0*/  @P0 HADD2.F32 R128, -RZ, R96.H1_H1 ;  /* 0x30000060ff800230 */ /* 0x000fe40000004100 */
[----:B------:R-:W-:Y:S01]  /*38f0*/  FMUL.FTZ R123, R123, UR16 ;  /* 0x000000107b7b7c20 */ /* 0x000fe20008410000 */
[----:B------:R-:W-:-:S03]  /*3900*/  @P0 HADD2.F32 R126, -RZ, R108.H1_H1 ;  /* 0x3000006cff7e0230 */ /* 0x000fc60000004100 */
[-C--:B------:R-:W-:Y:S02]  /*3910*/  @P0 FMUL.FTZ R125, R128, R123.reuse ;  /* 0x0000007b807d0220 */ /* 0x080fe40000410000 */
[----:B------:R-:W-:-:S03]  /*3920*/  @P0 FMUL.FTZ R124, R126, R123 ;  /* 0x0000007b7e7c0220 */ /* 0x000fc60000410000 */
[----:B------:R-:W-:Y:S01]  /*3930*/  F2FP.F16.F32.PACK_AB R125, RZ, R125 ;  /* 0x0000007dff7d723e */ /* 0x000fe200000000ff */
[----:B------:R-:W-:-:S03]  /*3940*/  FADD.FTZ R29, R29, R124 ;  /* 0x0000007c1d1d7221 */ /* 0x000fc60000010000 */
[----:B------:R-:W-:-:S07]  /*3950*/  PRMT R112, R112, 0x5410, R125 ;  /* 0x0000541070707816 */ /* 0x000fce000000007d */
.L_x_1790:
[----:B------:R-:W-:Y:S05]  /*3960*/  @!P4 BRA `(.L_x_1791) ;  /* 0x00000000003cc947 */ /* 0x000fea0003800000 */
        /* <DEDUP_REMOVED lines=15> */
.L_x_1791:
        /* <DEDUP_REMOVED lines=16> */
.L_x_1792:
        /* <DEDUP_REMOVED lines=16> */
.L_x_1793:
        /* <DEDUP_REMOVED lines=16> */
.L_x_1794:
        /* <DEDUP_REMOVED lines=16> */
.L_x_1795:
[----:B------:R-:W-:Y:S05]  /*3e60*/  @!P4 BRA `(.L_x_1780) ;  /* 0x00000008007cc947 */ /* 0x000fea0003800000 */
[----:B-----5:R-:W-:Y:S01]  /*3e70*/  ISETP.GE.U32.AND P0, PT, R138, RZ, PT ;  /* 0x000000ff8a00720c */ /* 0x020fe20003f06070 */
[----:B------:R-:W-:Y:S01]  /*3e80*/  @P5 FFMA.FTZ R125, R164, R121, R122 ;  /* 0x00000079a47d5223 */ /* 0x000fe2000001007a */
[----:B------:R-:W-:Y:S02]  /*3e90*/  HADD2.F32 R123, -RZ, R7.H1_H1 ;  /* 0x30000007ff7b7230 */ /* 0x000fe40000004100 */
[----:B------:R-:W-:Y:S01]  /*3ea0*/  ISETP.GE.U32.AND.EX P0, PT, R139, 0x1000000, PT, P0 ;  /* 0x010000008b00780c */ /* 0x000fe20003f06100 */
[----:B------:R-:W-:-:S04]  /*3eb0*/  @P5 FADD.FTZ R125, R162, -R125 ;  /* 0x8000007da27d5221 */ /* 0x000fc80000010000 */
[----:B------:R-:W-:Y:S01]  /*3ec0*/  @P5 FFMA.FTZ R123, R0, R125, R123 ;  /* 0x0000007d007b5223 */ /* 0x000fe2000001007b */
[----:B------:R-:W-:-:S03]  /*3ed0*/  CS2R R124, SRZ ;  /* 0x00000000007c7805 */ /* 0x000fc6000001ff00 */
[----:B------:R-:W-:-:S04]  /*3ee0*/  FMUL.FTZ R123, R123, UR17 ;  /* 0x000000117b7b7c20 */ /* 0x000fc80008410000 */
[----:B------:R-:W-:Y:S02]  /*3ef0*/  @P0 HADD2.F32 R128, -RZ, R99.H1_H1 ;  /* 0x30000063ff800230 */ /* 0x000fe40000004100 */
[----:B------:R-:W-:Y:S01]  /*3f00*/  FMUL.FTZ R123, R123, UR16 ;  /* 0x000000107b7b7c20 */ /* 0x000fe20008410000 */
[----:B------:R-:W-:-:S03]  /*3f10*/  @P0 HADD2.F32 R126, -RZ, R111.H1_H1 ;  /* 0x3000006fff7e0230 */ /* 0x000fc60000004100 */
[-C--:B------:R-:W-:Y:S02]  /*3f20*/  @P0 FMUL.FTZ R125, R128, R123.reuse ;  /* 0x0000007b807d0220 */ /* 0x080fe40000410000 */
[----:B------:R-:W-:-:S03]  /*3f30*/  @P0 FMUL.FTZ R124, R126, R123 ;  /* 0x0000007b7e7c0220 */ /* 0x000fc60000410000 */
[----:B------:R-:W-:Y:S01]  /*3f40*/  F2FP.F16.F32.PACK_AB R125, RZ, R125 ;  /* 0x0000007dff7d723e */ /* 0x000fe200000000ff */
[----:B------:R-:W-:-:S03]  /*3f50*/  FADD.FTZ R27, R27, R124 ;  /* 0x0000007c1b1b7221 */ /* 0x000fc60000010000 */
[----:B------:R-:W-:Y:S01]  /*3f60*/  PRMT R115, R115, 0x5410, R125 ;  /* 0x0000541073737816 */ /* 0x000fe2000000007d */
[----:B------:R-:W-:Y:S06]  /*3f70*/  BRA `(.L_x_1780) ;  /* 0x0000000800387947 */ /* 0x000fec0003800000 */
.L_x_1788:
[----:B------:R-:W-:Y:S01]  /*3f80*/  ISETP.GT.AND P0, PT, R2, RZ, PT ;  /* 0x000000ff0200720c */ /* 0x000fe20003f04270 */
[----:B------:R-:W-:Y:S01]  /*3f90*/  @P5 FFMA.FTZ R119, R3, R121, R122 ;  /* 0x0000007903775223 */ /* 0x000fe2000001007a */
[--C-:B-----5:R-:W-:Y:S02]  /*3fa0*/  HADD2.F32 R117, -RZ, R4.reuse.H0_H0 ;  /* 0x20000004ff757230 */ /* 0x120fe40000004100 */
[----:B------:R-:W-:Y:S02]  /*3fb0*/  HADD2.F32 R125, -RZ, R4.H1_H1 ;  /* 0x30000004ff7d7230 */ /* 0x000fe40000004100 */
[----:B------:R-:W-:Y:S01]  /*3fc0*/  @P5 FADD.FTZ R119, R144, -R119 ;  /* 0x8000007790775221 */ /* 0x000fe20000010000 */
[--C-:B------:R-:W-:Y:S02]  /*3fd0*/  HADD2.F32 R127, -RZ, R5.reuse.H0_H0 ;  /* 0x20000005ff7f7230 */ /* 0x100fe40000004100 */
[----:B------:R-:W-:Y:S02]  /*3fe0*/  HADD2.F32 R129, -RZ, R5.H1_H1 ;  /* 0x30000005ff817230 */ /* 0x000fe40000004100 */
[----:B------:R-:W-:Y:S01]  /*3ff0*/  @P5 FFMA.FTZ R117, R0, R119, R117 ;  /* 0x0000007700755223 */ /* 0x000fe20000010075 */
[----:B------:R-:W-:-:S02]  /*4000*/  HADD2.F32 R131, -RZ, R6.H0_H0 ;  /* 0x20000006ff837230 */ /* 0x000fc40000004100 */
[----:B------:R-:W-:Y:S02]  /*4010*/  HADD2.F32 R133, -RZ, R6.H1_H1 ;  /* 0x30000006ff857230 */ /* 0x000fe40000004100 */
        /* <DEDUP_REMOVED lines=9> */
[-CC-:B------:R-:W-:Y:S01]  /*40b0*/  @P0 FFMA.FTZ R116, R158, R121.reuse, R122.reuse ;  /* 0x000000799e740223 */ /* 0x180fe2000001007a */
[----:B------:R-:W-:Y:S01]  /*40c0*/  @P0 FADD.FTZ R119, R156, -R119 ;  /* 0x800000779c770221 */ /* 0x000fe20000010000 */
[----:B------:R-:W-:Y:S01]  /*40d0*/  @P0 FFMA.FTZ R135, R161, R121, R122 ;  /* 0x00000079a1870223 */ /* 0x000fe2000001007a */
[C---:B------:R-:W-:Y:S01]  /*40e0*/  @P0 FFMA.FTZ R127, R0.reuse, R118, R127 ;  /* 0x00000076007f0223 */ /* 0x040fe2000001007f */
[----:B------:R-:W-:Y:S01]  /*40f0*/  @P0 FADD.FTZ R116, R159, -R116 ;  /* 0x800000749f740221 */ /* 0x000fe20000010000 */
[----:B------:R-:W-:Y:S01]  /*4100*/  @P0 FFMA.FTZ R129, R0, R124, R129 ;  /* 0x0000007c00810223 */ /* 0x000fe20000010081 */
[----:B------:R-:W-:-:S02]  /*4110*/  HADD2.F32 R123, -RZ, R7.H1_H1 ;  /* 0x30000007ff7b7230 */ /* 0x000fc40000004100 */
[----:B------:R-:W-:Y:S01]  /*4120*/  @P0 FADD.FTZ R124, R162, -R195 ;  /* 0x800000c3a27c0221 */ /* 0x000fe20000010000 */
[----:B------:R-:W-:Y:S02]  /*4130*/  HADD2.F32 R118, -RZ, R7.H0_H0 ;  /* 0x20000007ff767230 */ /* 0x000fe40000004100 */
[C---:B------:R-:W-:Y:S01]  /*4140*/  @P0 FFMA.FTZ R131, R0.reuse, R119, R131 ;  /* 0x0000007700830223 */ /* 0x040fe20000010083 */
[----:B------:R-:W-:Y:S01]  /*4150*/  @P0 FFMA.FTZ R133, R0, R116, R133 ;  /* 0x0000007400850223 */ /* 0x000fe20000010085 */
[----:B------:R-:W-:Y:S01]  /*4160*/  @P0 FADD.FTZ R135, R160, -R135 ;  /* 0x80000087a0870221 */ /* 0x000fe20000010000 */
[C---:B------:R-:W-:Y:S01]  /*4170*/  @P0 FFMA.FTZ R123, R0.reuse, R124, R123 ;  /* 0x0000007c007b0223 */ /* 0x040fe2000001007b */
[----:B------:R-:W-:Y:S02]  /*4180*/  F2FP.F16.F32.PACK_AB R124, RZ, R117 ;  /* 0x00000075ff7c723e */ /* 0x000fe400000000ff */
[----:B------:R-:W-:Y:S01]  /*4190*/  @P0 FFMA.FTZ R118, R0, R135, R118 ;  /* 0x0000008700760223 */ /* 0x000fe20000010076 */
[----:B------:R-:W-:-:S02]  /*41a0*/  F2FP.F16.F32.PACK_AB R126, RZ, R125 ;  /* 0x0000007dff7e723e */ /* 0x000fc400000000ff */
[----:B------:R-:W-:Y:S02]  /*41b0*/  F2FP.F16.F32.PACK_AB R128, RZ, R127 ;  /* 0x0000007fff80723e */ /* 0x000fe400000000ff */
[----:B------:R-:W-:Y:S02]  /*41c0*/  F2FP.F16.F32.PACK_AB R130, RZ, R129 ;  /* 0x00000081ff82723e */ /* 0x000fe400000000ff */
[----:B------:R-:W-:Y:S02]  /*41d0*/  F2FP.F16.F32.PACK_AB R132, RZ, R131 ;  /* 0x00000083ff84723e */ /* 0x000fe400000000ff */
[----:B------:R-:W-:Y:S01]  /*41e0*/  F2FP.F16.F32.PACK_AB R134, RZ, R133 ;  /* 0x00000085ff86723e */ /* 0x000fe200000000ff */
[----:B------:R-:W-:Y:S06]  /*41f0*/  @!P4 BRA `(.L_x_1796) ;  /* 0x000000000030c947 */ /* 0x000fec0003800000 */
[----:B------:R-:W-:Y:S01]  /*4200*/  LOP3.LUT P0, RZ, R138, 0xff, RZ, 0xc0, !PT ;  /* 0x000000ff8aff7812 */ /* 0x000fe2000780c0ff */
        /* <DEDUP_REMOVED lines=11> */
.L_x_1796:
[----:B------:R-:W-:Y:S05]  /*42c0*/  @!P4 BRA `(.L_x_1797) ;  /* 0x00000000002cc947 */ /* 0x000fea0003800000 */
[----:B------:R-:W-:Y:S01]  /*42d0*/  LOP3.LUT P0, RZ, R138, 0xff00, RZ, 0xc0, !PT ;  /* 0x0000ff008aff7812 */ /* 0x000fe2000780c0ff */
        /* <DEDUP_REMOVED lines=10> */
.L_x_1797:
[----:B------:R-:W-:Y:S05]  /*4380*/  @!P4 BRA `(.L_x_1798) ;  /* 0x00000000002cc947 */ /* 0x000fea0003800000 */
[----:B------:R-:W-:Y:S01]  /*4390*/  LOP3.LUT P0, RZ, R138, 0xff0000, RZ, 0xc0, !PT ;  /* 0x00ff00008aff7812 */ /* 0x000fe2000780c0ff */
        /* <DEDUP_REMOVED lines=10> */
.L_x_1798:
        /* <DEDUP_REMOVED lines=12> */
.L_x_1799:
        /* <DEDUP_REMOVED lines=12> */
.L_x_1800:
        /* <DEDUP_REMOVED lines=12> */
.L_x_1801:
[----:B------:R-:W-:Y:S05]  /*4680*/  @!P4 BRA `(.L_x_1802) ;  /* 0x000000000030c947 */ /* 0x000fea0003800000 */
        /* <DEDUP_REMOVED lines=12> */
.L_x_1802:
[----:B------:R-:W-:Y:S02]  /*4750*/  F2FP.F16.F32.PACK_AB R119, R123, R118 ;  /* 0x000000767b77723e */ /* 0x000fe400000000ff */
[----:B------:R-:W-:Y:S02]  /*4760*/  PRMT R118, R132, 0x5410, R134 ;  /* 0x0000541084767816 */ /* 0x000fe40000000086 */
[----:B------:R-:W-:Y:S02]  /*4770*/  PRMT R117, R128, 0x5410, R130 ;  /* 0x0000541080757816 */ /* 0x000fe40000000082 */
[----:B------:R-:W-:Y:S01]  /*4780*/  PRMT R116, R124, 0x5410, R126 ;  /* 0x000054107c747816 */ /* 0x000fe2000000007e */
[----:B------:R-:W-:Y:S06]  /*4790*/  @!P4 BRA `(.L_x_1780) ;  /* 0x000000000030c947 */ /* 0x000fec0003800000 */
[----:B------:R-:W-:Y:S01]  /*47a0*/  ISETP.GE.U32.AND P0, PT, R138, RZ, PT ;  /* 0x000000ff8a00720c */ /* 0x000fe20003f06070 */
        /* <DEDUP_REMOVED lines=10> */
[----:B------:R-:W-:-:S07]  /*4850*/  PRMT R115, R115, 0x5410, R125 ;  /* 0x0000541073737816 */ /* 0x000fce000000007d */
.L_x_1780:
        /* <DEDUP_REMOVED lines=10> */
.L_x_1769:
[----:B------:R-:W-:Y:S05]  /*4900*/  BSYNC.RECONVERGENT B0 ;  /* 0x0000000000007941 */ /* 0x000fea0003800200 */
.L_x_1768:
        /* <DEDUP_REMOVED lines=8> */
.L_x_1805:
[----:B------:R-:W-:Y:S05]  /*4990*/  BRA.U !UP0, `(.L_x_1806) ;  /* 0x0000001108587547 */ /* 0x000fea000b800000 */
[----:B------:R-:W-:-:S04]  /*49a0*/  UISETP.NE.U32.AND UP0, UPT, UR6, URZ, UPT ;  /* 0x000000ff0600728c */ /* 0x000fc8000bf05070 */
[----:B------:R-:W-:-:S06]  /*49b0*/  UISETP.NE.AND.EX UP0, UPT, UR7, URZ, UPT, UP0 ;  /* 0x000000ff0700728c */ /* 0x000fcc000bf05300 */
[----:B------:R-:W-:-:S13]  /*49c0*/  PLOP3.LUT P0, PT, PT, PT, UP0, 0x80, 0x8 ;  /* 0x000000000008781c */ /* 0x000fda0003f0f008 */
[----:B------:R-:W-:Y:S05]  /*49d0*/  @!P0 BRA `(.L_x_1807) ;  /* 0x00000008003c8947 */ /* 0x000fea0003800000 */
[----:B------:R-:W-:Y:S01]  /*49e0*/  ISETP.GT.AND P5, PT, R2, RZ, PT ;  /* 0x000000ff0200720c */ /* 0x000fe20003fa4270 */
[--C-:B0----5:R-:W-:Y:S02]  /*49f0*/  HADD2.F32 R117, -RZ, R100.reuse.H0_H0 ;  /* 0x20000064ff757230 */ /* 0x121fe40000004100 */
[----:B------:R-:W-:Y:S02]  /*4a00*/  HADD2.F32 R125, -RZ, R100.H1_H1 ;  /* 0x30000064ff7d7230 */ /* 0x000fe40000004100 */
[--C-:B------:R-:W-:Y:S02]  /*4a10*/  HADD2.F32 R127, -RZ, R101.reuse.H0_H0 ;  /* 0x20000065ff7f7230 */ /* 0x100fe40000004100 */
[----:B------:R-:W-:Y:S02]  /*4a20*/  HADD2.F32 R129, -RZ, R101.H1_H1 ;  /* 0x30000065ff817230 */ /* 0x000fe40000004100 */
[--C-:B------:R-:W-:Y:S02]  /*4a30*/  HADD2.F32 R131, -RZ, R102.reuse.H0_H0 ;  /* 0x20000066ff837230 */ /* 0x100fe40000004100 */
[----:B------:R-:W-:-:S02]  /*4a40*/  HADD2.F32 R133, -RZ, R102.H1_H1 ;  /* 0x30000066ff857230 */ /* 0x000fc40000004100 */
        /* <DEDUP_REMOVED lines=9> */
[----:B------:R-:W-:Y:S01]  /*4ae0*/  @P5 FFMA.FTZ R125, R0, R116, R125 ;  /* 0x00000074007d5223 */ /* 0x000fe2000001007d */
[-CC-:B------:R-:W-:Y:S01]  /*4af0*/  @P5 FFMA.FTZ R119, R171, R121.reuse, R122.reuse ;  /* 0x00000079ab775223 */ /* 0x180fe2000001007a */
[-CC-:B------:R-:W-:Y:S01]  /*4b00*/  @P5 FFMA.FTZ R116, R176, R121.reuse, R122.reuse ;  /* 0x00000079b0745223 */ /* 0x180fe2000001007a */
[----:B------:R-:W-:Y:S01]  /*4b10*/  @P5 FFMA.FTZ R127, R0, R118, R127 ;  /* 0x00000076007f5223 */ /* 0x000fe2000001007f */
[-C--:B------:R-:W-:Y:S01]  /*4b20*/  @P5 FFMA.FTZ R118, R177, R121.reuse, R122 ;  /* 0x00000079b1765223 */ /* 0x080fe2000001007a */
[----:B------:R-:W-:Y:S01]  /*4b30*/  @P5 FADD.FTZ R119, R174, -R119 ;  /* 0x80000077ae775221 */ /* 0x000fe20000010000 */
[----:B------:R-:W-:Y:S01]  /*4b40*/  @P5 FADD.FTZ R116, R173, -R116 ;  /* 0x80000074ad745221 */ /* 0x000fe20000010000 */
[----:B------:R-:W-:Y:S01]  /*4b50*/  @P5 FFMA.FTZ R195, R180, R121, R122 ;  /* 0x00000079b4c35223 */ /* 0x000fe2000001007a */
[----:B------:R-:W-:Y:S01]  /*4b60*/  @P5 FFMA.FTZ R129, R0, R124, R129 ;  /* 0x0000007c00815223 */ /* 0x000fe20000010081 */
[----:B------:R-:W-:-:S02]  /*4b70*/  HADD2.F32 R124, -RZ, R103.H0_H0 ;  /* 0x20000067ff7c7230 */ /* 0x000fc40000004100 */
[----:B------:R-:W-:Y:S01]  /*4b80*/  @P5 FADD.FTZ R135, R175, -R118 ;  /* 0x80000076af875221 */ /* 0x000fe20000010000 */
[----:B------:R-:W-:Y:S02]  /*4b90*/  HADD2.F32 R123, -RZ, R103.H1_H1 ;  /* 0x30000067ff7b7230 */ /* 0x000fe40000004100 */
        /* <DEDUP_REMOVED lines=19> */
[----:B------:R-:W-:Y:S02]  /*4cd0*/  @P5 FMUL.FTZ R116, R117, R118 ;  /* 0x0000007675745220 */ /* 0x000fe40000410000 */
[----:B------:R-:W-:-:S03]  /*4ce0*/  @P5 FMUL.FTZ R119, R200, R117 ;  /* 0x00000075c8775220 */ /* 0x000fc60000410000 */
[----:B------:R-:W-:Y:S01]  /*4cf0*/  F2FP.F16.F32.PACK_AB R116, RZ, R116 ;  /* 0x00000074ff74723e */ /* 0x000fe200000000ff */
[----:B------:R-:W-:-:S03]  /*4d00*/  FADD.FTZ R20, R20, R119 ;  /* 0x0000007714147221 */ /* 0x000fc60000010000 */
[----:B------:R-:W-:-:S07]  /*4d10*/  PRMT R112, R116, 0x7610, R112 ;  /* 0x0000761074707816 */ /* 0x000fce0000000070 */
.L_x_1808:
[----:B------:R-:W-:Y:S05]  /*4d20*/  @!P4 BRA `(.L_x_1809) ;  /* 0x00000000002cc947 */ /* 0x000fea0003800000 */
[----:B------:R-:W-:Y:S01]  /*4d30*/  LOP3.LUT P5, RZ, R136, 0xff00, RZ, 0xc0, !PT ;  /* 0x0000ff0088ff7812 */ /* 0x000fe200078ac0ff */
[----:B------:R-:W-:Y:S01]  /*4d40*/  FMUL.FTZ R125, R125, UR17 ;  /* 0x000000117d7d7c20 */ /* 0x000fe20008410000 */
[----:B------:R-:W-:-:S03]  /*4d50*/  CS2R R116, SRZ ;  /* 0x0000000000747805 */ /* 0x000fc6000001ff00 */
[----:B------:R-:W-:-:S08]  /*4d60*/  FMUL.FTZ R125, R125, UR16 ;  /* 0x000000107d7d7c20 */ /* 0x000fd00008410000 */
[----:B------:R-:W-:Y:S02]  /*4d70*/  @P5 HADD2.F32 R118, -RZ, R88.H1_H1 ;  /* 0x30000058ff765230 */ /* 0x000fe40000004100 */
[----:B------:R-:W-:-:S03]  /*4d80*/  @P5 HADD2.F32 R200, -RZ, R108.H1_H1 ;  /* 0x3000006cffc85230 */ /* 0x000fc60000004100 */
[----:B------:R-:W-:Y:S02]  /*4d90*/  @P5 FMUL.FTZ R117, R125, R118 ;  /* 0x000000767d755220 */ /* 0x000fe40000410000 */
[----:B------:R-:W-:-:S03]  /*4da0*/  @P5 FMUL.FTZ R116, R200, R125 ;  /* 0x0000007dc8745220 */ /* 0x000fc60000410000 */
[----:B------:R-:W-:Y:S01]  /*4db0*/  F2FP.F16.F32.PACK_AB R117, RZ, R117 ;  /* 0x00000075ff75723e */ /* 0x000fe200000000ff */
[----:B------:R-:W-:-:S03]  /*4dc0*/  FADD.FTZ R21, R21, R116 ;  /* 0x0000007415157221 */ /* 0x000fc60000010000 */
[----:B------:R-:W-:-:S07]  /*4dd0*/  PRMT R112, R112, 0x5410, R117 ;  /* 0x0000541070707816 */ /* 0x000fce0000000075 */
.L_x_1809:
[----:B------:R-:W-:Y:S05]  /*4de0*/  @!P4 BRA `(.L_x_1810) ;  /* 0x00000000002cc947 */ /* 0x000fea0003800000 */
[----:B------:R-:W-:Y:S01]  /*4df0*/  LOP3.LUT P5, RZ, R136, 0xff0000, RZ, 0xc0, !PT ;  /* 0x00ff000088ff7812 */ /* 0x000fe200078ac0ff */
[----:B------:R-:W-:Y:S01]  /*4e00*/  FMUL.FTZ R127, R127, UR17 ;  /* 0x000000117f7f7c20 */ /* 0x000fe20008410000 */
[----:B------:R-:W-:-:S03]  /*4e10*/  CS2R R116, SRZ ;  /* 0x0000000000747805 */ /* 0x000fc6000001ff00 */
        /* <DEDUP_REMOVED lines=8> */
.L_x_1810:
        /* <DEDUP_REMOVED lines=12> */
.L_x_1811:
        /* <DEDUP_REMOVED lines=12> */
.L_x_1812:
        /* <DEDUP_REMOVED lines=12> */
.L_x_1813:
        /* <DEDUP_REMOVED lines=13> */
.L_x_1814:
        /* <DEDUP_REMOVED lines=12> */
[----:B------:R-:W-:Y:S02]  /*5270*/  @P5 FMUL.FTZ R125, R123, R126 ;  /* 0x0000007e7b7d5220 */ /* 0x000fe40000410000 */
[----:B------:R-:W-:-:S03]  /*5280*/  @P5 FMUL.FTZ R124, R128, R123 ;  /* 0x0000007b807c5220 */ /* 0x000fc60000410000 */
[----:B------:R-:W-:Y:S01]  /*5290*/  F2FP.F16.F32.PACK_AB R125, RZ, R125 ;  /* 0x0000007dff7d723e */ /* 0x000fe200000000ff */
[----:B------:R-:W-:-:S03]  /*52a0*/  FADD.FTZ R19, R19, R124 ;  /* 0x0000007c13137221 */ /* 0x000fc60000010000 */
[----:B------:R-:W-:Y:S01]  /*52b0*/  PRMT R115, R115, 0x5410, R125 ;  /* 0x0000541073737816 */ /* 0x000fe2000000007d */
[----:B------:R-:W-:Y:S06]  /*52c0*/  BRA `(.L_x_1815) ;  /* 0x0000001800787947 */ /* 0x000fec0003800000 */
.L_x_1807:
[----:B------:R-:W-:Y:S01]  /*52d0*/  ISETP.GT.AND P6, PT, R2, RZ, PT ;  /* 0x000000ff0200720c */ /* 0x000fe20003fc4270 */
[----:B------:R-:W-:-:S12]  /*52e0*/  @!P4 BRA `(.L_x_1816) ;  /* 0x00000000003cc947 */ /* 0x000fd80003800000 */
[----:B0-----:R-:W-:Y:S01]  /*52f0*/  @P6 FFMA.FTZ R125, R163, R121, R122 ;  /* 0x00000079a37d6223 */ /* 0x001fe2000001007a */
        /* <DEDUP_REMOVED lines=14> */
.L_x_1816:
[----:B------:R-:W-:Y:S05]  /*53e0*/  @!P4 BRA `(.L_x_1817) ;  /* 0x00000000003cc947 */ /* 0x000fea0003800000 */
[----:B0-----:R-:W-:Y:S01]  /*53f0*/  @P6 FFMA.FTZ R124, R168, R121, R122 ;  /* 0x00000079a87c6223 */ /* 0x001fe2000001007a */
        /* <DEDUP_REMOVED lines=14> */
.L_x_1817:
[----:B------:R-:W-:Y:S05]  /*54e0*/  @!P4 BRA `(.L_x_1818) ;  /* 0x00000000003cc947 */ /* 0x000fea0003800000 */
        /* <DEDUP_REMOVED lines=15> */
.L_x_1818:
        /* <DEDUP_REMOVED lines=16> */
.L_x_1819:
        /* <DEDUP_REMOVED lines=16> */
.L_x_1820:
        /* <DEDUP_REMOVED lines=16> */
.L_x_1821:
        /* <DEDUP_REMOVED lines=16> */
.L_x_1822:
[----:B------:R-:W-:Y:S05]  /*59e0*/  @!P4 BRA `(.L_x_1815) ;  /* 0x0000001000b0c947 */ /* 0x000fea0003800000 */
[----:B-----5:R-:W-:Y:S01]  /*59f0*/  ISETP.GE.U32.AND P5, PT, R136, RZ, PT ;  /* 0x000000ff8800720c */ /* 0x020fe20003fa6070 */
[----:B0-----:R-:W-:Y:S01]  /*5a00*/  @P6 FFMA.FTZ R125, R180, R121, R122 ;  /* 0x00000079b47d6223 */ /* 0x001fe2000001007a */
        /* <DEDUP_REMOVED lines=15> */
.L_x_1806:
        /* <DEDUP_REMOVED lines=27> */
.L_x_1824:
        /* <DEDUP_REMOVED lines=16> */
.L_x_1825:
        /* <DEDUP_REMOVED lines=16> */
.L_x_1826:
[----:B------:R-:W-:Y:S01]  /*5eb0*/  F2FP.F16.F32.PACK_AB R127, RZ, R123 ;  /* 0x0000007bff7f723e */ /* 0x000fe200000000ff */
        /* <DEDUP_REMOVED lines=20> */
.L_x_1827:
        /* <DEDUP_REMOVED lines=17> */
.L_x_1828:
        /* <DEDUP_REMOVED lines=16> */
.L_x_1829:
        /* <DEDUP_REMOVED lines=15> */
.L_x_1830:
        /* <DEDUP_REMOVED lines=18> */
.L_x_1823:
        /* <DEDUP_REMOVED lines=8> */
[----:B------:R-:W-:Y:S02]  /*64a0*/  @P6 HADD2.F32 R128, -RZ, R88.H0_H0 ;  /* 0x20000058ff806230 */ /* 0x000fe40000004100 */
[----:B------:R-:W-:Y:S02]  /*64b0*/  @P6 HADD2.F32 R126, -RZ, R108.H0_H0 ;  /* 0x2000006cff7e6230 */ /* 0x000fe40000004100 */
[----:B------:R-:W-:-:S04]  /*64c0*/  FMUL.FTZ R123, R123, UR17 ;  /* 0x000000117b7b7c20 */ /* 0x000fc80008410000 */
[----:B------:R-:W-:-:S04]  /*64d0*/  FMUL.FTZ R123, R123, UR16 ;  /* 0x000000107b7b7c20 */ /* 0x000fc80008410000 */
[-C--:B------:R-:W-:Y:S01]  /*64e0*/  @P6 FMUL.FTZ R124, R128, R123.reuse ;  /* 0x0000007b807c6220 */ /* 0x080fe20000410000 */
[----:B------:R-:W-:-:S04]  /*64f0*/  @P6 FMUL.FTZ R125, R126, R123 ;  /* 0x0000007b7e7d6220 */ /* 0x000fc80000410000 */
[----:B------:R-:W-:Y:S01]  /*6500*/  F2FP.F16.F32.PACK_AB R124, RZ, R124 ;  /* 0x0000007cff7c723e */ /* 0x000fe200000000ff */
[----:B------:R-:W-:-:S03]  /*6510*/  FADD.FTZ R20, R20, R125 ;  /* 0x0000007d14147221 */ /* 0x000fc60000010000 */
[----:B------:R-:W-:-:S07]  /*6520*/  PRMT R112, R124, 0x7610, R112 ;  /* 0x000076107c707816 */ /* 0x000fce0000000070 */
.L_x_1831:
        /* <DEDUP_REMOVED lines=8> */
[----:B------:R-:W-:Y:S02]  /*65b0*/  @P6 HADD2.F32 R128, -RZ, R88.H1_H1 ;  /* 0x30000058ff806230 */ /* 0x000fe40000004100 */
[----:B------:R-:W-:Y:S02]  /*65c0*/  @P6 HADD2.F32 R126, -RZ, R108.H1_H1 ;  /* 0x3000006cff7e6230 */ /* 0x000fe40000004100 */
[----:B------:R-:W-:-:S04]  /*65d0*/  FMUL.FTZ R123, R123, UR17 ;  /* 0x000000117b7b7c20 */ /* 0x000fc80008410000 */
[----:B------:R-:W-:-:S04]  /*65e0*/  FMUL.FTZ R123, R123, UR16 ;  /* 0x000000107b7b7c20 */ /* 0x000fc80008410000 */
[-C--:B------:R-:W-:Y:S01]  /*65f0*/  @P6 FMUL.FTZ R125, R128, R123.reuse ;  /* 0x0000007b807d6220 */ /* 0x080fe20000410000 */
[----:B------:R-:W-:-:S04]  /*6600*/  @P6 FMUL.FTZ R124, R126, R123 ;  /* 0x0000007b7e7c6220 */ /* 0x000fc80000410000 */
[----:B------:R-:W-:Y:S01]  /*6610*/  F2FP.F16.F32.PACK_AB R125, RZ, R125 ;  /* 0x0000007dff7d723e */ /* 0x000fe200000000ff */
[----:B------:R-:W-:-:S03]  /*6620*/  FADD.FTZ R21, R21, R124 ;  /* 0x0000007c15157221 */ /* 0x000fc60000010000 */
[----:B------:R-:W-:-:S07]  /*6630*/  PRMT R112, R112, 0x5410, R125 ;  /* 0x0000541070707816 */ /* 0x000fce000000007d */
.L_x_1832:
        /* <DEDUP_REMOVED lines=17> */
.L_x_1833:
        /* <DEDUP_REMOVED lines=17> */
.L_x_1834:
        /* <DEDUP_REMOVED lines=17> */
.L_x_1835:
        /* <DEDUP_REMOVED lines=17> */
.L_x_1836:
        /* <DEDUP_REMOVED lines=17> */
.L_x_1837:
        /* <DEDUP_REMOVED lines=10> */
[----:B------:R-:W-:Y:S02]  /*6c30*/  @P5 HADD2.F32 R128, -RZ, R91.H1_H1 ;  /* 0x3000005bff805230 */ /* 0x000fe40000004100 */
[----:B------:R-:W-:Y:S02]  /*6c40*/  @P5 HADD2.F32 R126, -RZ, R111.H1_H1 ;  /* 0x3000006fff7e5230 */ /* 0x000fe40000004100 */
[----:B------:R-:W-:-:S04]  /*6c50*/  FMUL.FTZ R123, R123, UR16 ;  /* 0x000000107b7b7c20 */ /* 0x000fc80008410000 */
[-C--:B------:R-:W-:Y:S01]  /*6c60*/  @P5 FMUL.FTZ R125, R128, R123.reuse ;  /* 0x0000007b807d5220 */ /* 0x080fe20000410000 */
[----:B------:R-:W-:-:S04]  /*6c70*/  @P5 FMUL.FTZ R124, R126, R123 ;  /* 0x0000007b7e7c5220 */ /* 0x000fc80000410000 */
[----:B------:R-:W-:Y:S01]  /*6c80*/  F2FP.F16.F32.PACK_AB R125, RZ, R125 ;  /* 0x0000007dff7d723e */ /* 0x000fe200000000ff */
[----:B------:R-:W-:-:S03]  /*6c90*/  FADD.FTZ R19, R19, R124 ;  /* 0x0000007c13137221 */ /* 0x000fc60000010000 */
[----:B------:R-:W-:-:S07]  /*6ca0*/  PRMT R115, R115, 0x5410, R125 ;  /* 0x0000541073737816 */ /* 0x000fce000000007d */
.L_x_1815:
        /* <DEDUP_REMOVED lines=8> */
.L_x_1804:
[----:B------:R-:W-:Y:S05]  /*6d30*/  BSYNC.RECONVERGENT B0 ;  /* 0x0000000000007941 */ /* 0x000fea0003800200 */
.L_x_1803:
        /* <DEDUP_REMOVED lines=8> */
.L_x_1840:
[----:B------:R-:W-:Y:S05]  /*6dc0*/  BRA.U !UP0, `(.L_x_1841) ;  /* 0x0000001108907547 */ /* 0x000fea000b800000 */
[----:B------:R-:W-:-:S04]  /*6dd0*/  UISETP.NE.U32.AND UP0, UPT, UR6, URZ, UPT ;  /* 0x000000ff0600728c */ /* 0x000fc8000bf05070 */
[----:B------:R-:W-:-:S06]  /*6de0*/  UISETP.NE.AND.EX UP0, UPT, UR7, URZ, UPT, UP0 ;  /* 0x000000ff0700728c */ /* 0x000fcc000bf05300 */
[----:B------:R-:W-:-:S13]  /*6df0*/  PLOP3.LUT P0, PT, PT, PT, UP0, 0x80, 0x8 ;  /* 0x000000000008781c */ /* 0x000fda0003f0f008 */
[----:B------:R-:W-:Y:S05]  /*6e00*/  @!P0 BRA `(.L_x_1842) ;  /* 0x0000000800548947 */ /* 0x000fea0003800000 */
[----:B------:R-:W-:Y:S01]  /*6e10*/  ISETP.GT.AND P5, PT, R2, RZ, PT ;  /* 0x000000ff0200720c */ /* 0x000fe20003fa4270 */
[----:B0-2--5:R-:W-:Y:S02]  /*6e20*/  HADD2.F32 R117, -RZ, R104.H0_H0 ;  /* 0x20000068ff757230 */ /* 0x025fe40000004100 */
[--C-:B------:R-:W-:Y:S02]  /*6e30*/  HADD2.F32 R123, -RZ, R105.reuse.H0_H0 ;  /* 0x20000069ff7b7230 */ /* 0x100fe40000004100 */
[----:B------:R-:W-:Y:S02]  /*6e40*/  HADD2.F32 R127, -RZ, R105.H1_H1 ;  /* 0x30000069ff7f7230 */ /* 0x000fe40000004100 */
[----:B------:R-:W-:Y:S02]  /*6e50*/  HADD2.F32 R131, -RZ, R106.H1_H1 ;  /* 0x3000006aff837230 */ /* 0x000fe40000004100 */
[----:B------:R-:W-:-:S04]  /*6e60*/  HADD2.F32 R133, -RZ, R107.H0_H0 ;  /* 0x2000006bff857230 */ /* 0x000fc80000004100 */
        /* <DEDUP_REMOVED lines=11> */
[----:B------:R-:W-:-:S02]  /*6f20*/  HADD2.F32 R125, -RZ, R106.H0_H0 ;  /* 0x2000006aff7d7230 */ /* 0x000fc40000004100 */
        /* <DEDUP_REMOVED lines=34> */
.L_x_1843:
[----:B------:R-:W-:Y:S05]  /*7150*/  @!P4 BRA `(.L_x_1844) ;  /* 0x000000000030c947 */ /* 0x000fea0003800000 */
[----:B------:R-:W-:Y:S01]  /*7160*/  LOP3.LUT P5, RZ, R140, 0xff00, RZ, 0xc0, !PT ;  /* 0x0000ff008cff7812 */ /* 0x000fe200078ac0ff */
[----:B------:R-:W-:Y:S01]  /*7170*/  FMUL.FTZ R121, R121, UR17 ;  /* 0x0000001179797c20 */ /* 0x000fe20008410000 */
[----:B------:R-:W-:Y:S01]  /*7180*/  MOV R2, RZ ;  /* 0x000000ff00027202 */ /* 0x000fe20000000f00 */
[----:B------:R-:W-:Y:S02]  /*7190*/  HFMA2 R0, -RZ, RZ, 0, 0 ;  /* 0x00000000ff007431 */ /* 0x000fe400000001ff */
        /* <DEDUP_REMOVED lines=8> */
.L_x_1844:
        /* <DEDUP_REMOVED lines=13> */
.L_x_1845:
        /* <DEDUP_REMOVED lines=13> */
.L_x_1846:
        /* <DEDUP_REMOVED lines=13> */
.L_x_1847:
        /* <DEDUP_REMOVED lines=13> */
.L_x_1848:
        /* <DEDUP_REMOVED lines=13> */
.L_x_1849:
[----:B------:R-:W-:Y:S02]  /*7630*/  F2FP.F16.F32.PACK_AB R119, R122, R133 ;  /* 0x000000857a77723e */ /* 0x000fe400000000ff */
        /* <DEDUP_REMOVED lines=18> */
.L_x_1842:
[----:B------:R-:W-:Y:S01]  /*7760*/  ISETP.GT.AND P6, PT, R2, RZ, PT ;  /* 0x000000ff0200720c */ /* 0x000fe20003fc4270 */
[----:B------:R-:W-:-:S12]  /*7770*/  @!P4 BRA `(.L_x_1851) ;  /* 0x000000000040c947 */ /* 0x000fd80003800000 */
[----:B0-2---:R-:W-:Y:S01]  /*7780*/  @P6 FFMA.FTZ R125, R179, R121, R122 ;  /* 0x00000079b37d6223 */ /* 0x005fe2000001007a */
[----:B-----5:R-:W-:Y:S01]  /*7790*/  LOP3.LUT P5, RZ, R140, 0xff, RZ, 0xc0, !PT ;  /* 0x000000ff8cff7812 */ /* 0x020fe200078ac0ff */
[----:B------:R-:W-:Y:S01]  /*77a0*/  HADD2.F32 R123, -RZ, R104.H0_H0 ;  /* 0x20000068ff7b7230 */ /* 0x000fe20000004100 */
[----:B------:R-:W-:Y:S01]  /*77b0*/  MOV R2, RZ ;  /* 0x000000ff00027202 */ /* 0x000fe20000000f00 */
[----:B------:R-:W-:-:S04]  /*77c0*/  @P6 FADD.FTZ R125, R182, -R125 ;  /* 0x8000007db67d6221 */ /* 0x000fc80000010000 */
[----:B------:R-:W-:Y:S01]  /*77d0*/  @P6 FFMA.FTZ R123, R0, R125, R123 ;  /* 0x0000007d007b6223 */ /* 0x000fe2000001007b */
[----:B------:R-:W-:-:S03]  /*77e0*/  HFMA2 R125, -RZ, RZ, 0, 0 ;  /* 0x00000000ff7d7431 */ /* 0x000fc600000001ff */
        /* <DEDUP_REMOVED lines=9> */
.L_x_1851:
[----:B------:R-:W-:Y:S05]  /*7880*/  @!P4 BRA `(.L_x_1852) ;  /* 0x000000000040c947 */ /* 0x000fea0003800000 */
[----:B------:R-:W-:Y:S01]  /*7890*/  @P6 FFMA.FTZ R2, R184, R121, R122 ;  /* 0x00000079b8026223 */ /* 0x000fe2000001007a */
[----:B-----5:R-:W-:Y:S01]  /*78a0*/  LOP3.LUT P5, RZ, R140, 0xff00, RZ, 0xc0, !PT ;  /* 0x0000ff008cff7812 */ /* 0x020fe200078ac0ff */
[----:B------:R-:W-:Y:S01]  /*78b0*/  HADD2.F32 R123, -RZ, R104.H1_H1 ;  /* 0x30000068ff7b7230 */ /* 0x000fe20000004100 */
[----:B0-2---:R-:W-:Y:S01]  /*78c0*/  MOV R124, RZ ;  /* 0x000000ff007c7202 */ /* 0x005fe20000000f00 */
[----:B------:R-:W-:-:S04]  /*78d0*/  @P6 FADD.FTZ R2, R181, -R2 ;  /* 0x80000002b5026221 */ /* 0x000fc80000010000 */
[----:B------:R-:W-:Y:S01]  /*78e0*/  @P6 FFMA.FTZ R123, R0, R2, R123 ;  /* 0x00000002007b6223 */ /* 0x000fe2000001007b */
[----:B------:R-:W-:-:S03]  /*78f0*/  HFMA2 R2, -RZ, RZ, 0, 0 ;  /* 0x00000000ff027431 */ /* 0x000fc600000001ff */
        /* <DEDUP_REMOVED lines=9> */
.L_x_1852:
[----:B------:R-:W-:Y:S05]  /*7990*/  @!P4 BRA `(.L_x_1853) ;  /* 0x000000000040c947 */ /* 0x000fea0003800000 */
        /* <DEDUP_REMOVED lines=16> */
.L_x_1853:
        /* <DEDUP_REMOVED lines=17> */
.L_x_1854:
        /* <DEDUP_REMOVED lines=17> */
.L_x_1855:
        /* <DEDUP_REMOVED lines=17> */
.L_x_1856:
[----:B------:R-:W-:Y:S05]  /*7dd0*/  @!P4 BRA `(.L_x_1857) ;  /* 0x000000000040c947 */ /* 0x000fea0003800000 */
[----:B------:R-:W-:Y:S01]  /*7de0*/  @P6 FFMA.FTZ R2, R193, R121, R122 ;  /* 0x00000079c1026223 */ /* 0x000fe2000001007a */
[----:B-----5:R-:W-:Y:S01]  /*7df0*/  LOP3.LUT P5, RZ, R141, 0xff0000, RZ, 0xc0, !PT ;  /* 0x00ff00008dff7812 */ /* 0x020fe200078ac0ff */
[----:B------:R-:W-:Y:S02]  /*7e00*/  HADD2.F32 R123, -RZ, R107.H0_H0 ;  /* 0x2000006bff7b7230 */ /* 0x000fe40000004100 */
[----:B0-2---:R-:W-:Y:S02]  /*7e10*/  HFMA2 R125, -RZ, RZ, 0, 0 ;  /* 0x00000000ff7d7431 */ /* 0x005fe400000001ff */
[----:B------:R-:W-:-:S04]  /*7e20*/  @P6 FADD.FTZ R2, R191, -R2 ;  /* 0x80000002bf026221 */ /* 0x000fc80000010000 */
[----:B------:R-:W-:Y:S01]  /*7e30*/  @P6 FFMA.FTZ R123, R0, R2, R123 ;  /* 0x00000002007b6223 */ /* 0x000fe2000001007b */
[----:B------:R-:W-:-:S03]  /*7e40*/  MOV R2, RZ ;  /* 0x000000ff00027202 */ /* 0x000fc60000000f00 */
[----:B------:R-:W-:Y:S01]  /*7e50*/  FMUL.FTZ R123, R123, UR17 ;  /* 0x000000117b7b7c20 */ /* 0x000fe20008410000 */
[----:B------:R-:W-:-:S03]  /*7e60*/  @P5 HADD2.F32 R126, -RZ, R83.H0_H0 ;  /* 0x20000053ff7e5230 */ /* 0x000fc60000004100 */
[----:B------:R-:W-:Y:S01]  /*7e70*/  FMUL.FTZ R123, R123, UR16 ;  /* 0x000000107b7b7c20 */ /* 0x000fe20008410000 */
[----:B------:R-:W-:-:S03]  /*7e80*/  @P5 HADD2.F32 R124, -RZ, R111.H0_H0 ;  /* 0x2000006fff7c5230 */ /* 0x000fc60000004100 */
[-C--:B------:R-:W-:Y:S02]  /*7e90*/  @P5 FMUL.FTZ R2, R126, R123.reuse ;  /* 0x0000007b7e025220 */ /* 0x080fe40000410000 */
[----:B------:R-:W-:-:S03]  /*7ea0*/  @P5 FMUL.FTZ R125, R124, R123 ;  /* 0x0000007b7c7d5220 */ /* 0x000fc60000410000 */
[----:B------:R-:W-:Y:S01]  /*7eb0*/  F2FP.F16.F32.PACK_AB R2, RZ, R2 ;  /* 0x00000002ff02723e */ /* 0x000fe200000000ff */
[----:B------:R-:W-:-:S03]  /*7ec0*/  FADD.FTZ R10, R10, R125 ;  /* 0x0000007d0a0a7221 */ /* 0x000fc60000010000 */
[----:B------:R-:W-:-:S07]  /*7ed0*/  PRMT R115, R2, 0x7610, R115 ;  /* 0x0000761002737816 */ /* 0x000fce0000000073 */
.L_x_1857:
[----:B------:R-:W-:Y:S05]  /*7ee0*/  @!P4 BRA `(.L_x_1850) ;  /* 0x0000001000ccc947 */ /* 0x000fea0003800000 */
[----:B-----5:R-:W-:Y:S01]  /*7ef0*/  ISETP.GE.U32.AND P5, PT, R140, RZ, PT ;  /* 0x000000ff8c00720c */ /* 0x020fe20003fa6070 */
[----:B------:R-:W-:Y:S01]  /*7f00*/  @P6 FFMA.FTZ R123, R196, R121, R122 ;  /* 0x00000079c47b6223 */ /* 0x000fe2000001007a */
[----:B------:R-:W-:Y:S02]  /*7f10*/  HADD2.F32 R121, -RZ, R107.H1_H1 ;  /* 0x3000006bff797230 */ /* 0x000fe40000004100 */
[----:B------:R-:W-:Y:S01]  /*7f20*/  HFMA2 R2, -RZ, RZ, 0, 0 ;  /* 0x00000000ff027431 */ /* 0x000fe200000001ff */
[----:B------:R-:W-:Y:S01]  /*7f30*/  ISETP.GE.U32.AND.EX P5, PT, R141, 0x1000000, PT, P5 ;  /* 0x010000008d00780c */ /* 0x000fe20003fa6150 */
[----:B------:R-:W-:-:S04]  /*7f40*/  @P6 FADD.FTZ R123, R194, -R123 ;  /* 0x8000007bc27b6221 */ /* 0x000fc80000010000 */
[----:B------:R-:W-:Y:S01]  /*7f50*/  @P6 FFMA.FTZ R121, R0, R123, R121 ;  /* 0x0000007b00796223 */ /* 0x000fe20000010079 */
[----:B------:R-:W-:-:S03]  /*7f60*/  MOV R0, RZ ;  /* 0x000000ff00007202 */ /* 0x000fc60000000f00 */
[----:B------:R-:W-:-:S04]  /*7f70*/  FMUL.FTZ R121, R121, UR17 ;  /* 0x0000001179797c20 */ /* 0x000fc80008410000 */
[----:B0-2---:R-:W-:Y:S02]  /*7f80*/  @P5 HADD2.F32 R124, -RZ, R83.H1_H1 ;  /* 0x30000053ff7c5230 */ /* 0x005fe40000004100 */
        /* <DEDUP_REMOVED lines=8> */
.L_x_1841:
[----:B0-2---:R-:W0:Y:S02]  /*8010*/  LDC.64 R124, c[0x0][0x478] ;  /* 0x00011e00ff7c7b82 */ /* 0x005e240000000a00 */
[----:B0-----:R-:W-:-:S04]  /*8020*/  ISETP.NE.U32.AND P0, PT, R124, RZ, PT ;  /* 0x000000ff7c00720c */ /* 0x001fc80003f05070 */
[----:B------:R-:W-:-:S13]  /*8030*/  ISETP.NE.AND.EX P0, PT, R125, RZ, PT, P0 ;  /* 0x000000ff7d00720c */ /* 0x000fda0003f05300 */
[----:B------:R-:W-:Y:S05]  /*8040*/  @!P0 BRA `(.L_x_1858) ;  /* 0x00000008004c8947 */ /* 0x000fea0003800000 */
[-CC-:B------:R-:W-:Y:S01]  /*8050*/  FFMA.FTZ R117, R179, R121.reuse, R122.reuse ;  /* 0x00000079b3757223 */ /* 0x180fe2000001007a */
[----:B------:R-:W-:Y:S01]  /*8060*/  ISETP.GT.AND P5, PT, R2, RZ, PT ;  /* 0x000000ff0200720c */ /* 0x000fe20003fa4270 */
[-CC-:B------:R-:W-:Y:S01]  /*8070*/  FFMA.FTZ R2, R184, R121.reuse, R122.reuse ;  /* 0x00000079b8027223 */ /* 0x180fe2000001007a */
[-CC-:B------:R-:W-:Y:S01]  /*8080*/  FFMA.FTZ R116, R188, R121.reuse, R122.reuse ;  /* 0x00000079bc747223 */ /* 0x180fe2000001007a */
[-CC-:B------:R-:W-:Y:S01]  /*8090*/  FFMA.FTZ R123, R183, R121.reuse, R122.reuse ;  /* 0x00000079b77b7223 */ /* 0x180fe2000001007a */
[-CC-:B------:R-:W-:Y:S01]  /*80a0*/  FFMA.FTZ R125, R187, R121.reuse, R122.reuse ;  /* 0x00000079bb7d7223 */ /* 0x180fe2000001007a */
[----:B------:R-:W-:Y:S01]  /*80b0*/  FADD.FTZ R117, R182, -R117 ;  /* 0x80000075b6757221 */ /* 0x000fe20000010000 */
[-CC-:B------:R-:W-:Y:S01]  /*80c0*/  FFMA.FTZ R118, R192, R121.reuse, R122.reuse ;  /* 0x00000079c0767223 */ /* 0x180fe2000001007a */
[-CC-:B------:R-:W-:Y:S01]  /*80d0*/  FFMA.FTZ R124, R193, R121.reuse, R122.reuse ;  /* 0x00000079c17c7223 */ /* 0x180fe2000001007a */
[----:B------:R-:W-:Y:S01]  /*80e0*/  FFMA.FTZ R131, R196, R121, R122 ;  /* 0x00000079c4837223 */ /* 0x000fe2000001007a */
        /* <DEDUP_REMOVED lines=29> */
.L_x_1859:
[----:B------:R-:W-:Y:S02]  /*82c0*/  F2FP.F16.F32.PACK_AB R125, RZ, R125 ;  /* 0x0000007dff7d723e */ /* 0x000fe400000000ff */
[----:B------:R-:W-:Y:S01]  /*82d0*/  FSEL R117, R116, RZ, P5 ;  /* 0x000000ff74757208 */ /* 0x000fe20002800000 */
[----:B------:R-:W-:Y:S06]  /*82e0*/  @!P4 BRA `(.L_x_1860) ;  /* 0x000000000030c947 */ /* 0x000fec0003800000 */
[----:B-----5:R-:W-:Y:S01]  /*82f0*/  LOP3.LUT P6, RZ, R140, 0xff00, RZ, 0xc0, !PT ;  /* 0x0000ff008cff7812 */ /* 0x020fe200078cc0ff */
[----:B------:R-:W-:Y:S01]  /*8300*/  FMUL.FTZ R0, R117, UR17 ;  /* 0x0000001175007c20 */ /* 0x000fe20008410000 */
[----:B------:R-:W-:Y:S01]  /*8310*/  MOV R116, RZ ;  /* 0x000000ff00747202 */ /* 0x000fe20000000f00 */
[----:B------:R-:W-:Y:S02]  /*8320*/  HFMA2 R2, -RZ, RZ, 0, 0 ;  /* 0x00000000ff027431 */ /* 0x000fe400000001ff */
        /* <DEDUP_REMOVED lines=8> */
.L_x_1860:
        /* <DEDUP_REMOVED lines=15> */
.L_x_1861:
        /* <DEDUP_REMOVED lines=15> */
.L_x_1862:
[----:B------:R-:W-:Y:S02]  /*8590*/  F2FP.F16.F32.PACK_AB R128, RZ, R119 ;  /* 0x00000077ff80723e */ /* 0x000fe400000000ff */
[----:B------:R-:W-:Y:S02]  /*85a0*/  FSEL R119, R122, RZ, P5 ;  /* 0x000000ff7a777208 */ /* 0x000fe40002800000 */
[----:B------:R-:W-:Y:S02]  /*85b0*/  FSEL R123, R123, RZ, P5 ;  /* 0x000000ff7b7b7208 */ /* 0x000fe40002800000 */
[----:B------:R-:W-:Y:S02]  /*85c0*/  FSEL R124, R124, RZ, P5 ;  /* 0x000000ff7c7c7208 */ /* 0x000fe40002800000 */
        /* <DEDUP_REMOVED lines=14> */
.L_x_1863:
[----:B------:R-:W-:Y:S05]  /*86b0*/  @!P4 BRA `(.L_x_1864) ;  /* 0x000000000030c947 */ /* 0x000fea0003800000 */
        /* <DEDUP_REMOVED lines=12> */
.L_x_1864:
[----:B------:R-:W-:Y:S05]  /*8780*/  @!P4 BRA `(.L_x_1865) ;  /* 0x000000000030c947 */ /* 0x000fea0003800000 */
        /* <DEDUP_REMOVED lines=12> */
.L_x_1865:
[----:B------:R-:W-:Y:S02]  /*8850*/  F2FP.F16.F32.PACK_AB R118, R119, R118 ;  /* 0x000000767776723e */ /* 0x000fe400000000ff */
[----:B------:R-:W-:Y:S02]  /*8860*/  F2FP.F16.F32.PACK_AB R119, R124, R123 ;  /* 0x0000007b7c77723e */ /* 0x000fe400000000ff */
        /* <DEDUP_REMOVED lines=17> */
.L_x_1858:
        /* <DEDUP_REMOVED lines=17> */
.L_x_1866:
        /* <DEDUP_REMOVED lines=17> */
.L_x_1867:
        /* <DEDUP_REMOVED lines=17> */
.L_x_1868:
        /* <DEDUP_REMOVED lines=17> */
.L_x_1869:
        /* <DEDUP_REMOVED lines=17> */
.L_x_1870:
        /* <DEDUP_REMOVED lines=17> */
.L_x_1871:
        /* <DEDUP_REMOVED lines=17> */
.L_x_1872:
[----:B------:R-:W-:Y:S05]  /*90f0*/  @!P4 BRA `(.L_x_1850) ;  /* 0x000000000048c947 */ /* 0x000fea0003800000 */
[----:B------:R-:W-:Y:S01]  /*9100*/  FFMA.FTZ R121, R196, R121, R122 ;  /* 0x00000079c4797223 */ /* 0x000fe2000001007a */
[----:B-----5:R-:W-:Y:S02]  /*9110*/  ISETP.GE.U32.AND P5, PT, R140, RZ, PT ;  /* 0x000000ff8c00720c */ /* 0x020fe40003fa6070 */
[----:B------:R-:W-:Y:S01]  /*9120*/  ISETP.GT.AND P6, PT, R2, RZ, PT ;  /* 0x000000ff0200720c */ /* 0x000fe20003fc4270 */
[----:B------:R-:W-:Y:S01]  /*9130*/  FADD.FTZ R121, R194, -R121 ;  /* 0x80000079c2797221 */ /* 0x000fe20000010000 */
[----:B------:R-:W-:Y:S01]  /*9140*/  ISETP.GE.U32.AND.EX P5, PT, R141, 0x1000000, PT, P5 ;  /* 0x010000008d00780c */ /* 0x000fe20003fa6150 */
[----:B------:R-:W-:Y:S02]  /*9150*/  HFMA2 R2, -RZ, RZ, 0, 0 ;  /* 0x00000000ff027431 */ /* 0x000fe400000001ff */
[----:B------:R-:W-:Y:S01]  /*9160*/  FMUL.FTZ R0, R0, R121 ;  /* 0x0000007900007220 */ /* 0x000fe20000410000 */
[----:B------:R-:W-:-:S04]  /*9170*/  MOV R121, RZ ;  /* 0x000000ff00797202 */ /* 0x000fc80000000f00 */
        /* <DEDUP_REMOVED lines=10> */
.L_x_1850:
[----:B------:R-:W1:Y:S08]  /*9220*/  @P0 LDC.64 R122, c[0x0][0x478] ;  /* 0x00011e00ff7a0b82 */ /* 0x000e700000000a00 */
[----:B0-2---:R-:W0:Y:S01]  /*9230*/  @P4 LDC.64 R124, c[0x0][0x468] ;  /* 0x00011a00ff7c4b82 */ /* 0x005e220000000a00 */
[----:B-1----:R-:W-:-:S05]  /*9240*/  @P0 IMAD.WIDE.U32 R122, R197, 0x10, R122 ;  /* 0x00000010c57a0825 */ /* 0x002fca00078e007a */
[----:B------:R1:W-:Y:S01]  /*9250*/  @P0 STG.E.128 desc[UR10][R122.64], R116 ;  /* 0x000000747a000986 */ /* 0x0003e2000c101d0a */
[----:B0-----:R-:W-:-:S05]  /*9260*/  @P4 IMAD.WIDE.U32 R120, R120, 0x10, R124 ;  /* 0x0000001078784825 */ /* 0x001fca00078e007c */
[----:B------:R1:W-:Y:S02]  /*9270*/  @P4 STG.E.128 desc[UR10][R120.64], R112 ;  /* 0x0000007078004986 */ /* 0x0003e4000c101d0a */
.L_x_1839:
[----:B------:R-:W-:Y:S05]  /*9280*/  BSYNC.RECONVERGENT B0 ;  /* 0x0000000000007941 */ /* 0x000fea0003800200 */
.L_x_1838:
[----:B-1----:R-:W1:Y:S01]  /*9290*/  LDC.64 R120, c[0x0][0x380] ;  /* 0x0000e000ff787b82 */ /* 0x002e620000000a00 */
[----:B------:R-:W-:Y:S01]  /*92a0*/  UPLOP3.LUT UP1, UPT, UPT, UPT, UP1, 0x40, 0x4 ;  /* 0x000000000004789c */ /* 0x000fe20003f2e810 */
[----:B-1----:R-:W-:-:S04]  /*92b0*/  IADD3 R142, PT, PT, R142, R120, RZ ;  /* 0x000000788e8e7210 */ /* 0x002fc80007ffe0ff */
[----:B------:R-:W-:-:S13]  /*92c0*/  ISETP.GE.AND P0, PT, R142, R121, PT ;  /* 0x000000798e00720c */ /* 0x000fda0003f06270 */
[----:B------:R-:W-:Y:S05]  /*92d0*/  @!P0 BRA `(.L_x_1873) ;  /* 0xffffff7400188947 */ /* 0x000fea000383ffff */
.L_x_1757:
[----:B------:R-:W1:Y:S01]  /*92e0*/  S2UR UR4, SR_CTAID.X ;  /* 0x00000000000479c3 */ /* 0x000e620000002500 */
[----:B------:R-:W-:Y:S01]  /*92f0*/  BSSY.RECONVERGENT B0, `(.L_x_1874) ;  /* 0x0000011000007945 */ /* 0x000fe20003800200 */
[----:B-1----:R-:W-:-:S05]  /*9300*/  IMAD R145, R145, UR4, RZ ;  /* 0x0000000491917c24 */ /* 0x002fca000f8e02ff */
[----:B------:R-:W-:Y:S01]  /*9310*/  LEA.HI R145, R145, R198, RZ, 0x1d ;  /* 0x000000c691917211 */ /* 0x000fe200078fe8ff */
[----:B------:R-:W-:Y:S06]  /*9320*/  @!P1 BRA `(.L_x_1875) ;  /* 0x0000000000349947 */ /* 0x000fec0003800000 */
[----:B------:R-:W1:Y:S08]  /*9330*/  LDC.64 R2, c[0x0][0x440] ;  /* 0x00011000ff027b82 */ /* 0x000e700000000a00 */
[----:B-----5:R-:W3:Y:S08]  /*9340*/  LDC.64 R4, c[0x0][0x448] ;  /* 0x00011200ff047b82 */ /* 0x020ef00000000a00 */
        /* <DEDUP_REMOVED lines=11> */
.L_x_1875:
[----:B------:R-:W-:Y:S05]  /*9400*/  BSYNC.RECONVERGENT B0 ;  /* 0x0000000000007941 */ /* 0x000fea0003800200 */
.L_x_1874:
[----:B------:R-:W-:Y:S04]  /*9410*/  BSSY.RECONVERGENT B0, `(.L_x_1876) ;  /* 0x000000f000007945 */ /* 0x000fe80003800200 */
[----:B------:R-:W-:Y:S05]  /*9420*/  @!P2 BRA `(.L_x_1877) ;  /* 0x000000000034a947 */ /* 0x000fea0003800000 */
[----:B-1----:R-:W1:Y:S08]  /*9430*/  LDC.64 R2, c[0x0][0x440] ;  /* 0x00011000ff027b82 */ /* 0x002e700000000a00 */
        /* <DEDUP_REMOVED lines=12> */
.L_x_1877:
[----:B------:R-:W-:Y:S05]  /*9500*/  BSYNC.RECONVERGENT B0 ;  /* 0x0000000000007941 */ /* 0x000fea0003800200 */
.L_x_1876:
[----:B------:R-:W-:Y:S05]  /*9510*/  @!P3 EXIT ;  /* 0x000000000000b94d */ /* 0x000fea0003800000 */
[----:B-1----:R-:W1:Y:S08]  /*9520*/  LDC.64 R2, c[0x0][0x440] ;  /* 0x00011000ff027b82 */ /* 0x002e700000000a00 */
[----:B-----5:R-:W3:Y:S08]  /*9530*/  LDC.64 R4, c[0x0][0x448] ;  /* 0x00011200ff047b82 */ /* 0x020ef00000000a00 */
        /* <DEDUP_REMOVED lines=11> */
.L_x_1878:
        /* <DEDUP_REMOVED lines=9> */
.L_x_10691:


//--------------------- .text._ZN10layer_norm22ln_bwd_finalize_kernelINS_22Kernel_traits_finalizeILj6144E6__halfS2_S2_S2_fjLb1ELj1024ELj4ENS_18Kernel_traits_baseILj6144ES2_S2_S2_S2_fjLj1024EEEEELb1ELb1EEEvNS_9BwdParamsE --------------------------
	.section	.text._ZN10layer_norm22ln_bwd_finalize_kernelINS_22Kernel_traits_finalizeILj6144E6__halfS2_S2_S2_fjLb1ELj1024ELj4ENS_18Kernel_traits_baseILj6144ES2_S2_S2_S2_fjLj1024EEEEELb1ELb1EEEvNS_9BwdParamsE,"ax",@progbits
	.align	128
        .global         _ZN10layer_norm22ln_bwd_finalize_kernelINS_22Kernel_traits_finalizeILj6144E6__halfS2_S2_S2_fjLb1ELj1024ELj4ENS_18Kernel_traits_baseILj6144ES2_S2_S2_S2_fjLj1024EEEEELb1ELb1EEEvNS_9BwdParamsE
        .type           _ZN10layer_norm22ln_bwd_finalize_kernelINS_22Kernel_traits_finalizeILj6144E6__halfS2_S2_S2_fjLb1ELj1024ELj4ENS_18Kernel_traits_baseILj6144ES2_S2_S2_S2_fjLj1024EEEEELb1ELb1EEEvNS_9BwdParamsE,@function
        .size           _ZN10layer_norm22ln_bwd_finalize_kernelINS_22Kernel_traits_finalizeILj6144E6__halfS2_S2_S2_fjLb1ELj1024ELj4ENS_18Kernel_traits_baseILj6144ES2_S2_S2_S2_fjLj1024EEEEELb1ELb1EEEvNS_9BwdParamsE,(.L_x_10692 - _ZN10layer_norm22ln_bwd_finalize_kernelINS_22Kernel_traits_finalizeILj6144E6__halfS2_S2_S2_fjLb1ELj1024ELj4ENS_18Kernel_traits_baseILj6144ES2_S2_S2_S2_fjLj1024EEEEELb1ELb1EEEvNS_9BwdParamsE)
        .other          _ZN10layer_norm22ln_bwd_finalize_kernelINS_22Kernel_traits_finalizeILj6144E6__halfS2_S2_S2_fjLb1ELj1024ELj4ENS_18Kernel_traits_baseILj6144ES2_S2_S2_S2_fjLj1024EEEEELb1ELb1EEEvNS_9BwdParamsE,@"STO_CUDA_ENTRY STV_DEFAULT"
_ZN10layer_norm22ln_bwd_finalize_kernelINS_22Kernel_traits_finalizeILj6144E6__halfS2_S2_S2_fjLb1ELj1024ELj4ENS_18Kernel_traits_baseILj6144ES2_S2_S2_S2_fjLj1024EEEEELb1ELb1EEEvNS_9BwdParamsE:
.text._ZN10layer_norm22ln_bwd_finalize_kernelINS_22Kernel_traits_finalizeILj6144E6__halfS2_S2_S2_fjLb1ELj1024ELj4ENS_18Kernel_traits_baseILj6144ES2_S2_S2_S2_fjLj1024EEEEELb1ELb1EEEvNS_9BwdParamsE:
        /* <DEDUP_REMOVED lines=58> */
.L_x_1883:
        /* <DEDUP_REMOVED lines=87> */
.L_x_1882:
[----:B------:R-:W-:Y:S05]  /*0910*/  BSYNC.RECONVERGENT B1 ;  /* 0x0000000000017941 */ /* 0x000fea0003800200 */
.L_x_1881:
        /* <DEDUP_REMOVED lines=50> */
.L_x_1885:
[----:B------:R-:W-:Y:S05]  /*0c40*/  BSYNC.RECONVERGENT B1 ;  /* 0x0000000000017941 */ /* 0x000fea0003800200 */
.L_x_1884:
        /* <DEDUP_REMOVED lines=30> */
.L_x_1887:
[----:B------:R-:W-:Y:S05]  /*0e30*/  BSYNC.RECONVERGENT B1 ;  /* 0x0000000000017941 */ /* 0x000fea0003800200 */
.L_x_1886:
        /* <DEDUP_REMOVED lines=15> */
.L_x_1880:
[----:B------:R-:W-:Y:S05]  /*0f30*/  BSYNC.RECONVERGENT B0 ;  /* 0x0000000000007941 */ /* 0x000fea0003800200 */
.L_x_1879:
        /* <DEDUP_REMOVED lines=73> */
.L_x_1888:
        /* <DEDUP_REMOVED lines=11> */
.L_x_10692:


//--------------------- .text._ZN10layer_norm13ln_bwd_kernelINS_13Kernel_traitsI6__halfS2_S2_S2_fjLj6144ELj1ELj1ELj8ELj16ENS_18Kernel_traits_baseILj6144ES2_S2_S2_S2_fjLj256EEEEELb1ELb1ELb1ELb1EEEvNS_9BwdParamsE --------------------------
	.section	.text._ZN10layer_norm13ln_bwd_kernelINS_13Kernel_traitsI6__halfS2_S2_S2_fjLj6144ELj1ELj1ELj8ELj16ENS_18Kernel_traits_baseILj6144ES2_S2_S2_S2_fjLj256EEEEELb1ELb1ELb1ELb1EEEvNS_9BwdParamsE,"ax",@progbits
	.align	128
        .global         _ZN10layer_norm13ln_bwd_kernelINS_13Kernel_traitsI6__halfS2_S2_S2_fjLj6144ELj1ELj1ELj8ELj16ENS_18Kernel_traits_baseILj6144ES2_S2_S2_S2_fjLj256EEEEELb1ELb1ELb1ELb1EEEvNS_9BwdParamsE
        .type           _ZN10layer_norm13ln_bwd_kernelINS_13Kernel_traitsI6__halfS2_S2_S2_fjLj6144ELj1ELj1ELj8ELj16ENS_18Kernel_traits_baseILj6144ES2_S2_S2_S2_fjLj256EEEEELb1ELb1ELb1ELb1EEEvNS_9BwdParamsE,@function
        .size           _ZN10layer_norm13ln_bwd_kernelINS_13Kernel_traitsI6__halfS2_S2_S2_fjLj6144ELj1ELj1ELj8ELj16ENS_18Kernel_traits_baseILj6144ES2_S2_S2_S2_fjLj256EEEEELb1ELb1ELb1ELb1EEEvNS_9BwdParamsE,(.L_x_10693 - _ZN10layer_norm13ln_bwd_kernelINS_13Kernel_traitsI6__halfS2_S2_S2_fjLj6144ELj1ELj1ELj8ELj16ENS_18Kernel_traits_baseILj6144ES2_S2_S2_S2_fjLj256EEEEELb1ELb1ELb1ELb1EEEvNS_9BwdParamsE)
        .other          _ZN10layer_norm13ln_bwd_kernelINS_13Kernel_traitsI6__halfS2_S2_S2_fjLj6144ELj1ELj1ELj8ELj16ENS_18Kernel_traits_baseILj6144ES2_S2_S2_S2_fjLj256EEEEELb1ELb1ELb1ELb1EEEvNS_9BwdParamsE,@"STO_CUDA_ENTRY STV_DEFAULT"
_ZN10layer_norm13ln_bwd_kernelINS_13Kernel_traitsI6__halfS2_S2_S2_fjLj6144ELj1ELj1ELj8ELj16ENS_18Kernel_traits_baseILj6144ES2_S2_S2_S2_fjLj256EEEEELb1ELb1ELb1ELb1EEEvNS_9BwdParamsE:
.text._ZN10layer_norm13ln_bwd_kernelINS_13Kernel_traitsI6__halfS2_S2_S2_fjLj6144ELj1ELj1ELj8ELj16ENS_18Kernel_traits_baseILj6144ES2_S2_S2_S2_fjLj256EEEEELb1ELb1ELb1ELb1EEEvNS_9BwdParamsE:
        /* <DEDUP_REMOVED lines=62> */
.L_x_1992:
[----:B------:R-:W1:Y:S08]  /*03e0*/  LDC.64 R126, c[0x0][0x3f8] ;  /* 0x0000fe00ff7e7b82 */ /* 0x000e700000000a00 */
[----:B------:R-:W2:Y:S08]  /*03f0*/  LDC.64 R124, c[0x0][0x3f0] ;  /* 0x0000fc00ff7c7b82 */ /* 0x000eb00000000a00 */
[----:B------:R-:W3:Y:S01]  /*0400*/  LDC.64 R122, c[0x0][0x3c8] ;  /* 0x0000f200ff7a7b82 */ /* 0x000ee20000000a00 */
[----:B-1----:R-:W-:-:S07]  /*0410*/  IMAD.WIDE R126, R142, 0x4, R126 ;  /* 0x000000048e7e7825 */ /* 0x002fce00078e027e */
[----:B------:R-:W1:Y:S01]  /*0420*/  LDC.64 R120, c[0x0][0x3c0] ;  /* 0x0000f000ff787b82 */ /* 0x000e620000000a00 */
        /* <DEDUP_REMOVED lines=16> */
[----:B------:R-:W-:Y:S02]  /*0530*/  SHF.R.S32.HI R126, RZ, 0x1f, R3 ;  /* 0x0000001fff7e7819 */ /* 0x000fe40000011403 */
[----:B------:R-:W-:Y:S02]  /*0540*/  SHF.R.S32.HI R128, RZ, 0x1f, R125 ;  /* 0x0000001fff807819 */ /* 0x000fe4000001147d */
[----:B------:R-:W-:-:S04]  /*0550*/  LEA.HI R126, R126, R3, RZ, 0x3 ;  /* 0x000000037e7e7211 */ /* 0x000fc800078f18ff */
[----:B------:R-:W-:Y:S02]  /*0560*/  LEA.HI.SX32 R139, R126, R143, 0x1d ;  /* 0x0000008f7e8b7211 */ /* 0x000fe400078feaff */
[----:B------:R-:W-:Y:S02]  /*0570*/  LEA.HI R126, R128, R125, RZ, 0x3 ;  /* 0x0000007d807e7211 */ /* 0x000fe400078f18ff */
[C---:B------:R-:W-:Y:S01]  /*0580*/  IADD3 R145, PT, PT, R139.reuse, 0x200, RZ ;  /* 0x000002008b917810 */ /* 0x040fe20007ffe0ff */
[C---:B-1----:R-:W-:Y:S01]  /*0590*/  IMAD.WIDE.U32 R128, R139.reuse, 0x10, R156 ;  /* 0x000000108b807825 */ /* 0x042fe200078e009c */
[----:B------:R-:W-:Y:S02]  /*05a0*/  LEA.HI.SX32 R3, R126, R143, 0x1d ;  /* 0x0000008f7e037211 */ /* 0x000fe400078feaff */
[----:B------:R-:W-:Y:S02]  /*05b0*/  IADD3 R125, PT, PT, R139, 0x100, RZ ;  /* 0x000001008b7d7810 */ /* 0x000fe40007ffe0ff */
[C---:B------:R-:W-:Y:S01]  /*05c0*/  IADD3 R133, PT, PT, R3.reuse, 0x100, RZ ;  /* 0x0000010003857810 */ /* 0x040fe20007ffe0ff */
[----:B------:R-:W-:Y:S01]  /*05d0*/  IMAD.WIDE R126, R142, 0x4, R120 ;  /* 0x000000048e7e7825 */ /* 0x000fe200078e0278 */
[----:B------:R-:W-:Y:S01]  /*05e0*/  IADD3 R121, PT, PT, R3, 0x200, RZ ;  /* 0x0000020003797810 */ /* 0x000fe20007ffe0ff */
[----:B------:R-:W3:Y:S02]  /*05f0*/  LDG.E.128 R128, desc[UR12][R128.64] ;  /* 0x0000000c80807981 */ /* 0x000ee4000c1e1d00 */
[----:B------:R-:W-:-:S02]  /*0600*/  IMAD.WIDE.U32 R152, R125, 0x10, R156 ;  /* 0x000000107d987825 */ /* 0x000fc400078e009c */
[----:B------:R1:W4:Y:S02]  /*0610*/  LDG.E R177, desc[UR12][R126.64] ;  /* 0x0000000c7eb17981 */ /* 0x000324000c1e1900 */
[----:B--2---:R-:W-:Y:S02]  /*0620*/  IMAD.WIDE.U32 R132, R133, 0x10, R122 ;  /* 0x0000001085847825 */ /* 0x004fe400078e007a */
[----:B------:R-:W2:Y:S02]  /*0630*/  LDG.E.128 R152, desc[UR12][R152.64] ;  /* 0x0000000c98987981 */ /* 0x000ea4000c1e1d00 */
[----:B------:R-:W-:Y:S02]  /*0640*/  IMAD.WIDE.U32 R156, R145, 0x10, R156 ;  /* 0x00000010919c7825 */ /* 0x000fe400078e009c */
[----:B------:R-:W2:Y:S02]  /*0650*/  LDG.E.128 R132, desc[UR12][R132.64] ;  /* 0x0000000c84847981 */ /* 0x000ea4000c1e1d00 */
[----:B------:R-:W-:-:S02]  /*0660*/  IMAD.WIDE.U32 R148, R3, 0x10, R122 ;  /* 0x0000001003947825 */ /* 0x000fc400078e007a */
[----:B------:R-:W2:Y:S02]  /*0670*/  LDG.E.128 R156, desc[UR12][R156.64] ;  /* 0x0000000c9c9c7981 */ /* 0x000ea4000c1e1d00 */
[----:B------:R-:W-:Y:S02]  /*0680*/  IMAD.WIDE.U32 R120, R121, 0x10, R122 ;  /* 0x0000001079787825 */ /* 0x000fe400078e007a */
[----:B------:R-:W2:Y:S04]  /*0690*/  LDG.E.128 R148, desc[UR12][R148.64] ;  /* 0x0000000c94947981 */ /* 0x000ea8000c1e1d00 */
        /* <DEDUP_REMOVED lines=13> */
[C---:B------:R-:W-:Y:S02]  /*0770*/  IADD3 R139, PT, PT, R141.reuse, 0x100, RZ ;  /* 0x000001008d8b7810 */ /* 0x040fe40007ffe0ff */
[C---:B------:R-:W-:Y:S01]  /*0780*/  IADD3 R137, PT, PT, R141.reuse, 0x200, RZ ;  /* 0x000002008d897810 */ /* 0x040fe20007ffe0ff */
[--C-:B------:R-:W-:Y:S01]  /*0790*/  IMAD.WIDE.U32 R140, R141, 0x8, R162.reuse ;  /* 0x000000088d8c7825 */ /* 0x100fe200078e00a2 */
[----:B------:R0:W5:Y:S03]  /*07a0*/  @P0 LDG.E.128 R12, desc[UR12][R126.64] ;  /* 0x0000000c7e0c0981 */ /* 0x000166000c1e1d00 */
[--C-:B------:R-:W-:Y:S02]  /*07b0*/  IMAD.WIDE.U32 R138, R139, 0x8, R162.reuse ;  /* 0x000000088b8a7825 */ /* 0x100fe400078e00a2 */
[----:B------:R-:W5:Y:S02]  /*07c0*/  LDG.E.64 R140, desc[UR12][R140.64] ;  /* 0x0000000c8c8c7981 */ /* 0x000f64000c1e1b00 */
[----:B------:R-:W-:-:S02]  /*07d0*/  IMAD.WIDE.U32 R136, R137, 0x8, R162 ;  /* 0x0000000889887825 */ /* 0x000fc400078e00a2 */
[----:B------:R-:W5:Y:S04]  /*07e0*/  LDG.E.64 R138, desc[UR12][R138.64] ;  /* 0x0000000c8a8a7981 */ /* 0x000f68000c1e1b00 */
[----:B------:R-:W5:Y:S01]  /*07f0*/  LDG.E.64 R136, desc[UR12][R136.64] ;  /* 0x0000000c88887981 */ /* 0x000f62000c1e1b00 */
[----:B------:R-:W-:-:S04]  /*0800*/  @P0 IMAD.WIDE.U32 R146, R125, 0x10, R146 ;  /* 0x000000107d920825 */ /* 0x000fc800078e0092 */
[----:B-1----:R-:W-:Y:S01]  /*0810*/  @P0 IMAD.WIDE.U32 R160, R145, 0x10, R160 ;  /* 0x0000001091a00825 */ /* 0x002fe200078e00a0 */
[----:B------:R2:W5:Y:S04]  /*0820*/  @P0 LDG.E.128 R8, desc[UR12][R146.64] ;  /* 0x0000000c92080981 */ /* 0x000568000c1e1d00 */
[----:B------:R1:W5:Y:S01]  /*0830*/  @P0 LDG.E.128 R4, desc[UR12][R160.64] ;  /* 0x0000000ca0040981 */ /* 0x000362000c1e1d00 */
[----:B------:R-:W-:Y:S01]  /*0840*/  ISETP.NE.AND P0, PT, RZ, UR11, PT ;  /* 0x0000000bff007c0c */ /* 0x000fe2000bf05270 */
[----:B---3--:R-:W-:Y:S02]  /*0850*/  HADD2.F32 R3, -RZ, R128.H0_H0 ;  /* 0x20000080ff037230 */ /* 0x008fe40000004100 */
[--C-:B------:R-:W-:Y:S01]  /*0860*/  HADD2.F32 R163, -RZ, R130.reuse.H0_H0 ;  /* 0x20000082ffa37230 */ /* 0x100fe20000004100 */
[----:B----4-:R-:W-:Y:S01]  /*0870*/  FSEL R201, R177, RZ, !P0 ;  /* 0x000000ffb1c97208 */ /* 0x010fe20004000000 */
[----:B------:R-:W-:-:S02]  /*0880*/  HADD2.F32 R130, -RZ, R130.H1_H1 ;  /* 0x30000082ff827230 */ /* 0x000fc40000004100 */
[----:B0-----:R-:W-:Y:S02]  /*0890*/  HADD2.F32 R126, -RZ, R131.H0_H0 ;  /* 0x20000083ff7e7230 */ /* 0x001fe40000004100 */
[----:B--2---:R-:W-:Y:S02]  /*08a0*/  HADD2.F32 R146, -RZ, R153.H0_H0 ;  /* 0x20000099ff927230 */ /* 0x004fe40000004100 */
[--C-:B------:R-:W-:Y:S02]  /*08b0*/  HADD2.F32 R181, -RZ, R133.reuse.H0_H0 ;  /* 0x20000085ffb57230 */ /* 0x100fe40000004100 */
[----:B------:R-:W-:Y:S02]  /*08c0*/  HADD2.F32 R174, -RZ, R133.H1_H1 ;  /* 0x30000085ffae7230 */ /* 0x000fe40000004100 */
[----:B------:R-:W-:Y:S02]  /*08d0*/  HADD2.F32 R133, -RZ, R156.H0_H0 ;  /* 0x2000009cff857230 */ /* 0x000fe40000004100 */
[----:B------:R-:W-:Y:S01]  /*08e0*/  FADD.FTZ R3, -R201, R3 ;  /* 0x00000003c9037221 */ /* 0x000fe20000010100 */
[----:B------:R-:W-:-:S02]  /*08f0*/  HADD2.F32 R125, -RZ, R128.H1_H1 ;  /* 0x30000080ff7d7230 */ /* 0x000fc40000004100 */
[--C-:B------:R-:W-:Y:S02]  /*0900*/  HADD2.F32 R145, -RZ, R148.reuse.H0_H0 ;  /* 0x20000094ff917230 */ /* 0x100fe40000004100 */
[----:B-1----:R-:W-:Y:S02]  /*0910*/  HADD2.F32 R160, -RZ, R148.H1_H1 ;  /* 0x30000094ffa07230 */ /* 0x002fe40000004100 */
[C---:B------:R-:W-:Y:S01]  /*0920*/  FADD.FTZ R199, -R201.reuse, R133 ;  /* 0x00000085c9c77221 */ /* 0x040fe20000010100 */
[----:B------:R-:W-:Y:S02]  /*0930*/  HADD2.F32 R148, -RZ, R153.H1_H1 ;  /* 0x30000099ff947230 */ /* 0x000fe40000004100 */
[----:B------:R-:W-:Y:S01]  /*0940*/  FADD.FTZ R153, -R201, R130 ;  /* 0x00000082c9997221 */ /* 0x000fe20000010100 */
[--C-:B------:R-:W-:Y:S02]  /*0950*/  HADD2.F32 R176, -RZ, R155.reuse.H0_H0 ;  /* 0x2000009bffb07230 */ /* 0x100fe40000004100 */
[----:B------:R-:W-:-:S02]  /*0960*/  HADD2.F32 R178, -RZ, R155.H1_H1 ;  /* 0x3000009bffb27230 */ /* 0x000fc40000004100 */
[C---:B------:R-:W-:Y:S01]  /*0970*/  FADD.FTZ R155, -R201.reuse, R126 ;  /* 0x0000007ec99b7221 */ /* 0x040fe20000010100 */
[----:B------:R-:W-:Y:S02]  /*0980*/  HADD2.F32 R162, -RZ, R129.H0_H0 ;  /* 0x20000081ffa27230 */ /* 0x000fe40000004100 */
[----:B------:R-:W-:Y:S01]  /*0990*/  FADD.FTZ R179, -R201, R146 ;  /* 0x00000092c9b37221 */ /* 0x000fe20000010100 */
[--C-:B------:R-:W-:Y:S02]  /*09a0*/  HADD2.F32 R182, -RZ, R120.reuse.H0_H0 ;  /* 0x20000078ffb67230 */ /* 0x100fe40000004100 */
[----:B------:R-:W-:Y:S02]  /*09b0*/  HADD2.F32 R130, -RZ, R120.H1_H1 ;  /* 0x30000078ff827230 */ /* 0x000fe40000004100 */
[--C-:B------:R-:W-:Y:S02]  /*09c0*/  HADD2.F32 R133, -RZ, R121.reuse.H0_H0 ;  /* 0x20000079ff857230 */ /* 0x100fe40000004100 */
[----:B------:R-:W-:-:S02]  /*09d0*/  HADD2.F32 R126, -RZ, R121.H1_H1 ;  /* 0x30000079ff7e7230 */ /* 0x000fc40000004100 */
[----:B------:R-:W-:Y:S01]  /*09e0*/  FMUL.FTZ R3, R0, R3 ;  /* 0x0000000300037220 */ /* 0x000fe20000410000 */
[----:B------:R-:W-:Y:S02]  /*09f0*/  HADD2.F32 R129, -RZ, R129.H1_H1 ;  /* 0x30000081ff817230 */ /* 0x000fe40000004100 */
[--C-:B------:R-:W-:Y:S02]  /*0a00*/  HADD2.F32 R169, -RZ, R150.reuse.H0_H0 ;  /* 0x20000096ffa97230 */ /* 0x100fe40000004100 */
[----:B------:R-:W-:Y:S02]  /*0a10*/  HADD2.F32 R170, -RZ, R150.H1_H1 ;  /* 0x30000096ffaa7230 */ /* 0x000fe40000004100 */
[----:B------:R-:W-:Y:S02]  /*0a20*/  HADD2.F32 R146, -RZ, R28.H0_H0 ;  /* 0x2000001cff927230 */ /* 0x000fe40000004100 */
[--C-:B------:R-:W-:Y:S02]  /*0a30*/  HADD2.F32 R121, -RZ, R123.reuse.H0_H0 ;  /* 0x2000007bff797230 */ /* 0x100fe40000004100 */
[----:B------:R-:W-:-:S02]  /*0a40*/  HADD2.F32 R120, -RZ, R123.H1_H1 ;  /* 0x3000007bff787230 */ /* 0x000fc40000004100 */
[C---:B------:R-:W-:Y:S01]  /*0a50*/  FADD.FTZ R147, -R201.reuse, R125 ;  /* 0x0000007dc9937221 */ /* 0x040fe20000010100 */
[----:B------:R-:W-:Y:S02]  /*0a60*/  HADD2.F32 R150, -RZ, R154.H0_H0 ;  /* 0x2000009aff967230 */ /* 0x000fe40000004100 */
[----:B------:R-:W-:Y:S02]  /*0a70*/  HADD2.F32 R123, -RZ, R28.H1_H1 ;  /* 0x3000001cff7b7230 */ /* 0x000fe40000004100 */
[--C-:B------:R-:W-:Y:S02]  /*0a80*/  HADD2.F32 R161, -RZ, R149.reuse.H0_H0 ;  /* 0x20000095ffa17230 */ /* 0x100fe40000004100 */
[----:B------:R-:W-:Y:S02]  /*0a90*/  HADD2.F32 R168, -RZ, R149.H1_H1 ;  /* 0x30000095ffa87230 */ /* 0x000fe40000004100 */
[----:B------:R-:W-:Y:S01]  /*0aa0*/  FADD.FTZ R149, -R201, R162 ;  /* 0x000000a2c9957221 */ /* 0x000fe20000010100 */
[----:B------:R-:W-:-:S02]  /*0ab0*/  HADD2.F32 R127, -RZ, R152.H0_H0 ;  /* 0x20000098ff7f7230 */ /* 0x000fc40000004100 */
[----:B------:R-:W-:Y:S02]  /*0ac0*/  HADD2.F32 R152, -RZ, R152.H1_H1 ;  /* 0x30000098ff987230 */ /* 0x000fe40000004100 */
[--C-:B------:R-:W-:Y:S02]  /*0ad0*/  HADD2.F32 R143, -RZ, R135.reuse.H0_H0 ;  /* 0x20000087ff8f7230 */ /* 0x100fe40000004100 */
[----:B------:R-:W-:Y:S02]  /*0ae0*/  HADD2.F32 R128, -RZ, R135.H1_H1 ;  /* 0x30000087ff807230 */ /* 0x000fe40000004100 */
[----:B------:R-:W-:Y:S01]  /*0af0*/  FADD.FTZ R183, -R201, R148 ;  /* 0x00000094c9b77221 */ /* 0x000fe20000010100 */
[----:B------:R-:W-:Y:S02]  /*0b00*/  HADD2.F32 R131, -RZ, R131.H1_H1 ;  /* 0x30000083ff837230 */ /* 0x000fe40000004100 */
[----:B------:R-:W-:Y:S01]  /*0b10*/  FMUL.FTZ R146, R146, R145 ;  /* 0x0000009192927220 */ /* 0x000fe20000410000 */
[----:B------:R-:W-:-:S02]  /*0b20*/  HADD2.F32 R171, -RZ, R151.H0_H0 ;  /* 0x20000097ffab7230 */ /* 0x000fc40000004100 */
[----:B------:R-:W-:Y:S01]  /*0b30*/  FADD.FTZ R104, R104, R145 ;  /* 0x0000009168687221 */ /* 0x000fe20000010000 */
[----:B------:R-:W-:Y:S02]  /*0b40*/  HADD2.F32 R172, -RZ, R151.H1_H1 ;  /* 0x30000097ffac7230 */ /* 0x000fe40000004100 */
[----:B------:R-:W-:Y:S01]  /*0b50*/  FADD.FTZ R151, -R201, R129 ;  /* 0x00000081c9977221 */ /* 0x000fe20000010100 */
[----:B------:R-:W-:Y:S02]  /*0b60*/  HADD2.F32 R135, -RZ, R156.H1_H1 ;  /* 0x3000009cff877230 */ /* 0x000fe40000004100 */
[----:B------:R-:W-:Y:S01]  /*0b70*/  FFMA.FTZ R36, R3, R145, R36 ;  /* 0x0000009103247223 */ /* 0x000fe20000010024 */
[----:B------:R-:W-:Y:S02]  /*0b80*/  HADD2.F32 R156, -RZ, R157.H1_H1 ;  /* 0x3000009dff9c7230 */ /* 0x000fe40000004100 */
[----:B------:R-:W-:Y:S01]  /*0b90*/  FADD.FTZ R187, -R201, R150 ;  /* 0x00000096c9bb7221 */ /* 0x000fe20000010100 */
[----:B------:R-:W-:-:S02]  /*0ba0*/  HADD2.F32 R154, -RZ, R154.H1_H1 ;  /* 0x3000009aff9a7230 */ /* 0x000fc40000004100 */
[C---:B------:R-:W-:Y:S01]  /*0bb0*/  FMUL.FTZ R148, R0.reuse, R147 ;  /* 0x0000009300947220 */ /* 0x040fe20000410000 */
[----:B------:R-:W-:Y:S01]  /*0bc0*/  FMUL.FTZ R145, R123, R160 ;  /* 0x000000a07b917220 */ /* 0x000fe20000410000 */
[----:B------:R-:W-:Y:S02]  /*0bd0*/  HADD2.F32 R189, -RZ, R158.H0_H0 ;  /* 0x2000009effbd7230 */ /* 0x000fe40000004100 */
[----:B------:R-:W-:Y:S01]  /*0be0*/  FMUL.FTZ R147, R0, R149 ;  /* 0x0000009500937220 */ /* 0x000fe20000410000 */
[----:B------:R-:W-:Y:S02]  /*0bf0*/  HADD2.F32 R150, -RZ, R29.H0_H0 ;  /* 0x2000001dff967230 */ /* 0x000fe40000004100 */
[C---:B------:R-:W-:Y:S01]  /*0c00*/  FADD.FTZ R177, -R201.reuse, R152 ;  /* 0x00000098c9b17221 */ /* 0x040fe20000010100 */
[----:B------:R-:W-:Y:S02]  /*0c10*/  HADD2.F32 R123, -RZ, R30.H1_H1 ;  /* 0x3000001eff7b7230 */ /* 0x000fe40000004100 */
[----:B------:R-:W-:Y:S01]  /*0c20*/  FADD.FTZ R163, -R201, R163 ;  /* 0x000000a3c9a37221 */ /* 0x000fe20000010100 */
[----:B------:R-:W-:-:S02]  /*0c30*/  HADD2.F32 R185, -RZ, R157.H0_H0 ;  /* 0x2000009dffb97230 */ /* 0x000fc40000004100 */
[C---:B------:R-:W-:Y:S01]  /*0c40*/  FADD.FTZ R157, -R201.reuse, R131 ;  /* 0x00000083c99d7221 */ /* 0x040fe20000010100 */
[----:B------:R-:W-:Y:S02]  /*0c50*/  HADD2.F32 R158, -RZ, R158.H1_H1 ;  /* 0x3000009eff9e7230 */ /* 0x000fe40000004100 */
[----:B------:R-:W-:Y:S01]  /*0c60*/  FMUL.FTZ R152, R0, R151 ;  /* 0x0000009700987220 */ /* 0x000fe20000410000 */
[----:B------:R-:W-:Y:S02]  /*0c70*/  HADD2.F32 R149, -RZ, R29.H1_H1 ;  /* 0x3000001dff957230 */ /* 0x000fe40000004100 */
[C---:B------:R-:W-:Y:S01]  /*0c80*/  FADD.FTZ R131, -R201.reuse, R156 ;  /* 0x0000009cc9837221 */ /* 0x040fe20000010100 */
[--C-:B------:R-:W-:Y:S02]  /*0c90*/  HADD2.F32 R193, -RZ, R159.reuse.H0_H0 ;  /* 0x2000009fffc17230 */ /* 0x100fe40000004100 */
[----:B------:R-:W-:Y:S01]  /*0ca0*/  FADD.FTZ R191, -R201, R154 ;  /* 0x0000009ac9bf7221 */ /* 0x000fe20000010100 */
[----:B------:R-:W-:-:S02]  /*0cb0*/  HADD2.F32 R180, -RZ, R159.H1_H1 ;  /* 0x3000009fffb47230 */ /* 0x000fc40000004100 */
[----:B------:R-:W-:Y:S01]  /*0cc0*/  FMUL.FTZ R156, R0, R153 ;  /* 0x00000099009c7220 */ /* 0x000fe20000410000 */
[----:B------:R-:W-:Y:S02]  /*0cd0*/  HADD2.F32 R175, -RZ, R132.H0_H0 ;  /* 0x20000084ffaf7230 */ /* 0x000fe40000004100 */
[----:B------:R-:W-:Y:S01]  /*0ce0*/  FADD.FTZ R159, -R201, R127 ;  /* 0x0000007fc99f7221 */ /* 0x000fe20000010100 */
[-C--:B------:R-:W-:Y:S01]  /*0cf0*/  FMUL.FTZ R150, R150, R161.reuse ;  /* 0x000000a196967220 */ /* 0x080fe20000410000 */
[----:B------:R-:W-:Y:S01]  /*0d00*/  FADD.FTZ R106, R106, R161 ;  /* 0x000000a16a6a7221 */ /* 0x000fe20000010000 */
[----:B------:R-:W-:Y:S01]  /*0d10*/  FFMA.FTZ R38, R147, R161, R38 ;  /* 0x000000a193267223 */ /* 0x000fe20000010026 */
[----:B------:R-:W-:Y:S02]  /*0d20*/  HADD2.F32 R154, -RZ, R30.H0_H0 ;  /* 0x2000001eff9a7230 */ /* 0x000fe40000004100 */
[----:B------:R-:W-:Y:S01]  /*0d30*/  FMUL.FTZ R153, R123, R170 ;  /* 0x000000aa7b997220 */ /* 0x000fe20000410000 */
[----:B------:R-:W-:-:S02]  /*0d40*/  HADD2.F32 R132, -RZ, R132.H1_H1 ;  /* 0x30000084ff847230 */ /* 0x000fc40000004100 */
[----:B------:R-:W-:Y:S01]  /*0d50*/  FADD.FTZ R127, -R201, R158 ;  /* 0x0000009ec97f7221 */ /* 0x000fe20000010100 */
[----:B------:R-:W-:Y:S01]  /*0d60*/  FADD.FTZ R105, R105, R160 ;  /* 0x000000a069697221 */ /* 0x000fe20000010000 */
[----:B------:R-:W-:Y:S01]  /*0d70*/  FFMA.FTZ R37, R148, R160, R37 ;  /* 0x000000a094257223 */ /* 0x000fe20000010025 */
[-C--:B------:R-:W-:Y:S01]  /*0d80*/  FMUL.FTZ R149, R149, R168.reuse ;  /* 0x000000a895957220 */ /* 0x080fe20000410000 */
[----:B------:R-:W-:Y:S01]  /*0d90*/  FADD.FTZ R107, R107, R168 ;  /* 0x000000a86b6b7221 */ /* 0x000fe20000010000 */
[----:B------:R-:W-:Y:S01]  /*0da0*/  FFMA.FTZ R39, R152, R168, R39 ;  /* 0x000000a898277223 */ /* 0x000fe20000010027 */
[C---:B------:R-:W-:Y:S01]  /*0db0*/  FMUL.FTZ R151, R0.reuse, R163 ;  /* 0x000000a300977220 */ /* 0x040fe20000410000 */
[----:B------:R-:W-:Y:S02]  /*0dc0*/  HADD2.F32 R123, -RZ, R31.H1_H1 ;  /* 0x3000001fff7b7230 */ /* 0x000fe40000004100 */
[----:B------:R-:W-:Y:S01]  /*0dd0*/  FMUL.FTZ R160, R0, R157 ;  /* 0x0000009d00a07220 */ /* 0x000fe20000410000 */
[----:B------:R-:W-:-:S02]  /*0de0*/  HADD2.F32 R161, -RZ, R32.H1_H1 ;  /* 0x30000020ffa17230 */ /* 0x000fc40000004100 */
[C---:B------:R-:W-:Y:S01]  /*0df0*/  FMUL.FTZ R168, R0.reuse, R177 ;  /* 0x000000b100a87220 */ /* 0x040fe20000410000 */
[----:B------:R-:W-:Y:S02]  /*0e00*/  HADD2.F32 R158, -RZ, R31.H0_H0 ;  /* 0x2000001fff9e7230 */ /* 0x000fe40000004100 */
[----:B------:R-:W-:Y:S01]  /*0e10*/  FMUL.FTZ R155, R0, R155 ;  /* 0x0000009b009b7220 */ /* 0x000fe20000410000 */
[-C--:B------:R-:W-:Y:S01]  /*0e20*/  FMUL.FTZ R154, R154, R169.reuse ;  /* 0x000000a99a9a7220 */ /* 0x080fe20000410000 */
[----:B------:R-:W-:Y:S01]  /*0e30*/  FADD.FTZ R100, R100, R169 ;  /* 0x000000a964647221 */ /* 0x000fe20000010000 */
[----:B------:R-:W-:Y:S01]  /*0e40*/  FFMA.FTZ R40, R151, R169, R40 ;  /* 0x000000a997287223 */ /* 0x000fe20000010028 */
[----:B------:R-:W-:Y:S02]  /*0e50*/  HADD2.F32 R162, -RZ, R32.H0_H0 ;  /* 0x20000020ffa27230 */ /* 0x000fe40000004100 */
[-C--:B------:R-:W-:Y:S01]  /*0e60*/  FMUL.FTZ R157, R123, R172.reuse ;  /* 0x000000ac7b9d7220 */ /* 0x080fe20000410000 */
[----:B------:R-:W-:Y:S01]  /*0e70*/  FADD.FTZ R103, R103, R172 ;  /* 0x000000ac67677221 */ /* 0x000fe20000010000 */
[----:B------:R-:W-:Y:S01]  /*0e80*/  FFMA.FTZ R43, R160, R172, R43 ;  /* 0x000000aca02b7223 */ /* 0x000fe2000001002b */
[-C--:B------:R-:W-:Y:S01]  /*0e90*/  FMUL.FTZ R161, R161, R132.reuse ;  /* 0x00000084a1a17220 */ /* 0x080fe20000410000 */
[----:B------:R-:W-:Y:S01]  /*0ea0*/  FADD.FTZ R97, R97, R132 ;  /* 0x0000008461617221 */ /* 0x000fe20000010000 */
[----:B------:R-:W-:Y:S01]  /*0eb0*/  FFMA.FTZ R45, R168, R132, R45 ;  /* 0x00000084a82d7223 */ /* 0x000fe2000001002d */
[----:B------:R-:W-:-:S02]  /*0ec0*/  HADD2.F32 R169, -RZ, R33.H1_H1 ;  /* 0x30000021ffa97230 */ /* 0x000fc40000004100 */
[-C--:B------:R-:W-:Y:S01]  /*0ed0*/  FMUL.FTZ R158, R158, R171.reuse ;  /* 0x000000ab9e9e7220 */ /* 0x080fe20000410000 */
[----:B------:R-:W-:Y:S02]  /*0ee0*/  HADD2.F32 R173, -RZ, R134.H0_H0 ;  /* 0x20000086ffad7230 */ /* 0x000fe40000004100 */
[----:B------:R-:W-:Y:S01]  /*0ef0*/  FADD.FTZ R102, R102, R171 ;  /* 0x000000ab66667221 */ /* 0x000fe20000010000 */
[----:B------:R-:W-:Y:S01]  /*0f00*/  FFMA.FTZ R42, R155, R171, R42 ;  /* 0x000000ab9b2a7223 */ /* 0x000fe2000001002a */
[C---:B------:R-:W-:Y:S01]  /*0f10*/  FMUL.FTZ R159, R0.reuse, R159 ;  /* 0x0000009f009f7220 */ /* 0x040fe20000410000 */
[----:B------:R-:W-:Y:S01]  /*0f20*/  FMUL.FTZ R172, R0, R183 ;  /* 0x000000b700ac7220 */ /* 0x000fe20000410000 */
[----:B------:R-:W-:Y:S02]  /*0f30*/  HADD2.F32 R132, -RZ, R34.H0_H0 ;  /* 0x20000022ff847230 */ /* 0x000fe40000004100 */
[----:B------:R-:W-:Y:S01]  /*0f40*/  FADD.FTZ R195, -R201, R176 ;  /* 0x000000b0c9c37221 */ /* 0x000fe20000010100 */
[----:B------:R-:W-:-:S02]  /*0f50*/  HADD2.F32 R134, -RZ, R134.H1_H1 ;  /* 0x30000086ff867230 */ /* 0x000fc40000004100 */
[----:B------:R-:W-:Y:S01]  /*0f60*/  FMUL.FTZ R171, R0, R187 ;  /* 0x000000bb00ab7220 */ /* 0x000fe20000410000 */
[----:B------:R-:W-:Y:S02]  /*0f70*/  HADD2.F32 R123, -RZ, R34.H1_H1 ;  /* 0x30000022ff7b7230 */ /* 0x000fe40000004100 */
[----:B------:R-:W-:Y:S01]  /*0f80*/  FADD.FTZ R197, -R201, R178 ;  /* 0x000000b2c9c57221 */ /* 0x000fe20000010100 */
[-C--:B------:R-:W-:Y:S01]  /*0f90*/  FMUL.FTZ R162, R162, R175.reuse ;  /* 0x000000afa2a27220 */ /* 0x080fe20000410000 */
[----:B------:R-:W-:Y:S01]  /*0fa0*/  FADD.FTZ R96, R96, R175 ;  /* 0x000000af60607221 */ /* 0x000fe20000010000 */
[----:B------:R-:W-:Y:S01]  /*0fb0*/  FFMA.FTZ R44, R159, R175, R44 ;  /* 0x000000af9f2c7223 */ /* 0x000fe2000001002c */
[-C--:B------:R-:W-:Y:S01]  /*0fc0*/  FMUL.FTZ R169, R169, R174.reuse ;  /* 0x000000aea9a97220 */ /* 0x080fe20000410000 */
[----:B------:R-:W-:Y:S01]  /*0fd0*/  FADD.FTZ R99, R99, R174 ;  /* 0x000000ae63637221 */ /* 0x000fe20000010000 */
[----:B------:R-:W-:Y:S01]  /*0fe0*/  FFMA.FTZ R47, R172, R174, R47 ;  /* 0x000000aeac2f7223 */ /* 0x000fe2000001002f */
[----:B------:R-:W-:-:S02]  /*0ff0*/  HADD2.F32 R178, -RZ, R35.H0_H0 ;  /* 0x20000023ffb27230 */ /* 0x000fc40000004100 */
[-C--:B------:R-:W-:Y:S01]  /*1000*/  FMUL.FTZ R174, R132, R173.reuse ;  /* 0x000000ad84ae7220 */ /* 0x080fe20000410000 */
[----:B------:R-:W-:Y:S01]  /*1010*/  FADD.FTZ R92, R92, R173 ;  /* 0x000000ad5c5c7221 */ /* 0x000fe20000010000 */
[----:B------:R-:W-:Y:S01]  /*1020*/  FFMA.FTZ R48, R171, R173, R48 ;  /* 0x000000adab307223 */ /* 0x000fe20000010030 */
[C---:B------:R-:W-:Y:S01]  /*1030*/  FMUL.FTZ R175, R0.reuse, R195 ;  /* 0x000000c300af7220 */ /* 0x040fe20000410000 */
[----:B------:R-:W-:Y:S01]  /*1040*/  FMUL.FTZ R173, R123, R134 ;  /* 0x000000867bad7220 */ /* 0x000fe20000410000 */
[----:B------:R-:W-:Y:S01]  /*1050*/  FADD.FTZ R132, RZ, R146 ;  /* 0x00000092ff847221 */ /* 0x000fe20000010000 */
[----:B------:R-:W-:Y:S01]  /*1060*/  FFMA.FTZ R123, R3, R146, RZ ;  /* 0x00000092037b7223 */ /* 0x000fe200000100ff */
[----:B------:R-:W-:Y:S01]  /*1070*/  FMUL.FTZ R176, R0, R191 ;  /* 0x000000bf00b07220 */ /* 0x000fe20000410000 */
[-C--:B------:R-:W-:Y:S01]  /*1080*/  FMUL.FTZ R178, R178, R143.reuse ;  /* 0x0000008fb2b27220 */ /* 0x080fe20000410000 */
        /* <DEDUP_REMOVED lines=17> */
[----:B------:R-:W-:-:S03]  /*11a0*/  FFMA.FTZ R123, R151, R154, R132 ;  /* 0x0000009a977b7223 */ /* 0x000fc60000010084 */
[----:B------:R-:W-:Y:S01]  /*11b0*/  FADD.FTZ R143, R128, R153 ;  /* 0x00000099808f7221 */ /* 0x000fe20000010000 */
[----:B------:R-:W-:-:S03]  /*11c0*/  FFMA.FTZ R128, R156, R153, R123 ;  /* 0x000000999c807223 */ /* 0x000fc6000001007b */
[----:B------:R-:W-:Y:S01]  /*11d0*/  FADD.FTZ R132, R143, R158 ;  /* 0x0000009e8f847221 */ /* 0x000fe20000010000 */
[----:B------:R-:W-:Y:S01]  /*11e0*/  FFMA.FTZ R123, R155, R158, R128 ;  /* 0x0000009e9b7b7223 */ /* 0x000fe20000010080 */
[----:B------:R-:W-:Y:S01]  /*11f0*/  FADD.FTZ R101, R101, R170 ;  /* 0x000000aa65657221 */ /* 0x000fe20000010000 */
[----:B------:R-:W-:Y:S01]  /*1200*/  FFMA.FTZ R41, R156, R170, R41 ;  /* 0x000000aa9c297223 */ /* 0x000fe20000010029 */
[----:B------:R-:W-:Y:S01]  /*1210*/  FADD.FTZ R143, R132, R157 ;  /* 0x0000009d848f7221 */ /* 0x000fe20000010000 */
[----:B------:R-:W-:Y:S02]  /*1220*/  HADD2.F32 R170, -RZ, R33.H0_H0 ;  /* 0x20000021ffaa7230 */ /* 0x000fe40000004100 */
[----:B------:R-:W-:Y:S01]  /*1230*/  FFMA.FTZ R132, R160, R157, R123 ;  /* 0x0000009da0847223 */ /* 0x000fe2000001007b */
[----:B------:R-:W-:Y:S01]  /*1240*/  FMUL.FTZ R163, R0, R179 ;  /* 0x000000b300a37220 */ /* 0x000fe20000410000 */
[----:B------:R-:W-:Y:S01]  /*1250*/  FADD.FTZ R135, -R201, R135 ;  /* 0x00000087c9877221 */ /* 0x000fe20000010100 */
[----:B------:R-:W-:Y:S01]  /*1260*/  FADD.FTZ R128, R143, R162 ;  /* 0x000000a28f807221 */ /* 0x000fe20000010000 */
[----:B------:R-:W-:Y:S01]  /*1270*/  FFMA.FTZ R123, R159, R162, R132 ;  /* 0x000000a29f7b7223 */ /* 0x000fe20000010084 */
[-C--:B------:R-:W-:Y:S01]  /*1280*/  FMUL.FTZ R170, R170, R181.reuse ;  /* 0x000000b5aaaa7220 */ /* 0x080fe20000410000 */
[----:B------:R-:W-:Y:S01]  /*1290*/  FADD.FTZ R98, R98, R181 ;  /* 0x000000b562627221 */ /* 0x000fe20000010000 */
[----:B------:R-:W-:Y:S01]  /*12a0*/  FFMA.FTZ R46, R163, R181, R46 ;  /* 0x000000b5a32e7223 */ /* 0x000fe2000001002e */
[----:B------:R-:W-:-:S02]  /*12b0*/  HADD2.F32 R179, -RZ, R164.H0_H0 ;  /* 0x200000a4ffb37230 */ /* 0x000fc40000004100 */
[C---:B------:R-:W-:Y:S01]  /*12c0*/  FMUL.FTZ R181, R0.reuse, R199 ;  /* 0x000000c700b57220 */ /* 0x040fe20000410000 */
[----:B------:R-:W-:Y:S02]  /*12d0*/  HADD2.F32 R183, -RZ, R164.H1_H1 ;  /* 0x300000a4ffb77230 */ /* 0x000fe40000004100 */
        /* <DEDUP_REMOVED lines=18> */
[----:B------:R-:W-:Y:S01]  /*1400*/  FFMA.FTZ R128, R172, R169, R123 ;  /* 0x000000a9ac807223 */ /* 0x000fe2000001007b */
[----:B------:R-:W-:-:S02]  /*1410*/  HADD2.F32 R143, -RZ, R165.H1_H1 ;  /* 0x300000a5ff8f7230 */ /* 0x000fc40000004100 */
[----:B------:R-:W-:Y:S01]  /*1420*/  FADD.FTZ R130, R133, R174 ;  /* 0x000000ae85827221 */ /* 0x000fe20000010000 */
[----:B------:R-:W-:Y:S01]  /*1430*/  FFMA.FTZ R123, R171, R174, R128 ;  /* 0x000000aeab7b7223 */ /* 0x000fe20000010080 */
[----:B------:R-:W-:Y:S02]  /*1440*/  FMUL.FTZ R188, R0, R131 ;  /* 0x0000008300bc7220 */ /* 0x000fe40000410000 */
[----:B------:R-:W-:Y:S01]  /*1450*/  FADD.FTZ R131, R130, R173 ;  /* 0x000000ad82837221 */ /* 0x000fe20000010000 */
[----:B------:R-:W-:Y:S01]  /*1460*/  FFMA.FTZ R128, R176, R173, R123 ;  /* 0x000000adb0807223 */ /* 0x000fe2000001007b */
[----:B------:R-:W-:Y:S01]  /*1470*/  FADD.FTZ R189, -R201, R189 ;  /* 0x000000bdc9bd7221 */ /* 0x000fe20000010100 */
[-C--:B------:R-:W-:Y:S01]  /*1480*/  FMUL.FTZ R186, R143, R126.reuse ;  /* 0x0000007e8fba7220 */ /* 0x080fe20000410000 */
[----:B------:R-:W-:Y:S01]  /*1490*/  FADD.FTZ R91, R91, R126 ;  /* 0x0000007e5b5b7221 */ /* 0x000fe20000010000 */
[----:B------:R-:W-:Y:S01]  /*14a0*/  FFMA.FTZ R55, R188, R126, R55 ;  /* 0x0000007ebc377223 */ /* 0x000fe20000010037 */
[----:B------:R-:W-:Y:S01]  /*14b0*/  FADD.FTZ R126, R131, R178 ;  /* 0x000000b2837e7221 */ /* 0x000fe20000010000 */
[----:B------:R-:W-:Y:S01]  /*14c0*/  FFMA.FTZ R123, R175, R178, R128 ;  /* 0x000000b2af7b7223 */ /* 0x000fe20000010080 */
[----:B------:R-:W-:-:S02]  /*14d0*/  HADD2.F32 R129, -RZ, R122.H0_H0 ;  /* 0x2000007aff817230 */ /* 0x000fc40000004100 */
[----:B------:R-:W-:Y:S01]  /*14e0*/  FMUL.FTZ R189, R0, R189 ;  /* 0x000000bd00bd7220 */ /* 0x000fe20000410000 */
[----:B------:R-:W-:Y:S02]  /*14f0*/  HADD2.F32 R132, -RZ, R166.H0_H0 ;  /* 0x200000a6ff847230 */ /* 0x000fe40000004100 */
[----:B------:R-:W-:Y:S01]  /*1500*/  FADD.FTZ R126, R126, R177 ;  /* 0x000000b17e7e7221 */ /* 0x000fe20000010000 */
[----:B------:R-:W-:Y:S01]  /*1510*/  FFMA.FTZ R128, R180, R177, R123 ;  /* 0x000000b1b4807223 */ /* 0x000fe2000001007b */
[----:B------:R-:W-:Y:S01]  /*1520*/  FADD.FTZ R84, R84, R129 ;  /* 0x0000008154547221 */ /* 0x000fe20000010000 */
[-C--:B------:R-:W-:Y:S01]  /*1530*/  FFMA.FTZ R56, R189, R129.reuse, R56 ;  /* 0x00000081bd387223 */ /* 0x080fe20000010038 */
[----:B------:R-:W-:Y:S01]  /*1540*/  FMUL.FTZ R187, R132, R129 ;  /* 0x0000008184bb7220 */ /* 0x000fe20000410000 */
[----:B------:R-:W-:Y:S01]  /*1550*/  FADD.FTZ R123, R126, R179 ;  /* 0x000000b37e7b7221 */ /* 0x000fe20000010000 */
[----:B------:R-:W-:Y:S01]  /*1560*/  FFMA.FTZ R129, R181, R179, R128 ;  /* 0x000000b3b5817223 */ /* 0x000fe20000010080 */
[----:B------:R-:W-:-:S02]  /*1570*/  HADD2.F32 R122, -RZ, R122.H1_H1 ;  /* 0x3000007aff7a7230 */ /* 0x000fc40000004100 */
[----:B------:R-:W-:Y:S01]  /*1580*/  FADD.FTZ R126, R123, R182 ;  /* 0x000000b67b7e7221 */ /* 0x000fe20000010000 */
[----:B------:R-:W-:Y:S01]  /*1590*/  FFMA.FTZ R128, R184, R182, R129 ;  /* 0x000000b6b8807223 */ /* 0x000fe20000010081 */
[----:B------:R-:W-:Y:S02]  /*15a0*/  HADD2.F32 R133, -RZ, R166.H1_H1 ;  /* 0x300000a6ff857230 */ /* 0x000fe40000004100 */
        /* <DEDUP_REMOVED lines=8> */
[----:B------:R-:W-:Y:S01]  /*1630*/  FADD.FTZ R193, -R201, R193 ;  /* 0x000000c1c9c17221 */ /* 0x000fe20000010100 */
[----:B------:R-:W-:-:S02]  /*1640*/  HADD2.F32 R130, -RZ, R167.H0_H0 ;  /* 0x200000a7ff827230 */ /* 0x000fc40000004100 */
[----:B------:R-:W-:Y:S01]  /*1650*/  FADD.FTZ R123, R122, R187 ;  /* 0x000000bb7a7b7221 */ /* 0x000fe20000010000 */
[----:B------:R-:W-:Y:S01]  /*1660*/  FFMA.FTZ R127, R189, R187, R126 ;  /* 0x000000bbbd7f7223 */ /* 0x000fe2000001007e */
[----:B------:R-:W-:Y:S02]  /*1670*/  HADD2.F32 R129, -RZ, R167.H1_H1 ;  /* 0x300000a7ff817230 */ /* 0x000fe40000004100 */
[----:B------:R-:W-:Y:S01]  /*1680*/  FMUL.FTZ R193, R0, R193 ;  /* 0x000000c100c17220 */ /* 0x000fe20000410000 */
[-C--:B------:R-:W-:Y:S01]  /*1690*/  FMUL.FTZ R191, R130, R121.reuse ;  /* 0x0000007982bf7220 */ /* 0x080fe20000410000 */
[----:B------:R-:W-:Y:S01]  /*16a0*/  FADD.FTZ R122, R123, R190 ;  /* 0x000000be7b7a7221 */ /* 0x000fe20000010000 */
[----:B------:R-:W-:Y:S01]  /*16b0*/  FFMA.FTZ R126, R192, R190, R127 ;  /* 0x000000bec07e7223 */ /* 0x000fe2000001007f */
[----:B------:R-:W-:Y:S01]  /*16c0*/  FADD.FTZ R86, R86, R121 ;  /* 0x0000007956567221 */ /* 0x000fe20000010000 */
[----:B------:R-:W-:Y:S01]  /*16d0*/  FFMA.FTZ R58, R193, R121, R58 ;  /* 0x00000079c13a7223 */ /* 0x000fe2000001003a */
[-C--:B------:R-:W-:Y:S01]  /*16e0*/  FMUL.FTZ R194, R129, R120.reuse ;  /* 0x0000007881c27220 */ /* 0x080fe20000410000 */
[----:B------:R-:W-:Y:S01]  /*16f0*/  FMUL.FTZ R196, R0, R125 ;  /* 0x0000007d00c47220 */ /* 0x000fe20000410000 */
[----:B------:R-:W-:Y:S01]  /*1700*/  FADD.FTZ R121, R122, R191 ;  /* 0x000000bf7a797221 */ /* 0x000fe20000010000 */
[----:B------:R-:W-:Y:S01]  /*1710*/  FFMA.FTZ R123, R193, R191, R126 ;  /* 0x000000bfc17b7223 */ /* 0x000fe2000001007e */
[----:B------:R-:W-:Y:S01]  /*1720*/  FADD.FTZ R87, R87, R120 ;  /* 0x0000007857577221 */ /* 0x000fe20000010000 */
[C---:B------:R-:W-:Y:S01]  /*1730*/  FFMA.FTZ R59, R196.reuse, R120, R59 ;  /* 0x00000078c43b7223 */ /* 0x040fe2000001003b */
[----:B------:R-:W-:Y:S01]  /*1740*/  FADD.FTZ R121, R121, R194 ;  /* 0x000000c279797221 */ /* 0x000fe20000010000 */
[----:B------:R-:W-:Y:S01]  /*1750*/  FFMA.FTZ R123, R196, R194, R123 ;  /* 0x000000c2c47b7223 */ /* 0x000fe2000001007b */
[----:B------:R-:W-:Y:S06]  /*1760*/  BRA `(.L_x_1891) ;  /* 0x0000000000b47947 */ /* 0x000fec0003800000 */
.L_x_1890:
        /* <DEDUP_REMOVED lines=45> */
.L_x_1891:
[----:B------:R-:W0:Y:S01]  /*1a40*/  SHFL.DOWN PT, R120, R121, 0x10, 0x1f ;  /* 0x0a001f0079787f89 */ /* 0x000e2200000e0000 */
        /* <DEDUP_REMOVED lines=18> */
[----:B------:R-:W0:Y:S01]  /*1b70*/  SHFL.DOWN PT, R121, R126, 0x2, 0x1f ;  /* 0x08401f007e797f89 */ /* 0x000e2200000e0000 */
[----:B------:R-:W-:-:S03]  /*1b80*/  @P2 SHF.R.S32.HI R127, RZ, 0x1f, R124 ;  /* 0x0000001fff7f2819 */ /* 0x000fc6000001147c */
[----:B------:R-:W1:Y:S01]  /*1b90*/  SHFL.DOWN PT, R123, R128, 0x2, 0x1f ;  /* 0x08401f00807b7f89 */ /* 0x000e6200000e0000 */
[----:B------:R-:W-:-:S04]  /*1ba0*/  @P2 LEA.HI R124, R127, R124, RZ, 0x3 ;  /* 0x0000007c7f7c2211 */ /* 0x000fc800078f18ff */
[----:B------:R-:W-:Y:S01]  /*1bb0*/  @P2 LEA.HI.SX32 R195, R124, R143, 0x1d ;  /* 0x0000008f7cc32211 */ /* 0x000fe200078feaff */
[----:B0-----:R-:W-:Y:S02]  /*1bc0*/  FADD.FTZ R122, R126, R121 ;  /* 0x000000797e7a7221 */ /* 0x001fe40000010000 */
[----:B------:R-:W0:Y:S01]  /*1bd0*/  @P2 LDC.64 R120, c[0x0][0x390] ;  /* 0x0000e400ff782b82 */ /* 0x000e220000000a00 */
[----:B-1----:R-:W-:Y:S02]  /*1be0*/  FADD.FTZ R123, R128, R123 ;  /* 0x0000007b807b7221 */ /* 0x002fe40000010000 */
[----:B------:R-:W1:Y:S04]  /*1bf0*/  SHFL.DOWN PT, R125, R122, 0x1, 0x1f ;  /* 0x08201f007a7d7f89 */ /* 0x000e6800000e0000 */
[----:B------:R-:W2:Y:S01]  /*1c00*/  SHFL.DOWN PT, R130, R123, 0x1, 0x1f ;  /* 0x08201f007b827f89 */ /* 0x000ea200000e0000 */
[----:B-1----:R-:W-:Y:S01]  /*1c10*/  FADD.FTZ R126, R122, R125 ;  /* 0x0000007d7a7e7221 */ /* 0x002fe20000010000 */
[----:B0-----:R-:W-:-:S04]  /*1c20*/  @P2 IMAD.WIDE.U32 R124, R195, 0x10, R120 ;  /* 0x00000010c37c2825 */ /* 0x001fc800078e0078 */
        /* <DEDUP_REMOVED lines=10> */
.L_x_1893:
[----:B------:R-:W-:Y:S05]  /*1cd0*/  BSYNC.RECONVERGENT B0 ;  /* 0x0000000000007941 */ /* 0x000fea0003800200 */
.L_x_1892:
        /* <DEDUP_REMOVED lines=66> */
.L_x_1896:
        /* <DEDUP_REMOVED lines=17> */
.L_x_1897:
        /* <DEDUP_REMOVED lines=17> */
.L_x_1898:
        /* <DEDUP_REMOVED lines=17> */
.L_x_1899:
        /* <DEDUP_REMOVED lines=17> */
.L_x_1900:
        /* <DEDUP_REMOVED lines=17> */
.L_x_1901:
        /* <DEDUP_REMOVED lines=17> */
.L_x_1902:
[----:B------:R-:W-:Y:S05]  /*2760*/  @!P2 BRA `(.L_x_1903) ;  /* 0x0000001800d8a947 */ /* 0x000fea0003800000 */
[----:B------:R-:W-:Y:S01]  /*2770*/  FFMA.FTZ R124, R160, R121, R122 ;  /* 0x00000079a07c7223 */ /* 0x000fe2000001007a */
[----:B-----5:R-:W-:Y:S02]  /*2780*/  ISETP.GE.U32.AND P0, PT, R140, RZ, PT ;  /* 0x000000ff8c00720c */ /* 0x020fe40003f06070 */
[----:B------:R-:W-:Y:S01]  /*2790*/  ISETP.GT.AND P1, PT, R2, RZ, PT ;  /* 0x000000ff0200720c */ /* 0x000fe20003f24270 */
[----:B------:R-:W-:Y:S01]  /*27a0*/  FADD.FTZ R123, R157, -R124 ;  /* 0x8000007c9d7b7221 */ /* 0x000fe20000010000 */
[----:B------:R-:W-:Y:S02]  /*27b0*/  ISETP.GE.U32.AND.EX P0, PT, R141, 0x1000000, PT, P0 ;  /* 0x010000008d00780c */ /* 0x000fe40003f06100 */
[----:B------:R-:W-:Y:S01]  /*27c0*/  CS2R R124, SRZ ;  /* 0x00000000007c7805 */ /* 0x000fe2000001ff00 */
        /* <DEDUP_REMOVED lines=12> */
.L_x_1895:
        /* <DEDUP_REMOVED lines=23> */
.L_x_1904:
        /* <DEDUP_REMOVED lines=16> */
.L_x_1905:
        /* <DEDUP_REMOVED lines=16> */
.L_x_1906:
        /* <DEDUP_REMOVED lines=21> */
.L_x_1907:
        /* <DEDUP_REMOVED lines=17> */
.L_x_1908:
        /* <DEDUP_REMOVED lines=16> */
.L_x_1909:
        /* <DEDUP_REMOVED lines=15> */
.L_x_1910:
        /* <DEDUP_REMOVED lines=18> */
.L_x_1894:
        /* <DEDUP_REMOVED lines=22> */
.L_x_1912:
        /* <DEDUP_REMOVED lines=16> */
.L_x_1913:
        /* <DEDUP_REMOVED lines=16> */
.L_x_1914:
        /* <DEDUP_REMOVED lines=16> */
.L_x_1915:
        /* <DEDUP_REMOVED lines=16> */
.L_x_1916:
        /* <DEDUP_REMOVED lines=16> */
.L_x_1917:
        /* <DEDUP_REMOVED lines=16> */
.L_x_1918:
        /* <DEDUP_REMOVED lines=18> */
.L_x_1911:
[----:B------:R-:W-:Y:S01]  /*39f0*/  ISETP.GT.AND P0, PT, R2, RZ, PT ;  /* 0x000000ff0200720c */ /* 0x000fe20003f04270 */
[----:B------:R-:W-:Y:S01]  /*3a00*/  @P1 FFMA.FTZ R119, R3, R121, R122 ;  /* 0x0000007903771223 */ /* 0x000fe2000001007a */
[--C-:B-----5:R-:W-:Y:S02]  /*3a10*/  HADD2.F32 R117, -RZ, R12.reuse.H0_H0 ;  /* 0x2000000cff757230 */ /* 0x120fe40000004100 */
[----:B------:R-:W-:Y:S02]  /*3a20*/  HADD2.F32 R125, -RZ, R12.H1_H1 ;  /* 0x3000000cff7d7230 */ /* 0x000fe40000004100 */
[----:B------:R-:W-:Y:S01]  /*3a30*/  @P1 FADD.FTZ R119, R146, -R119 ;  /* 0x8000007792771221 */ /* 0x000fe20000010000 */
[--C-:B------:R-:W-:Y:S02]  /*3a40*/  HADD2.F32 R129, -RZ, R13.reuse.H1_H1 ;  /* 0x3000000dff817230 */ /* 0x100fe40000004100 */
[----:B------:R-:W-:Y:S02]  /*3a50*/  HADD2.F32 R127, -RZ, R13.H0_H0 ;  /* 0x2000000dff7f7230 */ /* 0x000fe40000004100 */
        /* <DEDUP_REMOVED lines=12> */
[-CC-:B------:R-:W-:Y:S01]  /*3b20*/  @P0 FFMA.FTZ R116, R156, R121.reuse, R122.reuse ;  /* 0x000000799c740223 */ /* 0x180fe2000001007a */
[----:B------:R-:W-:Y:S01]  /*3b30*/  @P0 FFMA.FTZ R129, R0, R124, R129 ;  /* 0x0000007c00810223 */ /* 0x000fe20000010081 */
[-CC-:B------:R-:W-:Y:S01]  /*3b40*/  @P0 FFMA.FTZ R124, R160, R121.reuse, R122.reuse ;  /* 0x00000079a07c0223 */ /* 0x180fe2000001007a */
[----:B------:R-:W-:Y:S01]  /*3b50*/  @P0 FFMA.FTZ R135, R155, R121, R122 ;  /* 0x000000799b870223 */ /* 0x000fe2000001007a */
        /* <DEDUP_REMOVED lines=29> */
.L_x_1919:
        /* <DEDUP_REMOVED lines=12> */
.L_x_1920:
        /* <DEDUP_REMOVED lines=12> */
.L_x_1921:
        /* <DEDUP_REMOVED lines=12> */
.L_x_1922:
        /* <DEDUP_REMOVED lines=12> */
.L_x_1923:
        /* <DEDUP_REMOVED lines=12> */
.L_x_1924:
        /* <DEDUP_REMOVED lines=13> */
.L_x_1925:
        /* <DEDUP_REMOVED lines=17> */
.L_x_1903:
[----:B------:R-:W-:Y:S01]  /*42d0*/  ISETP.NE.U32.AND P0, PT, RZ, UR4, PT ;  /* 0x00000004ff007c0c */ /* 0x000fe2000bf05070 */
[----:B------:R-:W0:Y:S01]  /*42e0*/  @P2 LDC.64 R126, c[0x0][0x468] ;  /* 0x00011a00ff7e2b82 */ /* 0x000e220000000a00 */
[----:B------:R-:W-:Y:S02]  /*42f0*/  ISETP.NE.U32.AND P1, PT, RZ, UR6, PT ;  /* 0x00000006ff007c0c */ /* 0x000fe4000bf25070 */
[----:B------:R-:W-:Y:S02]  /*4300*/  ISETP.NE.AND.EX P0, PT, RZ, UR5, PT, P0 ;  /* 0x00000005ff007c0c */ /* 0x000fe4000bf05300 */
[----:B------:R-:W-:Y:S02]  /*4310*/  ISETP.NE.AND.EX P1, PT, R144, RZ, PT, P1 ;  /* 0x000000ff9000720c */ /* 0x000fe40003f25310 */
[----:B------:R-:W-:-:S09]  /*4320*/  IADD3 R123, PT, PT, R195, 0x100, RZ ;  /* 0x00000100c37b7810 */ /* 0x000fd20007ffe0ff */
        /* <DEDUP_REMOVED lines=9> */
.L_x_1926:
[----:B------:R-:W-:Y:S05]  /*43c0*/  @!P1 BRA `(.L_x_1927) ;  /* 0x00000010006c9947 */ /* 0x000fea0003800000 */
[----:B------:R-:W-:Y:S05]  /*43d0*/  @!P0 BRA `(.L_x_1928) ;  /* 0x00000008003c8947 */ /* 0x000fea0003800000 */
[----:B------:R-:W-:Y:S01]  /*43e0*/  ISETP.GT.AND P3, PT, R2, RZ, PT ;  /* 0x000000ff0200720c */ /* 0x000fe20003f64270 */
[--C-:B0----5:R-:W-:Y:S02]  /*43f0*/  HADD2.F32 R117, -RZ, R8.reuse.H0_H0 ;  /* 0x20000008ff757230 */ /* 0x121fe40000004100 */
[----:B------:R-:W-:Y:S02]  /*4400*/  HADD2.F32 R125, -RZ, R8.H1_H1 ;  /* 0x30000008ff7d7230 */ /* 0x000fe40000004100 */
[--C-:B------:R-:W-:Y:S02]  /*4410*/  HADD2.F32 R127, -RZ, R9.reuse.H0_H0 ;  /* 0x20000009ff7f7230 */ /* 0x100fe40000004100 */
[----:B------:R-:W-:Y:S02]  /*4420*/  HADD2.F32 R131, -RZ, R9.H1_H1 ;  /* 0x30000009ff837230 */ /* 0x000fe40000004100 */
[----:B------:R-:W-:Y:S02]  /*4430*/  HADD2.F32 R133, -RZ, R10.H1_H1 ;  /* 0x3000000aff857230 */ /* 0x000fe40000004100 */
        /* <DEDUP_REMOVED lines=12> */
[----:B------:R-:W-:Y:S01]  /*4500*/  @P3 FFMA.FTZ R116, R176, R121, R122 ;  /* 0x00000079b0743223 */ /* 0x000fe2000001007a */
        /* <DEDUP_REMOVED lines=33> */
.L_x_1929:
        /* <DEDUP_REMOVED lines=12> */
.L_x_1930:
        /* <DEDUP_REMOVED lines=12> */
.L_x_1931:
        /* <DEDUP_REMOVED lines=12> */
.L_x_1932:
        /* <DEDUP_REMOVED lines=12> */
.L_x_1933:
        /* <DEDUP_REMOVED lines=12> */
.L_x_1934:
        /* <DEDUP_REMOVED lines=13> */
.L_x_1935:
[----:B------:R-:W-:Y:S02]  /*4bb0*/  F2FP.F16.F32.PACK_AB R119, R124, R135 ;  /* 0x000000877c77723e */ /* 0x000fe400000000ff */
[----:B------:R-:W-:Y:S02]  /*4bc0*/  PRMT R118, R134, 0x5410, R140 ;  /* 0x0000541086767816 */ /* 0x000fe4000000008c */
[----:B------:R-:W-:Y:S02]  /*4bd0*/  PRMT R117, R130, 0x5410, R132 ;  /* 0x0000541082757816 */ /* 0x000fe40000000084 */
[----:B------:R-:W-:Y:S01]  /*4be0*/  PRMT R116, R126, 0x5410, R128 ;  /* 0x000054107e747816 */ /* 0x000fe20000000080 */
[----:B------:R-:W-:Y:S06]  /*4bf0*/  @!P2 BRA `(.L_x_1936) ;  /* 0x0000001800e0a947 */ /* 0x000fec0003800000 */
[----:B------:R-:W-:Y:S01]  /*4c00*/  ISETP.GE.U32.AND P3, PT, R138, RZ, PT ;  /* 0x000000ff8a00720c */ /* 0x000fe20003f66070 */
[----:B------:R-:W-:-:S03]  /*4c10*/  FMUL.FTZ R124, R124, UR17 ;  /* 0x000000117c7c7c20 */ /* 0x000fc60008410000 */
[----:B------:R-:W-:Y:S01]  /*4c20*/  ISETP.GE.U32.AND.EX P3, PT, R139, 0x1000000, PT, P3 ;  /* 0x010000008b00780c */ /* 0x000fe20003f66130 */
[----:B------:R-:W-:Y:S01]  /*4c30*/  FMUL.FTZ R127, R124, UR16 ;  /* 0x000000107c7f7c20 */ /* 0x000fe20008410000 */
[----:B------:R-:W-:-:S11]  /*4c40*/  CS2R R124, SRZ ;  /* 0x00000000007c7805 */ /* 0x000fd6000001ff00 */
        /* <DEDUP_REMOVED lines=8> */
.L_x_1928:
[----:B------:R-:W-:Y:S01]  /*4cd0*/  ISETP.GT.AND P4, PT, R2, RZ, PT ;  /* 0x000000ff0200720c */ /* 0x000fe20003f84270 */
[----:B------:R-:W-:-:S12]  /*4ce0*/  @!P2 BRA `(.L_x_1937) ;  /* 0x000000000040a947 */ /* 0x000fd80003800000 */
[----:B0-----:R-:W-:Y:S01]  /*4cf0*/  @P4 FFMA.FTZ R127, R159, R121, R122 ;  /* 0x000000799f7f4223 */ /* 0x001fe2000001007a */
        /* <DEDUP_REMOVED lines=15> */
.L_x_1937:
[----:B------:R-:W-:Y:S05]  /*4df0*/  @!P2 BRA `(.L_x_1938) ;  /* 0x000000000040a947 */ /* 0x000fea0003800000 */
[----:B0-----:R-:W-:Y:S01]  /*4e00*/  @P4 FFMA.FTZ R124, R168, R121, R122 ;  /* 0x00000079a87c4223 */ /* 0x001fe2000001007a */
[----:B-----5:R-:W-:Y:S01]  /*4e10*/  LOP3.LUT P3, RZ, R138, 0xff00, RZ, 0xc0, !PT ;  /* 0x0000ff008aff7812 */ /* 0x020fe2000786c0ff */
[----:B------:R-:W-:Y:S01]  /*4e20*/  HADD2.F32 R125, -RZ, R8.H1_H1 ;  /* 0x30000008ff7d7230 */ /* 0x000fe20000004100 */
[----:B------:R-:W-:Y:S01]  /*4e30*/  MOV R126, RZ ;  /* 0x000000ff007e7202 */ /* 0x000fe20000000f00 */
        /* <DEDUP_REMOVED lines=12> */
.L_x_1938:
[----:B------:R-:W-:Y:S05]  /*4f00*/  @!P2 BRA `(.L_x_1939) ;  /* 0x000000000040a947 */ /* 0x000fea0003800000 */
        /* <DEDUP_REMOVED lines=16> */
.L_x_1939:
        /* <DEDUP_REMOVED lines=17> */
.L_x_1940:
        /* <DEDUP_REMOVED lines=17> */
.L_x_1941:
        /* <DEDUP_REMOVED lines=17> */
.L_x_1942:
        /* <DEDUP_REMOVED lines=17> */
.L_x_1943:
[----:B------:R-:W-:Y:S05]  /*5450*/  @!P2 BRA `(.L_x_1936) ;  /* 0x0000001000c8a947 */ /* 0x000fea0003800000 */
[----:B-----5:R-:W-:Y:S01]  /*5460*/  ISETP.GE.U32.AND P3, PT, R138, RZ, PT ;  /* 0x000000ff8a00720c */ /* 0x020fe20003f66070 */
[----:B0-----:R-:W-:Y:S01]  /*5470*/  @P4 FFMA.FTZ R124, R180, R121, R122 ;  /* 0x00000079b47c4223 */ /* 0x001fe2000001007a */
[----:B------:R-:W-:Y:S02]  /*5480*/  HADD2.F32 R125, -RZ, R11.H1_H1 ;  /* 0x3000000bff7d7230 */ /* 0x000fe40000004100 */
[----:B------:R-:W-:Y:S01]  /*5490*/  HFMA2 R126, -RZ, RZ, 0, 0 ;  /* 0x00000000ff7e7431 */ /* 0x000fe200000001ff */
[----:B------:R-:W-:Y:S01]  /*54a0*/  ISETP.GE.U32.AND.EX P3, PT, R139, 0x1000000, PT, P3 ;  /* 0x010000008b00780c */ /* 0x000fe20003f66130 */
[----:B------:R-:W-:-:S04]  /*54b0*/  @P4 FADD.FTZ R124, R177, -R124 ;  /* 0x8000007cb17c4221 */ /* 0x000fc80000010000 */
[----:B------:R-:W-:Y:S01]  /*54c0*/  @P4 FFMA.FTZ R125, R0, R124, R125 ;  /* 0x0000007c007d4223 */ /* 0x000fe2000001007d */
[----:B------:R-:W-:-:S03]  /*54d0*/  MOV R124, RZ ;  /* 0x000000ff007c7202 */ /* 0x000fc60000000f00 */
        /* <DEDUP_REMOVED lines=10> */
.L_x_1927:
        /* <DEDUP_REMOVED lines=24> */
.L_x_1945:
        /* <DEDUP_REMOVED lines=16> */
.L_x_1946:
        /* <DEDUP_REMOVED lines=16> */
.L_x_1947:
[----:B------:R-:W-:Y:S01]  /*5900*/  FMUL.FTZ R117, R0, R125 ;  /* 0x0000007d00757220 */ /* 0x000fe20000410000 */
[-CC-:B------:R-:W-:Y:S01]  /*5910*/  FFMA.FTZ R118, R176, R121.reuse, R122.reuse ;  /* 0x00000079b0767223 */ /* 0x180fe2000001007a */
        /* <DEDUP_REMOVED lines=19> */
.L_x_1948:
        /* <DEDUP_REMOVED lines=17> */
.L_x_1949:
        /* <DEDUP_REMOVED lines=16> */
.L_x_1950:
        /* <DEDUP_REMOVED lines=15> */
.L_x_1951:
[----:B------:R-:W-:Y:S02]  /*5d50*/  F2FP.F16.F32.PACK_AB R119, R131, R124 ;  /* 0x0000007c8377723e */ /* 0x000fe400000000ff */
[----:B------:R-:W-:Y:S02]  /*5d60*/  PRMT R118, R130, 0x5410, R125 ;  /* 0x0000541082767816 */ /* 0x000fe4000000007d */
[----:B------:R-:W-:Y:S02]  /*5d70*/  PRMT R117, R128, 0x5410, R129 ;  /* 0x0000541080757816 */ /* 0x000fe40000000081 */
[----:B------:R-:W-:Y:S01]  /*5d80*/  PRMT R116, R116, 0x5410, R127 ;  /* 0x0000541074747816 */ /* 0x000fe2000000007f */
[----:B------:R-:W-:Y:S06]  /*5d90*/  @!P2 BRA `(.L_x_1936) ;  /* 0x000000080078a947 */ /* 0x000fec0003800000 */
[----:B-----5:R-:W-:Y:S01]  /*5da0*/  ISETP.GE.U32.AND P3, PT, R138, RZ, PT ;  /* 0x000000ff8a00720c */ /* 0x020fe20003f66070 */
[----:B------:R-:W-:-:S03]  /*5db0*/  FMUL.FTZ R124, R131, UR17 ;  /* 0x00000011837c7c20 */ /* 0x000fc60008410000 */
[----:B------:R-:W-:Y:S01]  /*5dc0*/  ISETP.GE.U32.AND.EX P3, PT, R139, 0x1000000, PT, P3 ;  /* 0x010000008b00780c */ /* 0x000fe20003f66130 */
[----:B------:R-:W-:Y:S01]  /*5dd0*/  FMUL.FTZ R126, R124, UR16 ;  /* 0x000000107c7e7c20 */ /* 0x000fe20008410000 */
[----:B------:R-:W-:-:S11]  /*5de0*/  CS2R R124, SRZ ;  /* 0x00000000007c7805 */ /* 0x000fd6000001ff00 */
        /* <DEDUP_REMOVED lines=8> */
.L_x_1944:
        /* <DEDUP_REMOVED lines=18> */
.L_x_1952:
[----:B------:R-:W-:Y:S05]  /*5f90*/  @!P2 BRA `(.L_x_1953) ;  /* 0x000000000044a947 */ /* 0x000fea0003800000 */
[----:B0-----:R-:W-:Y:S01]  /*5fa0*/  FFMA.FTZ R124, R168, R121, R122 ;  /* 0x00000079a87c7223 */ /* 0x001fe2000001007a */
[----:B-----5:R-:W-:Y:S02]  /*5fb0*/  LOP3.LUT P4, RZ, R138, 0xff00, RZ, 0xc0, !PT ;  /* 0x0000ff008aff7812 */ /* 0x020fe4000788c0ff */
[----:B------:R-:W-:Y:S01]  /*5fc0*/  ISETP.GT.AND P3, PT, R2, RZ, PT ;  /* 0x000000ff0200720c */ /* 0x000fe20003f64270 */
[----:B------:R-:W-:Y:S01]  /*5fd0*/  FADD.FTZ R125, R161, -R124 ;  /* 0x8000007ca17d7221 */ /* 0x000fe20000010000 */
[----:B------:R-:W-:Y:S01]  /*5fe0*/  MOV R126, RZ ;  /* 0x000000ff007e7202 */ /* 0x000fe20000000f00 */
[----:B------:R-:W-:Y:S02]  /*5ff0*/  HFMA2 R124, -RZ, RZ, 0, 0 ;  /* 0x00000000ff7c7431 */ /* 0x000fe400000001ff */
        /* <DEDUP_REMOVED lines=11> */
.L_x_1953:
        /* <DEDUP_REMOVED lines=18> */
.L_x_1954:
        /* <DEDUP_REMOVED lines=18> */
.L_x_1955:
        /* <DEDUP_REMOVED lines=18> */
.L_x_1956:
        /* <DEDUP_REMOVED lines=18> */
.L_x_1957:
        /* <DEDUP_REMOVED lines=18> */
.L_x_1958:
[----:B------:R-:W-:Y:S05]  /*6650*/  @!P2 BRA `(.L_x_1936) ;  /* 0x000000000048a947 */ /* 0x000fea0003800000 */
[----:B0-----:R-:W-:Y:S01]  /*6660*/  FFMA.FTZ R124, R180, R121, R122 ;  /* 0x00000079b47c7223 */ /* 0x001fe2000001007a */
[----:B-----5:R-:W-:Y:S02]  /*6670*/  ISETP.GE.U32.AND P3, PT, R138, RZ, PT ;  /* 0x000000ff8a00720c */ /* 0x020fe40003f66070 */
[----:B------:R-:W-:Y:S01]  /*6680*/  ISETP.GT.AND P4, PT, R2, RZ, PT ;  /* 0x000000ff0200720c */ /* 0x000fe20003f84270 */
[----:B------:R-:W-:Y:S01]  /*6690*/  FADD.FTZ R125, R177, -R124 ;  /* 0x8000007cb17d7221 */ /* 0x000fe20000010000 */
[----:B------:R-:W-:Y:S01]  /*66a0*/  ISETP.GE.U32.AND.EX P3, PT, R139, 0x1000000, PT, P3 ;  /* 0x010000008b00780c */ /* 0x000fe20003f66130 */
[----:B------:R-:W-:Y:S01]  /*66b0*/  HFMA2 R124, -RZ, RZ, 0, 0 ;  /* 0x00000000ff7c7431 */ /* 0x000fe200000001ff */
[----:B------:R-:W-:Y:S01]  /*66c0*/  MOV R126, RZ ;  /* 0x000000ff007e7202 */ /* 0x000fe20000000f00 */
        /* <DEDUP_REMOVED lines=11> */
.L_x_1936:
        /* <DEDUP_REMOVED lines=12> */
.L_x_1959:
[----:B------:R-:W-:Y:S05]  /*6840*/  @!P1 BRA `(.L_x_1960) ;  /* 0x0000001000849947 */ /* 0x000fea0003800000 */
[----:B------:R-:W-:Y:S05]  /*6850*/  @!P0 BRA `(.L_x_1961) ;  /* 0x0000000800548947 */ /* 0x000fea0003800000 */
[----:B------:R-:W-:Y:S01]  /*6860*/  ISETP.GT.AND P1, PT, R2, RZ, PT ;  /* 0x000000ff0200720c */ /* 0x000fe20003f24270 */
[----:B0----5:R-:W-:Y:S02]  /*6870*/  HADD2.F32 R117, -RZ, R4.H0_H0 ;  /* 0x20000004ff757230 */ /* 0x021fe40000004100 */
[--C-:B------:R-:W-:Y:S02]  /*6880*/  HADD2.F32 R125, -RZ, R5.reuse.H1_H1 ;  /* 0x30000005ff7d7230 */ /* 0x100fe40000004100 */
[----:B------:R-:W-:Y:S02]  /*6890*/  HADD2.F32 R123, -RZ, R5.H0_H0 ;  /* 0x20000005ff7b7230 */ /* 0x000fe40000004100 */
[----:B------:R-:W-:Y:S02]  /*68a0*/  HADD2.F32 R129, -RZ, R6.H1_H1 ;  /* 0x30000006ff817230 */ /* 0x000fe40000004100 */
[----:B------:R-:W-:-:S04]  /*68b0*/  HADD2.F32 R133, -RZ, R7.H0_H0 ;  /* 0x20000007ff857230 */ /* 0x000fc80000004100 */
        /* <DEDUP_REMOVED lines=9> */
[----:B------:R-:W-:Y:S01]  /*6950*/  @P1 FADD.FTZ R122, R186, -R127 ;  /* 0x8000007fba7a1221 */ /* 0x000fe20000010000 */
[----:B------:R-:W-:-:S02]  /*6960*/  HADD2.F32 R121, -RZ, R4.H1_H1 ;  /* 0x30000004ff797230 */ /* 0x000fc40000004100 */
        /* <DEDUP_REMOVED lines=35> */
.L_x_1962:
        /* <DEDUP_REMOVED lines=13> */
.L_x_1963:
        /* <DEDUP_REMOVED lines=13> */
.L_x_1964:
        /* <DEDUP_REMOVED lines=13> */
.L_x_1965:
        /* <DEDUP_REMOVED lines=13> */
.L_x_1966:
        /* <DEDUP_REMOVED lines=13> */
.L_x_1967:
        /* <DEDUP_REMOVED lines=13> */
.L_x_1968:
        /* <DEDUP_REMOVED lines=19> */
.L_x_1961:
[----:B------:R-:W-:Y:S01]  /*71b0*/  ISETP.GT.AND P3, PT, R2, RZ, PT ;  /* 0x000000ff0200720c */ /* 0x000fe20003f64270 */
[----:B------:R-:W-:-:S12]  /*71c0*/  @!P2 BRA `(.L_x_1970) ;  /* 0x000000000040a947 */ /* 0x000fd80003800000 */
[----:B------:R-:W-:Y:S01]  /*71d0*/  @P3 FFMA.FTZ R2, R181, R121, R122 ;  /* 0x00000079b5023223 */ /* 0x000fe2000001007a */
[----:B-----5:R-:W-:Y:S01]  /*71e0*/  LOP3.LUT P1, RZ, R136, 0xff, RZ, 0xc0, !PT ;  /* 0x000000ff88ff7812 */ /* 0x020fe2000782c0ff */
[----:B------:R-:W-:Y:S02]  /*71f0*/  HADD2.F32 R123, -RZ, R4.H0_H0 ;  /* 0x20000004ff7b7230 */ /* 0x000fe40000004100 */
[----:B0-----:R-:W-:Y:S02]  /*7200*/  HFMA2 R125, -RZ, RZ, 0, 0 ;  /* 0x00000000ff7d7431 */ /* 0x001fe400000001ff */
        /* <DEDUP_REMOVED lines=12> */
.L_x_1970:
[----:B------:R-:W-:Y:S05]  /*72d0*/  @!P2 BRA `(.L_x_1971) ;  /* 0x000000000040a947 */ /* 0x000fea0003800000 */
[----:B0-----:R-:W-:Y:S01]  /*72e0*/  @P3 FFMA.FTZ R125, R184, R121, R122 ;  /* 0x00000079b87d3223 */ /* 0x001fe2000001007a */
[----:B-----5:R-:W-:Y:S01]  /*72f0*/  LOP3.LUT P1, RZ, R136, 0xff00, RZ, 0xc0, !PT ;  /* 0x0000ff0088ff7812 */ /* 0x020fe2000782c0ff */
[----:B------:R-:W-:Y:S01]  /*7300*/  HADD2.F32 R123, -RZ, R4.H1_H1 ;  /* 0x30000004ff7b7230 */ /* 0x000fe20000004100 */
[----:B------:R-:W-:Y:S01]  /*7310*/  MOV R124, RZ ;  /* 0x000000ff007c7202 */ /* 0x000fe20000000f00 */
[----:B------:R-:W-:Y:S01]  /*7320*/  @P3 FADD.FTZ R125, R182, -R125 ;  /* 0x8000007db67d3221 */ /* 0x000fe20000010000 */
[----:B------:R-:W-:-:S03]  /*7330*/  HFMA2 R2, -RZ, RZ, 0, 0 ;  /* 0x00000000ff027431 */ /* 0x000fc600000001ff */
[----:B------:R-:W-:-:S04]  /*7340*/  @P3 FFMA.FTZ R123, R0, R125, R123 ;  /* 0x0000007d007b3223 */ /* 0x000fc8000001007b */
        /* <DEDUP_REMOVED lines=9> */
.L_x_1971:
[----:B------:R-:W-:Y:S05]  /*73e0*/  @!P2 BRA `(.L_x_1972) ;  /* 0x000000000040a947 */ /* 0x000fea0003800000 */
        /* <DEDUP_REMOVED lines=16> */
.L_x_1972:
        /* <DEDUP_REMOVED lines=17> */
.L_x_1973:
        /* <DEDUP_REMOVED lines=17> */
.L_x_1974:
        /* <DEDUP_REMOVED lines=17> */
.L_x_1975:
        /* <DEDUP_REMOVED lines=17> */
.L_x_1976:
        /* <DEDUP_REMOVED lines=10> */
[----:B0-----:R-:W-:Y:S02]  /*79d0*/  @P1 HADD2.F32 R124, -RZ, R27.H1_H1 ;  /* 0x3000001bff7c1230 */ /* 0x001fe40000004100 */
        /* <DEDUP_REMOVED lines=8> */
.L_x_1960:
[----:B------:R-:W-:Y:S05]  /*7a60*/  @!P0 BRA `(.L_x_1977) ;  /* 0x00000008003c8947 */ /* 0x000fea0003800000 */
[----:B------:R-:W-:Y:S01]  /*7a70*/  ISETP.GT.AND P1, PT, R2, RZ, PT ;  /* 0x000000ff0200720c */ /* 0x000fe20003f24270 */
[-CC-:B------:R-:W-:Y:S01]  /*7a80*/  FFMA.FTZ R2, R181, R121.reuse, R122.reuse ;  /* 0x00000079b5027223 */ /* 0x180fe2000001007a */
[-CC-:B0-----:R-:W-:Y:S01]  /*7a90*/  FFMA.FTZ R119, R184, R121.reuse, R122.reuse ;  /* 0x00000079b8777223 */ /* 0x181fe2000001007a */
[-CC-:B------:R-:W-:Y:S01]  /*7aa0*/  FFMA.FTZ R116, R185, R121.reuse, R122.reuse ;  /* 0x00000079b9747223 */ /* 0x180fe2000001007a */
[-CC-:B------:R-:W-:Y:S01]  /*7ab0*/  FFMA.FTZ R123, R188, R121.reuse, R122.reuse ;  /* 0x00000079bc7b7223 */ /* 0x180fe2000001007a */
[-C--:B------:R-:W-:Y:S01]  /*7ac0*/  FFMA.FTZ R118, R189, R121.reuse, R122 ;  /* 0x00000079bd767223 */ /* 0x080fe2000001007a */
[----:B------:R-:W-:Y:S01]  /*7ad0*/  FADD.FTZ R117, R179, -R2 ;  /* 0x80000002b3757221 */ /* 0x000fe20000010000 */
[----:B------:R-:W-:Y:S01]  /*7ae0*/  FADD.FTZ R119, R182, -R119 ;  /* 0x80000077b6777221 */ /* 0x000fe20000010000 */
[-CC-:B------:R-:W-:Y:S01]  /*7af0*/  FFMA.FTZ R127, R192, R121.reuse, R122.reuse ;  /* 0x00000079c07f7223 */ /* 0x180fe2000001007a */
[-CC-:B------:R-:W-:Y:S01]  /*7b00*/  FFMA.FTZ R124, R193, R121.reuse, R122.reuse ;  /* 0x00000079c17c7223 */ /* 0x180fe2000001007a */
[----:B------:R-:W-:Y:S01]  /*7b10*/  FFMA.FTZ R131, R196, R121, R122 ;  /* 0x00000079c4837223 */ /* 0x000fe2000001007a */
[----:B------:R-:W-:Y:S01]  /*7b20*/  FADD.FTZ R121, R183, -R116 ;  /* 0x80000074b7797221 */ /* 0x000fe20000010000 */
[----:B------:R-:W-:Y:S01]  /*7b30*/  FADD.FTZ R123, R186, -R123 ;  /* 0x8000007bba7b7221 */ /* 0x000fe20000010000 */
[----:B------:R-:W-:Y:S01]  /*7b40*/  FADD.FTZ R125, R187, -R118 ;  /* 0x80000076bb7d7221 */ /* 0x000fe20000010000 */
[C---:B------:R-:W-:Y:S01]  /*7b50*/  FMUL.FTZ R2, R0.reuse, R117 ;  /* 0x0000007500027220 */ /* 0x040fe20000410000 */
        /* <DEDUP_REMOVED lines=25> */
.L_x_1978:
        /* <DEDUP_REMOVED lines=13> */
.L_x_1979:
[----:B------:R-:W-:Y:S02]  /*7dc0*/  F2FP.F16.F32.PACK_AB R116, R126, R125 ;  /* 0x0000007d7e74723e */ /* 0x000fe400000000ff */
        /* <DEDUP_REMOVED lines=15> */
.L_x_1980:
        /* <DEDUP_REMOVED lines=13> */
.L_x_1981:
[----:B------:R-:W-:Y:S02]  /*7f90*/  F2FP.F16.F32.PACK_AB R117, R119, R118 ;  /* 0x000000767775723e */ /* 0x000fe400000000ff */
        /* <DEDUP_REMOVED lines=17> */
.L_x_1982:
        /* <DEDUP_REMOVED lines=13> */
.L_x_1983:
        /* <DEDUP_REMOVED lines=13> */
.L_x_1984:
[----:B------:R-:W-:Y:S02]  /*8250*/  F2FP.F16.F32.PACK_AB R118, R122, R121 ;  /* 0x000000797a76723e */ /* 0x000fe400000000ff */
[----:B------:R-:W-:Y:S01]  /*8260*/  F2FP.F16.F32.PACK_AB R119, R124, R123 ;  /* 0x0000007b7c77723e */ /* 0x000fe200000000ff */
        /* <DEDUP_REMOVED lines=15> */
.L_x_1977:
[----:B------:R-:W-:Y:S05]  /*8360*/  @!P2 BRA `(.L_x_1985) ;  /* 0x000000000040a947 */ /* 0x000fea0003800000 */
[----:B0-----:R-:W-:Y:S01]  /*8370*/  FFMA.FTZ R124, R181, R121, R122 ;  /* 0x00000079b57c7223 */ /* 0x001fe2000001007a */
        /* <DEDUP_REMOVED lines=15> */
.L_x_1985:
[----:B------:R-:W-:Y:S05]  /*8470*/  @!P2 BRA `(.L_x_1986) ;  /* 0x000000000040a947 */ /* 0x000fea0003800000 */
[----:B------:R-:W-:Y:S01]  /*8480*/  FFMA.FTZ R123, R184, R121, R122 ;  /* 0x00000079b87b7223 */ /* 0x000fe2000001007a */
[----:B-----5:R-:W-:Y:S02]  /*8490*/  LOP3.LUT P3, RZ, R136, 0xff00, RZ, 0xc0, !PT ;  /* 0x0000ff0088ff7812 */ /* 0x020fe4000786c0ff */
[----:B0-----:R-:W-:Y:S02]  /*84a0*/  CS2R R124, SRZ ;  /* 0x00000000007c7805 */ /* 0x001fe4000001ff00 */
[----:B------:R-:W-:Y:S01]  /*84b0*/  ISETP.GT.AND P1, PT, R2, RZ, PT ;  /* 0x000000ff0200720c */ /* 0x000fe20003f24270 */
[----:B------:R-:W-:-:S04]  /*84c0*/  FADD.FTZ R123, R182, -R123 ;  /* 0x8000007bb67b7221 */ /* 0x000fc80000010000 */
        /* <DEDUP_REMOVED lines=11> */
.L_x_1986:
        /* <DEDUP_REMOVED lines=17> */
.L_x_1987:
        /* <DEDUP_REMOVED lines=17> */
.L_x_1988:
        /* <DEDUP_REMOVED lines=17> */
.L_x_1989:
        /* <DEDUP_REMOVED lines=17> */
.L_x_1990:
        /* <DEDUP_REMOVED lines=17> */
.L_x_1991:
        /* <DEDUP_REMOVED lines=11> */
[----:B0-----:R-:W-:Y:S02]  /*8b80*/  @P1 HADD2.F32 R125, -RZ, R27.H1_H1 ;  /* 0x3000001bff7d1230 */ /* 0x001fe40000004100 */
[----:B------:R-:W-:Y:S02]  /*8b90*/  @P1 HADD2.F32 R123, -RZ, R111.H1_H1 ;  /* 0x3000006fff7b1230 */ /* 0x000fe40000004100 */
[----:B------:R-:W-:-:S04]  /*8ba0*/  FMUL.FTZ R0, R0, UR16 ;  /* 0x0000001000007c20 */ /* 0x000fc80008410000 */
[-C--:B------:R-:W-:Y:S01]  /*8bb0*/  @P1 FMUL.FTZ R121, R125, R0.reuse ;  /* 0x000000007d791220 */ /* 0x080fe20000410000 */
[----:B------:R-:W-:-:S04]  /*8bc0*/  @P1 FMUL.FTZ R2, R123, R0 ;  /* 0x000000007b021220 */ /* 0x000fc80000410000 */
[----:B------:R-:W-:Y:S01]  /*8bd0*/  F2FP.F16.F32.PACK_AB R121, RZ, R121 ;  /* 0x00000079ff79723e */ /* 0x000fe200000000ff */
[----:B------:R-:W-:-:S03]  /*8be0*/  FADD.FTZ R63, R63, R2 ;  /* 0x000000023f3f7221 */ /* 0x000fc60000010000 */
[----:B------:R-:W-:-:S07]  /*8bf0*/  PRMT R115, R115, 0x5410, R121 ;  /* 0x0000541073737816 */ /* 0x000fce0000000079 */
.L_x_1969:
        /* <DEDUP_REMOVED lines=12> */
.L_x_1889:
[----:B------:R-:W1:Y:S08]  /*8cc0*/  S2UR UR4, SR_CTAID.X ;  /* 0x00000000000479c3 */ /* 0x000e700000002500 */
[----:B------:R-:W1:Y:S08]  /*8cd0*/  LDC R0, c[0x0][0x388] ;  /* 0x0000e200ff007b82 */ /* 0x000e700000000800 */
[----:B------:R-:W2:Y:S08]  /*8ce0*/  LDC.64 R2, c[0x0][0x440] ;  /* 0x00011000ff027b82 */ /* 0x000eb00000000a00 */
[----:B-----5:R-:W3:Y:S08]  /*8cf0*/  LDC.64 R4, c[0x0][0x448] ;  /* 0x00011200ff047b82 */ /* 0x020ef00000000a00 */
        /* <DEDUP_REMOVED lines=25> */
.L_x_1993:
        /* <DEDUP_REMOVED lines=15> */
.L_x_10693:


//--------------------- .text._ZN10layer_norm13ln_bwd_kernelINS_13Kernel_traitsIf13__nv_bfloat16S2_S2_fjLj6144ELj1ELj1ELj8ELj16ENS_18Kernel_traits_baseILj6144EfS2_S2_S2_fjLj256EEEEELb0ELb0ELb0ELb0EEEvNS_9BwdParamsE --------------------------
	.section	.text._ZN10layer_norm13ln_bwd_kernelINS_13Kernel_traitsIf13__nv_bfloat16S2_S2_fjLj6144ELj1ELj1ELj8ELj16ENS_18Kernel_traits_baseILj6144EfS2_S2_S2_fjLj256EEEEELb0ELb0ELb0ELb0EEEvNS_9BwdParamsE,"ax",@progbits
	.align	128
        .global         _ZN10layer_norm13ln_bwd_kernelINS_13Kernel_traitsIf13__nv_bfloat16S2_S2_fjLj6144ELj1ELj1ELj8ELj16ENS_18Kernel_traits_baseILj6144EfS2_S2_S2_fjLj256EEEEELb0ELb0ELb0ELb0EEEvNS_9BwdParamsE
        .type           _ZN10layer_norm13ln_bwd_kernelINS_13Kernel_traitsIf13__nv_bfloat16S2_S2_fjLj6144ELj1ELj1ELj8ELj16ENS_18Kernel_traits_baseILj6144EfS2_S2_S2_fjLj256EEEEELb0ELb0ELb0ELb0EEEvNS_9BwdParamsE,@function
        .size           _ZN10layer_norm13ln_bwd_kernelINS_13Kernel_traitsIf13__nv_bfloat16S2_S2_fjLj6144ELj1ELj1ELj8ELj16ENS_18Kernel_traits_baseILj6144EfS2_S2_S2_fjLj256EEEEELb0ELb0ELb0ELb0EEEvNS_9BwdParamsE,(.L_x_10694 - _ZN10layer_norm13ln_bwd_kernelINS_13Kernel_traitsIf13__nv_bfloat16S2_S2_fjLj6144ELj1ELj1ELj8ELj16ENS_18Kernel_traits_baseILj6144EfS2_S2_S2_fjLj256EEEEELb0ELb0ELb0ELb0EEEvNS_9BwdParamsE)
        .other          _ZN10layer_norm13ln_bwd_kernelINS_13Kernel_traitsIf13__nv_bfloat16S2_S2_fjLj6144ELj1ELj1ELj8ELj16ENS_18Kernel_traits_baseILj6144EfS2_S2_S2_fjLj256EEEEELb0ELb0ELb0ELb0EEEvNS_9BwdParamsE,@"STO_CUDA_ENTRY STV_DEFAULT"
_ZN10layer_norm13ln_bwd_kernelINS_13Kernel_traitsIf13__nv_bfloat16S2_S2_fjLj6144ELj1ELj1ELj8ELj16ENS_18Kernel_traits_baseILj6144EfS2_S2_S2_fjLj256EEEEELb0ELb0ELb0ELb0EEEvNS_9BwdParamsE:
.text._ZN10layer_norm13ln_bwd_kernelINS_13Kernel_traitsIf13__nv_bfloat16S2_S2_fjLj6144ELj1ELj1ELj8ELj16ENS_18Kernel_traits_baseILj6144EfS2_S2_S2_fjLj256EEEEELb0ELb0ELb0ELb0EEEvNS_9BwdParamsE:
        /* <DEDUP_REMOVED lines=21> */
[----:B------:R-:W-:Y:S02]  /*0150*/  @P3 IADD3 R3, PT, PT, R3, 0x100, RZ ;  /* 0x0000010003033810 */ /* 0x000fe40007ffe0ff */
[----:B------:R-:W5:Y:S01]  /*0160*/  @P4 LDG.E.128 R72, desc[UR8][R4.64+0x10] ;  /* 0x0000100804484981 */ /* 0x000f62000c1e1d00 */
[----:B------:R-:W0:Y:S01]  /*0170*/  S2UR UR4, SR_CTAID.X ;  /* 0x00000000000479c3 */ /* 0x000e220000002500 */
[----:B------:R-:W-:Y:S02]  /*0180*/  CS2R R52, SRZ ;  /* 0x0000000000347805 */ /* 0x000fe4000001ff00 */
[----:B------:R-:W-:Y:S01]  /*0190*/  CS2R R54, SRZ ;  /* 0x0000000000367805 */ /* 0x000fe2000001ff00 */
[----:B------:R-:W5:Y:S01]  /*01a0*/  @P3 LDG.E.128 R68, desc[UR8][R8.64] ;  /* 0x0000000808443981 */ /* 0x000f62000c1e1d00 */
[----:B----4-:R-:W-:Y:S01]  /*01b0*/  @P2 IMAD.WIDE.U32 R6, R3, 0x20, R10 ;  /* 0x0000002003062825 */ /* 0x010fe200078e000a */
[----:B------:R-:W-:-:S02]  /*01c0*/  CS2R R48, SRZ ;  /* 0x0000000000307805 */ /* 0x000fc4000001ff00 */
[----:B------:R1:W5:Y:S04]  /*01d0*/  @P3 LDG.E.128 R64, desc[UR8][R8.64+0x10] ;  /* 0x0000100808403981 */ /* 0x000368000c1e1d00 */
[----:B------:R2:W5:Y:S04]  /*01e0*/  @P2 LDG.E.128 R60, desc[UR8][R6.64] ;  /* 0x00000008063c2981 */ /* 0x000568000c1e1d00 */
        /* <DEDUP_REMOVED lines=57> */
.L_x_2025:
        /* <DEDUP_REMOVED lines=32> */
[----:B------:R-:W-:-:S13]  /*0780*/  ISETP.NE.AND.EX P1, PT, RZ, UR11, PT, P1 ;  /* 0x0000000bff007c0c */ /* 0x000fda000bf25310 */
[----:B------:R-:W0:Y:S02]  /*0790*/  @P1 LDC.64 R102, c[0x0][0x438] ;  /* 0x00010e00ff661b82 */ /* 0x000e240000000a00 */
[----:B0-----:R-:W-:-:S05]  /*07a0*/  @P1 IMAD.WIDE.U32 R102, R155, 0x10, R102 ;  /* 0x000000109b661825 */ /* 0x001fca00078e0066 */
[----:B------:R0:W5:Y:S01]  /*07b0*/  @P1 LDG.E.128 R4, desc[UR8][R102.64] ;  /* 0x0000000866041981 */ /* 0x000162000c1e1d00 */
[C---:B--2---:R-:W-:Y:S02]  /*07c0*/  PRMT R3, R92.reuse, 0x7632, R3 ;  /* 0x000076325c037816 */ /* 0x044fe40000000003 */
[C---:B------:R-:W-:Y:S02]  /*07d0*/  PRMT R104, R93.reuse, 0x7632, R104 ;  /* 0x000076325d687816 */ /* 0x040fe40000000068 */
[----:B------:R-:W-:Y:S02]  /*07e0*/  SHF.L.U32 R105, R93, 0x10, RZ ;  /* 0x000000105d697819 */ /* 0x000fe400000006ff */
[C---:B------:R-:W-:Y:S02]  /*07f0*/  PRMT R113, R95.reuse, 0x7632, R113 ;  /* 0x000076325f717816 */ /* 0x040fe40000000071 */
[----:B------:R-:W-:Y:S02]  /*0800*/  SHF.L.U32 R115, R95, 0x10, RZ ;  /* 0x000000105f737819 */ /* 0x000fe400000006ff */
[----:B------:R-:W-:-:S02]  /*0810*/  SHF.L.U32 R101, R92, 0x10, RZ ;  /* 0x000000105c657819 */ /* 0x000fc400000006ff */
[C---:B----4-:R-:W-:Y:S02]  /*0820*/  PRMT R93, R96.reuse, 0x7632, R93 ;  /* 0x00007632605d7816 */ /* 0x050fe4000000005d */
[----:B------:R-:W-:Y:S01]  /*0830*/  SHF.L.U32 R95, R96, 0x10, RZ ;  /* 0x00000010605f7819 */ /* 0x000fe200000006ff */
[----:B------:R-:W-:Y:S01]  /*0840*/  FADD.FTZ R92, -R100, R101 ;  /* 0x00000065645c7221 */ /* 0x000fe20000010100 */
[C---:B------:R-:W-:Y:S02]  /*0850*/  PRMT R96, R97.reuse, 0x7632, R96 ;  /* 0x0000763261607816 */ /* 0x040fe40000000060 */
[----:B0-----:R-:W-:Y:S01]  /*0860*/  SHF.L.U32 R103, R97, 0x10, RZ ;  /* 0x0000001061677819 */ /* 0x001fe200000006ff */
[-C--:B------:R-:W-:Y:S01]  /*0870*/  FMUL.FTZ R116, R76, R95.reuse ;  /* 0x0000005f4c747220 */ /* 0x080fe20000410000 */
[----:B------:R-:W-:Y:S01]  /*0880*/  SHF.L.U32 R97, R3, 0x10, RZ ;  /* 0x0000001003617819 */ /* 0x000fe200000006ff */
[----:B-----5:R-:W-:Y:S01]  /*0890*/  FMUL.FTZ R3, R157, R92 ;  /* 0x0000005c9d037220 */ /* 0x020fe20000410000 */
[----:B------:R-:W-:Y:S01]  /*08a0*/  SHF.L.U32 R107, R94, 0x10, RZ ;  /* 0x000000105e6b7819 */ /* 0x000fe200000006ff */
[----:B------:R-:W-:Y:S01]  /*08b0*/  FADD.FTZ R28, R28, R95 ;  /* 0x0000005f1c1c7221 */ /* 0x000fe20000010000 */
[----:B------:R-:W-:Y:S01]  /*08c0*/  PRMT R102, R98, 0x7632, R102 ;  /* 0x0000763262667816 */ /* 0x000fe20000000066 */
[----:B------:R-:W-:Y:S01]  /*08d0*/  FADD.FTZ R124, -R100, R97 ;  /* 0x00000061647c7221 */ /* 0x000fe20000010100 */
[----:B------:R-:W-:Y:S01]  /*08e0*/  SHF.L.U32 R117, R98, 0x10, RZ ;  /* 0x0000001062757819 */ /* 0x000fe200000006ff */
[----:B------:R-:W-:Y:S01]  /*08f0*/  FADD.FTZ R98, -R100, R107 ;  /* 0x0000006b64627221 */ /* 0x000fe20000010100 */
[----:B------:R-:W-:Y:S01]  /*0900*/  PRMT R119, R99, 0x7632, R119 ;  /* 0x0000763263777816 */ /* 0x000fe20000000077 */
[----:B------:R-:W-:Y:S01]  /*0910*/  FMUL.FTZ R124, R157, R124 ;  /* 0x0000007c9d7c7220 */ /* 0x000fe20000410000 */
[----:B------:R-:W-:Y:S01]  /*0920*/  SHF.L.U32 R121, R99, 0x10, RZ ;  /* 0x0000001063797819 */ /* 0x000fe200000006ff */
[----:B------:R-:W-:Y:S01]  /*0930*/  FFMA.FTZ R52, R3, R95, R52 ;  /* 0x0000005f03347223 */ /* 0x000fe20000010034 */
[----:B------:R-:W-:Y:S01]  /*0940*/  SHF.L.U32 R92, R93, 0x10, RZ ;  /* 0x000000105d5c7819 */ /* 0x000fe200000006ff */
[----:B------:R-:W-:Y:S01]  /*0950*/  FFMA.FTZ R93, R3, R116, RZ ;  /* 0x00000074035d7223 */ /* 0x000fe200000100ff */
[----:B------:R-:W-:Y:S01]  /*0960*/  SHF.L.U32 R99, R104, 0x10, RZ ;  /* 0x0000001068637819 */ /* 0x000fe200000006ff */
[----:B------:R-:W-:Y:S01]  /*0970*/  FADD.FTZ R104, -R100, R115 ;  /* 0x0000007364687221 */ /* 0x000fe20000010100 */
[----:B------:R-:W-:Y:S01]  /*0980*/  FMUL.FTZ R115, R157, R98 ;  /* 0x000000629d737220 */ /* 0x000fe20000410000 */
[----:B------:R-:W-:Y:S01]  /*0990*/  SHF.L.U32 R98, R119, 0x10, RZ ;  /* 0x0000001077627819 */ /* 0x000fe200000006ff */
[----:B------:R-:W-:Y:S01]  /*09a0*/  FADD.FTZ R29, R29, R92 ;  /* 0x0000005c1d1d7221 */ /* 0x000fe20000010000 */
[-C--:B------:R-:W-:Y:S01]  /*09b0*/  FFMA.FTZ R53, R124, R92.reuse, R53 ;  /* 0x0000005c7c357223 */ /* 0x080fe20000010035 */
[----:B------:R-:W-:Y:S01]  /*09c0*/  FMUL.FTZ R119, R77, R92 ;  /* 0x0000005c4d777220 */ /* 0x000fe20000410000 */
[----:B------:R-:W-:Y:S01]  /*09d0*/  PRMT R106, R94, 0x7632, R106 ;  /* 0x000076325e6a7816 */ /* 0x000fe2000000006a */
[----:B------:R-:W-:Y:S01]  /*09e0*/  FADD.FTZ R92, RZ, R116 ;  /* 0x00000074ff5c7221 */ /* 0x000fe20000010000 */
[----:B------:R-:W-:Y:S01]  /*09f0*/  FADD.FTZ R94, -R100, R105 ;  /* 0x00000069645e7221 */ /* 0x000fe20000010100 */
[----:B------:R-:W-:Y:S01]  /*0a00*/  FADD.FTZ R24, R24, R117 ;  /* 0x0000007518187221 */ /* 0x000fe20000010000 */
[-C--:B------:R-:W-:Y:S01]  /*0a10*/  FFMA.FTZ R48, R115, R117.reuse, R48 ;  /* 0x0000007573307223 */ /* 0x080fe20000010030 */
[----:B------:R-:W-:Y:S01]  /*0a20*/  FMUL.FTZ R120, R72, R117 ;  /* 0x0000007548787220 */ /* 0x000fe20000410000 */
[----:B------:R-:W-:Y:S01]  /*0a30*/  SHF.L.U32 R105, R113, 0x10, RZ ;  /* 0x0000001071697819 */ /* 0x000fe200000006ff */
[C---:B------:R-:W-:Y:S01]  /*0a40*/  FMUL.FTZ R117, R157.reuse, R104 ;  /* 0x000000689d757220 */ /* 0x040fe20000410000 */
[----:B------:R-:W-:Y:S01]  /*0a50*/  SHF.L.U32 R96, R96, 0x10, RZ ;  /* 0x0000001060607819 */ /* 0x000fe200000006ff */
[----:B------:R-:W-:Y:S01]  /*0a60*/  FADD.FTZ R95, R92, R119 ;  /* 0x000000775c5f7221 */ /* 0x000fe20000010000 */
[----:B------:R-:W-:Y:S01]  /*0a70*/  FMUL.FTZ R113, R157, R94 ;  /* 0x0000005e9d717220 */ /* 0x000fe20000410000 */
[----:B------:R-:W-:Y:S01]  /*0a80*/  FMUL.FTZ R118, R78, R103 ;  /* 0x000000674e767220 */ /* 0x000fe20000410000 */
[----:B------:R-:W-:Y:S01]  /*0a90*/  FADD.FTZ R126, -R100, R99 ;  /* 0x00000063647e7221 */ /* 0x000fe20000010100 */
[----:B------:R-:W-:Y:S01]  /*0aa0*/  FFMA.FTZ R92, R124, R119, R93 ;  /* 0x000000777c5c7223 */ /* 0x000fe2000001005d */
[----:B------:R-:W-:Y:S01]  /*0ab0*/  SHF.L.U32 R101, R106, 0x10, RZ ;  /* 0x000000106a657819 */ /* 0x000fe200000006ff */
[----:B------:R-:W-:Y:S01]  /*0ac0*/  FADD.FTZ R26, R26, R121 ;  /* 0x000000791a1a7221 */ /* 0x000fe20000010000 */
[-C--:B------:R-:W-:Y:S01]  /*0ad0*/  FFMA.FTZ R50, R117, R121.reuse, R50 ;  /* 0x0000007975327223 */ /* 0x080fe20000010032 */
[----:B------:R-:W-:Y:S01]  /*0ae0*/  FMUL.FTZ R122, R74, R121 ;  /* 0x000000794a7a7220 */ /* 0x000fe20000410000 */
[----:B------:R-:W-:Y:S01]  /*0af0*/  FMUL.FTZ R126, R157, R126 ;  /* 0x0000007e9d7e7220 */ /* 0x000fe20000410000 */
[----:B------:R-:W-:Y:S01]  /*0b00*/  FMUL.FTZ R121, R79, R96 ;  /* 0x000000604f797220 */ /* 0x000fe20000410000 */
[----:B------:R-:W-:Y:S01]  /*0b10*/  FADD.FTZ R94, R95, R118 ;  /* 0x000000765f5e7221 */ /* 0x000fe20000010000 */
[----:B------:R-:W-:Y:S01]  /*0b20*/  FFMA.FTZ R93, R113, R118, R92 ;  /* 0x00000076715d7223 */ /* 0x000fe2000001005c */
[----:B------:R-:W-:Y:S01]  /*0b30*/  SHF.L.U32 R102, R102, 0x10, RZ ;  /* 0x0000001066667819 */ /* 0x000fe200000006ff */
[----:B------:R-:W-:Y:S01]  /*0b40*/  FADD.FTZ R128, -R100, R101 ;  /* 0x0000006564807221 */ /* 0x000fe20000010100 */
        /* <DEDUP_REMOVED lines=24> */
.L_x_1996:
[----:B---3--:R-:W-:Y:S05]  /*0cd0*/  BSYNC.RECONVERGENT B0 ;  /* 0x0000000000007941 */ /* 0x008fea0003800200 */
.L_x_1995:
        /* <DEDUP_REMOVED lines=11> */
[----:B0-----:R-:W-:-:S05]  /*0d90*/  @P1 IMAD.WIDE.U32 R104, R103, 0x10, R104 ;  /* 0x0000001067681825 */ /* 0x001fca00078e0068 */
[----:B------:R0:W5:Y:S01]  /*0da0*/  @P1 LDG.E.128 R80, desc[UR8][R104.64] ;  /* 0x0000000868501981 */ /* 0x000162000c1e1d00 */
[----:B------:R-:W-:Y:S02]  /*0db0*/  IADD3 R103, PT, PT, R103, 0x100, RZ ;  /* 0x0000010067677810 */ /* 0x000fe40007ffe0ff */
[C---:B--2---:R-:W-:Y:S02]  /*0dc0*/  PRMT R106, R92.reuse, 0x7632, R106 ;  /* 0x000076325c6a7816 */ /* 0x044fe4000000006a */
[----:B------:R-:W-:Y:S02]  /*0dd0*/  SHF.L.U32 R107, R92, 0x10, RZ ;  /* 0x000000105c6b7819 */ /* 0x000fe400000006ff */
[----:B------:R-:W-:Y:S02]  /*0de0*/  SHF.L.U32 R129, R93, 0x10, RZ ;  /* 0x000000105d817819 */ /* 0x000fe400000006ff */
[----:B------:R-:W-:Y:S01]  /*0df0*/  PRMT R131, R94, 0x7632, R131 ;  /* 0x000076325e837816 */ /* 0x000fe20000000083 */
[----:B------:R-:W-:Y:S01]  /*0e00*/  FADD.FTZ R92, -R100, R107 ;  /* 0x0000006b645c7221 */ /* 0x000fe20000010100 */
[----:B------:R-:W-:-:S02]  /*0e10*/  SHF.L.U32 R133, R94, 0x10, RZ ;  /* 0x000000105e857819 */ /* 0x000fc400000006ff */
[----:B------:R-:W-:Y:S02]  /*0e20*/  PRMT R127, R93, 0x7632, R127 ;  /* 0x000076325d7f7816 */ /* 0x000fe4000000007f */
[C---:B------:R-:W-:Y:S02]  /*0e30*/  PRMT R94, R95.reuse, 0x7632, R94 ;  /* 0x000076325f5e7816 */ /* 0x040fe4000000005e */
[----:B------:R-:W-:Y:S02]  /*0e40*/  SHF.L.U32 R139, R95, 0x10, RZ ;  /* 0x000000105f8b7819 */ /* 0x000fe400000006ff */
[C---:B---3--:R-:W-:Y:S02]  /*0e50*/  PRMT R93, R96.reuse, 0x7632, R93 ;  /* 0x00007632605d7816 */ /* 0x048fe4000000005d */
[----:B------:R-:W-:Y:S01]  /*0e60*/  SHF.L.U32 R95, R96, 0x10, RZ ;  /* 0x00000010605f7819 */ /* 0x000fe200000006ff */
[----:B------:R-:W-:Y:S01]  /*0e70*/  FADD.FTZ R96, -R100, R129 ;  /* 0x0000008164607221 */ /* 0x000fe20000010100 */
[----:B0-----:R-:W-:-:S02]  /*0e80*/  PRMT R104, R97, 0x7632, R104 ;  /* 0x0000763261687816 */ /* 0x001fc40000000068 */
[----:B------:R-:W-:Y:S01]  /*0e90*/  SHF.L.U32 R105, R97, 0x10, RZ ;  /* 0x0000001061697819 */ /* 0x000fe200000006ff */
[----:B------:R-:W-:Y:S01]  /*0ea0*/  FMUL.FTZ R132, R68, R95 ;  /* 0x0000005f44847220 */ /* 0x000fe20000410000 */
[----:B------:R-:W-:Y:S01]  /*0eb0*/  SHF.L.U32 R97, R106, 0x10, RZ ;  /* 0x000000106a617819 */ /* 0x000fe200000006ff */
[----:B-----5:R-:W-:Y:S01]  /*0ec0*/  FMUL.FTZ R129, R157, R96 ;  /* 0x000000609d817220 */ /* 0x020fe20000410000 */
[----:B------:R-:W-:Y:S01]  /*0ed0*/  SHF.L.U32 R161, R94, 0x10, RZ ;  /* 0x000000105ea17819 */ /* 0x000fe200000006ff */
[----:B------:R-:W-:Y:S01]  /*0ee0*/  FADD.FTZ R20, R20, R95 ;  /* 0x0000005f14147221 */ /* 0x000fe20000010000 */
[----:B------:R-:W-:Y:S01]  /*0ef0*/  PRMT R135, R98, 0x7632, R135 ;  /* 0x0000763262877816 */ /* 0x000fe20000000087 */
[----:B------:R-:W-:Y:S01]  /*0f00*/  FADD.FTZ R140, -R100, R97 ;  /* 0x00000061648c7221 */ /* 0x000fe20000010100 */
[C---:B------:R-:W-:Y:S01]  /*0f10*/  PRMT R138, R99.reuse, 0x7632, R138 ;  /* 0x00007632638a7816 */ /* 0x040fe2000000008a */
        /* <DEDUP_REMOVED lines=8> */
[----:B------:R-:W-:Y:S01]  /*0fa0*/  FADD.FTZ R98, -R100, R133 ;  /* 0x0000008564627221 */ /* 0x000fe20000010100 */
[----:B------:R-:W-:Y:S01]  /*0fb0*/  SHF.L.U32 R96, R135, 0x10, RZ ;  /* 0x0000001087607819 */ /* 0x000fe200000006ff */
[----:B------:R-:W-:Y:S01]  /*0fc0*/  FADD.FTZ R92, R101, R132 ;  /* 0x00000084655c7221 */ /* 0x000fe20000010000 */
[----:B------:R-:W-:Y:S01]  /*0fd0*/  FMUL.FTZ R135, R69, R94 ;  /* 0x0000005e45877220 */ /* 0x000fe20000410000 */
[----:B------:R-:W-:Y:S01]  /*0fe0*/  FFMA.FTZ R93, R127, R132, R102 ;  /* 0x000000847f5d7223 */ /* 0x000fe20000010066 */
[----:B------:R-:W-:Y:S01]  /*0ff0*/  SHF.L.U32 R107, R131, 0x10, RZ ;  /* 0x00000010836b7819 */ /* 0x000fe200000006ff */
[----:B------:R-:W-:Y:S01]  /*1000*/  FFMA.FTZ R44, R127, R95, R44 ;  /* 0x0000005f7f2c7223 */ /* 0x000fe2000001002c */
[----:B------:R-:W-:Y:S01]  /*1010*/  SHF.L.U32 R104, R104, 0x10, RZ ;  /* 0x0000001068687819 */ /* 0x000fe200000006ff */
[----:B------:R-:W-:Y:S01]  /*1020*/  FMUL.FTZ R131, R157, R98 ;  /* 0x000000629d837220 */ /* 0x000fe20000410000 */
[----:B------:R-:W-:Y:S01]  /*1030*/  FADD.FTZ R95, R92, R135 ;  /* 0x000000875c5f7221 */ /* 0x000fe20000010000 */
[----:B------:R-:W-:Y:S01]  /*1040*/  FADD.FTZ R142, -R100, R99 ;  /* 0x00000063648e7221 */ /* 0x000fe20000010100 */
[----:B------:R-:W-:Y:S01]  /*1050*/  FFMA.FTZ R92, R140, R135, R93 ;  /* 0x000000878c5c7223 */ /* 0x000fe2000001005d */
[----:B------:R-:W-:Y:S01]  /*1060*/  FADD.FTZ R16, R16, R137 ;  /* 0x0000008910107221 */ /* 0x000fe20000010000 */
[-C--:B------:R-:W-:Y:S01]  /*1070*/  FFMA.FTZ R40, R131, R137.reuse, R40 ;  /* 0x0000008983287223 */ /* 0x080fe20000010028 */
[----:B------:R-:W-:Y:S01]  /*1080*/  FMUL.FTZ R136, R64, R137 ;  /* 0x0000008940887220 */ /* 0x000fe20000410000 */
        /* <DEDUP_REMOVED lines=8> */
[----:B------:R-:W-:Y:S01]  /*1110*/  FADD.FTZ R95, R94, R137 ;  /* 0x000000895e5f7221 */ /* 0x000fe20000010000 */
[----:B------:R-:W-:Y:S01]  /*1120*/  FFMA.FTZ R92, R142, R137, R93 ;  /* 0x000000898e5c7223 */ /* 0x000fe2000001005d */
[C---:B------:R-:W-:Y:S01]  /*1130*/  FMUL.FTZ R144, R157.reuse, R144 ;  /* 0x000000909d907220 */ /* 0x040fe20000410000 */
        /* <DEDUP_REMOVED lines=24> */
.L_x_1998:
[----:B------:R-:W-:Y:S05]  /*12c0*/  BSYNC.RECONVERGENT B0 ;  /* 0x0000000000007941 */ /* 0x000fea0003800200 */
.L_x_1997:
        /* <DEDUP_REMOVED lines=13> */
[C---:B--2---:R-:W-:Y:S02]  /*13a0*/  PRMT R106, R97.reuse, 0x7632, R106 ;  /* 0x00007632616a7816 */ /* 0x044fe4000000006a */
[----:B------:R-:W-:Y:S02]  /*13b0*/  SHF.L.U32 R97, R97, 0x10, RZ ;  /* 0x0000001061617819 */ /* 0x000fe400000006ff */
[C---:B------:R-:W-:Y:S02]  /*13c0*/  PRMT R110, R98.reuse, 0x7632, R110 ;  /* 0x00007632626e7816 */ /* 0x040fe4000000006e */
[----:B------:R-:W-:Y:S01]  /*13d0*/  SHF.L.U32 R111, R98, 0x10, RZ ;  /* 0x00000010626f7819 */ /* 0x000fe200000006ff */
[----:B------:R-:W-:Y:S01]  /*13e0*/  FADD.FTZ R98, -R100, R97 ;  /* 0x0000006164627221 */ /* 0x000fe20000010100 */
[----:B------:R-:W-:Y:S02]  /*13f0*/  PRMT R103, R96, 0x7632, R103 ;  /* 0x0000763260677816 */ /* 0x000fe40000000067 */
[C---:B------:R-:W-:Y:S01]  /*1400*/  PRMT R112, R99.reuse, 0x7632, R112 ;  /* 0x0000763263707816 */ /* 0x040fe20000000070 */
[----:B0-----:R-:W-:Y:S01]  /*1410*/  FADD.FTZ R104, -R100, R111 ;  /* 0x0000006f64687221 */ /* 0x001fe20000010100 */
[----:B------:R-:W-:Y:S01]  /*1420*/  SHF.L.U32 R143, R99, 0x10, RZ ;  /* 0x00000010638f7819 */ /* 0x000fe200000006ff */
[C---:B-----5:R-:W-:Y:S01]  /*1430*/  FMUL.FTZ R145, R157.reuse, R98 ;  /* 0x000000629d917220 */ /* 0x060fe20000410000 */
[----:B------:R-:W-:Y:S01]  /*1440*/  SHF.L.U32 R97, R106, 0x10, RZ ;  /* 0x000000106a617819 */ /* 0x000fe200000006ff */
[----:B------:R-:W-:Y:S01]  /*1450*/  FMUL.FTZ R147, R157, R104 ;  /* 0x000000689d937220 */ /* 0x000fe20000410000 */
[----:B------:R-:W-:Y:S01]  /*1460*/  SHF.L.U32 R99, R110, 0x10, RZ ;  /* 0x000000106e637819 */ /* 0x000fe200000006ff */
[----:B------:R-:W-:Y:S01]  /*1470*/  FADD.FTZ R106, -R100, R143 ;  /* 0x0000008f646a7221 */ /* 0x000fe20000010100 */
        /* <DEDUP_REMOVED lines=9> */
[----:B------:R-:W-:Y:S01]  /*1510*/  FADD.FTZ R114, -R100, R105 ;  /* 0x0000006964727221 */ /* 0x000fe20000010100 */
[----:B------:R-:W-:Y:S01]  /*1520*/  PRMT R92, R93, 0x7632, R92 ;  /* 0x000076325d5c7816 */ /* 0x000fe2000000005c */
[C---:B------:R-:W-:Y:S01]  /*1530*/  FMUL.FTZ R143, R157.reuse, R96 ;  /* 0x000000609d8f7220 */ /* 0x040fe20000410000 */
        /* <DEDUP_REMOVED lines=12> */
[----:B------:R-:W-:Y:S01]  /*1600*/  FADD.FTZ R92, R101, R148 ;  /* 0x00000094655c7221 */ /* 0x000fe20000010000 */
[----:B------:R-:W-:Y:S01]  /*1610*/  FMUL.FTZ R151, R61, R94 ;  /* 0x0000005e3d977220 */ /* 0x000fe20000410000 */
[----:B------:R-:W-:Y:S01]  /*1620*/  FFMA.FTZ R93, R143, R148, R102 ;  /* 0x000000948f5d7223 */ /* 0x000fe20000010066 */
[----:B------:R-:W-:Y:S01]  /*1630*/  PRMT R105, R95, 0x7632, R105 ;  /* 0x000076325f697816 */ /* 0x000fe20000000069 */
[----:B------:R-:W-:Y:S01]  /*1640*/  FADD.FTZ R13, R13, R94 ;  /* 0x0000005e0d0d7221 */ /* 0x000fe20000010000 */
[----:B------:R-:W-:Y:S01]  /*1650*/  SHF.L.U32 R111, R95, 0x10, RZ ;  /* 0x000000105f6f7819 */ /* 0x000fe200000006ff */
[----:B------:R-:W-:Y:S01]  /*1660*/  FADD.FTZ R95, R92, R151 ;  /* 0x000000975c5f7221 */ /* 0x000fe20000010000 */
[C---:B------:R-:W-:Y:S01]  /*1670*/  FFMA.FTZ R92, R154.reuse, R151, R93 ;  /* 0x000000979a5c7223 */ /* 0x040fe2000001005d */
[----:B------:R-:W-:Y:S01]  /*1680*/  FFMA.FTZ R37, R154, R94, R37 ;  /* 0x0000005e9a257223 */ /* 0x000fe20000010025 */
[----:B------:R-:W-:Y:S01]  /*1690*/  FMUL.FTZ R153, R63, R96 ;  /* 0x000000603f997220 */ /* 0x000fe20000410000 */
[----:B------:R-:W-:Y:S01]  /*16a0*/  FADD.FTZ R94, R95, R150 ;  /* 0x000000965f5e7221 */ /* 0x000fe20000010000 */
[----:B------:R-:W-:Y:S01]  /*16b0*/  FFMA.FTZ R93, R145, R150, R92 ;  /* 0x00000096915d7223 */ /* 0x000fe2000001005c */
[----:B------:R-:W-:Y:S01]  /*16c0*/  SHF.L.U32 R100, R100, 0x10, RZ ;  /* 0x0000001064647819 */ /* 0x000fe200000006ff */
[C---:B------:R-:W-:Y:S01]  /*16d0*/  FMUL.FTZ R149, R157.reuse, R106 ;  /* 0x0000006a9d957220 */ /* 0x040fe20000410000 */
[----:B------:R-:W-:Y:S01]  /*16e0*/  FADD.FTZ R95, R94, R153 ;  /* 0x000000995e5f7221 */ /* 0x000fe20000010000 */
[----:B------:R-:W-:Y:S01]  /*16f0*/  FFMA.FTZ R92, R156, R153, R93 ;  /* 0x000000999c5c7223 */ /* 0x000fe2000001005d */
[----:B------:R-:W-:Y:S01]  /*1700*/  FMUL.FTZ R158, R157, R158 ;  /* 0x0000009e9d9e7220 */ /* 0x000fe20000410000 */
[----:B------:R-:W-:Y:S01]  /*1710*/  FMUL.FTZ R112, R57, R100 ;  /* 0x0000006439707220 */ /* 0x000fe20000410000 */
[----:B------:R-:W-:Y:S01]  /*1720*/  FADD.FTZ R95, R95, R152 ;  /* 0x000000985f5f7221 */ /* 0x000fe20000010000 */
[----:B------:R-:W-:Y:S01]  /*1730*/  FFMA.FTZ R93, R147, R152, R92 ;  /* 0x00000098935d7223 */ /* 0x000fe2000001005c */
[----:B------:R-:W-:Y:S01]  /*1740*/  SHF.L.U32 R98, R105, 0x10, RZ ;  /* 0x0000001069627819 */ /* 0x000fe200000006ff */
        /* <DEDUP_REMOVED lines=21> */
.L_x_2000:
[----:B------:R-:W-:Y:S05]  /*18a0*/  BSYNC.RECONVERGENT B0 ;  /* 0x0000000000007941 */ /* 0x000fea0003800200 */
.L_x_1999:
        /* <DEDUP_REMOVED lines=31> */
.L_x_2002:
[----:B------:R-:W-:Y:S05]  /*1aa0*/  BSYNC.RECONVERGENT B0 ;  /* 0x0000000000007941 */ /* 0x000fea0003800200 */
.L_x_2001:
        /* <DEDUP_REMOVED lines=83> */
.L_x_2007:
        /* <DEDUP_REMOVED lines=40> */
.L_x_2008:
[----:B------:R-:W0:Y:S08]  /*2260*/  @P1 LDC.64 R100, c[0x0][0x478] ;  /* 0x00011e00ff641b82 */ /* 0x000e300000000a00 */
[----:B------:R-:W1:Y:S01]  /*2270*/  LDC.64 R102, c[0x0][0x468] ;  /* 0x00011a00ff667b82 */ /* 0x000e620000000a00 */
[----:B0-----:R-:W-:-:S05]  /*2280*/  @P1 IMAD.WIDE.U32 R100, R155, 0x10, R100 ;  /* 0x000000109b641825 */ /* 0x001fca00078e0064 */
[----:B------:R0:W-:Y:S01]  /*2290*/  @P1 STG.E.128 desc[UR8][R100.64], R88 ;  /* 0x0000005864001986 */ /* 0x0001e2000c101d08 */
[C---:B-1----:R-:W-:Y:S01]  /*22a0*/  IMAD.WIDE.U32 R102, R155.reuse, 0x10, R102 ;  /* 0x000000109b667825 */ /* 0x042fe200078e0066 */
[----:B------:R-:W-:-:S04]  /*22b0*/  IADD3 R155, PT, PT, R155, 0x100, RZ ;  /* 0x000001009b9b7810 */ /* 0x000fc80007ffe0ff */
[----:B------:R0:W-:Y:S03]  /*22c0*/  STG.E.128 desc[UR8][R102.64], R92 ;  /* 0x0000005c66007986 */ /* 0x0001e6000c101d08 */
.L_x_2006:
[----:B------:R-:W-:Y:S05]  /*22d0*/  BSYNC.RECONVERGENT B1 ;  /* 0x0000000000017941 */ /* 0x000fea0003800200 */
.L_x_2005:
        /* <DEDUP_REMOVED lines=46> */
.L_x_2011:
        /* <DEDUP_REMOVED lines=36> */
.L_x_2012:
[----:B------:R-:W0:Y:S08]  /*2800*/  @P1 LDC.64 R100, c[0x0][0x478] ;  /* 0x00011e00ff641b82 */ /* 0x000e300000000a00 */
[----:B------:R-:W1:Y:S01]  /*2810*/  LDC.64 R102, c[0x0][0x468] ;  /* 0x00011a00ff667b82 */ /* 0x000e620000000a00 */
[----:B0-----:R-:W-:-:S05]  /*2820*/  @P1 IMAD.WIDE.U32 R100, R155, 0x10, R100 ;  /* 0x000000109b641825 */ /* 0x001fca00078e0064 */
[----:B------:R2:W-:Y:S01]  /*2830*/  @P1 STG.E.128 desc[UR8][R100.64], R88 ;  /* 0x0000005864001986 */ /* 0x0005e2000c101d08 */
[C---:B-1----:R-:W-:Y:S01]  /*2840*/  IMAD.WIDE.U32 R102, R155.reuse, 0x10, R102 ;  /* 0x000000109b667825 */ /* 0x042fe200078e0066 */
[----:B------:R-:W-:-:S04]  /*2850*/  IADD3 R155, PT, PT, R155, 0x100, RZ ;  /* 0x000001009b9b7810 */ /* 0x000fc80007ffe0ff */
[----:B------:R2:W-:Y:S03]  /*2860*/  STG.E.128 desc[UR8][R102.64], R92 ;  /* 0x0000005c66007986 */ /* 0x0005e6000c101d08 */
.L_x_2010:
[----:B------:R-:W-:Y:S05]  /*2870*/  BSYNC.RECONVERGENT B1 ;  /* 0x0000000000017941 */ /* 0x000fea0003800200 */
.L_x_2009:
        /* <DEDUP_REMOVED lines=45> */
.L_x_2014:
        /* <DEDUP_REMOVED lines=36> */
.L_x_2015:
[----:B------:R-:W0:Y:S08]  /*2d90*/  @P1 LDC.64 R96, c[0x0][0x478] ;  /* 0x00011e00ff601b82 */ /* 0x000e300000000a00 */
[----:B------:R-:W1:Y:S01]  /*2da0*/  LDC.64 R98, c[0x0][0x468] ;  /* 0x00011a00ff627b82 */ /* 0x000e620000000a00 */
[----:B0-----:R-:W-:-:S05]  /*2db0*/  @P1 IMAD.WIDE.U32 R96, R155, 0x10, R96 ;  /* 0x000000109b601825 */ /* 0x001fca00078e0060 */
[----:B------:R4:W-:Y:S01]  /*2dc0*/  @P1 STG.E.128 desc[UR8][R96.64], R88 ;  /* 0x0000005860001986 */ /* 0x0009e2000c101d08 */
[----:B-1----:R-:W-:-:S05]  /*2dd0*/  IMAD.WIDE.U32 R98, R155, 0x10, R98 ;  /* 0x000000109b627825 */ /* 0x002fca00078e0062 */
[----:B------:R4:W-:Y:S01]  /*2de0*/  STG.E.128 desc[UR8][R98.64], R92 ;  /* 0x0000005c62007986 */ /* 0x0009e2000c101d08 */
[----:B------:R-:W-:Y:S05]  /*2df0*/  BRA `(.L_x_2013) ;  /* 0x0000001400787947 */ /* 0x000fea0003800000 */
.L_x_2004:
        /* <DEDUP_REMOVED lines=58> */
.L_x_2018:
[----:B------:R-:W-:Y:S05]  /*31a0*/  BSYNC.RECONVERGENT B1 ;  /* 0x0000000000017941 */ /* 0x000fea0003800200 */
.L_x_2017:
        /* <DEDUP_REMOVED lines=54> */
.L_x_2020:
[----:B------:R-:W-:Y:S05]  /*3510*/  BSYNC.RECONVERGENT B1 ;  /* 0x0000000000017941 */ /* 0x000fea0003800200 */
.L_x_2019:
[----:B------:R-:W-:Y:S05]  /*3520*/  @!P2 BRA `(.L_x_2013) ;  /* 0x0000000c00aca947 */ /* 0x000fea0003800000 */
[----:B01----:R-:W-:Y:S01]  /*3530*/  PRMT R92, R87, 0x7632, R92 ;  /* 0x00007632575c7816 */ /* 0x003fe2000000005c */
[-CC-:B------:R-:W-:Y:S01]  /*3540*/  FFMA.FTZ R93, R114, R97.reuse, R98.reuse ;  /* 0x00000061725d7223 */ /* 0x180fe20000010062 */
[-CC-:B------:R-:W-:Y:S01]  /*3550*/  FFMA.FTZ R101, R158, R97.reuse, R98.reuse ;  /* 0x000000619e657223 */ /* 0x180fe20000010062 */
[-C--:B------:R-:W-:Y:S01]  /*3560*/  FFMA.FTZ R100, R156, R97.reuse, R98 ;  /* 0x000000619c647223 */ /* 0x080fe20000010062 */
[----:B------:R-:W-:Y:S01]  /*3570*/  SHF.L.U32 R92, R92, 0x10, RZ ;  /* 0x000000105c5c7819 */ /* 0x000fe200000006ff */
[----:B------:R-:W-:Y:S01]  /*3580*/  FADD.FTZ R93, R110, -R93 ;  /* 0x8000005d6e5d7221 */ /* 0x000fe20000010000 */
[----:B------:R-:W-:Y:S01]  /*3590*/  FADD.FTZ R103, R112, -R101 ;  /* 0x8000006570677221 */ /* 0x000fe20000010000 */
[----:B------:R-:W-:Y:S01]  /*35a0*/  FADD.FTZ R101, R153, -R100 ;  /* 0x8000006499657221 */ /* 0x000fe20000010000 */
[----:B------:R-:W-:Y:S01]  /*35b0*/  FFMA.FTZ R99, R147, R97, R98 ;  /* 0x0000006193637223 */ /* 0x000fe20000010062 */
[--C-:B------:R-:W-:Y:S01]  /*35c0*/  FFMA.FTZ R107, R157, R93, R92.reuse ;  /* 0x0000005d9d6b7223 */ /* 0x100fe2000001005c */
[----:B------:R-:W-:Y:S01]  /*35d0*/  PRMT R92, R85, 0x7632, R92 ;  /* 0x00007632555c7816 */ /* 0x000fe2000000005c */
[-C--:B------:R-:W-:Y:S01]  /*35e0*/  FFMA.FTZ R104, R149, R97.reuse, R98 ;  /* 0x0000006195687223 */ /* 0x080fe20000010062 */
        /* <DEDUP_REMOVED lines=8> */
[----:B------:R-:W-:Y:S01]  /*3670*/  SHF.L.U32 R92, R86, 0x10, RZ ;  /* 0x00000010565c7819 */ /* 0x000fe200000006ff */
[----:B------:R-:W-:Y:S01]  /*3680*/  FFMA.FTZ R103, R157, R103, R94 ;  /* 0x000000679d677223 */ /* 0x000fe2000001005e */
[----:B------:R-:W-:Y:S01]  /*3690*/  SHF.L.U32 R94, R87, 0x10, RZ ;  /* 0x00000010575e7819 */ /* 0x000fe200000006ff */
[----:B------:R-:W-:Y:S01]  /*36a0*/  FFMA.FTZ R102, R154, R97, R98 ;  /* 0x000000619a667223 */ /* 0x000fe20000010062 */
[----:B------:R-:W-:Y:S01]  /*36b0*/  SHF.L.U32 R100, R85, 0x10, RZ ;  /* 0x0000001055647819 */ /* 0x000fe200000006ff */
[C---:B------:R-:W-:Y:S01]  /*36c0*/  FFMA.FTZ R99, R157.reuse, R99, R92 ;  /* 0x000000639d637223 */ /* 0x040fe2000001005c */
[----:B------:R-:W-:Y:S01]  /*36d0*/  FADD.FTZ R97, R150, -R159 ;  /* 0x8000009f96617221 */ /* 0x000fe20000010000 */
[----:B------:R-:W0:Y:S01]  /*36e0*/  LDC.64 R92, c[0x0][0x468] ;  /* 0x00011a00ff5c7b82 */ /* 0x000e220000000a00 */
[--C-:B------:R-:W-:Y:S01]  /*36f0*/  FFMA.FTZ R105, R157, R104, R94.reuse ;  /* 0x000000689d697223 */ /* 0x100fe2000001005e */
        /* <DEDUP_REMOVED lines=23> */
.L_x_2016:
        /* <DEDUP_REMOVED lines=61> */
.L_x_2022:
[----:B------:R-:W-:Y:S05]  /*3c40*/  BSYNC.RECONVERGENT B1 ;  /* 0x0000000000017941 */ /* 0x000fea0003800200 */
.L_x_2021:
        /* <DEDUP_REMOVED lines=61> */
.L_x_2024:
[----:B------:R-:W-:Y:S05]  /*4020*/  BSYNC.RECONVERGENT B1 ;  /* 0x0000000000017941 */ /* 0x000fea0003800200 */
.L_x_2023:
[----:B------:R-:W-:Y:S05]  /*4030*/  @!P2 BRA `(.L_x_2013) ;  /* 0x0000000000e8a947 */ /* 0x000fea0003800000 */
[-CC-:B01----:R-:W-:Y:S01]  /*4040*/  FFMA.FTZ R93, R114, R97.reuse, R98.reuse ;  /* 0x00000061725d7223 */ /* 0x183fe20000010062 */
[----:B------:R-:W-:Y:S01]  /*4050*/  PRMT R91, R87, 0x7632, R91 ;  /* 0x00007632575b7816 */ /* 0x000fe2000000005b */
[-CC-:B------:R-:W-:Y:S01]  /*4060*/  FFMA.FTZ R92, R149, R97.reuse, R98.reuse ;  /* 0x00000061955c7223 */ /* 0x180fe20000010062 */
[-CC-:B------:R-:W-:Y:S01]  /*4070*/  FFMA.FTZ R89, R143, R97.reuse, R98.reuse ;  /* 0x000000618f597223 */ /* 0x180fe20000010062 */
[-CC-:B------:R-:W-:Y:S01]  /*4080*/  FFMA.FTZ R90, R154, R97.reuse, R98.reuse ;  /* 0x000000619a5a7223 */ /* 0x180fe20000010062 */
[-CC-:B------:R-:W-:Y:S01]  /*4090*/  FFMA.FTZ R95, R145, R97.reuse, R98.reuse ;  /* 0x00000061915f7223 */ /* 0x180fe20000010062 */
[-CC-:B------:R-:W-:Y:S01]  /*40a0*/  FFMA.FTZ R94, R156, R97.reuse, R98.reuse ;  /* 0x000000619c5e7223 */ /* 0x180fe20000010062 */
[-C--:B------:R-:W-:Y:S01]  /*40b0*/  FFMA.FTZ R99, R147, R97.reuse, R98 ;  /* 0x0000006193637223 */ /* 0x080fe20000010062 */
[----:B------:R-:W-:Y:S01]  /*40c0*/  PRMT R88, R84, 0x7632, R88 ;  /* 0x0000763254587816 */ /* 0x000fe20000000058 */
[----:B------:R-:W-:Y:S01]  /*40d0*/  FFMA.FTZ R97, R158, R97, R98 ;  /* 0x000000619e617223 */ /* 0x000fe20000010062 */
        /* <DEDUP_REMOVED lines=9> */
[----:B------:R-:W0:Y:S01]  /*4170*/  LDC.64 R100, c[0x0][0x468] ;  /* 0x00011a00ff647b82 */ /* 0x000e220000000a00 */
[--C-:B------:R-:W-:Y:S01]  /*4180*/  FFMA.FTZ R93, R157, R90, R91.reuse ;  /* 0x0000005a9d5d7223 */ /* 0x100fe2000001005b */
[----:B------:R-:W-:Y:S01]  /*4190*/  SHF.L.U32 R90, R84, 0x10, RZ ;  /* 0x00000010545a7819 */ /* 0x000fe200000006ff */
[----:B------:R-:W-:Y:S01]  /*41a0*/  FADD.FTZ R94, R153, -R94 ;  /* 0x8000005e995e7221 */ /* 0x000fe20000010000 */
[C---:B------:R-:W-:Y:S01]  /*41b0*/  PRMT R91, R85.reuse, 0x7632, R91 ;  /* 0x00007632555b7816 */ /* 0x040fe2000000005b */
[----:B------:R-:W-:Y:S01]  /*41c0*/  FADD.FTZ R92, R150, -R95 ;  /* 0x8000005f965c7221 */ /* 0x000fe20000010000 */
[----:B------:R-:W-:Y:S01]  /*41d0*/  SHF.L.U32 R95, R85, 0x10, RZ ;  /* 0x00000010555f7819 */ /* 0x000fe200000006ff */
[----:B------:R-:W-:Y:S01]  /*41e0*/  FFMA.FTZ R89, R157, R88, R90 ;  /* 0x000000589d597223 */ /* 0x000fe2000001005a */
[----:B------:R-:W-:Y:S01]  /*41f0*/  FADD.FTZ R88, R152, -R99 ;  /* 0x8000006398587221 */ /* 0x000fe20000010000 */
[----:B------:R-:W-:Y:S01]  /*4200*/  SHF.L.U32 R91, R91, 0x10, RZ ;  /* 0x000000105b5b7819 */ /* 0x000fe200000006ff */
[----:B------:R-:W1:Y:S01]  /*4210*/  LDC.64 R98, c[0x0][0x478] ;  /* 0x00011e00ff627b82 */ /* 0x000e620000000a00 */
[----:B------:R-:W-:Y:S01]  /*4220*/  FFMA.FTZ R95, R157, R92, R95 ;  /* 0x0000005c9d5f7223 */ /* 0x000fe2000001005f */
[C---:B------:R-:W-:Y:S01]  /*4230*/  SHF.L.U32 R92, R86.reuse, 0x10, RZ ;  /* 0x00000010565c7819 */ /* 0x040fe200000006ff */
[----:B------:R-:W-:Y:S01]  /*4240*/  FMUL.FTZ R104, R105, R96 ;  /* 0x0000006069687220 */ /* 0x000fe20000410000 */
[C-C-:B------:R-:W-:Y:S01]  /*4250*/  FFMA.FTZ R90, R157.reuse, R94, R91.reuse ;  /* 0x0000005e9d5a7223 */ /* 0x140fe2000001005b */
[----:B------:R-:W-:Y:S01]  /*4260*/  PRMT R91, R86, 0x7632, R91 ;  /* 0x00007632565b7816 */ /* 0x000fe2000000005b */
[----:B------:R-:W-:Y:S01]  /*4270*/  FADD.FTZ R94, R112, -R97 ;  /* 0x80000061705e7221 */ /* 0x000fe20000010000 */
[----:B------:R-:W-:Y:S01]  /*4280*/  FFMA.FTZ R103, R157, R88, R92 ;  /* 0x000000589d677223 */ /* 0x000fe2000001005c */
[----:B------:R-:W-:Y:S01]  /*4290*/  F2FP.BF16.F32.PACK_AB R88, R93, R89 ;  /* 0x000000595d58723e */ /* 0x000fe200000010ff */
[-C--:B------:R-:W-:Y:S01]  /*42a0*/  FMUL.FTZ R92, R89, R96.reuse ;  /* 0x00000060595c7220 */ /* 0x080fe20000410000 */
[----:B------:R-:W-:Y:S01]  /*42b0*/  SHF.L.U32 R91, R91, 0x10, RZ ;  /* 0x000000105b5b7819 */ /* 0x000fe200000006ff */
[-C--:B------:R-:W-:Y:S01]  /*42c0*/  FMUL.FTZ R93, R93, R96.reuse ;  /* 0x000000605d5d7220 */ /* 0x080fe20000410000 */
[-C--:B------:R-:W-:Y:S01]  /*42d0*/  FMUL.FTZ R97, R90, R96.reuse ;  /* 0x000000605a617220 */ /* 0x080fe20000410000 */
[----:B------:R-:W-:Y:S01]  /*42e0*/  FMUL.FTZ R107, R102, R96 ;  /* 0x00000060666b7220 */ /* 0x000fe20000410000 */
[----:B------:R-:W-:Y:S01]  /*42f0*/  F2FP.BF16.F32.PACK_AB R89, R90, R95 ;  /* 0x0000005f5a59723e */ /* 0x000fe200000010ff */
[----:B------:R-:W-:Y:S01]  /*4300*/  FFMA.FTZ R157, R157, R94, R91 ;  /* 0x0000005e9d9d7223 */ /* 0x000fe2000001005b */
[-C--:B------:R-:W-:Y:S01]  /*4310*/  FMUL.FTZ R94, R95, R96.reuse ;  /* 0x000000605f5e7220 */ /* 0x080fe20000410000 */
[----:B------:R-:W-:Y:S01]  /*4320*/  F2FP.BF16.F32.PACK_AB R91, R102, R105 ;  /* 0x00000069665b723e */ /* 0x000fe200000010ff */
[-C--:B------:R-:W-:Y:S01]  /*4330*/  FMUL.FTZ R102, R103, R96.reuse ;  /* 0x0000006067667220 */ /* 0x080fe20000410000 */
[----:B------:R-:W-:Y:S01]  /*4340*/  FMUL.FTZ R105, R157, R96 ;  /* 0x000000609d697220 */ /* 0x000fe20000410000 */
[----:B------:R-:W-:-:S02]  /*4350*/  F2FP.BF16.F32.PACK_AB R92, R93, R92 ;  /* 0x0000005c5d5c723e */ /* 0x000fc400000010ff */
[----:B------:R-:W-:Y:S02]  /*4360*/  F2FP.BF16.F32.PACK_AB R93, R97, R94 ;  /* 0x0000005e615d723e */ /* 0x000fe400000010ff */
[----:B------:R-:W-:Y:S01]  /*4370*/  F2FP.BF16.F32.PACK_AB R90, R157, R103 ;  /* 0x000000679d5a723e */ /* 0x000fe200000010ff */
[----:B-1----:R-:W-:Y:S01]  /*4380*/  IMAD.WIDE.U32 R96, R155, 0x10, R98 ;  /* 0x000000109b607825 */ /* 0x002fe200078e0062 */
[----:B------:R-:W-:Y:S02]  /*4390*/  F2FP.BF16.F32.PACK_AB R95, R107, R104 ;  /* 0x000000686b5f723e */ /* 0x000fe400000010ff */
[----:B------:R-:W-:Y:S01]  /*43a0*/  F2FP.BF16.F32.PACK_AB R94, R105, R102 ;  /* 0x00000066695e723e */ /* 0x000fe200000010ff */
[----:B0-----:R-:W-:Y:S01]  /*43b0*/  IMAD.WIDE.U32 R98, R155, 0x10, R100 ;  /* 0x000000109b627825 */ /* 0x001fe200078e0064 */
[----:B------:R2:W-:Y:S04]  /*43c0*/  STG.E.128 desc[UR8][R96.64], R88 ;  /* 0x0000005860007986 */ /* 0x0005e8000c101d08 */
[----:B------:R2:W-:Y:S02]  /*43d0*/  STG.E.128 desc[UR8][R98.64], R92 ;  /* 0x0000005c62007986 */ /* 0x0005e4000c101d08 */
.L_x_2013:
[----:B------:R-:W-:Y:S05]  /*43e0*/  BSYNC.RECONVERGENT B0 ;  /* 0x0000000000007941 */ /* 0x000fea0003800200 */
.L_x_2003:
[----:B01234-:R-:W0:Y:S01]  /*43f0*/  LDC.64 R92, c[0x0][0x380] ;  /* 0x0000e000ff5c7b82 */ /* 0x01fe220000000a00 */
[----:B------:R-:W-:Y:S01]  /*4400*/  UPLOP3.LUT UP1, UPT, UPT, UPT, UP1, 0x40, 0x4 ;  /* 0x000000000004789c */ /* 0x000fe20003f2e810 */
[----:B0-----:R-:W-:-:S04]  /*4410*/  IADD3 R109, PT, PT, R109, R92, RZ ;  /* 0x0000005c6d6d7210 */ /* 0x001fc80007ffe0ff */
[----:B------:R-:W-:-:S13]  /*4420*/  ISETP.GE.AND P1, PT, R109, R93, PT ;  /* 0x0000005d6d00720c */ /* 0x000fda0003f26270 */
[----:B------:R-:W-:Y:S05]  /*4430*/  @!P1 BRA `(.L_x_2025) ;  /* 0xffffffc000509947 */ /* 0x000fea000383ffff */
.L_x_1994:
        /* <DEDUP_REMOVED lines=31> */
.L_x_2026:
        /* <DEDUP_REMOVED lines=13> */
.L_x_10694:


//--------------------- .text._ZN10layer_norm13ln_bwd_kernelINS_13Kernel_traitsIf13__nv_bfloat16S2_S2_fjLj6144ELj1ELj1ELj8ELj16ENS_18Kernel_traits_baseILj6144EfS2_S2_S2_fjLj256EEEEELb0ELb0ELb0ELb1EEEvNS_9BwdParamsE --------------------------
	.section	.text._ZN10layer_norm13ln_bwd_kernelINS_13Kernel_traitsIf13__nv_bfloat16S2_S2_fjLj6144ELj1ELj1ELj8ELj16ENS_18Kernel_traits_baseILj6144EfS2_S2_S2_fjLj256EEEEELb0ELb0ELb0ELb1EEEvNS_9BwdParamsE,"ax",@progbits
	.align	128
        .global         _ZN10layer_norm13ln_bwd_kernelINS_13Kernel_traitsIf13__nv_bfloat16S2_S2_fjLj6144ELj1ELj1ELj8ELj16ENS_18Kernel_traits_baseILj6144EfS2_S2_S2_fjLj256EEEEELb0ELb0ELb0ELb1EEEvNS_9BwdParamsE
        .type           _ZN10layer_norm13ln_bwd_kernelINS_13Kernel_traitsIf13__nv_bfloat16S2_S2_fjLj6144ELj1ELj1ELj8ELj16ENS_18Kernel_traits_baseILj6144EfS2_S2_S2_fjLj256EEEEELb0ELb0ELb0ELb1EEEvNS_9BwdParamsE,@function
        .size           _ZN10layer_norm13ln_bwd_kernelINS_13Kernel_traitsIf13__nv_bfloat16S2_S2_fjLj6144ELj1ELj1ELj8ELj16ENS_18Kernel_traits_baseILj6144EfS2_S2_S2_fjLj256EEEEELb0ELb0ELb0ELb1EEEvNS_9BwdParamsE,(.L_x_10695 - _ZN10layer_norm13ln_bwd_kernelINS_13Kernel_traitsIf13__nv_bfloat16S2_S2_fjLj6144ELj1ELj1ELj8ELj16ENS_18Kernel_traits_baseILj6144EfS2_S2_S2_fjLj256EEEEELb0ELb0ELb0ELb1EEEvNS_9BwdParamsE)
        .other          _ZN10layer_norm13ln_bwd_kernelINS_13Kernel_traitsIf13__nv_bfloat16S2_S2_fjLj6144ELj1ELj1ELj8ELj16ENS_18Kernel_traits_baseILj6144EfS2_S2_S2_fjLj256EEEEELb0ELb0ELb0ELb1EEEvNS_9BwdParamsE,@"STO_CUDA_ENTRY STV_DEFAULT"
_ZN10layer_norm13ln_bwd_kernelINS_13Kernel_traitsIf13__nv_bfloat16S2_S2_fjLj6144ELj1ELj1ELj8ELj16ENS_18Kernel_traits_baseILj6144EfS2_S2_S2_fjLj256EEEEELb0ELb0ELb0ELb1EEEvNS_9BwdParamsE:
.text._ZN10layer_norm13ln_bwd_kernelINS_13Kernel_traitsIf13__nv_bfloat16S2_S2_fjLj6144ELj1ELj1ELj8ELj16ENS_18Kernel_traits_baseILj6144EfS2_S2_S2_fjLj256EEEEELb0ELb0ELb0ELb1EEEvNS_9BwdParamsE:
        /* <DEDUP_REMOVED lines=57> */
[----:B0-----:R-:W5:Y:S01]  /*0390*/  LDG.E.128 R24, desc[UR8][R102.64] ;  /* 0x0000000866187981 */ /* 0x001f62000c1e1d00 */
[----:B------:R-:W-:Y:S01]  /*03a0*/  CS2R R62, SRZ ;  /* 0x00000000003e7805 */ /* 0x000fe2000001ff00 */
[----:B------:R-:W0:Y:S02]  /*03b0*/  LDCU.U8 UR10, c[0x0][0x410] ;  /* 0x00008200ff0a77ac */ /* 0x000e240008000000 */
[----:B------:R-:W5:Y:S01]  /*03c0*/  LDG.E.128 R20, desc[UR8][R102.64+0x10] ;  /* 0x0000100866147981 */ /* 0x000f62000c1e1d00 */
[----:B------:R-:W-:Y:S01]  /*03d0*/  CS2R R60, SRZ ;  /* 0x00000000003c7805 */ /* 0x000fe2000001ff00 */
[----:B------:R-:W3:Y:S02]  /*03e0*/  LDCU UR14, c[0x0][0x400] ;  /* 0x00008000ff0e77ac */ /* 0x000ee40008000800 */
[----:B------:R-:W5:Y:S01]  /*03f0*/  LDG.E.128 R16, desc[UR8][R102.64+0x2000] ;  /* 0x0020000866107981 */ /* 0x000f62000c1e1d00 */
[----:B------:R-:W-:Y:S01]  /*0400*/  MOV R111, RZ ;  /* 0x000000ff006f7202 */ /* 0x000fe20000000f00 */
[----:B------:R-:W4:Y:S02]  /*0410*/  LDCU.64 UR16, c[0x0][0x478] ;  /* 0x00008f00ff1077ac */ /* 0x000f240008000a00 */
[----:B------:R-:W5:Y:S01]  /*0420*/  LDG.E.128 R12, desc[UR8][R102.64+0x2010] ;  /* 0x00201008660c7981 */ /* 0x000f62000c1e1d00 */
[----:B------:R-:W0:Y:S03]  /*0430*/  LDCU.64 UR12, c[0x0][0x438] ;  /* 0x00008700ff0c77ac */ /* 0x000e260008000a00 */
[----:B------:R-:W5:Y:S04]  /*0440*/  LDG.E.128 R8, desc[UR8][R102.64+0x4000] ;  /* 0x0040000866087981 */ /* 0x000f68000c1e1d00 */
[----:B------:R1:W5:Y:S01]  /*0450*/  LDG.E.128 R4, desc[UR8][R102.64+0x4010] ;  /* 0x0040100866047981 */ /* 0x000362000c1e1d00 */
[----:B--2---:R-:W-:-:S04]  /*0460*/  ISETP.NE.U32.AND P0, PT, R2, RZ, PT ;  /* 0x000000ff0200720c */ /* 0x004fc80003f05070 */
[----:B------:R-:W-:Y:S02]  /*0470*/  ISETP.NE.AND.EX P0, PT, R3, RZ, PT, P0 ;  /* 0x000000ff0300720c */ /* 0x000fe40003f05300 */
[----:B------:R-:W-:Y:S01]  /*0480*/  CS2R R2, SRZ ;  /* 0x0000000000027805 */ /* 0x000fe2000001ff00 */
[----:B01-34-:R-:W-:-:S10]  /*0490*/  HFMA2 R103, -RZ, RZ, 0, 0 ;  /* 0x00000000ff677431 */ /* 0x01bfd400000001ff */
.L_x_2034:
        /* <DEDUP_REMOVED lines=17> */
[----:B------:R-:W-:Y:S01]  /*05b0*/  IMAD.WIDE.U32 R44, R115, 0x10, R54 ;  /* 0x00000010732c7825 */ /* 0x000fe200078e0036 */
[----:B------:R3:W3:Y:S03]  /*05c0*/  LDG.E R121, desc[UR8][R118.64] ;  /* 0x0000000876797981 */ /* 0x0006e6000c1e1900 */
[----:B----4-:R-:W-:Y:S02]  /*05d0*/  IMAD.WIDE.U32 R40, R114, 0x10, R56 ;  /* 0x0000001072287825 */ /* 0x010fe400078e0038 */
[----:B------:R-:W4:Y:S02]  /*05e0*/  LDG.E.128 R44, desc[UR8][R44.64] ;  /* 0x000000082c2c7981 */ /* 0x000f24000c1e1d00 */
[----:B-1----:R-:W-:Y:S02]  /*05f0*/  IMAD.WIDE.U32 R52, R113, 0x10, R54 ;  /* 0x0000001071347825 */ /* 0x002fe400078e0036 */
[----:B------:R-:W4:Y:S02]  /*0600*/  LDG.E.128 R40, desc[UR8][R40.64] ;  /* 0x0000000828287981 */ /* 0x000f24000c1e1d00 */
[----:B------:R-:W-:-:S02]  /*0610*/  IMAD.WIDE.U32 R48, R115, 0x10, R56 ;  /* 0x0000001073307825 */ /* 0x000fc400078e0038 */
        /* <DEDUP_REMOVED lines=23> */
[----:B----4-:R-:W-:Y:S02]  /*0790*/  PRMT R117, R44, 0x7632, R117 ;  /* 0x000076322c757816 */ /* 0x010fe40000000075 */
[C---:B------:R-:W-:Y:S02]  /*07a0*/  PRMT R130, R42.reuse, 0x7632, R130 ;  /* 0x000076322a827816 */ /* 0x040fe40000000082 */
[----:B------:R-:W-:Y:S02]  /*07b0*/  SHF.L.U32 R139, R42, 0x10, RZ ;  /* 0x000000102a8b7819 */ /* 0x000fe400000006ff */
[----:B------:R-:W-:-:S02]  /*07c0*/  PRMT R144, R47, 0x7632, R144 ;  /* 0x000076322f907816 */ /* 0x000fc40000000090 */
[----:B------:R-:W-:Y:S02]  /*07d0*/  SHF.L.U32 R47, R47, 0x10, RZ ;  /* 0x000000102f2f7819 */ /* 0x000fe400000006ff */
[----:B------:R-:W-:Y:S01]  /*07e0*/  SHF.L.U32 R42, R127, 0x10, RZ ;  /* 0x000000107f2a7819 */ /* 0x000fe200000006ff */
[----:B------:R-:W-:Y:S01]  /*07f0*/  FADD.FTZ R127, -R167, R0 ;  /* 0x00000000a77f7221 */ /* 0x000fe20000010100 */
[C---:B------:R-:W-:Y:S02]  /*0800*/  PRMT R118, R40.reuse, 0x7632, R118 ;  /* 0x0000763228767816 */ /* 0x040fe40000000076 */
[----:B------:R-:W-:Y:S02]  /*0810*/  SHF.L.U32 R122, R40, 0x10, RZ ;  /* 0x00000010287a7819 */ /* 0x000fe400000006ff */
[C---:B------:R-:W-:Y:S02]  /*0820*/  PRMT R124, R41.reuse, 0x7632, R124 ;  /* 0x00007632297c7816 */ /* 0x040fe4000000007c */
[----:B------:R-:W-:-:S02]  /*0830*/  SHF.L.U32 R126, R41, 0x10, RZ ;  /* 0x00000010297e7819 */ /* 0x000fc400000006ff */
[C---:B------:R-:W-:Y:S01]  /*0840*/  PRMT R134, R45.reuse, 0x7632, R134 ;  /* 0x000076322d867816 */ /* 0x040fe20000000086 */
[----:B------:R-:W2:Y:S01]  /*0850*/  @P1 LDC.64 R40, c[0x0][0x438] ;  /* 0x00010e00ff281b82 */ /* 0x000ea20000000a00 */
[----:B------:R-:W-:Y:S02]  /*0860*/  SHF.L.U32 R135, R45, 0x10, RZ ;  /* 0x000000102d877819 */ /* 0x000fe400000006ff */
[----:B------:R-:W-:Y:S02]  /*0870*/  SHF.L.U32 R151, R55, 0x10, RZ ;  /* 0x0000001037977819 */ /* 0x000fe400000006ff */
[C---:B------:R-:W-:Y:S02]  /*0880*/  PRMT R142, R50.reuse, 0x7632, R142 ;  /* 0x00007632328e7816 */ /* 0x040fe4000000008e */
[----:B------:R-:W-:Y:S02]  /*0890*/  SHF.L.U32 R45, R50, 0x10, RZ ;  /* 0x00000010322d7819 */ /* 0x000fe400000006ff */
[----:B------:R-:W-:Y:S01]  /*08a0*/  SHF.L.U32 R0, R117, 0x10, RZ ;  /* 0x0000001075007819 */ /* 0x000fe200000006ff */
[----:B------:R-:W-:Y:S01]  /*08b0*/  FADD.FTZ R121, -R167, R120 ;  /* 0x00000078a7797221 */ /* 0x000fe20000010100 */
[----:B------:R-:W-:Y:S01]  /*08c0*/  PRMT R50, R53, 0x7632, R50 ;  /* 0x0000763235327816 */ /* 0x000fe20000000032 */
[----:B------:R-:W-:Y:S01]  /*08d0*/  FADD.FTZ R161, -R167, R47 ;  /* 0x0000002fa7a17221 */ /* 0x000fe20000010100 */
[----:B------:R-:W-:Y:S01]  /*08e0*/  PRMT R132, R43, 0x7632, R132 ;  /* 0x000076322b847816 */ /* 0x000fe20000000084 */
[----:B------:R-:W-:Y:S01]  /*08f0*/  FADD.FTZ R47, -R167, R151 ;  /* 0x00000097a72f7221 */ /* 0x000fe20000010100 */
[----:B------:R-:W-:-:S02]  /*0900*/  SHF.L.U32 R145, R43, 0x10, RZ ;  /* 0x000000102b917819 */ /* 0x000fc400000006ff */
[C---:B------:R-:W-:Y:S02]  /*0910*/  PRMT R138, R46.reuse, 0x7632, R138 ;  /* 0x000076322e8a7816 */ /* 0x040fe4000000008a */
[----:B------:R-:W-:Y:S01]  /*0920*/  SHF.L.U32 R140, R46, 0x10, RZ ;  /* 0x000000102e8c7819 */ /* 0x000fe200000006ff */
[----:B------:R-:W-:Y:S01]  /*0930*/  FADD.FTZ R151, -R167, R0 ;  /* 0x00000000a7977221 */ /* 0x000fe20000010100 */
[C---:B------:R-:W-:Y:S01]  /*0940*/  PRMT R46, R48.reuse, 0x7632, R46 ;  /* 0x00007632302e7816 */ /* 0x040fe2000000002e */
[----:B0-----:R-:W-:Y:S01]  /*0950*/  @P1 IMAD.WIDE.U32 R36, R113, 0x10, R36 ;  /* 0x0000001071241825 */ /* 0x001fe200078e0024 */
[----:B------:R-:W-:-:S03]  /*0960*/  SHF.L.U32 R43, R48, 0x10, RZ ;  /* 0x00000010302b7819 */ /* 0x000fc600000006ff */
[----:B------:R-:W-:Y:S01]  /*0970*/  FMUL.FTZ R0, R116, R121 ;  /* 0x0000007974007220 */ /* 0x000fe20000410000 */
[----:B------:R-:W-:Y:S02]  /*0980*/  PRMT R48, R52, 0x7632, R48 ;  /* 0x0000763234307816 */ /* 0x000fe40000000030 */
[----:B------:R-:W-:Y:S01]  /*0990*/  SHF.L.U32 R50, R50, 0x10, RZ ;  /* 0x0000001032327819 */ /* 0x000fe200000006ff */
[----:B-----5:R-:W-:Y:S01]  /*09a0*/  FMUL.FTZ R121, R24, R122 ;  /* 0x0000007a18797220 */ /* 0x020fe20000410000 */
[----:B------:R-:W-:Y:S01]  /*09b0*/  SHF.L.U32 R118, R118, 0x10, RZ ;  /* 0x0000001076767819 */ /* 0x000fe200000006ff */
[C---:B------:R-:W-:Y:S01]  /*09c0*/  FADD.FTZ R153, -R167.reuse, R135 ;  /* 0x00000087a7997221 */ /* 0x040fe20000010100 */
[----:B------:R-:W-:Y:S01]  /*09d0*/  SHF.L.U32 R48, R48, 0x10, RZ ;  /* 0x0000001030307819 */ /* 0x000fe200000006ff */
[----:B------:R-:W-:Y:S01]  /*09e0*/  FADD.FTZ R135, -R167, R50 ;  /* 0x00000032a7877221 */ /* 0x000fe20000010100 */
[----:B------:R0:W5:Y:S01]  /*09f0*/  @P1 LDG.E.128 R32, desc[UR8][R36.64] ;  /* 0x0000000824201981 */ /* 0x000162000c1e1d00 */
[----:B------:R-:W-:Y:S01]  /*0a00*/  FMUL.FTZ R50, R25, R118 ;  /* 0x0000007619327220 */ /* 0x000fe20000410000 */
[----:B------:R-:W-:Y:S01]  /*0a10*/  SHF.L.U32 R129, R129, 0x10, RZ ;  /* 0x0000001081817819 */ /* 0x000fe200000006ff */
[----:B------:R-:W-:Y:S01]  /*0a20*/  FADD.FTZ R165, -R167, R48 ;  /* 0x00000030a7a57221 */ /* 0x000fe20000010100 */
[----:B------:R-:W-:Y:S01]  /*0a30*/  SHF.L.U32 R52, R52, 0x10, RZ ;  /* 0x0000001034347819 */ /* 0x000fe200000006ff */
[----:B------:R-:W-:Y:S01]  /*0a40*/  FMUL.FTZ R48, R26, R126 ;  /* 0x0000007e1a307220 */ /* 0x000fe20000410000 */
[----:B------:R-:W-:Y:S01]  /*0a50*/  SHF.L.U32 R124, R124, 0x10, RZ ;  /* 0x000000107c7c7819 */ /* 0x000fe200000006ff */
[----:B0-----:R-:W-:Y:S01]  /*0a60*/  FADD.FTZ R37, RZ, R121 ;  /* 0x00000079ff257221 */ /* 0x001fe20000010000 */
[----:B------:R-:W-:Y:S01]  /*0a70*/  PRMT R148, R54, 0x7632, R148 ;  /* 0x0000763236947816 */ /* 0x000fe20000000094 */
[----:B-1----:R-:W-:-:S04]  /*0a80*/  @P1 IMAD.WIDE.U32 R38, R115, 0x10, R38 ;  /* 0x0000001073261825 */ /* 0x002fc800078e0026 */
[----:B------:R-:W-:Y:S01]  /*0a90*/  FADD.FTZ R37, R50, R37 ;  /* 0x0000002532257221 */ /* 0x000fe20000010000 */
[----:B------:R-:W-:Y:S01]  /*0aa0*/  SHF.L.U32 R54, R54, 0x10, RZ ;  /* 0x0000001036367819 */ /* 0x000fe200000006ff */
[C---:B------:R-:W-:Y:S01]  /*0ab0*/  FADD.FTZ R147, -R167.reuse, R129 ;  /* 0x00000081a7937221 */ /* 0x040fe20000010100 */
[----:B------:R-:W-:Y:S01]  /*0ac0*/  FADD.FTZ R129, -R167, R52 ;  /* 0x00000034a7817221 */ /* 0x000fe20000010100 */
[----:B------:R-:W-:Y:S01]  /*0ad0*/  FMUL.FTZ R52, R27, R124 ;  /* 0x0000007c1b347220 */ /* 0x000fe20000410000 */
[----:B------:R-:W-:Y:S01]  /*0ae0*/  FADD.FTZ R37, R48, R37 ;  /* 0x0000002530257221 */ /* 0x000fe20000010000 */
[----:B------:R-:W-:Y:S01]  /*0af0*/  SHF.L.U32 R119, R119, 0x10, RZ ;  /* 0x0000001077777819 */ /* 0x000fe200000006ff */
[----:B------:R0:W5:Y:S01]  /*0b00*/  @P1 LDG.E.128 R28, desc[UR8][R38.64] ;  /* 0x00000008261c1981 */ /* 0x000162000c1e1d00 */
[----:B------:R-:W-:Y:S02]  /*0b10*/  SHF.L.U32 R134, R134, 0x10, RZ ;  /* 0x0000001086867819 */ /* 0x000fe400000006ff */
[----:B------:R-:W-:Y:S01]  /*0b20*/  PRMT R150, R55, 0x7632, R150 ;  /* 0x0000763237967816 */ /* 0x000fe20000000096 */
[----:B------:R-:W-:Y:S01]  /*0b30*/  FADD.FTZ R55, -R167, R54 ;  /* 0x00000036a7377221 */ /* 0x000fe20000010100 */
[----:B------:R-:W-:Y:S01]  /*0b40*/  FMUL.FTZ R54, R20, R139 ;  /* 0x0000008b14367220 */ /* 0x000fe20000410000 */
[----:B------:R-:W-:Y:S01]  /*0b50*/  FADD.FTZ R37, R52, R37 ;  /* 0x0000002534257221 */ /* 0x000fe20000010000 */
[----:B------:R-:W-:Y:S01]  /*0b60*/  SHF.L.U32 R53, R53, 0x10, RZ ;  /* 0x0000001035357819 */ /* 0x000fe200000006ff */
[----:B--2---:R-:W-:Y:S01]  /*0b70*/  @P1 IMAD.WIDE.U32 R40, R114, 0x10, R40 ;  /* 0x0000001072281825 */ /* 0x004fe200078e0028 */
[----:B0-----:R-:W-:-:S03]  /*0b80*/  SHF.L.U32 R38, R130, 0x10, RZ ;  /* 0x0000001082267819 */ /* 0x001fc600000006ff */
[C---:B------:R-:W-:Y:S01]  /*0b90*/  FADD.FTZ R133, -R167.reuse, R119 ;  /* 0x00000077a7857221 */ /* 0x040fe20000010100 */
[--C-:B------:R-:W-:Y:S01]  /*0ba0*/  FADD.FTZ R155, -R167, R134.reuse ;  /* 0x00000086a79b7221 */ /* 0x100fe20000010100 */
[----:B------:R-:W-:Y:S01]  /*0bb0*/  PRMT R134, R56, 0x7632, R134 ;  /* 0x0000763238867816 */ /* 0x000fe20000000086 */
[----:B------:R-:W-:Y:S01]  /*0bc0*/  FADD.FTZ R37, R54, R37 ;  /* 0x0000002536257221 */ /* 0x000fe20000010000 */
[----:B------:R-:W-:Y:S01]  /*0bd0*/  SHF.L.U32 R119, R56, 0x10, RZ ;  /* 0x0000001038777819 */ /* 0x000fe200000006ff */
[----:B------:R-:W-:Y:S01]  /*0be0*/  FMUL.FTZ R56, R21, R38 ;  /* 0x0000002615387220 */ /* 0x000fe20000410000 */
[C-C-:B------:R-:W-:Y:S01]  /*0bf0*/  FADD.FTZ R157, -R167.reuse, R140.reuse ;  /* 0x0000008ca79d7221 */ /* 0x140fe20000010100 */
[----:B------:R-:W-:Y:S01]  /*0c00*/  FADD.FTZ R117, -R167, R53 ;  /* 0x00000035a7757221 */ /* 0x000fe20000010100 */
        /* <DEDUP_REMOVED lines=27> */
[----:B------:R-:W-:Y:S01]  /*0dc0*/  FADD.FTZ R141, -R167, R42 ;  /* 0x0000002aa78d7221 */ /* 0x000fe20000010100 */
[----:B------:R-:W-:Y:S01]  /*0dd0*/  FADD.FTZ R103, R124, R103 ;  /* 0x000000677c677221 */ /* 0x000fe20000010000 */
[C---:B------:R-:W-:Y:S01]  /*0de0*/  FFMA.FTZ R104, R133.reuse, R124, R104 ;  /* 0x0000007c85687223 */ /* 0x040fe20000010068 */
[----:B------:R-:W-:Y:S01]  /*0df0*/  SHF.L.U32 R42, R136, 0x10, RZ ;  /* 0x00000010882a7819 */ /* 0x000fe200000006ff */
[----:B------:R-:W-:Y:S01]  /*0e00*/  FMUL.FTZ R124, R18, R49 ;  /* 0x00000031127c7220 */ /* 0x000fe20000410000 */
[----:B------:R-:W-:Y:S01]  /*0e10*/  FADD.FTZ R39, R122, R37 ;  /* 0x000000257a277221 */ /* 0x000fe20000010000 */
[----:B------:R-:W-:Y:S01]  /*0e20*/  SHF.L.U32 R44, R44, 0x10, RZ ;  /* 0x000000102c2c7819 */ /* 0x000fe200000006ff */
        /* <DEDUP_REMOVED lines=8> */
[C---:B------:R-:W-:Y:S01]  /*0eb0*/  FADD.FTZ R149, -R167.reuse, R44 ;  /* 0x0000002ca7957221 */ /* 0x040fe20000010100 */
[----:B------:R-:W-:Y:S01]  /*0ec0*/  FADD.FTZ R159, -R167, R138 ;  /* 0x0000008aa79f7221 */ /* 0x000fe20000010100 */
[----:B------:R-:W-:Y:S01]  /*0ed0*/  FADD.FTZ R105, R126, R105 ;  /* 0x000000697e697221 */ /* 0x000fe20000010000 */
[----:B------:R-:W-:Y:S01]  /*0ee0*/  FFMA.FTZ R106, R125, R126, R106 ;  /* 0x0000007e7d6a7223 */ /* 0x000fe2000001006a */
[----:B------:R-:W-:Y:S01]  /*0ef0*/  SHF.L.U32 R44, R142, 0x10, RZ ;  /* 0x000000108e2c7819 */ /* 0x000fe200000006ff */
[----:B------:R-:W-:Y:S01]  /*0f00*/  FADD.FTZ R78, R139, R78 ;  /* 0x0000004e8b4e7221 */ /* 0x000fe20000010000 */
[----:B------:R-:W-:Y:S01]  /*0f10*/  PRMT R138, R57, 0x7632, R138 ;  /* 0x00007632398a7816 */ /* 0x000fe2000000008a */
[----:B------:R-:W-:Y:S01]  /*0f20*/  FFMA.FTZ R2, R137, R139, R2 ;  /* 0x0000008b89027223 */ /* 0x000fe20000010002 */
[----:B------:R-:W-:Y:S01]  /*0f30*/  FMUL.FTZ R126, R12, R45 ;  /* 0x0000002d0c7e7220 */ /* 0x000fe20000410000 */
[----:B------:R-:W-:Y:S01]  /*0f40*/  FADD.FTZ R39, R128, R39 ;  /* 0x0000002780277221 */ /* 0x000fe20000010000 */
[----:B------:R-:W-:Y:S01]  /*0f50*/  FMUL.FTZ R139, R116, R143 ;  /* 0x0000008f748b7220 */ /* 0x000fe20000410000 */
[----:B------:R-:W-:Y:S01]  /*0f60*/  FFMA.FTZ R36, R130, R56, R37 ;  /* 0x0000003882247223 */ /* 0x000fe20000010025 */
[----:B------:R-:W-:Y:S01]  /*0f70*/  PRMT R146, R51, 0x7632, R146 ;  /* 0x0000763233927816 */ /* 0x000fe20000000092 */
[----:B------:R-:W-:Y:S01]  /*0f80*/  FMUL.FTZ R136, R13, R44 ;  /* 0x0000002c0d887220 */ /* 0x000fe20000410000 */
[----:B------:R-:W-:Y:S01]  /*0f90*/  SHF.L.U32 R51, R51, 0x10, RZ ;  /* 0x0000001033337819 */ /* 0x000fe200000006ff */
[----:B------:R-:W-:Y:S01]  /*0fa0*/  FADD.FTZ R39, R126, R39 ;  /* 0x000000277e277221 */ /* 0x000fe20000010000 */
[----:B------:R-:W-:Y:S01]  /*0fb0*/  SHF.L.U32 R132, R134, 0x10, RZ ;  /* 0x0000001086847819 */ /* 0x000fe200000006ff */
[----:B------:R-:W-:Y:S01]  /*0fc0*/  FFMA.FTZ R37, R139, R58, R36 ;  /* 0x0000003a8b257223 */ /* 0x000fe20000010024 */
[----:B------:R-:W-:Y:S01]  /*0fd0*/  SHF.L.U32 R134, R138, 0x10, RZ ;  /* 0x000000108a867819 */ /* 0x000fe200000006ff */
[----:B------:R-:W-:Y:S01]  /*0fe0*/  FMUL.FTZ R138, R116, R147 ;  /* 0x00000093748a7220 */ /* 0x000fe20000410000 */
[----:B------:R-:W-:Y:S01]  /*0ff0*/  SHF.L.U32 R168, R146, 0x10, RZ ;  /* 0x0000001092a87819 */ /* 0x000fe200000006ff */
[----:B------:R-:W-:Y:S01]  /*1000*/  FADD.FTZ R39, R136, R39 ;  /* 0x0000002788277221 */ /* 0x000fe20000010000 */
[----:B------:R-:W-:Y:S01]  /*1010*/  FMUL.FTZ R142, R14, R51 ;  /* 0x000000330e8e7220 */ /* 0x000fe20000410000 */
[----:B------:R-:W-:Y:S01]  /*1020*/  FMUL.FTZ R141, R116, R149 ;  /* 0x00000095748d7220 */ /* 0x000fe20000410000 */
[----:B------:R-:W-:Y:S01]  /*1030*/  FFMA.FTZ R36, R138, R118, R37 ;  /* 0x000000768a247223 */ /* 0x000fe20000010025 */
[----:B------:R-:W-:Y:S01]  /*1040*/  SHF.L.U32 R131, R148, 0x10, RZ ;  /* 0x0000001094837819 */ /* 0x000fe200000006ff */
        /* <DEDUP_REMOVED lines=11> */
[----:B------:R-:W-:Y:S01]  /*1100*/  FADD.FTZ R39, R145, R148 ;  /* 0x0000009491277221 */ /* 0x000fe20000010000 */
[----:B------:R-:W-:Y:S01]  /*1110*/  SHF.L.U32 R57, R57, 0x10, RZ ;  /* 0x0000001039397819 */ /* 0x000fe200000006ff */
[C---:B------:R-:W-:Y:S01]  /*1120*/  FMUL.FTZ R150, R116.reuse, R155 ;  /* 0x0000009b74967220 */ /* 0x040fe20000410000 */
[----:B------:R-:W-:Y:S01]  /*1130*/  FFMA.FTZ R37, R147, R124, R36 ;  /* 0x0000007c93257223 */ /* 0x000fe20000010024 */
[----:B------:R-:W-:Y:S01]  /*1140*/  FMUL.FTZ R148, R9, R132 ;  /* 0x0000008409947220 */ /* 0x000fe20000410000 */
[----:B------:R-:W-:Y:S01]  /*1150*/  FMUL.FTZ R153, R116, R157 ;  /* 0x0000009d74997220 */ /* 0x000fe20000410000 */
[----:B------:R-:W-:Y:S01]  /*1160*/  FMUL.FTZ R149, R10, R57 ;  /* 0x000000390a957220 */ /* 0x000fe20000410000 */
[----:B------:R-:W-:Y:S01]  /*1170*/  FFMA.FTZ R36, R150, R128, R37 ;  /* 0x0000008096247223 */ /* 0x000fe20000010025 */
[----:B------:R-:W-:Y:S01]  /*1180*/  FADD.FTZ R152, R39, R148 ;  /* 0x0000009427987221 */ /* 0x000fe20000010000 */
[----:B------:R-:W-:Y:S01]  /*1190*/  SHF.L.U32 R144, R144, 0x10, RZ ;  /* 0x0000001090907819 */ /* 0x000fe200000006ff */
[----:B------:R-:W-:Y:S01]  /*11a0*/  FMUL.FTZ R156, R116, R159 ;  /* 0x0000009f749c7220 */ /* 0x000fe20000410000 */
[----:B------:R-:W-:Y:S01]  /*11b0*/  FFMA.FTZ R37, R153, R126, R36 ;  /* 0x0000007e99257223 */ /* 0x000fe20000010024 */
[----:B------:R-:W-:Y:S01]  /*11c0*/  FADD.FTZ R152, R152, R149 ;  /* 0x0000009598987221 */ /* 0x000fe20000010000 */
[----:B------:R-:W-:Y:S01]  /*11d0*/  FMUL.FTZ R151, R11, R134 ;  /* 0x000000860b977220 */ /* 0x000fe20000410000 */
[--C-:B------:R-:W-:Y:S01]  /*11e0*/  FADD.FTZ R163, -R167, R144.reuse ;  /* 0x00000090a7a37221 */ /* 0x100fe20000010100 */
[----:B------:R-:W-:Y:S01]  /*11f0*/  SHF.L.U32 R140, R140, 0x10, RZ ;  /* 0x000000108c8c7819 */ /* 0x000fe200000006ff */
[----:B------:R-:W-:Y:S01]  /*1200*/  FMUL.FTZ R157, R116, R161 ;  /* 0x000000a1749d7220 */ /* 0x000fe20000410000 */
[----:B------:R-:W-:Y:S01]  /*1210*/  FFMA.FTZ R36, R156, R136, R37 ;  /* 0x000000889c247223 */ /* 0x000fe20000010025 */
[----:B------:R-:W-:Y:S01]  /*1220*/  FADD.FTZ R39, R152, R151 ;  /* 0x0000009798277221 */ /* 0x000fe20000010000 */
[----:B------:R-:W-:Y:S01]  /*1230*/  FMUL.FTZ R152, R4, R53 ;  /* 0x0000003504987220 */ /* 0x000fe20000410000 */
[C---:B------:R-:W-:Y:S01]  /*1240*/  PRMT R144, R59.reuse, 0x7632, R144 ;  /* 0x000076323b907816 */ /* 0x040fe20000000090 */
[----:B------:R-:W-:Y:S01]  /*1250*/  FMUL.FTZ R158, R116, R163 ;  /* 0x000000a3749e7220 */ /* 0x000fe20000410000 */
[----:B------:R-:W-:Y:S01]  /*1260*/  SHF.L.U32 R59, R59, 0x10, RZ ;  /* 0x000000103b3b7819 */ /* 0x000fe200000006ff */
[----:B------:R-:W-:Y:S01]  /*1270*/  FFMA.FTZ R37, R157, R142, R36 ;  /* 0x0000008e9d257223 */ /* 0x000fe20000010024 */
[----:B------:R-:W-:Y:S01]  /*1280*/  FADD.FTZ R39, R39, R152 ;  /* 0x0000009827277221 */ /* 0x000fe20000010000 */
        /* <DEDUP_REMOVED lines=57> */
.L_x_2029:
[----:B------:R-:W-:Y:S05]  /*1620*/  BSYNC.RECONVERGENT B0 ;  /* 0x0000000000007941 */ /* 0x000fea0003800200 */
.L_x_2028:
        /* <DEDUP_REMOVED lines=190> */
[----:B------:R-:W-:-:S05]  /*2210*/  F2FP.BF16.F32.PACK_AB R44, R56, R145 ;  /* 0x00000091382c723e */ /* 0x000fca00000010ff */
[----:B------:R3:W-:Y:S01]  /*2220*/  STG.E.128 desc[UR8][R52.64], R44 ;  /* 0x0000002c34007986 */ /* 0x0007e2000c101d08 */
[----:B------:R-:W-:Y:S05]  /*2230*/  BRA `(.L_x_2032) ;  /* 0x0000001c00307947 */ /* 0x000fea0003800000 */
.L_x_2031:
        /* <DEDUP_REMOVED lines=135> */
.L_x_2030:
        /* <DEDUP_REMOVED lines=37> */
[----:B------:R-:W-:Y:S01]  /*2d00*/  PRMT R0, R90, 0x7632, R0 ;  /* 0x000076325a007816 */ /* 0x000fe20000000000 */
[----:B------:R-:W-:Y:S01]  /*2d10*/  FADD.FTZ R148, R148, -R53 ;  /* 0x8000003594947221 */ /* 0x000fe20000010000 */
[C---:B------:R-:W-:Y:S01]  /*2d20*/  FFMA.FTZ R51, R116.reuse, R51, R39 ;  /* 0x0000003374337223 */ /* 0x040fe20000010027 */
[C---:B------:R-:W-:Y:S01]  /*2d30*/  FFMA.FTZ R53, R116.reuse, R118, R41 ;  /* 0x0000007674357223 */ /* 0x040fe20000010029 */
[----:B------:R-:W-:Y:S01]  /*2d40*/  FFMA.FTZ R47, R116, R54, R37 ;  /* 0x00000036742f7223 */ /* 0x000fe20000010025 */
[----:B------:R-:W-:Y:S01]  /*2d50*/  SHF.L.U32 R39, R89, 0x10, RZ ;  /* 0x0000001059277819 */ /* 0x000fe200000006ff */
[----:B------:R-:W-:Y:S01]  /*2d60*/  FADD.FTZ R48, R48, -R125 ;  /* 0x8000007d30307221 */ /* 0x000fe20000010000 */
[----:B------:R-:W-:Y:S01]  /*2d70*/  SHF.L.U32 R41, R0, 0x10, RZ ;  /* 0x0000001000297819 */ /* 0x000fe200000006ff */
[--C-:B------:R-:W-:Y:S01]  /*2d80*/  FADD.FTZ R40, R145, -R36.reuse ;  /* 0x8000002491287221 */ /* 0x100fe20000010000 */
[----:B------:R-:W-:Y:S01]  /*2d90*/  SHF.L.U32 R37, R88, 0x10, RZ ;  /* 0x0000001058257819 */ /* 0x000fe200000006ff */
[----:B------:R-:W-:Y:S01]  /*2da0*/  FADD.FTZ R122, R122, -R43 ;  /* 0x8000002b7a7a7221 */ /* 0x000fe20000010000 */
[----:B------:R-:W-:Y:S01]  /*2db0*/  PRMT R36, R89, 0x7632, R36 ;  /* 0x0000763259247816 */ /* 0x000fe20000000024 */
[----:B------:R-:W-:Y:S01]  /*2dc0*/  FFMA.FTZ R43, R116, R48, R39 ;  /* 0x00000030742b7223 */ /* 0x000fe20000010027 */
[----:B------:R-:W-:Y:S01]  /*2dd0*/  PRMT R0, R88, 0x7632, R0 ;  /* 0x0000763258007816 */ /* 0x000fe20000000000 */
[----:B------:R-:W-:Y:S01]  /*2de0*/  FADD.FTZ R119, R128, -R45 ;  /* 0x8000002d80777221 */ /* 0x000fe20000010000 */
[C---:B------:R-:W-:Y:S01]  /*2df0*/  FFMA.FTZ R49, R116.reuse, R49, R41 ;  /* 0x0000003174317223 */ /* 0x040fe20000010029 */
[----:B------:R-:W-:Y:S01]  /*2e00*/  FFMA.FTZ R39, R116, R38, R37 ;  /* 0x0000002674277223 */ /* 0x000fe20000010025 */
        /* <DEDUP_REMOVED lines=20> */
[----:B------:R-:W-:Y:S01]  /*2f50*/  SHF.L.U32 R129, R34, 0x10, RZ ;  /* 0x0000001022817819 */ /* 0x000fe200000006ff */
[--C-:B------:R-:W-:Y:S01]  /*2f60*/  FFMA.FTZ R57, R116, R141, R37.reuse ;  /* 0x0000008d74397223 */ /* 0x100fe20000010025 */
[----:B------:R-:W-:Y:S01]  /*2f70*/  PRMT R37, R34, 0x7632, R37 ;  /* 0x0000763222257816 */ /* 0x000fe20000000025 */
[----:B------:R-:W-:Y:S01]  /*2f80*/  FADD.FTZ R142, R142, -R157 ;  /* 0x8000009d8e8e7221 */ /* 0x000fe20000010000 */
[----:B------:R-:W-:Y:S01]  /*2f90*/  SHF.L.U32 R55, R31, 0x10, RZ ;  /* 0x000000101f377819 */ /* 0x000fe200000006ff */
[----:B------:R-:W-:Y:S01]  /*2fa0*/  FADD.FTZ R127, R143, -R158 ;  /* 0x8000009e8f7f7221 */ /* 0x000fe20000010000 */
[C---:B------:R-:W-:Y:S01]  /*2fb0*/  FFMA.FTZ R143, R116.reuse, R42, R133 ;  /* 0x0000002a748f7223 */ /* 0x040fe20000010085 */
[C---:B------:R-:W-:Y:S01]  /*2fc0*/  FFMA.FTZ R137, R116.reuse, R152, R129 ;  /* 0x0000009874897223 */ /* 0x040fe20000010081 */
[----:B------:R-:W-:Y:S01]  /*2fd0*/  SHF.L.U32 R133, R37, 0x10, RZ ;  /* 0x0000001025857819 */ /* 0x000fe200000006ff */
[----:B------:R-:W-:Y:S01]  /*2fe0*/  FADD.FTZ R44, R149, -R44 ;  /* 0x8000002c952c7221 */ /* 0x000fe20000010000 */
[----:B------:R-:W-:Y:S01]  /*2ff0*/  SHF.L.U32 R131, R35, 0x10, RZ ;  /* 0x0000001023837819 */ /* 0x000fe200000006ff */
[----:B------:R-:W-:Y:S01]  /*3000*/  FFMA.FTZ R125, R116, R142, R55 ;  /* 0x0000008e747d7223 */ /* 0x000fe20000010037 */
[C---:B------:R-:W-:Y:S01]  /*3010*/  SHF.L.U32 R129, R33.reuse, 0x10, RZ ;  /* 0x0000001021817819 */ /* 0x040fe200000006ff */
[----:B------:R-:W-:Y:S01]  /*3020*/  FADD.FTZ R126, R126, -R153 ;  /* 0x800000997e7e7221 */ /* 0x000fe20000010000 */
[----:B------:R-:W-:Y:S01]  /*3030*/  PRMT R36, R33, 0x7632, R36 ;  /* 0x0000763221247816 */ /* 0x000fe20000000024 */
[----:B------:R-:W-:Y:S01]  /*3040*/  FFMA.FTZ R139, R116, R139, R133 ;  /* 0x0000008b748b7223 */ /* 0x000fe20000010085 */
[----:B------:R-:W-:Y:S01]  /*3050*/  SHF.L.U32 R37, R32, 0x10, RZ ;  /* 0x0000001020257819 */ /* 0x000fe200000006ff */
[----:B------:R-:W-:Y:S01]  /*3060*/  FFMA.FTZ R141, R116, R46, R131 ;  /* 0x0000002e748d7223 */ /* 0x000fe20000010083 */
[----:B------:R-:W-:Y:S01]  /*3070*/  SHF.L.U32 R55, R30, 0x10, RZ ;  /* 0x000000101e377819 */ /* 0x000fe200000006ff */
[C---:B------:R-:W-:Y:S01]  /*3080*/  FFMA.FTZ R133, R116.reuse, R44, R129 ;  /* 0x0000002c74857223 */ /* 0x040fe20000010081 */
[----:B------:R-:W-:Y:S01]  /*3090*/  PRMT R0, R29, 0x7632, R0 ;  /* 0x000076321d007816 */ /* 0x000fe20000000000 */
[----:B------:R-:W-:Y:S01]  /*30a0*/  FFMA.FTZ R129, R116, R40, R37 ;  /* 0x0000002874817223 */ /* 0x000fe20000010025 */
[----:B------:R-:W-:Y:S01]  /*30b0*/  SHF.L.U32 R131, R36, 0x10, RZ ;  /* 0x0000001024837819 */ /* 0x000fe200000006ff */
[----:B------:R-:W-:Y:S01]  /*30c0*/  FFMA.FTZ R121, R116, R126, R55 ;  /* 0x0000007e74797223 */ /* 0x000fe20000010037 */
[----:B------:R-:W0:Y:S01]  /*30d0*/  LDC.64 R36, c[0x0][0x468] ;  /* 0x00011a00ff247b82 */ /* 0x000e220000000a00 */
[----:B------:R-:W-:Y:S01]  /*30e0*/  SHF.L.U32 R55, R0, 0x10, RZ ;  /* 0x0000001000377819 */ /* 0x000fe200000006ff */
[----:B------:R-:W-:Y:S01]  /*30f0*/  FFMA.FTZ R127, R116, R127, R59 ;  /* 0x0000007f747f7223 */ /* 0x000fe2000001003b */
[----:B------:R-:W-:Y:S01]  /*3100*/  PRMT R0, R28, 0x7632, R0 ;  /* 0x000076321c007816 */ /* 0x000fe20000000000 */
[----:B------:R-:W-:Y:S01]  /*3110*/  FADD.FTZ R162, R151, -R162 ;  /* 0x800000a297a27221 */ /* 0x000fe20000010000 */
[C---:B------:R-:W-:Y:S01]  /*3120*/  FFMA.FTZ R45, R116.reuse, R52, R45 ;  /* 0x00000034742d7223 */ /* 0x040fe2000001002d */
[----:B------:R-:W-:Y:S01]  /*3130*/  FFMA.FTZ R119, R116, R119, R55 ;  /* 0x0000007774777223 */ /* 0x000fe20000010037 */
[----:B------:R-:W-:Y:S01]  /*3140*/  SHF.L.U32 R55, R0, 0x10, RZ ;  /* 0x0000001000377819 */ /* 0x000fe200000006ff */
[----:B------:R-:W-:Y:S01]  /*3150*/  FFMA.FTZ R41, R116, R50, R41 ;  /* 0x0000003274297223 */ /* 0x000fe20000010029 */
[----:B------:R-:W-:Y:S01]  /*3160*/  PRMT R0, R32, 0x7632, R0 ;  /* 0x0000763220007816 */ /* 0x000fe20000000000 */
[C---:B------:R-:W-:Y:S01]  /*3170*/  FFMA.FTZ R135, R116.reuse, R162, R131 ;  /* 0x000000a274877223 */ /* 0x040fe20000010083 */
[----:B------:R-:W-:Y:S01]  /*3180*/  FMUL.FTZ R38, R47, R112 ;  /* 0x000000702f267220 */ /* 0x000fe20000410000 */
[----:B------:R-:W-:Y:S01]  /*3190*/  FFMA.FTZ R59, R116, R122, R55 ;  /* 0x0000007a743b7223 */ /* 0x000fe20000010037 */
[----:B------:R-:W-:Y:S01]  /*31a0*/  SHF.L.U32 R55, R0, 0x10, RZ ;  /* 0x0000001000377819 */ /* 0x000fe200000006ff */
[-C--:B------:R-:W-:Y:S01]  /*31b0*/  FMUL.FTZ R42, R51, R112.reuse ;  /* 0x00000070332a7220 */ /* 0x080fe20000410000 */
        /* <DEDUP_REMOVED lines=42> */
.L_x_2033:
        /* <DEDUP_REMOVED lines=170> */
.L_x_2032:
[----:B0123--:R-:W0:Y:S01]  /*3f00*/  LDC.64 R36, c[0x0][0x380] ;  /* 0x0000e000ff247b82 */ /* 0x00fe220000000a00 */
[----:B------:R-:W-:Y:S01]  /*3f10*/  UPLOP3.LUT UP1, UPT, UPT, UPT, UP1, 0x40, 0x4 ;  /* 0x000000000004789c */ /* 0x000fe20003f2e810 */
        /* <DEDUP_REMOVED lines=12> */
[----:B-----5:R-:W-:Y:S02]  /*3fe0*/  MOV R32, R78 ;  /* 0x0000004e00207202 */ /* 0x020fe40000000f00 */
        /* <DEDUP_REMOVED lines=38> */
.L_x_2027:
        /* <DEDUP_REMOVED lines=21> */
.L_x_2035:
        /* <DEDUP_REMOVED lines=14> */
.L_x_10695:


//--------------------- .text._ZN10layer_norm13ln_bwd_kernelINS_13Kernel_traitsIf13__nv_bfloat16S2_S2_fjLj6144ELj1ELj1ELj8ELj16ENS_18Kernel_traits_baseILj6144EfS2_S2_S2_fjLj256EEEEELb0ELb0ELb1ELb0EEEvNS_9BwdParamsE --------------------------
	.section	.text._ZN10layer_norm13ln_bwd_kernelINS_13Kernel_traitsIf13__nv_bfloat16S2_S2_fjLj6144ELj1ELj1ELj8ELj16ENS_18Kernel_traits_baseILj6144EfS2_S2_S2_fjLj256EEEEELb0ELb0ELb1ELb0EEEvNS_9BwdParamsE,"ax",@progbits
	.align	128
        .global         _ZN10layer_norm13ln_bwd_kernelINS_13Kernel_traitsIf13__nv_bfloat16S2_S2_fjLj6144ELj1ELj1ELj8ELj16ENS_18Kernel_traits_baseILj6144EfS2_S2_S2_fjLj256EEEEELb0ELb0ELb1ELb0EEEvNS_9BwdParamsE
        .type           _ZN10layer_norm13ln_bwd_kernelINS_13Kernel_traitsIf13__nv_bfloat16S2_S2_fjLj6144ELj1ELj1ELj8ELj16ENS_18Kernel_traits_baseILj6144EfS2_S2_S2_fjLj256EEEEELb0ELb0ELb1ELb0EEEvNS_9BwdParamsE,@function
        .size           _ZN10layer_norm13ln_bwd_kernelINS_13Kernel_traitsIf13__nv_bfloat16S2_S2_fjLj6144ELj1ELj1ELj8ELj16ENS_18Kernel_traits_baseILj6144EfS2_S2_S2_fjLj256EEEEELb0ELb0ELb1ELb0EEEvNS_9BwdParamsE,(.L_x_10696 - _ZN10layer_norm13ln_bwd_kernelINS_13Kernel_traitsIf13__nv_bfloat16S2_S2_fjLj6144ELj1ELj1ELj8ELj16ENS_18Kernel_traits_baseILj6144EfS2_S2_S2_fjLj256EEEEELb0ELb0ELb1ELb0EEEvNS_9BwdParamsE)
        .other          _ZN10layer_norm13ln_bwd_kernelINS_13Kernel_traitsIf13__nv_bfloat16S2_S2_fjLj6144ELj1ELj1ELj8ELj16ENS_18Kernel_traits_baseILj6144EfS2_S2_S2_fjLj256EEEEELb0ELb0ELb1ELb0EEEvNS_9BwdParamsE,@"STO_CUDA_ENTRY STV_DEFAULT"
_ZN10layer_norm13ln_bwd_kernelINS_13Kernel_traitsIf13__nv_bfloat16S2_S2_fjLj6144ELj1ELj1ELj8ELj16ENS_18Kernel_traits_baseILj6144EfS2_S2_S2_fjLj256EEEEELb0ELb0ELb1ELb0EEEvNS_9BwdParamsE:
.text._ZN10layer_norm13ln_bwd_kernelINS_13Kernel_traitsIf13__nv_bfloat16S2_S2_fjLj6144ELj1ELj1ELj8ELj16ENS_18Kernel_traits_baseILj6144EfS2_S2_S2_fjLj256EEEEELb0ELb0ELb1ELb0EEEvNS_9BwdParamsE:
        /* <DEDUP_REMOVED lines=16> */
[----:B------:R-:W1:Y:S08]  /*0100*/  @P4 LDC.64 R8, c[0x0][0x3d0] ;  /* 0x0000f400ff084b82 */ /* 0x000e700000000a00 */
[----:B------:R-:W4:Y:S01]  /*0110*/  @P1 LDC.64 R4, c[0x0][0x3d0] ;  /* 0x0000f400ff041b82 */ /* 0x000f220000000a00 */
[C---:B0-----:R-:W-:Y:S01]  /*0120*/  @P3 IMAD.WIDE.U32 R6, R3.reuse, 0x20, R6 ;  /* 0x0000002003063825 */ /* 0x041fe200078e0006 */
[----:B------:R-:W-:-:S04]  /*0130*/  @P3 IADD3 R3, PT, PT, R3, 0x100, RZ ;  /* 0x0000010003033810 */ /* 0x000fc80007ffe0ff */
[----:B--2---:R0:W5:Y:S01]  /*0140*/  @P3 LDG.E.128 R80, desc[UR10][R6.64] ;  /* 0x0000000a06503981 */ /* 0x004162000c1e1d00 */
[----:B-1----:R-:W-:-:S03]  /*0150*/  @P4 IMAD.WIDE.U32 R8, R3, 0x20, R8 ;  /* 0x0000002003084825 */ /* 0x002fc600078e0008 */
[----:B------:R0:W5:Y:S04]  /*0160*/  @P3 LDG.E.128 R76, desc[UR10][R6.64+0x10] ;  /* 0x0000100a064c3981 */ /* 0x000168000c1e1d00 */
[----:B------:R0:W5:Y:S01]  /*0170*/  @P4 LDG.E.128 R72, desc[UR10][R8.64] ;  /* 0x0000000a08484981 */ /* 0x000162000c1e1d00 */
[----:B----4-:R-:W-:-:S03]  /*0180*/  @P1 IMAD.WIDE.U32 R4, R161, 0x20, R4 ;  /* 0x00000020a1041825 */ /* 0x010fc600078e0004 */
[----:B------:R0:W5:Y:S04]  /*0190*/  @P4 LDG.E.128 R68, desc[UR10][R8.64+0x10] ;  /* 0x0000100a08444981 */ /* 0x000168000c1e1d00 */
[----:B------:R0:W5:Y:S04]  /*01a0*/  @P1 LDG.E.128 R64, desc[UR10][R4.64] ;  /* 0x0000000a04401981 */ /* 0x000168000c1e1d00 */
[----:B------:R0:W5:Y:S01]  /*01b0*/  @P1 LDG.E.128 R60, desc[UR10][R4.64+0x10] ;  /* 0x0000100a043c1981 */ /* 0x000162000c1e1d00 */
[----:B------:R-:W1:Y:S01]  /*01c0*/  S2UR UR4, SR_CTAID.X ;  /* 0x00000000000479c3 */ /* 0x000e620000002500 */
[----:B------:R-:W-:-:S02]  /*01d0*/  CS2R R56, SRZ ;  /* 0x0000000000387805 */ /* 0x000fc4000001ff00 */
[----:B------:R-:W-:Y:S02]  /*01e0*/  CS2R R58, SRZ ;  /* 0x00000000003a7805 */ /* 0x000fe4000001ff00 */
[----:B------:R-:W-:Y:S02]  /*01f0*/  CS2R R52, SRZ ;  /* 0x0000000000347805 */ /* 0x000fe4000001ff00 */
[----:B------:R-:W-:Y:S02]  /*0200*/  CS2R R54, SRZ ;  /* 0x0000000000367805 */ /* 0x000fe4000001ff00 */
[----:B------:R-:W-:Y:S02]  /*0210*/  CS2R R48, SRZ ;  /* 0x0000000000307805 */ /* 0x000fe4000001ff00 */
        /* <DEDUP_REMOVED lines=52> */
.L_x_2085:
[----:B0-----:R-:W0:Y:S08]  /*0560*/  LDC.64 R98, c[0x0][0x3f8] ;  /* 0x0000fe00ff627b82 */ /* 0x001e300000000a00 */
[----:B-1----:R-:W1:Y:S08]  /*0570*/  LDC.64 R96, c[0x0][0x3c8] ;  /* 0x0000f200ff607b82 */ /* 0x002e700000000a00 */
[----:B------:R-:W2:Y:S01]  /*0580*/  LDC.64 R100, c[0x0][0x3f0] ;  /* 0x0000fc00ff647b82 */ /* 0x000ea20000000a00 */
        /* <DEDUP_REMOVED lines=48> */
[----:B------:R-:W-:Y:S02]  /*0890*/  IADD3 R105, PT, PT, R105, 0x100, RZ ;  /* 0x0000010069697810 */ /* 0x000fe40007ffe0ff */
[----:B--2---:R-:W-:Y:S02]  /*08a0*/  PRMT R3, R96, 0x7632, R3 ;  /* 0x0000763260037816 */ /* 0x004fe40000000003 */
[----:B------:R-:W-:Y:S02]  /*08b0*/  SHF.L.U32 R115, R97, 0x10, RZ ;  /* 0x0000001061737819 */ /* 0x000fe400000006ff */
[C---:B------:R-:W-:Y:S02]  /*08c0*/  PRMT R116, R99.reuse, 0x7632, R116 ;  /* 0x0000763263747816 */ /* 0x040fe40000000074 */
[----:B------:R-:W-:Y:S01]  /*08d0*/  SHF.L.U32 R121, R99, 0x10, RZ ;  /* 0x0000001063797819 */ /* 0x000fe200000006ff */
[----:B------:R-:W-:Y:S01]  /*08e0*/  FADD.FTZ R115, -R104, R115 ;  /* 0x0000007368737221 */ /* 0x000fe20000010100 */
[----:B------:R-:W-:-:S02]  /*08f0*/  SHF.L.U32 R99, R3, 0x10, RZ ;  /* 0x0000001003637819 */ /* 0x000fc400000006ff */
[----:B------:R-:W-:Y:S01]  /*0900*/  SHF.L.U32 R107, R96, 0x10, RZ ;  /* 0x00000010606b7819 */ /* 0x000fe200000006ff */
[----:B------:R-:W-:Y:S01]  /*0910*/  FADD.FTZ R121, -R104, R121 ;  /* 0x0000007968797221 */ /* 0x000fe20000010100 */
[----:B------:R-:W-:Y:S01]  /*0920*/  SHF.L.U32 R117, R98, 0x10, RZ ;  /* 0x0000001062757819 */ /* 0x000fe200000006ff */
[C---:B------:R-:W-:Y:S01]  /*0930*/  FADD.FTZ R99, -R104.reuse, R99 ;  /* 0x0000006368637221 */ /* 0x040fe20000010100 */
[----:B------:R-:W-:Y:S01]  /*0940*/  PRMT R111, R97, 0x7632, R111 ;  /* 0x00007632616f7816 */ /* 0x000fe2000000006f */
[----:B------:R-:W-:Y:S01]  /*0950*/  FADD.FTZ R107, -R104, R107 ;  /* 0x0000006b686b7221 */ /* 0x000fe20000010100 */
[----:B------:R-:W-:Y:S01]  /*0960*/  PRMT R114, R98, 0x7632, R114 ;  /* 0x0000763262727816 */ /* 0x000fe20000000072 */
[----:B0-----:R-:W-:Y:S01]  /*0970*/  FADD.FTZ R113, -R104, R117 ;  /* 0x0000007568717221 */ /* 0x001fe20000010100 */
[----:B---3--:R-:W-:Y:S01]  /*0980*/  PRMT R96, R100, 0x7632, R96 ;  /* 0x0000763264607816 */ /* 0x008fe20000000060 */
[----:B-----5:R-:W-:Y:S01]  /*0990*/  FMUL.FTZ R120, R110, R99 ;  /* 0x000000636e787220 */ /* 0x020fe20000410000 */
[----:B------:R-:W-:Y:S01]  /*09a0*/  SHF.L.U32 R97, R100, 0x10, RZ ;  /* 0x0000001064617819 */ /* 0x000fe200000006ff */
[----:B------:R-:W-:Y:S01]  /*09b0*/  FMUL.FTZ R3, R110, R107 ;  /* 0x0000006b6e037220 */ /* 0x000fe20000410000 */
[----:B------:R-:W-:Y:S01]  /*09c0*/  PRMT R100, R102, 0x7632, R100 ;  /* 0x0000763266647816 */ /* 0x000fe20000000064 */
[----:B------:R-:W-:Y:S01]  /*09d0*/  FMUL.FTZ R113, R110, R113 ;  /* 0x000000716e717220 */ /* 0x000fe20000410000 */
[----:B------:R-:W-:Y:S01]  /*09e0*/  SHF.L.U32 R119, R102, 0x10, RZ ;  /* 0x0000001066777819 */ /* 0x000fe200000006ff */
[-C--:B------:R-:W-:Y:S01]  /*09f0*/  FMUL.FTZ R112, R64, R97.reuse ;  /* 0x0000006140707220 */ /* 0x080fe20000410000 */
[----:B------:R-:W-:Y:S01]  /*0a00*/  PRMT R98, R101, 0x7632, R98 ;  /* 0x0000763265627816 */ /* 0x000fe20000000062 */
[----:B------:R-:W-:Y:S01]  /*0a10*/  FADD.FTZ R32, R32, R97 ;  /* 0x0000006120207221 */ /* 0x000fe20000010000 */
[----:B------:R-:W-:Y:S01]  /*0a20*/  PRMT R102, R103, 0x7632, R102 ;  /* 0x0000763267667816 */ /* 0x000fe20000000066 */
[----:B------:R-:W-:Y:S01]  /*0a30*/  FFMA.FTZ R56, R3, R97, R56 ;  /* 0x0000006103387223 */ /* 0x000fe20000010038 */
[----:B------:R-:W-:Y:S01]  /*0a40*/  SHF.L.U32 R123, R103, 0x10, RZ ;  /* 0x00000010677b7819 */ /* 0x000fe200000006ff */
[----:B------:R-:W-:Y:S01]  /*0a50*/  FFMA.FTZ R97, R3, R112, RZ ;  /* 0x0000007003617223 */ /* 0x000fe200000100ff */
[----:B------:R-:W-:Y:S01]  /*0a60*/  SHF.L.U32 R101, R101, 0x10, RZ ;  /* 0x0000001065657819 */ /* 0x000fe200000006ff */
[----:B------:R-:W-:Y:S01]  /*0a70*/  FADD.FTZ R28, R28, R119 ;  /* 0x000000771c1c7221 */ /* 0x000fe20000010000 */
[----:B------:R-:W-:Y:S01]  /*0a80*/  SHF.L.U32 R103, R111, 0x10, RZ ;  /* 0x000000106f677819 */ /* 0x000fe200000006ff */
[----:B------:R-:W-:Y:S01]  /*0a90*/  FMUL.FTZ R111, R110, R115 ;  /* 0x000000736e6f7220 */ /* 0x000fe20000410000 */
[----:B------:R-:W-:Y:S01]  /*0aa0*/  SHF.L.U32 R117, R114, 0x10, RZ ;  /* 0x0000001072757819 */ /* 0x000fe200000006ff */
[----:B------:R-:W-:Y:S01]  /*0ab0*/  FADD.FTZ R34, R34, R101 ;  /* 0x0000006522227221 */ /* 0x000fe20000010000 */
[----:B------:R-:W-:Y:S01]  /*0ac0*/  SHF.L.U32 R96, R96, 0x10, RZ ;  /* 0x0000001060607819 */ /* 0x000fe200000006ff */
[-C--:B------:R-:W-:Y:S01]  /*0ad0*/  FFMA.FTZ R58, R111, R101.reuse, R58 ;  /* 0x000000656f3a7223 */ /* 0x080fe2000001003a */
[----:B------:R-:W-:Y:S01]  /*0ae0*/  FMUL.FTZ R114, R66, R101 ;  /* 0x0000006542727220 */ /* 0x000fe20000410000 */
[C---:B------:R-:W-:Y:S01]  /*0af0*/  FADD.FTZ R101, -R104.reuse, R117 ;  /* 0x0000007568657221 */ /* 0x040fe20000010100 */
[----:B------:R-:W-:Y:S01]  /*0b00*/  FADD.FTZ R103, -R104, R103 ;  /* 0x0000006768677221 */ /* 0x000fe20000010100 */
[----:B------:R-:W-:Y:S01]  /*0b10*/  FADD.FTZ R33, R33, R96 ;  /* 0x0000006021217221 */ /* 0x000fe20000010000 */
[-C--:B------:R-:W-:Y:S01]  /*0b20*/  FFMA.FTZ R57, R120, R96.reuse, R57 ;  /* 0x0000006078397223 */ /* 0x080fe20000010039 */
[----:B------:R-:W-:Y:S01]  /*0b30*/  FMUL.FTZ R117, R65, R96 ;  /* 0x0000006041757220 */ /* 0x000fe20000410000 */
[----:B------:R-:W-:Y:S01]  /*0b40*/  FADD.FTZ R96, RZ, R112 ;  /* 0x00000070ff607221 */ /* 0x000fe20000010000 */
[----:B------:R-:W-:Y:S01]  /*0b50*/  SHF.L.U32 R98, R98, 0x10, RZ ;  /* 0x0000001062627819 */ /* 0x000fe200000006ff */
[----:B------:R-:W-:Y:S01]  /*0b60*/  FMUL.FTZ R122, R110, R103 ;  /* 0x000000676e7a7220 */ /* 0x000fe20000410000 */
[----:B------:R-:W-:Y:S01]  /*0b70*/  SHF.L.U32 R107, R116, 0x10, RZ ;  /* 0x00000010746b7819 */ /* 0x000fe200000006ff */
[----:B------:R-:W-:Y:S01]  /*0b80*/  FADD.FTZ R99, R96, R117 ;  /* 0x0000007560637221 */ /* 0x000fe20000010000 */
[----:B------:R-:W-:Y:S01]  /*0b90*/  FFMA.FTZ R96, R120, R117, R97 ;  /* 0x0000007578607223 */ /* 0x000fe20000010061 */
[-C--:B------:R-:W-:Y:S01]  /*0ba0*/  FFMA.FTZ R52, R113, R119.reuse, R52 ;  /* 0x0000007771347223 */ /* 0x080fe20000010034 */
[----:B------:R-:W-:Y:S01]  /*0bb0*/  FMUL.FTZ R116, R60, R119 ;  /* 0x000000773c747220 */ /* 0x000fe20000410000 */
[----:B------:R-:W-:Y:S01]  /*0bc0*/  FADD.FTZ R35, R35, R98 ;  /* 0x0000006223237221 */ /* 0x000fe20000010000 */
[-C--:B------:R-:W-:Y:S01]  /*0bd0*/  FFMA.FTZ R59, R122, R98.reuse, R59 ;  /* 0x000000627a3b7223 */ /* 0x080fe2000001003b */
        /* <DEDUP_REMOVED lines=28> */
.L_x_2040:
[----:B----4-:R-:W-:Y:S05]  /*0da0*/  BSYNC.RECONVERGENT B1 ;  /* 0x0000000000017941 */ /* 0x010fea0003800200 */
.L_x_2039:
        /* <DEDUP_REMOVED lines=15> */
[----:B--2---:R-:W-:Y:S02]  /*0ea0*/  SHF.L.U32 R161, R98, 0x10, RZ ;  /* 0x0000001062a17819 */ /* 0x004fe400000006ff */
[C---:B------:R-:W-:Y:S02]  /*0eb0*/  SHF.L.U32 R127, R96.reuse, 0x10, RZ ;  /* 0x00000010607f7819 */ /* 0x040fe400000006ff */
[----:B------:R-:W-:Y:S01]  /*0ec0*/  PRMT R125, R96, 0x7632, R125 ;  /* 0x00007632607d7816 */ /* 0x000fe2000000007d */
[----:B0-----:R-:W-:Y:S01]  /*0ed0*/  FADD.FTZ R129, -R104, R161 ;  /* 0x000000a168817221 */ /* 0x001fe20000010100 */
[----:B------:R-:W-:Y:S01]  /*0ee0*/  PRMT R132, R98, 0x7632, R132 ;  /* 0x0000763262847816 */ /* 0x000fe20000000084 */
[----:B------:R-:W-:Y:S01]  /*0ef0*/  FADD.FTZ R127, -R104, R127 ;  /* 0x0000007f687f7221 */ /* 0x000fe20000010100 */
[C---:B------:R-:W-:Y:S01]  /*0f00*/  PRMT R130, R97.reuse, 0x7632, R130 ;  /* 0x0000763261827816 */ /* 0x040fe20000000082 */
[----:B-----5:R-:W-:Y:S01]  /*0f10*/  FMUL.FTZ R129, R110, R129 ;  /* 0x000000816e817220 */ /* 0x020fe20000410000 */
[----:B------:R-:W-:-:S02]  /*0f20*/  SHF.L.U32 R137, R97, 0x10, RZ ;  /* 0x0000001061897819 */ /* 0x000fc400000006ff */
[----:B------:R-:W-:Y:S02]  /*0f30*/  PRMT R98, R99, 0x7632, R98 ;  /* 0x0000763263627816 */ /* 0x000fe40000000062 */
[----:B---3--:R-:W-:Y:S01]  /*0f40*/  PRMT R96, R100, 0x7632, R96 ;  /* 0x0000763264607816 */ /* 0x008fe20000000060 */
[----:B------:R-:W-:Y:S01]  /*0f50*/  FADD.FTZ R137, -R104, R137 ;  /* 0x0000008968897221 */ /* 0x000fe20000010100 */
[----:B------:R-:W-:Y:S02]  /*0f60*/  SHF.L.U32 R97, R100, 0x10, RZ ;  /* 0x0000001064617819 */ /* 0x000fe400000006ff */
        /* <DEDUP_REMOVED lines=12> */
[C---:B------:R-:W-:Y:S01]  /*1030*/  PRMT R99, R101.reuse, 0x7632, R99 ;  /* 0x0000763265637816 */ /* 0x040fe20000000063 */
        /* <DEDUP_REMOVED lines=12> */
[----:B------:R-:W-:Y:S01]  /*1100*/  FADD.FTZ R139, -R104, R139 ;  /* 0x0000008b688b7221 */ /* 0x000fe20000010100 */
[----:B------:R-:W-:Y:S01]  /*1110*/  FFMA.FTZ R96, R136, R133, R97 ;  /* 0x0000008588607223 */ /* 0x000fe20000010061 */
[----:B------:R-:W-:Y:S01]  /*1120*/  PRMT R131, R102, 0x7632, R131 ;  /* 0x0000763266837816 */ /* 0x000fe20000000083 */
[----:B------:R-:W-:Y:S01]  /*1130*/  FADD.FTZ R25, R25, R98 ;  /* 0x0000006219197221 */ /* 0x000fe20000010000 */
[----:B------:R-:W-:Y:S01]  /*1140*/  FFMA.FTZ R49, R136, R98, R49 ;  /* 0x0000006288317223 */ /* 0x000fe20000010031 */
        /* <DEDUP_REMOVED lines=8> */
[C---:B------:R-:W-:Y:S01]  /*11d0*/  PRMT R134, R103.reuse, 0x7632, R134 ;  /* 0x0000763267867816 */ /* 0x040fe20000000086 */
[----:B------:R-:W-:Y:S01]  /*11e0*/  FADD.FTZ R163, -R104, R163 ;  /* 0x000000a368a37221 */ /* 0x000fe20000010100 */
[----:B------:R-:W-:Y:S01]  /*11f0*/  SHF.L.U32 R103, R103, 0x10, RZ ;  /* 0x0000001067677819 */ /* 0x000fe200000006ff */
[----:B------:R-:W-:Y:S01]  /*1200*/  FMUL.FTZ R140, R110, R161 ;  /* 0x000000a16e8c7220 */ /* 0x000fe20000410000 */
[----:B------:R-:W-:Y:S01]  /*1210*/  FMUL.FTZ R137, R77, R102 ;  /* 0x000000664d897220 */ /* 0x000fe20000410000 */
        /* <DEDUP_REMOVED lines=24> */
.L_x_2042:
[----:B------:R-:W-:Y:S05]  /*13a0*/  BSYNC.RECONVERGENT B1 ;  /* 0x0000000000017941 */ /* 0x000fea0003800200 */
.L_x_2041:
        /* <DEDUP_REMOVED lines=17> */
[C---:B------:R-:W-:Y:S02]  /*14c0*/  SHF.L.U32 R147, R102.reuse, 0x10, RZ ;  /* 0x0000001066937819 */ /* 0x040fe400000006ff */
[----:B------:R-:W-:Y:S01]  /*14d0*/  PRMT R100, R102, 0x7632, R100 ;  /* 0x0000763266647816 */ /* 0x000fe20000000064 */
[C---:B------:R-:W-:Y:S01]  /*14e0*/  FADD.FTZ R141, -R104.reuse, R141 ;  /* 0x0000008d688d7221 */ /* 0x040fe20000010100 */
[C---:B------:R-:W-:Y:S01]  /*14f0*/  PRMT R102, R103.reuse, 0x7632, R102 ;  /* 0x0000763267667816 */ /* 0x040fe20000000066 */
[----:B0-----:R-:W-:Y:S01]  /*1500*/  FADD.FTZ R145, -R104, R147 ;  /* 0x0000009368917221 */ /* 0x001fe20000010100 */
[----:B------:R-:W-:Y:S01]  /*1510*/  SHF.L.U32 R103, R103, 0x10, RZ ;  /* 0x0000001067677819 */ /* 0x000fe200000006ff */
[----:B-----5:R-:W-:Y:S01]  /*1520*/  FMUL.FTZ R143, R110, R143 ;  /* 0x0000008f6e8f7220 */ /* 0x020fe20000410000 */
[----:B------:R-:W-:Y:S01]  /*1530*/  SHF.L.U32 R101, R106, 0x10, RZ ;  /* 0x000000106a657819 */ /* 0x000fe200000006ff */
[----:B------:R-:W-:Y:S01]  /*1540*/  FMUL.FTZ R145, R110, R145 ;  /* 0x000000916e917220 */ /* 0x000fe20000410000 */
[----:B------:R-:W-:Y:S01]  /*1550*/  SHF.L.U32 R147, R100, 0x10, RZ ;  /* 0x0000001064937819 */ /* 0x000fe200000006ff */
[----:B------:R-:W-:Y:S01]  /*1560*/  FADD.FTZ R149, -R104, R103 ;  /* 0x0000006768957221 */ /* 0x000fe20000010100 */
[----:B---3--:R-:W-:Y:S01]  /*1570*/  PRMT R100, R96, 0x7632, R100 ;  /* 0x0000763260647816 */ /* 0x008fe20000000064 */
[----:B------:R-:W-:Y:S01]  /*1580*/  FADD.FTZ R103, -R104, R101 ;  /* 0x0000006568677221 */ /* 0x000fe20000010100 */
[----:B------:R-:W-:Y:S01]  /*1590*/  SHF.L.U32 R101, R96, 0x10, RZ ;  /* 0x0000001060657819 */ /* 0x000fe200000006ff */
[----:B------:R-:W-:Y:S01]  /*15a0*/  FADD.FTZ R153, -R104, R147 ;  /* 0x0000009368997221 */ /* 0x000fe20000010100 */
[----:B------:R-:W-:Y:S01]  /*15b0*/  SHF.L.U32 R105, R105, 0x10, RZ ;  /* 0x0000001069697819 */ /* 0x000fe200000006ff */
[----:B------:R-:W-:Y:S01]  /*15c0*/  FMUL.FTZ R141, R110, R141 ;  /* 0x0000008d6e8d7220 */ /* 0x000fe20000410000 */
[----:B------:R-:W-:Y:S01]  /*15d0*/  SHF.L.U32 R147, R98, 0x10, RZ ;  /* 0x0000001062937819 */ /* 0x000fe200000006ff */
[----:B------:R-:W-:Y:S01]  /*15e0*/  FMUL.FTZ R144, R72, R101 ;  /* 0x0000006548907220 */ /* 0x000fe20000410000 */
[C---:B------:R-:W-:Y:S01]  /*15f0*/  PRMT R96, R97.reuse, 0x7632, R96 ;  /* 0x0000763261607816 */ /* 0x040fe20000000060 */
[----:B------:R-:W-:Y:S01]  /*1600*/  FADD.FTZ R105, -R104, R105 ;  /* 0x0000006968697221 */ /* 0x000fe20000010100 */
[----:B------:R-:W-:Y:S01]  /*1610*/  SHF.L.U32 R97, R97, 0x10, RZ ;  /* 0x0000001061617819 */ /* 0x000fe200000006ff */
[----:B------:R-:W-:Y:S01]  /*1620*/  FADD.FTZ R12, R12, R147 ;  /* 0x000000930c0c7221 */ /* 0x000fe20000010000 */
[----:B------:R-:W-:Y:S01]  /*1630*/  SHF.L.U32 R100, R100, 0x10, RZ ;  /* 0x0000001064647819 */ /* 0x000fe200000006ff */
[-C--:B------:R-:W-:Y:S01]  /*1640*/  FFMA.FTZ R36, R145, R147.reuse, R36 ;  /* 0x0000009391247223 */ /* 0x080fe20000010024 */
[----:B------:R-:W-:Y:S01]  /*1650*/  SHF.L.U32 R151, R102, 0x10, RZ ;  /* 0x0000001066977819 */ /* 0x000fe200000006ff */
[----:B------:R-:W-:Y:S01]  /*1660*/  FMUL.FTZ R148, R68, R147 ;  /* 0x0000009344947220 */ /* 0x000fe20000410000 */
[----:B------:R-:W-:Y:S01]  /*1670*/  PRMT R102, R98, 0x7632, R102 ;  /* 0x0000763262667816 */ /* 0x000fe20000000066 */
[----:B------:R-:W-:Y:S01]  /*1680*/  FMUL.FTZ R147, R110, R149 ;  /* 0x000000956e937220 */ /* 0x000fe20000410000 */
[----:B------:R-:W-:Y:S01]  /*1690*/  SHF.L.U32 R98, R96, 0x10, RZ ;  /* 0x0000001060627819 */ /* 0x000fe200000006ff */
[----:B------:R-:W-:Y:S01]  /*16a0*/  FADD.FTZ R18, R18, R97 ;  /* 0x0000006112127221 */ /* 0x000fe20000010000 */
[-C--:B------:R-:W-:Y:S01]  /*16b0*/  FFMA.FTZ R42, R143, R97.reuse, R42 ;  /* 0x000000618f2a7223 */ /* 0x080fe2000001002a */
[----:B------:R-:W-:Y:S01]  /*16c0*/  FMUL.FTZ R146, R74, R97 ;  /* 0x000000614a927220 */ /* 0x000fe20000410000 */
[----:B------:R-:W-:Y:S01]  /*16d0*/  FADD.FTZ R96, R107, R144 ;  /* 0x000000906b607221 */ /* 0x000fe20000010000 */
[----:B------:R-:W-:Y:S01]  /*16e0*/  FMUL.FTZ R149, R73, R100 ;  /* 0x0000006449957220 */ /* 0x000fe20000410000 */
[----:B------:R-:W-:Y:S01]  /*16f0*/  FMUL.FTZ R150, R110, R105 ;  /* 0x000000696e967220 */ /* 0x000fe20000410000 */
[----:B------:R-:W-:Y:S01]  /*1700*/  FFMA.FTZ R97, R141, R144, R160 ;  /* 0x000000908d617223 */ /* 0x000fe200000100a0 */
[----:B------:R-:W-:Y:S01]  /*1710*/  FADD.FTZ R161, -R104, R151 ;  /* 0x0000009768a17221 */ /* 0x000fe20000010100 */
[C---:B------:R-:W-:Y:S01]  /*1720*/  PRMT R104, R99.reuse, 0x7632, R104 ;  /* 0x0000763263687816 */ /* 0x040fe20000000068 */
[----:B------:R-:W-:Y:S01]  /*1730*/  FMUL.FTZ R152, R110, R103 ;  /* 0x000000676e987220 */ /* 0x000fe20000410000 */
[----:B------:R-:W-:Y:S01]  /*1740*/  SHF.L.U32 R155, R99, 0x10, RZ ;  /* 0x00000010639b7819 */ /* 0x000fe200000006ff */
[----:B------:R-:W-:Y:S01]  /*1750*/  FADD.FTZ R99, R96, R149 ;  /* 0x0000009560637221 */ /* 0x000fe20000010000 */
[----:B------:R-:W-:Y:S01]  /*1760*/  FFMA.FTZ R96, R150, R149, R97 ;  /* 0x0000009596607223 */ /* 0x000fe20000010061 */
        /* <DEDUP_REMOVED lines=14> */
[----:B------:R-:W-:Y:S01]  /*1850*/  FADD.FTZ R14, R14, R155 ;  /* 0x0000009b0e0e7221 */ /* 0x000fe20000010000 */
[----:B------:R-:W-:Y:S01]  /*1860*/  FADD.FTZ R99, R98, R153 ;  /* 0x0000009962637221 */ /* 0x000fe20000010000 */
[----:B------:R-:W-:Y:S01]  /*1870*/  FFMA.FTZ R96, R154, R153, R97 ;  /* 0x000000999a607223 */ /* 0x000fe20000010061 */
        /* <DEDUP_REMOVED lines=16> */
.L_x_2038:
        /* <DEDUP_REMOVED lines=23> */
.L_x_2043:
[----:B----4-:R-:W-:Y:S05]  /*1af0*/  BSYNC.RECONVERGENT B0 ;  /* 0x0000000000007941 */ /* 0x010fea0003800200 */
.L_x_2037:
        /* <DEDUP_REMOVED lines=32> */
.L_x_2045:
[----:B------:R-:W-:Y:S05]  /*1d00*/  BSYNC.RECONVERGENT B0 ;  /* 0x0000000000007941 */ /* 0x000fea0003800200 */
.L_x_2044:
        /* <DEDUP_REMOVED lines=71> */
.L_x_2050:
        /* <DEDUP_REMOVED lines=9> */
.L_x_2051:
        /* <DEDUP_REMOVED lines=9> */
.L_x_2052:
        /* <DEDUP_REMOVED lines=9> */
.L_x_2053:
        /* <DEDUP_REMOVED lines=9> */
.L_x_2054:
        /* <DEDUP_REMOVED lines=9> */
.L_x_2055:
        /* <DEDUP_REMOVED lines=9> */
.L_x_2056:
        /* <DEDUP_REMOVED lines=10> */
.L_x_2049:
        /* <DEDUP_REMOVED lines=9> */
[----:B------:R-:W-:-:S04]  /*2610*/  FMUL.FTZ R95, R110, R95 ;  /* 0x0000005f6e5f7220 */ /* 0x000fc80000410000 */
[----:B------:R-:W-:Y:S02]  /*2620*/  FSEL R92, R93, RZ, P0 ;  /* 0x000000ff5d5c7208 */ /* 0x000fe40000000000 */
[----:B------:R-:W-:Y:S01]  /*2630*/  FSEL R103, R95, RZ, P0 ;  /* 0x000000ff5f677208 */ /* 0x000fe20000000000 */
[----:B------:R-:W2:Y:S02]  /*2640*/  @P2 LDC R104, c[0x0][0x40c] ;  /* 0x00010300ff682b82 */ /* 0x000ea40000000800 */
[----:B0-----:R-:W-:Y:S01]  /*2650*/  @P2 FMUL.FTZ R93, R92, R105 ;  /* 0x000000695c5d2220 */ /* 0x001fe20000410000 */
[----:B------:R-:W-:-:S05]  /*2660*/  F2FP.BF16.F32.PACK_AB R92, R103, R92 ;  /* 0x0000005c675c723e */ /* 0x000fca00000010ff */
[----:B------:R-:W0:Y:S01]  /*2670*/  @P2 LDC R105, c[0x0][0x40c] ;  /* 0x00010300ff692b82 */ /* 0x000e220000000800 */
[----:B-1----:R-:W-:Y:S01]  /*2680*/  @P2 FMUL.FTZ R95, R103, R94 ;  /* 0x0000005e675f2220 */ /* 0x002fe20000410000 */
[----:B------:R-:W-:Y:S01]  /*2690*/  @P2 F2FP.BF16.F32.PACK_AB R94, RZ, R93 ;  /* 0x0000005dff5e223e */ /* 0x000fe200000010ff */
[----:B------:R-:W-:Y:S01]  /*26a0*/  FFMA.FTZ R93, R111, R97, R98 ;  /* 0x000000616f5d7223 */ /* 0x000fe20000010062 */
[----:B------:R-:W-:-:S04]  /*26b0*/  FADD.FTZ R103, R119, -R106 ;  /* 0x8000006a77677221 */ /* 0x000fc80000010000 */
[----:B------:R-:W1:Y:S01]  /*26c0*/  @P2 LDC R107, c[0x0][0x40c] ;  /* 0x00010300ff6b2b82 */ /* 0x000e620000000800 */
[----:B------:R-:W-:Y:S01]  /*26d0*/  @P2 F2FP.BF16.F32.PACK_AB R95, RZ, R95 ;  /* 0x0000005fff5f223e */ /* 0x000fe200000010ff */
[----:B------:R-:W-:Y:S01]  /*26e0*/  FADD.FTZ R93, R114, -R93 ;  /* 0x8000005d725d7221 */ /* 0x000fe20000010000 */
[----:B------:R-:W-:Y:S01]  /*26f0*/  FMUL.FTZ R103, R110, R103 ;  /* 0x000000676e677220 */ /* 0x000fe20000410000 */
[----:B------:R-:W-:Y:S01]  /*2700*/  @P2 PRMT R88, R94, 0x7610, R88 ;  /* 0x000076105e582816 */ /* 0x000fe20000000058 */
[--C-:B------:R-:W-:Y:S01]  /*2710*/  FFMA.FTZ R94, R124, R97, R98.reuse ;  /* 0x000000617c5e7223 */ /* 0x100fe20000010062 */
[----:B------:R-:W-:Y:S02]  /*2720*/  FMUL.FTZ R93, R110, R93 ;  /* 0x0000005d6e5d7220 */ /* 0x000fe40000410000 */
[----:B------:R-:W-:Y:S01]  /*2730*/  FSEL R106, R103, RZ, P0 ;  /* 0x000000ff676a7208 */ /* 0x000fe20000000000 */
[----:B------:R-:W3:Y:S01]  /*2740*/  @P2 LDC R157, c[0x0][0x40c] ;  /* 0x00010300ff9d2b82 */ /* 0x000ee20000000800 */
[----:B------:R-:W-:Y:S01]  /*2750*/  @P2 PRMT R88, R88, 0x5410, R95 ;  /* 0x0000541058582816 */ /* 0x000fe2000000005f */
[----:B------:R-:W-:Y:S01]  /*2760*/  FFMA.FTZ R95, R113, R97, R98 ;  /* 0x00000061715f7223 */ /* 0x000fe20000010062 */
[----:B------:R-:W-:-:S03]  /*2770*/  FSEL R93, R93, RZ, P0 ;  /* 0x000000ff5d5d7208 */ /* 0x000fc60000000000 */
[----:B------:R-:W-:Y:S02]  /*2780*/  FADD.FTZ R95, R116, -R95 ;  /* 0x8000005f745f7221 */ /* 0x000fe40000010000 */
[----:B--2---:R-:W-:Y:S01]  /*2790*/  @P2 FMUL.FTZ R103, R93, R104 ;  /* 0x000000685d672220 */ /* 0x004fe20000410000 */
[C---:B0-----:R-:W-:Y:S01]  /*27a0*/  @P2 FMUL.FTZ R104, R106.reuse, R105 ;  /* 0x000000696a682220 */ /* 0x041fe20000410000 */
[----:B------:R-:W-:Y:S01]  /*27b0*/  F2FP.BF16.F32.PACK_AB R93, R106, R93 ;  /* 0x0000005d6a5d723e */ /* 0x000fe200000010ff */
[C---:B------:R-:W-:Y:S01]  /*27c0*/  FMUL.FTZ R95, R110.reuse, R95 ;  /* 0x0000005f6e5f7220 */ /* 0x040fe20000410000 */
[----:B------:R-:W0:Y:S01]  /*27d0*/  @P2 LDC R106, c[0x0][0x40c] ;  /* 0x00010300ff6a2b82 */ /* 0x000e220000000800 */
[----:B------:R-:W-:Y:S01]  /*27e0*/  FADD.FTZ R105, R121, -R94 ;  /* 0x8000005e79697221 */ /* 0x000fe20000010000 */
[----:B------:R-:W-:Y:S02]  /*27f0*/  @P2 F2FP.BF16.F32.PACK_AB R103, RZ, R103 ;  /* 0x00000067ff67223e */ /* 0x000fe400000010ff */
[----:B------:R-:W-:Y:S01]  /*2800*/  FSEL R94, R95, RZ, P0 ;  /* 0x000000ff5f5e7208 */ /* 0x000fe20000000000 */
[----:B------:R-:W-:Y:S01]  /*2810*/  FMUL.FTZ R105, R110, R105 ;  /* 0x000000696e697220 */ /* 0x000fe20000410000 */
[----:B------:R-:W-:-:S02]  /*2820*/  @P2 F2FP.BF16.F32.PACK_AB R104, RZ, R104 ;  /* 0x00000068ff68223e */ /* 0x000fc400000010ff */
[----:B------:R-:W-:Y:S01]  /*2830*/  @P2 PRMT R89, R103, 0x7610, R89 ;  /* 0x0000761067592816 */ /* 0x000fe20000000059 */
[----:B-1----:R-:W-:Y:S01]  /*2840*/  @P2 FMUL.FTZ R95, R94, R107 ;  /* 0x0000006b5e5f2220 */ /* 0x002fe20000410000 */
[----:B------:R-:W-:Y:S01]  /*2850*/  FFMA.FTZ R107, R115, R97, R98 ;  /* 0x00000061736b7223 */ /* 0x000fe20000010062 */
[----:B------:R-:W-:Y:S02]  /*2860*/  FSEL R105, R105, RZ, P0 ;  /* 0x000000ff69697208 */ /* 0x000fe40000000000 */
[----:B------:R-:W-:Y:S01]  /*2870*/  @P2 PRMT R89, R89, 0x5410, R104 ;  /* 0x0000541059592816 */ /* 0x000fe20000000068 */
[----:B------:R-:W-:Y:S01]  /*2880*/  FADD.FTZ R107, R118, -R107 ;  /* 0x8000006b766b7221 */ /* 0x000fe20000010000 */
[----:B------:R-:W-:Y:S02]  /*2890*/  F2FP.BF16.F32.PACK_AB R94, R105, R94 ;  /* 0x0000005e695e723e */ /* 0x000fe400000010ff */
[----:B------:R-:W-:Y:S01]  /*28a0*/  @P2 F2FP.BF16.F32.PACK_AB R95, RZ, R95 ;  /* 0x0000005fff5f223e */ /* 0x000fe200000010ff */
[----:B------:R-:W-:-:S03]  /*28b0*/  FMUL.FTZ R107, R110, R107 ;  /* 0x0000006b6e6b7220 */ /* 0x000fc60000410000 */
[----:B------:R-:W-:Y:S02]  /*28c0*/  @P2 PRMT R90, R95, 0x7610, R90 ;  /* 0x000076105f5a2816 */ /* 0x000fe4000000005a */
[----:B------:R-:W-:Y:S01]  /*28d0*/  FSEL R104, R107, RZ, P0 ;  /* 0x000000ff6b687208 */ /* 0x000fe20000000000 */
[----:B0-----:R-:W-:Y:S01]  /*28e0*/  @P2 FMUL.FTZ R105, R105, R106 ;  /* 0x0000006a69692220 */ /* 0x001fe20000410000 */
[----:B------:R-:W-:-:S03]  /*28f0*/  FFMA.FTZ R106, R126, R97, R98 ;  /* 0x000000617e6a7223 */ /* 0x000fc60000010062 */
[----:B---3--:R-:W-:Y:S01]  /*2900*/  @P2 FMUL.FTZ R103, R104, R157 ;  /* 0x0000009d68672220 */ /* 0x008fe20000410000 */
[----:B------:R-:W-:Y:S01]  /*2910*/  FADD.FTZ R107, R123, -R106 ;  /* 0x8000006a7b6b7221 */ /* 0x000fe20000010000 */
[----:B------:R-:W-:-:S03]  /*2920*/  @P2 F2FP.BF16.F32.PACK_AB R105, RZ, R105 ;  /* 0x00000069ff69223e */ /* 0x000fc600000010ff */
[----:B------:R-:W-:Y:S01]  /*2930*/  FMUL.FTZ R107, R110, R107 ;  /* 0x0000006b6e6b7220 */ /* 0x000fe20000410000 */
[----:B------:R-:W-:Y:S02]  /*2940*/  @P2 F2FP.BF16.F32.PACK_AB R103, RZ, R103 ;  /* 0x00000067ff67223e */ /* 0x000fe400000010ff */
[----:B------:R-:W-:Y:S02]  /*2950*/  @P2 PRMT R90, R90, 0x5410, R105 ;  /* 0x000054105a5a2816 */ /* 0x000fe40000000069 */
        /* <DEDUP_REMOVED lines=8> */
.L_x_2048:
[----:B------:R-:W-:Y:S01]  /*29e0*/  UMOV UR4, UR6 ;  /* 0x0000000600047c82 */ /* 0x000fe20008000000 */
[----:B------:R-:W-:Y:S01]  /*29f0*/  UMOV UR5, UR7 ;  /* 0x0000000700057c82 */ /* 0x000fe20008000000 */
[----:B------:R-:W-:-:S04]  /*2a00*/  UISETP.NE.U32.AND UP0, UPT, UR4, URZ, UPT ;  /* 0x000000ff0400728c */ /* 0x000fc8000bf05070 */
[----:B------:R-:W-:-:S09]  /*2a10*/  UISETP.NE.AND.EX UP0, UPT, UR5, URZ, UPT, UP0 ;  /* 0x000000ff0500728c */ /* 0x000fd2000bf05300 */
[----:B------:R-:W-:Y:S05]  /*2a20*/  BRA.U UP0, `(.L_x_2058) ;  /* 0x0000000500087547 */ /* 0x000fea000b800000 */
[----:B------:R-:W-:Y:S01]  /*2a30*/  ISETP.GT.AND P0, PT, R108, RZ, PT ;  /* 0x000000ff6c00720c */ /* 0x000fe20003f04270 */
[----:B------:R-:W0:Y:S01]  /*2a40*/  @P2 LDC R160, c[0x0][0x40c] ;  /* 0x00010300ffa02b82 */ /* 0x000e220000000800 */
[----:B------:R-:W-:-:S11]  /*2a50*/  SHF.L.U32 R105, R105, 0x10, RZ ;  /* 0x0000001069697819 */ /* 0x000fd600000006ff */
[-CC-:B------:R-:W-:Y:S01]  /*2a60*/  @P0 FFMA.FTZ R107, R3, R97.reuse, R98.reuse ;  /* 0x00000061036b0223 */ /* 0x180fe20000010062 */
[-CC-:B------:R-:W-:Y:S01]  /*2a70*/  @P0 FFMA.FTZ R163, R111, R97.reuse, R98.reuse ;  /* 0x000000616fa30223 */ /* 0x180fe20000010062 */
[----:B------:R-:W-:Y:S02]  /*2a80*/  @P0 FFMA.FTZ R165, R115, R97, R98 ;  /* 0x0000006173a50223 */ /* 0x000fe40000010062 */
[----:B------:R-:W-:Y:S01]  /*2a90*/  @P0 FADD.FTZ R157, R112, -R107 ;  /* 0x8000006b709d0221 */ /* 0x000fe20000010000 */
[----:B------:R-:W-:-:S05]  /*2aa0*/  SHF.L.U32 R107, R8, 0x10, RZ ;  /* 0x00000010086b7819 */ /* 0x000fca00000006ff */
[----:B------:R-:W-:Y:S01]  /*2ab0*/  @P0 FFMA.FTZ R107, R110, R157, R107 ;  /* 0x0000009d6e6b0223 */ /* 0x000fe2000001006b */
[----:B------:R-:W-:Y:S02]  /*2ac0*/  SHF.L.U32 R157, R106, 0x10, RZ ;  /* 0x000000106a9d7819 */ /* 0x000fe400000006ff */
[----:B------:R-:W1:Y:S01]  /*2ad0*/  @P2 LDC R106, c[0x0][0x40c] ;  /* 0x00010300ff6a2b82 */ /* 0x000e620000000800 */
[----:B0-----:R-:W-:Y:S01]  /*2ae0*/  @P2 FMUL.FTZ R107, R107, R160 ;  /* 0x000000a06b6b2220 */ /* 0x001fe20000410000 */
[----:B------:R-:W-:-:S04]  /*2af0*/  @P0 FFMA.FTZ R160, R120, R97, R98 ;  /* 0x0000006178a00223 */ /* 0x000fc80000010062 */
[----:B------:R-:W-:Y:S01]  /*2b00*/  @P0 FADD.FTZ R160, R117, -R160 ;  /* 0x800000a075a00221 */ /* 0x000fe20000010000 */
[----:B------:R-:W-:-:S03]  /*2b10*/  @P2 F2FP.BF16.F32.PACK_AB R107, RZ, R107 ;  /* 0x0000006bff6b223e */ /* 0x000fc600000010ff */
[----:B------:R-:W-:Y:S01]  /*2b20*/  @P0 FFMA.FTZ R157, R110, R160, R157 ;  /* 0x000000a06e9d0223 */ /* 0x000fe2000001009d */
[----:B------:R-:W-:Y:S01]  /*2b30*/  @P2 PRMT R88, R107, 0x7610, R88 ;  /* 0x000076106b582816 */ /* 0x000fe20000000058 */
[----:B------:R-:W-:Y:S01]  /*2b40*/  @P0 FFMA.FTZ R107, R113, R97, R98 ;  /* 0x00000061716b0223 */ /* 0x000fe20000010062 */
[----:B------:R-:W0:Y:S01]  /*2b50*/  @P2 LDC R160, c[0x0][0x40c] ;  /* 0x00010300ffa02b82 */ /* 0x000e220000000800 */
[----:B-1----:R-:W-:Y:S01]  /*2b60*/  @P2 FMUL.FTZ R157, R157, R106 ;  /* 0x0000006a9d9d2220 */ /* 0x002fe20000410000 */
[----:B------:R-:W-:Y:S01]  /*2b70*/  @P0 FADD.FTZ R106, R114, -R163 ;  /* 0x800000a3726a0221 */ /* 0x000fe20000010000 */
[----:B------:R-:W-:-:S03]  /*2b80*/  SHF.L.U32 R163, R9, 0x10, RZ ;  /* 0x0000001009a37819 */ /* 0x000fc600000006ff */
[----:B------:R-:W-:Y:S02]  /*2b90*/  @P2 F2FP.BF16.F32.PACK_AB R157, RZ, R157 ;  /* 0x0000009dff9d223e */ /* 0x000fe400000010ff */
[----:B------:R-:W-:Y:S01]  /*2ba0*/  @P0 FFMA.FTZ R163, R110, R106, R163 ;  /* 0x0000006a6ea30223 */ /* 0x000fe200000100a3 */
[----:B------:R-:W-:Y:S01]  /*2bb0*/  @P0 FFMA.FTZ R106, R122, R97, R98 ;  /* 0x000000617a6a0223 */ /* 0x000fe20000010062 */
[----:B------:R-:W-:Y:S02]  /*2bc0*/  @P2 PRMT R88, R88, 0x5410, R157 ;  /* 0x0000541058582816 */ /* 0x000fe4000000009d */
[----:B------:R-:W-:Y:S01]  /*2bd0*/  SHF.L.U32 R157, R104, 0x10, RZ ;  /* 0x00000010689d7819 */ /* 0x000fe200000006ff */
[----:B------:R-:W-:Y:S01]  /*2be0*/  @P0 FADD.FTZ R106, R119, -R106 ;  /* 0x8000006a776a0221 */ /* 0x000fe20000010000 */
[----:B------:R-:W1:Y:S03]  /*2bf0*/  @P2 LDC R104, c[0x0][0x40c] ;  /* 0x00010300ff682b82 */ /* 0x000e660000000800 */
[----:B------:R-:W-:-:S04]  /*2c00*/  @P0 FFMA.FTZ R105, R110, R106, R105 ;  /* 0x0000006a6e690223 */ /* 0x000fc80000010069 */
[----:B0-----:R-:W-:Y:S01]  /*2c10*/  @P2 FMUL.FTZ R105, R105, R160 ;  /* 0x000000a069692220 */ /* 0x001fe20000410000 */
[----:B------:R-:W0:Y:S04]  /*2c20*/  @P2 LDC R106, c[0x0][0x40c] ;  /* 0x00010300ff6a2b82 */ /* 0x000e280000000800 */
[----:B------:R-:W-:Y:S01]  /*2c30*/  @P2 F2FP.BF16.F32.PACK_AB R105, RZ, R105 ;  /* 0x00000069ff69223e */ /* 0x000fe200000010ff */
[----:B0-----:R-:W-:Y:S01]  /*2c40*/  @P2 FMUL.FTZ R163, R163, R106 ;  /* 0x0000006aa3a32220 */ /* 0x001fe20000410000 */
[----:B------:R-:W-:Y:S01]  /*2c50*/  @P0 FADD.FTZ R106, R116, -R107 ;  /* 0x8000006b746a0221 */ /* 0x000fe20000010000 */
[----:B------:R-:W-:-:S03]  /*2c60*/  SHF.L.U32 R107, R10, 0x10, RZ ;  /* 0x000000100a6b7819 */ /* 0x000fc600000006ff */
[----:B------:R-:W-:Y:S02]  /*2c70*/  @P2 F2FP.BF16.F32.PACK_AB R163, RZ, R163 ;  /* 0x000000a3ffa3223e */ /* 0x000fe400000010ff */
[----:B------:R-:W-:Y:S01]  /*2c80*/  @P0 FFMA.FTZ R107, R110, R106, R107 ;  /* 0x0000006a6e6b0223 */ /* 0x000fe2000001006b */
[----:B------:R-:W-:Y:S01]  /*2c90*/  @P0 FFMA.FTZ R106, R124, R97, R98 ;  /* 0x000000617c6a0223 */ /* 0x000fe20000010062 */
[----:B------:R-:W-:Y:S02]  /*2ca0*/  @P2 PRMT R89, R163, 0x7610, R89 ;  /* 0x00007610a3592816 */ /* 0x000fe40000000059 */
[----:B-1----:R-:W-:Y:S01]  /*2cb0*/  @P2 FMUL.FTZ R107, R107, R104 ;  /* 0x000000686b6b2220 */ /* 0x002fe20000410000 */
[----:B------:R-:W-:Y:S01]  /*2cc0*/  @P0 FADD.FTZ R104, R118, -R165 ;  /* 0x800000a576680221 */ /* 0x000fe20000010000 */
[----:B------:R-:W-:Y:S01]  /*2cd0*/  @P0 FADD.FTZ R106, R121, -R106 ;  /* 0x8000006a796a0221 */ /* 0x000fe20000010000 */
[----:B------:R-:W-:Y:S02]  /*2ce0*/  SHF.L.U32 R165, R11, 0x10, RZ ;  /* 0x000000100ba57819 */ /* 0x000fe400000006ff */
[----:B------:R-:W-:Y:S01]  /*2cf0*/  @P2 F2FP.BF16.F32.PACK_AB R107, RZ, R107 ;  /* 0x0000006bff6b223e */ /* 0x000fe200000010ff */
[C---:B------:R-:W-:Y:S01]  /*2d00*/  @P0 FFMA.FTZ R157, R110.reuse, R106, R157 ;  /* 0x0000006a6e9d0223 */ /* 0x040fe2000001009d */
[----:B------:R-:W-:Y:S01]  /*2d10*/  @P2 PRMT R89, R89, 0x5410, R105 ;  /* 0x0000541059592816 */ /* 0x000fe20000000069 */
[----:B------:R-:W-:Y:S01]  /*2d20*/  @P0 FFMA.FTZ R165, R110, R104, R165 ;  /* 0x000000686ea50223 */ /* 0x000fe200000100a5 */
[----:B------:R-:W0:Y:S01]  /*2d30*/  @P2 LDC R106, c[0x0][0x40c] ;  /* 0x00010300ff6a2b82 */ /* 0x000e220000000800 */
[----:B------:R-:W-:-:S07]  /*2d40*/  @P2 PRMT R90, R107, 0x7610, R90 ;  /* 0x000076106b5a2816 */ /* 0x000fce000000005a */
[----:B------:R-:W1:Y:S01]  /*2d50*/  @P2 LDC R104, c[0x0][0x40c] ;  /* 0x00010300ff682b82 */ /* 0x000e620000000800 */
[----:B0-----:R-:W-:-:S05]  /*2d60*/  @P2 FMUL.FTZ R157, R157, R106 ;  /* 0x0000006a9d9d2220 */ /* 0x001fca0000410000 */
[----:B------:R-:W-:Y:S01]  /*2d70*/  @P2 F2FP.BF16.F32.PACK_AB R157, RZ, R157 ;  /* 0x0000009dff9d223e */ /* 0x000fe200000010ff */
[----:B-1----:R-:W-:-:S03]  /*2d80*/  @P2 FMUL.FTZ R165, R165, R104 ;  /* 0x00000068a5a52220 */ /* 0x002fc60000410000 */
        /* <DEDUP_REMOVED lines=12> */
.L_x_2058:
[----:B------:R-:W-:Y:S01]  /*2e50*/  ISETP.GT.AND P0, PT, R108, RZ, PT ;  /* 0x000000ff6c00720c */ /* 0x000fe20003f04270 */
[-CC-:B------:R-:W-:Y:S01]  /*2e60*/  @P3 FFMA.FTZ R93, R3, R97.reuse, R98.reuse ;  /* 0x00000061035d3223 */ /* 0x180fe20000010062 */
        /* <DEDUP_REMOVED lines=11> */
[----:B------:R-:W-:Y:S01]  /*2f20*/  @P0 FFMA.FTZ R163, R113, R97, R98 ;  /* 0x0000006171a30223 */ /* 0x000fe20000010062 */
[----:B------:R-:W-:Y:S01]  /*2f30*/  SHF.L.U32 R169, R103, 0x10, RZ ;  /* 0x0000001067a97819 */ /* 0x000fe200000006ff */
[----:B------:R-:W-:Y:S01]  /*2f40*/  @P0 FADD.FTZ R107, R119, -R162 ;  /* 0x800000a2776b0221 */ /* 0x000fe20000010000 */
[----:B------:R-:W-:Y:S01]  /*2f50*/  @P0 FADD.FTZ R95, R117, -R94 ;  /* 0x8000005e755f0221 */ /* 0x000fe20000010000 */
[----:B------:R-:W-:Y:S01]  /*2f60*/  @P0 FADD.FTZ R164, R116, -R163 ;  /* 0x800000a374a40221 */ /* 0x000fe20000010000 */
[----:B------:R-:W2:Y:S01]  /*2f70*/  @P2 LDC R92, c[0x0][0x40c] ;  /* 0x00010300ff5c2b82 */ /* 0x000ea20000000800 */
[C---:B------:R-:W-:Y:S01]  /*2f80*/  @P0 FFMA.FTZ R160, R110.reuse, R107, R160 ;  /* 0x0000006b6ea00223 */ /* 0x040fe200000100a0 */
[----:B------:R-:W-:Y:S01]  /*2f90*/  @P0 FFMA.FTZ R106, R110, R95, R106 ;  /* 0x0000005f6e6a0223 */ /* 0x000fe2000001006a */
[----:B------:R-:W-:Y:S01]  /*2fa0*/  @P0 FFMA.FTZ R95, R111, R97, R98 ;  /* 0x000000616f5f0223 */ /* 0x000fe20000010062 */
[----:B------:R-:W-:-:S03]  /*2fb0*/  SHF.L.U32 R163, R10, 0x10, RZ ;  /* 0x000000100aa37819 */ /* 0x000fc600000006ff */
[----:B------:R-:W-:Y:S01]  /*2fc0*/  @P0 FADD.FTZ R94, R114, -R95 ;  /* 0x8000005f725e0221 */ /* 0x000fe20000010000 */
[----:B------:R-:W3:Y:S01]  /*2fd0*/  @P2 LDC R162, c[0x0][0x40c] ;  /* 0x00010300ffa22b82 */ /* 0x000ee20000000800 */
[----:B------:R-:W-:Y:S01]  /*2fe0*/  SHF.L.U32 R95, R9, 0x10, RZ ;  /* 0x00000010095f7819 */ /* 0x000fe200000006ff */
[----:B------:R-:W-:-:S04]  /*2ff0*/  @P0 FFMA.FTZ R163, R110, R164, R163 ;  /* 0x000000a46ea30223 */ /* 0x000fc800000100a3 */
[----:B------:R-:W-:Y:S01]  /*3000*/  @P0 FFMA.FTZ R95, R110, R94, R95 ;  /* 0x0000005e6e5f0223 */ /* 0x000fe2000001005f */
[----:B-1----:R-:W-:-:S05]  /*3010*/  @P2 FMUL.FTZ R94, R106, R105 ;  /* 0x000000696a5e2220 */ /* 0x002fca0000410000 */
[----:B------:R-:W-:Y:S01]  /*3020*/  @P2 F2FP.BF16.F32.PACK_AB R107, RZ, R94 ;  /* 0x0000005eff6b223e */ /* 0x000fe200000010ff */
[----:B0-----:R-:W-:Y:S01]  /*3030*/  @P2 FMUL.FTZ R94, R160, R157 ;  /* 0x0000009da05e2220 */ /* 0x001fe20000410000 */
[----:B--2---:R-:W-:-:S05]  /*3040*/  @P2 FMUL.FTZ R92, R93, R92 ;  /* 0x0000005c5d5c2220 */ /* 0x004fca0000410000 */
[----:B------:R-:W-:Y:S01]  /*3050*/  @P2 F2FP.BF16.F32.PACK_AB R105, RZ, R92 ;  /* 0x0000005cff69223e */ /* 0x000fe200000010ff */
[----:B---3--:R-:W-:Y:S01]  /*3060*/  @P2 FMUL.FTZ R92, R95, R162 ;  /* 0x000000a25f5c2220 */ /* 0x008fe20000410000 */
[----:B------:R-:W-:Y:S01]  /*3070*/  @P2 F2FP.BF16.F32.PACK_AB R162, RZ, R94 ;  /* 0x0000005effa2223e */ /* 0x000fe200000010ff */
[-C--:B------:R-:W-:Y:S01]  /*3080*/  @P0 FFMA.FTZ R94, R124, R97.reuse, R98 ;  /* 0x000000617c5e0223 */ /* 0x080fe20000010062 */
[----:B------:R-:W-:Y:S02]  /*3090*/  @P2 PRMT R88, R105, 0x7610, R88 ;  /* 0x0000761069582816 */ /* 0x000fe40000000058 */
[----:B------:R-:W-:Y:S01]  /*30a0*/  @P2 F2FP.BF16.F32.PACK_AB R157, RZ, R92 ;  /* 0x0000005cff9d223e */ /* 0x000fe200000010ff */
[----:B------:R-:W-:Y:S01]  /*30b0*/  @P0 FADD.FTZ R94, R121, -R94 ;  /* 0x8000005e795e0221 */ /* 0x000fe20000010000 */
[----:B------:R-:W0:Y:S01]  /*30c0*/  @P2 LDC R92, c[0x0][0x40c] ;  /* 0x00010300ff5c2b82 */ /* 0x000e220000000800 */
[----:B------:R-:W-:Y:S02]  /*30d0*/  @P2 PRMT R88, R88, 0x5410, R107 ;  /* 0x0000541058582816 */ /* 0x000fe4000000006b */
[----:B------:R-:W-:Y:S01]  /*30e0*/  @P0 FFMA.FTZ R165, R110, R94, R165 ;  /* 0x0000005e6ea50223 */ /* 0x000fe200000100a5 */
[----:B------:R-:W-:Y:S01]  /*30f0*/  @P0 FFMA.FTZ R94, R126, R97, R98 ;  /* 0x000000617e5e0223 */ /* 0x000fe20000010062 */
[----:B------:R-:W-:-:S03]  /*3100*/  @P2 PRMT R89, R157, 0x7610, R89 ;  /* 0x000076109d592816 */ /* 0x000fc60000000059 */
[----:B------:R-:W-:Y:S01]  /*3110*/  @P0 FADD.FTZ R94, R123, -R94 ;  /* 0x8000005e7b5e0221 */ /* 0x000fe20000010000 */
[----:B------:R-:W-:-:S03]  /*3120*/  @P2 PRMT R89, R89, 0x5410, R162 ;  /* 0x0000541059592816 */ /* 0x000fc600000000a2 */
[----:B------:R-:W-:Y:S01]  /*3130*/  @P0 FFMA.FTZ R169, R110, R94, R169 ;  /* 0x0000005e6ea90223 */ /* 0x000fe200000100a9 */
[----:B------:R-:W-:Y:S01]  /*3140*/  F2FP.BF16.F32.PACK_AB R94, R165, R163 ;  /* 0x000000a3a55e723e */ /* 0x000fe200000010ff */
[----:B0-----:R-:W-:-:S05]  /*3150*/  @P2 FMUL.FTZ R92, R163, R92 ;  /* 0x0000005ca35c2220 */ /* 0x001fca0000410000 */
[----:B------:R-:W-:Y:S02]  /*3160*/  @P2 F2FP.BF16.F32.PACK_AB R104, RZ, R92 ;  /* 0x0000005cff68223e */ /* 0x000fe400000010ff */
[----:B------:R-:W0:Y:S02]  /*3170*/  @P2 LDC R92, c[0x0][0x40c] ;  /* 0x00010300ff5c2b82 */ /* 0x000e240000000800 */
[----:B------:R-:W-:Y:S01]  /*3180*/  @P2 PRMT R90, R104, 0x7610, R90 ;  /* 0x00007610685a2816 */ /* 0x000fe2000000005a */
[----:B0-----:R-:W-:-:S05]  /*3190*/  @P2 FMUL.FTZ R92, R165, R92 ;  /* 0x0000005ca55c2220 */ /* 0x001fca0000410000 */
[----:B------:R-:W-:Y:S02]  /*31a0*/  @P2 F2FP.BF16.F32.PACK_AB R164, RZ, R92 ;  /* 0x0000005cffa4223e */ /* 0x000fe400000010ff */
[----:B------:R-:W-:Y:S01]  /*31b0*/  F2FP.BF16.F32.PACK_AB R92, R106, R93 ;  /* 0x0000005d6a5c723e */ /* 0x000fe200000010ff */
[----:B------:R-:W-:Y:S01]  /*31c0*/  @P0 FFMA.FTZ R93, R115, R97, R98 ;  /* 0x00000061735d0223 */ /* 0x000fe20000010062 */
[----:B------:R-:W0:Y:S01]  /*31d0*/  @P2 LDC R106, c[0x0][0x40c] ;  /* 0x00010300ff6a2b82 */ /* 0x000e220000000800 */
[----:B------:R-:W-:Y:S02]  /*31e0*/  @P2 PRMT R90, R90, 0x5410, R164 ;  /* 0x000054105a5a2816 */ /* 0x000fe400000000a4 */
[----:B------:R-:W-:-:S04]  /*31f0*/  @P0 FADD.FTZ R93, R118, -R93 ;  /* 0x8000005d765d0221 */ /* 0x000fc80000010000 */
[----:B------:R-:W-:Y:S01]  /*3200*/  @P0 FFMA.FTZ R167, R110, R93, R167 ;  /* 0x0000005d6ea70223 */ /* 0x000fe200000100a7 */
[----:B------:R-:W-:Y:S02]  /*3210*/  F2FP.BF16.F32.PACK_AB R93, R160, R95 ;  /* 0x0000005fa05d723e */ /* 0x000fe400000010ff */
[----:B------:R-:W1:Y:S02]  /*3220*/  @P2 LDC R160, c[0x0][0x40c] ;  /* 0x00010300ffa02b82 */ /* 0x000e640000000800 */
[----:B------:R-:W-:Y:S01]  /*3230*/  F2FP.BF16.F32.PACK_AB R95, R169, R167 ;  /* 0x000000a7a95f723e */ /* 0x000fe200000010ff */
[----:B0-----:R-:W-:-:S05]  /*3240*/  @P2 FMUL.FTZ R103, R167, R106 ;  /* 0x0000006aa7672220 */ /* 0x001fca0000410000 */
[----:B------:R-:W-:-:S04]  /*3250*/  @P2 F2FP.BF16.F32.PACK_AB R103, RZ, R103 ;  /* 0x00000067ff67223e */ /* 0x000fc800000010ff */
[----:B------:R-:W-:Y:S01]  /*3260*/  @P2 PRMT R91, R103, 0x7610, R91 ;  /* 0x00007610675b2816 */ /* 0x000fe2000000005b */
[----:B-1----:R-:W-:-:S05]  /*3270*/  @P2 FMUL.FTZ R106, R169, R160 ;  /* 0x000000a0a96a2220 */ /* 0x002fca0000410000 */
[----:B------:R-:W-:-:S04]  /*3280*/  @P2 F2FP.BF16.F32.PACK_AB R106, RZ, R106 ;  /* 0x0000006aff6a223e */ /* 0x000fc800000010ff */
[----:B------:R-:W-:-:S07]  /*3290*/  @P2 PRMT R91, R91, 0x5410, R106 ;  /* 0x000054105b5b2816 */ /* 0x000fce000000006a */
.L_x_2057:
        /* <DEDUP_REMOVED lines=10> */
.L_x_2047:
[----:B------:R-:W-:Y:S05]  /*3340*/  BSYNC.RECONVERGENT B0 ;  /* 0x0000000000007941 */ /* 0x000fea0003800200 */
.L_x_2046:
        /* <DEDUP_REMOVED lines=12> */
[----:B0-----:R-:W-:Y:S02]  /*3410*/  SHF.L.U32 R104, R102, 0x10, RZ ;  /* 0x0000001066687819 */ /* 0x001fe400000006ff */
[----:B------:R-:W-:Y:S02]  /*3420*/  SHF.L.U32 R105, R6, 0x10, RZ ;  /* 0x0000001006697819 */ /* 0x000fe400000006ff */
[----:B------:R-:W-:-:S03]  /*3430*/  SHF.L.U32 R107, R7, 0x10, RZ ;  /* 0x00000010076b7819 */ /* 0x000fc600000006ff */
[----:B------:R-:W0:Y:S04]  /*3440*/  @P2 LDC R160, c[0x0][0x40c] ;  /* 0x00010300ffa02b82 */ /* 0x000e280000000800 */
[----:B------:R-:W-:Y:S01]  /*3450*/  @P4 PRMT R93, R7, 0x7632, R93 ;  /* 0x00007632075d4816 */ /* 0x000fe2000000005d */
[-CC-:B------:R-:W-:Y:S01]  /*3460*/  @P4 FFMA.FTZ R92, R142, R97.reuse, R98.reuse ;  /* 0x000000618e5c4223 */ /* 0x180fe20000010062 */
[----:B------:R-:W-:Y:S01]  /*3470*/  @!P4 SHF.L.U32 R106, R101, 0x10, RZ ;  /* 0x00000010656ac819 */ /* 0x000fe200000006ff */
[----:B------:R-:W-:Y:S01]  /*3480*/  @P4 FFMA.FTZ R100, R136, R97, R98 ;  /* 0x0000006188644223 */ /* 0x000fe20000010062 */
[----:B------:R-:W-:Y:S01]  /*3490*/  @P4 SHF.L.U32 R95, R93, 0x10, RZ ;  /* 0x000000105d5f4819 */ /* 0x000fe200000006ff */
[--C-:B------:R-:W-:Y:S01]  /*34a0*/  @P4 FADD.FTZ R93, R139, -R92.reuse ;  /* 0x8000005c8b5d4221 */ /* 0x100fe20000010000 */
[----:B------:R-:W-:Y:S01]  /*34b0*/  PRMT R92, R4, 0x7632, R92 ;  /* 0x00007632045c7816 */ /* 0x000fe2000000005c */
[----:B------:R-:W2:Y:S01]  /*34c0*/  @P2 LDC R162, c[0x0][0x40c] ;  /* 0x00010300ffa22b82 */ /* 0x000ea20000000800 */
[----:B------:R-:W-:Y:S01]  /*34d0*/  SHF.L.U32 R101, R5, 0x10, RZ ;  /* 0x0000001005657819 */ /* 0x000fe200000006ff */
[----:B------:R-:W-:Y:S01]  /*34e0*/  @P4 FFMA.FTZ R106, R110, R93, R95 ;  /* 0x0000005d6e6a4223 */ /* 0x000fe2000001005f */
[----:B------:R-:W-:Y:S01]  /*34f0*/  @P4 FFMA.FTZ R93, R125, R97, R98 ;  /* 0x000000617d5d4223 */ /* 0x000fe20000010062 */
[----:B------:R-:W-:Y:S01]  /*3500*/  SHF.L.U32 R94, R92, 0x10, RZ ;  /* 0x000000105c5e7819 */ /* 0x000fe200000006ff */
[----:B------:R-:W-:-:S02]  /*3510*/  @P4 FADD.FTZ R95, R133, -R100 ;  /* 0x80000064855f4221 */ /* 0x000fc40000010000 */
[----:B------:R-:W-:Y:S01]  /*3520*/  @P4 FADD.FTZ R92, R128, -R93 ;  /* 0x8000005d805c4221 */ /* 0x000fe20000010000 */
[----:B------:R-:W-:Y:S01]  /*3530*/  SHF.L.U32 R93, R4, 0x10, RZ ;  /* 0x00000010045d7819 */ /* 0x000fe200000006ff */
[----:B------:R-:W3:Y:S01]  /*3540*/  @P2 LDC R100, c[0x0][0x40c] ;  /* 0x00010300ff642b82 */ /* 0x000ee20000000800 */
[C---:B------:R-:W-:Y:S01]  /*3550*/  @P4 FFMA.FTZ R94, R110.reuse, R95, R94 ;  /* 0x0000005f6e5e4223 */ /* 0x040fe2000001005e */
[-C--:B------:R-:W-:Y:S02]  /*3560*/  @P4 FFMA.FTZ R95, R127, R97.reuse, R98 ;  /* 0x000000617f5f4223 */ /* 0x080fe40000010062 */
[----:B------:R-:W-:Y:S01]  /*3570*/  @P4 FFMA.FTZ R93, R110, R92, R93 ;  /* 0x0000005c6e5d4223 */ /* 0x000fe2000001005d */
[----:B------:R-:W-:Y:S01]  /*3580*/  PRMT R92, R5, 0x7632, R92 ;  /* 0x00007632055c7816 */ /* 0x000fe2000000005c */
[----:B------:R-:W-:Y:S02]  /*3590*/  @P4 FADD.FTZ R95, R130, -R95 ;  /* 0x8000005f825f4221 */ /* 0x000fe40000010000 */
[----:B------:R-:W4:Y:S01]  /*35a0*/  @P2 LDC R102, c[0x0][0x40c] ;  /* 0x00010300ff662b82 */ /* 0x000f220000000800 */
[----:B------:R-:W-:Y:S01]  /*35b0*/  SHF.L.U32 R103, R92, 0x10, RZ ;  /* 0x000000105c677819 */ /* 0x000fe200000006ff */
[--C-:B------:R-:W-:Y:S01]  /*35c0*/  @P4 FFMA.FTZ R92, R138, R97, R98.reuse ;  /* 0x000000618a5c4223 */ /* 0x100fe20000010062 */
[----:B------:R-:W-:Y:S01]  /*35d0*/  @P4 FFMA.FTZ R101, R110, R95, R101 ;  /* 0x0000005f6e654223 */ /* 0x000fe20000010065 */
[----:B------:R-:W-:-:S02]  /*35e0*/  @P4 FFMA.FTZ R95, R129, R97, R98 ;  /* 0x00000061815f4223 */ /* 0x000fc40000010062 */
[----:B------:R-:W-:Y:S02]  /*35f0*/  @P4 FADD.FTZ R92, R135, -R92 ;  /* 0x8000005c875c4221 */ /* 0x000fe40000010000 */
[----:B------:R-:W-:Y:S02]  /*3600*/  @P4 FADD.FTZ R95, R132, -R95 ;  /* 0x8000005f845f4221 */ /* 0x000fe40000010000 */
[----:B------:R-:W-:Y:S01]  /*3610*/  @P4 FFMA.FTZ R103, R110, R92, R103 ;  /* 0x0000005c6e674223 */ /* 0x000fe20000010067 */
[--C-:B------:R-:W-:Y:S01]  /*3620*/  @P4 FFMA.FTZ R92, R140, R97, R98.reuse ;  /* 0x000000618c5c4223 */ /* 0x100fe20000010062 */
[----:B------:R-:W-:Y:S01]  /*3630*/  @P4 FFMA.FTZ R105, R110, R95, R105 ;  /* 0x0000005f6e694223 */ /* 0x000fe20000010069 */
[----:B------:R-:W-:Y:S02]  /*3640*/  @P4 FFMA.FTZ R95, R131, R97, R98 ;  /* 0x00000061835f4223 */ /* 0x000fe40000010062 */
[----:B------:R-:W-:Y:S01]  /*3650*/  @P4 FADD.FTZ R99, R137, -R92 ;  /* 0x8000005c89634221 */ /* 0x000fe20000010000 */
[----:B---3--:R-:W-:Y:S01]  /*3660*/  @P2 FMUL.FTZ R92, R93, R100 ;  /* 0x000000645d5c2220 */ /* 0x008fe20000410000 */
[----:B------:R-:W-:Y:S01]  /*3670*/  @P4 FADD.FTZ R95, R134, -R95 ;  /* 0x8000005f865f4221 */ /* 0x000fe20000010000 */
[----:B------:R-:W3:Y:S01]  /*3680*/  @P2 LDC R100, c[0x0][0x40c] ;  /* 0x00010300ff642b82 */ /* 0x000ee20000000800 */
[----:B------:R-:W-:Y:S01]  /*3690*/  @P4 FFMA.FTZ R104, R110, R99, R104 ;  /* 0x000000636e684223 */ /* 0x000fe20000010068 */
[----:B-1----:R-:W-:Y:S01]  /*36a0*/  @P2 FMUL.FTZ R99, R94, R157 ;  /* 0x0000009d5e632220 */ /* 0x002fe20000410000 */
[----:B------:R-:W-:Y:S01]  /*36b0*/  @P4 FFMA.FTZ R107, R110, R95, R107 ;  /* 0x0000005f6e6b4223 */ /* 0x000fe2000001006b */
[----:B------:R-:W-:Y:S01]  /*36c0*/  @P2 F2FP.BF16.F32.PACK_AB R95, RZ, R92 ;  /* 0x0000005cff5f223e */ /* 0x000fe200000010ff */
[----:B----4-:R-:W-:-:S02]  /*36d0*/  @P2 FMUL.FTZ R102, R103, R102 ;  /* 0x0000006667662220 */ /* 0x010fc40000410000 */
[----:B------:R-:W-:Y:S01]  /*36e0*/  @P2 F2FP.BF16.F32.PACK_AB R99, RZ, R99 ;  /* 0x00000063ff63223e */ /* 0x000fe200000010ff */
[----:B------:R-:W1:Y:S01]  /*36f0*/  @P2 LDC R157, c[0x0][0x40c] ;  /* 0x00010300ff9d2b82 */ /* 0x000e620000000800 */
[----:B------:R-:W-:Y:S01]  /*3700*/  @P2 PRMT R88, R95, 0x7610, R88 ;  /* 0x000076105f582816 */ /* 0x000fe20000000058 */
[----:B--2---:R-:W-:Y:S01]  /*3710*/  @P2 FMUL.FTZ R95, R107, R162 ;  /* 0x000000a26b5f2220 */ /* 0x004fe20000410000 */
[----:B------:R-:W-:Y:S02]  /*3720*/  @P2 F2FP.BF16.F32.PACK_AB R102, RZ, R102 ;  /* 0x00000066ff66223e */ /* 0x000fe400000010ff */
[----:B------:R-:W-:Y:S02]  /*3730*/  @P2 PRMT R88, R88, 0x5410, R99 ;  /* 0x0000541058582816 */ /* 0x000fe40000000063 */
[----:B------:R-:W-:-:S04]  /*3740*/  @P2 F2FP.BF16.F32.PACK_AB R95, RZ, R95 ;  /* 0x0000005fff5f223e */ /* 0x000fc800000010ff */
[----:B------:R-:W-:Y:S02]  /*3750*/  @P2 PRMT R91, R95, 0x7610, R91 ;  /* 0x000076105f5b2816 */ /* 0x000fe4000000005b */
[----:B------:R-:W-:Y:S01]  /*3760*/  F2FP.BF16.F32.PACK_AB R95, R106, R107 ;  /* 0x0000006b6a5f723e */ /* 0x000fe200000010ff */
[----:B---3--:R-:W-:-:S05]  /*3770*/  @P2 FMUL.FTZ R92, R101, R100 ;  /* 0x00000064655c2220 */ /* 0x008fca0000410000 */
[----:B------:R-:W-:Y:S02]  /*3780*/  @P2 F2FP.BF16.F32.PACK_AB R100, RZ, R92 ;  /* 0x0000005cff64223e */ /* 0x000fe400000010ff */
[----:B------:R-:W-:Y:S02]  /*3790*/  F2FP.BF16.F32.PACK_AB R92, R94, R93 ;  /* 0x0000005d5e5c723e */ /* 0x000fe400000010ff */
[----:B------:R-:W-:Y:S01]  /*37a0*/  F2FP.BF16.F32.PACK_AB R93, R103, R101 ;  /* 0x00000065675d723e */ /* 0x000fe200000010ff */
[----:B0-----:R-:W-:Y:S01]  /*37b0*/  @P2 FMUL.FTZ R101, R105, R160 ;  /* 0x000000a069652220 */ /* 0x001fe20000410000 */
[C---:B------:R-:W-:Y:S01]  /*37c0*/  F2FP.BF16.F32.PACK_AB R94, R104.reuse, R105 ;  /* 0x00000069685e723e */ /* 0x040fe200000010ff */
[----:B-1----:R-:W-:Y:S01]  /*37d0*/  @P2 FMUL.FTZ R104, R104, R157 ;  /* 0x0000009d68682220 */ /* 0x002fe20000410000 */
[----:B------:R-:W-:Y:S02]  /*37e0*/  @P2 PRMT R89, R100, 0x7610, R89 ;  /* 0x0000761064592816 */ /* 0x000fe40000000059 */
[----:B------:R-:W-:-:S02]  /*37f0*/  @P2 F2FP.BF16.F32.PACK_AB R101, RZ, R101 ;  /* 0x00000065ff65223e */ /* 0x000fc400000010ff */
[----:B------:R-:W-:Y:S02]  /*3800*/  @P2 F2FP.BF16.F32.PACK_AB R104, RZ, R104 ;  /* 0x00000068ff68223e */ /* 0x000fe400000010ff */
[----:B------:R-:W-:Y:S02]  /*3810*/  @P2 PRMT R90, R101, 0x7610, R90 ;  /* 0x00007610655a2816 */ /* 0x000fe4000000005a */
[----:B------:R-:W-:Y:S02]  /*3820*/  @P2 PRMT R89, R89, 0x5410, R102 ;  /* 0x0000541059592816 */ /* 0x000fe40000000066 */
[----:B------:R-:W-:Y:S01]  /*3830*/  @P2 PRMT R90, R90, 0x5410, R104 ;  /* 0x000054105a5a2816 */ /* 0x000fe20000000068 */
[----:B------:R-:W-:Y:S06]  /*3840*/  @!P2 BRA `(.L_x_2063) ;  /* 0x0000000c0078a947 */ /* 0x000fec0003800000 */
[----:B------:R-:W-:-:S05]  /*3850*/  FMUL.FTZ R106, R106, UR15 ;  /* 0x0000000f6a6a7c20 */ /* 0x000fca0008410000 */
[----:B------:R-:W-:-:S04]  /*3860*/  F2FP.BF16.F32.PACK_AB R106, RZ, R106 ;  /* 0x0000006aff6a723e */ /* 0x000fc800000010ff */
[----:B------:R-:W-:Y:S01]  /*3870*/  PRMT R91, R91, 0x5410, R106 ;  /* 0x000054105b5b7816 */ /* 0x000fe2000000006a */
[----:B------:R-:W-:Y:S06]  /*3880*/  BRA `(.L_x_2063) ;  /* 0x0000000c00687947 */ /* 0x000fec0003800000 */
.L_x_2062:
[----:B------:R-:W-:Y:S01]  /*3890*/  ISETP.GT.AND P4, PT, R108, RZ, PT ;  /* 0x000000ff6c00720c */ /* 0x000fe20003f84270 */
[----:B------:R-:W1:Y:S08]  /*38a0*/  @P2 LDC R103, c[0x0][0x40c] ;  /* 0x00010300ff672b82 */ /* 0x000e700000000800 */
[----:B0-----:R-:W0:Y:S04]  /*38b0*/  @P2 LDC R106, c[0x0][0x40c] ;  /* 0x00010300ff6a2b82 */ /* 0x001e280000000800 */
[----:B------:R-:W-:Y:S01]  /*38c0*/  @P4 PRMT R101, R4, 0x7632, R101 ;  /* 0x0000763204654816 */ /* 0x000fe20000000065 */
[-CC-:B------:R-:W-:Y:S01]  /*38d0*/  @P4 FFMA.FTZ R102, R136, R97.reuse, R98.reuse ;  /* 0x0000006188664223 */ /* 0x180fe20000010062 */
[----:B------:R-:W-:Y:S01]  /*38e0*/  @!P4 SHF.L.U32 R100, R100, 0x10, RZ ;  /* 0x000000106464c819 */ /* 0x000fe200000006ff */
[-C--:B------:R-:W-:Y:S01]  /*38f0*/  @P4 FFMA.FTZ R104, R138, R97.reuse, R98 ;  /* 0x000000618a684223 */ /* 0x080fe20000010062 */
[----:B------:R-:W-:Y:S01]  /*3900*/  @P4 SHF.L.U32 R101, R101, 0x10, RZ ;  /* 0x0000001065654819 */ /* 0x000fe200000006ff */
[----:B------:R-:W-:Y:S01]  /*3910*/  @P4 FADD.FTZ R102, R133, -R102 ;  /* 0x8000006685664221 */ /* 0x000fe20000010000 */
[-C--:B------:R-:W-:Y:S01]  /*3920*/  @P4 FFMA.FTZ R107, R129, R97.reuse, R98 ;  /* 0x00000061816b4223 */ /* 0x080fe20000010062 */
[----:B------:R-:W-:Y:S01]  /*3930*/  @P4 FADD.FTZ R104, R135, -R104 ;  /* 0x8000006887684221 */ /* 0x000fe20000010000 */
[----:B------:R-:W2:Y:S01]  /*3940*/  @P2 LDC R160, c[0x0][0x40c] ;  /* 0x00010300ffa02b82 */ /* 0x000ea20000000800 */
[--C-:B------:R-:W-:Y:S01]  /*3950*/  @P4 FFMA.FTZ R100, R110, R102, R101.reuse ;  /* 0x000000666e644223 */ /* 0x100fe20000010065 */
[----:B------:R-:W-:Y:S01]  /*3960*/  @P4 PRMT R101, R5, 0x7632, R101 ;  /* 0x0000763205654816 */ /* 0x000fe20000000065 */
[----:B------:R-:W-:Y:S01]  /*3970*/  @P4 FADD.FTZ R107, R132, -R107 ;  /* 0x8000006b846b4221 */ /* 0x000fe20000010000 */
[----:B------:R-:W-:Y:S01]  /*3980*/  @!P4 SHF.L.U32 R102, R99, 0x10, RZ ;  /* 0x000000106366c819 */ /* 0x000fe200000006ff */
[----:B------:R-:W-:Y:S01]  /*3990*/  @P4 FFMA.FTZ R99, R125, R97, R98 ;  /* 0x000000617d634223 */ /* 0x000fe20000010062 */
[----:B------:R-:W-:Y:S01]  /*39a0*/  @P4 SHF.L.U32 R101, R101, 0x10, RZ ;  /* 0x0000001065654819 */ /* 0x000fe200000006ff */
[----:B-1----:R-:W-:Y:S01]  /*39b0*/  @P2 FMUL.FTZ R100, R100, R103 ;  /* 0x0000006764642220 */ /* 0x002fe20000410000 */
[----:B------:R-:W-:-:S03]  /*39c0*/  PRMT R103, R6, 0x7632, R103 ;  /* 0x0000763206677816 */ /* 0x000fc60000000067 */
[----:B------:R-:W-:Y:S01]  /*39d0*/  @P4 FFMA.FTZ R102, R110, R104, R101 ;  /* 0x000000686e664223 */ /* 0x000fe20000010065 */
[----:B------:R-:W-:Y:S01]  /*39e0*/  @P4 FADD.FTZ R101, R128, -R99 ;  /* 0x8000006380654221 */ /* 0x000fe20000010000 */
[----:B------:R-:W1:Y:S01]  /*39f0*/  @P2 LDC R104, c[0x0][0x40c] ;  /* 0x00010300ff682b82 */ /* 0x000e620000000800 */
[----:B------:R-:W-:Y:S02]  /*3a00*/  SHF.L.U32 R99, R4, 0x10, RZ ;  /* 0x0000001004637819 */ /* 0x000fe400000006ff */
[----:B------:R-:W-:-:S03]  /*3a10*/  @P2 F2FP.BF16.F32.PACK_AB R100, RZ, R100 ;  /* 0x00000064ff64223e */ /* 0x000fc600000010ff */
[----:B------:R-:W-:Y:S01]  /*3a20*/  @P4 FFMA.FTZ R99, R110, R101, R99 ;  /* 0x000000656e634223 */ /* 0x000fe20000010063 */
[----:B------:R-:W-:-:S04]  /*3a30*/  @P4 FFMA.FTZ R101, R127, R97, R98 ;  /* 0x000000617f654223 */ /* 0x000fc80000010062 */
[----:B------:R-:W-:Y:S01]  /*3a40*/  @P4 FADD.FTZ R105, R130, -R101 ;  /* 0x8000006582694221 */ /* 0x000fe20000010000 */
[----:B------:R-:W-:-:S05]  /*3a50*/  SHF.L.U32 R101, R5, 0x10, RZ ;  /* 0x0000001005657819 */ /* 0x000fca00000006ff */
[----:B------:R-:W-:Y:S01]  /*3a60*/  @P4 FFMA.FTZ R101, R110, R105, R101 ;  /* 0x000000696e654223 */ /* 0x000fe20000010065 */
[----:B------:R-:W-:Y:S02]  /*3a70*/  SHF.L.U32 R105, R103, 0x10, RZ ;  /* 0x0000001067697819 */ /* 0x000fe400000006ff */
[----:B------:R-:W-:Y:S01]  /*3a80*/  SHF.L.U32 R103, R6, 0x10, RZ ;  /* 0x0000001006677819 */ /* 0x000fe200000006ff */
[----:B-1----:R-:W-:Y:S01]  /*3a90*/  @P2 FMUL.FTZ R99, R99, R104 ;  /* 0x0000006863632220 */ /* 0x002fe20000410000 */
[----:B------:R-:W-:-:S03]  /*3aa0*/  @P4 FFMA.FTZ R104, R140, R97, R98 ;  /* 0x000000618c684223 */ /* 0x000fc60000010062 */
[----:B------:R-:W-:Y:S01]  /*3ab0*/  @P4 FFMA.FTZ R103, R110, R107, R103 ;  /* 0x0000006b6e674223 */ /* 0x000fe20000010067 */
[----:B------:R-:W-:Y:S01]  /*3ac0*/  @P4 FFMA.FTZ R107, R131, R97, R98 ;  /* 0x00000061836b4223 */ /* 0x000fe20000010062 */
[----:B------:R-:W-:Y:S01]  /*3ad0*/  @P4 FADD.FTZ R104, R137, -R104 ;  /* 0x8000006889684221 */ /* 0x000fe20000010000 */
[----:B------:R-:W-:-:S03]  /*3ae0*/  @P2 F2FP.BF16.F32.PACK_AB R99, RZ, R99 ;  /* 0x00000063ff63223e */ /* 0x000fc600000010ff */
[----:B------:R-:W-:Y:S01]  /*3af0*/  @P4 FFMA.FTZ R105, R110, R104, R105 ;  /* 0x000000686e694223 */ /* 0x000fe20000010069 */
[----:B------:R-:W-:Y:S01]  /*3b00*/  @P4 FADD.FTZ R104, R134, -R107 ;  /* 0x8000006b86684221 */ /* 0x000fe20000010000 */
[----:B------:R-:W-:Y:S02]  /*3b10*/  SHF.L.U32 R107, R7, 0x10, RZ ;  /* 0x00000010076b7819 */ /* 0x000fe400000006ff */
[----:B------:R-:W-:Y:S01]  /*3b20*/  @P2 PRMT R88, R99, 0x7610, R88 ;  /* 0x0000761063582816 */ /* 0x000fe20000000058 */
[----:B0-----:R-:W-:Y:S01]  /*3b30*/  @P2 FMUL.FTZ R105, R105, R106 ;  /* 0x0000006a69692220 */ /* 0x001fe20000410000 */
[----:B------:R-:W0:Y:S01]  /*3b40*/  @P2 LDC R99, c[0x0][0x40c] ;  /* 0x00010300ff632b82 */ /* 0x000e220000000800 */
[----:B------:R-:W-:Y:S01]  /*3b50*/  @P4 FFMA.FTZ R107, R110, R104, R107 ;  /* 0x000000686e6b4223 */ /* 0x000fe2000001006b */
[----:B------:R-:W-:Y:S02]  /*3b60*/  @P2 PRMT R88, R88, 0x5410, R100 ;  /* 0x0000541058582816 */ /* 0x000fe40000000064 */
[----:B------:R-:W-:Y:S01]  /*3b70*/  @P2 F2FP.BF16.F32.PACK_AB R105, RZ, R105 ;  /* 0x00000069ff69223e */ /* 0x000fe200000010ff */
[----:B--2---:R-:W-:-:S03]  /*3b80*/  @P2 FMUL.FTZ R107, R107, R160 ;  /* 0x000000a06b6b2220 */ /* 0x004fc60000410000 */
[----:B------:R-:W1:Y:S02]  /*3b90*/  @P2 LDC R100, c[0x0][0x40c] ;  /* 0x00010300ff642b82 */ /* 0x000e640000000800 */
[----:B------:R-:W-:-:S04]  /*3ba0*/  @P2 F2FP.BF16.F32.PACK_AB R107, RZ, R107 ;  /* 0x0000006bff6b223e */ /* 0x000fc800000010ff */
[----:B------:R-:W-:Y:S02]  /*3bb0*/  @P2 PRMT R91, R107, 0x7610, R91 ;  /* 0x000076106b5b2816 */ /* 0x000fe4000000005b */
[----:B------:R-:W2:Y:S01]  /*3bc0*/  @P2 LDC R104, c[0x0][0x40c] ;  /* 0x00010300ff682b82 */ /* 0x000ea20000000800 */
[----:B0-----:R-:W-:-:S05]  /*3bd0*/  @P2 FMUL.FTZ R102, R102, R99 ;  /* 0x0000006366662220 */ /* 0x001fca0000410000 */
[----:B------:R-:W-:Y:S01]  /*3be0*/  @P2 F2FP.BF16.F32.PACK_AB R102, RZ, R102 ;  /* 0x00000066ff66223e */ /* 0x000fe200000010ff */
[----:B-1----:R-:W-:-:S05]  /*3bf0*/  @P2 FMUL.FTZ R101, R101, R100 ;  /* 0x0000006465652220 */ /* 0x002fca0000410000 */
[----:B------:R-:W-:Y:S01]  /*3c00*/  @P2 F2FP.BF16.F32.PACK_AB R101, RZ, R101 ;  /* 0x00000065ff65223e */ /* 0x000fe200000010ff */
[----:B--2---:R-:W-:-:S03]  /*3c10*/  @P2 FMUL.FTZ R103, R103, R104 ;  /* 0x0000006867672220 */ /* 0x004fc60000410000 */
[----:B------:R-:W-:Y:S02]  /*3c20*/  @P2 PRMT R89, R101, 0x7610, R89 ;  /* 0x0000761065592816 */ /* 0x000fe40000000059 */
[----:B------:R-:W-:Y:S02]  /*3c30*/  @P2 F2FP.BF16.F32.PACK_AB R103, RZ, R103 ;  /* 0x00000067ff67223e */ /* 0x000fe400000010ff */
[----:B------:R-:W-:Y:S02]  /*3c40*/  @P2 PRMT R89, R89, 0x5410, R102 ;  /* 0x0000541059592816 */ /* 0x000fe40000000066 */
[----:B------:R-:W-:-:S04]  /*3c50*/  @P2 PRMT R90, R103, 0x7610, R90 ;  /* 0x00007610675a2816 */ /* 0x000fc8000000005a */
        /* <DEDUP_REMOVED lines=11> */
.L_x_2061:
[----:B------:R-:W1:Y:S02]  /*3d10*/  LDC.64 R100, c[0x0][0x478] ;  /* 0x00011e00ff647b82 */ /* 0x000e640000000a00 */
[----:B-1----:R-:W-:-:S04]  /*3d20*/  ISETP.NE.U32.AND P0, PT, R100, RZ, PT ;  /* 0x000000ff6400720c */ /* 0x002fc80003f05070 */
[----:B------:R-:W-:-:S13]  /*3d30*/  ISETP.NE.AND.EX P0, PT, R101, RZ, PT, P0 ;  /* 0x000000ff6500720c */ /* 0x000fda0003f05300 */
        /* <DEDUP_REMOVED lines=14> */
[----:B0-----:R-:W-:-:S06]  /*3e20*/  @P2 FMUL.FTZ R93, R92, R95 ;  /* 0x0000005f5c5d2220 */ /* 0x001fcc0000410000 */
[----:B------:R-:W0:Y:S01]  /*3e30*/  @P2 LDC R101, c[0x0][0x40c] ;  /* 0x00010300ff652b82 */ /* 0x000e220000000800 */
[C---:B------:R-:W-:Y:S01]  /*3e40*/  F2FP.BF16.F32.PACK_AB R92, R99.reuse, R92 ;  /* 0x0000005c635c723e */ /* 0x040fe200000010ff */
[----:B-1----:R-:W-:Y:S01]  /*3e50*/  @P2 FMUL.FTZ R95, R99, R94 ;  /* 0x0000005e635f2220 */ /* 0x002fe20000410000 */
[----:B------:R-:W-:Y:S01]  /*3e60*/  @P2 F2FP.BF16.F32.PACK_AB R94, RZ, R93 ;  /* 0x0000005dff5e223e */ /* 0x000fe200000010ff */
[----:B------:R-:W-:Y:S01]  /*3e70*/  FFMA.FTZ R93, R127, R97, R98 ;  /* 0x000000617f5d7223 */ /* 0x000fe20000010062 */
[----:B------:R-:W-:-:S03]  /*3e80*/  FADD.FTZ R99, R135, -R102 ;  /* 0x8000006687637221 */ /* 0x000fc60000010000 */
[----:B------:R-:W1:Y:S01]  /*3e90*/  @P2 LDC R103, c[0x0][0x40c] ;  /* 0x00010300ff672b82 */ /* 0x000e620000000800 */
[----:B------:R-:W-:Y:S01]  /*3ea0*/  @P2 F2FP.BF16.F32.PACK_AB R95, RZ, R95 ;  /* 0x0000005fff5f223e */ /* 0x000fe200000010ff */
[----:B------:R-:W-:Y:S01]  /*3eb0*/  FADD.FTZ R93, R130, -R93 ;  /* 0x8000005d825d7221 */ /* 0x000fe20000010000 */
[----:B------:R-:W-:Y:S01]  /*3ec0*/  @P2 PRMT R88, R94, 0x7610, R88 ;  /* 0x000076105e582816 */ /* 0x000fe20000000058 */
[----:B------:R-:W-:Y:S01]  /*3ed0*/  FMUL.FTZ R99, R110, R99 ;  /* 0x000000636e637220 */ /* 0x000fe20000410000 */
[--C-:B------:R-:W-:Y:S01]  /*3ee0*/  FFMA.FTZ R94, R140, R97, R98.reuse ;  /* 0x000000618c5e7223 */ /* 0x100fe20000010062 */
[----:B------:R-:W-:Y:S01]  /*3ef0*/  FMUL.FTZ R93, R110, R93 ;  /* 0x0000005d6e5d7220 */ /* 0x000fe20000410000 */
[----:B------:R-:W-:Y:S01]  /*3f00*/  @P2 PRMT R88, R88, 0x5410, R95 ;  /* 0x0000541058582816 */ /* 0x000fe2000000005f */
[----:B------:R-:W-:Y:S01]  /*3f10*/  FFMA.FTZ R95, R129, R97, R98 ;  /* 0x00000061815f7223 */ /* 0x000fe20000010062 */
[----:B------:R-:W-:Y:S01]  /*3f20*/  FSEL R102, R99, RZ, P4 ;  /* 0x000000ff63667208 */ /* 0x000fe20002000000 */
[----:B------:R-:W3:Y:S01]  /*3f30*/  @P2 LDC R105, c[0x0][0x40c] ;  /* 0x00010300ff692b82 */ /* 0x000ee20000000800 */
[----:B------:R-:W-:Y:S01]  /*3f40*/  FSEL R93, R93, RZ, P4 ;  /* 0x000000ff5d5d7208 */ /* 0x000fe20002000000 */
[----:B------:R-:W-:-:S04]  /*3f50*/  FADD.FTZ R95, R132, -R95 ;  /* 0x8000005f845f7221 */ /* 0x000fc80000010000 */
[----:B--2---:R-:W-:Y:S01]  /*3f60*/  @P2 FMUL.FTZ R99, R93, R100 ;  /* 0x000000645d632220 */ /* 0x004fe20000410000 */
[C---:B0-----:R-:W-:Y:S01]  /*3f70*/  @P2 FMUL.FTZ R100, R102.reuse, R101 ;  /* 0x0000006566642220 */ /* 0x041fe20000410000 */
[----:B------:R-:W-:Y:S01]  /*3f80*/  F2FP.BF16.F32.PACK_AB R93, R102, R93 ;  /* 0x0000005d665d723e */ /* 0x000fe200000010ff */
[----:B------:R-:W-:Y:S01]  /*3f90*/  FADD.FTZ R101, R137, -R94 ;  /* 0x8000005e89657221 */ /* 0x000fe20000010000 */
[----:B------:R-:W0:Y:S01]  /*3fa0*/  @P2 LDC R102, c[0x0][0x40c] ;  /* 0x00010300ff662b82 */ /* 0x000e220000000800 */
[C---:B------:R-:W-:Y:S01]  /*3fb0*/  FMUL.FTZ R94, R110.reuse, R95 ;  /* 0x0000005f6e5e7220 */ /* 0x040fe20000410000 */
[----:B------:R-:W-:Y:S01]  /*3fc0*/  @P2 F2FP.BF16.F32.PACK_AB R99, RZ, R99 ;  /* 0x00000063ff63223e */ /* 0x000fe200000010ff */
[----:B------:R-:W-:Y:S01]  /*3fd0*/  FMUL.FTZ R95, R110, R101 ;  /* 0x000000656e5f7220 */ /* 0x000fe20000410000 */
[----:B------:R-:W-:Y:S02]  /*3fe0*/  @P2 F2FP.BF16.F32.PACK_AB R100, RZ, R100 ;  /* 0x00000064ff64223e */ /* 0x000fe400000010ff */
[----:B------:R-:W-:-:S02]  /*3ff0*/  FSEL R94, R94, RZ, P4 ;  /* 0x000000ff5e5e7208 */ /* 0x000fc40002000000 */
[----:B------:R-:W-:Y:S02]  /*4000*/  FSEL R101, R95, RZ, P4 ;  /* 0x000000ff5f657208 */ /* 0x000fe40002000000 */
[----:B------:R-:W-:Y:S01]  /*4010*/  @P2 PRMT R89, R99, 0x7610, R89 ;  /* 0x0000761063592816 */ /* 0x000fe20000000059 */
[----:B-1----:R-:W-:Y:S01]  /*4020*/  @P2 FMUL.FTZ R95, R94, R103 ;  /* 0x000000675e5f2220 */ /* 0x002fe20000410000 */
[-C--:B------:R-:W-:Y:S01]  /*4030*/  FFMA.FTZ R103, R131, R97.reuse, R98 ;  /* 0x0000006183677223 */ /* 0x080fe20000010062 */
[----:B------:R-:W-:Y:S02]  /*4040*/  F2FP.BF16.F32.PACK_AB R94, R101, R94 ;  /* 0x0000005e655e723e */ /* 0x000fe400000010ff */
[----:B------:R-:W-:Y:S01]  /*4050*/  @P2 PRMT R89, R89, 0x5410, R100 ;  /* 0x0000541059592816 */ /* 0x000fe20000000064 */
[----:B------:R-:W-:Y:S01]  /*4060*/  FADD.FTZ R103, R134, -R103 ;  /* 0x8000006786677221 */ /* 0x000fe20000010000 */
[----:B------:R-:W-:Y:S01]  /*4070*/  FFMA.FTZ R100, R142, R97, R98 ;  /* 0x000000618e647223 */ /* 0x000fe20000010062 */
[----:B------:R-:W-:-:S02]  /*4080*/  @P2 F2FP.BF16.F32.PACK_AB R95, RZ, R95 ;  /* 0x0000005fff5f223e */ /* 0x000fc400000010ff */
[C---:B------:R-:W-:Y:S01]  /*4090*/  FMUL.FTZ R99, R110.reuse, R103 ;  /* 0x000000676e637220 */ /* 0x040fe20000410000 */
[----:B------:R-:W-:Y:S01]  /*40a0*/  FADD.FTZ R103, R139, -R100 ;  /* 0x800000648b677221 */ /* 0x000fe20000010000 */
[----:B------:R-:W-:Y:S01]  /*40b0*/  @P2 PRMT R90, R95, 0x7610, R90 ;  /* 0x000076105f5a2816 */ /* 0x000fe2000000005a */
[----:B0-----:R-:W-:Y:S02]  /*40c0*/  @P2 FMUL.FTZ R101, R101, R102 ;  /* 0x0000006665652220 */ /* 0x001fe40000410000 */
[----:B------:R-:W-:Y:S01]  /*40d0*/  FSEL R102, R99, RZ, P4 ;  /* 0x000000ff63667208 */ /* 0x000fe20002000000 */
[----:B------:R-:W-:Y:S02]  /*40e0*/  FMUL.FTZ R100, R110, R103 ;  /* 0x000000676e647220 */ /* 0x000fe40000410000 */
[----:B------:R-:W-:Y:S02]  /*40f0*/  @P2 F2FP.BF16.F32.PACK_AB R101, RZ, R101 ;  /* 0x00000065ff65223e */ /* 0x000fe400000010ff */
[----:B---3--:R-:W-:Y:S01]  /*4100*/  @P2 FMUL.FTZ R99, R102, R105 ;  /* 0x0000006966632220 */ /* 0x008fe20000410000 */
[----:B------:R-:W-:-:S02]  /*4110*/  FSEL R103, R100, RZ, P4 ;  /* 0x000000ff64677208 */ /* 0x000fc40002000000 */
        /* <DEDUP_REMOVED lines=9> */
.L_x_2064:
        /* <DEDUP_REMOVED lines=9> */
.L_x_2065:
        /* <DEDUP_REMOVED lines=9> */
.L_x_2066:
        /* <DEDUP_REMOVED lines=9> */
.L_x_2067:
        /* <DEDUP_REMOVED lines=9> */
.L_x_2068:
        /* <DEDUP_REMOVED lines=9> */
.L_x_2069:
        /* <DEDUP_REMOVED lines=9> */
.L_x_2070:
        /* <DEDUP_REMOVED lines=9> */
.L_x_2071:
        /* <DEDUP_REMOVED lines=9> */
.L_x_2063:
[----:B------:R-:W1:Y:S08]  /*4630*/  @P0 LDC.64 R100, c[0x0][0x478] ;  /* 0x00011e00ff640b82 */ /* 0x000e700000000a00 */
[----:B------:R-:W2:Y:S01]  /*4640*/  @P2 LDC.64 R102, c[0x0][0x468] ;  /* 0x00011a00ff662b82 */ /* 0x000ea20000000a00 */
[C---:B-1----:R-:W-:Y:S01]  /*4650*/  @P0 IMAD.WIDE.U32 R100, R159.reuse, 0x10, R100 ;  /* 0x000000109f640825 */ /* 0x042fe200078e0064 */
[----:B------:R-:W-:-:S04]  /*4660*/  IADD3 R159, PT, PT, R159, 0x100, RZ ;  /* 0x000001009f9f7810 */ /* 0x000fc80007ffe0ff */
[----:B------:R1:W-:Y:S01]  /*4670*/  @P0 STG.E.128 desc[UR10][R100.64], R92 ;  /* 0x0000005c64000986 */ /* 0x0003e2000c101d0a */
[C---:B--2---:R-:W-:Y:S01]  /*4680*/  @P2 IMAD.WIDE.U32 R102, R96.reuse, 0x10, R102 ;  /* 0x0000001060662825 */ /* 0x044fe200078e0066 */
[----:B------:R-:W-:-:S04]  /*4690*/  IADD3 R96, PT, PT, R96, 0x100, RZ ;  /* 0x0000010060607810 */ /* 0x000fc80007ffe0ff */
[----:B------:R1:W-:Y:S03]  /*46a0*/  @P2 STG.E.128 desc[UR10][R102.64], R88 ;  /* 0x0000005866002986 */ /* 0x0003e6000c101d0a */
.L_x_2060:
[----:B------:R-:W-:Y:S05]  /*46b0*/  BSYNC.RECONVERGENT B0 ;  /* 0x0000000000007941 */ /* 0x000fea0003800200 */
.L_x_2059:
        /* <DEDUP_REMOVED lines=12> */
[----:B-1----:R-:W-:Y:S02]  /*4780*/  PRMT R92, R84, 0x7632, R92 ;  /* 0x00007632545c7816 */ /* 0x002fe4000000005c */
[----:B------:R-:W-:Y:S02]  /*4790*/  SHF.L.U32 R103, R86, 0x10, RZ ;  /* 0x0000001056677819 */ /* 0x000fe400000006ff */
[----:B------:R-:W-:Y:S02]  /*47a0*/  SHF.L.U32 R94, R92, 0x10, RZ ;  /* 0x000000105c5e7819 */ /* 0x000fe400000006ff */
[----:B------:R-:W-:Y:S01]  /*47b0*/  SHF.L.U32 R105, R87, 0x10, RZ ;  /* 0x0000001057697819 */ /* 0x000fe200000006ff */
[----:B------:R-:W1:Y:S04]  /*47c0*/  @P2 LDC R157, c[0x0][0x40c] ;  /* 0x00010300ff9d2b82 */ /* 0x000e680000000800 */
[-CC-:B------:R-:W-:Y:S01]  /*47d0*/  @P5 FFMA.FTZ R93, R141, R97.reuse, R98.reuse ;  /* 0x000000618d5d5223 */ /* 0x180fe20000010062 */
[-CC-:B------:R-:W-:Y:S01]  /*47e0*/  @P5 FFMA.FTZ R100, R150, R97.reuse, R98.reuse ;  /* 0x0000006196645223 */ /* 0x180fe20000010062 */
[-CC-:B------:R-:W-:Y:S01]  /*47f0*/  @P5 FFMA.FTZ R99, R143, R97.reuse, R98.reuse ;  /* 0x000000618f635223 */ /* 0x180fe20000010062 */
[-C--:B------:R-:W-:Y:S01]  /*4800*/  @P5 FFMA.FTZ R102, R152, R97.reuse, R98 ;  /* 0x0000006198665223 */ /* 0x080fe20000010062 */
[----:B------:R-:W-:Y:S01]  /*4810*/  @P5 FADD.FTZ R92, R144, -R93 ;  /* 0x8000005d905c5221 */ /* 0x000fe20000010000 */
[----:B------:R-:W-:Y:S01]  /*4820*/  SHF.L.U32 R93, R84, 0x10, RZ ;  /* 0x00000010545d7819 */ /* 0x000fe200000006ff */
[----:B------:R-:W-:Y:S01]  /*4830*/  @P5 FADD.FTZ R95, R149, -R100 ;  /* 0x80000064955f5221 */ /* 0x000fe20000010000 */
[-CC-:B------:R-:W-:Y:S01]  /*4840*/  @P5 FFMA.FTZ R104, R154, R97.reuse, R98.reuse ;  /* 0x000000619a685223 */ /* 0x180fe20000010062 */
[-CC-:B------:R-:W-:Y:S01]  /*4850*/  @P5 FFMA.FTZ R101, R145, R97.reuse, R98.reuse ;  /* 0x0000006191655223 */ /* 0x180fe20000010062 */
[----:B------:R-:W-:Y:S01]  /*4860*/  @P5 FFMA.FTZ R106, R158, R97, R98 ;  /* 0x000000619e6a5223 */ /* 0x000fe20000010062 */
[C---:B------:R-:W-:Y:S01]  /*4870*/  @P5 FFMA.FTZ R93, R110.reuse, R92, R93 ;  /* 0x0000005c6e5d5223 */ /* 0x040fe2000001005d */
[----:B------:R-:W-:Y:S01]  /*4880*/  PRMT R92, R85, 0x7632, R92 ;  /* 0x00007632555c7816 */ /* 0x000fe2000000005c */
[----:B------:R-:W-:Y:S01]  /*4890*/  @P5 FFMA.FTZ R94, R110, R95, R94 ;  /* 0x0000005f6e5e5223 */ /* 0x000fe2000001005e */
[----:B------:R-:W-:Y:S01]  /*48a0*/  @P5 FADD.FTZ R95, R151, -R102 ;  /* 0x80000066975f5221 */ /* 0x000fe20000010000 */
[----:B------:R-:W-:Y:S01]  /*48b0*/  @P5 FADD.FTZ R101, R148, -R101 ;  /* 0x8000006594655221 */ /* 0x000fe20000010000 */
[----:B------:R-:W-:Y:S01]  /*48c0*/  SHF.L.U32 R100, R92, 0x10, RZ ;  /* 0x000000105c647819 */ /* 0x000fe200000006ff */
[----:B------:R-:W-:Y:S01]  /*48d0*/  @P5 FADD.FTZ R92, R146, -R99 ;  /* 0x80000063925c5221 */ /* 0x000fe20000010000 */
[----:B------:R-:W-:Y:S01]  /*48e0*/  SHF.L.U32 R99, R85, 0x10, RZ ;  /* 0x0000001055637819 */ /* 0x000fe200000006ff */
[----:B------:R-:W-:Y:S01]  /*48f0*/  @P5 FFMA.FTZ R97, R147, R97, R98 ;  /* 0x0000006193615223 */ /* 0x000fe20000010062 */
[C---:B------:R-:W-:Y:S01]  /*4900*/  @P5 FFMA.FTZ R103, R110.reuse, R101, R103 ;  /* 0x000000656e675223 */ /* 0x040fe20000010067 */
[C---:B------:R-:W-:Y:S01]  /*4910*/  @P5 FFMA.FTZ R100, R110.reuse, R95, R100 ;  /* 0x0000005f6e645223 */ /* 0x040fe20000010064 */
[----:B------:R-:W-:Y:S01]  /*4920*/  @P5 FADD.FTZ R95, R153, -R104 ;  /* 0x80000068995f5221 */ /* 0x000fe20000010000 */
[----:B------:R-:W-:Y:S01]  /*4930*/  @P5 FFMA.FTZ R99, R110, R92, R99 ;  /* 0x0000005c6e635223 */ /* 0x000fe20000010063 */
[----:B------:R-:W-:Y:S01]  /*4940*/  PRMT R92, R86, 0x7632, R92 ;  /* 0x00007632565c7816 */ /* 0x000fe2000000005c */
[----:B------:R-:W2:Y:S01]  /*4950*/  @P2 LDC R101, c[0x0][0x40c] ;  /* 0x00010300ff652b82 */ /* 0x000ea20000000800 */
[----:B------:R-:W-:-:S02]  /*4960*/  @P5 FADD.FTZ R97, R156, -R97 ;  /* 0x800000619c615221 */ /* 0x000fc40000010000 */
[----:B------:R-:W-:Y:S02]  /*4970*/  SHF.L.U32 R102, R92, 0x10, RZ ;  /* 0x000000105c667819 */ /* 0x000fe400000006ff */
[----:B------:R-:W-:Y:S01]  /*4980*/  PRMT R92, R87, 0x7632, R92 ;  /* 0x00007632575c7816 */ /* 0x000fe2000000005c */
[C---:B------:R-:W-:Y:S02]  /*4990*/  @P5 FFMA.FTZ R105, R110.reuse, R97, R105 ;  /* 0x000000616e695223 */ /* 0x040fe40000010069 */
[----:B------:R-:W-:Y:S01]  /*49a0*/  @P5 FFMA.FTZ R102, R110, R95, R102 ;  /* 0x0000005f6e665223 */ /* 0x000fe20000010066 */
[----:B------:R-:W-:Y:S01]  /*49b0*/  SHF.L.U32 R104, R92, 0x10, RZ ;  /* 0x000000105c687819 */ /* 0x000fe200000006ff */
[----:B------:R-:W3:Y:S01]  /*49c0*/  @P2 LDC R98, c[0x0][0x40c] ;  /* 0x00010300ff622b82 */ /* 0x000ee20000000800 */
[----:B------:R-:W-:-:S04]  /*49d0*/  @P5 FADD.FTZ R95, R155, -R106 ;  /* 0x8000006a9b5f5221 */ /* 0x000fc80000010000 */
[----:B------:R-:W-:-:S03]  /*49e0*/  @P5 FFMA.FTZ R104, R110, R95, R104 ;  /* 0x0000005f6e685223 */ /* 0x000fc60000010068 */
[----:B------:R-:W4:Y:S01]  /*49f0*/  @P2 LDC R92, c[0x0][0x40c] ;  /* 0x00010300ff5c2b82 */ /* 0x000f220000000800 */
[----:B--2---:R-:W-:Y:S01]  /*4a00*/  @P2 FMUL.FTZ R97, R94, R101 ;  /* 0x000000655e612220 */ /* 0x004fe20000410000 */
[----:B0-----:R-:W-:-:S06]  /*4a10*/  @P2 FMUL.FTZ R101, R100, R107 ;  /* 0x0000006b64652220 */ /* 0x001fcc0000410000 */
[----:B------:R-:W0:Y:S01]  /*4a20*/  @P2 LDC R106, c[0x0][0x40c] ;  /* 0x00010300ff6a2b82 */ /* 0x000e220000000800 */
[----:B------:R-:W-:Y:S02]  /*4a30*/  @P2 F2FP.BF16.F32.PACK_AB R97, RZ, R97 ;  /* 0x00000061ff61223e */ /* 0x000fe400000010ff */
[----:B------:R-:W-:-:S05]  /*4a40*/  @P2 F2FP.BF16.F32.PACK_AB R101, RZ, R101 ;  /* 0x00000065ff65223e */ /* 0x000fca00000010ff */
[----:B------:R-:W2:Y:S01]  /*4a50*/  @P2 LDC R108, c[0x0][0x40c] ;  /* 0x00010300ff6c2b82 */ /* 0x000ea20000000800 */
[----:B---3--:R-:W-:-:S05]  /*4a60*/  @P2 FMUL.FTZ R98, R99, R98 ;  /* 0x0000006263622220 */ /* 0x008fca0000410000 */
[----:B------:R-:W-:Y:S01]  /*4a70*/  @P2 F2FP.BF16.F32.PACK_AB R98, RZ, R98 ;  /* 0x00000062ff62223e */ /* 0x000fe200000010ff */
[----:B----4-:R-:W-:-:S03]  /*4a80*/  @P2 FMUL.FTZ R92, R93, R92 ;  /* 0x0000005c5d5c2220 */ /* 0x010fc60000410000 */
[----:B------:R-:W-:Y:S02]  /*4a90*/  @P2 PRMT R89, R98, 0x7610, R89 ;  /* 0x0000761062592816 */ /* 0x000fe40000000059 */
[----:B------:R-:W-:Y:S02]  /*4aa0*/  @P2 F2FP.BF16.F32.PACK_AB R95, RZ, R92 ;  /* 0x0000005cff5f223e */ /* 0x000fe400000010ff */
[----:B------:R-:W-:Y:S02]  /*4ab0*/  F2FP.BF16.F32.PACK_AB R92, R94, R93 ;  /* 0x0000005d5e5c723e */ /* 0x000fe400000010ff */
[----:B------:R-:W-:Y:S01]  /*4ac0*/  F2FP.BF16.F32.PACK_AB R93, R100, R99 ;  /* 0x00000063645d723e */ /* 0x000fe200000010ff */
[----:B0-----:R-:W-:Y:S01]  /*4ad0*/  @P2 FMUL.FTZ R99, R103, R106 ;  /* 0x0000006a67632220 */ /* 0x001fe20000410000 */
[C---:B------:R-:W-:Y:S01]  /*4ae0*/  F2FP.BF16.F32.PACK_AB R94, R102.reuse, R103 ;  /* 0x00000067665e723e */ /* 0x040fe200000010ff */
[----:B-1----:R-:W-:Y:S01]  /*4af0*/  @P2 FMUL.FTZ R102, R102, R157 ;  /* 0x0000009d66662220 */ /* 0x002fe20000410000 */
[----:B------:R-:W-:-:S02]  /*4b00*/  @P2 PRMT R88, R95, 0x7610, R88 ;  /* 0x000076105f582816 */ /* 0x000fc40000000058 */
[----:B------:R-:W-:Y:S01]  /*4b10*/  @P2 F2FP.BF16.F32.PACK_AB R99, RZ, R99 ;  /* 0x00000063ff63223e */ /* 0x000fe200000010ff */
[----:B--2---:R-:W-:Y:S01]  /*4b20*/  @P2 FMUL.FTZ R95, R105, R108 ;  /* 0x0000006c695f2220 */ /* 0x004fe20000410000 */
[----:B------:R-:W-:Y:S02]  /*4b30*/  @P2 PRMT R88, R88, 0x5410, R97 ;  /* 0x0000541058582816 */ /* 0x000fe40000000061 */
[----:B------:R-:W-:Y:S02]  /*4b40*/  @P2 F2FP.BF16.F32.PACK_AB R102, RZ, R102 ;  /* 0x00000066ff66223e */ /* 0x000fe400000010ff */
[----:B------:R-:W-:Y:S02]  /*4b50*/  @P2 F2FP.BF16.F32.PACK_AB R97, RZ, R95 ;  /* 0x0000005fff61223e */ /* 0x000fe400000010ff */
[----:B------:R-:W-:Y:S02]  /*4b60*/  @P2 PRMT R90, R99, 0x7610, R90 ;  /* 0x00007610635a2816 */ /* 0x000fe4000000005a */
[----:B------:R-:W-:-:S02]  /*4b70*/  @P2 PRMT R89, R89, 0x5410, R101 ;  /* 0x0000541059592816 */ /* 0x000fc40000000065 */
        /* <DEDUP_REMOVED lines=8> */
.L_x_2075:
[----:B------:R-:W-:Y:S01]  /*4c00*/  ISETP.GT.AND P5, PT, R108, RZ, PT ;  /* 0x000000ff6c00720c */ /* 0x000fe20003fa4270 */
[----:B0-----:R-:W0:Y:S01]  /*4c10*/  @P2 LDC R104, c[0x0][0x40c] ;  /* 0x00010300ff682b82 */ /* 0x001e220000000800 */
[----:B------:R-:W-:-:S04]  /*4c20*/  PRMT R99, R84, 0x7632, R99 ;  /* 0x0000763254637816 */ /* 0x000fc80000000063 */
[----:B-1----:R-:W-:Y:S02]  /*4c30*/  SHF.L.U32 R101, R99, 0x10, RZ ;  /* 0x0000001063657819 */ /* 0x002fe400000006ff */
[----:B------:R-:W-:Y:S01]  /*4c40*/  SHF.L.U32 R99, R84, 0x10, RZ ;  /* 0x0000001054637819 */ /* 0x000fe200000006ff */
[----:B------:R-:W1:Y:S04]  /*4c50*/  @P2 LDC R102, c[0x0][0x40c] ;  /* 0x00010300ff662b82 */ /* 0x000e680000000800 */
[-CC-:B------:R-:W-:Y:S01]  /*4c60*/  @P5 FFMA.FTZ R100, R150, R97.reuse, R98.reuse ;  /* 0x0000006196645223 */ /* 0x180fe20000010062 */
[-CC-:B------:R-:W-:Y:S01]  /*4c70*/  @P5 FFMA.FTZ R103, R141, R97.reuse, R98.reuse ;  /* 0x000000618d675223 */ /* 0x180fe20000010062 */
[-CC-:B------:R-:W-:Y:S01]  /*4c80*/  @P5 FFMA.FTZ R107, R145, R97.reuse, R98.reuse ;  /* 0x00000061916b5223 */ /* 0x180fe20000010062 */
[-C--:B------:R-:W-:Y:S01]  /*4c90*/  @P5 FFMA.FTZ R106, R152, R97.reuse, R98 ;  /* 0x00000061986a5223 */ /* 0x080fe20000010062 */
[----:B------:R-:W-:Y:S01]  /*4ca0*/  @P5 FADD.FTZ R100, R149, -R100 ;  /* 0x8000006495645221 */ /* 0x000fe20000010000 */
[----:B------:R-:W-:Y:S01]  /*4cb0*/  @P5 FADD.FTZ R103, R144, -R103 ;  /* 0x8000006790675221 */ /* 0x000fe20000010000 */
[----:B------:R-:W-:Y:S01]  /*4cc0*/  @P5 FFMA.FTZ R163, R147, R97, R98 ;  /* 0x0000006193a35223 */ /* 0x000fe20000010062 */
[----:B------:R-:W-:Y:S01]  /*4cd0*/  @P5 FADD.FTZ R106, R151, -R106 ;  /* 0x8000006a976a5221 */ /* 0x000fe20000010000 */
[C---:B------:R-:W-:Y:S01]  /*4ce0*/  @P5 FFMA.FTZ R101, R110.reuse, R100, R101 ;  /* 0x000000646e655223 */ /* 0x040fe20000010065 */
[----:B------:R-:W-:Y:S01]  /*4cf0*/  @P5 FFMA.FTZ R99, R110, R103, R99 ;  /* 0x000000676e635223 */ /* 0x000fe20000010063 */
[----:B------:R-:W-:Y:S01]  /*4d00*/  PRMT R100, R85, 0x7632, R100 ;  /* 0x0000763255647816 */ /* 0x000fe20000000064 */
[----:B------:R-:W-:Y:S01]  /*4d10*/  @P5 FFMA.FTZ R103, R143, R97, R98 ;  /* 0x000000618f675223 */ /* 0x000fe20000010062 */
[----:B0-----:R-:W-:Y:S01]  /*4d20*/  @P2 FMUL.FTZ R101, R101, R104 ;  /* 0x0000006865652220 */ /* 0x001fe20000410000 */
[----:B------:R-:W0:Y:S01]  /*4d30*/  @P2 LDC R108, c[0x0][0x40c] ;  /* 0x00010300ff6c2b82 */ /* 0x000e220000000800 */
[----:B------:R-:W-:Y:S01]  /*4d40*/  SHF.L.U32 R105, R100, 0x10, RZ ;  /* 0x0000001064697819 */ /* 0x000fe200000006ff */
[----:B------:R-:W-:Y:S01]  /*4d50*/  @P5 FADD.FTZ R100, R146, -R103 ;  /* 0x8000006792645221 */ /* 0x000fe20000010000 */
[----:B------:R-:W-:-:S02]  /*4d60*/  SHF.L.U32 R103, R85, 0x10, RZ ;  /* 0x0000001055677819 */ /* 0x000fc400000006ff */
[----:B------:R-:W-:Y:S01]  /*4d70*/  @P2 F2FP.BF16.F32.PACK_AB R101, RZ, R101 ;  /* 0x00000065ff65223e */ /* 0x000fe200000010ff */
[----:B------:R-:W-:Y:S01]  /*4d80*/  @P5 FFMA.FTZ R105, R110, R106, R105 ;  /* 0x0000006a6e695223 */ /* 0x000fe20000010069 */
[----:B------:R-:W-:Y:S01]  /*4d90*/  @P5 FFMA.FTZ R106, R154, R97, R98 ;  /* 0x000000619a6a5223 */ /* 0x000fe20000010062 */
[----:B------:R-:W-:Y:S01]  /*4da0*/  @P5 FFMA.FTZ R103, R110, R100, R103 ;  /* 0x000000646e675223 */ /* 0x000fe20000010067 */
[----:B------:R-:W-:Y:S01]  /*4db0*/  PRMT R100, R86, 0x7632, R100 ;  /* 0x0000763256647816 */ /* 0x000fe20000000064 */
[----:B------:R-:W2:Y:S01]  /*4dc0*/  @P2 LDC R104, c[0x0][0x40c] ;  /* 0x00010300ff682b82 */ /* 0x000ea20000000800 */
[----:B------:R-:W-:Y:S01]  /*4dd0*/  @P5 FADD.FTZ R106, R153, -R106 ;  /* 0x8000006a996a5221 */ /* 0x000fe20000010000 */
[----:B-1----:R-:W-:Y:S01]  /*4de0*/  @P2 FMUL.FTZ R99, R99, R102 ;  /* 0x0000006663632220 */ /* 0x002fe20000410000 */
[----:B------:R-:W-:Y:S01]  /*4df0*/  SHF.L.U32 R157, R100, 0x10, RZ ;  /* 0x00000010649d7819 */ /* 0x000fe200000006ff */
[----:B------:R-:W-:Y:S01]  /*4e00*/  @P5 FADD.FTZ R100, R148, -R107 ;  /* 0x8000006b94645221 */ /* 0x000fe20000010000 */
[----:B------:R-:W-:-:S02]  /*4e10*/  SHF.L.U32 R107, R86, 0x10, RZ ;  /* 0x00000010566b7819 */ /* 0x000fc400000006ff */
[----:B------:R-:W-:Y:S01]  /*4e20*/  @P2 F2FP.BF16.F32.PACK_AB R99, RZ, R99 ;  /* 0x00000063ff63223e */ /* 0x000fe200000010ff */
[C---:B------:R-:W-:Y:S01]  /*4e30*/  @P5 FFMA.FTZ R157, R110.reuse, R106, R157 ;  /* 0x0000006a6e9d5223 */ /* 0x040fe2000001009d */
[----:B------:R-:W1:Y:S01]  /*4e40*/  @P2 LDC R102, c[0x0][0x40c] ;  /* 0x00010300ff662b82 */ /* 0x000e620000000800 */
[----:B------:R-:W-:Y:S01]  /*4e50*/  @P5 FFMA.FTZ R107, R110, R100, R107 ;  /* 0x000000646e6b5223 */ /* 0x000fe2000001006b */
[----:B------:R-:W-:Y:S01]  /*4e60*/  @P5 FADD.FTZ R100, R156, -R163 ;  /* 0x800000a39c645221 */ /* 0x000fe20000010000 */
[----:B------:R-:W-:Y:S02]  /*4e70*/  SHF.L.U32 R163, R87, 0x10, RZ ;  /* 0x0000001057a37819 */ /* 0x000fe400000006ff */
[----:B------:R-:W-:-:S03]  /*4e80*/  @P2 PRMT R88, R99, 0x7610, R88 ;  /* 0x0000761063582816 */ /* 0x000fc60000000058 */
[----:B------:R-:W-:Y:S01]  /*4e90*/  @P5 FFMA.FTZ R163, R110, R100, R163 ;  /* 0x000000646ea35223 */ /* 0x000fe200000100a3 */
[----:B------:R-:W3:Y:S01]  /*4ea0*/  @P2 LDC R106, c[0x0][0x40c] ;  /* 0x00010300ff6a2b82 */ /* 0x000ee20000000800 */
[----:B------:R-:W-:Y:S02]  /*4eb0*/  @P2 PRMT R88, R88, 0x5410, R101 ;  /* 0x0000541058582816 */ /* 0x000fe40000000065 */
[----:B0-----:R-:W-:Y:S01]  /*4ec0*/  @P2 FMUL.FTZ R163, R163, R108 ;  /* 0x0000006ca3a32220 */ /* 0x001fe20000410000 */
[----:B--2---:R-:W-:-:S04]  /*4ed0*/  @P2 FMUL.FTZ R107, R107, R104 ;  /* 0x000000686b6b2220 */ /* 0x004fc80000410000 */
[----:B------:R-:W0:Y:S01]  /*4ee0*/  @P2 LDC R100, c[0x0][0x40c] ;  /* 0x00010300ff642b82 */ /* 0x000e220000000800 */
[----:B------:R-:W-:Y:S02]  /*4ef0*/  @P2 F2FP.BF16.F32.PACK_AB R163, RZ, R163 ;  /* 0x000000a3ffa3223e */ /* 0x000fe400000010ff */
[----:B------:R-:W-:Y:S02]  /*4f00*/  @P2 F2FP.BF16.F32.PACK_AB R107, RZ, R107 ;  /* 0x0000006bff6b223e */ /* 0x000fe400000010ff */
[----:B------:R-:W-:Y:S01]  /*4f10*/  @P2 PRMT R91, R163, 0x7610, R91 ;  /* 0x00007610a35b2816 */ /* 0x000fe2000000005b */
[----:B-1----:R-:W-:Y:S01]  /*4f20*/  @P2 FMUL.FTZ R105, R105, R102 ;  /* 0x0000006669692220 */ /* 0x002fe20000410000 */
[----:B------:R-:W-:-:S04]  /*4f30*/  @P2 PRMT R90, R107, 0x7610, R90 ;  /* 0x000076106b5a2816 */ /* 0x000fc8000000005a */
[----:B------:R-:W-:Y:S01]  /*4f40*/  @P2 F2FP.BF16.F32.PACK_AB R105, RZ, R105 ;  /* 0x00000069ff69223e */ /* 0x000fe200000010ff */
[----:B---3--:R-:W-:-:S05]  /*4f50*/  @P2 FMUL.FTZ R157, R157, R106 ;  /* 0x0000006a9d9d2220 */ /* 0x008fca0000410000 */
[----:B------:R-:W-:Y:S01]  /*4f60*/  @P2 F2FP.BF16.F32.PACK_AB R157, RZ, R157 ;  /* 0x0000009dff9d223e */ /* 0x000fe200000010ff */
[----:B0-----:R-:W-:-:S03]  /*4f70*/  @P2 FMUL.FTZ R103, R103, R100 ;  /* 0x0000006467672220 */ /* 0x001fc60000410000 */
[----:B------:R-:W-:Y:S02]  /*4f80*/  @P2 PRMT R90, R90, 0x5410, R157 ;  /* 0x000054105a5a2816 */ /* 0x000fe4000000009d */
        /* <DEDUP_REMOVED lines=13> */
.L_x_2074:
[----:B-1----:R-:W1:Y:S02]  /*5060*/  LDC.64 R100, c[0x0][0x478] ;  /* 0x00011e00ff647b82 */ /* 0x002e640000000a00 */
[----:B-1----:R-:W-:-:S04]  /*5070*/  ISETP.NE.U32.AND P0, PT, R100, RZ, PT ;  /* 0x000000ff6400720c */ /* 0x002fc80003f05070 */
[----:B------:R-:W-:-:S13]  /*5080*/  ISETP.NE.AND.EX P0, PT, R101, RZ, PT, P0 ;  /* 0x000000ff6500720c */ /* 0x000fda0003f05300 */
[----:B------:R-:W-:Y:S05]  /*5090*/  @!P0 BRA `(.L_x_2077) ;  /* 0x0000000400188947 */ /* 0x000fea0003800000 */
[-CC-:B0-----:R-:W-:Y:S01]  /*50a0*/  FFMA.FTZ R93, R141, R97.reuse, R98.reuse ;  /* 0x000000618d5d7223 */ /* 0x181fe20000010062 */
[----:B------:R-:W-:Y:S01]  /*50b0*/  ISETP.GT.AND P5, PT, R108, RZ, PT ;  /* 0x000000ff6c00720c */ /* 0x000fe20003fa4270 */
[-CC-:B------:R-:W-:Y:S01]  /*50c0*/  FFMA.FTZ R92, R150, R97.reuse, R98.reuse ;  /* 0x00000061965c7223 */ /* 0x180fe20000010062 */
[-CC-:B------:R-:W-:Y:S01]  /*50d0*/  FFMA.FTZ R94, R152, R97.reuse, R98.reuse ;  /* 0x00000061985e7223 */ /* 0x180fe20000010062 */
[----:B------:R-:W0:Y:S01]  /*50e0*/  @P2 LDC R108, c[0x0][0x40c] ;  /* 0x00010300ff6c2b82 */ /* 0x000e220000000800 */
        /* <DEDUP_REMOVED lines=8> */
[----:B------:R-:W1:Y:S01]  /*5170*/  @P2 LDC R98, c[0x0][0x40c] ;  /* 0x00010300ff622b82 */ /* 0x000e620000000800 */
        /* <DEDUP_REMOVED lines=12> */
[----:B------:R-:W2:Y:S01]  /*5240*/  @P2 LDC R97, c[0x0][0x40c] ;  /* 0x00010300ff612b82 */ /* 0x000ea20000000800 */
[----:B------:R-:W-:Y:S01]  /*5250*/  FMUL.FTZ R110, R110, R157 ;  /* 0x0000009d6e6e7220 */ /* 0x000fe20000410000 */
[----:B------:R-:W-:-:S02]  /*5260*/  FSEL R105, R94, RZ, P5 ;  /* 0x000000ff5e697208 */ /* 0x000fc40002800000 */
[----:B------:R-:W-:Y:S02]  /*5270*/  FSEL R103, R92, RZ, P5 ;  /* 0x000000ff5c677208 */ /* 0x000fe40002800000 */
[----:B------:R-:W-:Y:S01]  /*5280*/  FSEL R104, R93, RZ, P5 ;  /* 0x000000ff5d687208 */ /* 0x000fe20002800000 */
[----:B0-----:R-:W-:Y:S01]  /*5290*/  @P2 FMUL.FTZ R94, R105, R108 ;  /* 0x0000006c695e2220 */ /* 0x001fe20000410000 */
[----:B------:R-:W0:Y:S01]  /*52a0*/  @P2 LDC R157, c[0x0][0x40c] ;  /* 0x00010300ff9d2b82 */ /* 0x000e220000000800 */
[----:B------:R-:W-:Y:S01]  /*52b0*/  FSEL R106, R95, RZ, P5 ;  /* 0x000000ff5f6a7208 */ /* 0x000fe20002800000 */
[----:B-1----:R-:W-:Y:S02]  /*52c0*/  @P2 FMUL.FTZ R92, R103, R98 ;  /* 0x00000062675c2220 */ /* 0x002fe40000410000 */
[----:B------:R-:W-:Y:S02]  /*52d0*/  @P2 F2FP.BF16.F32.PACK_AB R98, RZ, R94 ;  /* 0x0000005eff62223e */ /* 0x000fe400000010ff */
[----:B------:R-:W-:-:S02]  /*52e0*/  FSEL R94, R100, RZ, P5 ;  /* 0x000000ff645e7208 */ /* 0x000fc40002800000 */
[----:B------:R-:W1:Y:S01]  /*52f0*/  @P2 LDC R107, c[0x0][0x40c] ;  /* 0x00010300ff6b2b82 */ /* 0x000e620000000800 */
[----:B------:R-:W-:Y:S02]  /*5300*/  @P2 F2FP.BF16.F32.PACK_AB R95, RZ, R92 ;  /* 0x0000005cff5f223e */ /* 0x000fe400000010ff */
[----:B------:R-:W-:Y:S02]  /*5310*/  FSEL R101, R101, RZ, P5 ;  /* 0x000000ff65657208 */ /* 0x000fe40002800000 */
[----:B------:R-:W-:Y:S02]  /*5320*/  FSEL R110, R110, RZ, P5 ;  /* 0x000000ff6e6e7208 */ /* 0x000fe40002800000 */
[----:B------:R-:W-:Y:S01]  /*5330*/  @P2 PRMT R88, R95, 0x7610, R88 ;  /* 0x000076105f582816 */ /* 0x000fe20000000058 */
[----:B------:R-:W3:Y:S01]  /*5340*/  @P2 LDC R160, c[0x0][0x40c] ;  /* 0x00010300ffa02b82 */ /* 0x000ee20000000800 */
[C---:B--2---:R-:W-:Y:S01]  /*5350*/  @P2 FMUL.FTZ R93, R104.reuse, R97 ;  /* 0x00000061685d2220 */ /* 0x044fe20000410000 */
[----:B------:R-:W-:-:S02]  /*5360*/  F2FP.BF16.F32.PACK_AB R92, R104, R103 ;  /* 0x00000067685c723e */ /* 0x000fc400000010ff */
[----:B------:R-:W-:Y:S02]  /*5370*/  @P2 PRMT R89, R98, 0x7610, R89 ;  /* 0x0000761062592816 */ /* 0x000fe40000000059 */
[----:B------:R-:W-:Y:S02]  /*5380*/  @P2 F2FP.BF16.F32.PACK_AB R97, RZ, R93 ;  /* 0x0000005dff61223e */ /* 0x000fe400000010ff */
[----:B------:R-:W2:Y:S01]  /*5390*/  @P2 LDC R163, c[0x0][0x40c] ;  /* 0x00010300ffa32b82 */ /* 0x000ea20000000800 */
[----:B0-----:R-:W-:Y:S01]  /*53a0*/  @P2 FMUL.FTZ R100, R94, R157 ;  /* 0x0000009d5e642220 */ /* 0x001fe20000410000 */
[----:B------:R-:W-:Y:S02]  /*53b0*/  F2FP.BF16.F32.PACK_AB R94, R101, R94 ;  /* 0x0000005e655e723e */ /* 0x000fe400000010ff */
[----:B------:R-:W-:Y:S02]  /*53c0*/  @P2 PRMT R88, R88, 0x5410, R97 ;  /* 0x0000541058582816 */ /* 0x000fe40000000061 */
[----:B------:R-:W-:Y:S01]  /*53d0*/  @P2 F2FP.BF16.F32.PACK_AB R100, RZ, R100 ;  /* 0x00000064ff64223e */ /* 0x000fe200000010ff */
[----:B-1----:R-:W-:Y:S01]  /*53e0*/  @P2 FMUL.FTZ R99, R106, R107 ;  /* 0x0000006b6a632220 */ /* 0x002fe20000410000 */
[----:B------:R-:W-:-:S02]  /*53f0*/  FSEL R103, R102, RZ, P5 ;  /* 0x000000ff66677208 */ /* 0x000fc40002800000 */
[----:B------:R-:W-:Y:S02]  /*5400*/  @P2 PRMT R90, R100, 0x7610, R90 ;  /* 0x00007610645a2816 */ /* 0x000fe4000000005a */
[----:B------:R-:W-:Y:S02]  /*5410*/  @P2 F2FP.BF16.F32.PACK_AB R99, RZ, R99 ;  /* 0x00000063ff63223e */ /* 0x000fe400000010ff */
[----:B------:R-:W-:Y:S01]  /*5420*/  F2FP.BF16.F32.PACK_AB R93, R106, R105 ;  /* 0x000000696a5d723e */ /* 0x000fe200000010ff */
[----:B---3--:R-:W-:Y:S01]  /*5430*/  @P2 FMUL.FTZ R101, R101, R160 ;  /* 0x000000a065652220 */ /* 0x008fe20000410000 */
[----:B------:R-:W-:-:S04]  /*5440*/  @P2 PRMT R89, R89, 0x5410, R99 ;  /* 0x0000541059592816 */ /* 0x000fc80000000063 */
        /* <DEDUP_REMOVED lines=11> */
.L_x_2077:
[----:B------:R-:W1:Y:S01]  /*5500*/  @P2 LDC R102, c[0x0][0x40c] ;  /* 0x00010300ff662b82 */ /* 0x000e620000000800 */
        /* <DEDUP_REMOVED lines=9> */
.L_x_2078:
        /* <DEDUP_REMOVED lines=9> */
.L_x_2079:
        /* <DEDUP_REMOVED lines=9> */
.L_x_2080:
        /* <DEDUP_REMOVED lines=9> */
.L_x_2081:
        /* <DEDUP_REMOVED lines=9> */
.L_x_2082:
        /* <DEDUP_REMOVED lines=9> */
.L_x_2083:
        /* <DEDUP_REMOVED lines=10> */
.L_x_2084:
[----:B------:R-:W-:Y:S01]  /*5910*/  FADD.FTZ R97, R155, -R100 ;  /* 0x800000649b617221 */ /* 0x000fe20000010000 */
[----:B------:R-:W-:-:S03]  /*5920*/  ISETP.GT.AND P5, PT, R108, RZ, PT ;  /* 0x000000ff6c00720c */ /* 0x000fc60003fa4270 */
[----:B------:R-:W-:-:S05]  /*5930*/  FMUL.FTZ R97, R110, R97 ;  /* 0x000000616e617220 */ /* 0x000fca0000410000 */
[----:B------:R-:W-:-:S05]  /*5940*/  FSEL R97, R97, RZ, P5 ;  /* 0x000000ff61617208 */ /* 0x000fca0002800000 */
[----:B-1----:R-:W-:-:S05]  /*5950*/  @P2 FMUL.FTZ R97, R97, R102 ;  /* 0x0000006661612220 */ /* 0x002fca0000410000 */
[----:B------:R-:W-:-:S04]  /*5960*/  @P2 F2FP.BF16.F32.PACK_AB R97, RZ, R97 ;  /* 0x00000061ff61223e */ /* 0x000fc800000010ff */
[----:B0-----:R-:W-:-:S07]  /*5970*/  @P2 PRMT R91, R91, 0x5410, R97 ;  /* 0x000054105b5b2816 */ /* 0x001fce0000000061 */
.L_x_2076:
[----:B------:R-:W0:Y:S08]  /*5980*/  @P0 LDC.64 R98, c[0x0][0x478] ;  /* 0x00011e00ff620b82 */ /* 0x000e300000000a00 */
[----:B------:R-:W1:Y:S01]  /*5990*/  @P2 LDC.64 R100, c[0x0][0x468] ;  /* 0x00011a00ff642b82 */ /* 0x000e620000000a00 */
[----:B0-----:R-:W-:-:S05]  /*59a0*/  @P0 IMAD.WIDE.U32 R98, R159, 0x10, R98 ;  /* 0x000000109f620825 */ /* 0x001fca00078e0062 */
[----:B------:R2:W-:Y:S01]  /*59b0*/  @P0 STG.E.128 desc[UR10][R98.64], R92 ;  /* 0x0000005c62000986 */ /* 0x0005e2000c101d0a */
[----:B-1----:R-:W-:-:S05]  /*59c0*/  @P2 IMAD.WIDE.U32 R96, R96, 0x10, R100 ;  /* 0x0000001060602825 */ /* 0x002fca00078e0064 */
[----:B------:R2:W-:Y:S02]  /*59d0*/  @P2 STG.E.128 desc[UR10][R96.64], R88 ;  /* 0x0000005860002986 */ /* 0x0005e4000c101d0a */
.L_x_2073:
[----:B------:R-:W-:Y:S05]  /*59e0*/  BSYNC.RECONVERGENT B0 ;  /* 0x0000000000007941 */ /* 0x000fea0003800200 */
.L_x_2072:
[----:B--2---:R-:W2:Y:S01]  /*59f0*/  LDC.64 R96, c[0x0][0x380] ;  /* 0x0000e000ff607b82 */ /* 0x004ea20000000a00 */
[----:B------:R-:W-:Y:S01]  /*5a00*/  UPLOP3.LUT UP1, UPT, UPT, UPT, UP1, 0x40, 0x4 ;  /* 0x000000000004789c */ /* 0x000fe20003f2e810 */
[----:B--2---:R-:W-:-:S04]  /*5a10*/  IADD3 R109, PT, PT, R109, R96, RZ ;  /* 0x000000606d6d7210 */ /* 0x004fc80007ffe0ff */
[----:B------:R-:W-:-:S13]  /*5a20*/  ISETP.GE.AND P0, PT, R109, R97, PT ;  /* 0x000000616d00720c */ /* 0x000fda0003f06270 */
[----:B------:R-:W-:Y:S05]  /*5a30*/  @!P0 BRA `(.L_x_2085) ;  /* 0xffffffa800c88947 */ /* 0x000fea000383ffff */
.L_x_2036:
[----:B------:R-:W2:Y:S08]  /*5a40*/  S2UR UR4, SR_CTAID.X ;  /* 0x00000000000479c3 */ /* 0x000eb00000002500 */
[----:B------:R-:W3:Y:S08]  /*5a50*/  LDC.64 R4, c[0x0][0x440] ;  /* 0x00011000ff047b82 */ /* 0x000ef00000000a00 */
[----:B------:R-:W4:Y:S08]  /*5a60*/  LDC.64 R6, c[0x0][0x448] ;  /* 0x00011200ff067b82 */ /* 0x000f300000000a00 */
[----:B------:R-:W0:Y:S01]  /*5a70*/  LDC.64 R8, c[0x0][0x440] ;  /* 0x00011000ff087b82 */ /* 0x000e220000000a00 */
[----:B--2---:R-:W-:-:S05]  /*5a80*/  IMAD R2, R2, UR4, RZ ;  /* 0x0000000402027c24 */ /* 0x004fca000f8e02ff */
[----:B------:R-:W-:Y:S02]  /*5a90*/  LEA.HI R161, R2, R161, RZ, 0x1d ;  /* 0x000000a102a17211 */ /* 0x000fe400078fe8ff */
[----:B------:R-:W2:Y:S03]  /*5aa0*/  LDC.64 R10, c[0x0][0x448] ;  /* 0x00011200ff0a7b82 */ /* 0x000ea60000000a00 */
        /* <DEDUP_REMOVED lines=8> */
[----:B--2---:R-:W-:-:S03]  /*5b30*/  @P3 IMAD.WIDE.U32 R10, R161, 0x20, R10 ;  /* 0x00000020a10a3825 */ /* 0x004fc600078e000a */
[----:B------:R3:W-:Y:S04]  /*5b40*/  @P3 STG.E.128 desc[UR10][R8.64], R24 ;  /* 0x0000001808003986 */ /* 0x0007e8000c101d0a */
[----:B------:R3:W-:Y:S04]  /*5b50*/  @P3 STG.E.128 desc[UR10][R8.64+0x10], R20 ;  /* 0x0000101408003986 */ /* 0x0007e8000c101d0a */
[----:B------:R3:W-:Y:S04]  /*5b60*/  @P3 STG.E.128 desc[UR10][R10.64], R48 ;  /* 0x000000300a003986 */ /* 0x0007e8000c101d0a */
[----:B------:R3:W-:Y:S01]  /*5b70*/  @P3 STG.E.128 desc[UR10][R10.64+0x10], R44 ;  /* 0x0000102c0a003986 */ /* 0x0007e2000c101d0a */
[----:B------:R-:W-:Y:S05]  /*5b80*/  @!P4 EXIT ;  /* 0x000000000000c94d */ /* 0x000fea0003800000 */
[----:B---3--:R-:W0:Y:S01]  /*5b90*/  LDC.64 R2, c[0x0][0x440] ;  /* 0x00011000ff027b82 */ /* 0x008e220000000a00 */
[----:B------:R-:W-:-:S07]  /*5ba0*/  @P3 IADD3 R161, PT, PT, R161, 0x100, RZ ;  /* 0x00000100a1a13810 */ /* 0x000fce0007ffe0ff */
[----:B------:R-:W2:Y:S01]  /*5bb0*/  LDC.64 R4, c[0x0][0x448] ;  /* 0x00011200ff047b82 */ /* 0x000ea20000000a00 */
[----:B0-----:R-:W-:-:S05]  /*5bc0*/  IMAD.WIDE.U32 R2, R161, 0x20, R2 ;  /* 0x00000020a1027825 */ /* 0x001fca00078e0002 */
[----:B------:R-:W-:Y:S01]  /*5bd0*/  STG.E.128 desc[UR10][R2.64], R16 ;  /* 0x0000001002007986 */ /* 0x000fe2000c101d0a */
[----:B--2---:R-:W-:-:S03]  /*5be0*/  IMAD.WIDE.U32 R4, R161, 0x20, R4 ;  /* 0x00000020a1047825 */ /* 0x004fc600078e0004 */
[----:B------:R-:W-:Y:S04]  /*5bf0*/  STG.E.128 desc[UR10][R2.64+0x10], R12 ;  /* 0x0000100c02007986 */ /* 0x000fe8000c101d0a */
[----:B------:R-:W-:Y:S04]  /*5c00*/  STG.E.128 desc[UR10][R4.64], R40 ;  /* 0x0000002804007986 */ /* 0x000fe8000c101d0a */
[----:B------:R-:W-:Y:S01]  /*5c10*/  STG.E.128 desc[UR10][R4.64+0x10], R36 ;  /* 0x0000102404007986 */ /* 0x000fe2000c101d0a */
[----:B------:R-:W-:Y:S05]  /*5c20*/  EXIT ;  /* 0x000000000000794d */ /* 0x000fea0003800000 */
.L_x_2086:
        /* <DEDUP_REMOVED lines=13> */
.L_x_10696:


//--------------------- .text._ZN10layer_norm13ln_bwd_kernelINS_13Kernel_traitsIf13__nv_bfloat16S2_S2_fjLj6144ELj1ELj1ELj8ELj16ENS_18Kernel_traits_baseILj6144EfS2_S2_S2_fjLj256EEEEELb0ELb0ELb1ELb1EEEvNS_9BwdParamsE --------------------------
	.section	.text._ZN10layer_norm13ln_bwd_kernelINS_13Kernel_traitsIf13__nv_bfloat16S2_S2_fjLj6144ELj1ELj1ELj8ELj16ENS_18Kernel_traits_baseILj6144EfS2_S2_S2_fjLj256EEEEELb0ELb0ELb1ELb1EEEvNS_9BwdParamsE,"ax",@progbits
	.align	128
        .global         _ZN10layer_norm13ln_bwd_kernelINS_13Kernel_traitsIf13__nv_bfloat16S2_S2_fjLj6144ELj1ELj1ELj8ELj16ENS_18Kernel_traits_baseILj6144EfS2_S2_S2_fjLj256EEEEELb0ELb0ELb1ELb1EEEvNS_9BwdParamsE
        .type           _ZN10layer_norm13ln_bwd_kernelINS_13Kernel_traitsIf13__nv_bfloat16S2_S2_fjLj6144ELj1ELj1ELj8ELj16ENS_18Kernel_traits_baseILj6144EfS2_S2_S2_fjLj256EEEEELb0ELb0ELb1ELb1EEEvNS_9BwdParamsE,@function
        .size           _ZN10layer_norm13ln_bwd_kernelINS_13Kernel_traitsIf13__nv_bfloat16S2_S2_fjLj6144ELj1ELj1ELj8ELj16ENS_18Kernel_traits_baseILj6144EfS2_S2_S2_fjLj256EEEEELb0ELb0ELb1ELb1EEEvNS_9BwdParamsE,(.L_x_10697 - _ZN10layer_norm13ln_bwd_kernelINS_13Kernel_traitsIf13__nv_bfloat16S2_S2_fjLj6144ELj1ELj1ELj8ELj16ENS_18Kernel_traits_baseILj6144EfS2_S2_S2_fjLj256EEEEELb0ELb0ELb1ELb1EEEvNS_9BwdParamsE)
        .other          _ZN10layer_norm13ln_bwd_kernelINS_13Kernel_traitsIf13__nv_bfloat16S2_S2_fjLj6144ELj1ELj1ELj8ELj16ENS_18Kernel_traits_baseILj6144EfS2_S2_S2_fjLj256EEEEELb0ELb0ELb1ELb1EEEvNS_9BwdParamsE,@"STO_CUDA_ENTRY STV_DEFAULT"
_ZN10layer_norm13ln_bwd_kernelINS_13Kernel_traitsIf13__nv_bfloat16S2_S2_fjLj6144ELj1ELj1ELj8ELj16ENS_18Kernel_traits_baseILj6144EfS2_S2_S2_fjLj256EEEEELb0ELb0ELb1ELb1EEEvNS_9BwdParamsE:
.text._ZN10layer_norm13ln_bwd_kernelINS_13Kernel_traitsIf13__nv_bfloat16S2_S2_fjLj6144ELj1ELj1ELj8ELj16ENS_18Kernel_traits_baseILj6144EfS2_S2_S2_fjLj256EEEEELb0ELb0ELb1ELb1EEEvNS_9BwdParamsE:
        /* <DEDUP_REMOVED lines=41> */
[----:B------:R0:W5:Y:S04]  /*0290*/  LDG.E.128 R28, desc[UR12][R2.64+0x2000] ;  /* 0x0020000c021c7981 */ /* 0x000168000c1e1d00 */
[----:B------:R0:W5:Y:S04]  /*02a0*/  LDG.E.128 R24, desc[UR12][R2.64+0x2010] ;  /* 0x0020100c02187981 */ /* 0x000168000c1e1d00 */
[----:B------:R0:W5:Y:S04]  /*02b0*/  LDG.E.128 R20, desc[UR12][R2.64+0x4000] ;  /* 0x0040000c02147981 */ /* 0x000168000c1e1d00 */
[----:B------:R0:W5:Y:S01]  /*02c0*/  LDG.E.128 R16, desc[UR12][R2.64+0x4010] ;  /* 0x0040100c02107981 */ /* 0x000162000c1e1d00 */
[----:B------:R-:W-:Y:S01]  /*02d0*/  HFMA2 R84, -RZ, RZ, 0, 0 ;  /* 0x00000000ff547431 */ /* 0x000fe200000001ff */
[----:B------:R-:W-:Y:S01]  /*02e0*/  MOV R0, UR14 ;  /* 0x0000000e00007c02 */ /* 0x000fe20008000f00 */
[----:B--234-:R-:W-:-:S11]  /*02f0*/  UPLOP3.LUT UP1, UPT, UPT, UPT, UPT, 0x40, 0x4 ;  /* 0x000000000004789c */ /* 0x01cfd60003f2e870 */
.L_x_2125:
        /* <DEDUP_REMOVED lines=12> */
[----:B------:R-:W-:Y:S01]  /*03c0*/  IADD3 R99, PT, PT, R2, -0x1, RZ ;  /* 0xffffffff02637810 */ /* 0x000fe20007ffe0ff */
[----:B------:R-:W0:Y:S01]  /*03d0*/  LDC.64 R114, c[0x0][0x3c0] ;  /* 0x0000f000ff727b82 */ /* 0x000e220000000a00 */
[----:B------:R-:W-:-:S03]  /*03e0*/  IMAD R3, R0, UR16, RZ ;  /* 0x0000001000037c24 */ /* 0x000fc6000f8e02ff */
[----:B------:R-:W-:Y:S02]  /*03f0*/  IMAD R99, R99, UR16, RZ ;  /* 0x0000001063637c24 */ /* 0x000fe4000f8e02ff */
[----:B------:R-:W-:Y:S02]  /*0400*/  SHF.R.S32.HI R98, RZ, 0x1f, R3 ;  /* 0x0000001fff627819 */ /* 0x000fe40000011403 */
[----:B------:R-:W1:Y:S01]  /*0410*/  LDC.64 R116, c[0x0][0x3a8] ;  /* 0x0000ea00ff747b82 */ /* 0x000e620000000a00 */
[----:B------:R-:W-:Y:S02]  /*0420*/  SHF.R.S32.HI R100, RZ, 0x1f, R99 ;  /* 0x0000001fff647819 */ /* 0x000fe40000011463 */
[----:B------:R-:W-:Y:S02]  /*0430*/  LEA.HI R98, R98, R3, RZ, 0x3 ;  /* 0x0000000362627211 */ /* 0x000fe400078f18ff */
[----:B------:R-:W-:Y:S02]  /*0440*/  LEA.HI R100, R100, R99, RZ, 0x3 ;  /* 0x0000006364647211 */ /* 0x000fe400078f18ff */
[-C--:B------:R-:W-:Y:S01]  /*0450*/  LEA.HI.SX32 R131, R98, R161.reuse, 0x1d ;  /* 0x000000a162837211 */ /* 0x080fe200078feaff */
[----:B------:R-:W2:Y:S01]  /*0460*/  LDC.64 R96, c[0x0][0x428] ;  /* 0x00010a00ff607b82 */ /* 0x000ea20000000a00 */
[----:B------:R-:W-:-:S02]  /*0470*/  LEA.HI.SX32 R99, R100, R161, 0x1d ;  /* 0x000000a164637211 */ /* 0x000fc400078feaff */
[----:B------:R-:W-:Y:S02]  /*0480*/  IADD3 R133, PT, PT, R131, 0x100, RZ ;  /* 0x0000010083857810 */ /* 0x000fe40007ffe0ff */
[----:B------:R-:W-:Y:S02]  /*0490*/  IADD3 R109, PT, PT, R99, 0x100, RZ ;  /* 0x00000100636d7810 */ /* 0x000fe40007ffe0ff */
[----:B------:R-:W-:Y:S02]  /*04a0*/  SHF.R.S32.HI R3, RZ, 0x1f, R0 ;  /* 0x0000001fff037819 */ /* 0x000fe40000011400 */
[C---:B0-----:R-:W-:Y:S02]  /*04b0*/  LEA R114, P0, R0.reuse, R114, 0x2 ;  /* 0x0000007200727211 */ /* 0x041fe400078010ff */
[----:B------:R-:W-:Y:S02]  /*04c0*/  IADD3 R135, PT, PT, R131, 0x200, RZ ;  /* 0x0000020083877810 */ /* 0x000fe40007ffe0ff */
[----:B------:R-:W-:Y:S01]  /*04d0*/  LEA.HI.X R115, R0, R115, R3, 0x2, P0 ;  /* 0x0000007300737211 */ /* 0x000fe200000f1403 */
[----:B-1----:R-:W-:-:S04]  /*04e0*/  IMAD.WIDE.U32 R104, R133, 0x10, R116 ;  /* 0x0000001085687825 */ /* 0x002fc800078e0074 */
[----:B------:R0:W3:Y:S01]  /*04f0*/  LDG.E R3, desc[UR12][R114.64] ;  /* 0x0000000c72037981 */ /* 0x0000e2000c1e1900 */
[----:B------:R-:W-:-:S03]  /*0500*/  IMAD.WIDE.U32 R120, R131, 0x10, R116 ;  /* 0x0000001083787825 */ /* 0x000fc600078e0074 */
[----:B------:R-:W4:Y:S01]  /*0510*/  LDG.E.128 R104, desc[UR12][R104.64] ;  /* 0x0000000c68687981 */ /* 0x000f22000c1e1d00 */
[----:B--2---:R-:W-:-:S03]  /*0520*/  IMAD.WIDE.U32 R108, R109, 0x10, R96 ;  /* 0x000000106d6c7825 */ /* 0x004fc600078e0060 */
[----:B------:R-:W2:Y:S01]  /*0530*/  LDG.E.128 R120, desc[UR12][R120.64] ;  /* 0x0000000c78787981 */ /* 0x000ea2000c1e1d00 */
[----:B------:R-:W-:-:S03]  /*0540*/  IMAD.WIDE.U32 R116, R135, 0x10, R116 ;  /* 0x0000001087747825 */ /* 0x000fc600078e0074 */
[----:B------:R-:W2:Y:S01]  /*0550*/  LDG.E.128 R108, desc[UR12][R108.64] ;  /* 0x0000000c6c6c7981 */ /* 0x000ea2000c1e1d00 */
[C-C-:B------:R-:W-:Y:S01]  /*0560*/  IMAD.WIDE.U32 R100, R99.reuse, 0x10, R96.reuse ;  /* 0x0000001063647825 */ /* 0x140fe200078e0060 */
[----:B------:R-:W-:Y:S02]  /*0570*/  IADD3 R99, PT, PT, R99, 0x200, RZ ;  /* 0x0000020063637810 */ /* 0x000fe40007ffe0ff */
[----:B------:R-:W2:Y:S03]  /*0580*/  LDG.E.128 R116, desc[UR12][R116.64] ;  /* 0x0000000c74747981 */ /* 0x000ea6000c1e1d00 */
[----:B------:R-:W-:Y:S01]  /*0590*/  IMAD.WIDE.U32 R96, R99, 0x10, R96 ;  /* 0x0000001063607825 */ /* 0x000fe200078e0060 */
[----:B------:R-:W2:Y:S05]  /*05a0*/  LDG.E.128 R100, desc[UR12][R100.64] ;  /* 0x0000000c64647981 */ /* 0x000eaa000c1e1d00 */
        /* <DEDUP_REMOVED lines=14> */
[----:B---3--:R-:W-:Y:S02]  /*0690*/  FSEL R175, R3, RZ, !P2 ;  /* 0x000000ff03af7208 */ /* 0x008fe40005000000 */
[----:B----4-:R-:W-:Y:S02]  /*06a0*/  PRMT R126, R104, 0x7632, R126 ;  /* 0x00007632687e7816 */ /* 0x010fe4000000007e */
[C---:B------:R-:W-:Y:S02]  /*06b0*/  PRMT R135, R106.reuse, 0x7632, R135 ;  /* 0x000076326a877816 */ /* 0x040fe40000000087 */
[----:B------:R-:W-:Y:S02]  /*06c0*/  SHF.L.U32 R136, R106, 0x10, RZ ;  /* 0x000000106a887819 */ /* 0x000fe400000006ff */
[----:B------:R-:W-:Y:S02]  /*06d0*/  SHF.L.U32 R104, R104, 0x10, RZ ;  /* 0x0000001068687819 */ /* 0x000fe400000006ff */
[----:B--2---:R-:W-:-:S02]  /*06e0*/  PRMT R106, R108, 0x7632, R106 ;  /* 0x000076326c6a7816 */ /* 0x004fc4000000006a */
[----:B------:R-:W-:Y:S02]  /*06f0*/  SHF.L.U32 R137, R108, 0x10, RZ ;  /* 0x000000106c897819 */ /* 0x000fe400000006ff */
[----:B------:R-:W-:Y:S02]  /*0700*/  PRMT R128, R120, 0x7632, R128 ;  /* 0x0000763278807816 */ /* 0x000fe40000000080 */
[C---:B------:R-:W-:Y:S02]  /*0710*/  PRMT R108, R109.reuse, 0x7632, R108 ;  /* 0x000076326d6c7816 */ /* 0x040fe4000000006c */
[----:B------:R-:W-:Y:S02]  /*0720*/  SHF.L.U32 R139, R109, 0x10, RZ ;  /* 0x000000106d8b7819 */ /* 0x000fe400000006ff */
[----:B------:R-:W-:Y:S02]  /*0730*/  PRMT R109, R116, 0x7632, R109 ;  /* 0x00007632746d7816 */ /* 0x000fe4000000006d */
[----:B------:R-:W-:-:S02]  /*0740*/  SHF.L.U32 R120, R120, 0x10, RZ ;  /* 0x0000001078787819 */ /* 0x000fc400000006ff */
[C---:B------:R-:W-:Y:S02]  /*0750*/  PRMT R140, R107.reuse, 0x7632, R140 ;  /* 0x000076326b8c7816 */ /* 0x040fe4000000008c */
[----:B------:R-:W-:Y:S01]  /*0760*/  SHF.L.U32 R142, R107, 0x10, RZ ;  /* 0x000000106b8e7819 */ /* 0x000fe200000006ff */
[----:B------:R-:W-:Y:S01]  /*0770*/  FADD.FTZ R107, -R175, R104 ;  /* 0x00000068af6b7221 */ /* 0x000fe20000010100 */
[----:B------:R-:W-:Y:S02]  /*0780*/  SHF.L.U32 R128, R128, 0x10, RZ ;  /* 0x0000001080807819 */ /* 0x000fe400000006ff */
[----:B------:R-:W-:Y:S02]  /*0790*/  SHF.L.U32 R104, R109, 0x10, RZ ;  /* 0x000000106d687819 */ /* 0x000fe400000006ff */
[C---:B------:R-:W-:Y:S02]  /*07a0*/  PRMT R129, R121.reuse, 0x7632, R129 ;  /* 0x0000763279817816 */ /* 0x040fe40000000081 */
[----:B------:R-:W-:-:S02]  /*07b0*/  SHF.L.U32 R130, R121, 0x10, RZ ;  /* 0x0000001079827819 */ /* 0x000fc400000006ff */
[C---:B------:R-:W-:Y:S01]  /*07c0*/  PRMT R131, R122.reuse, 0x7632, R131 ;  /* 0x000076327a837816 */ /* 0x040fe20000000083 */
[----:B------:R-:W-:Y:S01]  /*07d0*/  FADD.FTZ R3, -R175, R120 ;  /* 0x00000078af037221 */ /* 0x000fe20000010100 */
[----:B------:R-:W-:Y:S02]  /*07e0*/  SHF.L.U32 R122, R122, 0x10, RZ ;  /* 0x000000107a7a7819 */ /* 0x000fe400000006ff */
[C---:B------:R-:W-:Y:S02]  /*07f0*/  PRMT R132, R123.reuse, 0x7632, R132 ;  /* 0x000076327b847816 */ /* 0x040fe40000000084 */
[----:B------:R-:W-:Y:S02]  /*0800*/  SHF.L.U32 R133, R123, 0x10, RZ ;  /* 0x000000107b857819 */ /* 0x000fe400000006ff */
[C---:B------:R-:W-:Y:S02]  /*0810*/  PRMT R114, R100.reuse, 0x7632, R114 ;  /* 0x0000763264727816 */ /* 0x040fe40000000072 */
[----:B------:R-:W-:-:S02]  /*0820*/  SHF.L.U32 R121, R100, 0x10, RZ ;  /* 0x0000001064797819 */ /* 0x000fc400000006ff */
[C---:B------:R-:W-:Y:S02]  /*0830*/  PRMT R100, R101.reuse, 0x7632, R100 ;  /* 0x0000763265647816 */ /* 0x040fe40000000064 */
[----:B------:R-:W-:Y:S01]  /*0840*/  SHF.L.U32 R123, R101, 0x10, RZ ;  /* 0x00000010657b7819 */ /* 0x000fe200000006ff */
[C---:B------:R-:W-:Y:S01]  /*0850*/  FADD.FTZ R101, -R175.reuse, R128 ;  /* 0x00000080af657221 */ /* 0x040fe20000010100 */
[----:B------:R-:W-:Y:S01]  /*0860*/  SHF.L.U32 R116, R116, 0x10, RZ ;  /* 0x0000001074747819 */ /* 0x000fe200000006ff */
[----:B------:R-:W-:Y:S01]  /*0870*/  FADD.FTZ R157, -R175, R104 ;  /* 0x00000068af9d7221 */ /* 0x000fe20000010100 */
[C---:B------:R-:W-:Y:S01]  /*0880*/  PRMT R144, R117.reuse, 0x7632, R144 ;  /* 0x0000763275907816 */ /* 0x040fe20000000090 */
[----:B-----5:R-:W-:Y:S01]  /*0890*/  FMUL.FTZ R3, R112, R3 ;  /* 0x0000000370037220 */ /* 0x020fe20000410000 */
[----:B------:R-:W-:Y:S01]  /*08a0*/  SHF.L.U32 R146, R117, 0x10, RZ ;  /* 0x0000001075927819 */ /* 0x000fe200000006ff */
[----:B------:R-:W-:Y:S01]  /*08b0*/  FADD.FTZ R117, -R175, R122 ;  /* 0x0000007aaf757221 */ /* 0x000fe20000010100 */
[----:B------:R-:W-:-:S02]  /*08c0*/  PRMT R104, R96, 0x7632, R104 ;  /* 0x0000763260687816 */ /* 0x000fc40000000068 */
[----:B------:R-:W-:Y:S01]  /*08d0*/  SHF.L.U32 R155, R96, 0x10, RZ ;  /* 0x00000010609b7819 */ /* 0x000fe200000006ff */
[----:B------:R-:W-:Y:S01]  /*08e0*/  FMUL.FTZ R122, R112, R101 ;  /* 0x00000065707a7220 */ /* 0x000fe20000410000 */
[----:B------:R-:W-:Y:S02]  /*08f0*/  PRMT R147, R118, 0x7632, R147 ;  /* 0x0000763276937816 */ /* 0x000fe40000000093 */
[----:B------:R-:W-:Y:S02]  /*0900*/  SHF.L.U32 R131, R131, 0x10, RZ ;  /* 0x0000001083837819 */ /* 0x000fe400000006ff */
[----:B------:R-:W-:Y:S02]  /*0910*/  SHF.L.U32 R140, R140, 0x10, RZ ;  /* 0x000000108c8c7819 */ /* 0x000fe400000006ff */
[----:B------:R-:W-:Y:S01]  /*0920*/  SHF.L.U32 R96, R114, 0x10, RZ ;  /* 0x0000001072607819 */ /* 0x000fe200000006ff */
[-C--:B------:R-:W-:Y:S01]  /*0930*/  FMUL.FTZ R114, R36, R121.reuse ;  /* 0x0000007924727220 */ /* 0x080fe20000410000 */
[----:B------:R-:W-:Y:S01]  /*0940*/  SHF.L.U32 R126, R126, 0x10, RZ ;  /* 0x000000107e7e7819 */ /* 0x000fe200000006ff */
[----:B------:R-:W-:Y:S01]  /*0950*/  FADD.FTZ R153, -R175, R116 ;  /* 0x00000074af997221 */ /* 0x000fe20000010100 */
[----:B------:R-:W-:Y:S01]  /*0960*/  SHF.L.U32 R144, R144, 0x10, RZ ;  /* 0x0000001090907819 */ /* 0x000fe200000006ff */
[----:B------:R-:W-:Y:S01]  /*0970*/  FADD.FTZ R84, R84, R121 ;  /* 0x0000007954547221 */ /* 0x000fe20000010000 */
[----:B------:R-:W-:Y:S01]  /*0980*/  PRMT R124, R102, 0x7632, R124 ;  /* 0x00007632667c7816 */ /* 0x000fe2000000007c */
[----:B------:R-:W-:Y:S01]  /*0990*/  FFMA.FTZ R40, R3, R121, R40 ;  /* 0x0000007903287223 */ /* 0x000fe20000010028 */
[----:B------:R-:W-:Y:S01]  /*09a0*/  SHF.L.U32 R116, R147, 0x10, RZ ;  /* 0x0000001093747819 */ /* 0x000fe200000006ff */
[C---:B------:R-:W-:Y:S01]  /*09b0*/  FADD.FTZ R115, -R175.reuse, R130 ;  /* 0x00000082af737221 */ /* 0x040fe20000010100 */
[C---:B------:R-:W-:Y:S01]  /*09c0*/  FADD.FTZ R131, -R175.reuse, R131 ;  /* 0x00000083af837221 */ /* 0x040fe20000010100 */
[----:B------:R-:W-:Y:S01]  /*09d0*/  FADD.FTZ R151, -R175, R140 ;  /* 0x0000008caf977221 */ /* 0x000fe20000010100 */
[----:B------:R-:W-:Y:S01]  /*09e0*/  FADD.FTZ R85, R85, R96 ;  /* 0x0000006055557221 */ /* 0x000fe20000010000 */
[-C--:B------:R-:W-:Y:S01]  /*09f0*/  FFMA.FTZ R41, R122, R96.reuse, R41 ;  /* 0x000000607a297223 */ /* 0x080fe20000010029 */
[----:B------:R-:W-:Y:S01]  /*0a00*/  FMUL.FTZ R121, R37, R96 ;  /* 0x0000006025797220 */ /* 0x000fe20000410000 */
[----:B------:R-:W-:Y:S01]  /*0a10*/  SHF.L.U32 R118, R118, 0x10, RZ ;  /* 0x0000001076767819 */ /* 0x000fe200000006ff */
[----:B------:R-:W-:Y:S01]  /*0a20*/  FADD.FTZ R143, -R175, R142 ;  /* 0x0000008eaf8f7221 */ /* 0x000fe20000010100 */
[----:B------:R-:W-:Y:S01]  /*0a30*/  SHF.L.U32 R129, R129, 0x10, RZ ;  /* 0x0000001081817819 */ /* 0x000fe200000006ff */
[----:B------:R-:W-:Y:S01]  /*0a40*/  FADD.FTZ R96, RZ, R114 ;  /* 0x00000072ff607221 */ /* 0x000fe20000010000 */
[----:B------:R-:W-:-:S02]  /*0a50*/  PRMT R140, R97, 0x7632, R140 ;  /* 0x00007632618c7816 */ /* 0x000fc4000000008c */
[----:B------:R-:W-:Y:S01]  /*0a60*/  SHF.L.U32 R161, R97, 0x10, RZ ;  /* 0x0000001061a17819 */ /* 0x000fe200000006ff */
[----:B------:R-:W-:Y:S01]  /*0a70*/  FFMA.FTZ R97, R3, R114, RZ ;  /* 0x0000007203617223 */ /* 0x000fe200000100ff */
[----:B------:R-:W-:Y:S01]  /*0a80*/  SHF.L.U32 R125, R102, 0x10, RZ ;  /* 0x00000010667d7819 */ /* 0x000fe200000006ff */
[C---:B------:R-:W-:Y:S01]  /*0a90*/  FADD.FTZ R109, -R175.reuse, R126 ;  /* 0x0000007eaf6d7221 */ /* 0x040fe20000010100 */
[C---:B------:R-:W-:Y:S01]  /*0aa0*/  PRMT R142, R98.reuse, 0x7632, R142 ;  /* 0x00007632628e7816 */ /* 0x040fe2000000008e */
[C---:B------:R-:W-:Y:S01]  /*0ab0*/  FADD.FTZ R163, -R175.reuse, R144 ;  /* 0x00000090afa37221 */ /* 0x040fe20000010100 */
[----:B------:R-:W-:Y:S01]  /*0ac0*/  SHF.L.U32 R167, R98, 0x10, RZ ;  /* 0x0000001062a77819 */ /* 0x000fe200000006ff */
[----:B------:R-:W-:Y:S01]  /*0ad0*/  FMUL.FTZ R117, R112, R117 ;  /* 0x0000007570757220 */ /* 0x000fe20000410000 */
[----:B------:R-:W-:Y:S01]  /*0ae0*/  SHF.L.U32 R98, R124, 0x10, RZ ;  /* 0x000000107c627819 */ /* 0x000fe200000006ff */
[----:B------:R-:W-:Y:S01]  /*0af0*/  FADD.FTZ R169, -R175, R116 ;  /* 0x00000074afa97221 */ /* 0x000fe20000010100 */
[C---:B------:R-:W-:Y:S01]  /*0b00*/  PRMT R144, R99.reuse, 0x7632, R144 ;  /* 0x0000763263907816 */ /* 0x040fe20000000090 */
[C---:B------:R-:W-:Y:S01]  /*0b10*/  FMUL.FTZ R115, R112.reuse, R115 ;  /* 0x0000007370737220 */ /* 0x040fe20000410000 */
[----:B------:R-:W-:Y:S01]  /*0b20*/  SHF.L.U32 R173, R99, 0x10, RZ ;  /* 0x0000001063ad7819 */ /* 0x000fe200000006ff */
[----:B------:R-:W-:Y:S01]  /*0b30*/  FMUL.FTZ R126, R112, R131 ;  /* 0x00000083707e7220 */ /* 0x000fe20000410000 */
[----:B------:R-:W-:Y:S01]  /*0b40*/  SHF.L.U32 R100, R100, 0x10, RZ ;  /* 0x0000001064647819 */ /* 0x000fe200000006ff */
[----:B------:R-:W-:Y:S01]  /*0b50*/  FMUL.FTZ R116, R38, R123 ;  /* 0x0000007b26747220 */ /* 0x000fe20000410000 */
[----:B------:R-:W-:Y:S01]  /*0b60*/  FADD.FTZ R99, R96, R121 ;  /* 0x0000007960637221 */ /* 0x000fe20000010000 */
[C---:B------:R-:W-:Y:S01]  /*0b70*/  FADD.FTZ R129, -R175.reuse, R129 ;  /* 0x00000081af817221 */ /* 0x040fe20000010100 */
[----:B------:R-:W-:Y:S01]  /*0b80*/  FADD.FTZ R165, -R175, R118 ;  /* 0x00000076afa57221 */ /* 0x000fe20000010100 */
[----:B------:R-:W-:Y:S01]  /*0b90*/  FFMA.FTZ R96, R122, R121, R97 ;  /* 0x000000797a607223 */ /* 0x000fe20000010061 */
[----:B------:R-:W-:Y:S01]  /*0ba0*/  FADD.FTZ R80, R80, R125 ;  /* 0x0000007d50507221 */ /* 0x000fe20000010000 */
[-C--:B------:R-:W-:Y:S01]  /*0bb0*/  FFMA.FTZ R44, R117, R125.reuse, R44 ;  /* 0x0000007d752c7223 */ /* 0x080fe2000001002c */
[----:B------:R-:W-:Y:S01]  /*0bc0*/  FMUL.FTZ R118, R32, R125 ;  /* 0x0000007d20767220 */ /* 0x000fe20000410000 */
[----:B------:R-:W-:Y:S01]  /*0bd0*/  FADD.FTZ R86, R86, R123 ;  /* 0x0000007b56567221 */ /* 0x000fe20000010000 */
[----:B------:R-:W-:Y:S01]  /*0be0*/  FFMA.FTZ R42, R115, R123, R42 ;  /* 0x0000007b732a7223 */ /* 0x000fe2000001002a */
[----:B------:R-:W-:Y:S01]  /*0bf0*/  FADD.FTZ R81, R81, R98 ;  /* 0x0000006251517221 */ /* 0x000fe20000010000 */
[-C--:B------:R-:W-:Y:S01]  /*0c00*/  FFMA.FTZ R45, R126, R98.reuse, R45 ;  /* 0x000000627e2d7223 */ /* 0x080fe2000001002d */
[----:B------:R-:W-:Y:S01]  /*0c10*/  FMUL.FTZ R125, R33, R98 ;  /* 0x00000062217d7220 */ /* 0x000fe20000410000 */
[----:B------:R-:W-:Y:S01]  /*0c20*/  FMUL.FTZ R123, R39, R100 ;  /* 0x00000064277b7220 */ /* 0x000fe20000410000 */
[----:B------:R-:W-:Y:S01]  /*0c30*/  FADD.FTZ R98, R99, R116 ;  /* 0x0000007463627221 */ /* 0x000fe20000010000 */
[----:B------:R-:W-:Y:S01]  /*0c40*/  FMUL.FTZ R124, R112, R129 ;  /* 0x00000081707c7220 */ /* 0x000fe20000410000 */
[----:B------:R-:W-:-:S02]  /*0c50*/  FFMA.FTZ R97, R115, R116, R96 ;  /* 0x0000007473617223 */ /* 0x000fc40000010060 */
[----:B------:R-:W-:Y:S01]  /*0c60*/  FADD.FTZ R99, R98, R123 ;  /* 0x0000007b62637221 */ /* 0x000fe20000010000 */
[----:B------:R-:W-:Y:S01]  /*0c70*/  PRMT R102, R103, 0x7632, R102 ;  /* 0x0000763267667816 */ /* 0x000fe20000000066 */
[----:B------:R-:W-:Y:S01]  /*0c80*/  FFMA.FTZ R96, R124, R123, R97 ;  /* 0x0000007b7c607223 */ /* 0x000fe20000010061 */
[----:B------:R-:W-:Y:S01]  /*0c90*/  PRMT R127, R105, 0x7632, R127 ;  /* 0x00007632697f7816 */ /* 0x000fe2000000007f */
[----:B------:R-:W-:Y:S01]  /*0ca0*/  FADD.FTZ R98, R99, R118 ;  /* 0x0000007663627221 */ /* 0x000fe20000010000 */
[----:B------:R-:W-:Y:S01]  /*0cb0*/  SHF.L.U32 R103, R103, 0x10, RZ ;  /* 0x0000001067677819 */ /* 0x000fe200000006ff */
[----:B------:R-:W-:Y:S01]  /*0cc0*/  FFMA.FTZ R97, R117, R118, R96 ;  /* 0x0000007675617223 */ /* 0x000fe20000010060 */
[C---:B------:R-:W-:Y:S02]  /*0cd0*/  PRMT R148, R119.reuse, 0x7632, R148 ;  /* 0x0000763277947816 */ /* 0x040fe40000000094 */
[----:B------:R-:W-:Y:S01]  /*0ce0*/  SHF.L.U32 R149, R119, 0x10, RZ ;  /* 0x0000001077957819 */ /* 0x000fe200000006ff */
[----:B------:R-:W-:Y:S01]  /*0cf0*/  FADD.FTZ R119, -R175, R133 ;  /* 0x00000085af777221 */ /* 0x000fe20000010100 */
[----:B------:R-:W-:-:S02]  /*0d00*/  SHF.L.U32 R132, R132, 0x10, RZ ;  /* 0x0000001084847819 */ /* 0x000fc400000006ff */
        /* <DEDUP_REMOVED lines=8> */
[----:B------:R-:W-:Y:S01]  /*0d90*/  FFMA.FTZ R96, R126, R125, R97 ;  /* 0x0000007d7e607223 */ /* 0x000fe20000010061 */
[----:B------:R-:W-:Y:S01]  /*0da0*/  FADD.FTZ R147, -R175, R127 ;  /* 0x0000007faf937221 */ /* 0x000fe20000010100 */
[----:B------:R-:W-:Y:S01]  /*0db0*/  FMUL.FTZ R127, R35, R102 ;  /* 0x00000066237f7220 */ /* 0x000fe20000410000 */
[----:B------:R-:W-:Y:S01]  /*0dc0*/  FADD.FTZ R98, R99, R120 ;  /* 0x0000007863627221 */ /* 0x000fe20000010000 */
[----:B------:R-:W-:Y:S01]  /*0dd0*/  FADD.FTZ R171, -R175, R149 ;  /* 0x00000095afab7221 */ /* 0x000fe20000010100 */
[C---:B------:R-:W-:Y:S01]  /*0de0*/  FMUL.FTZ R128, R112.reuse, R105 ;  /* 0x0000006970807220 */ /* 0x040fe20000410000 */
[----:B------:R-:W-:Y:S01]  /*0df0*/  FFMA.FTZ R97, R119, R120, R96 ;  /* 0x0000007877617223 */ /* 0x000fe20000010060 */
[----:B------:R-:W-:Y:S01]  /*0e00*/  SHF.L.U32 R145, R111, 0x10, RZ ;  /* 0x000000106f917819 */ /* 0x000fe200000006ff */
[C---:B------:R-:W-:Y:S01]  /*0e10*/  FADD.FTZ R149, -R175.reuse, R135 ;  /* 0x00000087af957221 */ /* 0x040fe20000010100 */
[----:B------:R-:W-:Y:S01]  /*0e20*/  FMUL.FTZ R135, R112, R143 ;  /* 0x0000008f70877220 */ /* 0x000fe20000410000 */
[----:B------:R-:W-:Y:S01]  /*0e30*/  SHF.L.U32 R106, R106, 0x10, RZ ;  /* 0x000000106a6a7819 */ /* 0x000fe200000006ff */
[----:B------:R-:W-:Y:S01]  /*0e40*/  FMUL.FTZ R130, R28, R137 ;  /* 0x000000891c827220 */ /* 0x000fe20000410000 */
[----:B------:R-:W-:Y:S01]  /*0e50*/  FADD.FTZ R99, R98, R127 ;  /* 0x0000007f62637221 */ /* 0x000fe20000010000 */
[----:B------:R-:W-:Y:S01]  /*0e60*/  FMUL.FTZ R129, R112, R107 ;  /* 0x0000006b70817220 */ /* 0x000fe20000410000 */
[----:B------:R-:W-:Y:S01]  /*0e70*/  FFMA.FTZ R98, R128, R127, R97 ;  /* 0x0000007f80627223 */ /* 0x000fe20000010061 */
[----:B------:R-:W-:Y:S01]  /*0e80*/  FADD.FTZ R133, -R175, R136 ;  /* 0x00000088af857221 */ /* 0x000fe20000010100 */
[----:B------:R-:W-:Y:S01]  /*0e90*/  PRMT R138, R110, 0x7632, R138 ;  /* 0x000076326e8a7816 */ /* 0x000fe2000000008a */
[----:B------:R-:W-:Y:S01]  /*0ea0*/  FADD.FTZ R74, R74, R145 ;  /* 0x000000914a4a7221 */ /* 0x000fe20000010000 */
[----:B------:R-:W-:Y:S01]  /*0eb0*/  SHF.L.U32 R141, R110, 0x10, RZ ;  /* 0x000000106e8d7819 */ /* 0x000fe200000006ff */
[-C--:B------:R-:W-:Y:S01]  /*0ec0*/  FFMA.FTZ R54, R135, R145.reuse, R54 ;  /* 0x0000009187367223 */ /* 0x080fe20000010036 */
[----:B------:R-:W-:Y:S01]  /*0ed0*/  FMUL.FTZ R136, R26, R145 ;  /* 0x000000911a887220 */ /* 0x000fe20000410000 */
[----:B------:R-:W-:Y:S01]  /*0ee0*/  PRMT R110, R111, 0x7632, R110 ;  /* 0x000076326f6e7816 */ /* 0x000fe2000000006e */
[----:B------:R-:W-:Y:S01]  /*0ef0*/  FMUL.FTZ R145, R29, R106 ;  /* 0x0000006a1d917220 */ /* 0x000fe20000410000 */
[----:B------:R-:W-:Y:S01]  /*0f00*/  SHF.L.U32 R162, R144, 0x10, RZ ;  /* 0x0000001090a27819 */ /* 0x000fe200000006ff */
        /* <DEDUP_REMOVED lines=9> */
[----:B------:R-:W-:Y:S01]  /*0fa0*/  FADD.FTZ R159, -R175, R146 ;  /* 0x00000092af9f7221 */ /* 0x000fe20000010100 */
[----:B------:R-:W-:Y:S01]  /*0fb0*/  FMUL.FTZ R146, R112, R147 ;  /* 0x0000009370927220 */ /* 0x000fe20000410000 */
[----:B------:R-:W-:Y:S01]  /*0fc0*/  FMUL.FTZ R147, R31, R108 ;  /* 0x0000006c1f937220 */ /* 0x000fe20000410000 */
        /* <DEDUP_REMOVED lines=88> */
[----:B------:R-:W-:Y:S01]  /*1550*/  FFMA.FTZ R62, R137, R173, R62 ;  /* 0x000000ad893e7223 */ /* 0x000fe2000001003e */
[----:B------:R-:W-:Y:S01]  /*1560*/  FADD.FTZ R67, R67, R162 ;  /* 0x000000a243437221 */ /* 0x000fe20000010000 */
[----:B------:R-:W-:Y:S01]  /*1570*/  FFMA.FTZ R63, R160, R162, R63 ;  /* 0x000000a2a03f7223 */ /* 0x000fe2000001003f */
[----:B------:R-:W-:Y:S01]  /*1580*/  FADD.FTZ R102, R102, R159 ;  /* 0x0000009f66667221 */ /* 0x000fe20000010000 */
[----:B------:R-:W-:Y:S01]  /*1590*/  FFMA.FTZ R103, R160, R159, R96 ;  /* 0x0000009fa0677223 */ /* 0x000fe20000010060 */
[----:B------:R-:W-:Y:S06]  /*15a0*/  BRA `(.L_x_2089) ;  /* 0x0000000000407947 */ /* 0x000fec0003800000 */
.L_x_2088:
        /* <DEDUP_REMOVED lines=16> */
.L_x_2089:
        /* <DEDUP_REMOVED lines=32> */
.L_x_2091:
[----:B------:R-:W-:Y:S05]  /*18b0*/  BSYNC.RECONVERGENT B0 ;  /* 0x0000000000007941 */ /* 0x000fea0003800200 */
.L_x_2090:
        /* <DEDUP_REMOVED lines=29> */
[----:B------:R-:W-:Y:S01]  /*1a90*/  @P2 LEA.HI R98, R98, R113, RZ, 0x3 ;  /* 0x0000007162622211 */ /* 0x000fe200078f18ff */
[----:B-1----:R-:W-:Y:S01]  /*1aa0*/  FADD.FTZ R163, R163, R100 ;  /* 0x00000064a3a37221 */ /* 0x002fe20000010000 */
[--C-:B------:R-:W-:Y:S01]  /*1ab0*/  FADD.FTZ R96, R96, R101.reuse ;  /* 0x0000006560607221 */ /* 0x100fe20000010000 */
[----:B------:R-:W-:Y:S02]  /*1ac0*/  PRMT R101, R6, 0x7632, R101 ;  /* 0x0000763206657816 */ /* 0x000fe40000000065 */
[----:B------:R-:W-:Y:S01]  /*1ad0*/  FADD.FTZ R163, R102, R163 ;  /* 0x000000a366a37221 */ /* 0x000fe20000010000 */
[----:B------:R-:W-:Y:S01]  /*1ae0*/  FADD.FTZ R96, R103, R96 ;  /* 0x0000006067607221 */ /* 0x000fe20000010000 */
[----:B------:R-:W-:Y:S02]  /*1af0*/  SHF.R.S32.HI R102, RZ, 0x1f, R97 ;  /* 0x0000001fff667819 */ /* 0x000fe40000011461 */
[----:B------:R-:W-:Y:S01]  /*1b00*/  FADD.FTZ R163, R163, R104 ;  /* 0x00000068a3a37221 */ /* 0x000fe20000010000 */
[----:B------:R-:W-:Y:S01]  /*1b10*/  FADD.FTZ R96, R96, R105 ;  /* 0x0000006960607221 */ /* 0x000fe20000010000 */
[----:B------:R-:W-:-:S02]  /*1b20*/  LEA.HI R102, R102, R97, RZ, 0x3 ;  /* 0x0000006166667211 */ /* 0x000fc400078f18ff */
[----:B------:R-:W-:Y:S01]  /*1b30*/  FADD.FTZ R163, R106, R163 ;  /* 0x000000a36aa37221 */ /* 0x000fe20000010000 */
[----:B------:R-:W-:Y:S01]  /*1b40*/  FADD.FTZ R96, R107, R96 ;  /* 0x000000606b607221 */ /* 0x000fe20000010000 */
[----:B------:R-:W-:Y:S02]  /*1b50*/  LEA.HI.SX32 R97, R102, R161, 0x1d ;  /* 0x000000a166617211 */ /* 0x000fe400078feaff */
        /* <DEDUP_REMOVED lines=14> */
[----:B------:R-:W-:Y:S02]  /*1c40*/  PRMT R106, R13, 0x7632, R106 ;  /* 0x000076320d6a7816 */ /* 0x000fe4000000006a */
        /* <DEDUP_REMOVED lines=16> */
.L_x_2094:
        /* <DEDUP_REMOVED lines=9> */
.L_x_2095:
        /* <DEDUP_REMOVED lines=9> */
.L_x_2096:
        /* <DEDUP_REMOVED lines=9> */
.L_x_2097:
        /* <DEDUP_REMOVED lines=9> */
.L_x_2098:
        /* <DEDUP_REMOVED lines=9> */
.L_x_2099:
        /* <DEDUP_REMOVED lines=9> */
.L_x_2100:
        /* <DEDUP_REMOVED lines=10> */
.L_x_2093:
        /* <DEDUP_REMOVED lines=31> */
[----:B------:R-:W-:Y:S01]  /*2340*/  FSEL R93, R93, RZ, P1 ;  /* 0x000000ff5d5d7208 */ /* 0x000fe20000800000 */
[----:B0-----:R-:W-:-:S02]  /*2350*/  @P2 FMUL.FTZ R105, R106, R107 ;  /* 0x0000006b6a692220 */ /* 0x001fc40000410000 */
[----:B------:R-:W-:Y:S01]  /*2360*/  FADD.FTZ R95, R118, -R95 ;  /* 0x8000005f765f7221 */ /* 0x000fe20000010000 */
[----:B------:R-:W-:Y:S01]  /*2370*/  FADD.FTZ R107, R125, -R94 ;  /* 0x8000005e7d6b7221 */ /* 0x000fe20000010000 */
[----:B--2---:R-:W-:Y:S01]  /*2380*/  @P2 FMUL.FTZ R104, R93, R104 ;  /* 0x000000685d682220 */ /* 0x004fe20000410000 */
[----:B------:R-:W-:Y:S01]  /*2390*/  F2FP.BF16.F32.PACK_AB R93, R106, R93 ;  /* 0x0000005d6a5d723e */ /* 0x000fe200000010ff */
[C---:B------:R-:W-:Y:S01]  /*23a0*/  FMUL.FTZ R95, R112.reuse, R95 ;  /* 0x0000005f705f7220 */ /* 0x040fe20000410000 */
[----:B------:R-:W0:Y:S01]  /*23b0*/  @P2 LDC R106, c[0x0][0x40c] ;  /* 0x00010300ff6a2b82 */ /* 0x000e220000000800 */
[----:B------:R-:W-:Y:S01]  /*23c0*/  FMUL.FTZ R107, R112, R107 ;  /* 0x0000006b706b7220 */ /* 0x000fe20000410000 */
[----:B------:R-:W-:Y:S02]  /*23d0*/  @P2 F2FP.BF16.F32.PACK_AB R104, RZ, R104 ;  /* 0x00000068ff68223e */ /* 0x000fe400000010ff */
[----:B------:R-:W-:Y:S02]  /*23e0*/  FSEL R94, R95, RZ, P1 ;  /* 0x000000ff5f5e7208 */ /* 0x000fe40000800000 */
[----:B------:R-:W-:-:S02]  /*23f0*/  FSEL R107, R107, RZ, P1 ;  /* 0x000000ff6b6b7208 */ /* 0x000fc40000800000 */
[----:B------:R-:W-:Y:S01]  /*2400*/  @P2 F2FP.BF16.F32.PACK_AB R105, RZ, R105 ;  /* 0x00000069ff69223e */ /* 0x000fe200000010ff */
[----:B-1----:R-:W-:Y:S01]  /*2410*/  @P2 FMUL.FTZ R95, R94, R109 ;  /* 0x0000006d5e5f2220 */ /* 0x002fe20000410000 */
[----:B------:R-:W-:Y:S02]  /*2420*/  F2FP.BF16.F32.PACK_AB R94, R107, R94 ;  /* 0x0000005e6b5e723e */ /* 0x000fe400000010ff */
[----:B------:R-:W-:Y:S01]  /*2430*/  @P2 PRMT R89, R104, 0x7610, R89 ;  /* 0x0000761068592816 */ /* 0x000fe20000000059 */
[----:B------:R-:W-:Y:S01]  /*2440*/  FFMA.FTZ R104, R128, R99, R100 ;  /* 0x0000006380687223 */ /* 0x000fe20000010064 */
[----:B------:R-:W-:Y:S02]  /*2450*/  @P2 F2FP.BF16.F32.PACK_AB R95, RZ, R95 ;  /* 0x0000005fff5f223e */ /* 0x000fe400000010ff */
[----:B------:R-:W-:Y:S01]  /*2460*/  @P2 PRMT R89, R89, 0x5410, R105 ;  /* 0x0000541059592816 */ /* 0x000fe20000000069 */
[----:B------:R-:W-:Y:S01]  /*2470*/  FADD.FTZ R105, R127, -R104 ;  /* 0x800000687f697221 */ /* 0x000fe20000010000 */
[----:B------:R-:W-:-:S03]  /*2480*/  @P2 PRMT R90, R95, 0x7610, R90 ;  /* 0x000076105f5a2816 */ /* 0x000fc6000000005a */
[----:B------:R-:W-:Y:S01]  /*2490*/  FMUL.FTZ R105, R112, R105 ;  /* 0x0000006970697220 */ /* 0x000fe20000410000 */
[----:B0-----:R-:W-:Y:S01]  /*24a0*/  @P2 FMUL.FTZ R106, R107, R106 ;  /* 0x0000006a6b6a2220 */ /* 0x001fe20000410000 */
[----:B------:R-:W-:-:S04]  /*24b0*/  FFMA.FTZ R107, R119, R99, R100 ;  /* 0x00000063776b7223 */ /* 0x000fc80000010064 */
[----:B------:R-:W-:Y:S01]  /*24c0*/  FADD.FTZ R107, R120, -R107 ;  /* 0x8000006b786b7221 */ /* 0x000fe20000010000 */
[----:B------:R-:W-:-:S03]  /*24d0*/  @P2 F2FP.BF16.F32.PACK_AB R106, RZ, R106 ;  /* 0x0000006aff6a223e */ /* 0x000fc600000010ff */
[----:B------:R-:W-:Y:S01]  /*24e0*/  FMUL.FTZ R107, R112, R107 ;  /* 0x0000006b706b7220 */ /* 0x000fe20000410000 */
[----:B------:R-:W-:-:S04]  /*24f0*/  @P2 PRMT R90, R90, 0x5410, R106 ;  /* 0x000054105a5a2816 */ /* 0x000fc8000000006a */
[----:B------:R-:W-:-:S05]  /*2500*/  FSEL R107, R107, RZ, P1 ;  /* 0x000000ff6b6b7208 */ /* 0x000fca0000800000 */
[----:B---3--:R-:W-:Y:S01]  /*2510*/  @P2 FMUL.FTZ R104, R107, R108 ;  /* 0x0000006c6b682220 */ /* 0x008fe20000410000 */
[----:B------:R-:W-:-:S04]  /*2520*/  FSEL R108, R105, RZ, P1 ;  /* 0x000000ff696c7208 */ /* 0x000fc80000800000 */
        /* <DEDUP_REMOVED lines=8> */
.L_x_2092:
        /* <DEDUP_REMOVED lines=8> */
[----:B------:R-:W-:Y:S02]  /*2630*/  SHF.L.U32 R113, R106, 0x10, RZ ;  /* 0x000000106a717819 */ /* 0x000fe400000006ff */
[----:B------:R-:W-:-:S03]  /*2640*/  SHF.L.U32 R105, R105, 0x10, RZ ;  /* 0x0000001069697819 */ /* 0x000fc600000006ff */
[----:B------:R-:W1:Y:S04]  /*2650*/  @P2 LDC R162, c[0x0][0x40c] ;  /* 0x00010300ffa22b82 */ /* 0x000e680000000800 */
[-CC-:B------:R-:W-:Y:S01]  /*2660*/  @P1 FFMA.FTZ R109, R3, R99.reuse, R100.reuse ;  /* 0x00000063036d1223 */ /* 0x180fe20000010064 */
[----:B------:R-:W-:-:S03]  /*2670*/  @P1 FFMA.FTZ R111, R115, R99, R100 ;  /* 0x00000063736f1223 */ /* 0x000fc60000010064 */
[----:B------:R-:W-:Y:S01]  /*2680*/  @P1 FADD.FTZ R108, R114, -R109 ;  /* 0x8000006d726c1221 */ /* 0x000fe20000010000 */
[----:B------:R-:W-:Y:S01]  /*2690*/  SHF.L.U32 R109, R12, 0x10, RZ ;  /* 0x000000100c6d7819 */ /* 0x000fe200000006ff */
[----:B------:R-:W-:Y:S01]  /*26a0*/  @P1 FADD.FTZ R106, R116, -R111 ;  /* 0x8000006f746a1221 */ /* 0x000fe20000010000 */
[----:B------:R-:W-:-:S03]  /*26b0*/  SHF.L.U32 R111, R13, 0x10, RZ ;  /* 0x000000100d6f7819 */ /* 0x000fc600000006ff */
[----:B------:R-:W-:Y:S01]  /*26c0*/  @P1 FFMA.FTZ R109, R112, R108, R109 ;  /* 0x0000006c706d1223 */ /* 0x000fe2000001006d */
[-C--:B------:R-:W-:Y:S01]  /*26d0*/  @P1 FFMA.FTZ R108, R122, R99.reuse, R100 ;  /* 0x000000637a6c1223 */ /* 0x080fe20000010064 */
[----:B------:R-:W-:Y:S02]  /*26e0*/  @P1 FFMA.FTZ R111, R112, R106, R111 ;  /* 0x0000006a706f1223 */ /* 0x000fe4000001006f */
[----:B0-----:R-:W-:Y:S01]  /*26f0*/  @P2 FMUL.FTZ R109, R109, R110 ;  /* 0x0000006e6d6d2220 */ /* 0x001fe20000410000 */
[----:B------:R-:W-:Y:S01]  /*2700*/  @P1 FADD.FTZ R108, R121, -R108 ;  /* 0x8000006c796c1221 */ /* 0x000fe20000010000 */
[----:B------:R-:W0:Y:S01]  /*2710*/  @P2 LDC R106, c[0x0][0x40c] ;  /* 0x00010300ff6a2b82 */ /* 0x000e220000000800 */
[----:B------:R-:W-:Y:S02]  /*2720*/  @P1 FFMA.FTZ R110, R124, R99, R100 ;  /* 0x000000637c6e1223 */ /* 0x000fe40000010064 */
[----:B------:R-:W-:Y:S01]  /*2730*/  @P1 FFMA.FTZ R107, R112, R108, R107 ;  /* 0x0000006c706b1223 */ /* 0x000fe2000001006b */
[----:B------:R-:W-:Y:S01]  /*2740*/  @P2 F2FP.BF16.F32.PACK_AB R109, RZ, R109 ;  /* 0x0000006dff6d223e */ /* 0x000fe200000010ff */
[----:B------:R-:W-:-:S02]  /*2750*/  @P1 FADD.FTZ R110, R123, -R110 ;  /* 0x8000006e7b6e1221 */ /* 0x000fc40000010000 */
[----:B-1----:R-:W-:Y:S01]  /*2760*/  @P2 FMUL.FTZ R107, R107, R162 ;  /* 0x000000a26b6b2220 */ /* 0x002fe20000410000 */
[----:B------:R-:W1:Y:S01]  /*2770*/  @P2 LDC R108, c[0x0][0x40c] ;  /* 0x00010300ff6c2b82 */ /* 0x000e620000000800 */
[----:B------:R-:W-:Y:S01]  /*2780*/  @P2 PRMT R88, R109, 0x7610, R88 ;  /* 0x000076106d582816 */ /* 0x000fe20000000058 */
[----:B------:R-:W-:Y:S01]  /*2790*/  @P1 FFMA.FTZ R113, R112, R110, R113 ;  /* 0x0000006e70711223 */ /* 0x000fe20000010071 */
[----:B------:R-:W-:Y:S01]  /*27a0*/  @P1 FFMA.FTZ R110, R126, R99, R100 ;  /* 0x000000637e6e1223 */ /* 0x000fe20000010064 */
[----:B------:R-:W-:-:S03]  /*27b0*/  @P2 F2FP.BF16.F32.PACK_AB R107, RZ, R107 ;  /* 0x0000006bff6b223e */ /* 0x000fc600000010ff */
[----:B------:R-:W-:Y:S01]  /*27c0*/  @P1 FADD.FTZ R110, R125, -R110 ;  /* 0x8000006e7d6e1221 */ /* 0x000fe20000010000 */
[----:B------:R-:W-:Y:S01]  /*27d0*/  @P2 PRMT R88, R88, 0x5410, R107 ;  /* 0x0000541058582816 */ /* 0x000fe2000000006b */
[----:B------:R-:W-:Y:S02]  /*27e0*/  @P1 FFMA.FTZ R107, R117, R99, R100 ;  /* 0x00000063756b1223 */ /* 0x000fe40000010064 */
[----:B------:R-:W-:Y:S02]  /*27f0*/  @P1 FFMA.FTZ R105, R112, R110, R105 ;  /* 0x0000006e70691223 */ /* 0x000fe40000010069 */
[----:B------:R-:W-:Y:S01]  /*2800*/  @P1 FADD.FTZ R109, R118, -R107 ;  /* 0x8000006b766d1221 */ /* 0x000fe20000010000 */
[----:B------:R-:W-:Y:S01]  /*2810*/  SHF.L.U32 R107, R14, 0x10, RZ ;  /* 0x000000100e6b7819 */ /* 0x000fe200000006ff */
[----:B0-----:R-:W-:-:S04]  /*2820*/  @P2 FMUL.FTZ R113, R113, R106 ;  /* 0x0000006a71712220 */ /* 0x001fc80000410000 */
[----:B------:R-:W-:Y:S01]  /*2830*/  @P1 FFMA.FTZ R107, R112, R109, R107 ;  /* 0x0000006d706b1223 */ /* 0x000fe2000001006b */
[----:B------:R-:W-:Y:S01]  /*2840*/  @P1 FFMA.FTZ R109, R119, R99, R100 ;  /* 0x00000063776d1223 */ /* 0x000fe20000010064 */
[----:B------:R-:W-:Y:S01]  /*2850*/  @P2 F2FP.BF16.F32.PACK_AB R113, RZ, R113 ;  /* 0x00000071ff71223e */ /* 0x000fe200000010ff */
[----:B-1----:R-:W-:Y:S02]  /*2860*/  @P2 FMUL.FTZ R111, R111, R108 ;  /* 0x0000006c6f6f2220 */ /* 0x002fe40000410000 */
[----:B------:R-:W-:Y:S01]  /*2870*/  @P1 FADD.FTZ R106, R120, -R109 ;  /* 0x8000006d786a1221 */ /* 0x000fe20000010000 */
[----:B------:R-:W0:Y:S01]  /*2880*/  @P2 LDC R108, c[0x0][0x40c] ;  /* 0x00010300ff6c2b82 */ /* 0x000e220000000800 */
[----:B------:R-:W-:Y:S02]  /*2890*/  SHF.L.U32 R109, R15, 0x10, RZ ;  /* 0x000000100f6d7819 */ /* 0x000fe400000006ff */
[----:B------:R-:W-:-:S03]  /*28a0*/  @P2 F2FP.BF16.F32.PACK_AB R111, RZ, R111 ;  /* 0x0000006fff6f223e */ /* 0x000fc600000010ff */
[----:B------:R-:W-:Y:S01]  /*28b0*/  @P1 FFMA.FTZ R109, R112, R106, R109 ;  /* 0x0000006a706d1223 */ /* 0x000fe2000001006d */
[----:B------:R-:W-:Y:S01]  /*28c0*/  @P2 PRMT R89, R111, 0x7610, R89 ;  /* 0x000076106f592816 */ /* 0x000fe20000000059 */
[----:B------:R-:W1:Y:S03]  /*28d0*/  @P2 LDC R106, c[0x0][0x40c] ;  /* 0x00010300ff6a2b82 */ /* 0x000e660000000800 */
[----:B------:R-:W-:Y:S01]  /*28e0*/  @P2 PRMT R89, R89, 0x5410, R113 ;  /* 0x0000541059592816 */ /* 0x000fe20000000071 */
[----:B0-----:R-:W-:-:S04]  /*28f0*/  @P2 FMUL.FTZ R107, R107, R108 ;  /* 0x0000006c6b6b2220 */ /* 0x001fc80000410000 */
[----:B------:R-:W0:Y:S01]  /*2900*/  @P2 LDC R108, c[0x0][0x40c] ;  /* 0x00010300ff6c2b82 */ /* 0x000e220000000800 */
[----:B------:R-:W-:Y:S01]  /*2910*/  @P2 F2FP.BF16.F32.PACK_AB R107, RZ, R107 ;  /* 0x0000006bff6b223e */ /* 0x000fe200000010ff */
[----:B-1----:R-:W-:-:S03]  /*2920*/  @P2 FMUL.FTZ R105, R105, R106 ;  /* 0x0000006a69692220 */ /* 0x002fc60000410000 */
[----:B------:R-:W-:Y:S02]  /*2930*/  @P2 PRMT R90, R107, 0x7610, R90 ;  /* 0x000076106b5a2816 */ /* 0x000fe4000000005a */
[----:B------:R-:W-:-:S04]  /*2940*/  @P2 F2FP.BF16.F32.PACK_AB R105, RZ, R105 ;  /* 0x00000069ff69223e */ /* 0x000fc800000010ff */
[----:B------:R-:W-:Y:S01]  /*2950*/  @P2 PRMT R90, R90, 0x5410, R105 ;  /* 0x000054105a5a2816 */ /* 0x000fe20000000069 */
[----:B0-----:R-:W-:-:S05]  /*2960*/  @P2 FMUL.FTZ R109, R109, R108 ;  /* 0x0000006c6d6d2220 */ /* 0x001fca0000410000 */
        /* <DEDUP_REMOVED lines=11> */
.L_x_2102:
        /* <DEDUP_REMOVED lines=17> */
[----:B------:R-:W-:Y:S01]  /*2b30*/  SHF.L.U32 R95, R13, 0x10, RZ ;  /* 0x000000100d5f7819 */ /* 0x000fe200000006ff */
[----:B------:R-:W2:Y:S01]  /*2b40*/  @P2 LDC R164, c[0x0][0x40c] ;  /* 0x00010300ffa42b82 */ /* 0x000ea20000000800 */
[----:B------:R-:W-:Y:S01]  /*2b50*/  @P3 FFMA.FTZ R107, R112, R94, R107 ;  /* 0x0000005e706b3223 */ /* 0x000fe2000001006b */
[----:B------:R-:W-:Y:S01]  /*2b60*/  @P3 FFMA.FTZ R94, R124, R99, R100 ;  /* 0x000000637c5e3223 */ /* 0x000fe20000010064 */
[----:B------:R-:W-:Y:S01]  /*2b70*/  @P3 FADD.FTZ R106, R118, -R111 ;  /* 0x8000006f766a3221 */ /* 0x000fe20000010000 */
[----:B------:R-:W-:Y:S01]  /*2b80*/  @P3 FFMA.FTZ R95, R112, R92, R95 ;  /* 0x0000005c705f3223 */ /* 0x000fe2000001005f */
[----:B------:R-:W-:Y:S01]  /*2b90*/  SHF.L.U32 R111, R14, 0x10, RZ ;  /* 0x000000100e6f7819 */ /* 0x000fe200000006ff */
[----:B------:R-:W-:-:S02]  /*2ba0*/  @P3 FADD.FTZ R94, R123, -R94 ;  /* 0x8000005e7b5e3221 */ /* 0x000fc40000010000 */
[----:B------:R-:W3:Y:S02]  /*2bb0*/  @P2 LDC R92, c[0x0][0x40c] ;  /* 0x00010300ff5c2b82 */ /* 0x000ee40000000800 */
[C---:B------:R-:W-:Y:S01]  /*2bc0*/  @P3 FFMA.FTZ R109, R112.reuse, R94, R109 ;  /* 0x0000005e706d3223 */ /* 0x040fe2000001006d */
[----:B------:R-:W-:Y:S01]  /*2bd0*/  @P3 FFMA.FTZ R111, R112, R106, R111 ;  /* 0x0000006a706f3223 */ /* 0x000fe2000001006f */
[----:B------:R-:W-:-:S04]  /*2be0*/  @P3 FFMA.FTZ R106, R126, R99, R100 ;  /* 0x000000637e6a3223 */ /* 0x000fc80000010064 */
[----:B------:R-:W4:Y:S01]  /*2bf0*/  @P2 LDC R94, c[0x0][0x40c] ;  /* 0x00010300ff5e2b82 */ /* 0x000f220000000800 */
[----:B------:R-:W-:-:S04]  /*2c00*/  @P3 FADD.FTZ R106, R125, -R106 ;  /* 0x8000006a7d6a3221 */ /* 0x000fc80000010000 */
[----:B------:R-:W-:-:S03]  /*2c10*/  @P3 FFMA.FTZ R113, R112, R106, R113 ;  /* 0x0000006a70713223 */ /* 0x000fc60000010071 */
[----:B------:R-:W5:Y:S01]  /*2c20*/  @P2 LDC R162, c[0x0][0x40c] ;  /* 0x00010300ffa22b82 */ /* 0x000f620000000800 */
[----:B---3--:R-:W-:-:S07]  /*2c30*/  @P2 FMUL.FTZ R92, R93, R92 ;  /* 0x0000005c5d5c2220 */ /* 0x008fce0000410000 */
[----:B------:R-:W3:Y:S01]  /*2c40*/  @P2 LDC R166, c[0x0][0x40c] ;  /* 0x00010300ffa62b82 */ /* 0x000ee20000000800 */
[----:B------:R-:W-:Y:S01]  /*2c50*/  @P2 F2FP.BF16.F32.PACK_AB R105, RZ, R92 ;  /* 0x0000005cff69223e */ /* 0x000fe200000010ff */
[----:B-1----:R-:W-:Y:S01]  /*2c60*/  @P2 FMUL.FTZ R92, R95, R108 ;  /* 0x0000006c5f5c2220 */ /* 0x002fe20000410000 */
[----:B----4-:R-:W-:Y:S02]  /*2c70*/  @P2 FMUL.FTZ R94, R107, R94 ;  /* 0x0000005e6b5e2220 */ /* 0x010fe40000410000 */
[----:B------:R-:W-:Y:S02]  /*2c80*/  @P2 PRMT R88, R105, 0x7610, R88 ;  /* 0x0000761069582816 */ /* 0x000fe40000000058 */
[----:B------:R-:W-:Y:S01]  /*2c90*/  @P2 F2FP.BF16.F32.PACK_AB R108, RZ, R92 ;  /* 0x0000005cff6c223e */ /* 0x000fe200000010ff */
[----:B------:R-:W-:Y:S01]  /*2ca0*/  @P3 FADD.FTZ R92, R120, -R163 ;  /* 0x800000a3785c3221 */ /* 0x000fe20000010000 */
[----:B------:R-:W-:Y:S01]  /*2cb0*/  @P2 F2FP.BF16.F32.PACK_AB R106, RZ, R94 ;  /* 0x0000005eff6a223e */ /* 0x000fe200000010ff */
[----:B0-----:R-:W-:Y:S01]  /*2cc0*/  @P2 FMUL.FTZ R94, R109, R110 ;  /* 0x0000006e6d5e2220 */ /* 0x001fe20000410000 */
[----:B------:R-:W-:-:S02]  /*2cd0*/  SHF.L.U32 R163, R15, 0x10, RZ ;  /* 0x000000100fa37819 */ /* 0x000fc400000006ff */
[----:B------:R-:W-:Y:S02]  /*2ce0*/  @P2 PRMT R89, R108, 0x7610, R89 ;  /* 0x000076106c592816 */ /* 0x000fe40000000059 */
[----:B------:R-:W-:Y:S01]  /*2cf0*/  @P2 F2FP.BF16.F32.PACK_AB R110, RZ, R94 ;  /* 0x0000005eff6e223e */ /* 0x000fe200000010ff */
[----:B--2---:R-:W-:Y:S01]  /*2d00*/  @P2 FMUL.FTZ R94, R113, R164 ;  /* 0x000000a4715e2220 */ /* 0x004fe20000410000 */
[----:B------:R-:W-:Y:S01]  /*2d10*/  @P3 FFMA.FTZ R163, R112, R92, R163 ;  /* 0x0000005c70a33223 */ /* 0x000fe200000100a3 */
[----:B------:R-:W0:Y:S01]  /*2d20*/  @P2 LDC R164, c[0x0][0x40c] ;  /* 0x00010300ffa42b82 */ /* 0x000e220000000800 */
[----:B------:R-:W-:Y:S01]  /*2d30*/  @P3 FFMA.FTZ R92, R128, R99, R100 ;  /* 0x00000063805c3223 */ /* 0x000fe20000010064 */
[----:B------:R-:W-:Y:S02]  /*2d40*/  @P2 PRMT R88, R88, 0x5410, R106 ;  /* 0x0000541058582816 */ /* 0x000fe4000000006a */
[----:B------:R-:W-:Y:S01]  /*2d50*/  @P2 PRMT R89, R89, 0x5410, R110 ;  /* 0x0000541059592816 */ /* 0x000fe2000000006e */
[----:B------:R-:W-:Y:S01]  /*2d60*/  @P3 FADD.FTZ R104, R127, -R92 ;  /* 0x8000005c7f683221 */ /* 0x000fe20000010000 */
[----:B-----5:R-:W-:Y:S01]  /*2d70*/  @P2 FMUL.FTZ R92, R111, R162 ;  /* 0x000000a26f5c2220 */ /* 0x020fe20000410000 */
[----:B------:R-:W-:-:S02]  /*2d80*/  @P2 F2FP.BF16.F32.PACK_AB R162, RZ, R94 ;  /* 0x0000005effa2223e */ /* 0x000fc400000010ff */
[----:B------:R-:W-:Y:S01]  /*2d90*/  @P3 FFMA.FTZ R165, R112, R104, R165 ;  /* 0x0000006870a53223 */ /* 0x000fe200000100a5 */
[----:B------:R-:W-:Y:S02]  /*2da0*/  F2FP.BF16.F32.PACK_AB R94, R113, R111 ;  /* 0x0000006f715e723e */ /* 0x000fe400000010ff */
[----:B------:R-:W-:Y:S02]  /*2db0*/  @P2 F2FP.BF16.F32.PACK_AB R104, RZ, R92 ;  /* 0x0000005cff68223e */ /* 0x000fe400000010ff */
[----:B------:R-:W-:Y:S02]  /*2dc0*/  F2FP.BF16.F32.PACK_AB R92, R107, R93 ;  /* 0x0000005d6b5c723e */ /* 0x000fe400000010ff */
[----:B------:R-:W-:Y:S01]  /*2dd0*/  F2FP.BF16.F32.PACK_AB R93, R109, R95 ;  /* 0x0000005f6d5d723e */ /* 0x000fe200000010ff */
[C---:B---3--:R-:W-:Y:S01]  /*2de0*/  @P2 FMUL.FTZ R109, R165.reuse, R166 ;  /* 0x000000a6a56d2220 */ /* 0x048fe20000410000 */
[----:B------:R-:W-:Y:S02]  /*2df0*/  @P2 PRMT R90, R104, 0x7610, R90 ;  /* 0x00007610685a2816 */ /* 0x000fe4000000005a */
[----:B------:R-:W-:-:S02]  /*2e00*/  F2FP.BF16.F32.PACK_AB R95, R165, R163 ;  /* 0x000000a3a55f723e */ /* 0x000fc400000010ff */
[----:B------:R-:W-:Y:S01]  /*2e10*/  @P2 F2FP.BF16.F32.PACK_AB R109, RZ, R109 ;  /* 0x0000006dff6d223e */ /* 0x000fe200000010ff */
[----:B0-----:R-:W-:Y:S01]  /*2e20*/  @P2 FMUL.FTZ R107, R163, R164 ;  /* 0x000000a4a36b2220 */ /* 0x001fe20000410000 */
[----:B------:R-:W-:-:S04]  /*2e30*/  @P2 PRMT R90, R90, 0x5410, R162 ;  /* 0x000054105a5a2816 */ /* 0x000fc800000000a2 */
[----:B------:R-:W-:-:S04]  /*2e40*/  @P2 F2FP.BF16.F32.PACK_AB R107, RZ, R107 ;  /* 0x0000006bff6b223e */ /* 0x000fc800000010ff */
[----:B------:R-:W-:-:S04]  /*2e50*/  @P2 PRMT R91, R107, 0x7610, R91 ;  /* 0x000076106b5b2816 */ /* 0x000fc8000000005b */
[----:B------:R-:W-:-:S07]  /*2e60*/  @P2 PRMT R91, R91, 0x5410, R109 ;  /* 0x000054105b5b2816 */ /* 0x000fce000000006d */
.L_x_2101:
        /* <DEDUP_REMOVED lines=12> */
[----:B0-----:R-:W-:Y:S02]  /*2f30*/  PRMT R92, R8, 0x7632, R92 ;  /* 0x00007632085c7816 */ /* 0x001fe4000000005c */
[----:B------:R-:W-:Y:S02]  /*2f40*/  SHF.L.U32 R105, R9, 0x10, RZ ;  /* 0x0000001009697819 */ /* 0x000fe400000006ff */
[----:B------:R-:W-:Y:S02]  /*2f50*/  SHF.L.U32 R94, R92, 0x10, RZ ;  /* 0x000000105c5e7819 */ /* 0x000fe400000006ff */
[----:B------:R-:W-:Y:S01]  /*2f60*/  SHF.L.U32 R109, R10, 0x10, RZ ;  /* 0x000000100a6d7819 */ /* 0x000fe200000006ff */
[----:B------:R-:W0:Y:S04]  /*2f70*/  @P2 LDC R106, c[0x0][0x40c] ;  /* 0x00010300ff6a2b82 */ /* 0x000e280000000800 */
[-CC-:B------:R-:W-:Y:S01]  /*2f80*/  @P3 FFMA.FTZ R93, R129, R99.reuse, R100.reuse ;  /* 0x00000063815d3223 */ /* 0x180fe20000010064 */
[----:B------:R-:W-:-:S03]  /*2f90*/  @P3 FFMA.FTZ R104, R144, R99, R100 ;  /* 0x0000006390683223 */ /* 0x000fc60000010064 */
[----:B------:R-:W-:Y:S01]  /*2fa0*/  @P3 FADD.FTZ R92, R130, -R93 ;  /* 0x8000005d825c3221 */ /* 0x000fe20000010000 */
[----:B------:R-:W-:Y:S01]  /*2fb0*/  SHF.L.U32 R93, R8, 0x10, RZ ;  /* 0x00000010085d7819 */ /* 0x000fe200000006ff */
[----:B------:R-:W-:Y:S01]  /*2fc0*/  @P3 FADD.FTZ R95, R145, -R104 ;  /* 0x80000068915f3221 */ /* 0x000fe20000010000 */
[----:B------:R-:W2:Y:S03]  /*2fd0*/  @P2 LDC R162, c[0x0][0x40c] ;  /* 0x00010300ffa22b82 */ /* 0x000ea60000000800 */
[C---:B------:R-:W-:Y:S01]  /*2fe0*/  @P3 FFMA.FTZ R93, R112.reuse, R92, R93 ;  /* 0x0000005c705d3223 */ /* 0x040fe2000001005d */
[----:B------:R-:W-:Y:S01]  /*2ff0*/  PRMT R92, R9, 0x7632, R92 ;  /* 0x00007632095c7816 */ /* 0x000fe2000000005c */
[----:B------:R-:W-:Y:S01]  /*3000*/  @P3 FFMA.FTZ R94, R112, R95, R94 ;  /* 0x0000005f705e3223 */ /* 0x000fe2000001005e */
[-CC-:B------:R-:W-:Y:S02]  /*3010*/  @P3 FFMA.FTZ R95, R131, R99.reuse, R100.reuse ;  /* 0x00000063835f3223 */ /* 0x180fe40000010064 */
[----:B------:R-:W-:Y:S01]  /*3020*/  SHF.L.U32 R107, R92, 0x10, RZ ;  /* 0x000000105c6b7819 */ /* 0x000fe200000006ff */
[----:B------:R-:W-:Y:S01]  /*3030*/  @P3 FFMA.FTZ R92, R146, R99, R100 ;  /* 0x00000063925c3223 */ /* 0x000fe20000010064 */
[----:B------:R-:W3:Y:S01]  /*3040*/  @P2 LDC R104, c[0x0][0x40c] ;  /* 0x00010300ff682b82 */ /* 0x000ee20000000800 */
[----:B------:R-:W-:-:S02]  /*3050*/  @P3 FADD.FTZ R95, R132, -R95 ;  /* 0x8000005f845f3221 */ /* 0x000fc40000010000 */
[----:B------:R-:W-:Y:S02]  /*3060*/  @P3 FADD.FTZ R92, R147, -R92 ;  /* 0x8000005c935c3221 */ /* 0x000fe40000010000 */
[C---:B------:R-:W-:Y:S01]  /*3070*/  @P3 FFMA.FTZ R105, R112.reuse, R95, R105 ;  /* 0x0000005f70693223 */ /* 0x040fe20000010069 */
[-C--:B------:R-:W-:Y:S01]  /*3080*/  @P3 FFMA.FTZ R95, R133, R99.reuse, R100 ;  /* 0x00000063855f3223 */ /* 0x080fe20000010064 */
[----:B------:R-:W-:Y:S01]  /*3090*/  @P3 FFMA.FTZ R107, R112, R92, R107 ;  /* 0x0000005c706b3223 */ /* 0x000fe2000001006b */
[----:B------:R-:W-:Y:S01]  /*30a0*/  PRMT R92, R10, 0x7632, R92 ;  /* 0x000076320a5c7816 */ /* 0x000fe2000000005c */
[----:B------:R-:W4:Y:S01]  /*30b0*/  @P2 LDC R164, c[0x0][0x40c] ;  /* 0x00010300ffa42b82 */ /* 0x000f220000000800 */
[----:B------:R-:W-:Y:S01]  /*30c0*/  @P3 FADD.FTZ R95, R134, -R95 ;  /* 0x8000005f865f3221 */ /* 0x000fe20000010000 */
[----:B0-----:R-:W-:Y:S01]  /*30d0*/  @P2 FMUL.FTZ R106, R105, R106 ;  /* 0x0000006a696a2220 */ /* 0x001fe20000410000 */
[----:B------:R-:W-:Y:S01]  /*30e0*/  SHF.L.U32 R110, R92, 0x10, RZ ;  /* 0x000000105c6e7819 */ /* 0x000fe200000006ff */
[--C-:B------:R-:W-:Y:S01]  /*30f0*/  @P3 FFMA.FTZ R92, R148, R99, R100.reuse ;  /* 0x00000063945c3223 */ /* 0x100fe20000010064 */
[----:B------:R-:W-:Y:S01]  /*3100*/  @P3 FFMA.FTZ R109, R112, R95, R109 ;  /* 0x0000005f706d3223 */ /* 0x000fe2000001006d */
[----:B------:R-:W-:Y:S01]  /*3110*/  @P3 FFMA.FTZ R95, R135, R99, R100 ;  /* 0x00000063875f3223 */ /* 0x000fe20000010064 */
[----:B------:R-:W-:Y:S01]  /*3120*/  @P2 F2FP.BF16.F32.PACK_AB R106, RZ, R106 ;  /* 0x0000006aff6a223e */ /* 0x000fe200000010ff */
[----:B------:R-:W0:Y:S01]  /*3130*/  @P2 LDC R108, c[0x0][0x40c] ;  /* 0x00010300ff6c2b82 */ /* 0x000e220000000800 */
[----:B------:R-:W-:Y:S01]  /*3140*/  @P3 FADD.FTZ R111, R149, -R92 ;  /* 0x8000005c956f3221 */ /* 0x000fe20000010000 */
[----:B------:R-:W-:Y:S01]  /*3150*/  @P3 FADD.FTZ R95, R136, -R95 ;  /* 0x8000005f885f3221 */ /* 0x000fe20000010000 */
[----:B------:R-:W-:-:S02]  /*3160*/  @P2 PRMT R89, R106, 0x7610, R89 ;  /* 0x000076106a592816 */ /* 0x000fc40000000059 */
[----:B------:R-:W-:Y:S01]  /*3170*/  @P3 FFMA.FTZ R110, R112, R111, R110 ;  /* 0x0000006f706e3223 */ /* 0x000fe2000001006e */
[----:B------:R-:W-:Y:S01]  /*3180*/  SHF.L.U32 R111, R11, 0x10, RZ ;  /* 0x000000100b6f7819 */ /* 0x000fe200000006ff */
[----:B---3--:R-:W-:Y:S01]  /*3190*/  @P2 FMUL.FTZ R92, R93, R104 ;  /* 0x000000685d5c2220 */ /* 0x008fe20000410000 */
[----:B------:R-:W3:Y:S01]  /*31a0*/  @P2 LDC R163, c[0x0][0x40c] ;  /* 0x00010300ffa32b82 */ /* 0x000ee20000000800 */
[----:B-1----:R-:W-:Y:S02]  /*31b0*/  @P2 FMUL.FTZ R104, R94, R113 ;  /* 0x000000715e682220 */ /* 0x002fe40000410000 */
[----:B------:R-:W-:Y:S01]  /*31c0*/  @P3 FFMA.FTZ R111, R112, R95, R111 ;  /* 0x0000005f706f3223 */ /* 0x000fe2000001006f */
[----:B------:R-:W-:Y:S02]  /*31d0*/  @P2 F2FP.BF16.F32.PACK_AB R95, RZ, R92 ;  /* 0x0000005cff5f223e */ /* 0x000fe400000010ff */
[----:B------:R-:W-:Y:S01]  /*31e0*/  F2FP.BF16.F32.PACK_AB R92, R94, R93 ;  /* 0x0000005d5e5c723e */ /* 0x000fe200000010ff */
[----:B------:R-:W-:Y:S01]  /*31f0*/  @P3 FFMA.FTZ R94, R150, R99, R100 ;  /* 0x00000063965e3223 */ /* 0x000fe20000010064 */
[----:B------:R-:W-:-:S02]  /*3200*/  PRMT R93, R11, 0x7632, R93 ;  /* 0x000076320b5d7816 */ /* 0x000fc4000000005d */
[----:B------:R-:W-:Y:S01]  /*3210*/  @P2 PRMT R88, R95, 0x7610, R88 ;  /* 0x000076105f582816 */ /* 0x000fe20000000058 */
[----:B------:R-:W-:Y:S01]  /*3220*/  @P3 FADD.FTZ R94, R151, -R94 ;  /* 0x8000005e975e3221 */ /* 0x000fe20000010000 */
[----:B------:R-:W-:Y:S01]  /*3230*/  SHF.L.U32 R113, R93, 0x10, RZ ;  /* 0x000000105d717819 */ /* 0x000fe200000006ff */
[----:B----4-:R-:W-:Y:S01]  /*3240*/  @P2 FMUL.FTZ R95, R111, R164 ;  /* 0x000000a46f5f2220 */ /* 0x010fe20000410000 */
[----:B------:R-:W-:Y:S01]  /*3250*/  F2FP.BF16.F32.PACK_AB R93, R107, R105 ;  /* 0x000000696b5d723e */ /* 0x000fe200000010ff */
[----:B--2---:R-:W-:Y:S01]  /*3260*/  @P2 FMUL.FTZ R105, R109, R162 ;  /* 0x000000a26d692220 */ /* 0x004fe20000410000 */
[----:B0-----:R-:W-:Y:S01]  /*3270*/  @P2 FMUL.FTZ R108, R107, R108 ;  /* 0x0000006c6b6c2220 */ /* 0x001fe20000410000 */
[----:B------:R-:W-:Y:S01]  /*3280*/  @P3 FFMA.FTZ R113, R112, R94, R113 ;  /* 0x0000005e70713223 */ /* 0x000fe20000010071 */
[----:B------:R-:W-:Y:S02]  /*3290*/  F2FP.BF16.F32.PACK_AB R94, R110, R109 ;  /* 0x0000006d6e5e723e */ /* 0x000fe400000010ff */
[----:B------:R-:W-:-:S02]  /*32a0*/  @P2 F2FP.BF16.F32.PACK_AB R105, RZ, R105 ;  /* 0x00000069ff69223e */ /* 0x000fc400000010ff */
[----:B------:R-:W-:Y:S01]  /*32b0*/  @P2 F2FP.BF16.F32.PACK_AB R95, RZ, R95 ;  /* 0x0000005fff5f223e */ /* 0x000fe200000010ff */
[----:B---3--:R-:W-:Y:S01]  /*32c0*/  @P2 FMUL.FTZ R110, R110, R163 ;  /* 0x000000a36e6e2220 */ /* 0x008fe20000410000 */
[----:B------:R-:W-:Y:S02]  /*32d0*/  @P2 F2FP.BF16.F32.PACK_AB R104, RZ, R104 ;  /* 0x00000068ff68223e */ /* 0x000fe400000010ff */
[----:B------:R-:W-:Y:S02]  /*32e0*/  @P2 F2FP.BF16.F32.PACK_AB R108, RZ, R108 ;  /* 0x0000006cff6c223e */ /* 0x000fe400000010ff */
[----:B------:R-:W-:Y:S02]  /*32f0*/  @P2 F2FP.BF16.F32.PACK_AB R110, RZ, R110 ;  /* 0x0000006eff6e223e */ /* 0x000fe400000010ff */
[----:B------:R-:W-:Y:S02]  /*3300*/  @P2 PRMT R90, R105, 0x7610, R90 ;  /* 0x00007610695a2816 */ /* 0x000fe4000000005a */
[----:B------:R-:W-:-:S02]  /*3310*/  @P2 PRMT R91, R95, 0x7610, R91 ;  /* 0x000076105f5b2816 */ /* 0x000fc4000000005b */
        /* <DEDUP_REMOVED lines=9> */
.L_x_2104:
[----:B------:R-:W-:Y:S01]  /*33b0*/  ISETP.GT.AND P3, PT, R2, RZ, PT ;  /* 0x000000ff0200720c */ /* 0x000fe20003f64270 */
[----:B0-----:R-:W0:Y:S01]  /*33c0*/  @P2 LDC R106, c[0x0][0x40c] ;  /* 0x00010300ff6a2b82 */ /* 0x001e220000000800 */
[----:B------:R-:W-:-:S04]  /*33d0*/  PRMT R104, R8, 0x7632, R104 ;  /* 0x0000763208687816 */ /* 0x000fc80000000068 */
[----:B------:R-:W-:-:S03]  /*33e0*/  SHF.L.U32 R107, R104, 0x10, RZ ;  /* 0x00000010686b7819 */ /* 0x000fc600000006ff */
[----:B------:R-:W1:Y:S04]  /*33f0*/  @P2 LDC R110, c[0x0][0x40c] ;  /* 0x00010300ff6e2b82 */ /* 0x000e680000000800 */
[-CC-:B------:R-:W-:Y:S01]  /*3400*/  @P3 FFMA.FTZ R105, R129, R99.reuse, R100.reuse ;  /* 0x0000006381693223 */ /* 0x180fe20000010064 */
[-CC-:B------:R-:W-:Y:S01]  /*3410*/  @P3 FFMA.FTZ R108, R144, R99.reuse, R100.reuse ;  /* 0x00000063906c3223 */ /* 0x180fe20000010064 */
[-CC-:B------:R-:W-:Y:S01]  /*3420*/  @P3 FFMA.FTZ R109, R131, R99.reuse, R100.reuse ;  /* 0x00000063836d3223 */ /* 0x180fe20000010064 */
[----:B------:R-:W-:Y:S01]  /*3430*/  @P3 FFMA.FTZ R113, R133, R99, R100 ;  /* 0x0000006385713223 */ /* 0x000fe20000010064 */
[----:B------:R-:W-:Y:S01]  /*3440*/  @P3 FADD.FTZ R104, R130, -R105 ;  /* 0x8000006982683221 */ /* 0x000fe20000010000 */
[----:B------:R-:W-:Y:S01]  /*3450*/  SHF.L.U32 R105, R8, 0x10, RZ ;  /* 0x0000001008697819 */ /* 0x000fe200000006ff */
[----:B------:R-:W-:-:S04]  /*3460*/  @P3 FADD.FTZ R108, R145, -R108 ;  /* 0x8000006c916c3221 */ /* 0x000fc80000010000 */
[C---:B------:R-:W-:Y:S01]  /*3470*/  @P3 FFMA.FTZ R105, R112.reuse, R104, R105 ;  /* 0x0000006870693223 */ /* 0x040fe20000010069 */
[----:B------:R-:W-:Y:S01]  /*3480*/  @P3 FFMA.FTZ R107, R112, R108, R107 ;  /* 0x0000006c706b3223 */ /* 0x000fe2000001006b */
[----:B------:R-:W-:Y:S01]  /*3490*/  PRMT R104, R9, 0x7632, R104 ;  /* 0x0000763209687816 */ /* 0x000fe20000000068 */
[----:B------:R-:W-:Y:S01]  /*34a0*/  @P3 FFMA.FTZ R108, R146, R99, R100 ;  /* 0x00000063926c3223 */ /* 0x000fe20000010064 */
[----:B0-----:R-:W-:Y:S02]  /*34b0*/  @P2 FMUL.FTZ R105, R105, R106 ;  /* 0x0000006a69692220 */ /* 0x001fe40000410000 */
[----:B------:R-:W-:Y:S01]  /*34c0*/  SHF.L.U32 R111, R104, 0x10, RZ ;  /* 0x00000010686f7819 */ /* 0x000fe200000006ff */
[----:B------:R-:W-:Y:S01]  /*34d0*/  @P3 FADD.FTZ R108, R147, -R108 ;  /* 0x8000006c936c3221 */ /* 0x000fe20000010000 */
[----:B------:R-:W-:Y:S01]  /*34e0*/  @P3 FADD.FTZ R104, R132, -R109 ;  /* 0x8000006d84683221 */ /* 0x000fe20000010000 */
[----:B------:R-:W-:Y:S01]  /*34f0*/  SHF.L.U32 R109, R9, 0x10, RZ ;  /* 0x00000010096d7819 */ /* 0x000fe200000006ff */
[----:B------:R-:W0:Y:S01]  /*3500*/  @P2 LDC R106, c[0x0][0x40c] ;  /* 0x00010300ff6a2b82 */ /* 0x000e220000000800 */
[C---:B------:R-:W-:Y:S01]  /*3510*/  @P3 FFMA.FTZ R111, R112.reuse, R108, R111 ;  /* 0x0000006c706f3223 */ /* 0x040fe2000001006f */
[----:B------:R-:W-:Y:S01]  /*3520*/  @P2 F2FP.BF16.F32.PACK_AB R105, RZ, R105 ;  /* 0x00000069ff69223e */ /* 0x000fe200000010ff */
[----:B-1----:R-:W-:Y:S01]  /*3530*/  @P2 FMUL.FTZ R107, R107, R110 ;  /* 0x0000006e6b6b2220 */ /* 0x002fe20000410000 */
[----:B------:R-:W-:Y:S01]  /*3540*/  @P3 FFMA.FTZ R109, R112, R104, R109 ;  /* 0x00000068706d3223 */ /* 0x000fe2000001006d */
[----:B------:R-:W-:Y:S01]  /*3550*/  @P3 FADD.FTZ R104, R134, -R113 ;  /* 0x8000007186683221 */ /* 0x000fe20000010000 */
[----:B------:R-:W-:Y:S01]  /*3560*/  SHF.L.U32 R113, R10, 0x10, RZ ;  /* 0x000000100a717819 */ /* 0x000fe200000006ff */
[-C--:B------:R-:W-:Y:S01]  /*3570*/  @P3 FFMA.FTZ R110, R148, R99.reuse, R100 ;  /* 0x00000063946e3223 */ /* 0x080fe20000010064 */
[----:B------:R-:W1:Y:S01]  /*3580*/  @P2 LDC R108, c[0x0][0x40c] ;  /* 0x00010300ff6c2b82 */ /* 0x000e620000000800 */
[----:B------:R-:W-:Y:S01]  /*3590*/  @P2 PRMT R88, R105, 0x7610, R88 ;  /* 0x0000761069582816 */ /* 0x000fe20000000058 */
[----:B------:R-:W-:Y:S01]  /*35a0*/  @P3 FFMA.FTZ R105, R135, R99, R100 ;  /* 0x0000006387693223 */ /* 0x000fe20000010064 */
[----:B------:R-:W-:Y:S01]  /*35b0*/  @P3 FFMA.FTZ R113, R112, R104, R113 ;  /* 0x0000006870713223 */ /* 0x000fe20000010071 */
[----:B------:R-:W-:Y:S01]  /*35c0*/  PRMT R104, R10, 0x7632, R104 ;  /* 0x000076320a687816 */ /* 0x000fe20000000068 */
[----:B------:R-:W-:Y:S01]  /*35d0*/  @P3 FADD.FTZ R110, R149, -R110 ;  /* 0x8000006e956e3221 */ /* 0x000fe20000010000 */
[----:B------:R-:W-:-:S02]  /*35e0*/  @P2 F2FP.BF16.F32.PACK_AB R107, RZ, R107 ;  /* 0x0000006bff6b223e */ /* 0x000fc400000010ff */
[----:B------:R-:W-:Y:S01]  /*35f0*/  SHF.L.U32 R163, R104, 0x10, RZ ;  /* 0x0000001068a37819 */ /* 0x000fe200000006ff */
[----:B------:R-:W-:Y:S01]  /*3600*/  @P3 FADD.FTZ R104, R136, -R105 ;  /* 0x8000006988683221 */ /* 0x000fe20000010000 */
[----:B------:R-:W-:Y:S02]  /*3610*/  SHF.L.U32 R105, R11, 0x10, RZ ;  /* 0x000000100b697819 */ /* 0x000fe400000006ff */
[----:B------:R-:W-:Y:S01]  /*3620*/  @P2 PRMT R88, R88, 0x5410, R107 ;  /* 0x0000541058582816 */ /* 0x000fe2000000006b */
[C---:B------:R-:W-:Y:S02]  /*3630*/  @P3 FFMA.FTZ R163, R112.reuse, R110, R163 ;  /* 0x0000006e70a33223 */ /* 0x040fe400000100a3 */
[----:B------:R-:W-:Y:S01]  /*3640*/  @P3 FFMA.FTZ R105, R112, R104, R105 ;  /* 0x0000006870693223 */ /* 0x000fe20000010069 */
[----:B0-----:R-:W-:Y:S01]  /*3650*/  @P2 FMUL.FTZ R109, R109, R106 ;  /* 0x0000006a6d6d2220 */ /* 0x001fe20000410000 */
[----:B------:R-:W0:Y:S04]  /*3660*/  @P2 LDC R104, c[0x0][0x40c] ;  /* 0x00010300ff682b82 */ /* 0x000e280000000800 */
[----:B------:R-:W-:Y:S01]  /*3670*/  @P2 F2FP.BF16.F32.PACK_AB R109, RZ, R109 ;  /* 0x0000006dff6d223e */ /* 0x000fe200000010ff */
[----:B-1----:R-:W-:-:S03]  /*3680*/  @P2 FMUL.FTZ R111, R111, R108 ;  /* 0x0000006c6f6f2220 */ /* 0x002fc60000410000 */
[----:B------:R-:W1:Y:S01]  /*3690*/  @P2 LDC R106, c[0x0][0x40c] ;  /* 0x00010300ff6a2b82 */ /* 0x000e620000000800 */
[----:B------:R-:W-:Y:S02]  /*36a0*/  @P2 PRMT R89, R109, 0x7610, R89 ;  /* 0x000076106d592816 */ /* 0x000fe40000000059 */
[----:B------:R-:W-:-:S05]  /*36b0*/  @P2 F2FP.BF16.F32.PACK_AB R111, RZ, R111 ;  /* 0x0000006fff6f223e */ /* 0x000fca00000010ff */
[----:B------:R-:W2:Y:S01]  /*36c0*/  @P2 LDC R108, c[0x0][0x40c] ;  /* 0x00010300ff6c2b82 */ /* 0x000ea20000000800 */
[----:B------:R-:W-:Y:S01]  /*36d0*/  @P2 PRMT R89, R89, 0x5410, R111 ;  /* 0x0000541059592816 */ /* 0x000fe2000000006f */
        /* <DEDUP_REMOVED lines=19> */
.L_x_2103:
        /* <DEDUP_REMOVED lines=24> */
[----:B------:R-:W-:Y:S01]  /*3990*/  FMUL.FTZ R104, R112, R105 ;  /* 0x0000006970687220 */ /* 0x000fe20000410000 */
[----:B------:R-:W-:Y:S01]  /*39a0*/  @P2 PRMT R88, R94, 0x7610, R88 ;  /* 0x000076105e582816 */ /* 0x000fe20000000058 */
[--C-:B------:R-:W-:Y:S01]  /*39b0*/  FFMA.FTZ R94, R148, R99, R100.reuse ;  /* 0x00000063945e7223 */ /* 0x100fe20000010064 */
[----:B------:R-:W-:Y:S02]  /*39c0*/  FMUL.FTZ R93, R112, R93 ;  /* 0x0000005d705d7220 */ /* 0x000fe40000410000 */
[----:B------:R-:W-:Y:S02]  /*39d0*/  FSEL R106, R104, RZ, P3 ;  /* 0x000000ff686a7208 */ /* 0x000fe40001800000 */
[----:B------:R-:W-:Y:S01]  /*39e0*/  @P2 PRMT R88, R88, 0x5410, R95 ;  /* 0x0000541058582816 */ /* 0x000fe2000000005f */
[----:B------:R-:W-:Y:S01]  /*39f0*/  FFMA.FTZ R95, R133, R99, R100 ;  /* 0x00000063855f7223 */ /* 0x000fe20000010064 */
[----:B------:R-:W-:Y:S01]  /*3a00*/  FSEL R93, R93, RZ, P3 ;  /* 0x000000ff5d5d7208 */ /* 0x000fe20001800000 */
[----:B0-----:R-:W-:Y:S01]  /*3a10*/  @P2 FMUL.FTZ R105, R106, R107 ;  /* 0x0000006b6a692220 */ /* 0x001fe20000410000 */
[----:B------:R-:W-:Y:S01]  /*3a20*/  FADD.FTZ R107, R149, -R94 ;  /* 0x8000005e956b7221 */ /* 0x000fe20000010000 */
[----:B------:R-:W-:-:S02]  /*3a30*/  FADD.FTZ R95, R134, -R95 ;  /* 0x8000005f865f7221 */ /* 0x000fc40000010000 */
[----:B--2---:R-:W-:Y:S01]  /*3a40*/  @P2 FMUL.FTZ R104, R93, R108 ;  /* 0x0000006c5d682220 */ /* 0x004fe20000410000 */
[----:B------:R-:W-:Y:S01]  /*3a50*/  F2FP.BF16.F32.PACK_AB R93, R106, R93 ;  /* 0x0000005d6a5d723e */ /* 0x000fe200000010ff */
[C---:B------:R-:W-:Y:S01]  /*3a60*/  FMUL.FTZ R94, R112.reuse, R95 ;  /* 0x0000005f705e7220 */ /* 0x040fe20000410000 */
[----:B------:R-:W0:Y:S01]  /*3a70*/  @P2 LDC R106, c[0x0][0x40c] ;  /* 0x00010300ff6a2b82 */ /* 0x000e220000000800 */
[----:B------:R-:W-:Y:S01]  /*3a80*/  FMUL.FTZ R95, R112, R107 ;  /* 0x0000006b705f7220 */ /* 0x000fe20000410000 */
[----:B------:R-:W-:Y:S02]  /*3a90*/  @P2 F2FP.BF16.F32.PACK_AB R104, RZ, R104 ;  /* 0x00000068ff68223e */ /* 0x000fe400000010ff */
[----:B------:R-:W-:Y:S02]  /*3aa0*/  FSEL R94, R94, RZ, P3 ;  /* 0x000000ff5e5e7208 */ /* 0x000fe40001800000 */
[----:B------:R-:W-:Y:S02]  /*3ab0*/  FSEL R107, R95, RZ, P3 ;  /* 0x000000ff5f6b7208 */ /* 0x000fe40001800000 */
[----:B------:R-:W2:Y:S01]  /*3ac0*/  @P2 LDC R108, c[0x0][0x40c] ;  /* 0x00010300ff6c2b82 */ /* 0x000ea20000000800 */
[----:B-1----:R-:W-:Y:S01]  /*3ad0*/  @P2 FMUL.FTZ R95, R94, R109 ;  /* 0x0000006d5e5f2220 */ /* 0x002fe20000410000 */
[----:B------:R-:W-:-:S02]  /*3ae0*/  F2FP.BF16.F32.PACK_AB R94, R107, R94 ;  /* 0x0000005e6b5e723e */ /* 0x000fc400000010ff */
[----:B------:R-:W-:Y:S02]  /*3af0*/  @P2 PRMT R89, R104, 0x7610, R89 ;  /* 0x0000761068592816 */ /* 0x000fe40000000059 */
[----:B------:R-:W-:Y:S02]  /*3b00*/  @P2 F2FP.BF16.F32.PACK_AB R105, RZ, R105 ;  /* 0x00000069ff69223e */ /* 0x000fe400000010ff */
[----:B------:R-:W-:Y:S02]  /*3b10*/  @P2 F2FP.BF16.F32.PACK_AB R95, RZ, R95 ;  /* 0x0000005fff5f223e */ /* 0x000fe400000010ff */
[----:B------:R-:W-:Y:S02]  /*3b20*/  @P2 PRMT R89, R89, 0x5410, R105 ;  /* 0x0000541059592816 */ /* 0x000fe40000000069 */
[----:B------:R-:W-:Y:S01]  /*3b30*/  @P2 PRMT R90, R95, 0x7610, R90 ;  /* 0x000076105f5a2816 */ /* 0x000fe2000000005a */
[----:B0-----:R-:W-:Y:S01]  /*3b40*/  @P2 FMUL.FTZ R106, R107, R106 ;  /* 0x0000006a6b6a2220 */ /* 0x001fe20000410000 */
        /* <DEDUP_REMOVED lines=8> */
[----:B--2---:R-:W-:-:S03]  /*3bd0*/  @P2 FMUL.FTZ R104, R107, R108 ;  /* 0x0000006c6b682220 */ /* 0x004fc60000410000 */
        /* <DEDUP_REMOVED lines=10> */
.L_x_2106:
        /* <DEDUP_REMOVED lines=9> */
.L_x_2107:
        /* <DEDUP_REMOVED lines=9> */
.L_x_2108:
        /* <DEDUP_REMOVED lines=9> */
.L_x_2109:
        /* <DEDUP_REMOVED lines=9> */
.L_x_2110:
        /* <DEDUP_REMOVED lines=9> */
.L_x_2111:
        /* <DEDUP_REMOVED lines=9> */
.L_x_2112:
        /* <DEDUP_REMOVED lines=9> */
.L_x_2113:
        /* <DEDUP_REMOVED lines=9> */
.L_x_2105:
        /* <DEDUP_REMOVED lines=11> */
[----:B------:R-:W-:Y:S02]  /*41b0*/  PRMT R2, R4, 0x7632, R2 ;  /* 0x0000763204027816 */ /* 0x000fe40000000002 */
[----:B0-----:R-:W-:Y:S02]  /*41c0*/  SHF.L.U32 R107, R7, 0x10, RZ ;  /* 0x00000010076b7819 */ /* 0x001fe400000006ff */
[----:B------:R-:W-:-:S07]  /*41d0*/  SHF.L.U32 R92, R2, 0x10, RZ ;  /* 0x00000010025c7819 */ /* 0x000fce00000006ff */
[-CC-:B------:R-:W-:Y:S01]  /*41e0*/  @P0 FFMA.FTZ R93, R143, R99.reuse, R100.reuse ;  /* 0x000000638f5d0223 */ /* 0x180fe20000010064 */
[-CC-:B------:R-:W-:Y:S01]  /*41f0*/  @P0 FFMA.FTZ R94, R152, R99.reuse, R100.reuse ;  /* 0x00000063985e0223 */ /* 0x180fe20000010064 */
[-CC-:B------:R-:W-:Y:S01]  /*4200*/  @P0 FFMA.FTZ R101, R141, R99.reuse, R100.reuse ;  /* 0x000000638d650223 */ /* 0x180fe20000010064 */
[-CC-:B------:R-:W-:Y:S01]  /*4210*/  @P0 FFMA.FTZ R98, R154, R99.reuse, R100.reuse ;  /* 0x000000639a620223 */ /* 0x180fe20000010064 */
[----:B------:R-:W-:Y:S01]  /*4220*/  @P0 FADD.FTZ R2, R138, -R93 ;  /* 0x8000005d8a020221 */ /* 0x000fe20000010000 */
[----:B------:R-:W-:Y:S01]  /*4230*/  SHF.L.U32 R93, R4, 0x10, RZ ;  /* 0x00000010045d7819 */ /* 0x000fe200000006ff */
[-CC-:B------:R-:W-:Y:S01]  /*4240*/  @P0 FFMA.FTZ R103, R139, R99.reuse, R100.reuse ;  /* 0x000000638b670223 */ /* 0x180fe20000010064 */
[-CC-:B------:R-:W-:Y:S01]  /*4250*/  @P0 FFMA.FTZ R102, R156, R99.reuse, R100.reuse ;  /* 0x000000639c660223 */ /* 0x180fe20000010064 */
[-CC-:B------:R-:W-:Y:S01]  /*4260*/  @P0 FFMA.FTZ R106, R160, R99.reuse, R100.reuse ;  /* 0x00000063a06a0223 */ /* 0x180fe20000010064 */
[----:B------:R-:W-:Y:S01]  /*4270*/  @P0 FFMA.FTZ R105, R137, R99, R100 ;  /* 0x0000006389690223 */ /* 0x000fe20000010064 */
[----:B------:R-:W-:Y:S01]  /*4280*/  @P0 FFMA.FTZ R93, R112, R2, R93 ;  /* 0x00000002705d0223 */ /* 0x000fe2000001005d */
[----:B------:R-:W-:Y:S01]  /*4290*/  PRMT R2, R5, 0x7632, R2 ;  /* 0x0000763205027816 */ /* 0x000fe20000000002 */
[----:B------:R-:W-:Y:S01]  /*42a0*/  @P0 FADD.FTZ R95, R153, -R94 ;  /* 0x8000005e995f0221 */ /* 0x000fe20000010000 */
[----:B------:R-:W-:Y:S01]  /*42b0*/  @P0 FADD.FTZ R101, R140, -R101 ;  /* 0x800000658c650221 */ /* 0x000fe20000010000 */
[----:B------:R-:W-:Y:S01]  /*42c0*/  SHF.L.U32 R99, R5, 0x10, RZ ;  /* 0x0000001005637819 */ /* 0x000fe200000006ff */
[----:B------:R-:W-:Y:S01]  /*42d0*/  @P0 FADD.FTZ R105, R158, -R105 ;  /* 0x800000699e690221 */ /* 0x000fe20000010000 */
[----:B------:R-:W-:Y:S01]  /*42e0*/  SHF.L.U32 R100, R2, 0x10, RZ ;  /* 0x0000001002647819 */ /* 0x000fe200000006ff */
[----:B------:R-:W-:Y:S01]  /*42f0*/  @P0 FFMA.FTZ R92, R112, R95, R92 ;  /* 0x0000005f705c0223 */ /* 0x000fe2000001005c */
[----:B------:R-:W-:Y:S01]  /*4300*/  PRMT R2, R6, 0x7632, R2 ;  /* 0x0000763206027816 */ /* 0x000fe20000000002 */
[----:B------:R-:W-:Y:S01]  /*4310*/  @P0 FADD.FTZ R95, R155, -R98 ;  /* 0x800000629b5f0221 */ /* 0x000fe20000010000 */
[----:B------:R-:W-:Y:S01]  /*4320*/  @P0 FFMA.FTZ R99, R112, R101, R99 ;  /* 0x0000006570630223 */ /* 0x000fe20000010063 */
[----:B------:R-:W0:Y:S01]  /*4330*/  @P2 LDC R98, c[0x0][0x40c] ;  /* 0x00010300ff622b82 */ /* 0x000e220000000800 */
[----:B------:R-:W-:Y:S01]  /*4340*/  SHF.L.U32 R104, R2, 0x10, RZ ;  /* 0x0000001002687819 */ /* 0x000fe200000006ff */
[----:B------:R-:W-:Y:S01]  /*4350*/  @P0 FADD.FTZ R2, R142, -R103 ;  /* 0x800000678e020221 */ /* 0x000fe20000010000 */
[----:B------:R-:W-:Y:S01]  /*4360*/  SHF.L.U32 R103, R6, 0x10, RZ ;  /* 0x0000001006677819 */ /* 0x000fe200000006ff */
[C---:B------:R-:W-:Y:S01]  /*4370*/  @P0 FFMA.FTZ R100, R112.reuse, R95, R100 ;  /* 0x0000005f70640223 */ /* 0x040fe20000010064 */
[----:B------:R-:W-:Y:S01]  /*4380*/  @P0 FADD.FTZ R95, R157, -R102 ;  /* 0x800000669d5f0221 */ /* 0x000fe20000010000 */
[----:B------:R-:W-:-:S02]  /*4390*/  @P0 FFMA.FTZ R107, R112, R105, R107 ;  /* 0x00000069706b0223 */ /* 0x000fc4000001006b */
[C---:B------:R-:W-:Y:S01]  /*43a0*/  @P0 FFMA.FTZ R103, R112.reuse, R2, R103 ;  /* 0x0000000270670223 */ /* 0x040fe20000010067 */
[----:B------:R-:W-:Y:S01]  /*43b0*/  PRMT R2, R7, 0x7632, R2 ;  /* 0x0000763207027816 */ /* 0x000fe20000000002 */
[----:B------:R-:W-:Y:S01]  /*43c0*/  @P0 FFMA.FTZ R104, R112, R95, R104 ;  /* 0x0000005f70680223 */ /* 0x000fe20000010068 */
[----:B------:R-:W-:Y:S01]  /*43d0*/  @P0 FADD.FTZ R95, R159, -R106 ;  /* 0x8000006a9f5f0221 */ /* 0x000fe20000010000 */
[----:B------:R-:W1:Y:S01]  /*43e0*/  @P2 LDC R102, c[0x0][0x40c] ;  /* 0x00010300ff662b82 */ /* 0x000e620000000800 */
[----:B------:R-:W-:-:S05]  /*43f0*/  SHF.L.U32 R108, R2, 0x10, RZ ;  /* 0x00000010026c7819 */ /* 0x000fca00000006ff */
[----:B------:R-:W-:Y:S02]  /*4400*/  @P0 FFMA.FTZ R108, R112, R95, R108 ;  /* 0x0000005f706c0223 */ /* 0x000fe4000001006c */
[----:B------:R-:W2:Y:S08]  /*4410*/  @P2 LDC R95, c[0x0][0x40c] ;  /* 0x00010300ff5f2b82 */ /* 0x000eb00000000800 */
[----:B------:R-:W3:Y:S08]  /*4420*/  @P2 LDC R2, c[0x0][0x40c] ;  /* 0x00010300ff022b82 */ /* 0x000ef00000000800 */
[----:B------:R-:W4:Y:S01]  /*4430*/  @P2 LDC R101, c[0x0][0x40c] ;  /* 0x00010300ff652b82 */ /* 0x000f220000000800 */
[----:B-1----:R-:W-:-:S05]  /*4440*/  @P2 FMUL.FTZ R102, R103, R102 ;  /* 0x0000006667662220 */ /* 0x002fca0000410000 */
[----:B------:R-:W-:Y:S02]  /*4450*/  @P2 F2FP.BF16.F32.PACK_AB R102, RZ, R102 ;  /* 0x00000066ff66223e */ /* 0x000fe400000010ff */
[----:B------:R-:W1:Y:S01]  /*4460*/  @P2 LDC R105, c[0x0][0x40c] ;  /* 0x00010300ff692b82 */ /* 0x000e620000000800 */
[----:B--2---:R-:W-:Y:S01]  /*4470*/  @P2 FMUL.FTZ R94, R92, R95 ;  /* 0x0000005f5c5e2220 */ /* 0x004fe20000410000 */
[----:B------:R-:W-:Y:S02]  /*4480*/  @P2 PRMT R90, R102, 0x7610, R90 ;  /* 0x00007610665a2816 */ /* 0x000fe4000000005a */
[----:B------:R-:W-:Y:S02]  /*4490*/  F2FP.BF16.F32.PACK_AB R92, R92, R93 ;  /* 0x0000005d5c5c723e */ /* 0x000fe400000010ff */
[----:B------:R-:W-:Y:S01]  /*44a0*/  @P2 F2FP.BF16.F32.PACK_AB R95, RZ, R94 ;  /* 0x0000005eff5f223e */ /* 0x000fe200000010ff */
[----:B0-----:R-:W-:Y:S01]  /*44b0*/  @P2 FMUL.FTZ R94, R99, R98 ;  /* 0x00000062635e2220 */ /* 0x001fe20000410000 */
[----:B------:R-:W0:Y:S01]  /*44c0*/  @P2 LDC R106, c[0x0][0x40c] ;  /* 0x00010300ff6a2b82 */ /* 0x000e220000000800 */
[----:B---3--:R-:W-:Y:S01]  /*44d0*/  @P2 FMUL.FTZ R2, R93, R2 ;  /* 0x000000025d022220 */ /* 0x008fe20000410000 */
[----:B------:R-:W-:-:S02]  /*44e0*/  F2FP.BF16.F32.PACK_AB R93, R100, R99 ;  /* 0x00000063645d723e */ /* 0x000fc400000010ff */
[----:B------:R-:W-:Y:S02]  /*44f0*/  @P2 F2FP.BF16.F32.PACK_AB R98, RZ, R94 ;  /* 0x0000005eff62223e */ /* 0x000fe400000010ff */
[----:B------:R-:W-:Y:S01]  /*4500*/  @P2 F2FP.BF16.F32.PACK_AB R2, RZ, R2 ;  /* 0x00000002ff02223e */ /* 0x000fe200000010ff */
[----:B----4-:R-:W-:Y:S01]  /*4510*/  @P2 FMUL.FTZ R101, R100, R101 ;  /* 0x0000006564652220 */ /* 0x010fe20000410000 */
[----:B------:R-:W-:Y:S02]  /*4520*/  @P2 PRMT R89, R98, 0x7610, R89 ;  /* 0x0000761062592816 */ /* 0x000fe40000000059 */
[----:B------:R-:W-:Y:S02]  /*4530*/  @P2 PRMT R88, R2, 0x7610, R88 ;  /* 0x0000761002582816 */ /* 0x000fe40000000058 */
[----:B------:R-:W-:Y:S02]  /*4540*/  @P2 F2FP.BF16.F32.PACK_AB R101, RZ, R101 ;  /* 0x00000065ff65223e */ /* 0x000fe400000010ff */
[----:B------:R-:W-:Y:S01]  /*4550*/  @P2 PRMT R88, R88, 0x5410, R95 ;  /* 0x0000541058582816 */ /* 0x000fe2000000005f */
[C---:B-1----:R-:W-:Y:S01]  /*4560*/  @P2 FMUL.FTZ R105, R104.reuse, R105 ;  /* 0x0000006968692220 */ /* 0x042fe20000410000 */
[----:B------:R-:W-:-:S02]  /*4570*/  F2FP.BF16.F32.PACK_AB R94, R104, R103 ;  /* 0x00000067685e723e */ /* 0x000fc400000010ff */
[----:B------:R-:W-:Y:S02]  /*4580*/  @P2 PRMT R89, R89, 0x5410, R101 ;  /* 0x0000541059592816 */ /* 0x000fe40000000065 */
[----:B------:R-:W-:Y:S02]  /*4590*/  @P2 F2FP.BF16.F32.PACK_AB R105, RZ, R105 ;  /* 0x00000069ff69223e */ /* 0x000fe400000010ff */
[----:B------:R-:W-:Y:S01]  /*45a0*/  F2FP.BF16.F32.PACK_AB R95, R108, R107 ;  /* 0x0000006b6c5f723e */ /* 0x000fe200000010ff */
[----:B0-----:R-:W-:Y:S01]  /*45b0*/  @P2 FMUL.FTZ R106, R107, R106 ;  /* 0x0000006a6b6a2220 */ /* 0x001fe20000410000 */
[----:B------:R-:W-:-:S04]  /*45c0*/  @P2 PRMT R90, R90, 0x5410, R105 ;  /* 0x000054105a5a2816 */ /* 0x000fc80000000069 */
[----:B------:R-:W-:-:S04]  /*45d0*/  @P2 F2FP.BF16.F32.PACK_AB R106, RZ, R106 ;  /* 0x0000006aff6a223e */ /* 0x000fc800000010ff */
[----:B------:R-:W-:Y:S01]  /*45e0*/  @P2 PRMT R91, R106, 0x7610, R91 ;  /* 0x000076106a5b2816 */ /* 0x000fe2000000005b */
[----:B------:R-:W-:Y:S06]  /*45f0*/  @!P2 BRA `(.L_x_2116) ;  /* 0x0000000c006ca947 */ /* 0x000fec0003800000 */
[----:B------:R-:W-:-:S05]  /*4600*/  FMUL.FTZ R108, R108, UR18 ;  /* 0x000000126c6c7c20 */ /* 0x000fca0008410000 */
[----:B------:R-:W-:-:S04]  /*4610*/  F2FP.BF16.F32.PACK_AB R108, RZ, R108 ;  /* 0x0000006cff6c723e */ /* 0x000fc800000010ff */
[----:B------:R-:W-:Y:S01]  /*4620*/  PRMT R91, R91, 0x5410, R108 ;  /* 0x000054105b5b7816 */ /* 0x000fe2000000006c */
[----:B------:R-:W-:Y:S06]  /*4630*/  BRA `(.L_x_2116) ;  /* 0x0000000c005c7947 */ /* 0x000fec0003800000 */
.L_x_2115:
[----:B------:R-:W-:Y:S01]  /*4640*/  ISETP.GT.AND P0, PT, R2, RZ, PT ;  /* 0x000000ff0200720c */ /* 0x000fe20003f04270 */
[----:B------:R-:W1:Y:S01]  /*4650*/  @P2 LDC R111, c[0x0][0x40c] ;  /* 0x00010300ff6f2b82 */ /* 0x000e620000000800 */
[----:B------:R-:W-:-:S07]  /*4660*/  SHF.L.U32 R103, R103, 0x10, RZ ;  /* 0x0000001067677819 */ /* 0x000fce00000006ff */
[----:B------:R-:W2:Y:S04]  /*4670*/  @P2 LDC R113, c[0x0][0x40c] ;  /* 0x00010300ff712b82 */ /* 0x000ea80000000800 */
[----:B------:R-:W-:Y:S01]  /*4680*/  @P0 PRMT R2, R5, 0x7632, R2 ;  /* 0x0000763205020816 */ /* 0x000fe20000000002 */
[-CC-:B0-----:R-:W-:Y:S01]  /*4690*/  @P0 FFMA.FTZ R104, R154, R99.reuse, R100.reuse ;  /* 0x000000639a680223 */ /* 0x181fe20000010064 */
[----:B------:R-:W-:Y:S01]  /*46a0*/  @!P0 SHF.L.U32 R102, R102, 0x10, RZ ;  /* 0x0000001066668819 */ /* 0x000fe200000006ff */
[-C--:B------:R-:W-:Y:S01]  /*46b0*/  @P0 FFMA.FTZ R106, R156, R99.reuse, R100 ;  /* 0x000000639c6a0223 */ /* 0x080fe20000010064 */
[----:B------:R-:W-:Y:S01]  /*46c0*/  @P0 SHF.L.U32 R105, R2, 0x10, RZ ;  /* 0x0000001002690819 */ /* 0x000fe200000006ff */
[----:B------:R-:W-:Y:S01]  /*46d0*/  @P0 FADD.FTZ R104, R155, -R104 ;  /* 0x800000689b680221 */ /* 0x000fe20000010000 */
[----:B------:R-:W-:Y:S01]  /*46e0*/  @!P0 SHF.L.U32 R2, R101, 0x10, RZ ;  /* 0x0000001065028819 */ /* 0x000fe200000006ff */
[----:B------:R-:W-:Y:S01]  /*46f0*/  @P0 FADD.FTZ R106, R157, -R106 ;  /* 0x8000006a9d6a0221 */ /* 0x000fe20000010000 */
[----:B------:R-:W0:Y:S01]  /*4700*/  @P2 LDC R110, c[0x0][0x40c] ;  /* 0x00010300ff6e2b82 */ /* 0x000e220000000800 */
[----:B------:R-:W-:Y:S01]  /*4710*/  @P0 FFMA.FTZ R102, R112, R104, R105 ;  /* 0x0000006870660223 */ /* 0x000fe20000010069 */
[----:B------:R-:W-:Y:S01]  /*4720*/  @P0 PRMT R104, R6, 0x7632, R104 ;  /* 0x0000763206680816 */ /* 0x000fe20000000068 */
[-CC-:B------:R-:W-:Y:S01]  /*4730*/  @P0 FFMA.FTZ R105, R141, R99.reuse, R100.reuse ;  /* 0x000000638d690223 */ /* 0x180fe20000010064 */
[----:B------:R-:W-:Y:S01]  /*4740*/  @P0 FFMA.FTZ R109, R137, R99, R100 ;  /* 0x00000063896d0223 */ /* 0x000fe20000010064 */
[----:B-1----:R-:W-:Y:S01]  /*4750*/  @P2 FMUL.FTZ R102, R102, R111 ;  /* 0x0000006f66662220 */ /* 0x002fe20000410000 */
[----:B------:R-:W-:Y:S01]  /*4760*/  @P0 SHF.L.U32 R101, R104, 0x10, RZ ;  /* 0x0000001068650819 */ /* 0x000fe200000006ff */
[----:B------:R-:W-:Y:S01]  /*4770*/  @P0 FADD.FTZ R107, R140, -R105 ;  /* 0x800000698c6b0221 */ /* 0x000fe20000010000 */
[----:B------:R-:W-:-:S02]  /*4780*/  SHF.L.U32 R105, R5, 0x10, RZ ;  /* 0x0000001005697819 */ /* 0x000fc400000006ff */
[----:B------:R-:W-:Y:S01]  /*4790*/  @P2 F2FP.BF16.F32.PACK_AB R102, RZ, R102 ;  /* 0x00000066ff66223e */ /* 0x000fe200000010ff */
[----:B------:R-:W-:Y:S01]  /*47a0*/  @P0 FFMA.FTZ R2, R112, R106, R101 ;  /* 0x0000006a70020223 */ /* 0x000fe20000010065 */
[-CC-:B------:R-:W-:Y:S01]  /*47b0*/  @P0 FFMA.FTZ R101, R143, R99.reuse, R100.reuse ;  /* 0x000000638f650223 */ /* 0x180fe20000010064 */
[--C-:B------:R-:W-:Y:S01]  /*47c0*/  @P0 FFMA.FTZ R106, R152, R99, R100.reuse ;  /* 0x00000063986a0223 */ /* 0x100fe20000010064 */
[----:B------:R-:W-:Y:S01]  /*47d0*/  @P0 FFMA.FTZ R105, R112, R107, R105 ;  /* 0x0000006b70690223 */ /* 0x000fe20000010069 */
[----:B------:R-:W-:Y:S01]  /*47e0*/  @P0 FFMA.FTZ R107, R139, R99, R100 ;  /* 0x000000638b6b0223 */ /* 0x000fe20000010064 */
[----:B------:R-:W-:Y:S01]  /*47f0*/  @P0 FADD.FTZ R104, R138, -R101 ;  /* 0x800000658a680221 */ /* 0x000fe20000010000 */
[----:B------:R-:W-:Y:S01]  /*4800*/  SHF.L.U32 R101, R4, 0x10, RZ ;  /* 0x0000001004657819 */ /* 0x000fe200000006ff */
[----:B------:R-:W-:Y:S01]  /*4810*/  @P0 FADD.FTZ R106, R153, -R106 ;  /* 0x8000006a996a0221 */ /* 0x000fe20000010000 */
[----:B------:R-:W-:Y:S01]  /*4820*/  @P0 FADD.FTZ R108, R142, -R107 ;  /* 0x8000006b8e6c0221 */ /* 0x000fe20000010000 */
[----:B------:R-:W-:Y:S01]  /*4830*/  SHF.L.U32 R107, R6, 0x10, RZ ;  /* 0x00000010066b7819 */ /* 0x000fe200000006ff */
[----:B--2---:R-:W-:Y:S01]  /*4840*/  @P2 FMUL.FTZ R2, R2, R113 ;  /* 0x0000007102022220 */ /* 0x004fe20000410000 */
[C---:B------:R-:W-:Y:S01]  /*4850*/  @P0 FFMA.FTZ R101, R112.reuse, R104, R101 ;  /* 0x0000006870650223 */ /* 0x040fe20000010065 */
[C---:B------:R-:W-:Y:S01]  /*4860*/  @P0 FFMA.FTZ R103, R112.reuse, R106, R103 ;  /* 0x0000006a70670223 */ /* 0x040fe20000010067 */
[----:B------:R-:W1:Y:S01]  /*4870*/  @P2 LDC R104, c[0x0][0x40c] ;  /* 0x00010300ff682b82 */ /* 0x000e620000000800 */
[----:B------:R-:W-:Y:S01]  /*4880*/  @P0 FFMA.FTZ R107, R112, R108, R107 ;  /* 0x0000006c706b0223 */ /* 0x000fe2000001006b */
[----:B------:R-:W-:Y:S01]  /*4890*/  @P0 FADD.FTZ R108, R158, -R109 ;  /* 0x8000006d9e6c0221 */ /* 0x000fe20000010000 */
[----:B------:R-:W-:-:S02]  /*48a0*/  SHF.L.U32 R109, R7, 0x10, RZ ;  /* 0x00000010076d7819 */ /* 0x000fc400000006ff */
[----:B------:R-:W-:-:S03]  /*48b0*/  @P2 F2FP.BF16.F32.PACK_AB R2, RZ, R2 ;  /* 0x00000002ff02223e */ /* 0x000fc600000010ff */
[----:B------:R-:W2:Y:S01]  /*48c0*/  @P2 LDC R106, c[0x0][0x40c] ;  /* 0x00010300ff6a2b82 */ /* 0x000ea20000000800 */
[----:B------:R-:W-:-:S04]  /*48d0*/  @P0 FFMA.FTZ R109, R112, R108, R109 ;  /* 0x0000006c706d0223 */ /* 0x000fc8000001006d */
[----:B0-----:R-:W-:-:S05]  /*48e0*/  @P2 FMUL.FTZ R109, R109, R110 ;  /* 0x0000006e6d6d2220 */ /* 0x001fca0000410000 */
[----:B------:R-:W-:-:S04]  /*48f0*/  @P2 F2FP.BF16.F32.PACK_AB R109, RZ, R109 ;  /* 0x0000006dff6d223e */ /* 0x000fc800000010ff */
[----:B------:R-:W-:Y:S01]  /*4900*/  @P2 PRMT R91, R109, 0x7610, R91 ;  /* 0x000076106d5b2816 */ /* 0x000fe2000000005b */
[----:B-1----:R-:W-:Y:S02]  /*4910*/  @P2 FMUL.FTZ R101, R101, R104 ;  /* 0x0000006865652220 */ /* 0x002fe40000410000 */
[----:B------:R-:W0:Y:S03]  /*4920*/  @P2 LDC R104, c[0x0][0x40c] ;  /* 0x00010300ff682b82 */ /* 0x000e260000000800 */
[----:B------:R-:W-:Y:S01]  /*4930*/  @P2 F2FP.BF16.F32.PACK_AB R101, RZ, R101 ;  /* 0x00000065ff65223e */ /* 0x000fe200000010ff */
[----:B--2---:R-:W-:-:S03]  /*4940*/  @P2 FMUL.FTZ R103, R103, R106 ;  /* 0x0000006a67672220 */ /* 0x004fc60000410000 */
[----:B------:R-:W-:Y:S01]  /*4950*/  @P2 PRMT R88, R101, 0x7610, R88 ;  /* 0x0000761065582816 */ /* 0x000fe20000000058 */
[----:B------:R-:W1:Y:S01]  /*4960*/  @P2 LDC R106, c[0x0][0x40c] ;  /* 0x00010300ff6a2b82 */ /* 0x000e620000000800 */
        /* <DEDUP_REMOVED lines=21> */
.L_x_2114:
[----:B------:R-:W-:Y:S05]  /*4ac0*/  @!P1 BRA `(.L_x_2117) ;  /* 0x0000000400189947 */ /* 0x000fea0003800000 */
[-CC-:B0-----:R-:W-:Y:S01]  /*4ad0*/  FFMA.FTZ R93, R143, R99.reuse, R100.reuse ;  /* 0x000000638f5d7223 */ /* 0x181fe20000010064 */
[-CC-:B------:R-:W-:Y:S01]  /*4ae0*/  FFMA.FTZ R95, R141, R99.reuse, R100.reuse ;  /* 0x000000638d5f7223 */ /* 0x180fe20000010064 */
[----:B------:R-:W-:Y:S01]  /*4af0*/  ISETP.GT.AND P0, PT, R2, RZ, PT ;  /* 0x000000ff0200720c */ /* 0x000fe20003f04270 */
        /* <DEDUP_REMOVED lines=8> */
[----:B------:R-:W0:Y:S01]  /*4b80*/  @P2 LDC R100, c[0x0][0x40c] ;  /* 0x00010300ff642b82 */ /* 0x000e220000000800 */
[----:B------:R-:W-:Y:S01]  /*4b90*/  FADD.FTZ R99, R153, -R2 ;  /* 0x8000000299637221 */ /* 0x000fe20000010000 */
[C---:B------:R-:W-:Y:S01]  /*4ba0*/  FMUL.FTZ R2, R112.reuse, R93 ;  /* 0x0000005d70027220 */ /* 0x040fe20000410000 */
[----:B------:R-:W-:Y:S01]  /*4bb0*/  FMUL.FTZ R93, R112, R101 ;  /* 0x00000065705d7220 */ /* 0x000fe20000410000 */
[----:B------:R-:W-:Y:S01]  /*4bc0*/  FADD.FTZ R103, R155, -R92 ;  /* 0x8000005c9b677221 */ /* 0x000fe20000010000 */
[----:B------:R-:W-:Y:S01]  /*4bd0*/  FADD.FTZ R111, R159, -R98 ;  /* 0x800000629f6f7221 */ /* 0x000fe20000010000 */
[----:B------:R-:W-:Y:S01]  /*4be0*/  FADD.FTZ R107, R157, -R94 ;  /* 0x8000005e9d6b7221 */ /* 0x000fe20000010000 */
[----:B------:R-:W-:Y:S01]  /*4bf0*/  FADD.FTZ R105, R142, -R105 ;  /* 0x800000698e697221 */ /* 0x000fe20000010000 */
[----:B------:R-:W1:Y:S01]  /*4c00*/  @P2 LDC R95, c[0x0][0x40c] ;  /* 0x00010300ff5f2b82 */ /* 0x000e620000000800 */
[C---:B------:R-:W-:Y:S01]  /*4c10*/  FMUL.FTZ R94, R112.reuse, R103 ;  /* 0x00000067705e7220 */ /* 0x040fe20000410000 */
[C---:B------:R-:W-:Y:S01]  /*4c20*/  FMUL.FTZ R103, R112.reuse, R111 ;  /* 0x0000006f70677220 */ /* 0x040fe20000410000 */
[C---:B------:R-:W-:Y:S01]  /*4c30*/  FMUL.FTZ R92, R112.reuse, R99 ;  /* 0x00000063705c7220 */ /* 0x040fe20000410000 */
[----:B------:R-:W-:Y:S01]  /*4c40*/  FMUL.FTZ R98, R112, R105 ;  /* 0x0000006970627220 */ /* 0x000fe20000410000 */
[----:B------:R-:W-:Y:S01]  /*4c50*/  FSEL R102, R2, RZ, P0 ;  /* 0x000000ff02667208 */ /* 0x000fe20000000000 */
[----:B------:R-:W-:Y:S01]  /*4c60*/  FADD.FTZ R109, R158, -R109 ;  /* 0x8000006d9e6d7221 */ /* 0x000fe20000010000 */
[----:B------:R-:W-:Y:S01]  /*4c70*/  FSEL R104, R93, RZ, P0 ;  /* 0x000000ff5d687208 */ /* 0x000fe20000000000 */
[----:B------:R-:W2:Y:S01]  /*4c80*/  @P2 LDC R101, c[0x0][0x40c] ;  /* 0x00010300ff652b82 */ /* 0x000ea20000000800 */
[----:B------:R-:W-:Y:S01]  /*4c90*/  FSEL R105, R92, RZ, P0 ;  /* 0x000000ff5c697208 */ /* 0x000fe20000000000 */
[----:B------:R-:W-:Y:S01]  /*4ca0*/  FMUL.FTZ R99, R112, R107 ;  /* 0x0000006b70637220 */ /* 0x000fe20000410000 */
[----:B------:R-:W-:Y:S01]  /*4cb0*/  FSEL R107, R94, RZ, P0 ;  /* 0x000000ff5e6b7208 */ /* 0x000fe20000000000 */
[----:B------:R-:W-:Y:S01]  /*4cc0*/  FMUL.FTZ R112, R112, R109 ;  /* 0x0000006d70707220 */ /* 0x000fe20000410000 */
[----:B------:R-:W-:-:S02]  /*4cd0*/  FSEL R94, R98, RZ, P0 ;  /* 0x000000ff625e7208 */ /* 0x000fc40000000000 */
[----:B------:R-:W-:Y:S01]  /*4ce0*/  FSEL R109, R99, RZ, P0 ;  /* 0x000000ff636d7208 */ /* 0x000fe20000000000 */
[----:B------:R-:W3:Y:S01]  /*4cf0*/  @P2 LDC R111, c[0x0][0x40c] ;  /* 0x00010300ff6f2b82 */ /* 0x000ee20000000800 */
[----:B0-----:R-:W-:Y:S01]  /*4d00*/  @P2 FMUL.FTZ R92, R105, R100 ;  /* 0x00000064695c2220 */ /* 0x001fe20000410000 */
[----:B------:R-:W-:Y:S02]  /*4d10*/  FSEL R112, R112, RZ, P0 ;  /* 0x000000ff70707208 */ /* 0x000fe40000000000 */
[----:B------:R-:W-:-:S04]  /*4d20*/  FSEL R103, R103, RZ, P0 ;  /* 0x000000ff67677208 */ /* 0x000fc80000000000 */
[----:B------:R-:W0:Y:S01]  /*4d30*/  @P2 LDC R106, c[0x0][0x40c] ;  /* 0x00010300ff6a2b82 */ /* 0x000e220000000800 */
[----:B-1----:R-:W-:Y:S01]  /*4d40*/  @P2 FMUL.FTZ R2, R102, R95 ;  /* 0x0000005f66022220 */ /* 0x002fe20000410000 */
[----:B------:R-:W-:-:S04]  /*4d50*/  @P2 F2FP.BF16.F32.PACK_AB R95, RZ, R92 ;  /* 0x0000005cff5f223e */ /* 0x000fc800000010ff */
[----:B------:R-:W-:Y:S02]  /*4d60*/  @P2 F2FP.BF16.F32.PACK_AB R2, RZ, R2 ;  /* 0x00000002ff02223e */ /* 0x000fe400000010ff */
[----:B------:R-:W1:Y:S01]  /*4d70*/  @P2 LDC R108, c[0x0][0x40c] ;  /* 0x00010300ff6c2b82 */ /* 0x000e620000000800 */
[----:B--2---:R-:W-:Y:S01]  /*4d80*/  @P2 FMUL.FTZ R92, R104, R101 ;  /* 0x00000065685c2220 */ /* 0x004fe20000410000 */
[----:B------:R-:W-:-:S04]  /*4d90*/  @P2 PRMT R88, R2, 0x7610, R88 ;  /* 0x0000761002582816 */ /* 0x000fc80000000058 */
[----:B------:R-:W-:Y:S02]  /*4da0*/  @P2 F2FP.BF16.F32.PACK_AB R98, RZ, R92 ;  /* 0x0000005cff62223e */ /* 0x000fe400000010ff */
[----:B------:R-:W2:Y:S01]  /*4db0*/  @P2 LDC R113, c[0x0][0x40c] ;  /* 0x00010300ff712b82 */ /* 0x000ea20000000800 */
[----:B---3--:R-:W-:Y:S01]  /*4dc0*/  @P2 FMUL.FTZ R92, R94, R111 ;  /* 0x0000006f5e5c2220 */ /* 0x008fe20000410000 */
[----:B------:R-:W-:Y:S02]  /*4dd0*/  @P2 PRMT R89, R98, 0x7610, R89 ;  /* 0x0000761062592816 */ /* 0x000fe40000000059 */
[----:B------:R-:W-:Y:S02]  /*4de0*/  @P2 PRMT R88, R88, 0x5410, R95 ;  /* 0x0000541058582816 */ /* 0x000fe4000000005f */
[----:B------:R-:W-:Y:S01]  /*4df0*/  @P2 F2FP.BF16.F32.PACK_AB R100, RZ, R92 ;  /* 0x0000005cff64223e */ /* 0x000fe200000010ff */
[----:B0-----:R-:W-:Y:S01]  /*4e00*/  @P2 FMUL.FTZ R93, R107, R106 ;  /* 0x0000006a6b5d2220 */ /* 0x001fe20000410000 */
[----:B------:R-:W-:-:S02]  /*4e10*/  F2FP.BF16.F32.PACK_AB R92, R105, R102 ;  /* 0x00000066695c723e */ /* 0x000fc400000010ff */
[----:B------:R-:W-:Y:S02]  /*4e20*/  @P2 PRMT R90, R100, 0x7610, R90 ;  /* 0x00007610645a2816 */ /* 0x000fe4000000005a */
[----:B------:R-:W-:Y:S02]  /*4e30*/  @P2 F2FP.BF16.F32.PACK_AB R99, RZ, R93 ;  /* 0x0000005dff63223e */ /* 0x000fe400000010ff */
[C---:B------:R-:W-:Y:S01]  /*4e40*/  F2FP.BF16.F32.PACK_AB R94, R109.reuse, R94 ;  /* 0x0000005e6d5e723e */ /* 0x040fe200000010ff */
[----:B-1----:R-:W-:Y:S01]  /*4e50*/  @P2 FMUL.FTZ R93, R109, R108 ;  /* 0x0000006c6d5d2220 */ /* 0x002fe20000410000 */
[----:B------:R-:W-:Y:S02]  /*4e60*/  @P2 PRMT R89, R89, 0x5410, R99 ;  /* 0x0000541059592816 */ /* 0x000fe40000000063 */
[----:B------:R-:W-:Y:S02]  /*4e70*/  F2FP.BF16.F32.PACK_AB R95, R103, R112 ;  /* 0x00000070675f723e */ /* 0x000fe400000010ff */
[----:B------:R-:W-:-:S02]  /*4e80*/  @P2 F2FP.BF16.F32.PACK_AB R101, RZ, R93 ;  /* 0x0000005dff65223e */ /* 0x000fc400000010ff */
[----:B------:R-:W-:Y:S01]  /*4e90*/  F2FP.BF16.F32.PACK_AB R93, R107, R104 ;  /* 0x000000686b5d723e */ /* 0x000fe200000010ff */
[----:B--2---:R-:W-:Y:S01]  /*4ea0*/  @P2 FMUL.FTZ R102, R112, R113 ;  /* 0x0000007170662220 */ /* 0x004fe20000410000 */
        /* <DEDUP_REMOVED lines=8> */
.L_x_2117:
        /* <DEDUP_REMOVED lines=16> */
.L_x_2118:
        /* <DEDUP_REMOVED lines=9> */
.L_x_2119:
        /* <DEDUP_REMOVED lines=9> */
.L_x_2120:
        /* <DEDUP_REMOVED lines=9> */
.L_x_2121:
        /* <DEDUP_REMOVED lines=9> */
.L_x_2122:
        /* <DEDUP_REMOVED lines=9> */
.L_x_2123:
        /* <DEDUP_REMOVED lines=9> */
.L_x_2124:
[----:B------:R-:W-:-:S04]  /*5390*/  @P2 F2FP.BF16.F32.PACK_AB R98, RZ, R98 ;  /* 0x00000062ff62223e */ /* 0x000fc800000010ff */
[----:B0-----:R-:W-:-:S07]  /*53a0*/  @P2 PRMT R91, R91, 0x5410, R98 ;  /* 0x000054105b5b2816 */ /* 0x001fce0000000062 */
.L_x_2116:
        /* <DEDUP_REMOVED lines=13> */
.L_x_2087:
        /* <DEDUP_REMOVED lines=20> */
.L_x_2126:
        /* <DEDUP_REMOVED lines=12> */
.L_x_10697:


//--------------------- .text._ZN10layer_norm13ln_bwd_kernelINS_13Kernel_traitsIf13__nv_bfloat16S2_S2_fjLj6144ELj1ELj1ELj8ELj16ENS_18Kernel_traits_baseILj6144EfS2_S2_S2_fjLj256EEEEELb0ELb1ELb0ELb0EEEvNS_9BwdParamsE --------------------------
	.section	.text._ZN10layer_norm13ln_bwd_kernelINS_13Kernel_traitsIf13__nv_bfloat16S2_S2_fjLj6144ELj1ELj1ELj8ELj16ENS_18Kernel_traits_baseILj6144EfS2_S2_S2_fjLj256EEEEELb0ELb1ELb0ELb0EEEvNS_9BwdParamsE,"ax",@progbits
	.align	128
        .global         _ZN10layer_norm13ln_bwd_kernelINS_13Kernel_traitsIf13__nv_bfloat16S2_S2_fjLj6144ELj1ELj1ELj8ELj16ENS_18Kernel_traits_baseILj6144EfS2_S2_S2_fjLj256EEEEELb0ELb1ELb0ELb0EEEvNS_9BwdParamsE
        .type           _ZN10layer_norm13ln_bwd_kernelINS_13Kernel_traitsIf13__nv_bfloat16S2_S2_fjLj6144ELj1ELj1ELj8ELj16ENS_18Kernel_traits_baseILj6144EfS2_S2_S2_fjLj256EEEEELb0ELb1ELb0ELb0EEEvNS_9BwdParamsE,@function
        .size           _ZN10layer_norm13ln_bwd_kernelINS_13Kernel_traitsIf13__nv_bfloat16S2_S2_fjLj6144ELj1ELj1ELj8ELj16ENS_18Kernel_traits_baseILj6144EfS2_S2_S2_fjLj256EEEEELb0ELb1ELb0ELb0EEEvNS_9BwdParamsE,(.L_x_10698 - _ZN10layer_norm13ln_bwd_kernelINS_13Kernel_traitsIf13__nv_bfloat16S2_S2_fjLj6144ELj1ELj1ELj8ELj16ENS_18Kernel_traits_baseILj6144EfS2_S2_S2_fjLj256EEEEELb0ELb1ELb0ELb0EEEvNS_9BwdParamsE)
        .other          _ZN10layer_norm13ln_bwd_kernelINS_13Kernel_traitsIf13__nv_bfloat16S2_S2_fjLj6144ELj1ELj1ELj8ELj16ENS_18Kernel_traits_baseILj6144EfS2_S2_S2_fjLj256EEEEELb0ELb1ELb0ELb0EEEvNS_9BwdParamsE,@"STO_CUDA_ENTRY STV_DEFAULT"
_ZN10layer_norm13ln_bwd_kernelINS_13Kernel_traitsIf13__nv_bfloat16S2_S2_fjLj6144ELj1ELj1ELj8ELj16ENS_18Kernel_traits_baseILj6144EfS2_S2_S2_fjLj256EEEEELb0ELb1ELb0ELb0EEEvNS_9BwdParamsE:
.text._ZN10layer_norm13ln_bwd_kernelINS_13Kernel_traitsIf13__nv_bfloat16S2_S2_fjLj6144ELj1ELj1ELj8ELj16ENS_18Kernel_traits_baseILj6144EfS2_S2_S2_fjLj256EEEEELb0ELb1ELb0ELb0EEEvNS_9BwdParamsE:
        /* <DEDUP_REMOVED lines=24> */
[----:B------:R-:W-:Y:S01]  /*0180*/  @P5 IADD3 R17, PT, PT, R17, 0x100, RZ ;  /* 0x0000010011115810 */ /* 0x000fe20007ffe0ff */
[----:B------:R0:W5:Y:S04]  /*0190*/  @P5 LDG.E.128 R152, desc[UR4][R8.64+0x10] ;  /* 0x0000100408985981 */ /* 0x000168000c1e1d00 */
[----:B------:R0:W5:Y:S01]  /*01a0*/  @P5 LDG.E.128 R148, desc[UR4][R10.64] ;  /* 0x000000040a945981 */ /* 0x000162000c1e1d00 */
[----:B------:R-:W3:Y:S01]  /*01b0*/  @P3 LDC.64 R6, c[0x0][0x3e8] ;  /* 0x0000fa00ff063b82 */ /* 0x000ee20000000a00 */
[----:B----4-:R-:W-:-:S02]  /*01c0*/  @P4 IMAD.WIDE.U32 R12, R17, 0x20, R12 ;  /* 0x00000020110c4825 */ /* 0x010fc400078e000c */
[----:B------:R0:W5:Y:S04]  /*01d0*/  @P5 LDG.E.128 R144, desc[UR4][R10.64+0x10] ;  /* 0x000010040a905981 */ /* 0x000168000c1e1d00 */
[----:B------:R0:W5:Y:S01]  /*01e0*/  @P4 LDG.E.128 R140, desc[UR4][R12.64] ;  /* 0x000000040c8c4981 */ /* 0x000162000c1e1d00 */
[----:B--2---:R-:W-:-:S03]  /*01f0*/  @P4 IMAD.WIDE.U32 R14, R17, 0x20, R14 ;  /* 0x00000020110e4825 */ /* 0x004fc600078e000e */
[----:B------:R0:W5:Y:S04]  /*0200*/  @P4 LDG.E.128 R136, desc[UR4][R12.64+0x10] ;  /* 0x000010040c884981 */ /* 0x000168000c1e1d00 */
[----:B------:R0:W5:Y:S01]  /*0210*/  @P4 LDG.E.128 R132, desc[UR4][R14.64] ;  /* 0x000000040e844981 */ /* 0x000162000c1e1d00 */
[----:B-1----:R-:W-:-:S03]  /*0220*/  @P3 IMAD.WIDE.U32 R4, R0, 0x20, R4 ;  /* 0x0000002000043825 */ /* 0x002fc600078e0004 */
[----:B------:R0:W5:Y:S04]  /*0230*/  @P4 LDG.E.128 R128, desc[UR4][R14.64+0x10] ;  /* 0x000010040e804981 */ /* 0x000168000c1e1d00 */
[----:B------:R0:W5:Y:S01]  /*0240*/  @P3 LDG.E.128 R124, desc[UR4][R4.64] ;  /* 0x00000004047c3981 */ /* 0x000162000c1e1d00 */
[----:B---3--:R-:W-:-:S03]  /*0250*/  @P3 IMAD.WIDE.U32 R6, R0, 0x20, R6 ;  /* 0x0000002000063825 */ /* 0x008fc600078e0006 */
[----:B------:R0:W5:Y:S04]  /*0260*/  @P3 LDG.E.128 R120, desc[UR4][R4.64+0x10] ;  /* 0x0000100404783981 */ /* 0x000168000c1e1d00 */
[----:B------:R0:W5:Y:S04]  /*0270*/  @P3 LDG.E.128 R116, desc[UR4][R6.64] ;  /* 0x0000000406743981 */ /* 0x000168000c1e1d00 */
[----:B------:R0:W5:Y:S01]  /*0280*/  @P3 LDG.E.128 R112, desc[UR4][R6.64+0x10] ;  /* 0x0000100406703981 */ /* 0x000162000c1e1d00 */
[----:B------:R-:W-:Y:S01]  /*0290*/  UISETP.GE.AND UP0, UPT, UR6, UR7, UPT ;  /* 0x000000070600728c */ /* 0x000fe2000bf06270 */
        /* <DEDUP_REMOVED lines=36> */
[----:B0-----:R-:W-:Y:S06]  /*04e0*/  BRA.U UP0, `(.L_x_2127) ;  /* 0x0000005500e07547 */ /* 0x001fec000b800000 */
[----:B------:R-:W0:Y:S01]  /*04f0*/  LDC.64 R4, c[0x0][0x3e0] ;  /* 0x0000f800ff047b82 */ /* 0x000e220000000a00 */
[----:B------:R-:W-:Y:S02]  /*0500*/  PLOP3.LUT P2, PT, PT, PT, PT, 0x8, 0x80 ;  /* 0x000000000080781c */ /* 0x000fe40003f4e170 */
        /* <DEDUP_REMOVED lines=24> */
[----:B------:R-:W-:Y:S02]  /*0690*/  SHF.R.U32.HI R4, RZ, 0x5, R0 ;  /* 0x00000005ff047819 */ /* 0x000fe40000011600 */
[----:B------:R-:W-:Y:S02]  /*06a0*/  CS2R R66, SRZ ;  /* 0x0000000000427805 */ /* 0x000fe4000001ff00 */
[----:B------:R-:W-:Y:S02]  /*06b0*/  ISETP.NE.AND.EX P1, PT, R5, RZ, PT, P1 ;  /* 0x000000ff0500720c */ /* 0x000fe40003f25310 */
[----:B------:R-:W-:Y:S02]  /*06c0*/  CS2R R60, SRZ ;  /* 0x00000000003c7805 */ /* 0x000fe4000001ff00 */
[----:B------:R-:W-:-:S02]  /*06d0*/  MOV R5, UR6 ;  /* 0x0000000600057c02 */ /* 0x000fc40008000f00 */
        /* <DEDUP_REMOVED lines=15> */
.L_x_2157:
[----:B------:R-:W4:Y:S08]  /*07d0*/  LDC.64 R166, c[0x0][0x3c0] ;  /* 0x0000f000ffa67b82 */ /* 0x000f300000000a00 */
[----:B------:R-:W0:Y:S08]  /*07e0*/  LDC R2, c[0x0][0x388] ;  /* 0x0000e200ff027b82 */ /* 0x000e300000000800 */
[----:B------:R-:W1:Y:S01]  /*07f0*/  LDC.64 R164, c[0x0][0x3c8] ;  /* 0x0000f200ffa47b82 */ /* 0x000e620000000a00 */
[----:B----4-:R-:W-:-:S06]  /*0800*/  IMAD.WIDE R166, R5, 0x4, R166 ;  /* 0x0000000405a67825 */ /* 0x010fcc00078e02a6 */
[----:B------:R-:W4:Y:S01]  /*0810*/  LDG.E R166, desc[UR4][R166.64] ;  /* 0x00000004a6a67981 */ /* 0x000f22000c1e1900 */
[----:B------:R-:W-:Y:S01]  /*0820*/  ISETP.GE.U32.AND P3, PT, R3, 0x100, PT ;  /* 0x000001000300780c */ /* 0x000fe20003f66070 */
[----:B0-----:R-:W-:Y:S01]  /*0830*/  IMAD R6, R5, R2, RZ ;  /* 0x0000000205067224 */ /* 0x001fe200078e02ff */
[C---:B------:R-:W-:Y:S01]  /*0840*/  ISETP.GE.U32.AND P5, PT, R3.reuse, 0x200, PT ;  /* 0x000002000300780c */ /* 0x040fe20003fa6070 */
[----:B------:R-:W0:Y:S01]  /*0850*/  S2R R172, SR_CgaCtaId ;  /* 0x0000000000ac7919 */ /* 0x000e220000008800 */
[----:B------:R-:W-:Y:S02]  /*0860*/  ISETP.GE.U32.AND P4, PT, R3, 0x300, PT ;  /* 0x000003000300780c */ /* 0x000fe40003f86070 */
[----:B------:R-:W-:Y:S01]  /*0870*/  SHF.R.S32.HI R169, RZ, 0x1f, R6 ;  /* 0x0000001fffa97819 */ /* 0x000fe20000011406 */
[----:B-1----:R-:W-:-:S03]  /*0880*/  IMAD.WIDE R164, R5, 0x4, R164 ;  /* 0x0000000405a47825 */ /* 0x002fc600078e02a4 */
[----:B------:R-:W-:Y:S01]  /*0890*/  LEA.HI R169, R169, R6, RZ, 0x3 ;  /* 0x00000006a9a97211 */ /* 0x000fe200078f18ff */
[----:B------:R-:W-:Y:S01]  /*08a0*/  BSSY.RECONVERGENT B0, `(.L_x_2128) ;  /* 0x0000065000007945 */ /* 0x000fe20003800200 */
[----:B------:R-:W-:Y:S02]  /*08b0*/  ISETP.NE.AND P0, PT, RZ, UR7, PT ;  /* 0x00000007ff007c0c */ /* 0x000fe4000bf05270 */
[----:B------:R-:W-:Y:S01]  /*08c0*/  LEA.HI.SX32 R6, R169, R0, 0x1d ;  /* 0x00000000a9067211 */ /* 0x000fe200078feaff */
[----:B-----5:R1:W5:Y:S01]  /*08d0*/  LDG.E R206, desc[UR4][R164.64] ;  /* 0x00000004a4ce7981 */ /* 0x020362000c1e1900 */
[----:B------:R-:W-:Y:S02]  /*08e0*/  CS2R R168, SRZ ;  /* 0x0000000000a87805 */ /* 0x000fe4000001ff00 */
[----:B------:R-:W-:Y:S02]  /*08f0*/  MOV R170, R6 ;  /* 0x0000000600aa7202 */ /* 0x000fe40000000f00 */
[----:B-1----:R-:W-:-:S02]  /*0900*/  P2R R164, PR, RZ, 0x1 ;  /* 0x00000001ffa47803 */ /* 0x002fc40000000000 */
[----:B----4-:R-:W-:Y:S01]  /*0910*/  FSEL R173, R166, RZ, !P0 ;  /* 0x000000ffa6ad7208 */ /* 0x010fe20004000000 */
[----:B0-----:R-:W-:Y:S06]  /*0920*/  @!P3 BRA `(.L_x_2129) ;  /* 0x000000040070b947 */ /* 0x001fec0003800000 */
[----:B------:R-:W0:Y:S08]  /*0930*/  LDC.64 R164, c[0x0][0x3a8] ;  /* 0x0000ea00ffa47b82 */ /* 0x000e300000000a00 */
[----:B------:R-:W1:Y:S01]  /*0940*/  LDC.64 R168, c[0x0][0x428] ;  /* 0x00010a00ffa87b82 */ /* 0x000e620000000a00 */
[----:B0-----:R-:W-:-:S06]  /*0950*/  IMAD.WIDE.U32 R164, R6, 0x10, R164 ;  /* 0x0000001006a47825 */ /* 0x001fcc00078e00a4 */
[----:B------:R-:W4:Y:S01]  /*0960*/  LDG.E.128 R164, desc[UR4][R164.64] ;  /* 0x00000004a4a47981 */ /* 0x000f22000c1e1d00 */
[----:B-1----:R-:W-:-:S06]  /*0970*/  IMAD.WIDE.U32 R168, R6, 0x10, R168 ;  /* 0x0000001006a87825 */ /* 0x002fcc00078e00a8 */
[----:B------:R-:W2:Y:S01]  /*0980*/  LDG.E.128 R168, desc[UR4][R168.64] ;  /* 0x00000004a8a87981 */ /* 0x000ea2000c1e1d00 */
[----:B---3--:R-:W-:-:S04]  /*0990*/  ISETP.NE.U32.AND P0, PT, RZ, UR8, PT ;  /* 0x00000008ff007c0c */ /* 0x008fc8000bf05070 */
[----:B------:R-:W-:-:S13]  /*09a0*/  ISETP.NE.AND.EX P0, PT, RZ, UR9, PT, P0 ;  /* 0x00000009ff007c0c */ /* 0x000fda000bf05300 */
[----:B------:R-:W0:Y:S02]  /*09b0*/  @P0 LDC.64 R174, c[0x0][0x438] ;  /* 0x00010e00ffae0b82 */ /* 0x000e240000000a00 */
[----:B0-----:R-:W-:-:S05]  /*09c0*/  @P0 IMAD.WIDE.U32 R174, R6, 0x10, R174 ;  /* 0x0000001006ae0825 */ /* 0x001fca00078e00ae */
[----:B------:R0:W5:Y:S01]  /*09d0*/  @P0 LDG.E.128 R36, desc[UR4][R174.64] ;  /* 0x00000004ae240981 */ /* 0x000162000c1e1d00 */
[C---:B----4-:R-:W-:Y:S02]  /*09e0*/  SHF.L.U32 R178, R164.reuse, 0x10, RZ ;  /* 0x00000010a4b27819 */ /* 0x050fe400000006ff */
[----:B------:R-:W-:Y:S02]  /*09f0*/  PRMT R176, R164, 0x7632, R176 ;  /* 0x00007632a4b07816 */ /* 0x000fe400000000b0 */
[----:B------:R-:W-:Y:S01]  /*0a00*/  PRMT R177, R165, 0x7632, R177 ;  /* 0x00007632a5b17816 */ /* 0x000fe200000000b1 */
[----:B------:R-:W-:Y:S01]  /*0a10*/  FADD.FTZ R207, -R173, R178 ;  /* 0x000000b2adcf7221 */ /* 0x000fe20000010100 */
[----:B------:R-:W-:Y:S02]  /*0a20*/  SHF.L.U32 R194, R165, 0x10, RZ ;  /* 0x00000010a5c27819 */ /* 0x000fe400000006ff */
[----:B--2---:R-:W-:Y:S01]  /*0a30*/  SHF.L.U32 R205, R168, 0x10, RZ ;  /* 0x00000010a8cd7819 */ /* 0x004fe200000006ff */
[----:B-----5:R-:W-:Y:S01]  /*0a40*/  FMUL.FTZ R207, R206, R207 ;  /* 0x000000cfcecf7220 */ /* 0x020fe20000410000 */
[----:B------:R-:W-:Y:S01]  /*0a50*/  PRMT R165, R169, 0x7632, R165 ;  /* 0x00007632a9a57816 */ /* 0x000fe200000000a5 */
[----:B------:R-:W-:Y:S01]  /*0a60*/  FADD.FTZ R203, -R173, R194 ;  /* 0x000000c2adcb7221 */ /* 0x000fe20000010100 */
[----:B------:R-:W-:Y:S01]  /*0a70*/  SHF.L.U32 R176, R176, 0x10, RZ ;  /* 0x00000010b0b07819 */ /* 0x000fe200000006ff */
[----:B------:R-:W-:Y:S01]  /*0a80*/  FADD.FTZ R84, R84, R205 ;  /* 0x000000cd54547221 */ /* 0x000fe20000010000 */
[----:B------:R-:W-:Y:S01]  /*0a90*/  PRMT R164, R168, 0x7632, R164 ;  /* 0x00007632a8a47816 */ /* 0x000fe200000000a4 */
[-C--:B------:R-:W-:Y:S01]  /*0aa0*/  FFMA.FTZ R108, R207, R205.reuse, R108 ;  /* 0x000000cdcf6c7223 */ /* 0x080fe2000001006c */
[----:B------:R-:W-:Y:S01]  /*0ab0*/  SHF.L.U32 R168, R165, 0x10, RZ ;  /* 0x00000010a5a87819 */ /* 0x000fe200000006ff */
[----:B------:R-:W-:Y:S01]  /*0ac0*/  FADD.FTZ R165, -R173, R176 ;  /* 0x000000b0ada57221 */ /* 0x000fe20000010100 */
[C---:B------:R-:W-:Y:S01]  /*0ad0*/  PRMT R189, R167.reuse, 0x7632, R189 ;  /* 0x00007632a7bd7816 */ /* 0x040fe200000000bd */
[----:B------:R-:W-:Y:S01]  /*0ae0*/  FMUL.FTZ R205, R124, R205 ;  /* 0x000000cd7ccd7220 */ /* 0x000fe20000410000 */
[----:B------:R-:W-:Y:S01]  /*0af0*/  SHF.L.U32 R198, R167, 0x10, RZ ;  /* 0x00000010a7c67819 */ /* 0x000fe200000006ff */
[----:B------:R-:W-:Y:S01]  /*0b00*/  FMUL.FTZ R203, R206, R203 ;  /* 0x000000cbcecb7220 */ /* 0x000fe20000410000 */
[----:B------:R-:W-:Y:S01]  /*0b10*/  SHF.L.U32 R164, R164, 0x10, RZ ;  /* 0x00000010a4a47819 */ /* 0x000fe200000006ff */
[----:B------:R-:W-:Y:S01]  /*0b20*/  FMUL.FTZ R204, R206, R165 ;  /* 0x000000a5cecc7220 */ /* 0x000fe20000410000 */
[----:B------:R-:W-:Y:S01]  /*0b30*/  PRMT R167, R170, 0x7632, R167 ;  /* 0x00007632aaa77816 */ /* 0x000fe200000000a7 */
[----:B------:R-:W-:Y:S01]  /*0b40*/  FADD.FTZ R165, RZ, R205 ;  /* 0x000000cdffa57221 */ /* 0x000fe20000010000 */
[C---:B------:R-:W-:Y:S01]  /*0b50*/  PRMT R179, R166.reuse, 0x7632, R179 ;  /* 0x00007632a6b37816 */ /* 0x040fe200000000b3 */
[-C--:B------:R-:W-:Y:S01]  /*0b60*/  FMUL.FTZ R202, R125, R164.reuse ;  /* 0x000000a47dca7220 */ /* 0x080fe20000410000 */
[----:B------:R-:W-:Y:S01]  /*0b70*/  SHF.L.U32 R196, R166, 0x10, RZ ;  /* 0x00000010a6c47819 */ /* 0x000fe200000006ff */
[----:B------:R-:W-:Y:S01]  /*0b80*/  FADD.FTZ R85, R85, R164 ;  /* 0x000000a455557221 */ /* 0x000fe20000010000 */
[----:B------:R-:W-:Y:S01]  /*0b90*/  SHF.L.U32 R169, R169, 0x10, RZ ;  /* 0x00000010a9a97819 */ /* 0x000fe200000006ff */
[----:B------:R-:W-:Y:S01]  /*0ba0*/  FFMA.FTZ R109, R204, R164, R109 ;  /* 0x000000a4cc6d7223 */ /* 0x000fe2000001006d */
[----:B------:R-:W-:Y:S01]  /*0bb0*/  SHF.L.U32 R166, R177, 0x10, RZ ;  /* 0x00000010b1a67819 */ /* 0x000fe200000006ff */
[----:B------:R-:W-:Y:S01]  /*0bc0*/  FADD.FTZ R197, -R173, R196 ;  /* 0x000000c4adc57221 */ /* 0x000fe20000010100 */
[----:B0-----:R-:W-:Y:S01]  /*0bd0*/  SHF.L.U32 R174, R167, 0x10, RZ ;  /* 0x00000010a7ae7819 */ /* 0x001fe200000006ff */
[----:B------:R-:W-:Y:S01]  /*0be0*/  FFMA.FTZ R167, R207, R205, RZ ;  /* 0x000000cdcfa77223 */ /* 0x000fe200000100ff */
[----:B------:R-:W-:Y:S01]  /*0bf0*/  FADD.FTZ R86, R86, R169 ;  /* 0x000000a956567221 */ /* 0x000fe20000010000 */
[-C--:B------:R-:W-:Y:S01]  /*0c00*/  FFMA.FTZ R110, R203, R169.reuse, R110 ;  /* 0x000000a9cb6e7223 */ /* 0x080fe2000001006e */
[----:B------:R-:W-:Y:S01]  /*0c10*/  FMUL.FTZ R201, R126, R169 ;  /* 0x000000a97ec97220 */ /* 0x000fe20000410000 */
[----:B------:R-:W-:Y:S01]  /*0c20*/  FADD.FTZ R169, -R173, R166 ;  /* 0x000000a6ada97221 */ /* 0x000fe20000010100 */
[----:B------:R-:W-:Y:S01]  /*0c30*/  FADD.FTZ R164, R165, R202 ;  /* 0x000000caa5a47221 */ /* 0x000fe20000010000 */
[----:B------:R-:W-:Y:S01]  /*0c40*/  FFMA.FTZ R166, R204, R202, R167 ;  /* 0x000000cacca67223 */ /* 0x000fe200000100a7 */
[----:B------:R-:W-:Y:S01]  /*0c50*/  SHF.L.U32 R195, R170, 0x10, RZ ;  /* 0x00000010aac37819 */ /* 0x000fe200000006ff */
[----:B------:R-:W-:Y:S01]  /*0c60*/  FMUL.FTZ R197, R206, R197 ;  /* 0x000000c5cec57220 */ /* 0x000fe20000410000 */
[----:B------:R-:W-:Y:S01]  /*0c70*/  PRMT R175, R171, 0x7632, R175 ;  /* 0x00007632abaf7816 */ /* 0x000fe200000000af */
        /* <DEDUP_REMOVED lines=8> */
[----:B------:R-:W-:Y:S01]  /*0d00*/  FADD.FTZ R80, R80, R195 ;  /* 0x000000c350507221 */ /* 0x000fe20000010000 */
[-C--:B------:R-:W-:Y:S01]  /*0d10*/  FFMA.FTZ R104, R197, R195.reuse, R104 ;  /* 0x000000c3c5687223 */ /* 0x080fe20000010068 */
[----:B------:R-:W-:Y:S01]  /*0d20*/  FMUL.FTZ R195, R120, R195 ;  /* 0x000000c378c37220 */ /* 0x000fe20000410000 */
        /* <DEDUP_REMOVED lines=9> */
[----:B------:R-:W-:Y:S01]  /*0dc0*/  FADD.FTZ R167, R164, R193 ;  /* 0x000000c1a4a77221 */ /* 0x000fe20000010000 */
[----:B------:R-:W-:Y:S01]  /*0dd0*/  FMUL.FTZ R194, R122, R191 ;  /* 0x000000bf7ac27220 */ /* 0x000fe20000410000 */
[----:B------:R-:W-:Y:S01]  /*0de0*/  FADD.FTZ R169, -R173, R178 ;  /* 0x000000b2ada97221 */ /* 0x000fe20000010100 */
        /* <DEDUP_REMOVED lines=16> */
.L_x_2129:
[----:B--23--:R-:W-:Y:S05]  /*0ef0*/  BSYNC.RECONVERGENT B0 ;  /* 0x0000000000007941 */ /* 0x00cfea0003800200 */
.L_x_2128:
        /* <DEDUP_REMOVED lines=14> */
[C---:B--2---:R-:W-:Y:S02]  /*0fe0*/  SHF.L.U32 R18, R8.reuse, 0x10, RZ ;  /* 0x0000001008127819 */ /* 0x044fe400000006ff */
[----:B------:R-:W-:Y:S02]  /*0ff0*/  PRMT R7, R8, 0x7632, R7 ;  /* 0x0000763208077816 */ /* 0x000fe40000000007 */
[C---:B------:R-:W-:Y:S02]  /*1000*/  PRMT R19, R9.reuse, 0x7632, R19 ;  /* 0x0000763209137816 */ /* 0x040fe40000000013 */
[----:B------:R-:W-:Y:S01]  /*1010*/  SHF.L.U32 R20, R9, 0x10, RZ ;  /* 0x0000001009147819 */ /* 0x000fe200000006ff */
[----:B------:R-:W-:Y:S01]  /*1020*/  FADD.FTZ R9, -R173, R18 ;  /* 0x00000012ad097221 */ /* 0x000fe20000010100 */
[----:B------:R-:W-:-:S02]  /*1030*/  SHF.L.U32 R22, R10, 0x10, RZ ;  /* 0x000000100a167819 */ /* 0x000fc400000006ff */
[C---:B------:R-:W-:Y:S02]  /*1040*/  PRMT R164, R11.reuse, 0x7632, R164 ;  /* 0x000076320ba47816 */ /* 0x040fe400000000a4 */
[----:B------:R-:W-:Y:S02]  /*1050*/  SHF.L.U32 R166, R11, 0x10, RZ ;  /* 0x000000100ba67819 */ /* 0x000fe400000006ff */
[C---:B---3--:R-:W-:Y:S02]  /*1060*/  PRMT R8, R12.reuse, 0x7632, R8 ;  /* 0x000076320c087816 */ /* 0x048fe40000000008 */
[----:B------:R-:W-:Y:S02]  /*1070*/  SHF.L.U32 R11, R12, 0x10, RZ ;  /* 0x000000100c0b7819 */ /* 0x000fe400000006ff */
[C---:B------:R-:W-:Y:S02]  /*1080*/  PRMT R12, R14.reuse, 0x7632, R12 ;  /* 0x000076320e0c7816 */ /* 0x040fe4000000000c */
[----:B------:R-:W-:Y:S01]  /*1090*/  SHF.L.U32 R165, R14, 0x10, RZ ;  /* 0x000000100ea57819 */ /* 0x000fe200000006ff */
[----:B------:R-:W-:Y:S01]  /*10a0*/  FADD.FTZ R76, R76, R11 ;  /* 0x0000000b4c4c7221 */ /* 0x000fe20000010000 */
[----:B------:R-:W-:Y:S01]  /*10b0*/  SHF.L.U32 R14, R7, 0x10, RZ ;  /* 0x00000010070e7819 */ /* 0x000fe200000006ff */
[----:B-----5:R-:W-:Y:S01]  /*10c0*/  FMUL.FTZ R7, R206, R9 ;  /* 0x00000009ce077220 */ /* 0x020fe20000410000 */
[C---:B------:R-:W-:Y:S01]  /*10d0*/  PRMT R167, R15.reuse, 0x7632, R167 ;  /* 0x000076320fa77816 */ /* 0x040fe200000000a7 */
[----:B------:R-:W-:Y:S01]  /*10e0*/  FADD.FTZ R72, R72, R165 ;  /* 0x000000a548487221 */ /* 0x000fe20000010000 */
[----:B------:R-:W-:Y:S01]  /*10f0*/  SHF.L.U32 R171, R15, 0x10, RZ ;  /* 0x000000100fab7819 */ /* 0x000fe200000006ff */
[----:B------:R-:W-:Y:S01]  /*1100*/  FADD.FTZ R15, -R173, R22 ;  /* 0x00000016ad0f7221 */ /* 0x000fe20000010100 */
[----:B------:R-:W-:Y:S01]  /*1110*/  PRMT R21, R10, 0x7632, R21 ;  /* 0x000076320a157816 */ /* 0x000fe20000000015 */
[-C--:B------:R-:W-:Y:S01]  /*1120*/  FFMA.FTZ R100, R7, R11.reuse, R100 ;  /* 0x0000000b07647223 */ /* 0x080fe20000010064 */
[C---:B------:R-:W-:Y:S01]  /*1130*/  PRMT R10, R13.reuse, 0x7632, R10 ;  /* 0x000076320d0a7816 */ /* 0x040fe2000000000a */
[----:B------:R-:W-:Y:S01]  /*1140*/  FADD.FTZ R74, R74, R171 ;  /* 0x000000ab4a4a7221 */ /* 0x000fe20000010000 */
[----:B0-----:R-:W-:Y:S01]  /*1150*/  SHF.L.U32 R17, R13, 0x10, RZ ;  /* 0x000000100d117819 */ /* 0x001fe200000006ff */
[----:B------:R-:W-:Y:S01]  /*1160*/  FADD.FTZ R13, -R173, R20 ;  /* 0x00000014ad0d7221 */ /* 0x000fe20000010100 */
[----:B------:R-:W-:Y:S01]  /*1170*/  SHF.L.U32 R16, R19, 0x10, RZ ;  /* 0x0000001013107819 */ /* 0x000fe200000006ff */
[----:B------:R-:W-:Y:S01]  /*1180*/  FADD.FTZ R19, -R173, R166 ;  /* 0x000000a6ad137221 */ /* 0x000fe20000010100 */
[----:B------:R-:W-:Y:S01]  /*1190*/  SHF.L.U32 R18, R8, 0x10, RZ ;  /* 0x0000001008127819 */ /* 0x000fe200000006ff */
[----:B------:R-:W-:Y:S01]  /*11a0*/  FMUL.FTZ R8, R156, R11 ;  /* 0x0000000b9c087220 */ /* 0x000fe20000410000 */
[C---:B------:R-:W-:Y:S01]  /*11b0*/  FMUL.FTZ R11, R206.reuse, R15 ;  /* 0x0000000fce0b7220 */ /* 0x040fe20000410000 */
[----:B------:R-:W-:Y:S01]  /*11c0*/  SHF.L.U32 R20, R21, 0x10, RZ ;  /* 0x0000001015147819 */ /* 0x000fe200000006ff */
[C---:B------:R-:W-:Y:S01]  /*11d0*/  FADD.FTZ R15, -R173.reuse, R14 ;  /* 0x0000000ead0f7221 */ /* 0x040fe20000010100 */
[C---:B------:R-:W-:Y:S01]  /*11e0*/  FMUL.FTZ R9, R206.reuse, R13 ;  /* 0x0000000dce097220 */ /* 0x040fe20000410000 */
[C---:B------:R-:W-:Y:S01]  /*11f0*/  FMUL.FTZ R13, R206.reuse, R19 ;  /* 0x00000013ce0d7220 */ /* 0x040fe20000410000 */
[C---:B------:R-:W-:Y:S01]  /*1200*/  FADD.FTZ R19, -R173.reuse, R16 ;  /* 0x00000010ad137221 */ /* 0x040fe20000010100 */
[----:B------:R-:W-:Y:S01]  /*1210*/  FMUL.FTZ R16, R206, R15 ;  /* 0x0000000fce107220 */ /* 0x000fe20000410000 */
[----:B------:R-:W-:Y:S01]  /*1220*/  SHF.L.U32 R22, R10, 0x10, RZ ;  /* 0x000000100a167819 */ /* 0x000fe200000006ff */
[----:B------:R-:W-:Y:S01]  /*1230*/  FADD.FTZ R21, -R173, R20 ;  /* 0x00000014ad157221 */ /* 0x000fe20000010100 */
[----:B------:R-:W-:Y:S01]  /*1240*/  FADD.FTZ R78, R78, R17 ;  /* 0x000000114e4e7221 */ /* 0x000fe20000010000 */
[-C--:B------:R-:W-:Y:S01]  /*1250*/  FFMA.FTZ R102, R9, R17.reuse, R102 ;  /* 0x0000001109667223 */ /* 0x080fe20000010066 */
[----:B------:R-:W-:Y:S01]  /*1260*/  FMUL.FTZ R10, R158, R17 ;  /* 0x000000119e0a7220 */ /* 0x000fe20000410000 */
[----:B------:R-:W-:Y:S01]  /*1270*/  FADD.FTZ R20, R169, R8 ;  /* 0x00000008a9147221 */ /* 0x000fe20000010000 */
[----:B------:R-:W-:Y:S01]  /*1280*/  FMUL.FTZ R15, R157, R18 ;  /* 0x000000129d0f7220 */ /* 0x000fe20000410000 */
[----:B------:R-:W-:Y:S01]  /*1290*/  FFMA.FTZ R17, R7, R8, R168 ;  /* 0x0000000807117223 */ /* 0x000fe200000100a8 */
[----:B------:R-:W-:Y:S01]  /*12a0*/  FADD.FTZ R77, R77, R18 ;  /* 0x000000124d4d7221 */ /* 0x000fe20000010000 */
[----:B------:R-:W-:Y:S01]  /*12b0*/  FFMA.FTZ R101, R16, R18, R101 ;  /* 0x0000001210657223 */ /* 0x000fe20000010065 */
[----:B------:R-:W-:Y:S01]  /*12c0*/  FMUL.FTZ R18, R206, R19 ;  /* 0x00000013ce127220 */ /* 0x000fe20000410000 */
[----:B------:R-:W-:Y:S01]  /*12d0*/  FADD.FTZ R19, R20, R15 ;  /* 0x0000000f14137221 */ /* 0x000fe20000010000 */
[----:B------:R-:W-:Y:S01]  /*12e0*/  FFMA.FTZ R20, R16, R15, R17 ;  /* 0x0000000f10147223 */ /* 0x000fe20000010011 */
[----:B------:R-:W-:Y:S01]  /*12f0*/  FADD.FTZ R79, R79, R22 ;  /* 0x000000164f4f7221 */ /* 0x000fe20000010000 */
[-C--:B------:R-:W-:Y:S01]  /*1300*/  FFMA.FTZ R103, R18, R22.reuse, R103 ;  /* 0x0000001612677223 */ /* 0x080fe20000010067 */
[----:B------:R-:W-:Y:S01]  /*1310*/  FMUL.FTZ R17, R159, R22 ;  /* 0x000000169f117220 */ /* 0x000fe20000410000 */
        /* <DEDUP_REMOVED lines=8> */
[----:B------:R-:W-:Y:S01]  /*13a0*/  FADD.FTZ R73, R73, R164 ;  /* 0x000000a449497221 */ /* 0x000fe20000010000 */
[-C--:B------:R-:W-:Y:S01]  /*13b0*/  FFMA.FTZ R97, R20, R164.reuse, R97 ;  /* 0x000000a414617223 */ /* 0x080fe20000010061 */
[----:B------:R-:W-:Y:S01]  /*13c0*/  FMUL.FTZ R19, R153, R164 ;  /* 0x000000a499137220 */ /* 0x000fe20000410000 */
        /* <DEDUP_REMOVED lines=11> */
[C---:B------:R-:W-:Y:S01]  /*1480*/  FFMA.FTZ R164, R13.reuse, R14, R164 ;  /* 0x0000000e0da47223 */ /* 0x040fe200000100a4 */
[----:B------:R-:W-:Y:S01]  /*1490*/  FFMA.FTZ R98, R13, R171, R98 ;  /* 0x000000ab0d627223 */ /* 0x000fe20000010062 */
[----:B------:R-:W-:Y:S01]  /*14a0*/  FADD.FTZ R75, R75, R174 ;  /* 0x000000ae4b4b7221 */ /* 0x000fe20000010000 */
[----:B------:R-:W-:Y:S01]  /*14b0*/  FFMA.FTZ R99, R22, R174, R99 ;  /* 0x000000ae16637223 */ /* 0x000fe20000010063 */
[----:B------:R-:W-:Y:S01]  /*14c0*/  FADD.FTZ R169, R166, R21 ;  /* 0x00000015a6a97221 */ /* 0x000fe20000010000 */
[----:B------:R-:W-:-:S07]  /*14d0*/  FFMA.FTZ R168, R22, R21, R164 ;  /* 0x0000001516a87223 */ /* 0x000fce00000100a4 */
.L_x_2131:
[----:B------:R-:W-:Y:S05]  /*14e0*/  BSYNC.RECONVERGENT B0 ;  /* 0x0000000000007941 */ /* 0x000fea0003800200 */
.L_x_2130:
        /* <DEDUP_REMOVED lines=15> */
[----:B------:R-:W-:Y:S02]  /*15e0*/  SHF.L.U32 R164, R23, 0x10, RZ ;  /* 0x0000001017a47819 */ /* 0x000fe400000006ff */
[C---:B------:R-:W-:Y:S02]  /*15f0*/  SHF.L.U32 R176, R165.reuse, 0x10, RZ ;  /* 0x00000010a5b07819 */ /* 0x040fe400000006ff */
[----:B------:R-:W-:Y:S01]  /*1600*/  PRMT R175, R165, 0x7632, R175 ;  /* 0x00007632a5af7816 */ /* 0x000fe200000000af */
[C---:B0-----:R-:W-:Y:S01]  /*1610*/  FADD.FTZ R171, -R173.reuse, R164 ;  /* 0x000000a4adab7221 */ /* 0x041fe20000010100 */
[----:B------:R-:W-:Y:S01]  /*1620*/  PRMT R177, R166, 0x7632, R177 ;  /* 0x00007632a6b17816 */ /* 0x000fe200000000b1 */
[----:B------:R-:W-:Y:S01]  /*1630*/  FADD.FTZ R165, -R173, R174 ;  /* 0x000000aeada57221 */ /* 0x000fe20000010100 */
[----:B------:R-:W-:Y:S01]  /*1640*/  PRMT R179, R167, 0x7632, R179 ;  /* 0x00007632a7b37816 */ /* 0x000fe200000000b3 */
[----:B------:R-:W-:Y:S01]  /*1650*/  FADD.FTZ R183, -R173, R176 ;  /* 0x000000b0adb77221 */ /* 0x000fe20000010100 */
[----:B------:R-:W-:Y:S01]  /*1660*/  SHF.L.U32 R180, R167, 0x10, RZ ;  /* 0x00000010a7b47819 */ /* 0x000fe200000006ff */
[----:B-----5:R-:W-:Y:S01]  /*1670*/  FMUL.FTZ R23, R206, R165 ;  /* 0x000000a5ce177220 */ /* 0x020fe20000410000 */
[----:B------:R-:W-:Y:S01]  /*1680*/  SHF.L.U32 R178, R166, 0x10, RZ ;  /* 0x00000010a6b27819 */ /* 0x000fe200000006ff */
[----:B------:R-:W-:Y:S01]  /*1690*/  FMUL.FTZ R183, R206, R183 ;  /* 0x000000b7ceb77220 */ /* 0x000fe20000410000 */
[C---:B---3--:R-:W-:Y:S01]  /*16a0*/  PRMT R164, R24.reuse, 0x7632, R164 ;  /* 0x0000763218a47816 */ /* 0x048fe200000000a4 */
[C---:B------:R-:W-:Y:S01]  /*16b0*/  FADD.FTZ R187, -R173.reuse, R180 ;  /* 0x000000b4adbb7221 */ /* 0x040fe20000010100 */
[----:B------:R-:W-:Y:S01]  /*16c0*/  SHF.L.U32 R167, R24, 0x10, RZ ;  /* 0x0000001018a77819 */ /* 0x000fe200000006ff */
[----:B------:R-:W-:Y:S01]  /*16d0*/  FADD.FTZ R185, -R173, R178 ;  /* 0x000000b2adb97221 */ /* 0x000fe20000010100 */
[----:B------:R-:W-:Y:S01]  /*16e0*/  SHF.L.U32 R166, R175, 0x10, RZ ;  /* 0x00000010afa67819 */ /* 0x000fe200000006ff */
[----:B------:R-:W-:Y:S01]  /*16f0*/  FMUL.FTZ R192, R206, R171 ;  /* 0x000000abcec07220 */ /* 0x000fe20000410000 */
[----:B------:R-:W-:Y:S01]  /*1700*/  SHF.L.U32 R170, R177, 0x10, RZ ;  /* 0x00000010b1aa7819 */ /* 0x000fe200000006ff */
[----:B------:R-:W-:Y:S01]  /*1710*/  FMUL.FTZ R186, R140, R167 ;  /* 0x000000a78cba7220 */ /* 0x000fe20000410000 */
[----:B------:R-:W-:Y:S01]  /*1720*/  SHF.L.U32 R174, R179, 0x10, RZ ;  /* 0x00000010b3ae7819 */ /* 0x000fe200000006ff */
[----:B------:R-:W-:Y:S01]  /*1730*/  FADD.FTZ R175, -R173, R166 ;  /* 0x000000a6adaf7221 */ /* 0x000fe20000010100 */
[----:B------:R-:W-:Y:S01]  /*1740*/  PRMT R24, R25, 0x7632, R24 ;  /* 0x0000763219187816 */ /* 0x000fe20000000018 */
[----:B------:R-:W-:Y:S01]  /*1750*/  FADD.FTZ R177, -R173, R170 ;  /* 0x000000aaadb17221 */ /* 0x000fe20000010100 */
        /* <DEDUP_REMOVED lines=10> */
[----:B------:R-:W-:Y:S01]  /*1800*/  FADD.FTZ R24, R169, R186 ;  /* 0x000000baa9187221 */ /* 0x000fe20000010000 */
[----:B------:R-:W-:Y:S01]  /*1810*/  FMUL.FTZ R181, R141, R164 ;  /* 0x000000a48db57220 */ /* 0x000fe20000410000 */
[----:B------:R-:W-:Y:S01]  /*1820*/  FFMA.FTZ R25, R23, R186, R168 ;  /* 0x000000ba17197223 */ /* 0x000fe200000100a8 */
[----:B------:R-:W-:Y:S01]  /*1830*/  PRMT R170, R27, 0x7632, R170 ;  /* 0x000076321baa7816 */ /* 0x000fe200000000aa */
[----:B------:R-:W-:Y:S01]  /*1840*/  FADD.FTZ R69, R69, R164 ;  /* 0x000000a445457221 */ /* 0x000fe20000010000 */
[----:B------:R-:W-:Y:S01]  /*1850*/  FADD.FTZ R165, R24, R181 ;  /* 0x000000b518a57221 */ /* 0x000fe20000010000 */
[C---:B------:R-:W-:Y:S01]  /*1860*/  FFMA.FTZ R24, R192.reuse, R181, R25 ;  /* 0x000000b5c0187223 */ /* 0x040fe20000010019 */
[----:B------:R-:W-:Y:S01]  /*1870*/  SHF.L.U32 R179, R27, 0x10, RZ ;  /* 0x000000101bb37819 */ /* 0x000fe200000006ff */
[----:B------:R-:W-:Y:S01]  /*1880*/  FFMA.FTZ R93, R192, R164, R93 ;  /* 0x000000a4c05d7223 */ /* 0x000fe2000001005d */
[----:B------:R-:W-:Y:S01]  /*1890*/  FMUL.FTZ R27, R143, R26 ;  /* 0x0000001a8f1b7220 */ /* 0x000fe20000410000 */
[----:B------:R-:W-:Y:S01]  /*18a0*/  FADD.FTZ R164, R165, R188 ;  /* 0x000000bca5a47221 */ /* 0x000fe20000010000 */
[----:B------:R-:W-:Y:S01]  /*18b0*/  FFMA.FTZ R25, R183, R188, R24 ;  /* 0x000000bcb7197223 */ /* 0x000fe20000010018 */
[----:B------:R-:W-:Y:S01]  /*18c0*/  SHF.L.U32 R166, R166, 0x10, RZ ;  /* 0x00000010a6a67819 */ /* 0x000fe200000006ff */
[----:B------:R-:W-:Y:S01]  /*18d0*/  FMUL.FTZ R185, R206, R185 ;  /* 0x000000b9ceb97220 */ /* 0x000fe20000410000 */
[----:B------:R-:W-:Y:S01]  /*18e0*/  FADD.FTZ R165, R164, R27 ;  /* 0x0000001ba4a57221 */ /* 0x000fe20000010000 */
[----:B------:R-:W-:Y:S01]  /*18f0*/  FMUL.FTZ R190, R136, R173 ;  /* 0x000000ad88be7220 */ /* 0x000fe20000410000 */
        /* <DEDUP_REMOVED lines=11> */
[----:B------:R-:W-:Y:S01]  /*19b0*/  FFMA.FTZ R89, R26, R166, R89 ;  /* 0x000000a61a597223 */ /* 0x000fe20000010059 */
[----:B------:R-:W-:Y:S01]  /*19c0*/  FMUL.FTZ R187, R206, R187 ;  /* 0x000000bbcebb7220 */ /* 0x000fe20000410000 */
[----:B------:R-:W-:Y:S01]  /*19d0*/  FMUL.FTZ R25, R138, R179 ;  /* 0x000000b38a197220 */ /* 0x000fe20000410000 */
[----:B------:R-:W-:Y:S01]  /*19e0*/  FADD.FTZ R164, R165, R24 ;  /* 0x00000018a5a47221 */ /* 0x000fe20000010000 */
[----:B------:R-:W-:Y:S01]  /*19f0*/  FFMA.FTZ R166, R26, R24, R167 ;  /* 0x000000181aa67223 */ /* 0x000fe200000100a7 */
[-C--:B------:R-:W-:Y:S01]  /*1a00*/  FMUL.FTZ R182, R139, R170.reuse ;  /* 0x000000aa8bb67220 */ /* 0x080fe20000410000 */
        /* <DEDUP_REMOVED lines=11> */
.L_x_2133:
[----:B------:R-:W-:Y:S05]  /*1ac0*/  BSYNC.RECONVERGENT B0 ;  /* 0x0000000000007941 */ /* 0x000fea0003800200 */
.L_x_2132:
        /* <DEDUP_REMOVED lines=25> */
[----:B------:R-:W-:Y:S01]  /*1c60*/  PRMT R215, R39, 0x7632, R215 ;  /* 0x0000763227d77816 */ /* 0x000fe200000000d7 */
        /* <DEDUP_REMOVED lines=11> */
[C---:B------:R-:W-:Y:S02]  /*1d20*/  IADD3 R172, PT, PT, R178.reuse, 0x6060, RZ ;  /* 0x00006060b2ac7810 */ /* 0x040fe40007ffe0ff */
[----:B------:R-:W-:Y:S01]  /*1d30*/  @!P2 IADD3 R172, PT, PT, R178, 0x6020, RZ ;  /* 0x00006020b2aca810 */ /* 0x000fe20007ffe0ff */
[----:B-1----:R-:W-:Y:S01]  /*1d40*/  FADD.FTZ R169, R173, R164 ;  /* 0x000000a4ada97221 */ /* 0x002fe20000010000 */
[----:B------:R-:W0:Y:S04]  /*1d50*/  SHFL.DOWN PT, R165, R168, 0x1, 0x1f ;  /* 0x08201f00a8a57f89 */ /* 0x000e2800000e0000 */
[----:B------:R-:W1:Y:S01]  /*1d60*/  SHFL.DOWN PT, R164, R169, 0x1, 0x1f ;  /* 0x08201f00a9a47f89 */ /* 0x000e6200000e0000 */
[----:B0-----:R-:W-:Y:S01]  /*1d70*/  FADD.FTZ R176, R168, R165 ;  /* 0x000000a5a8b07221 */ /* 0x001fe20000010000 */
        /* <DEDUP_REMOVED lines=26> */
[--C-:B------:R-:W-:Y:S01]  /*1f20*/  FADD.FTZ R178, R178, R211.reuse ;  /* 0x000000d3b2b27221 */ /* 0x100fe20000010000 */
[----:B------:R-:W-:Y:S01]  /*1f30*/  FADD.FTZ R164, R179, R164 ;  /* 0x000000a4b3a47221 */ /* 0x000fe20000010000 */
[----:B------:R-:W-:-:S02]  /*1f40*/  PRMT R211, R38, 0x7632, R211 ;  /* 0x0000763226d37816 */ /* 0x000fc400000000d3 */
        /* <DEDUP_REMOVED lines=16> */
[--C-:B------:R-:W-:Y:S01]  /*2050*/  FADD.FTZ R173, R191, -R172.reuse ;  /* 0x800000acbfad7221 */ /* 0x100fe20000010000 */
[C---:B-----5:R-:W-:Y:S01]  /*2060*/  PRMT R172, R167.reuse, 0x7632, R172 ;  /* 0x00007632a7ac7816 */ /* 0x060fe200000000ac */
[----:B------:R-:W-:Y:S01]  /*2070*/  FADD.FTZ R171, R194, -R171 ;  /* 0x800000abc2ab7221 */ /* 0x000fe20000010000 */
[----:B------:R-:W-:Y:S01]  /*2080*/  SHF.L.U32 R167, R167, 0x10, RZ ;  /* 0x00000010a7a77819 */ /* 0x000fe200000006ff */
[----:B------:R-:W-:Y:S01]  /*2090*/  FMUL.FTZ R173, R206, R173 ;  /* 0x000000adcead7220 */ /* 0x000fe20000410000 */
[----:B------:R-:W-:Y:S01]  /*20a0*/  SHF.L.U32 R176, R172, 0x10, RZ ;  /* 0x00000010acb07819 */ /* 0x000fe200000006ff */
[----:B------:R-:W-:Y:S01]  /*20b0*/  FMUL.FTZ R171, R206, R171 ;  /* 0x000000abceab7220 */ /* 0x000fe20000410000 */
[----:B------:R-:W-:Y:S01]  /*20c0*/  FFMA.FTZ R172, R197, R169, R170 ;  /* 0x000000a9c5ac7223 */ /* 0x000fe200000100aa */
[-C--:B------:R-:W-:Y:S01]  /*20d0*/  FMUL.FTZ R208, R173, R168.reuse ;  /* 0x000000a8add07220 */ /* 0x080fe20000410000 */
[----:B------:R-:W-:Y:S01]  /*20e0*/  FADD.FTZ R173, R193, -R174 ;  /* 0x800000aec1ad7221 */ /* 0x000fe20000010000 */
[----:B------:R-:W-:-:S02]  /*20f0*/  FMUL.FTZ R179, R171, R168 ;  /* 0x000000a8abb37220 */ /* 0x000fc40000410000 */
[----:B------:R-:W-:Y:S01]  /*2100*/  FFMA.FTZ R176, R208, R176, R59 ;  /* 0x000000b0d0b07223 */ /* 0x000fe2000001003b */
[----:B------:R-:W-:Y:S01]  /*2110*/  FADD.FTZ R59, R195, -R172 ;  /* 0x800000acc33b7221 */ /* 0x000fe20000010000 */
[----:B------:R-:W-:Y:S01]  /*2120*/  FFMA.FTZ R171, R179, R167, R58 ;  /* 0x000000a7b3ab7223 */ /* 0x000fe2000001003a */
[----:B------:R-:W-:Y:S01]  /*2130*/  FFMA.FTZ R58, R203, R169, R170 ;  /* 0x000000a9cb3a7223 */ /* 0x000fe200000100aa */
[----:B------:R-:W-:Y:S01]  /*2140*/  PRMT R172, R166, 0x7632, R172 ;  /* 0x00007632a6ac7816 */ /* 0x000fe200000000ac */
[----:B------:R-:W-:Y:S01]  /*2150*/  FMUL.FTZ R167, R206, R59 ;  /* 0x0000003bcea77220 */ /* 0x000fe20000410000 */
[----:B------:R-:W-:Y:S01]  /*2160*/  SHF.L.U32 R166, R166, 0x10, RZ ;  /* 0x00000010a6a67819 */ /* 0x000fe200000006ff */
[----:B------:R-:W-:Y:S01]  /*2170*/  FMUL.FTZ R173, R206, R173 ;  /* 0x000000adcead7220 */ /* 0x000fe20000410000 */
[----:B------:R-:W-:Y:S01]  /*2180*/  FADD.FTZ R59, R201, -R58 ;  /* 0x8000003ac93b7221 */ /* 0x000fe20000010000 */
[-C--:B------:R-:W-:Y:S01]  /*2190*/  FMUL.FTZ R175, R167, R168.reuse ;  /* 0x000000a8a7af7220 */ /* 0x080fe20000410000 */
[----:B------:R-:W-:Y:S01]  /*21a0*/  SHF.L.U32 R178, R172, 0x10, RZ ;  /* 0x00000010acb27819 */ /* 0x000fe200000006ff */
[----:B------:R-:W-:Y:S01]  /*21b0*/  FMUL.FTZ R172, R173, R168 ;  /* 0x000000a8adac7220 */ /* 0x000fe20000410000 */
[----:B------:R-:W-:Y:S01]  /*21c0*/  FMUL.FTZ R59, R206, R59 ;  /* 0x0000003bce3b7220 */ /* 0x000fe20000410000 */
[----:B------:R-:W-:Y:S01]  /*21d0*/  FFMA.FTZ R177, R175, R166, R56 ;  /* 0x000000a6afb17223 */ /* 0x000fe20000010038 */
[-CC-:B------:R-:W-:Y:S01]  /*21e0*/  FFMA.FTZ R56, R207, R169.reuse, R170.reuse ;  /* 0x000000a9cf387223 */ /* 0x180fe200000100aa */
[----:B------:R-:W-:Y:S01]  /*21f0*/  FFMA.FTZ R178, R172, R178, R57 ;  /* 0x000000b2acb27223 */ /* 0x000fe20000010039 */
[-C--:B------:R-:W-:Y:S01]  /*2200*/  FMUL.FTZ R167, R59, R168.reuse ;  /* 0x000000a83ba77220 */ /* 0x080fe20000410000 */
[-C--:B------:R-:W-:Y:S01]  /*2210*/  FFMA.FTZ R166, R200, R169.reuse, R170 ;  /* 0x000000a9c8a67223 */ /* 0x080fe200000100aa */
[----:B------:R-:W-:Y:S01]  /*2220*/  FADD.FTZ R57, R205, -R56 ;  /* 0x80000038cd397221 */ /* 0x000fe20000010000 */
[----:B------:R-:W-:Y:S01]  /*2230*/  FFMA.FTZ R59, R204, R169, R170 ;  /* 0x000000a9cc3b7223 */ /* 0x000fe200000100aa */
[----:B------:R-:W-:Y:S01]  /*2240*/  SHF.L.U32 R58, R165, 0x10, RZ ;  /* 0x00000010a53a7819 */ /* 0x000fe200000006ff */
[----:B------:R-:W-:Y:S01]  /*2250*/  FADD.FTZ R173, R199, -R166 ;  /* 0x800000a6c7ad7221 */ /* 0x000fe20000010000 */
[----:B------:R-:W-:Y:S01]  /*2260*/  FMUL.FTZ R57, R206, R57 ;  /* 0x00000039ce397220 */ /* 0x000fe20000410000 */
[----:B------:R-:W-:Y:S01]  /*2270*/  FADD.FTZ R59, R202, -R59 ;  /* 0x8000003bca3b7221 */ /* 0x000fe20000010000 */
[----:B------:R-:W-:Y:S01]  /*2280*/  PRMT R165, R165, 0x7632, R165 ;  /* 0x00007632a5a57816 */ /* 0x000fe200000000a5 */
[----:B------:R-:W-:Y:S01]  /*2290*/  FMUL.FTZ R173, R206, R173 ;  /* 0x000000adcead7220 */ /* 0x000fe20000410000 */
[----:B------:R-:W-:Y:S01]  /*22a0*/  SHF.L.U32 R56, R164, 0x10, RZ ;  /* 0x00000010a4387819 */ /* 0x000fe200000006ff */
[-C--:B------:R-:W-:Y:S01]  /*22b0*/  FMUL.FTZ R57, R57, R168.reuse ;  /* 0x000000a839397220 */ /* 0x080fe20000410000 */
[----:B------:R-:W-:Y:S01]  /*22c0*/  FMUL.FTZ R59, R206, R59 ;  /* 0x0000003bce3b7220 */ /* 0x000fe20000410000 */
[----:B------:R-:W-:Y:S01]  /*22d0*/  SHF.L.U32 R165, R165, 0x10, RZ ;  /* 0x00000010a5a57819 */ /* 0x000fe200000006ff */
[----:B------:R-:W-:Y:S01]  /*22e0*/  FMUL.FTZ R166, R173, R168 ;  /* 0x000000a8ada67220 */ /* 0x000fe20000410000 */
[----:B------:R-:W-:Y:S01]  /*22f0*/  PRMT R164, R164, 0x7632, R164 ;  /* 0x00007632a4a47816 */ /* 0x000fe200000000a4 */
[----:B------:R-:W-:Y:S01]  /*2300*/  FFMA.FTZ R60, R57, R56, R60 ;  /* 0x00000038393c7223 */ /* 0x000fe2000001003c */
[----:B------:R-:W-:Y:S01]  /*2310*/  FMUL.FTZ R56, R59, R168 ;  /* 0x000000a83b387220 */ /* 0x000fe20000410000 */
[----:B------:R-:W-:Y:S01]  /*2320*/  FFMA.FTZ R62, R167, R58, R62 ;  /* 0x0000003aa73e7223 */ /* 0x000fe2000001003e */
[----:B------:R-:W-:Y:S01]  /*2330*/  SHF.L.U32 R58, R164, 0x10, RZ ;  /* 0x00000010a43a7819 */ /* 0x000fe200000006ff */
[----:B------:R-:W-:Y:S01]  /*2340*/  FFMA.FTZ R63, R166, R165, R63 ;  /* 0x000000a5a63f7223 */ /* 0x000fe2000001003f */
        /* <DEDUP_REMOVED lines=8> */
[----:B------:R-:W-:Y:S01]  /*23d0*/  FFMA.FTZ R61, R56, R58, R61 ;  /* 0x0000003a383d7223 */ /* 0x000fe2000001003d */
[----:B------:R-:W-:-:S02]  /*23e0*/  F2FP.BF16.F32.PACK_AB R167, R208, R179 ;  /* 0x000000b3d0a7723e */ /* 0x000fc400000010ff */
[----:B------:R-:W-:Y:S02]  /*23f0*/  F2FP.BF16.F32.PACK_AB R166, R174, R175 ;  /* 0x000000afaea6723e */ /* 0x000fe400000010ff */
[----:B------:R-:W-:Y:S02]  /*2400*/  F2FP.BF16.F32.PACK_AB R165, R172, R165 ;  /* 0x000000a5aca5723e */ /* 0x000fe400000010ff */
[----:B------:R-:W-:Y:S01]  /*2410*/  F2FP.BF16.F32.PACK_AB R164, R57, R164 ;  /* 0x000000a439a4723e */ /* 0x000fe200000010ff */
[----:B------:R-:W-:Y:S06]  /*2420*/  BRA `(.L_x_2139) ;  /* 0x0000000400107947 */ /* 0x000fec0003800000 */
.L_x_2138:
[----:B-----5:R-:W-:Y:S01]  /*2430*/  PRMT R163, R167, 0x7632, R163 ;  /* 0x00007632a7a37816 */ /* 0x020fe200000000a3 */
[-CC-:B------:R-:W-:Y:S01]  /*2440*/  FFMA.FTZ R161, R189, R169.reuse, R170.reuse ;  /* 0x000000a9bda17223 */ /* 0x180fe200000100aa */
[-CC-:B------:R-:W-:Y:S01]  /*2450*/  FFMA.FTZ R174, R196, R169.reuse, R170.reuse ;  /* 0x000000a9c4ae7223 */ /* 0x180fe200000100aa */
[-CC-:B------:R-:W-:Y:S01]  /*2460*/  FFMA.FTZ R172, R198, R169.reuse, R170.reuse ;  /* 0x000000a9c6ac7223 */ /* 0x180fe200000100aa */
[----:B------:R-:W-:Y:S01]  /*2470*/  FFMA.FTZ R160, R197, R169, R170 ;  /* 0x000000a9c5a07223 */ /* 0x000fe200000100aa */
[----:B------:R-:W-:Y:S01]  /*2480*/  SHF.L.U32 R171, R167, 0x10, RZ ;  /* 0x00000010a7ab7819 */ /* 0x000fe200000006ff */
[----:B------:R-:W-:Y:S01]  /*2490*/  FADD.FTZ R167, R194, -R161 ;  /* 0x800000a1c2a77221 */ /* 0x000fe20000010000 */
[----:B------:R-:W-:Y:S01]  /*24a0*/  SHF.L.U32 R176, R163, 0x10, RZ ;  /* 0x00000010a3b07819 */ /* 0x000fe200000006ff */
        /* <DEDUP_REMOVED lines=9> */
[----:B------:R-:W-:Y:S01]  /*2540*/  SHF.L.U32 R166, R166, 0x10, RZ ;  /* 0x00000010a6a67819 */ /* 0x000fe200000006ff */
[-C--:B------:R-:W-:Y:S01]  /*2550*/  FMUL.FTZ R208, R174, R168.reuse ;  /* 0x000000a8aed07220 */ /* 0x080fe20000410000 */
[----:B------:R-:W-:Y:S01]  /*2560*/  FMUL.FTZ R175, R173, R168 ;  /* 0x000000a8adaf7220 */ /* 0x000fe20000410000 */
[----:B------:R-:W-:Y:S01]  /*2570*/  FFMA.FTZ R160, R203, R169, R170 ;  /* 0x000000a9cba07223 */ /* 0x000fe200000100aa */
[----:B------:R-:W-:Y:S01]  /*2580*/  FMUL.FTZ R179, R206, R167 ;  /* 0x000000a7ceb37220 */ /* 0x000fe20000410000 */
[--C-:B------:R-:W-:Y:S01]  /*2590*/  FFMA.FTZ R178, R208, R162, R57.reuse ;  /* 0x000000a2d0b27223 */ /* 0x100fe20000010039 */
[----:B------:R-:W-:Y:S01]  /*25a0*/  FFMA.FTZ R177, R175, R166, R56 ;  /* 0x000000a6afb17223 */ /* 0x000fe20000010038 */
[----:B------:R-:W-:Y:S01]  /*25b0*/  PRMT R57, R165, 0x7632, R57 ;  /* 0x00007632a5397816 */ /* 0x000fe20000000039 */
[-CC-:B------:R-:W-:Y:S01]  /*25c0*/  FFMA.FTZ R56, R207, R169.reuse, R170.reuse ;  /* 0x000000a9cf387223 */ /* 0x180fe200000100aa */
[----:B------:R-:W-:Y:S01]  /*25d0*/  FFMA.FTZ R176, R212, R176, R59 ;  /* 0x000000b0d4b07223 */ /* 0x000fe2000001003b */
[-CC-:B------:R-:W-:Y:S01]  /*25e0*/  FFMA.FTZ R166, R200, R169.reuse, R170.reuse ;  /* 0x000000a9c8a67223 */ /* 0x180fe200000100aa */
[----:B------:R-:W-:Y:S01]  /*25f0*/  FFMA.FTZ R59, R204, R169, R170 ;  /* 0x000000a9cc3b7223 */ /* 0x000fe200000100aa */
[----:B------:R-:W-:Y:S01]  /*2600*/  SHF.L.U32 R167, R57, 0x10, RZ ;  /* 0x0000001039a77819 */ /* 0x000fe200000006ff */
[----:B------:R-:W-:Y:S01]  /*2610*/  FADD.FTZ R161, R201, -R160 ;  /* 0x800000a0c9a17221 */ /* 0x000fe20000010000 */
[----:B------:R-:W-:Y:S01]  /*2620*/  FADD.FTZ R57, R205, -R56 ;  /* 0x80000038cd397221 */ /* 0x000fe20000010000 */
[-C--:B------:R-:W-:Y:S01]  /*2630*/  FMUL.FTZ R209, R179, R168.reuse ;  /* 0x000000a8b3d17220 */ /* 0x080fe20000410000 */
[----:B------:R-:W-:Y:S01]  /*2640*/  FADD.FTZ R163, R199, -R166 ;  /* 0x800000a6c7a37221 */ /* 0x000fe20000010000 */
[----:B------:R-:W-:Y:S01]  /*2650*/  FADD.FTZ R59, R202, -R59 ;  /* 0x8000003bca3b7221 */ /* 0x000fe20000010000 */
[C---:B------:R-:W-:Y:S01]  /*2660*/  FMUL.FTZ R161, R206.reuse, R161 ;  /* 0x000000a1cea17220 */ /* 0x040fe20000410000 */
[C---:B------:R-:W-:Y:S01]  /*2670*/  FMUL.FTZ R57, R206.reuse, R57 ;  /* 0x00000039ce397220 */ /* 0x040fe20000410000 */
[--C-:B------:R-:W-:Y:S01]  /*2680*/  FFMA.FTZ R171, R209, R171, R58.reuse ;  /* 0x000000abd1ab7223 */ /* 0x100fe2000001003a */
[----:B------:R-:W-:Y:S01]  /*2690*/  FMUL.FTZ R166, R206, R163 ;  /* 0x000000a3cea67220 */ /* 0x000fe20000410000 */
[----:B------:R-:W-:Y:S01]  /*26a0*/  PRMT R58, R164, 0x7632, R58 ;  /* 0x00007632a43a7816 */ /* 0x000fe2000000003a */
[----:B------:R-:W-:Y:S01]  /*26b0*/  FMUL.FTZ R160, R206, R59 ;  /* 0x0000003bcea07220 */ /* 0x000fe20000410000 */
[----:B------:R-:W-:Y:S01]  /*26c0*/  SHF.L.U32 R162, R165, 0x10, RZ ;  /* 0x00000010a5a27819 */ /* 0x000fe200000006ff */
[-C--:B------:R-:W-:Y:S01]  /*26d0*/  FMUL.FTZ R165, R161, R168.reuse ;  /* 0x000000a8a1a57220 */ /* 0x080fe20000410000 */
[----:B------:R-:W-:Y:S01]  /*26e0*/  SHF.L.U32 R164, R164, 0x10, RZ ;  /* 0x00000010a4a47819 */ /* 0x000fe200000006ff */
[-C--:B------:R-:W-:Y:S01]  /*26f0*/  FMUL.FTZ R59, R57, R168.reuse ;  /* 0x000000a8393b7220 */ /* 0x080fe20000410000 */
[-C--:B------:R-:W-:Y:S01]  /*2700*/  FMUL.FTZ R172, R166, R168.reuse ;  /* 0x000000a8a6ac7220 */ /* 0x080fe20000410000 */
[----:B------:R-:W-:Y:S01]  /*2710*/  FMUL.FTZ R56, R160, R168 ;  /* 0x000000a8a0387220 */ /* 0x000fe20000410000 */
[----:B------:R-:W-:Y:S01]  /*2720*/  FFMA.FTZ R62, R165, R162, R62 ;  /* 0x000000a2a53e7223 */ /* 0x000fe2000001003e */
[----:B------:R-:W-:Y:S01]  /*2730*/  FFMA.FTZ R60, R59, R164, R60 ;  /* 0x000000a43b3c7223 */ /* 0x000fe2000001003c */
[----:B------:R-:W-:Y:S01]  /*2740*/  FFMA.FTZ R63, R172, R167, R63 ;  /* 0x000000a7ac3f7223 */ /* 0x000fe2000001003f */
[----:B------:R-:W-:Y:S01]  /*2750*/  F2FP.BF16.F32.PACK_AB R162, R174, R173 ;  /* 0x000000adaea2723e */ /* 0x000fe200000010ff */
[----:B------:R-:W-:Y:S01]  /*2760*/  FMUL.FTZ R164, R116, R59 ;  /* 0x0000003b74a47220 */ /* 0x000fe20000410000 */
[----:B------:R-:W-:Y:S01]  /*2770*/  F2FP.BF16.F32.PACK_AB R161, R166, R161 ;  /* 0x000000a1a6a1723e */ /* 0x000fe200000010ff */
        /* <DEDUP_REMOVED lines=12> */
[----:B------:R-:W-:Y:S02]  /*2840*/  F2FP.BF16.F32.PACK_AB R166, R173, R166 ;  /* 0x000000a6ada6723e */ /* 0x000fe400000010ff */
[----:B------:R-:W-:Y:S02]  /*2850*/  F2FP.BF16.F32.PACK_AB R165, R172, R165 ;  /* 0x000000a5aca5723e */ /* 0x000fe400000010ff */
[----:B------:R-:W-:-:S07]  /*2860*/  F2FP.BF16.F32.PACK_AB R164, R59, R164 ;  /* 0x000000a43ba4723e */ /* 0x000fce00000010ff */
.L_x_2139:
        /* <DEDUP_REMOVED lines=11> */
.L_x_2137:
[----:B------:R-:W-:Y:S05]  /*2920*/  BSYNC.RECONVERGENT B1 ;  /* 0x0000000000017941 */ /* 0x000fea0003800200 */
.L_x_2136:
        /* <DEDUP_REMOVED lines=11> */
[C---:B-----5:R-:W-:Y:S01]  /*29e0*/  PRMT R171, R167.reuse, 0x7632, R171 ;  /* 0x00007632a7ab7816 */ /* 0x060fe200000000ab */
[----:B------:R-:W-:Y:S01]  /*29f0*/  FFMA.FTZ R174, R22, R169, R170 ;  /* 0x000000a916ae7223 */ /* 0x000fe200000100aa */
[----:B------:R-:W-:Y:S01]  /*2a00*/  SHF.L.U32 R172, R167, 0x10, RZ ;  /* 0x00000010a7ac7819 */ /* 0x000fe200000006ff */
[----:B------:R-:W-:Y:S01]  /*2a10*/  FADD.FTZ R167, R14, -R163 ;  /* 0x800000a30ea77221 */ /* 0x000fe20000010000 */
[----:B------:R-:W-:Y:S01]  /*2a20*/  FADD.FTZ R161, R12, -R161 ;  /* 0x800000a10ca17221 */ /* 0x000fe20000010000 */
[----:B------:R-:W-:Y:S01]  /*2a30*/  FADD.FTZ R163, R19, -R162 ;  /* 0x800000a213a37221 */ /* 0x000fe20000010000 */
[----:B------:R-:W-:Y:S01]  /*2a40*/  PRMT R160, R166, 0x7632, R160 ;  /* 0x00007632a6a07816 */ /* 0x000fe200000000a0 */
[C---:B------:R-:W-:Y:S01]  /*2a50*/  FMUL.FTZ R211, R206.reuse, R167 ;  /* 0x000000a7ced37220 */ /* 0x040fe20000410000 */
[----:B------:R-:W-:Y:S01]  /*2a60*/  SHF.L.U32 R173, R171, 0x10, RZ ;  /* 0x00000010abad7819 */ /* 0x000fe200000006ff */
[C---:B------:R-:W-:Y:S01]  /*2a70*/  FMUL.FTZ R179, R206.reuse, R161 ;  /* 0x000000a1ceb37220 */ /* 0x040fe20000410000 */
[----:B------:R-:W-:Y:S01]  /*2a80*/  FADD.FTZ R171, R21, -R174 ;  /* 0x800000ae15ab7221 */ /* 0x000fe20000010000 */
[----:B------:R-:W-:Y:S01]  /*2a90*/  FMUL.FTZ R178, R206, R163 ;  /* 0x000000a3ceb27220 */ /* 0x000fe20000410000 */
[----:B------:R-:W-:Y:S01]  /*2aa0*/  SHF.L.U32 R166, R166, 0x10, RZ ;  /* 0x00000010a6a67819 */ /* 0x000fe200000006ff */
[-C--:B------:R-:W-:Y:S01]  /*2ab0*/  FMUL.FTZ R213, R211, R168.reuse ;  /* 0x000000a8d3d57220 */ /* 0x080fe20000410000 */
[----:B------:R-:W-:Y:S01]  /*2ac0*/  SHF.L.U32 R160, R160, 0x10, RZ ;  /* 0x00000010a0a07819 */ /* 0x000fe200000006ff */
[-C--:B------:R-:W-:Y:S01]  /*2ad0*/  FMUL.FTZ R209, R179, R168.reuse ;  /* 0x000000a8b3d17220 */ /* 0x080fe20000410000 */
[----:B------:R-:W-:Y:S01]  /*2ae0*/  FMUL.FTZ R210, R206, R171 ;  /* 0x000000abced27220 */ /* 0x000fe20000410000 */
[----:B------:R-:W-:Y:S01]  /*2af0*/  FMUL.FTZ R208, R178, R168 ;  /* 0x000000a8b2d07220 */ /* 0x000fe20000410000 */
[-CC-:B------:R-:W-:Y:S01]  /*2b00*/  FFMA.FTZ R163, R9, R169.reuse, R170.reuse ;  /* 0x000000a909a37223 */ /* 0x180fe200000100aa */
[-CC-:B------:R-:W-:Y:S01]  /*2b10*/  FFMA.FTZ R174, R18, R169.reuse, R170.reuse ;  /* 0x000000a912ae7223 */ /* 0x180fe200000100aa */
[-CC-:B------:R-:W-:Y:S01]  /*2b20*/  FFMA.FTZ R161, R7, R169.reuse, R170.reuse ;  /* 0x000000a907a17223 */ /* 0x180fe200000100aa */
[----:B------:R-:W-:Y:S01]  /*2b30*/  FFMA.FTZ R162, R16, R169, R170 ;  /* 0x000000a910a27223 */ /* 0x000fe200000100aa */
[----:B------:R-:W-:Y:S01]  /*2b40*/  FFMA.FTZ R50, R213, R172, R50 ;  /* 0x000000acd5327223 */ /* 0x000fe20000010032 */
[----:B------:R-:W-:Y:S01]  /*2b50*/  FFMA.FTZ R48, R209, R166, R48 ;  /* 0x000000a6d1307223 */ /* 0x000fe20000010030 */
[----:B------:R-:W-:Y:S01]  /*2b60*/  FMUL.FTZ R212, R210, R168 ;  /* 0x000000a8d2d47220 */ /* 0x000fe20000410000 */
[----:B------:R-:W-:Y:S01]  /*2b70*/  FFMA.FTZ R49, R208, R160, R49 ;  /* 0x000000a0d0317223 */ /* 0x000fe20000010031 */
[----:B------:R-:W-:Y:S01]  /*2b80*/  PRMT R166, R165, 0x7632, R166 ;  /* 0x00007632a5a67816 */ /* 0x000fe200000000a6 */
[----:B------:R-:W-:Y:S01]  /*2b90*/  FADD.FTZ R167, R17, -R174 ;  /* 0x800000ae11a77221 */ /* 0x000fe20000010000 */
[----:B------:R-:W-:Y:S01]  /*2ba0*/  SHF.L.U32 R172, R165, 0x10, RZ ;  /* 0x00000010a5ac7819 */ /* 0x000fe200000006ff */
[----:B------:R-:W-:Y:S01]  /*2bb0*/  FADD.FTZ R165, R10, -R163 ;  /* 0x800000a30aa57221 */ /* 0x000fe20000010000 */
[----:B------:R-:W-:Y:S01]  /*2bc0*/  PRMT R160, R164, 0x7632, R160 ;  /* 0x00007632a4a07816 */ /* 0x000fe200000000a0 */
[----:B------:R-:W-:Y:S01]  /*2bd0*/  FADD.FTZ R161, R8, -R161 ;  /* 0x800000a108a17221 */ /* 0x000fe20000010000 */
[----:B------:R-:W-:Y:S01]  /*2be0*/  FADD.FTZ R163, R15, -R162 ;  /* 0x800000a20fa37221 */ /* 0x000fe20000010000 */
[----:B------:R-:W-:Y:S01]  /*2bf0*/  FFMA.FTZ R51, R212, R173, R51 ;  /* 0x000000add4337223 */ /* 0x000fe20000010033 */
[----:B------:R-:W-:Y:S01]  /*2c00*/  SHF.L.U32 R171, R160, 0x10, RZ ;  /* 0x00000010a0ab7819 */ /* 0x000fe200000006ff */
[C---:B------:R-:W-:Y:S01]  /*2c10*/  FMUL.FTZ R173, R206.reuse, R165 ;  /* 0x000000a5cead7220 */ /* 0x040fe20000410000 */
[C---:B------:R-:W-:Y:S01]  /*2c20*/  FMUL.FTZ R174, R206.reuse, R167 ;  /* 0x000000a7ceae7220 */ /* 0x040fe20000410000 */
[C---:B------:R-:W-:Y:S01]  /*2c30*/  FMUL.FTZ R165, R206.reuse, R161 ;  /* 0x000000a1cea57220 */ /* 0x040fe20000410000 */
        /* <DEDUP_REMOVED lines=28> */
.L_x_2142:
[-CC-:B------:R-:W-:Y:S01]  /*2e00*/  FFMA.FTZ R172, R22, R169.reuse, R170.reuse ;  /* 0x000000a916ac7223 */ /* 0x180fe200000100aa */
[-CC-:B------:R-:W-:Y:S01]  /*2e10*/  FFMA.FTZ R171, R13, R169.reuse, R170.reuse ;  /* 0x000000a90dab7223 */ /* 0x180fe200000100aa */
[----:B------:R-:W-:Y:S02]  /*2e20*/  FFMA.FTZ R174, R20, R169, R170 ;  /* 0x000000a914ae7223 */ /* 0x000fe400000100aa */
[--C-:B------:R-:W-:Y:S01]  /*2e30*/  FADD.FTZ R173, R21, -R172.reuse ;  /* 0x800000ac15ad7221 */ /* 0x100fe20000010000 */
[----:B------:R-:W-:Y:S01]  /*2e40*/  FADD.FTZ R171, R14, -R171 ;  /* 0x800000ab0eab7221 */ /* 0x000fe20000010000 */
[C---:B-----5:R-:W-:Y:S02]  /*2e50*/  PRMT R172, R167.reuse, 0x7632, R172 ;  /* 0x00007632a7ac7816 */ /* 0x060fe400000000ac */
[C---:B------:R-:W-:Y:S01]  /*2e60*/  FMUL.FTZ R175, R206.reuse, R173 ;  /* 0x000000adceaf7220 */ /* 0x040fe20000410000 */
[----:B------:R-:W-:Y:S01]  /*2e70*/  FMUL.FTZ R171, R206, R171 ;  /* 0x000000abceab7220 */ /* 0x000fe20000410000 */
[----:B------:R-:W-:Y:S01]  /*2e80*/  SHF.L.U32 R173, R167, 0x10, RZ ;  /* 0x00000010a7ad7819 */ /* 0x000fe200000006ff */
[-CC-:B------:R-:W-:Y:S01]  /*2e90*/  FFMA.FTZ R167, R11, R169.reuse, R170.reuse ;  /* 0x000000a90ba77223 */ /* 0x180fe200000100aa */
[----:B------:R-:W-:Y:S01]  /*2ea0*/  SHF.L.U32 R172, R172, 0x10, RZ ;  /* 0x00000010acac7819 */ /* 0x000fe200000006ff */
[-C--:B------:R-:W-:Y:S01]  /*2eb0*/  FMUL.FTZ R179, R171, R168.reuse ;  /* 0x000000a8abb37220 */ /* 0x080fe20000410000 */
[----:B------:R-:W-:Y:S01]  /*2ec0*/  FMUL.FTZ R178, R175, R168 ;  /* 0x000000a8afb27220 */ /* 0x000fe20000410000 */
[----:B------:R-:W-:Y:S01]  /*2ed0*/  FADD.FTZ R171, R12, -R167 ;  /* 0x800000a70cab7221 */ /* 0x000fe20000010000 */
[----:B------:R-:W-:Y:S01]  /*2ee0*/  FFMA.FTZ R167, R9, R169, R170 ;  /* 0x000000a909a77223 */ /* 0x000fe200000100aa */
[----:B------:R-:W-:Y:S01]  /*2ef0*/  FFMA.FTZ R50, R179, R173, R50 ;  /* 0x000000adb3327223 */ /* 0x000fe20000010032 */
[----:B------:R-:W-:Y:S01]  /*2f00*/  FADD.FTZ R173, R19, -R174 ;  /* 0x800000ae13ad7221 */ /* 0x000fe20000010000 */
[----:B------:R-:W-:Y:S01]  /*2f10*/  FMUL.FTZ R171, R206, R171 ;  /* 0x000000abceab7220 */ /* 0x000fe20000410000 */
[----:B------:R-:W-:Y:S01]  /*2f20*/  FFMA.FTZ R51, R178, R172, R51 ;  /* 0x000000acb2337223 */ /* 0x000fe20000010033 */
[----:B------:R-:W-:Y:S01]  /*2f30*/  PRMT R172, R166, 0x7632, R172 ;  /* 0x00007632a6ac7816 */ /* 0x000fe200000000ac */
[----:B------:R-:W-:Y:S01]  /*2f40*/  FADD.FTZ R167, R10, -R167 ;  /* 0x800000a70aa77221 */ /* 0x000fe20000010000 */
[----:B------:R-:W-:Y:S01]  /*2f50*/  SHF.L.U32 R166, R166, 0x10, RZ ;  /* 0x00000010a6a67819 */ /* 0x000fe200000006ff */
[C---:B------:R-:W-:Y:S01]  /*2f60*/  FMUL.FTZ R173, R206.reuse, R173 ;  /* 0x000000adcead7220 */ /* 0x040fe20000410000 */
[-C--:B------:R-:W-:Y:S01]  /*2f70*/  FMUL.FTZ R177, R171, R168.reuse ;  /* 0x000000a8abb17220 */ /* 0x080fe20000410000 */
[----:B------:R-:W-:Y:S01]  /*2f80*/  FMUL.FTZ R167, R206, R167 ;  /* 0x000000a7cea77220 */ /* 0x000fe20000410000 */
[----:B------:R-:W-:Y:S01]  /*2f90*/  SHF.L.U32 R172, R172, 0x10, RZ ;  /* 0x00000010acac7819 */ /* 0x000fe200000006ff */
[----:B------:R-:W-:Y:S01]  /*2fa0*/  FMUL.FTZ R176, R173, R168 ;  /* 0x000000a8adb07220 */ /* 0x000fe20000410000 */
[----:B------:R-:W-:Y:S01]  /*2fb0*/  FFMA.FTZ R48, R177, R166, R48 ;  /* 0x000000a6b1307223 */ /* 0x000fe20000010030 */
[----:B------:R-:W-:Y:S01]  /*2fc0*/  SHF.L.U32 R166, R165, 0x10, RZ ;  /* 0x00000010a5a67819 */ /* 0x000fe200000006ff */
[----:B------:R-:W-:Y:S01]  /*2fd0*/  FMUL.FTZ R173, R167, R168 ;  /* 0x000000a8a7ad7220 */ /* 0x000fe20000410000 */
[----:B------:R-:W-:Y:S01]  /*2fe0*/  FFMA.FTZ R49, R176, R172, R49 ;  /* 0x000000acb0317223 */ /* 0x000fe20000010031 */
[-CC-:B------:R-:W-:Y:S01]  /*2ff0*/  FFMA.FTZ R172, R18, R169.reuse, R170.reuse ;  /* 0x000000a912ac7223 */ /* 0x180fe200000100aa */
[-C--:B------:R-:W-:Y:S01]  /*3000*/  FFMA.FTZ R167, R7, R169.reuse, R170 ;  /* 0x000000a907a77223 */ /* 0x080fe200000100aa */
[----:B------:R-:W-:Y:S01]  /*3010*/  FFMA.FTZ R54, R173, R166, R54 ;  /* 0x000000a6ad367223 */ /* 0x000fe20000010036 */
[----:B------:R-:W-:Y:S01]  /*3020*/  PRMT R171, R165, 0x7632, R171 ;  /* 0x00007632a5ab7816 */ /* 0x000fe200000000ab */
[----:B------:R-:W-:Y:S01]  /*3030*/  FFMA.FTZ R166, R16, R169, R170 ;  /* 0x000000a910a67223 */ /* 0x000fe200000100aa */
[----:B------:R-:W-:Y:S01]  /*3040*/  FADD.FTZ R175, R17, -R172 ;  /* 0x800000ac11af7221 */ /* 0x000fe20000010000 */
[----:B------:R-:W-:Y:S01]  /*3050*/  FADD.FTZ R167, R8, -R167 ;  /* 0x800000a708a77221 */ /* 0x000fe20000010000 */
[----:B------:R-:W-:Y:S01]  /*3060*/  SHF.L.U32 R172, R171, 0x10, RZ ;  /* 0x00000010abac7819 */ /* 0x000fe200000006ff */
[----:B------:R-:W-:Y:S01]  /*3070*/  FADD.FTZ R171, R15, -R166 ;  /* 0x800000a60fab7221 */ /* 0x000fe20000010000 */
[C---:B------:R-:W-:Y:S01]  /*3080*/  FMUL.FTZ R175, R206.reuse, R175 ;  /* 0x000000afceaf7220 */ /* 0x040fe20000410000 */
[----:B------:R-:W-:Y:S01]  /*3090*/  FMUL.FTZ R167, R206, R167 ;  /* 0x000000a7cea77220 */ /* 0x000fe20000410000 */
[----:B------:R-:W-:Y:S01]  /*30a0*/  SHF.L.U32 R165, R164, 0x10, RZ ;  /* 0x00000010a4a57819 */ /* 0x000fe200000006ff */
[----:B------:R-:W-:Y:S01]  /*30b0*/  FMUL.FTZ R171, R206, R171 ;  /* 0x000000abceab7220 */ /* 0x000fe20000410000 */
[-C--:B------:R-:W-:Y:S01]  /*30c0*/  FMUL.FTZ R174, R175, R168.reuse ;  /* 0x000000a8afae7220 */ /* 0x080fe20000410000 */
[-C--:B------:R-:W-:Y:S01]  /*30d0*/  FMUL.FTZ R167, R167, R168.reuse ;  /* 0x000000a8a7a77220 */ /* 0x080fe20000410000 */
[----:B------:R-:W-:Y:S01]  /*30e0*/  PRMT R164, R164, 0x7632, R164 ;  /* 0x00007632a4a47816 */ /* 0x000fe200000000a4 */
[----:B------:R-:W-:Y:S01]  /*30f0*/  FMUL.FTZ R166, R171, R168 ;  /* 0x000000a8aba67220 */ /* 0x000fe20000410000 */
[----:B------:R-:W-:Y:S01]  /*3100*/  FFMA.FTZ R55, R174, R172, R55 ;  /* 0x000000acae377223 */ /* 0x000fe20000010037 */
[----:B------:R-:W-:Y:S01]  /*3110*/  FFMA.FTZ R52, R167, R165, R52 ;  /* 0x000000a5a7347223 */ /* 0x000fe20000010034 */
[----:B------:R-:W-:Y:S01]  /*3120*/  SHF.L.U32 R165, R164, 0x10, RZ ;  /* 0x00000010a4a57819 */ /* 0x000fe200000006ff */
        /* <DEDUP_REMOVED lines=12> */
[----:B------:R-:W-:-:S07]  /*31f0*/  F2FP.BF16.F32.PACK_AB R164, R173, R164 ;  /* 0x000000a4ada4723e */ /* 0x000fce00000010ff */
.L_x_2143:
[----:B------:R-:W0:Y:S01]  /*3200*/  @P0 LDC.64 R174, c[0x0][0x478] ;  /* 0x00011e00ffae0b82 */ /* 0x000e220000000a00 */
[----:B------:R-:W-:-:S07]  /*3210*/  MOV R53, R171 ;  /* 0x000000ab00357202 */ /* 0x000fce0000000f00 */
[----:B------:R-:W1:Y:S01]  /*3220*/  LDC.64 R172, c[0x0][0x468] ;  /* 0x00011a00ffac7b82 */ /* 0x000e620000000a00 */
[----:B0-----:R-:W-:-:S05]  /*3230*/  @P0 IMAD.WIDE.U32 R174, R6, 0x10, R174 ;  /* 0x0000001006ae0825 */ /* 0x001fca00078e00ae */
[----:B------:R2:W-:Y:S01]  /*3240*/  @P0 STG.E.128 desc[UR4][R174.64], R160 ;  /* 0x000000a0ae000986 */ /* 0x0005e2000c101d04 */
[C---:B-1----:R-:W-:Y:S01]  /*3250*/  IMAD.WIDE.U32 R172, R6.reuse, 0x10, R172 ;  /* 0x0000001006ac7825 */ /* 0x042fe200078e00ac */
[----:B------:R-:W-:-:S04]  /*3260*/  IADD3 R6, PT, PT, R6, 0x100, RZ ;  /* 0x0000010006067810 */ /* 0x000fc80007ffe0ff */
[----:B------:R2:W-:Y:S03]  /*3270*/  STG.E.128 desc[UR4][R172.64], R164 ;  /* 0x000000a4ac007986 */ /* 0x0005e6000c101d04 */
.L_x_2141:
[----:B------:R-:W-:Y:S05]  /*3280*/  BSYNC.RECONVERGENT B1 ;  /* 0x0000000000017941 */ /* 0x000fea0003800200 */
.L_x_2140:
        /* <DEDUP_REMOVED lines=12> */
[-C--:B------:R-:W-:Y:S01]  /*3350*/  FFMA.FTZ R161, R23, R169.reuse, R170 ;  /* 0x000000a917a17223 */ /* 0x080fe200000100aa */
[C---:B-----5:R-:W-:Y:S01]  /*3360*/  PRMT R178, R167.reuse, 0x7632, R178 ;  /* 0x00007632a7b27816 */ /* 0x060fe200000000b2 */
[----:B------:R-:W-:Y:S01]  /*3370*/  FADD.FTZ R177, R182, -R177 ;  /* 0x800000b1b6b17221 */ /* 0x000fe20000010000 */
[----:B------:R-:W-:Y:S01]  /*3380*/  SHF.L.U32 R208, R167, 0x10, RZ ;  /* 0x00000010a7d07819 */ /* 0x000fe200000006ff */
[----:B------:R-:W-:Y:S01]  /*3390*/  FADD.FTZ R167, R25, -R176 ;  /* 0x800000b019a77221 */ /* 0x000fe20000010000 */
[----:B------:R-:W-:Y:S01]  /*33a0*/  PRMT R173, R166, 0x7632, R173 ;  /* 0x00007632a6ad7816 */ /* 0x000fe200000000ad */
[----:B------:R-:W-:Y:S01]  /*33b0*/  FADD.FTZ R171, R190, -R171 ;  /* 0x800000abbeab7221 */ /* 0x000fe20000010000 */
[----:B------:R-:W-:Y:S01]  /*33c0*/  SHF.L.U32 R174, R166, 0x10, RZ ;  /* 0x00000010a6ae7819 */ /* 0x000fe200000006ff */
[----:B------:R-:W-:Y:S01]  /*33d0*/  FADD.FTZ R175, R24, -R175 ;  /* 0x800000af18af7221 */ /* 0x000fe20000010000 */
[C---:B------:R-:W-:Y:S01]  /*33e0*/  PRMT R162, R165.reuse, 0x7632, R162 ;  /* 0x00007632a5a27816 */ /* 0x040fe200000000a2 */
[-CC-:B------:R-:W-:Y:S01]  /*33f0*/  FFMA.FTZ R172, R180, R169.reuse, R170.reuse ;  /* 0x000000a9b4ac7223 */ /* 0x180fe200000100aa */
[----:B------:R-:W-:Y:S01]  /*3400*/  SHF.L.U32 R166, R165, 0x10, RZ ;  /* 0x00000010a5a67819 */ /* 0x000fe200000006ff */
[----:B------:R-:W-:Y:S01]  /*3410*/  FADD.FTZ R165, R188, -R163 ;  /* 0x800000a3bca57221 */ /* 0x000fe20000010000 */
[----:B------:R-:W-:Y:S01]  /*3420*/  FFMA.FTZ R170, R192, R169, R170 ;  /* 0x000000a9c0aa7223 */ /* 0x000fe200000100aa */
[----:B------:R-:W-:Y:S01]  /*3430*/  FADD.FTZ R161, R186, -R161 ;  /* 0x800000a1baa17221 */ /* 0x000fe20000010000 */
[C---:B------:R-:W-:Y:S01]  /*3440*/  FMUL.FTZ R209, R206.reuse, R177 ;  /* 0x000000b1ced17220 */ /* 0x040fe20000410000 */
[C---:B------:R-:W-:Y:S01]  /*3450*/  FMUL.FTZ R177, R206.reuse, R167 ;  /* 0x000000a7ceb17220 */ /* 0x040fe20000410000 */
[C---:B------:R-:W-:Y:S01]  /*3460*/  FMUL.FTZ R171, R206.reuse, R171 ;  /* 0x000000abceab7220 */ /* 0x040fe20000410000 */
[C---:B------:R-:W-:Y:S01]  /*3470*/  FMUL.FTZ R176, R206.reuse, R175 ;  /* 0x000000afceb07220 */ /* 0x040fe20000410000 */
[----:B------:R-:W-:Y:S01]  /*3480*/  FADD.FTZ R169, R27, -R172 ;  /* 0x800000ac1ba97221 */ /* 0x000fe20000010000 */
[C---:B------:R-:W-:Y:S01]  /*3490*/  FMUL.FTZ R167, R206.reuse, R165 ;  /* 0x000000a5cea77220 */ /* 0x040fe20000410000 */
[----:B------:R-:W-:Y:S01]  /*34a0*/  FADD.FTZ R163, R181, -R170 ;  /* 0x800000aab5a37221 */ /* 0x000fe20000010000 */
[----:B------:R-:W-:Y:S01]  /*34b0*/  FMUL.FTZ R165, R206, R161 ;  /* 0x000000a1cea57220 */ /* 0x000fe20000410000 */
[----:B------:R-:W-:Y:S01]  /*34c0*/  SHF.L.U32 R161, R178, 0x10, RZ ;  /* 0x00000010b2a17819 */ /* 0x000fe200000006ff */
[-C--:B------:R-:W-:Y:S01]  /*34d0*/  FMUL.FTZ R175, R171, R168.reuse ;  /* 0x000000a8abaf7220 */ /* 0x080fe20000410000 */
[----:B------:R-:W-:Y:S01]  /*34e0*/  SHF.L.U32 R173, R173, 0x10, RZ ;  /* 0x00000010adad7819 */ /* 0x000fe200000006ff */
[----:B------:R-:W-:Y:S01]  /*34f0*/  FMUL.FTZ R178, R176, R168 ;  /* 0x000000a8b0b27220 */ /* 0x000fe20000410000 */
[----:B------:R-:W-:Y:S01]  /*3500*/  PRMT R160, R164, 0x7632, R160 ;  /* 0x00007632a4a07816 */ /* 0x000fe200000000a0 */
[C---:B------:R-:W-:Y:S01]  /*3510*/  FMUL.FTZ R170, R206.reuse, R169 ;  /* 0x000000a9ceaa7220 */ /* 0x040fe20000410000 */
[----:B------:R-:W-:Y:S01]  /*3520*/  FMUL.FTZ R206, R206, R163 ;  /* 0x000000a3cece7220 */ /* 0x000fe20000410000 */
[----:B------:R-:W-:Y:S01]  /*3530*/  SHF.L.U32 R164, R164, 0x10, RZ ;  /* 0x00000010a4a47819 */ /* 0x000fe200000006ff */
[----:B------:R-:W-:Y:S01]  /*3540*/  FFMA.FTZ R172, R175, R174, R40 ;  /* 0x000000aeafac7223 */ /* 0x000fe20000010028 */
[----:B------:R-:W-:Y:S01]  /*3550*/  FFMA.FTZ R173, R178, R173, R41 ;  /* 0x000000adb2ad7223 */ /* 0x000fe20000010029 */
[-C--:B------:R-:W-:Y:S01]  /*3560*/  FMUL.FTZ R210, R209, R168.reuse ;  /* 0x000000a8d1d27220 */ /* 0x080fe20000410000 */
[-C--:B------:R-:W-:Y:S01]  /*3570*/  FMUL.FTZ R179, R177, R168.reuse ;  /* 0x000000a8b1b37220 */ /* 0x080fe20000410000 */
        /* <DEDUP_REMOVED lines=10> */
[----:B------:R-:W-:Y:S01]  /*3620*/  FFMA.FTZ R46, R168, R160, R45 ;  /* 0x000000a0a82e7223 */ /* 0x000fe2000001002d */
[----:B------:R-:W-:Y:S01]  /*3630*/  F2FP.BF16.F32.PACK_AB R161, R170, R167 ;  /* 0x000000a7aaa1723e */ /* 0x000fe200000010ff */
        /* <DEDUP_REMOVED lines=17> */
.L_x_2145:
        /* <DEDUP_REMOVED lines=10> */
[----:B-----5:R-:W-:Y:S01]  /*37f0*/  PRMT R210, R167, 0x7632, R210 ;  /* 0x00007632a7d27816 */ /* 0x020fe200000000d2 */
[----:B------:R-:W-:Y:S01]  /*3800*/  FADD.FTZ R209, R25, -R208 ;  /* 0x800000d019d17221 */ /* 0x000fe20000010000 */
[----:B------:R-:W-:Y:S01]  /*3810*/  SHF.L.U32 R211, R167, 0x10, RZ ;  /* 0x00000010a7d37819 */ /* 0x000fe200000006ff */
[----:B------:R-:W-:Y:S01]  /*3820*/  FADD.FTZ R179, R24, -R177 ;  /* 0x800000b118b37221 */ /* 0x000fe20000010000 */
[----:B------:R-:W-:Y:S01]  /*3830*/  FADD.FTZ R173, R188, -R173 ;  /* 0x800000adbcad7221 */ /* 0x000fe20000010000 */
[----:B------:R-:W-:Y:S01]  /*3840*/  FADD.FTZ R169, R27, -R172 ;  /* 0x800000ac1ba97221 */ /* 0x000fe20000010000 */
[----:B------:R-:W-:Y:S01]  /*3850*/  FADD.FTZ R171, R186, -R171 ;  /* 0x800000abbaab7221 */ /* 0x000fe20000010000 */
[----:B------:R-:W-:Y:S01]  /*3860*/  FADD.FTZ R167, R181, -R170 ;  /* 0x800000aab5a77221 */ /* 0x000fe20000010000 */
[----:B------:R-:W-:Y:S01]  /*3870*/  PRMT R176, R166, 0x7632, R176 ;  /* 0x00007632a6b07816 */ /* 0x000fe200000000b0 */
[----:B------:R-:W-:Y:S01]  /*3880*/  FMUL.FTZ R177, R206, R175 ;  /* 0x000000afceb17220 */ /* 0x000fe20000410000 */
[----:B------:R-:W-:Y:S01]  /*3890*/  SHF.L.U32 R178, R166, 0x10, RZ ;  /* 0x00000010a6b27819 */ /* 0x000fe200000006ff */
[C---:B------:R-:W-:Y:S01]  /*38a0*/  FMUL.FTZ R213, R206.reuse, R213 ;  /* 0x000000d5ced57220 */ /* 0x040fe20000410000 */
[C---:B------:R-:W-:Y:S01]  /*38b0*/  PRMT R166, R165.reuse, 0x7632, R166 ;  /* 0x00007632a5a67816 */ /* 0x040fe200000000a6 */
[C---:B------:R-:W-:Y:S01]  /*38c0*/  FMUL.FTZ R209, R206.reuse, R209 ;  /* 0x000000d1ced17220 */ /* 0x040fe20000410000 */
[C---:B------:R-:W-:Y:S01]  /*38d0*/  FMUL.FTZ R179, R206.reuse, R179 ;  /* 0x000000b3ceb37220 */ /* 0x040fe20000410000 */
[C---:B------:R-:W-:Y:S01]  /*38e0*/  FMUL.FTZ R173, R206.reuse, R173 ;  /* 0x000000adcead7220 */ /* 0x040fe20000410000 */
[C---:B------:R-:W-:Y:S01]  /*38f0*/  FMUL.FTZ R175, R206.reuse, R169 ;  /* 0x000000a9ceaf7220 */ /* 0x040fe20000410000 */
[C---:B------:R-:W-:Y:S01]  /*3900*/  FMUL.FTZ R171, R206.reuse, R171 ;  /* 0x000000abceab7220 */ /* 0x040fe20000410000 */
        /* <DEDUP_REMOVED lines=9> */
[-C--:B------:R-:W-:Y:S01]  /*39a0*/  FMUL.FTZ R206, R179, R168.reuse ;  /* 0x000000a8b3ce7220 */ /* 0x080fe20000410000 */
[----:B------:R-:W-:Y:S01]  /*39b0*/  SHF.L.U32 R166, R166, 0x10, RZ ;  /* 0x00000010a6a67819 */ /* 0x000fe200000006ff */
[-C--:B------:R-:W-:Y:S01]  /*39c0*/  FMUL.FTZ R169, R173, R168.reuse ;  /* 0x000000a8ada97220 */ /* 0x080fe20000410000 */
        /* <DEDUP_REMOVED lines=18> */
[----:B------:R-:W-:Y:S01]  /*3af0*/  FFMA.FTZ R42, R209, R211, R42 ;  /* 0x000000d3d12a7223 */ /* 0x000fe2000001002a */
[----:B------:R-:W-:Y:S01]  /*3b00*/  FFMA.FTZ R172, R177, R178, R40 ;  /* 0x000000b2b1ac7223 */ /* 0x000fe20000010028 */
[----:B------:R-:W-:-:S02]  /*3b10*/  F2FP.BF16.F32.PACK_AB R167, R208, R167 ;  /* 0x000000a7d0a7723e */ /* 0x000fc400000010ff */
[----:B------:R-:W-:Y:S02]  /*3b20*/  F2FP.BF16.F32.PACK_AB R166, R175, R166 ;  /* 0x000000a6afa6723e */ /* 0x000fe400000010ff */
[----:B------:R-:W-:Y:S02]  /*3b30*/  F2FP.BF16.F32.PACK_AB R165, R170, R169 ;  /* 0x000000a9aaa5723e */ /* 0x000fe400000010ff */
[----:B------:R-:W-:-:S07]  /*3b40*/  F2FP.BF16.F32.PACK_AB R164, R41, R164 ;  /* 0x000000a429a4723e */ /* 0x000fce00000010ff */
.L_x_2146:
[----:B------:R-:W0:Y:S01]  /*3b50*/  @P0 LDC.64 R168, c[0x0][0x478] ;  /* 0x00011e00ffa80b82 */ /* 0x000e220000000a00 */
[----:B------:R-:W-:Y:S02]  /*3b60*/  MOV R45, R46 ;  /* 0x0000002e002d7202 */ /* 0x000fe40000000f00 */
[----:B------:R-:W-:-:S05]  /*3b70*/  MOV R46, R174 ;  /* 0x000000ae002e7202 */ /* 0x000fca0000000f00 */
[----:B------:R-:W1:Y:S01]  /*3b80*/  LDC.64 R40, c[0x0][0x468] ;  /* 0x00011a00ff287b82 */ /* 0x000e620000000a00 */
[----:B0-----:R-:W-:-:S05]  /*3b90*/  @P0 IMAD.WIDE.U32 R168, R6, 0x10, R168 ;  /* 0x0000001006a80825 */ /* 0x001fca00078e00a8 */
[----:B------:R3:W-:Y:S01]  /*3ba0*/  @P0 STG.E.128 desc[UR4][R168.64], R160 ;  /* 0x000000a0a8000986 */ /* 0x0007e2000c101d04 */
[----:B-1----:R-:W-:Y:S01]  /*3bb0*/  IMAD.WIDE.U32 R170, R6, 0x10, R40 ;  /* 0x0000001006aa7825 */ /* 0x002fe200078e0028 */
[----:B------:R-:W-:Y:S02]  /*3bc0*/  MOV R40, R172 ;  /* 0x000000ac00287202 */ /* 0x000fe40000000f00 */
[----:B------:R-:W-:Y:S02]  /*3bd0*/  MOV R41, R173 ;  /* 0x000000ad00297202 */ /* 0x000fe40000000f00 */
[----:B------:R3:W-:Y:S01]  /*3be0*/  STG.E.128 desc[UR4][R170.64], R164 ;  /* 0x000000a4aa007986 */ /* 0x0007e2000c101d04 */
[----:B------:R-:W-:Y:S05]  /*3bf0*/  BRA `(.L_x_2144) ;  /* 0x0000002000047947 */ /* 0x000fea0003800000 */
.L_x_2135:
        /* <DEDUP_REMOVED lines=16> */
[----:B------:R-:W-:Y:S01]  /*3d00*/  SHF.L.U32 R171, R36, 0x10, RZ ;  /* 0x0000001024ab7819 */ /* 0x000fe200000006ff */
[----:B------:R-:W-:Y:S01]  /*3d10*/  FADD.FTZ R210, R201, -R210 ;  /* 0x800000d2c9d27221 */ /* 0x000fe20000010000 */
[----:B------:R-:W-:Y:S01]  /*3d20*/  SHF.L.U32 R173, R173, 0x10, RZ ;  /* 0x00000010adad7819 */ /* 0x000fe200000006ff */
[----:B------:R-:W-:Y:S01]  /*3d30*/  FADD.FTZ R166, R205, -R166 ;  /* 0x800000a6cda67221 */ /* 0x000fe20000010000 */
[----:B------:R-:W-:Y:S01]  /*3d40*/  SHF.L.U32 R179, R172, 0x10, RZ ;  /* 0x00000010acb37819 */ /* 0x000fe200000006ff */
[----:B------:R-:W-:Y:S01]  /*3d50*/  FADD.FTZ R172, R202, -R209 ;  /* 0x800000d1caac7221 */ /* 0x000fe20000010000 */
[----:B------:R-:W-:Y:S01]  /*3d60*/  SHF.L.U32 R209, R38, 0x10, RZ ;  /* 0x0000001026d17819 */ /* 0x000fe200000006ff */
[C---:B------:R-:W-:Y:S01]  /*3d70*/  FFMA.FTZ R171, R206.reuse, R166, R171 ;  /* 0x000000a6ceab7223 */ /* 0x040fe200000100ab */
[-CC-:B------:R-:W-:Y:S01]  /*3d80*/  FFMA.FTZ R166, R197, R169.reuse, R170.reuse ;  /* 0x000000a9c5a67223 */ /* 0x180fe200000100aa */
[----:B------:R-:W-:Y:S01]  /*3d90*/  FFMA.FTZ R173, R206, R172, R173 ;  /* 0x000000accead7223 */ /* 0x000fe200000100ad */
[-C--:B------:R-:W-:Y:S01]  /*3da0*/  FFMA.FTZ R172, R198, R169.reuse, R170 ;  /* 0x000000a9c6ac7223 */ /* 0x080fe200000100aa */
[----:B------:R-:W-:Y:S01]  /*3db0*/  SHF.L.U32 R211, R211, 0x10, RZ ;  /* 0x00000010d3d37819 */ /* 0x000fe200000006ff */
[----:B------:R-:W-:Y:S01]  /*3dc0*/  FADD.FTZ R166, R195, -R166 ;  /* 0x800000a6c3a67221 */ /* 0x000fe20000010000 */
[----:B------:R-:W-:Y:S01]  /*3dd0*/  SHF.L.U32 R177, R37, 0x10, RZ ;  /* 0x0000001025b17819 */ /* 0x000fe200000006ff */
[----:B------:R-:W-:Y:S01]  /*3de0*/  FADD.FTZ R172, R193, -R172 ;  /* 0x800000acc1ac7221 */ /* 0x000fe20000010000 */
[----:B------:R-:W-:Y:S01]  /*3df0*/  FADD.FTZ R212, R199, -R212 ;  /* 0x800000d4c7d47221 */ /* 0x000fe20000010000 */
[----:B------:R-:W-:Y:S01]  /*3e00*/  FFMA.FTZ R209, R206, R166, R209 ;  /* 0x000000a6ced17223 */ /* 0x000fe200000100d1 */
[-CC-:B------:R-:W-:Y:S01]  /*3e10*/  FFMA.FTZ R166, R196, R169.reuse, R170.reuse ;  /* 0x000000a9c4a67223 */ /* 0x180fe200000100aa */
[----:B------:R-:W-:Y:S01]  /*3e20*/  FFMA.FTZ R217, R189, R169, R170 ;  /* 0x000000a9bdd97223 */ /* 0x000fe200000100aa */
[----:B------:R-:W-:Y:S01]  /*3e30*/  PRMT R174, R164, 0x7632, R174 ;  /* 0x00007632a4ae7816 */ /* 0x000fe200000000ae */
[C---:B------:R-:W-:Y:S01]  /*3e40*/  FFMA.FTZ R211, R206.reuse, R172, R211 ;  /* 0x000000acced37223 */ /* 0x040fe200000100d3 */
[----:B------:R-:W-:Y:S01]  /*3e50*/  SHF.L.U32 R215, R215, 0x10, RZ ;  /* 0x00000010d7d77819 */ /* 0x000fe200000006ff */
[C---:B------:R-:W-:Y:S01]  /*3e60*/  FFMA.FTZ R177, R206.reuse, R210, R177 ;  /* 0x000000d2ceb17223 */ /* 0x040fe200000100b1 */
[----:B------:R-:W-:Y:S01]  /*3e70*/  SHF.L.U32 R213, R39, 0x10, RZ ;  /* 0x0000001027d57819 */ /* 0x000fe200000006ff */
[----:B------:R-:W-:Y:S01]  /*3e80*/  FADD.FTZ R172, R191, -R166 ;  /* 0x800000a6bfac7221 */ /* 0x000fe20000010000 */
[----:B------:R-:W-:Y:S01]  /*3e90*/  FFMA.FTZ R179, R206, R212, R179 ;  /* 0x000000d4ceb37223 */ /* 0x000fe200000100b3 */
[----:B------:R-:W-:Y:S01]  /*3ea0*/  FADD.FTZ R210, R194, -R217 ;  /* 0x800000d9c2d27221 */ /* 0x000fe20000010000 */
[----:B------:R-:W-:Y:S01]  /*3eb0*/  SHF.L.U32 R174, R174, 0x10, RZ ;  /* 0x00000010aeae7819 */ /* 0x000fe200000006ff */
[----:B------:R-:W-:Y:S01]  /*3ec0*/  FMUL.FTZ R166, R173, R168 ;  /* 0x000000a8ada67220 */ /* 0x000fe20000410000 */
[----:B------:R-:W-:Y:S01]  /*3ed0*/  FFMA.FTZ R215, R206, R172, R215 ;  /* 0x000000acced77223 */ /* 0x000fe200000100d7 */
[----:B------:R-:W-:Y:S01]  /*3ee0*/  SHF.L.U32 R176, R176, 0x10, RZ ;  /* 0x00000010b0b07819 */ /* 0x000fe200000006ff */
[----:B------:R-:W-:Y:S01]  /*3ef0*/  FFMA.FTZ R213, R206, R210, R213 ;  /* 0x000000d2ced57223 */ /* 0x000fe200000100d5 */
[----:B------:R-:W-:Y:S01]  /*3f00*/  FMUL.FTZ R172, R179, R168 ;  /* 0x000000a8b3ac7220 */ /* 0x000fe20000410000 */
[----:B------:R-:W-:Y:S01]  /*3f10*/  SHF.L.U32 R175, R164, 0x10, RZ ;  /* 0x00000010a4af7819 */ /* 0x000fe200000006ff */
[----:B------:R-:W-:Y:S01]  /*3f20*/  FFMA.FTZ R61, R166, R174, R61 ;  /* 0x000000aea63d7223 */ /* 0x000fe2000001003d */
[----:B------:R-:W-:Y:S01]  /*3f30*/  PRMT R164, R167, 0x7632, R164 ;  /* 0x00007632a7a47816 */ /* 0x000fe200000000a4 */
        /* <DEDUP_REMOVED lines=8> */
[----:B------:R-:W-:Y:S01]  /*3fc0*/  FMUL.FTZ R176, R215, R168 ;  /* 0x000000a8d7b07220 */ /* 0x000fe20000410000 */
[----:B------:R-:W-:Y:S01]  /*3fd0*/  SHF.L.U32 R173, R164, 0x10, RZ ;  /* 0x00000010a4ad7819 */ /* 0x000fe200000006ff */
[----:B------:R-:W-:Y:S01]  /*3fe0*/  FFMA.FTZ R60, R171, R175, R60 ;  /* 0x000000afab3c7223 */ /* 0x000fe2000001003c */
        /* <DEDUP_REMOVED lines=18> */
.L_x_2149:
[----:B-----5:R-:W-:Y:S01]  /*4110*/  PRMT R176, R165, 0x7632, R176 ;  /* 0x00007632a5b07816 */ /* 0x020fe200000000b0 */
[-CC-:B------:R-:W-:Y:S01]  /*4120*/  FFMA.FTZ R160, R197, R169.reuse, R170.reuse ;  /* 0x000000a9c5a07223 */ /* 0x180fe200000100aa */
[----:B------:R-:W-:Y:S01]  /*4130*/  SHF.L.U32 R178, R165, 0x10, RZ ;  /* 0x00000010a5b27819 */ /* 0x000fe200000006ff */
[-CC-:B------:R-:W-:Y:S01]  /*4140*/  FFMA.FTZ R165, R189, R169.reuse, R170.reuse ;  /* 0x000000a9bda57223 */ /* 0x180fe200000100aa */
[----:B------:R-:W-:Y:S01]  /*4150*/  SHF.L.U32 R163, R174, 0x10, RZ ;  /* 0x00000010aea37819 */ /* 0x000fe200000006ff */
[-C--:B------:R-:W-:Y:S01]  /*4160*/  FFMA.FTZ R174, R196, R169.reuse, R170 ;  /* 0x000000a9c4ae7223 */ /* 0x080fe200000100aa */
[C---:B------:R-:W-:Y:S02]  /*4170*/  PRMT R212, R167.reuse, 0x7632, R212 ;  /* 0x00007632a7d47816 */ /* 0x040fe400000000d4 */
[----:B------:R-:W-:Y:S01]  /*4180*/  SHF.L.U32 R214, R167, 0x10, RZ ;  /* 0x00000010a7d67819 */ /* 0x000fe200000006ff */
[----:B------:R-:W-:Y:S01]  /*4190*/  FADD.FTZ R167, R194, -R165 ;  /* 0x800000a5c2a77221 */ /* 0x000fe20000010000 */
[C---:B------:R-:W-:Y:S01]  /*41a0*/  PRMT R209, R166.reuse, 0x7632, R209 ;  /* 0x00007632a6d17816 */ /* 0x040fe200000000d1 */
[----:B------:R-:W-:Y:S01]  /*41b0*/  FADD.FTZ R165, R195, -R160 ;  /* 0x800000a0c3a57221 */ /* 0x000fe20000010000 */
[----:B------:R-:W-:Y:S01]  /*41c0*/  SHF.L.U32 R210, R166, 0x10, RZ ;  /* 0x00000010a6d27819 */ /* 0x000fe200000006ff */
[----:B------:R-:W-:Y:S01]  /*41d0*/  FADD.FTZ R174, R191, -R174 ;  /* 0x800000aebfae7221 */ /* 0x000fe20000010000 */
[C---:B------:R-:W-:Y:S01]  /*41e0*/  PRMT R166, R164.reuse, 0x7632, R166 ;  /* 0x00007632a4a67816 */ /* 0x040fe200000000a6 */
[-CC-:B------:R-:W-:Y:S01]  /*41f0*/  FFMA.FTZ R160, R207, R169.reuse, R170.reuse ;  /* 0x000000a9cfa07223 */ /* 0x180fe200000100aa */
[----:B------:R-:W-:Y:S01]  /*4200*/  SHF.L.U32 R161, R164, 0x10, RZ ;  /* 0x00000010a4a17819 */ /* 0x000fe200000006ff */
[----:B------:R-:W-:Y:S01]  /*4210*/  FFMA.FTZ R164, R198, R169, R170 ;  /* 0x000000a9c6a47223 */ /* 0x000fe200000100aa */
[----:B------:R-:W-:Y:S01]  /*4220*/  SHF.L.U32 R162, R38, 0x10, RZ ;  /* 0x0000001026a27819 */ /* 0x000fe200000006ff */
[C---:B------:R-:W-:Y:S01]  /*4230*/  FFMA.FTZ R163, R206.reuse, R174, R163 ;  /* 0x000000aecea37223 */ /* 0x040fe200000100a3 */
[----:B------:R-:W-:Y:S01]  /*4240*/  SHF.L.U32 R175, R39, 0x10, RZ ;  /* 0x0000001027af7819 */ /* 0x000fe200000006ff */
[----:B------:R-:W-:Y:S01]  /*4250*/  FADD.FTZ R164, R193, -R164 ;  /* 0x800000a4c1a47221 */ /* 0x000fe20000010000 */
[----:B------:R-:W-:Y:S01]  /*4260*/  SHF.L.U32 R171, R171, 0x10, RZ ;  /* 0x00000010abab7819 */ /* 0x000fe200000006ff */
[----:B------:R-:W-:Y:S01]  /*4270*/  FFMA.FTZ R179, R206, R165, R162 ;  /* 0x000000a5ceb37223 */ /* 0x000fe200000100a2 */
[----:B------:R-:W-:Y:S01]  /*4280*/  SHF.L.U32 R162, R36, 0x10, RZ ;  /* 0x0000001024a27819 */ /* 0x000fe200000006ff */
[----:B------:R-:W-:Y:S01]  /*4290*/  FFMA.FTZ R211, R206, R167, R175 ;  /* 0x000000a7ced37223 */ /* 0x000fe200000100af */
[----:B------:R-:W-:Y:S01]  /*42a0*/  SHF.L.U32 R208, R172, 0x10, RZ ;  /* 0x00000010acd07819 */ /* 0x000fe200000006ff */
[-C--:B------:R-:W-:Y:S01]  /*42b0*/  FFMA.FTZ R174, R200, R169.reuse, R170 ;  /* 0x000000a9c8ae7223 */ /* 0x080fe200000100aa */
[----:B------:R-:W-:Y:S01]  /*42c0*/  FADD.FTZ R165, R205, -R160 ;  /* 0x800000a0cda57221 */ /* 0x000fe20000010000 */
[-CC-:B------:R-:W-:Y:S01]  /*42d0*/  FFMA.FTZ R172, R203, R169.reuse, R170.reuse ;  /* 0x000000a9cbac7223 */ /* 0x180fe200000100aa */
[----:B------:R-:W-:Y:S01]  /*42e0*/  FFMA.FTZ R167, R204, R169, R170 ;  /* 0x000000a9cca77223 */ /* 0x000fe200000100aa */
[C---:B------:R-:W-:Y:S01]  /*42f0*/  FFMA.FTZ R171, R206.reuse, R164, R171 ;  /* 0x000000a4ceab7223 */ /* 0x040fe200000100ab */
[----:B------:R-:W-:Y:S01]  /*4300*/  SHF.L.U32 R164, R173, 0x10, RZ ;  /* 0x00000010ada47819 */ /* 0x000fe200000006ff */
[----:B------:R-:W-:Y:S01]  /*4310*/  FADD.FTZ R177, R199, -R174 ;  /* 0x800000aec7b17221 */ /* 0x000fe20000010000 */
[----:B------:R-:W-:Y:S01]  /*4320*/  SHF.L.U32 R175, R37, 0x10, RZ ;  /* 0x0000001025af7819 */ /* 0x000fe200000006ff */
[----:B------:R-:W-:Y:S01]  /*4330*/  FFMA.FTZ R165, R206, R165, R162 ;  /* 0x000000a5cea57223 */ /* 0x000fe200000100a2 */
[----:B------:R-:W-:Y:S01]  /*4340*/  FADD.FTZ R173, R201, -R172 ;  /* 0x800000acc9ad7221 */ /* 0x000fe20000010000 */
[----:B------:R-:W-:Y:S01]  /*4350*/  FADD.FTZ R167, R202, -R167 ;  /* 0x800000a7caa77221 */ /* 0x000fe20000010000 */
[----:B------:R-:W-:Y:S01]  /*4360*/  SHF.L.U32 R162, R209, 0x10, RZ ;  /* 0x00000010d1a27819 */ /* 0x000fe200000006ff */
[----:B------:R-:W-:Y:S01]  /*4370*/  FMUL.FTZ R160, R171, R168 ;  /* 0x000000a8aba07220 */ /* 0x000fe20000410000 */
[C---:B------:R-:W-:Y:S01]  /*4380*/  FFMA.FTZ R208, R206.reuse, R177, R208 ;  /* 0x000000b1ced07223 */ /* 0x040fe200000100d0 */
[C---:B------:R-:W-:Y:S01]  /*4390*/  FFMA.FTZ R175, R206.reuse, R173, R175 ;  /* 0x000000adceaf7223 */ /* 0x040fe200000100af */
[----:B------:R-:W-:Y:S01]  /*43a0*/  FFMA.FTZ R172, R206, R167, R164 ;  /* 0x000000a7ceac7223 */ /* 0x000fe200000100a4 */
[----:B------:R-:W-:Y:S01]  /*43b0*/  FFMA.FTZ R57, R162, R160, R57 ;  /* 0x000000a0a2397223 */ /* 0x000fe20000010039 */
        /* <DEDUP_REMOVED lines=32> */
[----:B------:R-:W-:-:S07]  /*45c0*/  F2FP.BF16.F32.PACK_AB R164, R171, R164 ;  /* 0x000000a4aba4723e */ /* 0x000fce00000010ff */
.L_x_2150:
        /* <DEDUP_REMOVED lines=9> */
.L_x_2148:
[----:B------:R-:W-:Y:S05]  /*4660*/  BSYNC.RECONVERGENT B1 ;  /* 0x0000000000017941 */ /* 0x000fea0003800200 */
.L_x_2147:
        /* <DEDUP_REMOVED lines=8> */
[C---:B-----5:R-:W-:Y:S01]  /*46f0*/  PRMT R177, R167.reuse, 0x7632, R177 ;  /* 0x00007632a7b17816 */ /* 0x060fe200000000b1 */
[-CC-:B------:R-:W-:Y:S01]  /*4700*/  FFMA.FTZ R174, R22, R169.reuse, R170.reuse ;  /* 0x000000a916ae7223 */ /* 0x180fe200000100aa */
[----:B------:R-:W-:Y:S01]  /*4710*/  SHF.L.U32 R210, R167, 0x10, RZ ;  /* 0x00000010a7d27819 */ /* 0x000fe200000006ff */
[-CC-:B------:R-:W-:Y:S01]  /*4720*/  FFMA.FTZ R167, R13, R169.reuse, R170.reuse ;  /* 0x000000a90da77223 */ /* 0x180fe200000100aa */
[----:B------:R-:W-:Y:S01]  /*4730*/  PRMT R163, R35, 0x7632, R163 ;  /* 0x0000763223a37816 */ /* 0x000fe200000000a3 */
[-C--:B------:R-:W-:Y:S01]  /*4740*/  FFMA.FTZ R178, R20, R169.reuse, R170 ;  /* 0x000000a914b27223 */ /* 0x080fe200000100aa */
[----:B------:R-:W-:Y:S01]  /*4750*/  PRMT R160, R34, 0x7632, R160 ;  /* 0x0000763222a07816 */ /* 0x000fe200000000a0 */
[----:B------:R-:W-:Y:S01]  /*4760*/  FADD.FTZ R179, R14, -R167 ;  /* 0x800000a70eb37221 */ /* 0x000fe20000010000 */
[----:B------:R-:W-:Y:S01]  /*4770*/  SHF.L.U32 R167, R163, 0x10, RZ ;  /* 0x00000010a3a77819 */ /* 0x000fe200000006ff */
[-C--:B------:R-:W-:Y:S01]  /*4780*/  FFMA.FTZ R171, R11, R169.reuse, R170 ;  /* 0x000000a90bab7223 */ /* 0x080fe200000100aa */
[C---:B------:R-:W-:Y:S01]  /*4790*/  PRMT R173, R166.reuse, 0x7632, R173 ;  /* 0x00007632a6ad7816 */ /* 0x040fe200000000ad */
[----:B------:R-:W-:Y:S01]  /*47a0*/  FADD.FTZ R208, R21, -R174 ;  /* 0x800000ae15d07221 */ /* 0x000fe20000010000 */
[----:B------:R-:W-:Y:S01]  /*47b0*/  SHF.L.U32 R176, R166, 0x10, RZ ;  /* 0x00000010a6b07819 */ /* 0x000fe200000006ff */
[----:B------:R-:W-:Y:S01]  /*47c0*/  FADD.FTZ R178, R19, -R178 ;  /* 0x800000b213b27221 */ /* 0x000fe20000010000 */
[----:B------:R-:W-:Y:S01]  /*47d0*/  SHF.L.U32 R163, R160, 0x10, RZ ;  /* 0x00000010a0a37819 */ /* 0x000fe200000006ff */
[----:B------:R-:W-:Y:S01]  /*47e0*/  FADD.FTZ R174, R12, -R171 ;  /* 0x800000ab0cae7221 */ /* 0x000fe20000010000 */
[C---:B------:R-:W-:Y:S01]  /*47f0*/  PRMT R166, R165.reuse, 0x7632, R166 ;  /* 0x00007632a5a67816 */ /* 0x040fe200000000a6 */
[C---:B------:R-:W-:Y:S01]  /*4800*/  FFMA.FTZ R211, R206.reuse, R208, R167 ;  /* 0x000000d0ced37223 */ /* 0x040fe200000100a7 */
[----:B------:R-:W-:Y:S01]  /*4810*/  SHF.L.U32 R172, R165, 0x10, RZ ;  /* 0x00000010a5ac7819 */ /* 0x000fe200000006ff */
[--C-:B------:R-:W-:Y:S01]  /*4820*/  FFMA.FTZ R178, R206, R178, R163.reuse ;  /* 0x000000b2ceb27223 */ /* 0x100fe200000100a3 */
[----:B------:R-:W-:Y:S01]  /*4830*/  SHF.L.U32 R165, R35, 0x10, RZ ;  /* 0x0000001023a57819 */ /* 0x000fe200000006ff */
[-CC-:B------:R-:W-:Y:S01]  /*4840*/  FFMA.FTZ R167, R9, R169.reuse, R170.reuse ;  /* 0x000000a909a77223 */ /* 0x180fe200000100aa */
[----:B------:R-:W-:Y:S01]  /*4850*/  SHF.L.U32 R161, R34, 0x10, RZ ;  /* 0x0000001022a17819 */ /* 0x000fe200000006ff */
[-CC-:B------:R-:W-:Y:S01]  /*4860*/  FFMA.FTZ R208, R18, R169.reuse, R170.reuse ;  /* 0x000000a912d07223 */ /* 0x180fe200000100aa */
[----:B------:R-:W-:Y:S01]  /*4870*/  PRMT R163, R33, 0x7632, R163 ;  /* 0x0000763221a37816 */ /* 0x000fe200000000a3 */
[----:B------:R-:W-:Y:S01]  /*4880*/  FFMA.FTZ R171, R7, R169, R170 ;  /* 0x000000a907ab7223 */ /* 0x000fe200000100aa */
[C---:B------:R-:W-:Y:S01]  /*4890*/  FFMA.FTZ R179, R206.reuse, R179, R165 ;  /* 0x000000b3ceb37223 */ /* 0x040fe200000100a5 */
[----:B------:R-:W-:Y:S01]  /*48a0*/  FFMA.FTZ R175, R206, R174, R161 ;  /* 0x000000aeceaf7223 */ /* 0x000fe200000100a1 */
[----:B------:R-:W-:Y:S01]  /*48b0*/  SHF.L.U32 R165, R33, 0x10, RZ ;  /* 0x0000001021a57819 */ /* 0x000fe200000006ff */
[----:B------:R-:W-:Y:S01]  /*48c0*/  FADD.FTZ R209, R10, -R167 ;  /* 0x800000a70ad17221 */ /* 0x000fe20000010000 */
[C---:B------:R-:W-:Y:S01]  /*48d0*/  SHF.L.U32 R161, R32.reuse, 0x10, RZ ;  /* 0x0000001020a17819 */ /* 0x040fe200000006ff */
[----:B------:R-:W-:Y:S01]  /*48e0*/  FADD.FTZ R212, R17, -R208 ;  /* 0x800000d011d47221 */ /* 0x000fe20000010000 */
[----:B------:R-:W-:Y:S01]  /*48f0*/  PRMT R160, R32, 0x7632, R160 ;  /* 0x0000763220a07816 */ /* 0x000fe200000000a0 */
[----:B------:R-:W-:Y:S01]  /*4900*/  FFMA.FTZ R174, R16, R169, R170 ;  /* 0x000000a910ae7223 */ /* 0x000fe200000100aa */
[----:B------:R-:W-:Y:S01]  /*4910*/  SHF.L.U32 R167, R163, 0x10, RZ ;  /* 0x00000010a3a77819 */ /* 0x000fe200000006ff */
[----:B------:R-:W-:Y:S01]  /*4920*/  FADD.FTZ R208, R8, -R171 ;  /* 0x800000ab08d07221 */ /* 0x000fe20000010000 */
[----:B------:R-:W-:Y:S01]  /*4930*/  SHF.L.U32 R163, R160, 0x10, RZ ;  /* 0x00000010a0a37819 */ /* 0x000fe200000006ff */
[C---:B------:R-:W-:Y:S01]  /*4940*/  FFMA.FTZ R171, R206.reuse, R209, R165 ;  /* 0x000000d1ceab7223 */ /* 0x040fe200000100a5 */
[----:B------:R-:W-:Y:S01]  /*4950*/  FADD.FTZ R160, R15, -R174 ;  /* 0x800000ae0fa07221 */ /* 0x000fe20000010000 */
[C---:B------:R-:W-:Y:S01]  /*4960*/  FFMA.FTZ R165, R206.reuse, R208, R161 ;  /* 0x000000d0cea57223 */ /* 0x040fe200000100a1 */
[----:B------:R-:W-:Y:S01]  /*4970*/  FFMA.FTZ R174, R206, R212, R167 ;  /* 0x000000d4ceae7223 */ /* 0x000fe200000100a7 */
[----:B------:R-:W-:Y:S01]  /*4980*/  SHF.L.U32 R161, R177, 0x10, RZ ;  /* 0x00000010b1a17819 */ /* 0x000fe200000006ff */
[-C--:B------:R-:W-:Y:S01]  /*4990*/  FMUL.FTZ R212, R211, R168.reuse ;  /* 0x000000a8d3d47220 */ /* 0x080fe20000410000 */
[----:B------:R-:W-:Y:S01]  /*49a0*/  SHF.L.U32 R173, R173, 0x10, RZ ;  /* 0x00000010adad7819 */ /* 0x000fe200000006ff */
[-C--:B------:R-:W-:Y:S01]  /*49b0*/  FMUL.FTZ R177, R175, R168.reuse ;  /* 0x000000a8afb17220 */ /* 0x080fe20000410000 */
[----:B------:R-:W-:Y:S01]  /*49c0*/  FMUL.FTZ R208, R178, R168 ;  /* 0x000000a8b2d07220 */ /* 0x000fe20000410000 */
[----:B------:R-:W-:Y:S01]  /*49d0*/  FFMA.FTZ R160, R206, R160, R163 ;  /* 0x000000a0cea07223 */ /* 0x000fe200000100a3 */
[----:B------:R-:W-:Y:S01]  /*49e0*/  FFMA.FTZ R51, R212, R161, R51 ;  /* 0x000000a1d4337223 */ /* 0x000fe20000010033 */
[----:B------:R-:W-:Y:S01]  /*49f0*/  PRMT R162, R164, 0x7632, R162 ;  /* 0x00007632a4a27816 */ /* 0x000fe200000000a2 */
[----:B------:R-:W-:Y:S01]  /*4a00*/  FFMA.FTZ R48, R177, R176, R48 ;  /* 0x000000b0b1307223 */ /* 0x000fe20000010030 */
[----:B------:R-:W-:Y:S01]  /*4a10*/  SHF.L.U32 R161, R166, 0x10, RZ ;  /* 0x00000010a6a17819 */ /* 0x000fe200000006ff */
[----:B------:R-:W-:Y:S01]  /*4a20*/  FFMA.FTZ R49, R208, R173, R49 ;  /* 0x000000add0317223 */ /* 0x000fe20000010031 */
        /* <DEDUP_REMOVED lines=8> */
[----:B------:R-:W-:Y:S01]  /*4ab0*/  SHF.L.U32 R162, R162, 0x10, RZ ;  /* 0x00000010a2a27819 */ /* 0x000fe200000006ff */
        /* <DEDUP_REMOVED lines=20> */
.L_x_2153:
[C---:B-----5:R-:W-:Y:S01]  /*4c00*/  PRMT R179, R165.reuse, 0x7632, R179 ;  /* 0x00007632a5b37816 */ /* 0x060fe200000000b3 */
[-CC-:B------:R-:W-:Y:S01]  /*4c10*/  FFMA.FTZ R176, R16, R169.reuse, R170.reuse ;  /* 0x000000a910b07223 */ /* 0x180fe200000100aa */
[----:B------:R-:W-:Y:S01]  /*4c20*/  SHF.L.U32 R209, R165, 0x10, RZ ;  /* 0x00000010a5d17819 */ /* 0x000fe200000006ff */
[-C--:B------:R-:W-:Y:S01]  /*4c30*/  FFMA.FTZ R171, R7, R169.reuse, R170 ;  /* 0x000000a907ab7223 */ /* 0x080fe200000100aa */
[C---:B------:R-:W-:Y:S01]  /*4c40*/  PRMT R212, R166.reuse, 0x7632, R212 ;  /* 0x00007632a6d47816 */ /* 0x040fe200000000d4 */
[----:B------:R-:W-:Y:S01]  /*4c50*/  FADD.FTZ R175, R15, -R176 ;  /* 0x800000b00faf7221 */ /* 0x000fe20000010000 */
[----:B------:R-:W-:Y:S01]  /*4c60*/  SHF.L.U32 R165, R166, 0x10, RZ ;  /* 0x00000010a6a57819 */ /* 0x000fe200000006ff */
[----:B------:R-:W-:Y:S01]  /*4c70*/  FADD.FTZ R171, R8, -R171 ;  /* 0x800000ab08ab7221 */ /* 0x000fe20000010000 */
[----:B------:R-:W-:Y:S01]  /*4c80*/  PRMT R166, R32, 0x7632, R166 ;  /* 0x0000763220a67816 */ /* 0x000fe200000000a6 */
[-CC-:B------:R-:W-:Y:S01]  /*4c90*/  FFMA.FTZ R176, R20, R169.reuse, R170.reuse ;  /* 0x000000a914b07223 */ /* 0x180fe200000100aa */
[----:B------:R-:W-:Y:S01]  /*4ca0*/  SHF.L.U32 R173, R32, 0x10, RZ ;  /* 0x0000001020ad7819 */ /* 0x000fe200000006ff */
[----:B------:R-:W-:Y:S01]  /*4cb0*/  FFMA.FTZ R210, R18, R169, R170 ;  /* 0x000000a912d27223 */ /* 0x000fe200000100aa */
[----:B------:R-:W-:Y:S01]  /*4cc0*/  SHF.L.U32 R166, R166, 0x10, RZ ;  /* 0x00000010a6a67819 */ /* 0x000fe200000006ff */
[----:B------:R-:W-:Y:S01]  /*4cd0*/  FADD.FTZ R215, R19, -R176 ;  /* 0x800000b013d77221 */ /* 0x000fe20000010000 */
[----:B------:R-:W-:Y:S01]  /*4ce0*/  PRMT R178, R33, 0x7632, R178 ;  /* 0x0000763221b27816 */ /* 0x000fe200000000b2 */
[C---:B------:R-:W-:Y:S01]  /*4cf0*/  FFMA.FTZ R171, R206.reuse, R171, R173 ;  /* 0x000000abceab7223 */ /* 0x040fe200000100ad */
[----:B------:R-:W-:Y:S01]  /*4d00*/  FADD.FTZ R211, R17, -R210 ;  /* 0x800000d211d37221 */ /* 0x000fe20000010000 */
[--C-:B------:R-:W-:Y:S01]  /*4d10*/  FFMA.FTZ R175, R206, R175, R166.reuse ;  /* 0x000000afceaf7223 */ /* 0x100fe200000100a6 */
[----:B------:R-:W-:Y:S01]  /*4d20*/  PRMT R166, R34, 0x7632, R166 ;  /* 0x0000763222a67816 */ /* 0x000fe200000000a6 */
[-CC-:B------:R-:W-:Y:S01]  /*4d30*/  FFMA.FTZ R173, R11, R169.reuse, R170.reuse ;  /* 0x000000a90bad7223 */ /* 0x180fe200000100aa */
[----:B------:R-:W-:Y:S01]  /*4d40*/  SHF.L.U32 R178, R178, 0x10, RZ ;  /* 0x00000010b2b27819 */ /* 0x000fe200000006ff */
[----:B------:R-:W-:Y:S01]  /*4d50*/  FFMA.FTZ R217, R13, R169, R170 ;  /* 0x000000a90dd97223 */ /* 0x000fe200000100aa */
[----:B------:R-:W-:Y:S01]  /*4d60*/  SHF.L.U32 R166, R166, 0x10, RZ ;  /* 0x00000010a6a67819 */ /* 0x000fe200000006ff */
[----:B------:R-:W-:Y:S01]  /*4d70*/  FADD.FTZ R173, R12, -R173 ;  /* 0x800000ad0cad7221 */ /* 0x000fe20000010000 */
[----:B------:R-:W-:Y:S01]  /*4d80*/  SHF.L.U32 R213, R34, 0x10, RZ ;  /* 0x0000001022d57819 */ /* 0x000fe200000006ff */
[C---:B------:R-:W-:Y:S01]  /*4d90*/  FFMA.FTZ R211, R206.reuse, R211, R178 ;  /* 0x000000d3ced37223 */ /* 0x040fe200000100b2 */
[----:B------:R-:W-:Y:S01]  /*4da0*/  FFMA.FTZ R177, R9, R169, R170 ;  /* 0x000000a909b17223 */ /* 0x000fe200000100aa */
[--C-:B------:R-:W-:Y:S01]  /*4db0*/  FFMA.FTZ R215, R206, R215, R166.reuse ;  /* 0x000000d7ced77223 */ /* 0x100fe200000100a6 */
[C---:B------:R-:W-:Y:S01]  /*4dc0*/  PRMT R166, R35.reuse, 0x7632, R166 ;  /* 0x0000763223a67816 */ /* 0x040fe200000000a6 */
        /* <DEDUP_REMOVED lines=10> */
[-C--:B------:R-:W-:Y:S01]  /*4e70*/  FMUL.FTZ R171, R171, R168.reuse ;  /* 0x000000a8abab7220 */ /* 0x080fe20000410000 */
[----:B------:R-:W-:Y:S01]  /*4e80*/  SHF.L.U32 R172, R172, 0x10, RZ ;  /* 0x00000010acac7819 */ /* 0x000fe200000006ff */
[----:B------:R-:W-:Y:S01]  /*4e90*/  FMUL.FTZ R166, R175, R168 ;  /* 0x000000a8afa67220 */ /* 0x000fe20000410000 */
[C---:B------:R-:W-:Y:S01]  /*4ea0*/  FFMA.FTZ R217, R206.reuse, R217, R176 ;  /* 0x000000d9ced97223 */ /* 0x040fe200000100b0 */
[C---:B------:R-:W-:Y:S01]  /*4eb0*/  FFMA.FTZ R177, R206.reuse, R177, R208 ;  /* 0x000000b1ceb17223 */ /* 0x040fe200000100d0 */
[----:B------:R-:W-:Y:S01]  /*4ec0*/  FFMA.FTZ R213, R206, R213, R219 ;  /* 0x000000d5ced57223 */ /* 0x000fe200000100db */
[----:B------:R-:W-:Y:S01]  /*4ed0*/  PRMT R164, R167, 0x7632, R164 ;  /* 0x00007632a7a47816 */ /* 0x000fe200000000a4 */
[----:B------:R-:W-:Y:S01]  /*4ee0*/  FFMA.FTZ R52, R171, R174, R52 ;  /* 0x000000aeab347223 */ /* 0x000fe20000010034 */
[----:B------:R-:W-:Y:S01]  /*4ef0*/  SHF.L.U32 R167, R167, 0x10, RZ ;  /* 0x00000010a7a77819 */ /* 0x000fe200000006ff */
[----:B------:R-:W-:Y:S01]  /*4f00*/  FFMA.FTZ R53, R166, R172, R53 ;  /* 0x000000aca6357223 */ /* 0x000fe20000010035 */
        /* <DEDUP_REMOVED lines=8> */
[----:B------:R-:W-:Y:S01]  /*4f90*/  SHF.L.U32 R175, R164, 0x10, RZ ;  /* 0x00000010a4af7819 */ /* 0x000fe200000006ff */
        /* <DEDUP_REMOVED lines=17> */
[----:B------:R-:W-:-:S07]  /*50b0*/  F2FP.BF16.F32.PACK_AB R164, R171, R164 ;  /* 0x000000a4aba4723e */ /* 0x000fce00000010ff */
.L_x_2154:
[----:B------:R-:W0:Y:S08]  /*50c0*/  @P0 LDC.64 R174, c[0x0][0x478] ;  /* 0x00011e00ffae0b82 */ /* 0x000e300000000a00 */
[----:B------:R-:W1:Y:S01]  /*50d0*/  LDC.64 R172, c[0x0][0x468] ;  /* 0x00011a00ffac7b82 */ /* 0x000e620000000a00 */
[----:B0-----:R-:W-:-:S05]  /*50e0*/  @P0 IMAD.WIDE.U32 R174, R6, 0x10, R174 ;  /* 0x0000001006ae0825 */ /* 0x001fca00078e00ae */
[----:B------:R2:W-:Y:S01]  /*50f0*/  @P0 STG.E.128 desc[UR4][R174.64], R160 ;  /* 0x000000a0ae000986 */ /* 0x0005e2000c101d04 */
[C---:B-1----:R-:W-:Y:S01]  /*5100*/  IMAD.WIDE.U32 R172, R6.reuse, 0x10, R172 ;  /* 0x0000001006ac7825 */ /* 0x042fe200078e00ac */
[----:B------:R-:W-:-:S04]  /*5110*/  IADD3 R6, PT, PT, R6, 0x100, RZ ;  /* 0x0000010006067810 */ /* 0x000fc80007ffe0ff */
[----:B------:R2:W-:Y:S03]  /*5120*/  STG.E.128 desc[UR4][R172.64], R164 ;  /* 0x000000a4ac007986 */ /* 0x0005e6000c101d04 */
.L_x_2152:
[----:B------:R-:W-:Y:S05]  /*5130*/  BSYNC.RECONVERGENT B1 ;  /* 0x0000000000017941 */ /* 0x000fea0003800200 */
.L_x_2151:
        /* <DEDUP_REMOVED lines=8> */
[----:B------:R-:W-:Y:S01]  /*51c0*/  PRMT R163, R31, 0x7632, R163 ;  /* 0x000076321fa37816 */ /* 0x000fe200000000a3 */
[-C--:B------:R-:W-:Y:S01]  /*51d0*/  FFMA.FTZ R175, R185, R169.reuse, R170 ;  /* 0x000000a9b9af7223 */ /* 0x080fe200000100aa */
[----:B------:R-:W-:Y:S01]  /*51e0*/  PRMT R160, R30, 0x7632, R160 ;  /* 0x000076321ea07816 */ /* 0x000fe200000000a0 */
        /* <DEDUP_REMOVED lines=8> */
[----:B------:R-:W-:Y:S01]  /*5270*/  SHF.L.U32 R176, R167, 0x10, RZ ;  /* 0x00000010a7b07819 */ /* 0x000fe200000006ff */
[----:B------:R-:W-:Y:S01]  /*5280*/  FADD.FTZ R174, R190, -R175 ;  /* 0x800000afbeae7221 */ /* 0x000fe20000010000 */
[----:B------:R-:W-:Y:S01]  /*5290*/  PRMT R170, R166, 0x7632, R170 ;  /* 0x00007632a6aa7816 */ /* 0x000fe200000000aa */
[----:B------:R-:W-:Y:S01]  /*52a0*/  FADD.FTZ R178, R182, -R209 ;  /* 0x800000d1b6b27221 */ /* 0x000fe20000010000 */
[----:B------:R-:W-:-:S02]  /*52b0*/  SHF.L.U32 R172, R166, 0x10, RZ ;  /* 0x00000010a6ac7819 */ /* 0x000fc400000006ff */
[----:B------:R-:W-:Y:S02]  /*52c0*/  SHF.L.U32 R161, R30, 0x10, RZ ;  /* 0x000000101ea17819 */ /* 0x000fe400000006ff */
[----:B------:R-:W-:Y:S02]  /*52d0*/  SHF.L.U32 R167, R163, 0x10, RZ ;  /* 0x00000010a3a77819 */ /* 0x000fe400000006ff */
[C---:B------:R-:W-:Y:S01]  /*52e0*/  PRMT R166, R165.reuse, 0x7632, R166 ;  /* 0x00007632a5a67816 */ /* 0x040fe200000000a6 */
[C---:B------:R-:W-:Y:S01]  /*52f0*/  FFMA.FTZ R175, R206.reuse, R174, R161 ;  /* 0x000000aeceaf7223 */ /* 0x040fe200000100a1 */
[----:B------:R-:W-:Y:S01]  /*5300*/  SHF.L.U32 R169, R165, 0x10, RZ ;  /* 0x00000010a5a97819 */ /* 0x000fe200000006ff */
[----:B------:R-:W-:Y:S01]  /*5310*/  FFMA.FTZ R178, R206, R178, R167 ;  /* 0x000000b2ceb27223 */ /* 0x000fe200000100a7 */
[----:B------:R-:W-:Y:S01]  /*5320*/  SHF.L.U32 R163, R160, 0x10, RZ ;  /* 0x00000010a0a37819 */ /* 0x000fe200000006ff */
[----:B------:R-:W-:Y:S01]  /*5330*/  FADD.FTZ R160, R24, -R179 ;  /* 0x800000b318a07221 */ /* 0x000fe20000010000 */
[----:B------:R-:W-:Y:S01]  /*5340*/  SHF.L.U32 R165, R31, 0x10, RZ ;  /* 0x000000101fa57819 */ /* 0x000fe200000006ff */
[----:B------:R-:W-:Y:S01]  /*5350*/  FADD.FTZ R167, R188, -R171 ;  /* 0x800000abbca77221 */ /* 0x000fe20000010000 */
[----:B------:R-:W-:Y:S01]  /*5360*/  SHF.L.U32 R161, R28, 0x10, RZ ;  /* 0x000000101ca17819 */ /* 0x000fe200000006ff */
[C-C-:B------:R-:W-:Y:S01]  /*5370*/  FFMA.FTZ R174, R206.reuse, R160, R163.reuse ;  /* 0x000000a0ceae7223 */ /* 0x140fe200000100a3 */
[C---:B------:R-:W-:Y:S01]  /*5380*/  PRMT R163, R29.reuse, 0x7632, R163 ;  /* 0x000076321da37816 */ /* 0x040fe200000000a3 */
        /* <DEDUP_REMOVED lines=9> */
[C---:B------:R-:W-:Y:S01]  /*5420*/  FFMA.FTZ R165, R206.reuse, R208, R161 ;  /* 0x000000d0cea57223 */ /* 0x040fe200000100a1 */
[----:B------:R-:W-:Y:S01]  /*5430*/  SHF.L.U32 R161, R173, 0x10, RZ ;  /* 0x00000010ada17819 */ /* 0x000fe200000006ff */
[----:B------:R-:W-:Y:S01]  /*5440*/  FFMA.FTZ R171, R206, R212, R171 ;  /* 0x000000d4ceab7223 */ /* 0x000fe200000100ab */
[----:B------:R-:W-:Y:S01]  /*5450*/  SHF.L.U32 R173, R170, 0x10, RZ ;  /* 0x00000010aaad7819 */ /* 0x000fe200000006ff */
[----:B------:R-:W-:Y:S01]  /*5460*/  FFMA.FTZ R160, R206, R160, R163 ;  /* 0x000000a0cea07223 */ /* 0x000fe200000100a3 */
[-C--:B------:R-:W-:Y:S01]  /*5470*/  FMUL.FTZ R170, R174, R168.reuse ;  /* 0x000000a8aeaa7220 */ /* 0x080fe20000410000 */
[-C--:B------:R-:W-:Y:S01]  /*5480*/  FMUL.FTZ R206, R178, R168.reuse ;  /* 0x000000a8b2ce7220 */ /* 0x080fe20000410000 */
[----:B------:R-:W-:Y:S01]  /*5490*/  FMUL.FTZ R177, R175, R168 ;  /* 0x000000a8afb17220 */ /* 0x000fe20000410000 */
[----:B------:R-:W-:Y:S01]  /*54a0*/  PRMT R162, R164, 0x7632, R162 ;  /* 0x00007632a4a27816 */ /* 0x000fe200000000a2 */
[----:B------:R-:W-:Y:S01]  /*54b0*/  FFMA.FTZ R173, R170, R173, R41 ;  /* 0x000000adaaad7223 */ /* 0x000fe20000010029 */
[----:B------:R-:W-:Y:S01]  /*54c0*/  SHF.L.U32 R164, R164, 0x10, RZ ;  /* 0x00000010a4a47819 */ /* 0x000fe200000006ff */
[----:B------:R-:W-:Y:S01]  /*54d0*/  FFMA.FTZ R208, R206, R161, R43 ;  /* 0x000000a1ced07223 */ /* 0x000fe2000001002b */
        /* <DEDUP_REMOVED lines=30> */
.L_x_2155:
[C---:B-----5:R-:W-:Y:S01]  /*56c0*/  PRMT R177, R165.reuse, 0x7632, R177 ;  /* 0x00007632a5b17816 */ /* 0x060fe200000000b1 */
[-CC-:B------:R-:W-:Y:S01]  /*56d0*/  FFMA.FTZ R174, R192, R169.reuse, R170.reuse ;  /* 0x000000a9c0ae7223 */ /* 0x180fe200000100aa */
[----:B------:R-:W-:Y:S01]  /*56e0*/  SHF.L.U32 R179, R165, 0x10, RZ ;  /* 0x00000010a5b37819 */ /* 0x000fe200000006ff */
[-CC-:B------:R-:W-:Y:S01]  /*56f0*/  FFMA.FTZ R171, R23, R169.reuse, R170.reuse ;  /* 0x000000a917ab7223 */ /* 0x180fe200000100aa */
[----:B------:R-:W-:Y:S01]  /*5700*/  PRMT R165, R28, 0x7632, R165 ;  /* 0x000076321ca57816 */ /* 0x000fe200000000a5 */
[-C--:B------:R-:W-:Y:S01]  /*5710*/  FFMA.FTZ R208, R180, R169.reuse, R170 ;  /* 0x000000a9b4d07223 */ /* 0x080fe200000100aa */
[C---:B------:R-:W-:Y:S01]  /*5720*/  PRMT R210, R166.reuse, 0x7632, R210 ;  /* 0x00007632a6d27816 */ /* 0x040fe200000000d2 */
[----:B------:R-:W-:Y:S01]  /*5730*/  FADD.FTZ R173, R181, -R174 ;  /* 0x800000aeb5ad7221 */ /* 0x000fe20000010000 */
[----:B------:R-:W-:Y:S01]  /*5740*/  SHF.L.U32 R211, R166, 0x10, RZ ;  /* 0x00000010a6d37819 */ /* 0x000fe200000006ff */
[-C--:B------:R-:W-:Y:S01]  /*5750*/  FFMA.FTZ R175, R183, R169.reuse, R170 ;  /* 0x000000a9b7af7223 */ /* 0x080fe200000100aa */
[----:B------:R-:W-:Y:S01]  /*5760*/  PRMT R176, R29, 0x7632, R176 ;  /* 0x000076321db07816 */ /* 0x000fe200000000b0 */
[-CC-:B------:R-:W-:Y:S01]  /*5770*/  FFMA.FTZ R209, R185, R169.reuse, R170.reuse ;  /* 0x000000a9b9d17223 */ /* 0x180fe200000100aa */
[----:B------:R-:W-:Y:S01]  /*5780*/  SHF.L.U32 R166, R165, 0x10, RZ ;  /* 0x00000010a5a67819 */ /* 0x000fe200000006ff */
[-CC-:B------:R-:W-:Y:S01]  /*5790*/  FFMA.FTZ R213, R26, R169.reuse, R170.reuse ;  /* 0x000000a91ad57223 */ /* 0x180fe200000100aa */
[-CC-:B------:R-:W-:Y:S01]  /*57a0*/  FFMA.FTZ R215, R184, R169.reuse, R170.reuse ;  /* 0x000000a9b8d77223 */ /* 0x180fe200000100aa */
[----:B------:R-:W-:Y:S01]  /*57b0*/  FFMA.FTZ R212, R187, R169, R170 ;  /* 0x000000a9bbd47223 */ /* 0x000fe200000100aa */
[----:B------:R-:W-:Y:S01]  /*57c0*/  SHF.L.U32 R169, R28, 0x10, RZ ;  /* 0x000000101ca97819 */ /* 0x000fe200000006ff */
[----:B------:R-:W-:Y:S01]  /*57d0*/  FADD.FTZ R171, R186, -R171 ;  /* 0x800000abbaab7221 */ /* 0x000fe20000010000 */
[----:B------:R-:W-:Y:S01]  /*57e0*/  SHF.L.U32 R176, R176, 0x10, RZ ;  /* 0x00000010b0b07819 */ /* 0x000fe200000006ff */
[----:B------:R-:W-:Y:S01]  /*57f0*/  FADD.FTZ R165, R27, -R208 ;  /* 0x800000d01ba57221 */ /* 0x000fe20000010000 */
[--C-:B------:R-:W-:Y:S01]  /*5800*/  FFMA.FTZ R173, R206, R173, R166.reuse ;  /* 0x000000adcead7223 */ /* 0x100fe200000100a6 */
[----:B------:R-:W-:Y:S01]  /*5810*/  PRMT R166, R30, 0x7632, R166 ;  /* 0x000076321ea67816 */ /* 0x000fe200000000a6 */
[C---:B------:R-:W-:Y:S01]  /*5820*/  FFMA.FTZ R169, R206.reuse, R171, R169 ;  /* 0x000000abcea97223 */ /* 0x040fe200000100a9 */
[C---:B------:R-:W-:Y:S01]  /*5830*/  PRMT R174, R31.reuse, 0x7632, R174 ;  /* 0x000076321fae7816 */ /* 0x040fe200000000ae */
        /* <DEDUP_REMOVED lines=13> */
[----:B------:R-:W-:Y:S01]  /*5910*/  FFMA.FTZ R215, R206, R215, R176 ;  /* 0x000000d7ced77223 */ /* 0x000fe200000100b0 */
[----:B------:R-:W-:Y:S01]  /*5920*/  PRMT R170, R164, 0x7632, R170 ;  /* 0x00007632a4aa7816 */ /* 0x000fe200000000aa */
[----:B------:R-:W-:Y:S01]  /*5930*/  FFMA.FTZ R175, R206, R175, R178 ;  /* 0x000000afceaf7223 */ /* 0x000fe200000100b2 */
        /* <DEDUP_REMOVED lines=36> */
.L_x_2156:
[----:B------:R-:W0:Y:S01]  /*5b80*/  @P0 LDC.64 R168, c[0x0][0x478] ;  /* 0x00011e00ffa80b82 */ /* 0x000e220000000a00 */
[----:B------:R-:W-:-:S07]  /*5b90*/  MOV R43, R208 ;  /* 0x000000d0002b7202 */ /* 0x000fce0000000f00 */
[----:B------:R-:W1:Y:S01]  /*5ba0*/  LDC.64 R40, c[0x0][0x468] ;  /* 0x00011a00ff287b82 */ /* 0x000e620000000a00 */
[----:B0-----:R-:W-:-:S05]  /*5bb0*/  @P0 IMAD.WIDE.U32 R168, R6, 0x10, R168 ;  /* 0x0000001006a80825 */ /* 0x001fca00078e00a8 */
[----:B------:R4:W-:Y:S01]  /*5bc0*/  @P0 STG.E.128 desc[UR4][R168.64], R160 ;  /* 0x000000a0a8000986 */ /* 0x0009e2000c101d04 */
[----:B-1----:R-:W-:Y:S01]  /*5bd0*/  IMAD.WIDE.U32 R170, R6, 0x10, R40 ;  /* 0x0000001006aa7825 */ /* 0x002fe200078e0028 */
[----:B------:R-:W-:Y:S02]  /*5be0*/  MOV R40, R172 ;  /* 0x000000ac00287202 */ /* 0x000fe40000000f00 */
[----:B------:R-:W-:Y:S02]  /*5bf0*/  MOV R41, R173 ;  /* 0x000000ad00297202 */ /* 0x000fe40000000f00 */
[----:B------:R4:W-:Y:S05]  /*5c00*/  STG.E.128 desc[UR4][R170.64], R164 ;  /* 0x000000a4aa007986 */ /* 0x0009ea000c101d04 */
.L_x_2144:
[----:B------:R-:W-:Y:S05]  /*5c10*/  BSYNC.RECONVERGENT B0 ;  /* 0x0000000000007941 */ /* 0x000fea0003800200 */
.L_x_2134:
[----:B0-234-:R-:W0:Y:S01]  /*5c20*/  LDC.64 R164, c[0x0][0x380] ;  /* 0x0000e000ffa47b82 */ /* 0x01de220000000a00 */
[----:B------:R-:W-:Y:S02]  /*5c30*/  PLOP3.LUT P2, PT, P2, PT, PT, 0x8, 0x80 ;  /* 0x000000000080781c */ /* 0x000fe4000174e170 */
[----:B0-----:R-:W-:-:S04]  /*5c40*/  IADD3 R5, PT, PT, R5, R164, RZ ;  /* 0x000000a405057210 */ /* 0x001fc80007ffe0ff */
[----:B------:R-:W-:-:S13]  /*5c50*/  ISETP.GE.AND P0, PT, R5, R165, PT ;  /* 0x000000a50500720c */ /* 0x000fda0003f06270 */
[----:B------:R-:W-:Y:S05]  /*5c60*/  @!P0 BRA `(.L_x_2157) ;  /* 0xffffffa800d88947 */ /* 0x000fea000383ffff */
.L_x_2127:
        /* <DEDUP_REMOVED lines=17> */
.L_x_2159:
[----:B------:R-:W-:Y:S05]  /*5d80*/  BSYNC.RECONVERGENT B0 ;  /* 0x0000000000007941 */ /* 0x000fea0003800200 */
.L_x_2158:
        /* <DEDUP_REMOVED lines=15> */
.L_x_2161:
[----:B------:R-:W-:Y:S05]  /*5e80*/  BSYNC.RECONVERGENT B0 ;  /* 0x0000000000007941 */ /* 0x000fea0003800200 */
.L_x_2160:
        /* <DEDUP_REMOVED lines=14> */
.L_x_2162:
        /* <DEDUP_REMOVED lines=9> */
.L_x_10698:


//--------------------- .text._ZN10layer_norm13ln_bwd_kernelINS_13Kernel_traitsIf13__nv_bfloat16S2_S2_fjLj6144ELj1ELj1ELj8ELj16ENS_18Kernel_traits_baseILj6144EfS2_S2_S2_fjLj256EEEEELb0ELb1ELb0ELb1EEEvNS_9BwdParamsE --------------------------
	.section	.text._ZN10layer_norm13ln_bwd_kernelINS_13Kernel_traitsIf13__nv_bfloat16S2_S2_fjLj6144ELj1ELj1ELj8ELj16ENS_18Kernel_traits_baseILj6144EfS2_S2_S2_fjLj256EEEEELb0ELb1ELb0ELb1EEEvNS_9BwdParamsE,"ax",@progbits
	.align	128
        .global         _ZN10layer_norm13ln_bwd_kernelINS_13Kernel_traitsIf13__nv_bfloat16S2_S2_fjLj6144ELj1ELj1ELj8ELj16ENS_18Kernel_traits_baseILj6144EfS2_S2_S2_fjLj256EEEEELb0ELb1ELb0ELb1EEEvNS_9BwdParamsE
        .type           _ZN10layer_norm13ln_bwd_kernelINS_13Kernel_traitsIf13__nv_bfloat16S2_S2_fjLj6144ELj1ELj1ELj8ELj16ENS_18Kernel_traits_baseILj6144EfS2_S2_S2_fjLj256EEEEELb0ELb1ELb0ELb1EEEvNS_9BwdParamsE,@function
        .size           _ZN10layer_norm13ln_bwd_kernelINS_13Kernel_traitsIf13__nv_bfloat16S2_S2_fjLj6144ELj1ELj1ELj8ELj16ENS_18Kernel_traits_baseILj6144EfS2_S2_S2_fjLj256EEEEELb0ELb1ELb0ELb1EEEvNS_9BwdParamsE,(.L_x_10699 - _ZN10layer_norm13ln_bwd_kernelINS_13Kernel_traitsIf13__nv_bfloat16S2_S2_fjLj6144ELj1ELj1ELj8ELj16ENS_18Kernel_traits_baseILj6144EfS2_S2_S2_fjLj256EEEEELb0ELb1ELb0ELb1EEEvNS_9BwdParamsE)
        .other          _ZN10layer_norm13ln_bwd_kernelINS_13Kernel_traitsIf13__nv_bfloat16S2_S2_fjLj6144ELj1ELj1ELj8ELj16ENS_18Kernel_traits_baseILj6144EfS2_S2_S2_fjLj256EEEEELb0ELb1ELb0ELb1EEEvNS_9BwdParamsE,@"STO_CUDA_ENTRY STV_DEFAULT"
_ZN10layer_norm13ln_bwd_kernelINS_13Kernel_traitsIf13__nv_bfloat16S2_S2_fjLj6144ELj1ELj1ELj8ELj16ENS_18Kernel_traits_baseILj6144EfS2_S2_S2_fjLj256EEEEELb0ELb1ELb0ELb1EEEvNS_9BwdParamsE:
.text._ZN10layer_norm13ln_bwd_kernelINS_13Kernel_traitsIf13__nv_bfloat16S2_S2_fjLj6144ELj1ELj1ELj8ELj16ENS_18Kernel_traits_baseILj6144EfS2_S2_S2_fjLj256EEEEELb0ELb1ELb0ELb1EEEvNS_9BwdParamsE:
        /* <DEDUP_REMOVED lines=47> */
[----:B------:R-:W-:Y:S01]  /*02f0*/  PLOP3.LUT P2, PT, PT, PT, PT, 0x8, 0x80 ;  /* 0x000000000080781c */ /* 0x000fe20003f4e170 */
[----:B------:R-:W-:Y:S01]  /*0300*/  HFMA2 R147, -RZ, RZ, 0, 0 ;  /* 0x00000000ff937431 */ /* 0x000fe200000001ff */
[----:B------:R-:W-:-:S02]  /*0310*/  SHF.R.U32.HI R161, RZ, 0x5, R146 ;  /* 0x00000005ffa17819 */ /* 0x000fc40000011692 */
[----:B------:R-:W-:Y:S02]  /*0320*/  CS2R R158, SRZ ;  /* 0x00000000009e7805 */ /* 0x000fe4000001ff00 */
[----:B------:R-:W-:Y:S02]  /*0330*/  MOV R160, RZ ;  /* 0x000000ff00a07202 */ /* 0x000fe40000000f00 */
[----:B------:R-:W-:Y:S01]  /*0340*/  CS2R R156, SRZ ;  /* 0x00000000009c7805 */ /* 0x000fe2000001ff00 */
[----:B-1----:R-:W-:Y:S01]  /*0350*/  IMAD.WIDE.U32 R2, R146, 0x20, R2 ;  /* 0x0000002092027825 */ /* 0x002fe200078e0002 */
[----:B------:R-:W-:Y:S02]  /*0360*/  CS2R R154, SRZ ;  /* 0x00000000009a7805 */ /* 0x000fe4000001ff00 */
[----:B------:R-:W-:Y:S02]  /*0370*/  CS2R R152, SRZ ;  /* 0x0000000000987805 */ /* 0x000fe4000001ff00 */
[----:B------:R-:W-:-:S02]  /*0380*/  CS2R R150, SRZ ;  /* 0x0000000000967805 */ /* 0x000fc4000001ff00 */
[----:B------:R-:W-:Y:S01]  /*0390*/  CS2R R148, SRZ ;  /* 0x0000000000947805 */ /* 0x000fe2000001ff00 */
[----:B0-----:R-:W5:Y:S01]  /*03a0*/  LDG.E.128 R88, desc[UR4][R2.64] ;  /* 0x0000000402587981 */ /* 0x001f62000c1e1d00 */
[----:B------:R-:W-:Y:S02]  /*03b0*/  CS2R R144, SRZ ;  /* 0x0000000000907805 */ /* 0x000fe4000001ff00 */
[----:B------:R-:W-:Y:S01]  /*03c0*/  CS2R R142, SRZ ;  /* 0x00000000008e7805 */ /* 0x000fe2000001ff00 */
[----:B--2---:R-:W-:Y:S01]  /*03d0*/  IMAD.WIDE.U32 R4, R146, 0x20, R4 ;  /* 0x0000002092047825 */ /* 0x004fe200078e0004 */
[----:B------:R-:W5:Y:S01]  /*03e0*/  LDG.E.128 R84, desc[UR4][R2.64+0x10] ;  /* 0x0000100402547981 */ /* 0x000f62000c1e1d00 */
[----:B------:R-:W-:Y:S02]  /*03f0*/  CS2R R140, SRZ ;  /* 0x00000000008c7805 */ /* 0x000fe4000001ff00 */
[----:B------:R-:W-:Y:S02]  /*0400*/  CS2R R138, SRZ ;  /* 0x00000000008a7805 */ /* 0x000fe4000001ff00 */
[----:B------:R-:W-:Y:S01]  /*0410*/  CS2R R136, SRZ ;  /* 0x0000000000887805 */ /* 0x000fe2000001ff00 */
[----:B------:R-:W5:Y:S01]  /*0420*/  LDG.E.128 R80, desc[UR4][R2.64+0x2000] ;  /* 0x0020000402507981 */ /* 0x000f62000c1e1d00 */
[----:B------:R-:W-:-:S02]  /*0430*/  CS2R R134, SRZ ;  /* 0x0000000000867805 */ /* 0x000fc4000001ff00 */
[----:B------:R-:W-:Y:S02]  /*0440*/  CS2R R132, SRZ ;  /* 0x0000000000847805 */ /* 0x000fe4000001ff00 */
[----:B---3--:R-:W-:Y:S01]  /*0450*/  ISETP.NE.U32.AND P1, PT, R6, RZ, PT ;  /* 0x000000ff0600720c */ /* 0x008fe20003f25070 */
[----:B------:R-:W5:Y:S01]  /*0460*/  LDG.E.128 R76, desc[UR4][R2.64+0x2010] ;  /* 0x00201004024c7981 */ /* 0x000f62000c1e1d00 */
[----:B------:R-:W-:Y:S02]  /*0470*/  CS2R R42, SRZ ;  /* 0x00000000002a7805 */ /* 0x000fe4000001ff00 */
[----:B------:R-:W-:Y:S02]  /*0480*/  CS2R R40, SRZ ;  /* 0x0000000000287805 */ /* 0x000fe4000001ff00 */
[----:B------:R-:W-:Y:S01]  /*0490*/  ISETP.NE.AND.EX P1, PT, R7, RZ, PT, P1 ;  /* 0x000000ff0700720c */ /* 0x000fe20003f25310 */
[----:B------:R-:W5:Y:S01]  /*04a0*/  LDG.E.128 R72, desc[UR4][R2.64+0x4000] ;  /* 0x0040000402487981 */ /* 0x000f62000c1e1d00 */
        /* <DEDUP_REMOVED lines=22> */
[----:B0-----:R-:W-:Y:S01]  /*0610*/  CS2R R2, SRZ ;  /* 0x0000000000027805 */ /* 0x001fe2000001ff00 */
[----:B------:R-:W5:Y:S01]  /*0620*/  LDG.E.128 R48, desc[UR4][R4.64+0x10] ;  /* 0x0000100404307981 */ /* 0x000f62000c1e1d00 */
[----:B------:R-:W-:Y:S01]  /*0630*/  MOV R0, RZ ;  /* 0x000000ff00007202 */ /* 0x000fe20000000f00 */
[----:B------:R-:W0:Y:S01]  /*0640*/  LDCU.U8 UR7, c[0x0][0x410] ;  /* 0x00008200ff0777ac */ /* 0x000e220008000000 */
[----:B------:R-:W-:Y:S01]  /*0650*/  MOV R163, UR6 ;  /* 0x0000000600a37c02 */ /* 0x000fe20008000f00 */
[----:B------:R1:W5:Y:S01]  /*0660*/  LDG.E.128 R44, desc[UR4][R4.64] ;  /* 0x00000004042c7981 */ /* 0x000362000c1e1d00 */
[----:B------:R-:W2:Y:S01]  /*0670*/  LDCU UR10, c[0x0][0x388] ;  /* 0x00007100ff0a77ac */ /* 0x000ea20008000800 */
[----:B------:R-:W3:Y:S01]  /*0680*/  LDCU UR11, c[0x0][0x400] ;  /* 0x00008000ff0b77ac */ /* 0x000ee20008000800 */
[----:B-1----:R-:W-:Y:S01]  /*0690*/  CS2R R4, SRZ ;  /* 0x0000000000047805 */ /* 0x002fe2000001ff00 */
[----:B------:R-:W1:Y:S01]  /*06a0*/  LDCU.64 UR12, c[0x0][0x478] ;  /* 0x00008f00ff0c77ac */ /* 0x000e620008000a00 */
[----:B------:R-:W4:Y:S05]  /*06b0*/  LDCU.64 UR8, c[0x0][0x438] ;  /* 0x00008700ff0877ac */ /* 0x000f2a0008000a00 */
.L_x_2178:
[----:B------:R-:W0:Y:S01]  /*06c0*/  LDC.64 R124, c[0x0][0x3a8] ;  /* 0x0000ea00ff7c7b82 */ /* 0x000e220000000a00 */
[----:B--2---:R-:W-:-:S05]  /*06d0*/  IMAD R108, R163, UR10, RZ ;  /* 0x0000000aa36c7c24 */ /* 0x004fca000f8e02ff */
[----:B------:R-:W-:Y:S02]  /*06e0*/  SHF.R.S32.HI R109, RZ, 0x1f, R108 ;  /* 0x0000001fff6d7819 */ /* 0x000fe4000001146c */
[----:B------:R-:W2:Y:S02]  /*06f0*/  LDC.64 R130, c[0x0][0x3c0] ;  /* 0x0000f000ff827b82 */ /* 0x000ea40000000a00 */
[----:B------:R-:W-:-:S04]  /*0700*/  LEA.HI R109, R109, R108, RZ, 0x3 ;  /* 0x0000006c6d6d7211 */ /* 0x000fc800078f18ff */
[----:B------:R-:W-:Y:S02]  /*0710*/  LEA.HI.SX32 R177, R109, R146, 0x1d ;  /* 0x000000926db17211 */ /* 0x000fe400078feaff */
[----:B------:R-:W3:Y:S03]  /*0720*/  LDC.64 R128, c[0x0][0x428] ;  /* 0x00010a00ff807b82 */ /* 0x000ee60000000a00 */
[----:B0-----:R-:W-:-:S05]  /*0730*/  IMAD.WIDE.U32 R108, R177, 0x10, R124 ;  /* 0x00000010b16c7825 */ /* 0x001fca00078e007c */
[----:B------:R-:W0:Y:S01]  /*0740*/  LDC.64 R168, c[0x0][0x3c8] ;  /* 0x0000f200ffa87b82 */ /* 0x000e220000000a00 */
[----:B------:R-:W4:Y:S01]  /*0750*/  LDG.E.128 R108, desc[UR4][R108.64] ;  /* 0x000000046c6c7981 */ /* 0x000f22000c1e1d00 */
[----:B------:R-:W-:Y:S01]  /*0760*/  IADD3 R166, PT, PT, R177, 0x100, RZ ;  /* 0x00000100b1a67810 */ /* 0x000fe20007ffe0ff */
[----:B--2---:R-:W-:Y:S01]  /*0770*/  IMAD.WIDE R170, R163, 0x4, R130 ;  /* 0x00000004a3aa7825 */ /* 0x004fe200078e0282 */
[----:B------:R-:W-:-:S03]  /*0780*/  IADD3 R164, PT, PT, R177, 0x200, RZ ;  /* 0x00000200b1a47810 */ /* 0x000fc60007ffe0ff */
[C---:B------:R-:W-:Y:S01]  /*0790*/  IMAD.WIDE.U32 R116, R166.reuse, 0x10, R124 ;  /* 0x00000010a6747825 */ /* 0x040fe200078e007c */
[----:B------:R-:W2:Y:S03]  /*07a0*/  LDG.E R185, desc[UR4][R170.64] ;  /* 0x00000004aab97981 */ /* 0x000ea6000c1e1900 */
[--C-:B---3--:R-:W-:Y:S02]  /*07b0*/  IMAD.WIDE.U32 R112, R177, 0x10, R128.reuse ;  /* 0x00000010b1707825 */ /* 0x108fe400078e0080 */
[----:B------:R-:W3:Y:S02]  /*07c0*/  LDG.E.128 R116, desc[UR4][R116.64] ;  /* 0x0000000474747981 */ /* 0x000ee4000c1e1d00 */
[----:B------:R-:W-:Y:S02]  /*07d0*/  IMAD.WIDE.U32 R120, R166, 0x10, R128 ;  /* 0x00000010a6787825 */ /* 0x000fe400078e0080 */
[----:B------:R-:W3:Y:S02]  /*07e0*/  LDG.E.128 R112, desc[UR4][R112.64] ;  /* 0x0000000470707981 */ /* 0x000ee4000c1e1d00 */
[----:B------:R-:W-:-:S02]  /*07f0*/  IMAD.WIDE.U32 R124, R164, 0x10, R124 ;  /* 0x00000010a47c7825 */ /* 0x000fc400078e007c */
[----:B------:R-:W3:Y:S02]  /*0800*/  LDG.E.128 R120, desc[UR4][R120.64] ;  /* 0x0000000478787981 */ /* 0x000ee4000c1e1d00 */
[----:B0-----:R-:W-:Y:S02]  /*0810*/  IMAD.WIDE R168, R163, 0x4, R168 ;  /* 0x00000004a3a87825 */ /* 0x001fe400078e02a8 */
[----:B------:R-:W3:Y:S04]  /*0820*/  LDG.E.128 R124, desc[UR4][R124.64] ;  /* 0x000000047c7c7981 */ /* 0x000ee8000c1e1d00 */
[----:B------:R3:W3:Y:S01]  /*0830*/  LDG.E R165, desc[UR4][R168.64] ;  /* 0x00000004a8a57981 */ /* 0x0006e2000c1e1900 */
[----:B------:R-:W-:-:S06]  /*0840*/  IMAD.WIDE.U32 R128, R164, 0x10, R128 ;  /* 0x00000010a4807825 */ /* 0x000fcc00078e0080 */
[----:B------:R-:W3:Y:S01]  /*0850*/  LDG.E.128 R128, desc[UR4][R128.64] ;  /* 0x0000000480807981 */ /* 0x000ee2000c1e1d00 */
[----:B----4-:R-:W-:-:S04]  /*0860*/  ISETP.NE.U32.AND P0, PT, RZ, UR8, PT ;  /* 0x00000008ff007c0c */ /* 0x010fc8000bf05070 */
[----:B------:R-:W-:Y:S02]  /*0870*/  ISETP.NE.AND.EX P0, PT, RZ, UR9, PT, P0 ;  /* 0x00000009ff007c0c */ /* 0x000fe4000bf05300 */
[----:B------:R-:W-:Y:S02]  /*0880*/  ISETP.NE.AND P3, PT, RZ, UR7, PT ;  /* 0x00000007ff007c0c */ /* 0x000fe4000bf65270 */
[----:B------:R-:W-:Y:S02]  /*0890*/  LOP3.LUT P4, RZ, R146, 0x1f, RZ, 0xc0, !PT ;  /* 0x0000001f92ff7812 */ /* 0x000fe4000788c0ff */
[C---:B------:R-:W-:Y:S02]  /*08a0*/  PRMT R172, R108.reuse, 0x7632, R172 ;  /* 0x000076326cac7816 */ /* 0x040fe400000000ac */
[----:B------:R-:W-:Y:S02]  /*08b0*/  SHF.L.U32 R190, R108, 0x10, RZ ;  /* 0x000000106cbe7819 */ /* 0x000fe400000006ff */
[----:B------:R-:W-:-:S02]  /*08c0*/  PRMT R173, R109, 0x7632, R173 ;  /* 0x000076326dad7816 */ /* 0x000fc400000000ad */
[----:B------:R-:W-:Y:S02]  /*08d0*/  SHF.L.U32 R200, R109, 0x10, RZ ;  /* 0x000000106dc87819 */ /* 0x000fe400000006ff */
[----:B------:R-:W0:Y:S01]  /*08e0*/  @P0 LDC.64 R108, c[0x0][0x438] ;  /* 0x00010e00ff6c0b82 */ /* 0x000e220000000a00 */
[----:B--2---:R-:W-:Y:S02]  /*08f0*/  FSEL R185, R185, RZ, !P3 ;  /* 0x000000ffb9b97208 */ /* 0x004fe40005800000 */
[C---:B---3--:R-:W-:Y:S02]  /*0900*/  PRMT R168, R116.reuse, 0x7632, R168 ;  /* 0x0000763274a87816 */ /* 0x048fe400000000a8 */
[----:B------:R-:W-:Y:S02]  /*0910*/  SHF.L.U32 R184, R116, 0x10, RZ ;  /* 0x0000001074b87819 */ /* 0x000fe400000006ff */
[C---:B------:R-:W-:Y:S02]  /*0920*/  PRMT R116, R117.reuse, 0x7632, R116 ;  /* 0x0000763275747816 */ /* 0x040fe40000000074 */
[----:B------:R-:W-:-:S02]  /*0930*/  SHF.L.U32 R182, R117, 0x10, RZ ;  /* 0x0000001075b67819 */ /* 0x000fc400000006ff */
[C---:B------:R-:W-:Y:S02]  /*0940*/  PRMT R117, R118.reuse, 0x7632, R117 ;  /* 0x0000763276757816 */ /* 0x040fe40000000075 */
[----:B------:R-:W-:Y:S02]  /*0950*/  SHF.L.U32 R180, R118, 0x10, RZ ;  /* 0x0000001076b47819 */ /* 0x000fe400000006ff */
[----:B------:R-:W-:Y:S02]  /*0960*/  SHF.L.U32 R178, R111, 0x10, RZ ;  /* 0x000000106fb27819 */ /* 0x000fe400000006ff */
[C---:B------:R-:W-:Y:S02]  /*0970*/  PRMT R118, R119.reuse, 0x7632, R118 ;  /* 0x0000763277767816 */ /* 0x040fe40000000076 */
[----:B------:R-:W-:Y:S01]  /*0980*/  SHF.L.U32 R119, R119, 0x10, RZ ;  /* 0x0000001077777819 */ /* 0x000fe200000006ff */
[----:B------:R-:W-:Y:S01]  /*0990*/  FADD.FTZ R190, -R185, R190 ;  /* 0x000000beb9be7221 */ /* 0x000fe20000010100 */
[----:B------:R-:W-:-:S02]  /*09a0*/  PRMT R171, R112, 0x7632, R171 ;  /* 0x0000763270ab7816 */ /* 0x000fc400000000ab */
[----:B------:R-:W-:Y:S02]  /*09b0*/  SHF.L.U32 R179, R112, 0x10, RZ ;  /* 0x0000001070b37819 */ /* 0x000fe400000006ff */
[----:B------:R-:W-:Y:S01]  /*09c0*/  SHF.L.U32 R172, R172, 0x10, RZ ;  /* 0x00000010acac7819 */ /* 0x000fe200000006ff */
[----:B------:R-:W-:Y:S01]  /*09d0*/  FADD.FTZ R204, -R185, R178 ;  /* 0x000000b2b9cc7221 */ /* 0x000fe20000010100 */
[----:B------:R-:W-:Y:S02]  /*09e0*/  PRMT R170, R111, 0x7632, R170 ;  /* 0x000076326faa7816 */ /* 0x000fe400000000aa */
[C---:B------:R-:W-:Y:S02]  /*09f0*/  PRMT R222, R123.reuse, 0x7632, R222 ;  /* 0x000076327bde7816 */ /* 0x040fe400000000de */
[----:B------:R-:W-:Y:S01]  /*0a00*/  SHF.L.U32 R176, R123, 0x10, RZ ;  /* 0x000000107bb07819 */ /* 0x000fe200000006ff */
[----:B------:R-:W-:Y:S01]  /*0a10*/  FADD.FTZ R178, -R185, R119 ;  /* 0x00000077b9b27221 */ /* 0x000fe20000010100 */
[----:B------:R-:W-:Y:S01]  /*0a20*/  PRMT R123, R125, 0x7632, R123 ;  /* 0x000076327d7b7816 */ /* 0x000fe2000000007b */
[----:B0-----:R-:W-:Y:S01]  /*0a30*/  @P0 IMAD.WIDE.U32 R108, R164, 0x10, R108 ;  /* 0x00000010a46c0825 */ /* 0x001fe200078e006c */
[----:B------:R-:W-:-:S03]  /*0a40*/  SHF.L.U32 R119, R171, 0x10, RZ ;  /* 0x00000010ab777819 */ /* 0x000fc600000006ff */
[----:B------:R-:W-:Y:S01]  /*0a50*/  FADD.FTZ R192, -R185, R172 ;  /* 0x000000acb9c07221 */ /* 0x000fe20000010100 */
[----:B------:R-:W-:Y:S01]  /*0a60*/  SHF.L.U32 R170, R170, 0x10, RZ ;  /* 0x00000010aaaa7819 */ /* 0x000fe200000006ff */
[----:B-----5:R-:W-:Y:S01]  /*0a70*/  FMUL.FTZ R214, R88, R179 ;  /* 0x000000b358d67220 */ /* 0x020fe20000410000 */
[----:B------:R-:W-:Y:S01]  /*0a80*/  FMUL.FTZ R197, R165, R190 ;  /* 0x000000bea5c57220 */ /* 0x000fe20000410000 */
[----:B------:R-:W-:Y:S01]  /*0a90*/  SHF.L.U32 R123, R123, 0x10, RZ ;  /* 0x000000107b7b7819 */ /* 0x000fe200000006ff */
[----:B------:R0:W5:Y:S01]  /*0aa0*/  @P0 LDG.E.128 R100, desc[UR4][R108.64] ;  /* 0x000000046c640981 */ /* 0x000162000c1e1d00 */
[----:B------:R-:W-:Y:S01]  /*0ab0*/  PRMT R169, R113, 0x7632, R169 ;  /* 0x0000763271a97816 */ /* 0x000fe200000000a9 */
[----:B------:R-:W-:Y:S01]  /*0ac0*/  FADD.FTZ R200, -R185, R200 ;  /* 0x000000c8b9c87221 */ /* 0x000fe20000010100 */
[----:B------:R-:W-:Y:S01]  /*0ad0*/  SHF.L.U32 R196, R113, 0x10, RZ ;  /* 0x0000001071c47819 */ /* 0x000fe200000006ff */
[----:B------:R-:W-:Y:S01]  /*0ae0*/  FMUL.FTZ R206, R89, R119 ;  /* 0x0000007759ce7220 */ /* 0x000fe20000410000 */
[----:B------:R-:W-:Y:S01]  /*0af0*/  SHF.L.U32 R173, R173, 0x10, RZ ;  /* 0x00000010adad7819 */ /* 0x000fe200000006ff */
[----:B------:R-:W-:Y:S01]  /*0b00*/  FMUL.FTZ R205, R165, R192 ;  /* 0x000000c0a5cd7220 */ /* 0x000fe20000410000 */
[C---:B------:R-:W-:Y:S01]  /*0b10*/  FADD.FTZ R234, -R185.reuse, R170 ;  /* 0x000000aab9ea7221 */ /* 0x040fe20000010100 */
[----:B------:R-:W-:Y:S01]  /*0b20*/  FADD.FTZ R170, -R185, R123 ;  /* 0x0000007bb9aa7221 */ /* 0x000fe20000010100 */
[----:B0-----:R-:W-:Y:S01]  /*0b30*/  FADD.FTZ R109, RZ, R214 ;  /* 0x000000d6ff6d7221 */ /* 0x001fe20000010000 */
[----:B------:R-:W-:Y:S01]  /*0b40*/  FFMA.FTZ R108, R197, R214, RZ ;  /* 0x000000d6c56c7223 */ /* 0x000fe200000100ff */
[C---:B------:R-:W-:Y:S01]  /*0b50*/  PRMT R175, R110.reuse, 0x7632, R175 ;  /* 0x000076326eaf7816 */ /* 0x040fe200000000af */
[----:B------:R-:W-:Y:S01]  /*0b60*/  FADD.FTZ R188, -R185, R173 ;  /* 0x000000adb9bc7221 */ /* 0x000fe20000010100 */
[----:B------:R-:W-:Y:S01]  /*0b70*/  SHF.L.U32 R202, R110, 0x10, RZ ;  /* 0x000000106eca7819 */ /* 0x000fe200000006ff */
[----:B------:R-:W-:Y:S01]  /*0b80*/  FMUL.FTZ R212, R90, R196 ;  /* 0x000000c45ad47220 */ /* 0x000fe20000410000 */
[----:B------:R-:W-:Y:S01]  /*0b90*/  SHF.L.U32 R123, R169, 0x10, RZ ;  /* 0x00000010a97b7819 */ /* 0x000fe200000006ff */
[----:B------:R-:W-:Y:S01]  /*0ba0*/  FMUL.FTZ R211, R165, R200 ;  /* 0x000000c8a5d37220 */ /* 0x000fe20000410000 */
[----:B------:R-:W-:Y:S01]  /*0bb0*/  FADD.FTZ R109, R109, R206 ;  /* 0x000000ce6d6d7221 */ /* 0x000fe20000010000 */
[----:B------:R-:W-:Y:S01]  /*0bc0*/  FFMA.FTZ R108, R205, R206, R108 ;  /* 0x000000cecd6c7223 */ /* 0x000fe2000001006c */
[C---:B------:R-:W-:Y:S01]  /*0bd0*/  PRMT R223, R114.reuse, 0x7632, R223 ;  /* 0x0000763272df7816 */ /* 0x040fe200000000df */
[----:B------:R-:W-:Y:S01]  /*0be0*/  FMUL.FTZ R207, R165, R204 ;  /* 0x000000cca5cf7220 */ /* 0x000fe20000410000 */
[----:B------:R-:W-:Y:S01]  /*0bf0*/  SHF.L.U32 R198, R114, 0x10, RZ ;  /* 0x0000001072c67819 */ /* 0x000fe200000006ff */
[----:B------:R-:W-:Y:S01]  /*0c00*/  FADD.FTZ R202, -R185, R202 ;  /* 0x000000cab9ca7221 */ /* 0x000fe20000010100 */
[----:B------:R-:W-:Y:S01]  /*0c10*/  SHF.L.U32 R175, R175, 0x10, RZ ;  /* 0x00000010afaf7819 */ /* 0x000fe200000006ff */
[----:B------:R-:W-:Y:S01]  /*0c20*/  FMUL.FTZ R204, R91, R123 ;  /* 0x0000007b5bcc7220 */ /* 0x000fe20000410000 */
[----:B------:R-:W-:Y:S01]  /*0c30*/  PRMT R220, R121, 0x7632, R220 ;  /* 0x0000763279dc7816 */ /* 0x000fe200000000dc */
[----:B------:R-:W-:Y:S01]  /*0c40*/  FMUL.FTZ R203, R165, R188 ;  /* 0x000000bca5cb7220 */ /* 0x000fe20000410000 */
[----:B------:R-:W-:Y:S01]  /*0c50*/  SHF.L.U32 R194, R121, 0x10, RZ ;  /* 0x0000001079c27819 */ /* 0x000fe200000006ff */
[----:B------:R-:W-:Y:S01]  /*0c60*/  FADD.FTZ R109, R109, R212 ;  /* 0x000000d46d6d7221 */ /* 0x000fe20000010000 */
[----:B------:R-:W-:Y:S01]  /*0c70*/  FFMA.FTZ R108, R211, R212, R108 ;  /* 0x000000d4d36c7223 */ /* 0x000fe2000001006c */
[----:B------:R-:W-:Y:S01]  /*0c80*/  PRMT R121, R124, 0x7632, R121 ;  /* 0x000076327c797816 */ /* 0x000fe20000000079 */
[----:B------:R-:W-:Y:S01]  /*0c90*/  FADD.FTZ R186, -R185, R175 ;  /* 0x000000afb9ba7221 */ /* 0x000fe20000010100 */
[----:B------:R-:W-:Y:S01]  /*0ca0*/  SHF.L.U32 R223, R223, 0x10, RZ ;  /* 0x00000010dfdf7819 */ /* 0x000fe200000006ff */
[----:B------:R-:W-:Y:S01]  /*0cb0*/  FMUL.FTZ R210, R84, R198 ;  /* 0x000000c654d27220 */ /* 0x000fe20000410000 */
[----:B------:R-:W-:Y:S01]  /*0cc0*/  FMUL.FTZ R209, R165, R202 ;  /* 0x000000caa5d17220 */ /* 0x000fe20000410000 */
[----:B------:R-:W-:Y:S01]  /*0cd0*/  FADD.FTZ R109, R109, R204 ;  /* 0x000000cc6d6d7221 */ /* 0x000fe20000010000 */
[----:B------:R-:W-:Y:S01]  /*0ce0*/  FFMA.FTZ R108, R203, R204, R108 ;  /* 0x000000cccb6c7223 */ /* 0x000fe2000001006c */
[----:B------:R-:W-:Y:S01]  /*0cf0*/  SHF.L.U32 R121, R121, 0x10, RZ ;  /* 0x0000001079797819 */ /* 0x000fe200000006ff */
[----:B------:R-:W0:Y:S01]  /*0d00*/  @P1 LDC.64 R110, c[0x0][0x3e0] ;  /* 0x0000f800ff6e1b82 */ /* 0x000e220000000a00 */
[----:B------:R-:W-:-:S02]  /*0d10*/  PRMT R167, R115, 0x7632, R167 ;  /* 0x0000763273a77816 */ /* 0x000fc400000000a7 */
[----:B------:R-:W-:Y:S01]  /*0d20*/  SHF.L.U32 R174, R115, 0x10, RZ ;  /* 0x0000001073ae7819 */ /* 0x000fe200000006ff */
[----:B------:R-:W-:Y:S01]  /*0d30*/  FMUL.FTZ R202, R85, R223 ;  /* 0x000000df55ca7220 */ /* 0x000fe20000410000 */
[----:B------:R-:W-:Y:S01]  /*0d40*/  FMUL.FTZ R201, R165, R186 ;  /* 0x000000baa5c97220 */ /* 0x000fe20000410000 */
[----:B------:R-:W-:Y:S01]  /*0d50*/  FADD.FTZ R109, R109, R210 ;  /* 0x000000d26d6d7221 */ /* 0x000fe20000010000 */
[----:B------:R-:W-:Y:S01]  /*0d60*/  FFMA.FTZ R108, R209, R210, R108 ;  /* 0x000000d2d16c7223 */ /* 0x000fe2000001006c */
[----:B------:R-:W2:Y:S01]  /*0d70*/  @P0 LDC.64 R114, c[0x0][0x438] ;  /* 0x00010e00ff720b82 */ /* 0x000ea20000000a00 */
[----:B------:R-:W-:Y:S01]  /*0d80*/  FADD.FTZ R226, -R185, R121 ;  /* 0x00000079b9e27221 */ /* 0x000fe20000010100 */
[----:B------:R-:W-:Y:S01]  /*0d90*/  SHF.L.U32 R121, R167, 0x10, RZ ;  /* 0x00000010a7797819 */ /* 0x000fe200000006ff */
[----:B------:R-:W-:Y:S01]  /*0da0*/  FMUL.FTZ R208, R86, R174 ;  /* 0x000000ae56d07220 */ /* 0x000fe20000410000 */
[----:B------:R-:W-:Y:S01]  /*0db0*/  FADD.FTZ R109, R109, R202 ;  /* 0x000000ca6d6d7221 */ /* 0x000fe20000010000 */
[----:B------:R-:W-:Y:S01]  /*0dc0*/  FFMA.FTZ R108, R201, R202, R108 ;  /* 0x000000cac96c7223 */ /* 0x000fe2000001006c */
        /* <DEDUP_REMOVED lines=8> */
[----:B------:R-:W-:Y:S01]  /*0e50*/  SHF.L.U32 R219, R219, 0x10, RZ ;  /* 0x00000010dbdb7819 */ /* 0x000fe200000006ff */
[----:B------:R-:W-:Y:S01]  /*0e60*/  FADD.FTZ R232, -R185, R232 ;  /* 0x000000e8b9e87221 */ /* 0x000fe20000010100 */
[----:B------:R-:W-:Y:S01]  /*0e70*/  FMUL.FTZ R192, R80, R120 ;  /* 0x0000007850c07220 */ /* 0x000fe20000410000 */
        /* <DEDUP_REMOVED lines=16> */
[----:B0-----:R-:W-:Y:S01]  /*0f80*/  @P1 IMAD.WIDE R110, R163, 0x2, R110 ;  /* 0x00000002a36e1825 */ /* 0x001fe200078e026e */
[----:B------:R-:W-:-:S02]  /*0f90*/  PRMT R221, R122, 0x7632, R221 ;  /* 0x000076327add7816 */ /* 0x000fc400000000dd */
[----:B------:R-:W-:Y:S01]  /*0fa0*/  PRMT R183, R127, 0x7632, R183 ;  /* 0x000076327fb77816 */ /* 0x000fe200000000b7 */
[----:B--2---:R-:W-:Y:S01]  /*0fb0*/  @P0 IMAD.WIDE.U32 R114, R177, 0x10, R114 ;  /* 0x00000010b1720825 */ /* 0x004fe200078e0072 */
[----:B------:R-:W-:-:S03]  /*0fc0*/  PRMT R125, R126, 0x7632, R125 ;  /* 0x000076327e7d7816 */ /* 0x000fc6000000007d */
[----:B------:R-:W-:Y:S01]  /*0fd0*/  FADD.FTZ R180, -R185, R180 ;  /* 0x000000b4b9b47221 */ /* 0x000fe20000010100 */
[----:B------:R-:W-:Y:S01]  /*0fe0*/  SHF.L.U32 R122, R122, 0x10, RZ ;  /* 0x000000107a7a7819 */ /* 0x000fe200000006ff */
[----:B------:R-:W-:Y:S01]  /*0ff0*/  FMUL.FTZ R182, R83, R220 ;  /* 0x000000dc53b67220 */ /* 0x000fe20000410000 */
[----:B------:R-:W-:Y:S01]  /*1000*/  SHF.L.U32 R117, R117, 0x10, RZ ;  /* 0x0000001075757819 */ /* 0x000fe200000006ff */
[----:B------:R-:W-:Y:S01]  /*1010*/  FMUL.FTZ R189, R165, R230 ;  /* 0x000000e6a5bd7220 */ /* 0x000fe20000410000 */
[----:B------:R-:W-:Y:S01]  /*1020*/  SHF.L.U32 R124, R124, 0x10, RZ ;  /* 0x000000107c7c7819 */ /* 0x000fe200000006ff */
[----:B------:R-:W-:Y:S01]  /*1030*/  FADD.FTZ R109, R109, R190 ;  /* 0x000000be6d6d7221 */ /* 0x000fe20000010000 */
[----:B------:R-:W-:Y:S01]  /*1040*/  FFMA.FTZ R108, R191, R190, R108 ;  /* 0x000000bebf6c7223 */ /* 0x000fe2000001006c */
[----:B------:R-:W-:Y:S01]  /*1050*/  SHF.L.U32 R118, R118, 0x10, RZ ;  /* 0x0000001076767819 */ /* 0x000fe200000006ff */
[----:B------:R0:W2:Y:S01]  /*1060*/  @P1 LDG.E.U16 R218, desc[UR4][R110.64] ;  /* 0x000000046eda1981 */ /* 0x0000a2000c1e1500 */
[----:B------:R-:W-:Y:S01]  /*1070*/  SHF.L.U32 R181, R126, 0x10, RZ ;  /* 0x000000107eb57819 */ /* 0x000fe200000006ff */
[----:B------:R-:W3:Y:S01]  /*1080*/  @P0 LDC.64 R112, c[0x0][0x438] ;  /* 0x00010e00ff700b82 */ /* 0x000ee20000000a00 */
[----:B------:R-:W-:Y:S01]  /*1090*/  SHF.L.U32 R127, R127, 0x10, RZ ;  /* 0x000000107f7f7819 */ /* 0x000fe200000006ff */
[----:B------:R-:W4:Y:S01]  /*10a0*/  @P0 LDG.E.128 R92, desc[UR4][R114.64] ;  /* 0x00000004725c0981 */ /* 0x000f22000c1e1d00 */
[----:B------:R-:W-:-:S02]  /*10b0*/  SHF.L.U32 R125, R125, 0x10, RZ ;  /* 0x000000107d7d7819 */ /* 0x000fc400000006ff */
[----:B------:R-:W-:Y:S01]  /*10c0*/  SHF.L.U32 R183, R183, 0x10, RZ ;  /* 0x00000010b7b77819 */ /* 0x000fe200000006ff */
[----:B------:R-:W-:Y:S01]  /*10d0*/  FADD.FTZ R228, -R185, R117 ;  /* 0x00000075b9e47221 */ /* 0x000fe20000010100 */
[----:B------:R-:W-:Y:S01]  /*10e0*/  SHF.L.U32 R221, R221, 0x10, RZ ;  /* 0x00000010dddd7819 */ /* 0x000fe200000006ff */
[----:B------:R-:W-:Y:S01]  /*10f0*/  FMUL.FTZ R188, R76, R122 ;  /* 0x0000007a4cbc7220 */ /* 0x000fe20000410000 */
        /* <DEDUP_REMOVED lines=20> */
[----:B------:R-:W-:Y:S01]  /*1240*/  FMUL.FTZ R178, R79, R222 ;  /* 0x000000de4fb27220 */ /* 0x000fe20000410000 */
[----:B------:R-:W-:Y:S01]  /*1250*/  SHF.L.U32 R213, R128, 0x10, RZ ;  /* 0x0000001080d57819 */ /* 0x000fe200000006ff */
        /* <DEDUP_REMOVED lines=8> */
[----:B0-----:R-:W-:Y:S01]  /*12e0*/  FFMA.FTZ R111, R181, R178, R108 ;  /* 0x000000b2b56f7223 */ /* 0x001fe2000001006c */
[----:B------:R-:W-:Y:S01]  /*12f0*/  PRMT R227, R129, 0x7632, R227 ;  /* 0x0000763281e37816 */ /* 0x000fe200000000e3 */
        /* <DEDUP_REMOVED lines=34> */
[----:B------:R-:W-:-:S03]  /*1520*/  FFMA.FTZ R110, R172, R170, R111 ;  /* 0x000000aaac6e7223 */ /* 0x000fc6000001006f */
[----:B------:R-:W-:Y:S01]  /*1530*/  FADD.FTZ R108, R108, R173 ;  /* 0x000000ad6c6c7221 */ /* 0x000fe20000010000 */
[----:B------:R-:W-:-:S04]  /*1540*/  FFMA.FTZ R110, R175, R173, R110 ;  /* 0x000000adaf6e7223 */ /* 0x000fc8000001006e */
[----:B------:R-:W0:Y:S04]  /*1550*/  SHFL.DOWN PT, R109, R108, 0x10, 0x1f ;  /* 0x0a001f006c6d7f89 */ /* 0x000e2800000e0000 */
[----:B------:R-:W1:Y:S01]  /*1560*/  SHFL.DOWN PT, R111, R110, 0x10, 0x1f ;  /* 0x0a001f006e6f7f89 */ /* 0x000e6200000e0000 */
[----:B---3--:R-:W-:-:S05]  /*1570*/  @P0 IMAD.WIDE.U32 R112, R166, 0x10, R112 ;  /* 0x00000010a6700825 */ /* 0x008fca00078e0070 */
[----:B------:R3:W5:Y:S01]  /*1580*/  @P0 LDG.E.128 R96, desc[UR4][R112.64] ;  /* 0x0000000470600981 */ /* 0x000762000c1e1d00 */
[----:B0-----:R-:W-:Y:S01]  /*1590*/  FADD.FTZ R109, R108, R109 ;  /* 0x0000006d6c6d7221 */ /* 0x001fe20000010000 */
[----:B-1----:R-:W-:-:S04]  /*15a0*/  FADD.FTZ R111, R110, R111 ;  /* 0x0000006f6e6f7221 */ /* 0x002fc80000010000 */
[----:B---3--:R-:W0:Y:S04]  /*15b0*/  SHFL.DOWN PT, R112, R109, 0x8, 0x1f ;  /* 0x09001f006d707f89 */ /* 0x008e2800000e0000 */
[----:B------:R-:W1:Y:S01]  /*15c0*/  SHFL.DOWN PT, R114, R111, 0x8, 0x1f ;  /* 0x09001f006f727f89 */ /* 0x000e6200000e0000 */
        /* <DEDUP_REMOVED lines=37> */
[----:B------:R-:W3:Y:S01]  /*1820*/  LDS.128 R116, [R226] ;  /* 0x00000000e2747984 */ /* 0x000ee20000000c00 */
[----:B------:R-:W-:Y:S01]  /*1830*/  FADD.FTZ R28, R123, R28 ;  /* 0x0000001c7b1c7221 */ /* 0x000fe20000010000 */
[----:B------:R-:W-:Y:S01]  /*1840*/  FFMA.FTZ R4, R203, R123, R4 ;  /* 0x0000007bcb047223 */ /* 0x000fe20000010004 */
        /* <DEDUP_REMOVED lines=67> */
[----:B----4-:R-:W-:-:S02]  /*1c80*/  PRMT R112, R95, 0x7632, R112 ;  /* 0x000076325f707816 */ /* 0x010fc40000000070 */
[C---:B------:R-:W-:Y:S02]  /*1c90*/  PRMT R115, R94.reuse, 0x7632, R115 ;  /* 0x000076325e737816 */ /* 0x040fe40000000073 */
[----:B------:R-:W-:Y:S02]  /*1ca0*/  PRMT R113, R94, 0x7632, R113 ;  /* 0x000076325e717816 */ /* 0x000fe40000000071 */
[C---:B------:R-:W-:Y:S02]  /*1cb0*/  PRMT R116, R93.reuse, 0x7632, R116 ;  /* 0x000076325d747816 */ /* 0x040fe40000000074 */
        /* <DEDUP_REMOVED lines=10> */
[----:B-----5:R-:W-:Y:S01]  /*1d60*/  PRMT R113, R109, 0x7632, R113 ;  /* 0x000076326d717816 */ /* 0x020fe20000000071 */
[-CC-:B------:R-:W-:Y:S01]  /*1d70*/  FFMA.FTZ R205, R205, R179.reuse, R176.reuse ;  /* 0x000000b3cdcd7223 */ /* 0x180fe200000100b0 */
[----:B------:R-:W-:Y:S01]  /*1d80*/  SHF.L.U32 R196, R109, 0x10, RZ ;  /* 0x000000106dc47819 */ /* 0x000fe200000006ff */
[-CC-:B------:R-:W-:Y:S01]  /*1d90*/  FFMA.FTZ R201, R201, R179.reuse, R176.reuse ;  /* 0x000000b3c9c97223 */ /* 0x180fe200000100b0 */
[----:B------:R-:W-:Y:S01]  /*1da0*/  PRMT R109, R110, 0x7632, R109 ;  /* 0x000076326e6d7816 */ /* 0x000fe2000000006d */
[-CC-:B------:R-:W-:Y:S01]  /*1db0*/  FFMA.FTZ R211, R211, R179.reuse, R176.reuse ;  /* 0x000000b3d3d37223 */ /* 0x180fe200000100b0 */
[-CC-:B------:R-:W-:Y:S01]  /*1dc0*/  FFMA.FTZ R203, R203, R179.reuse, R176.reuse ;  /* 0x000000b3cbcb7223 */ /* 0x180fe200000100b0 */
[-CC-:B------:R-:W-:Y:S01]  /*1dd0*/  FFMA.FTZ R209, R209, R179.reuse, R176.reuse ;  /* 0x000000b3d1d17223 */ /* 0x180fe200000100b0 */
[-CC-:B------:R-:W-:Y:S01]  /*1de0*/  FFMA.FTZ R207, R207, R179.reuse, R176.reuse ;  /* 0x000000b3cfcf7223 */ /* 0x180fe200000100b0 */
[----:B------:R-:W-:Y:S01]  /*1df0*/  FADD.FTZ R214, R214, -R197 ;  /* 0x800000c5d6d67221 */ /* 0x000fe20000010000 */
[----:B------:R-:W-:Y:S01]  /*1e00*/  FFMA.FTZ R199, R199, R179, R176 ;  /* 0x000000b3c7c77223 */ /* 0x000fe200000100b0 */
[----:B------:R-:W-:Y:S01]  /*1e10*/  FADD.FTZ R206, R206, -R205 ;  /* 0x800000cdcece7221 */ /* 0x000fe20000010000 */
[----:B------:R-:W-:Y:S01]  /*1e20*/  FADD.FTZ R202, R202, -R201 ;  /* 0x800000c9caca7221 */ /* 0x000fe20000010000 */
[----:B------:R-:W-:Y:S01]  /*1e30*/  FADD.FTZ R212, R212, -R211 ;  /* 0x800000d3d4d47221 */ /* 0x000fe20000010000 */
[----:B------:R-:W-:Y:S01]  /*1e40*/  FADD.FTZ R204, R204, -R203 ;  /* 0x800000cbcccc7221 */ /* 0x000fe20000010000 */
[----:B------:R-:W-:Y:S01]  /*1e50*/  FADD.FTZ R210, R210, -R209 ;  /* 0x800000d1d2d27221 */ /* 0x000fe20000010000 */
[----:B------:R-:W-:Y:S01]  /*1e60*/  FADD.FTZ R208, R208, -R207 ;  /* 0x800000cfd0d07221 */ /* 0x000fe20000010000 */
[----:B------:R-:W-:Y:S01]  /*1e70*/  SHF.L.U32 R201, R109, 0x10, RZ ;  /* 0x000000106dc97819 */ /* 0x000fe200000006ff */
[----:B------:R-:W-:Y:S01]  /*1e80*/  FADD.FTZ R200, R200, -R199 ;  /* 0x800000c7c8c87221 */ /* 0x000fe20000010000 */
[----:B------:R-:W-:Y:S01]  /*1e90*/  SHF.L.U32 R198, R110, 0x10, RZ ;  /* 0x000000106ec67819 */ /* 0x000fe200000006ff */
[C---:B------:R-:W-:Y:S01]  /*1ea0*/  FMUL.FTZ R109, R165.reuse, R214 ;  /* 0x000000d6a56d7220 */ /* 0x040fe20000410000 */
[C---:B------:R-:W-:Y:S01]  /*1eb0*/  PRMT R112, R108.reuse, 0x7632, R112 ;  /* 0x000076326c707816 */ /* 0x040fe20000000070 */
[----:B------:R-:W-:Y:S01]  /*1ec0*/  FMUL.FTZ R115, R165, R204 ;  /* 0x000000cca5737220 */ /* 0x000fe20000410000 */
[----:B------:R-:W-:Y:S01]  /*1ed0*/  PRMT R110, R111, 0x7632, R110 ;  /* 0x000076326f6e7816 */ /* 0x000fe2000000006e */
[----:B------:R-:W-:Y:S01]  /*1ee0*/  FMUL.FTZ R117, R165, R210 ;  /* 0x000000d2a5757220 */ /* 0x000fe20000410000 */
[----:B------:R-:W-:Y:S01]  /*1ef0*/  SHF.L.U32 R116, R111, 0x10, RZ ;  /* 0x000000106f747819 */ /* 0x000fe200000006ff */
[----:B------:R-:W-:Y:S01]  /*1f00*/  FMUL.FTZ R111, R165, R206 ;  /* 0x000000cea56f7220 */ /* 0x000fe20000410000 */
[----:B------:R-:W-:Y:S01]  /*1f10*/  SHF.L.U32 R199, R113, 0x10, RZ ;  /* 0x0000001071c77819 */ /* 0x000fe200000006ff */
[C---:B------:R-:W-:Y:S01]  /*1f20*/  FMUL.FTZ R113, R165.reuse, R212 ;  /* 0x000000d4a5717220 */ /* 0x040fe20000410000 */
[----:B------:R-:W-:Y:S01]  /*1f30*/  SHF.L.U32 R108, R108, 0x10, RZ ;  /* 0x000000106c6c7819 */ /* 0x000fe200000006ff */
[C---:B------:R-:W-:Y:S01]  /*1f40*/  FMUL.FTZ R121, R165.reuse, R202 ;  /* 0x000000caa5797220 */ /* 0x040fe20000410000 */
[C---:B------:R-:W-:Y:S01]  /*1f50*/  FMUL.FTZ R123, R165.reuse, R208 ;  /* 0x000000d0a57b7220 */ /* 0x040fe20000410000 */
[----:B------:R-:W-:Y:S01]  /*1f60*/  FMUL.FTZ R203, R165, R200 ;  /* 0x000000c8a5cb7220 */ /* 0x000fe20000410000 */
        /* <DEDUP_REMOVED lines=25> */
[----:B------:R-:W-:Y:S01]  /*2100*/  FMUL.FTZ R198, R117, R198 ;  /* 0x000000c675c67220 */ /* 0x000fe20000410000 */
[----:B------:R-:W-:Y:S01]  /*2110*/  F2FP.BF16.F32.PACK_AB R110, R111, R110 ;  /* 0x0000006e6f6e723e */ /* 0x000fe200000010ff */
[----:B------:R-:W-:Y:S01]  /*2120*/  FMUL.FTZ R203, R120, R205 ;  /* 0x000000cd78cb7220 */ /* 0x000fe20000410000 */
[----:B------:R-:W-:-:S02]  /*2130*/  F2FP.BF16.F32.PACK_AB R109, R112, R113 ;  /* 0x00000071706d723e */ /* 0x000fc400000010ff */
[----:B------:R-:W-:Y:S01]  /*2140*/  F2FP.BF16.F32.PACK_AB R111, R114, R123 ;  /* 0x0000007b726f723e */ /* 0x000fe200000010ff */
[----:B------:R-:W-:Y:S06]  /*2150*/  BRA `(.L_x_2166) ;  /* 0x0000000400107947 */ /* 0x000fec0003800000 */
.L_x_2165:
[-CC-:B------:R-:W-:Y:S01]  /*2160*/  FFMA.FTZ R197, R197, R179.reuse, R176.reuse ;  /* 0x000000b3c5c57223 */ /* 0x180fe200000100b0 */
[-CC-:B------:R-:W-:Y:S01]  /*2170*/  FFMA.FTZ R205, R205, R179.reuse, R176.reuse ;  /* 0x000000b3cdcd7223 */ /* 0x180fe200000100b0 */
[-CC-:B------:R-:W-:Y:S01]  /*2180*/  FFMA.FTZ R211, R211, R179.reuse, R176.reuse ;  /* 0x000000b3d3d37223 */ /* 0x180fe200000100b0 */
[-CC-:B------:R-:W-:Y:S01]  /*2190*/  FFMA.FTZ R203, R203, R179.reuse, R176.reuse ;  /* 0x000000b3cbcb7223 */ /* 0x180fe200000100b0 */
[-CC-:B------:R-:W-:Y:S01]  /*21a0*/  FFMA.FTZ R199, R199, R179.reuse, R176.reuse ;  /* 0x000000b3c7c77223 */ /* 0x180fe200000100b0 */
[----:B-----5:R-:W-:Y:S01]  /*21b0*/  PRMT R105, R109, 0x7632, R105 ;  /* 0x000076326d697816 */ /* 0x020fe20000000069 */
[-CC-:B------:R-:W-:Y:S01]  /*21c0*/  FFMA.FTZ R209, R209, R179.reuse, R176.reuse ;  /* 0x000000b3d1d17223 */ /* 0x180fe200000100b0 */
[-CC-:B------:R-:W-:Y:S01]  /*21d0*/  FFMA.FTZ R201, R201, R179.reuse, R176.reuse ;  /* 0x000000b3c9c97223 */ /* 0x180fe200000100b0 */
        /* <DEDUP_REMOVED lines=8> */
[----:B------:R-:W-:Y:S01]  /*2260*/  SHF.L.U32 R199, R105, 0x10, RZ ;  /* 0x0000001069c77819 */ /* 0x000fe200000006ff */
[----:B------:R-:W-:Y:S01]  /*2270*/  FADD.FTZ R208, R208, -R207 ;  /* 0x800000cfd0d07221 */ /* 0x000fe20000010000 */
[----:B------:R-:W-:Y:S01]  /*2280*/  PRMT R104, R108, 0x7632, R104 ;  /* 0x000076326c687816 */ /* 0x000fe20000000068 */
[----:B------:R-:W-:Y:S01]  /*2290*/  FMUL.FTZ R105, R165, R214 ;  /* 0x000000d6a5697220 */ /* 0x000fe20000410000 */
[----:B------:R-:W-:Y:S01]  /*22a0*/  SHF.L.U32 R196, R109, 0x10, RZ ;  /* 0x000000106dc47819 */ /* 0x000fe200000006ff */
[----:B------:R-:W-:Y:S01]  /*22b0*/  FMUL.FTZ R206, R165, R206 ;  /* 0x000000cea5ce7220 */ /* 0x000fe20000410000 */
[----:B------:R-:W-:Y:S01]  /*22c0*/  PRMT R107, R111, 0x7632, R107 ;  /* 0x000076326f6b7816 */ /* 0x000fe2000000006b */
[C---:B------:R-:W-:Y:S01]  /*22d0*/  FMUL.FTZ R109, R165.reuse, R212 ;  /* 0x000000d4a56d7220 */ /* 0x040fe20000410000 */
[C---:B------:R-:W-:Y:S01]  /*22e0*/  FMUL.FTZ R204, R165.reuse, R204 ;  /* 0x000000cca5cc7220 */ /* 0x040fe20000410000 */
[----:B------:R-:W-:Y:S01]  /*22f0*/  PRMT R106, R110, 0x7632, R106 ;  /* 0x000076326e6a7816 */ /* 0x000fe2000000006a */
[C---:B------:R-:W-:Y:S01]  /*2300*/  FMUL.FTZ R113, R165.reuse, R210 ;  /* 0x000000d2a5717220 */ /* 0x040fe20000410000 */
[C---:B------:R-:W-:Y:S01]  /*2310*/  FMUL.FTZ R202, R165.reuse, R202 ;  /* 0x000000caa5ca7220 */ /* 0x040fe20000410000 */
[----:B------:R-:W-:Y:S01]  /*2320*/  SHF.L.U32 R197, R104, 0x10, RZ ;  /* 0x0000001068c57819 */ /* 0x000fe200000006ff */
[----:B------:R-:W-:Y:S01]  /*2330*/  FMUL.FTZ R117, R165, R208 ;  /* 0x000000d0a5757220 */ /* 0x000fe20000410000 */
[----:B------:R-:W-:Y:S01]  /*2340*/  SHF.L.U32 R203, R107, 0x10, RZ ;  /* 0x000000106bcb7819 */ /* 0x000fe200000006ff */
[----:B------:R-:W-:Y:S01]  /*2350*/  FMUL.FTZ R114, R165, R200 ;  /* 0x000000c8a5727220 */ /* 0x000fe20000410000 */
[----:B------:R-:W-:Y:S01]  /*2360*/  SHF.L.U32 R108, R108, 0x10, RZ ;  /* 0x000000106c6c7819 */ /* 0x000fe200000006ff */
[-C--:B------:R-:W-:Y:S01]  /*2370*/  FMUL.FTZ R107, R105, R174.reuse ;  /* 0x000000ae696b7220 */ /* 0x080fe20000410000 */
[C---:B------:R-:W-:Y:S01]  /*2380*/  F2FP.BF16.F32.PACK_AB R104, R206.reuse, R105 ;  /* 0x00000069ce68723e */ /* 0x040fe200000010ff */
[-C--:B------:R-:W-:Y:S01]  /*2390*/  FMUL.FTZ R206, R206, R174.reuse ;  /* 0x000000aecece7220 */ /* 0x080fe20000410000 */
[----:B------:R-:W-:Y:S01]  /*23a0*/  SHF.L.U32 R112, R111, 0x10, RZ ;  /* 0x000000106f707819 */ /* 0x000fe200000006ff */
[-C--:B------:R-:W-:Y:S01]  /*23b0*/  FMUL.FTZ R111, R109, R174.reuse ;  /* 0x000000ae6d6f7220 */ /* 0x080fe20000410000 */
[C---:B------:R-:W-:Y:S01]  /*23c0*/  F2FP.BF16.F32.PACK_AB R105, R204.reuse, R109 ;  /* 0x0000006dcc69723e */ /* 0x040fe200000010ff */
[-C--:B------:R-:W-:Y:S01]  /*23d0*/  FMUL.FTZ R204, R204, R174.reuse ;  /* 0x000000aecccc7220 */ /* 0x080fe20000410000 */
[----:B------:R-:W-:Y:S01]  /*23e0*/  SHF.L.U32 R110, R110, 0x10, RZ ;  /* 0x000000106e6e7819 */ /* 0x000fe200000006ff */
[-C--:B------:R-:W-:Y:S01]  /*23f0*/  FMUL.FTZ R115, R113, R174.reuse ;  /* 0x000000ae71737220 */ /* 0x080fe20000410000 */
[----:B------:R-:W-:Y:S01]  /*2400*/  SHF.L.U32 R201, R106, 0x10, RZ ;  /* 0x000000106ac97819 */ /* 0x000fe200000006ff */
[-C--:B------:R-:W-:Y:S01]  /*2410*/  FMUL.FTZ R121, R117, R174.reuse ;  /* 0x000000ae75797220 */ /* 0x080fe20000410000 */
[----:B------:R-:W-:Y:S01]  /*2420*/  F2FP.BF16.F32.PACK_AB R106, R202, R113 ;  /* 0x00000071ca6a723e */ /* 0x000fe200000010ff */
        /* <DEDUP_REMOVED lines=21> */
[----:B------:R-:W-:Y:S02]  /*2580*/  F2FP.BF16.F32.PACK_AB R110, R113, R110 ;  /* 0x0000006e716e723e */ /* 0x000fe400000010ff */
[----:B------:R-:W-:-:S07]  /*2590*/  F2FP.BF16.F32.PACK_AB R111, R116, R121 ;  /* 0x00000079746f723e */ /* 0x000fce00000010ff */
.L_x_2166:
        /* <DEDUP_REMOVED lines=13> */
[-CC-:B------:R-:W-:Y:S01]  /*2670*/  FFMA.FTZ R187, R187, R179.reuse, R176.reuse ;  /* 0x000000b3bbbb7223 */ /* 0x180fe200000100b0 */
[-CC-:B------:R-:W-:Y:S01]  /*2680*/  FFMA.FTZ R185, R185, R179.reuse, R176.reuse ;  /* 0x000000b3b9b97223 */ /* 0x180fe200000100b0 */
[----:B0----5:R-:W-:Y:S01]  /*2690*/  PRMT R105, R113, 0x7632, R105 ;  /* 0x0000763271697816 */ /* 0x021fe20000000069 */
[----:B------:R-:W-:Y:S01]  /*26a0*/  FADD.FTZ R192, R192, -R195 ;  /* 0x800000c3c0c07221 */ /* 0x000fe20000010000 */
[----:B------:R-:W-:Y:S01]  /*26b0*/  FADD.FTZ R184, R184, -R193 ;  /* 0x800000c1b8b87221 */ /* 0x000fe20000010000 */
[-CC-:B------:R-:W-:Y:S01]  /*26c0*/  FFMA.FTZ R183, R183, R179.reuse, R176.reuse ;  /* 0x000000b3b7b77223 */ /* 0x180fe200000100b0 */
[----:B------:R-:W-:Y:S01]  /*26d0*/  FFMA.FTZ R181, R181, R179, R176 ;  /* 0x000000b3b5b57223 */ /* 0x000fe200000100b0 */
[----:B------:R-:W-:Y:S01]  /*26e0*/  FADD.FTZ R190, R190, -R191 ;  /* 0x800000bfbebe7221 */ /* 0x000fe20000010000 */
[----:B------:R-:W-:Y:S01]  /*26f0*/  FADD.FTZ R182, R182, -R189 ;  /* 0x800000bdb6b67221 */ /* 0x000fe20000010000 */
[C---:B------:R-:W-:Y:S01]  /*2700*/  PRMT R107, R115.reuse, 0x7632, R107 ;  /* 0x00007632736b7816 */ /* 0x040fe2000000006b */
[----:B------:R-:W-:Y:S01]  /*2710*/  FADD.FTZ R188, R188, -R187 ;  /* 0x800000bbbcbc7221 */ /* 0x000fe20000010000 */
[----:B------:R-:W-:Y:S01]  /*2720*/  SHF.L.U32 R202, R115, 0x10, RZ ;  /* 0x0000001073ca7819 */ /* 0x000fe200000006ff */
[----:B------:R-:W-:Y:S01]  /*2730*/  FADD.FTZ R180, R180, -R185 ;  /* 0x800000b9b4b47221 */ /* 0x000fe20000010000 */
[----:B------:R-:W-:Y:S01]  /*2740*/  SHF.L.U32 R115, R105, 0x10, RZ ;  /* 0x0000001069737819 */ /* 0x000fe200000006ff */
[----:B------:R-:W-:Y:S01]  /*2750*/  FADD.FTZ R186, R186, -R183 ;  /* 0x800000b7baba7221 */ /* 0x000fe20000010000 */
[----:B------:R-:W-:Y:S01]  /*2760*/  PRMT R104, R112, 0x7632, R104 ;  /* 0x0000763270687816 */ /* 0x000fe20000000068 */
[----:B------:R-:W-:Y:S01]  /*2770*/  FADD.FTZ R178, R178, -R181 ;  /* 0x800000b5b2b27221 */ /* 0x000fe20000010000 */
[C---:B------:R-:W-:Y:S01]  /*2780*/  FMUL.FTZ R105, R165.reuse, R192 ;  /* 0x000000c0a5697220 */ /* 0x040fe20000410000 */
[C---:B------:R-:W-:Y:S01]  /*2790*/  FMUL.FTZ R184, R165.reuse, R184 ;  /* 0x000000b8a5b87220 */ /* 0x040fe20000410000 */
        /* <DEDUP_REMOVED lines=11> */
[----:B------:R-:W-:Y:S01]  /*2850*/  F2FP.BF16.F32.PACK_AB R104, R184, R105 ;  /* 0x00000069b868723e */ /* 0x000fe200000010ff */
[-C--:B------:R-:W-:Y:S01]  /*2860*/  FMUL.FTZ R113, R111, R174.reuse ;  /* 0x000000ae6f717220 */ /* 0x080fe20000410000 */
[----:B------:R-:W-:Y:S01]  /*2870*/  SHF.L.U32 R120, R114, 0x10, RZ ;  /* 0x0000001072787819 */ /* 0x000fe200000006ff */
[-C--:B------:R-:W-:Y:S01]  /*2880*/  FMUL.FTZ R184, R184, R174.reuse ;  /* 0x000000aeb8b87220 */ /* 0x080fe20000410000 */
[----:B------:R-:W-:Y:S01]  /*2890*/  SHF.L.U32 R123, R106, 0x10, RZ ;  /* 0x000000106a7b7819 */ /* 0x000fe200000006ff */
[CC--:B------:R-:W-:Y:S01]  /*28a0*/  FMUL.FTZ R114, R182.reuse, R174.reuse ;  /* 0x000000aeb6727220 */ /* 0x0c0fe20000410000 */
[----:B------:R-:W-:Y:S01]  /*28b0*/  F2FP.BF16.F32.PACK_AB R105, R182, R111 ;  /* 0x0000006fb669723e */ /* 0x000fe200000010ff */
[-C--:B------:R-:W-:Y:S01]  /*28c0*/  FMUL.FTZ R111, R121, R174.reuse ;  /* 0x000000ae796f7220 */ /* 0x080fe20000410000 */
[C---:B------:R-:W-:Y:S01]  /*28d0*/  F2FP.BF16.F32.PACK_AB R106, R180.reuse, R121 ;  /* 0x00000079b46a723e */ /* 0x040fe200000010ff */
[-C--:B------:R-:W-:Y:S01]  /*28e0*/  FMUL.FTZ R122, R180, R174.reuse ;  /* 0x000000aeb47a7220 */ /* 0x080fe20000410000 */
[-C--:B------:R-:W-:Y:S01]  /*28f0*/  FMUL.FTZ R121, R185, R174.reuse ;  /* 0x000000aeb9797220 */ /* 0x080fe20000410000 */
[----:B------:R-:W-:Y:S01]  /*2900*/  FMUL.FTZ R188, R187, R174 ;  /* 0x000000aebbbc7220 */ /* 0x000fe20000410000 */
[----:B------:R-:W-:Y:S01]  /*2910*/  FMUL.FTZ R177, R113, R110 ;  /* 0x0000006e71b17220 */ /* 0x000fe20000410000 */
        /* <DEDUP_REMOVED lines=17> */
[----:B------:R-:W-:-:S02]  /*2a30*/  F2FP.BF16.F32.PACK_AB R110, R111, R110 ;  /* 0x0000006e6f6e723e */ /* 0x000fc400000010ff */
[----:B------:R-:W-:Y:S02]  /*2a40*/  F2FP.BF16.F32.PACK_AB R107, R187, R185 ;  /* 0x000000b9bb6b723e */ /* 0x000fe400000010ff */
[----:B------:R-:W-:Y:S02]  /*2a50*/  F2FP.BF16.F32.PACK_AB R109, R114, R113 ;  /* 0x00000071726d723e */ /* 0x000fe400000010ff */
[----:B------:R-:W-:Y:S01]  /*2a60*/  F2FP.BF16.F32.PACK_AB R111, R188, R121 ;  /* 0x00000079bc6f723e */ /* 0x000fe200000010ff */
[----:B------:R-:W-:Y:S06]  /*2a70*/  BRA `(.L_x_2168) ;  /* 0x0000000400007947 */ /* 0x000fec0003800000 */
.L_x_2167:
[-CC-:B------:R-:W-:Y:S01]  /*2a80*/  FFMA.FTZ R195, R195, R179.reuse, R176.reuse ;  /* 0x000000b3c3c37223 */ /* 0x180fe200000100b0 */
[-CC-:B------:R-:W-:Y:S01]  /*2a90*/  FFMA.FTZ R193, R193, R179.reuse, R176.reuse ;  /* 0x000000b3c1c17223 */ /* 0x180fe200000100b0 */
[-CC-:B------:R-:W-:Y:S01]  /*2aa0*/  FFMA.FTZ R187, R187, R179.reuse, R176.reuse ;  /* 0x000000b3bbbb7223 */ /* 0x180fe200000100b0 */
[-CC-:B------:R-:W-:Y:S01]  /*2ab0*/  FFMA.FTZ R185, R185, R179.reuse, R176.reuse ;  /* 0x000000b3b9b97223 */ /* 0x180fe200000100b0 */
[----:B0----5:R-:W-:Y:S01]  /*2ac0*/  PRMT R109, R113, 0x7632, R109 ;  /* 0x00007632716d7816 */ /* 0x021fe2000000006d */
[-CC-:B------:R-:W-:Y:S01]  /*2ad0*/  FFMA.FTZ R191, R191, R179.reuse, R176.reuse ;  /* 0x000000b3bfbf7223 */ /* 0x180fe200000100b0 */
[-CC-:B------:R-:W-:Y:S01]  /*2ae0*/  FFMA.FTZ R189, R189, R179.reuse, R176.reuse ;  /* 0x000000b3bdbd7223 */ /* 0x180fe200000100b0 */
[-CC-:B------:R-:W-:Y:S01]  /*2af0*/  FFMA.FTZ R183, R183, R179.reuse, R176.reuse ;  /* 0x000000b3b7b77223 */ /* 0x180fe200000100b0 */
[----:B------:R-:W-:Y:S01]  /*2b00*/  PRMT R111, R115, 0x7632, R111 ;  /* 0x00007632736f7816 */ /* 0x000fe2000000006f */
        /* <DEDUP_REMOVED lines=11> */
[C---:B------:R-:W-:Y:S01]  /*2bc0*/  FMUL.FTZ R109, R165.reuse, R192 ;  /* 0x000000c0a56d7220 */ /* 0x040fe20000410000 */
[----:B------:R-:W-:Y:S01]  /*2bd0*/  PRMT R110, R114, 0x7632, R110 ;  /* 0x00007632726e7816 */ /* 0x000fe2000000006e */
[----:B------:R-:W-:Y:S01]  /*2be0*/  FMUL.FTZ R177, R165, R188 ;  /* 0x000000bca5b17220 */ /* 0x000fe20000410000 */
[----:B------:R-:W-:Y:S01]  /*2bf0*/  SHF.L.U32 R189, R111, 0x10, RZ ;  /* 0x000000106fbd7819 */ /* 0x000fe200000006ff */
[----:B------:R-:W-:Y:S01]  /*2c00*/  FMUL.FTZ R111, R165, R184 ;  /* 0x000000b8a56f7220 */ /* 0x000fe20000410000 */
[----:B------:R-:W-:Y:S01]  /*2c10*/  SHF.L.U32 R202, R115, 0x10, RZ ;  /* 0x0000001073ca7819 */ /* 0x000fe200000006ff */
[C---:B------:R-:W-:Y:S01]  /*2c20*/  FMUL.FTZ R181, R165.reuse, R180 ;  /* 0x000000b4a5b57220 */ /* 0x040fe20000410000 */
[----:B------:R-:W-:Y:S01]  /*2c30*/  SHF.L.U32 R112, R112, 0x10, RZ ;  /* 0x0000001070707819 */ /* 0x000fe200000006ff */
[----:B------:R-:W-:Y:S01]  /*2c40*/  FMUL.FTZ R115, R165, R190 ;  /* 0x000000bea5737220 */ /* 0x000fe20000410000 */
[----:B------:R-:W-:Y:S01]  /*2c50*/  SHF.L.U32 R120, R113, 0x10, RZ ;  /* 0x0000001071787819 */ /* 0x000fe200000006ff */
[C---:B------:R-:W-:Y:S01]  /*2c60*/  FMUL.FTZ R121, R165.reuse, R182 ;  /* 0x000000b6a5797220 */ /* 0x040fe20000410000 */
[C---:B------:R-:W-:Y:S01]  /*2c70*/  FMUL.FTZ R185, R165.reuse, R186 ;  /* 0x000000baa5b97220 */ /* 0x040fe20000410000 */
[----:B------:R-:W-:Y:S01]  /*2c80*/  SHF.L.U32 R113, R108, 0x10, RZ ;  /* 0x000000106c717819 */ /* 0x000fe200000006ff */
[----:B------:R-:W-:Y:S01]  /*2c90*/  FMUL.FTZ R187, R165, R178 ;  /* 0x000000b2a5bb7220 */ /* 0x000fe20000410000 */
        /* <DEDUP_REMOVED lines=30> */
.L_x_2168:
        /* <DEDUP_REMOVED lines=20> */
[----:B-----5:R-:W-:Y:S01]  /*2fc0*/  PRMT R108, R113, 0x7632, R108 ;  /* 0x00007632716c7816 */ /* 0x020fe2000000006c */
[----:B------:R-:W-:Y:S01]  /*2fd0*/  FADD.FTZ R168, R167, -R168 ;  /* 0x800000a8a7a87221 */ /* 0x000fe20000010000 */
[----:B------:R-:W-:Y:S01]  /*2fe0*/  SHF.L.U32 R118, R113, 0x10, RZ ;  /* 0x0000001071767819 */ /* 0x000fe200000006ff */
[----:B------:R-:W-:Y:S01]  /*2ff0*/  FADD.FTZ R120, R169, -R120 ;  /* 0x80000078a9787221 */ /* 0x000fe20000010000 */
[----:B------:R-:W-:Y:S01]  /*3000*/  PRMT R104, R112, 0x7632, R104 ;  /* 0x0000763270687816 */ /* 0x000fe20000000068 */
[C---:B------:R-:W-:Y:S01]  /*3010*/  FMUL.FTZ R105, R165.reuse, R124 ;  /* 0x0000007ca5697220 */ /* 0x040fe20000410000 */
[C---:B------:R-:W-:Y:S01]  /*3020*/  PRMT R113, R114.reuse, 0x7632, R113 ;  /* 0x0000763272717816 */ /* 0x040fe20000000071 */
[----:B------:R-:W-:Y:S01]  /*3030*/  FMUL.FTZ R106, R165, R106 ;  /* 0x0000006aa56a7220 */ /* 0x000fe20000410000 */
[----:B------:R-:W-:Y:S01]  /*3040*/  SHF.L.U32 R122, R114, 0x10, RZ ;  /* 0x00000010727a7819 */ /* 0x000fe200000006ff */
[----:B------:R-:W-:Y:S01]  /*3050*/  FADD.FTZ R170, R170, -R109 ;  /* 0x8000006daaaa7221 */ /* 0x000fe20000010000 */
[----:B------:R-:W-:Y:S01]  /*3060*/  FADD.FTZ R176, R173, -R176 ;  /* 0x800000b0adb07221 */ /* 0x000fe20000010000 */
[C---:B------:R-:W-:Y:S01]  /*3070*/  FMUL.FTZ R111, R165.reuse, R128 ;  /* 0x00000080a56f7220 */ /* 0x040fe20000410000 */
[----:B------:R-:W-:Y:S01]  /*3080*/  FMUL.FTZ R114, R165, R110 ;  /* 0x0000006ea5727220 */ /* 0x000fe20000410000 */
[----:B------:R-:W-:Y:S01]  /*3090*/  PRMT R126, R115, 0x7632, R126 ;  /* 0x00007632737e7816 */ /* 0x000fe2000000007e */
[----:B------:R-:W-:Y:S01]  /*30a0*/  FMUL.FTZ R119, R165, R120 ;  /* 0x00000078a5777220 */ /* 0x000fe20000410000 */
[----:B------:R-:W-:Y:S01]  /*30b0*/  SHF.L.U32 R130, R115, 0x10, RZ ;  /* 0x0000001073827819 */ /* 0x000fe200000006ff */
        /* <DEDUP_REMOVED lines=9> */
[-C--:B------:R-:W-:Y:S01]  /*3150*/  FMUL.FTZ R110, R106, R174.reuse ;  /* 0x000000ae6a6e7220 */ /* 0x080fe20000410000 */
[C---:B------:R-:W-:Y:S01]  /*3160*/  F2FP.BF16.F32.PACK_AB R105, R114.reuse, R111 ;  /* 0x0000006f7269723e */ /* 0x040fe200000010ff */
[-C--:B------:R-:W-:Y:S01]  /*3170*/  FMUL.FTZ R120, R114, R174.reuse ;  /* 0x000000ae72787220 */ /* 0x080fe20000410000 */
[-C--:B------:R-:W-:Y:S01]  /*3180*/  FMUL.FTZ R111, R115, R174.reuse ;  /* 0x000000ae736f7220 */ /* 0x080fe20000410000 */
[----:B------:R-:W-:Y:S01]  /*3190*/  SHF.L.U32 R129, R126, 0x10, RZ ;  /* 0x000000107e817819 */ /* 0x000fe200000006ff */
[CC--:B------:R-:W-:Y:S01]  /*31a0*/  FMUL.FTZ R124, R119.reuse, R174.reuse ;  /* 0x000000ae777c7220 */ /* 0x0c0fe20000410000 */
        /* <DEDUP_REMOVED lines=24> */
[----:B------:R-:W-:Y:S01]  /*3330*/  F2FP.BF16.F32.PACK_AB R111, R126, R127 ;  /* 0x0000007f7e6f723e */ /* 0x000fe200000010ff */
[----:B------:R-:W-:Y:S06]  /*3340*/  BRA `(.L_x_2170) ;  /* 0x0000000400007947 */ /* 0x000fec0003800000 */
.L_x_2169:
        /* <DEDUP_REMOVED lines=9> */
[----:B------:R-:W-:Y:S01]  /*33e0*/  FADD.FTZ R166, R169, -R166 ;  /* 0x800000a6a9a67221 */ /* 0x000fe20000010000 */
[----:B------:R-:W-:Y:S01]  /*33f0*/  FFMA.FTZ R176, R175, R179, R176 ;  /* 0x000000b3afb07223 */ /* 0x000fe200000100b0 */
[----:B------:R-:W-:Y:S01]  /*3400*/  FADD.FTZ R170, R170, -R119 ;  /* 0x80000077aaaa7221 */ /* 0x000fe20000010000 */
[----:B------:R-:W-:Y:S01]  /*3410*/  FADD.FTZ R128, R128, -R111 ;  /* 0x8000006f80807221 */ /* 0x000fe20000010000 */
[----:B------:R-:W-:Y:S01]  /*3420*/  FADD.FTZ R122, R129, -R122 ;  /* 0x8000007a817a7221 */ /* 0x000fe20000010000 */
[----:B------:R-:W-:Y:S01]  /*3430*/  FADD.FTZ R168, R167, -R168 ;  /* 0x800000a8a7a87221 */ /* 0x000fe20000010000 */
[C---:B------:R-:W-:Y:S01]  /*3440*/  FMUL.FTZ R111, R165.reuse, R110 ;  /* 0x0000006ea56f7220 */ /* 0x040fe20000410000 */
[----:B-----5:R-:W-:Y:S01]  /*3450*/  PRMT R108, R112, 0x7632, R108 ;  /* 0x00007632706c7816 */ /* 0x020fe2000000006c */
[C---:B------:R-:W-:Y:S01]  /*3460*/  FMUL.FTZ R109, R165.reuse, R124 ;  /* 0x0000007ca56d7220 */ /* 0x040fe20000410000 */
[C---:B------:R-:W-:Y:S01]  /*3470*/  PRMT R126, R114.reuse, 0x7632, R126 ;  /* 0x00007632727e7816 */ /* 0x040fe2000000007e */
[----:B------:R-:W-:Y:S01]  /*3480*/  FMUL.FTZ R121, R165, R166 ;  /* 0x000000a6a5797220 */ /* 0x000fe20000410000 */
[----:B------:R-:W-:Y:S01]  /*3490*/  SHF.L.U32 R130, R114, 0x10, RZ ;  /* 0x0000001072827819 */ /* 0x000fe200000006ff */
[----:B------:R-:W-:Y:S01]  /*34a0*/  FADD.FTZ R176, R173, -R176 ;  /* 0x800000b0adb07221 */ /* 0x000fe20000010000 */
[----:B------:R-:W-:Y:S01]  /*34b0*/  PRMT R118, R113, 0x7632, R118 ;  /* 0x0000763271767816 */ /* 0x000fe20000000076 */
        /* <DEDUP_REMOVED lines=8> */
[-C--:B------:R-:W-:Y:S01]  /*3540*/  FMUL.FTZ R110, R111, R174.reuse ;  /* 0x000000ae6f6e7220 */ /* 0x080fe20000410000 */
[-C--:B------:R-:W-:Y:S01]  /*3550*/  FMUL.FTZ R109, R109, R174.reuse ;  /* 0x000000ae6d6d7220 */ /* 0x080fe20000410000 */
[----:B------:R-:W-:Y:S01]  /*3560*/  FMUL.FTZ R124, R121, R174 ;  /* 0x000000ae797c7220 */ /* 0x000fe20000410000 */
[----:B------:R-:W-:Y:S01]  /*3570*/  SHF.L.U32 R111, R108, 0x10, RZ ;  /* 0x000000106c6f7819 */ /* 0x000fe200000006ff */
[----:B------:R-:W-:Y:S01]  /*3580*/  FMUL.FTZ R165, R165, R176 ;  /* 0x000000b0a5a57220 */ /* 0x000fe20000410000 */
[-C--:B------:R-:W-:Y:S01]  /*3590*/  FMUL.FTZ R127, R125, R174.reuse ;  /* 0x000000ae7d7f7220 */ /* 0x080fe20000410000 */
[----:B------:R-:W-:Y:S01]  /*35a0*/  SHF.L.U32 R121, R118, 0x10, RZ ;  /* 0x0000001076797819 */ /* 0x000fe200000006ff */
[-C--:B------:R-:W-:Y:S01]  /*35b0*/  FMUL.FTZ R113, R113, R174.reuse ;  /* 0x000000ae71717220 */ /* 0x080fe20000410000 */
[-C--:B------:R-:W-:Y:S01]  /*35c0*/  FMUL.FTZ R122, R115, R174.reuse ;  /* 0x000000ae737a7220 */ /* 0x080fe20000410000 */
        /* <DEDUP_REMOVED lines=24> */
.L_x_2170:
[----:B------:R-:W0:Y:S01]  /*3750*/  @P0 LDC.64 R112, c[0x0][0x478] ;  /* 0x00011e00ff700b82 */ /* 0x000e220000000a00 */
[----:B------:R-:W-:-:S04]  /*3760*/  IMAD.WIDE.U32 R116, R164, 0x10, R116 ;  /* 0x00000010a4747825 */ /* 0x000fc800078e0074 */
[----:B0-----:R-:W-:-:S05]  /*3770*/  @P0 IMAD.WIDE.U32 R112, R164, 0x10, R112 ;  /* 0x00000010a4700825 */ /* 0x001fca00078e0070 */
[----:B------:R0:W-:Y:S04]  /*3780*/  @P0 STG.E.128 desc[UR4][R112.64], R104 ;  /* 0x0000006870000986 */ /* 0x0001e8000c101d04 */
[----:B------:R0:W-:Y:S01]  /*3790*/  STG.E.128 desc[UR4][R116.64], R108 ;  /* 0x0000006c74007986 */ /* 0x0001e2000c101d04 */
[----:B------:R-:W-:Y:S05]  /*37a0*/  BRA `(.L_x_2171) ;  /* 0x0000001c00bc7947 */ /* 0x000fea0003800000 */
.L_x_2164:
        /* <DEDUP_REMOVED lines=8> */
[-CC-:B------:R-:W-:Y:S01]  /*3830*/  FFMA.FTZ R199, R199, R179.reuse, R176.reuse ;  /* 0x000000b3c7c77223 */ /* 0x180fe200000100b0 */
[----:B------:R-:W-:Y:S01]  /*3840*/  SHF.L.U32 R114, R116, 0x10, RZ ;  /* 0x0000001074727819 */ /* 0x000fe200000006ff */
[-CC-:B------:R-:W-:Y:S01]  /*3850*/  FFMA.FTZ R205, R205, R179.reuse, R176.reuse ;  /* 0x000000b3cdcd7223 */ /* 0x180fe200000100b0 */
[----:B------:R-:W-:Y:S01]  /*3860*/  FADD.FTZ R123, R204, -R203 ;  /* 0x800000cbcc7b7221 */ /* 0x000fe20000010000 */
[-CC-:B------:R-:W-:Y:S01]  /*3870*/  FFMA.FTZ R207, R207, R179.reuse, R176.reuse ;  /* 0x000000b3cfcf7223 */ /* 0x180fe200000100b0 */
[----:B------:R-:W-:Y:S01]  /*3880*/  SHF.L.U32 R116, R113, 0x10, RZ ;  /* 0x0000001071747819 */ /* 0x000fe200000006ff */
[-C--:B------:R-:W-:Y:S01]  /*3890*/  FFMA.FTZ R197, R197, R179.reuse, R176 ;  /* 0x000000b3c5c57223 */ /* 0x080fe200000100b0 */
[----:B------:R-:W-:Y:S01]  /*38a0*/  SHF.L.U32 R122, R112, 0x10, RZ ;  /* 0x00000010707a7819 */ /* 0x000fe200000006ff */
[----:B------:R-:W-:Y:S01]  /*38b0*/  FADD.FTZ R201, R202, -R201 ;  /* 0x800000c9cac97221 */ /* 0x000fe20000010000 */
[----:B------:R-:W-:Y:S01]  /*38c0*/  FADD.FTZ R199, R200, -R199 ;  /* 0x800000c7c8c77221 */ /* 0x000fe20000010000 */
[----:B------:R-:W-:Y:S01]  /*38d0*/  PRMT R112, R92, 0x7632, R112 ;  /* 0x000076325c707816 */ /* 0x000fe20000000070 */
[-CC-:B------:R-:W-:Y:S01]  /*38e0*/  FFMA.FTZ R211, R211, R179.reuse, R176.reuse ;  /* 0x000000b3d3d37223 */ /* 0x180fe200000100b0 */
[----:B------:R-:W-:Y:S01]  /*38f0*/  FADD.FTZ R117, R206, -R205 ;  /* 0x800000cdce757221 */ /* 0x000fe20000010000 */
[----:B------:R-:W-:Y:S01]  /*3900*/  FFMA.FTZ R209, R209, R179, R176 ;  /* 0x000000b3d1d17223 */ /* 0x000fe200000100b0 */
[C---:B------:R-:W-:Y:S01]  /*3910*/  FFMA.FTZ R123, R165.reuse, R123, R114 ;  /* 0x0000007ba57b7223 */ /* 0x040fe20000010072 */
[----:B------:R-:W-:Y:S01]  /*3920*/  FADD.FTZ R205, R208, -R207 ;  /* 0x800000cfd0cd7221 */ /* 0x000fe20000010000 */
[----:B------:R-:W-:Y:S01]  /*3930*/  SHF.L.U32 R114, R92, 0x10, RZ ;  /* 0x000000105c727819 */ /* 0x000fe200000006ff */
        /* <DEDUP_REMOVED lines=10> */
[C---:B------:R-:W-:Y:S01]  /*39e0*/  FFMA.FTZ R117, R165.reuse, R117, R112 ;  /* 0x00000075a5757223 */ /* 0x040fe20000010070 */
[C---:B-----5:R-:W-:Y:S01]  /*39f0*/  PRMT R115, R108.reuse, 0x7632, R115 ;  /* 0x000076326c737816 */ /* 0x060fe20000000073 */
[----:B------:R-:W-:Y:S01]  /*3a00*/  FFMA.FTZ R121, R165, R121, R116 ;  /* 0x00000079a5797223 */ /* 0x000fe20000010074 */
[----:B------:R-:W-:Y:S01]  /*3a10*/  PRMT R120, R109, 0x7632, R120 ;  /* 0x000076326d787816 */ /* 0x000fe20000000078 */
[C---:B------:R-:W-:Y:S01]  /*3a20*/  FFMA.FTZ R197, R165.reuse, R209, R122 ;  /* 0x000000d1a5c57223 */ /* 0x040fe2000001007a */
[----:B------:R-:W-:Y:S01]  /*3a30*/  FFMA.FTZ R205, R165, R205, R196 ;  /* 0x000000cda5cd7223 */ /* 0x000fe200000100c4 */
[----:B------:R-:W-:Y:S01]  /*3a40*/  SHF.L.U32 R108, R108, 0x10, RZ ;  /* 0x000000106c6c7819 */ /* 0x000fe200000006ff */
[-C--:B------:R-:W-:Y:S01]  /*3a50*/  FMUL.FTZ R113, R113, R174.reuse ;  /* 0x000000ae71717220 */ /* 0x080fe20000410000 */
[C---:B------:R-:W-:Y:S01]  /*3a60*/  PRMT R194, R110.reuse, 0x7632, R194 ;  /* 0x000076326ec27816 */ /* 0x040fe200000000c2 */
[-C--:B------:R-:W-:Y:S01]  /*3a70*/  FMUL.FTZ R112, R117, R174.reuse ;  /* 0x000000ae75707220 */ /* 0x080fe20000410000 */
        /* <DEDUP_REMOVED lines=35> */
.L_x_2172:
[-CC-:B------:R-:W-:Y:S01]  /*3cb0*/  FFMA.FTZ R201, R201, R179.reuse, R176.reuse ;  /* 0x000000b3c9c97223 */ /* 0x180fe200000100b0 */
[-CC-:B------:R-:W-:Y:S01]  /*3cc0*/  FFMA.FTZ R199, R199, R179.reuse, R176.reuse ;  /* 0x000000b3c7c77223 */ /* 0x180fe200000100b0 */
[----:B------:R-:W-:Y:S01]  /*3cd0*/  SHF.L.U32 R104, R115, 0x10, RZ ;  /* 0x0000001073687819 */ /* 0x000fe200000006ff */
[-CC-:B------:R-:W-:Y:S01]  /*3ce0*/  FFMA.FTZ R197, R197, R179.reuse, R176.reuse ;  /* 0x000000b3c5c57223 */ /* 0x180fe200000100b0 */
[----:B------:R-:W-:Y:S01]  /*3cf0*/  SHF.L.U32 R115, R112, 0x10, RZ ;  /* 0x0000001070737819 */ /* 0x000fe200000006ff */
[----:B------:R-:W-:Y:S01]  /*3d00*/  FADD.FTZ R113, R202, -R201 ;  /* 0x800000c9ca717221 */ /* 0x000fe20000010000 */
[----:B------:R-:W-:Y:S01]  /*3d10*/  FADD.FTZ R200, R200, -R199 ;  /* 0x800000c7c8c87221 */ /* 0x000fe20000010000 */
[C---:B------:R-:W-:Y:S01]  /*3d20*/  PRMT R105, R92.reuse, 0x7632, R105 ;  /* 0x000076325c697816 */ /* 0x040fe20000000069 */
[-CC-:B------:R-:W-:Y:S01]  /*3d30*/  FFMA.FTZ R205, R205, R179.reuse, R176.reuse ;  /* 0x000000b3cdcd7223 */ /* 0x180fe200000100b0 */
[-CC-:B------:R-:W-:Y:S01]  /*3d40*/  FFMA.FTZ R211, R211, R179.reuse, R176.reuse ;  /* 0x000000b3d3d37223 */ /* 0x180fe200000100b0 */
[----:B------:R-:W-:Y:S01]  /*3d50*/  FFMA.FTZ R203, R203, R179, R176 ;  /* 0x000000b3cbcb7223 */ /* 0x000fe200000100b0 */
[C---:B------:R-:W-:Y:S01]  /*3d60*/  FFMA.FTZ R113, R165.reuse, R113, R104 ;  /* 0x00000071a5717223 */ /* 0x040fe20000010068 */
[----:B------:R-:W-:Y:S01]  /*3d70*/  FFMA.FTZ R202, R165, R200, R115 ;  /* 0x000000c8a5ca7223 */ /* 0x000fe20000010073 */
[-CC-:B------:R-:W-:Y:S01]  /*3d80*/  FFMA.FTZ R209, R209, R179.reuse, R176.reuse ;  /* 0x000000b3d1d17223 */ /* 0x180fe200000100b0 */
        /* <DEDUP_REMOVED lines=14> */
[----:B------:R-:W-:Y:S01]  /*3e70*/  FFMA.FTZ R206, R165, R206, R115 ;  /* 0x000000cea5ce7223 */ /* 0x000fe20000010073 */
[----:B-----5:R-:W-:Y:S01]  /*3e80*/  PRMT R116, R109, 0x7632, R116 ;  /* 0x000076326d747816 */ /* 0x020fe20000000074 */
[C---:B------:R-:W-:Y:S01]  /*3e90*/  FFMA.FTZ R107, R165.reuse, R107, R114 ;  /* 0x0000006ba56b7223 */ /* 0x040fe20000010072 */
[C---:B------:R-:W-:Y:S01]  /*3ea0*/  FFMA.FTZ R117, R165.reuse, R212, R117 ;  /* 0x000000d4a5757223 */ /* 0x040fe20000010075 */
[----:B------:R-:W-:Y:S01]  /*3eb0*/  PRMT R120, R110, 0x7632, R120 ;  /* 0x000076326e787816 */ /* 0x000fe20000000078 */
[----:B------:R-:W-:Y:S01]  /*3ec0*/  FFMA.FTZ R121, R165, R210, R121 ;  /* 0x000000d2a5797223 */ /* 0x000fe20000010079 */
[----:B------:R-:W-:Y:S01]  /*3ed0*/  PRMT R122, R111, 0x7632, R122 ;  /* 0x000076326f7a7816 */ /* 0x000fe2000000007a */
[----:B------:R-:W-:Y:S01]  /*3ee0*/  FFMA.FTZ R123, R165, R208, R123 ;  /* 0x000000d0a57b7223 */ /* 0x000fe2000001007b */
[C---:B------:R-:W-:Y:S01]  /*3ef0*/  PRMT R106, R108.reuse, 0x7632, R106 ;  /* 0x000076326c6a7816 */ /* 0x040fe2000000006a */
[-C--:B------:R-:W-:Y:S01]  /*3f00*/  FMUL.FTZ R115, R105, R174.reuse ;  /* 0x000000ae69737220 */ /* 0x080fe20000410000 */
[----:B------:R-:W-:Y:S01]  /*3f10*/  SHF.L.U32 R108, R108, 0x10, RZ ;  /* 0x000000106c6c7819 */ /* 0x000fe200000006ff */
[-C--:B------:R-:W-:Y:S01]  /*3f20*/  FMUL.FTZ R112, R107, R174.reuse ;  /* 0x000000ae6b707220 */ /* 0x080fe20000410000 */
[----:B------:R-:W-:Y:S01]  /*3f30*/  SHF.L.U32 R199, R116, 0x10, RZ ;  /* 0x0000001074c77819 */ /* 0x000fe200000006ff */
[-C--:B------:R-:W-:Y:S01]  /*3f40*/  FMUL.FTZ R116, R117, R174.reuse ;  /* 0x000000ae75747220 */ /* 0x080fe20000410000 */
[C---:B------:R-:W-:Y:S01]  /*3f50*/  F2FP.BF16.F32.PACK_AB R104, R206.reuse, R105 ;  /* 0x00000069ce68723e */ /* 0x040fe200000010ff */
        /* <DEDUP_REMOVED lines=11> */
[----:B------:R-:W-:Y:S01]  /*4010*/  F2FP.BF16.F32.PACK_AB R105, R107, R117 ;  /* 0x000000756b69723e */ /* 0x000fe200000010ff */
[-C--:B------:R-:W-:Y:S01]  /*4020*/  FMUL.FTZ R107, R121, R174.reuse ;  /* 0x000000ae796b7220 */ /* 0x080fe20000410000 */
[----:B------:R-:W-:Y:S01]  /*4030*/  FMUL.FTZ R117, R123, R174 ;  /* 0x000000ae7b757220 */ /* 0x000fe20000410000 */
[----:B------:R-:W-:Y:S01]  /*4040*/  SHF.L.U32 R197, R106, 0x10, RZ ;  /* 0x000000106ac57819 */ /* 0x000fe200000006ff */
[----:B------:R-:W-:Y:S01]  /*4050*/  FMUL.FTZ R203, R120, R203 ;  /* 0x000000cb78cb7220 */ /* 0x000fe20000410000 */
        /* <DEDUP_REMOVED lines=17> */
[----:B------:R-:W-:-:S07]  /*4170*/  F2FP.BF16.F32.PACK_AB R111, R120, R111 ;  /* 0x0000006f786f723e */ /* 0x000fce00000010ff */
.L_x_2173:
        /* <DEDUP_REMOVED lines=11> */
[-C--:B------:R-:W-:Y:S01]  /*4230*/  FFMA.FTZ R195, R195, R179.reuse, R176 ;  /* 0x000000b3c3c37223 */ /* 0x080fe200000100b0 */
[C---:B0-----:R-:W-:Y:S01]  /*4240*/  PRMT R104, R96.reuse, 0x7632, R104 ;  /* 0x0000763260687816 */ /* 0x041fe20000000068 */
        /* <DEDUP_REMOVED lines=8> */
[C---:B------:R-:W-:Y:S01]  /*42d0*/  FFMA.FTZ R105, R165.reuse, R105, R106 ;  /* 0x00000069a5697223 */ /* 0x040fe2000001006a */
[--C-:B------:R-:W-:Y:S01]  /*42e0*/  FFMA.FTZ R106, R165, R193, R104.reuse ;  /* 0x000000c1a56a7223 */ /* 0x100fe20000010068 */
[----:B------:R-:W-:Y:S01]  /*42f0*/  PRMT R104, R97, 0x7632, R104 ;  /* 0x0000763261687816 */ /* 0x000fe20000000068 */
[-CC-:B------:R-:W-:Y:S01]  /*4300*/  FFMA.FTZ R189, R189, R179.reuse, R176.reuse ;  /* 0x000000b3bdbd7223 */ /* 0x180fe200000100b0 */
[----:B------:R-:W-:Y:S01]  /*4310*/  FFMA.FTZ R181, R181, R179, R176 ;  /* 0x000000b3b5b57223 */ /* 0x000fe200000100b0 */
[----:B------:R-:W-:Y:S01]  /*4320*/  FFMA.FTZ R111, R165, R111, R108 ;  /* 0x0000006fa56f7223 */ /* 0x000fe2000001006c */
[-C--:B------:R-:W-:Y:S01]  /*4330*/  FFMA.FTZ R185, R185, R179.reuse, R176 ;  /* 0x000000b3b9b97223 */ /* 0x080fe200000100b0 */
[----:B------:R-:W-:Y:S01]  /*4340*/  PRMT R108, R98, 0x7632, R108 ;  /* 0x00007632626c7816 */ /* 0x000fe2000000006c */
[-CC-:B------:R-:W-:Y:S01]  /*4350*/  FFMA.FTZ R187, R187, R179.reuse, R176.reuse ;  /* 0x000000b3bbbb7223 */ /* 0x180fe200000100b0 */
[----:B------:R-:W-:Y:S01]  /*4360*/  FFMA.FTZ R183, R183, R179, R176 ;  /* 0x000000b3b7b77223 */ /* 0x000fe200000100b0 */
[C---:B------:R-:W-:Y:S01]  /*4370*/  PRMT R109, R99.reuse, 0x7632, R109 ;  /* 0x00007632636d7816 */ /* 0x040fe2000000006d */
[----:B------:R-:W-:Y:S01]  /*4380*/  FADD.FTZ R189, R182, -R189 ;  /* 0x800000bdb6bd7221 */ /* 0x000fe20000010000 */
[----:B------:R-:W-:Y:S01]  /*4390*/  SHF.L.U32 R104, R104, 0x10, RZ ;  /* 0x0000001068687819 */ /* 0x000fe200000006ff */
[----:B------:R-:W-:Y:S01]  /*43a0*/  FADD.FTZ R181, R178, -R181 ;  /* 0x800000b5b2b57221 */ /* 0x000fe20000010000 */
[----:B------:R-:W-:Y:S01]  /*43b0*/  FADD.FTZ R185, R180, -R185 ;  /* 0x800000b9b4b97221 */ /* 0x000fe20000010000 */
[----:B------:R-:W-:Y:S01]  /*43c0*/  SHF.L.U32 R122, R98, 0x10, RZ ;  /* 0x00000010627a7819 */ /* 0x000fe200000006ff */
[----:B------:R-:W-:Y:S01]  /*43d0*/  FADD.FTZ R123, R188, -R187 ;  /* 0x800000bbbc7b7221 */ /* 0x000fe20000010000 */
[----:B------:R-:W-:Y:S01]  /*43e0*/  SHF.L.U32 R178, R108, 0x10, RZ ;  /* 0x000000106cb27819 */ /* 0x000fe200000006ff */
[----:B------:R-:W-:Y:S01]  /*43f0*/  FADD.FTZ R183, R186, -R183 ;  /* 0x800000b7bab77221 */ /* 0x000fe20000010000 */
[----:B------:R-:W-:Y:S01]  /*4400*/  SHF.L.U32 R180, R99, 0x10, RZ ;  /* 0x0000001063b47819 */ /* 0x000fe200000006ff */
[C---:B------:R-:W-:Y:S01]  /*4410*/  FFMA.FTZ R108, R165.reuse, R189, R104 ;  /* 0x000000bda56c7223 */ /* 0x040fe20000010068 */
[----:B-----5:R-:W-:Y:S01]  /*4420*/  PRMT R107, R112, 0x7632, R107 ;  /* 0x00007632706b7816 */ /* 0x020fe2000000006b */
[----:B------:R-:W-:Y:S01]  /*4430*/  FFMA.FTZ R123, R165, R123, R122 ;  /* 0x0000007ba57b7223 */ /* 0x000fe2000001007a */
[----:B------:R-:W-:Y:S01]  /*4440*/  PRMT R110, R113, 0x7632, R110 ;  /* 0x00007632716e7816 */ /* 0x000fe2000000006e */
[----:B------:R-:W-:Y:S01]  /*4450*/  FFMA.FTZ R178, R165, R185, R178 ;  /* 0x000000b9a5b27223 */ /* 0x000fe200000100b2 */
[----:B------:R-:W-:Y:S01]  /*4460*/  SHF.L.U32 R120, R113, 0x10, RZ ;  /* 0x0000001071787819 */ /* 0x000fe200000006ff */
[----:B------:R-:W-:Y:S01]  /*4470*/  FFMA.FTZ R185, R165, R183, R180 ;  /* 0x000000b7a5b97223 */ /* 0x000fe200000100b4 */
[----:B------:R-:W-:Y:S01]  /*4480*/  SHF.L.U32 R182, R109, 0x10, RZ ;  /* 0x000000106db67819 */ /* 0x000fe200000006ff */
[-C--:B------:R-:W-:Y:S01]  /*4490*/  FMUL.FTZ R186, R178, R174.reuse ;  /* 0x000000aeb2ba7220 */ /* 0x080fe20000410000 */
[----:B------:R-:W-:Y:S01]  /*44a0*/  PRMT R113, R114, 0x7632, R113 ;  /* 0x0000763272717816 */ /* 0x000fe20000000071 */
[-C--:B------:R-:W-:Y:S01]  /*44b0*/  FMUL.FTZ R122, R108, R174.reuse ;  /* 0x000000ae6c7a7220 */ /* 0x080fe20000410000 */
[----:B------:R-:W-:Y:S01]  /*44c0*/  PRMT R177, R115, 0x7632, R177 ;  /* 0x0000763273b17816 */ /* 0x000fe200000000b1 */
[----:B------:R-:W-:Y:S01]  /*44d0*/  FFMA.FTZ R187, R165, R181, R182 ;  /* 0x000000b5a5bb7223 */ /* 0x000fe200000100b6 */
[----:B------:R-:W-:Y:S01]  /*44e0*/  SHF.L.U32 R109, R107, 0x10, RZ ;  /* 0x000000106b6d7819 */ /* 0x000fe200000006ff */
[-C--:B------:R-:W-:Y:S01]  /*44f0*/  FMUL.FTZ R107, R105, R174.reuse ;  /* 0x000000ae696b7220 */ /* 0x080fe20000410000 */
[----:B------:R-:W-:Y:S01]  /*4500*/  SHF.L.U32 R121, R110, 0x10, RZ ;  /* 0x000000106e797819 */ /* 0x000fe200000006ff */
[CC--:B------:R-:W-:Y:S01]  /*4510*/  FMUL.FTZ R110, R106.reuse, R174.reuse ;  /* 0x000000ae6a6e7220 */ /* 0x0c0fe20000410000 */
[----:B------:R-:W-:Y:S01]  /*4520*/  SHF.L.U32 R183, R113, 0x10, RZ ;  /* 0x0000001071b77819 */ /* 0x000fe200000006ff */
[-C--:B------:R-:W-:Y:S01]  /*4530*/  FMUL.FTZ R113, R111, R174.reuse ;  /* 0x000000ae6f717220 */ /* 0x080fe20000410000 */
[----:B------:R-:W-:Y:S01]  /*4540*/  F2FP.BF16.F32.PACK_AB R104, R106, R105 ;  /* 0x000000696a68723e */ /* 0x000fe200000010ff */
[-C--:B------:R-:W-:Y:S01]  /*4550*/  FMUL.FTZ R188, R187, R174.reuse ;  /* 0x000000aebbbc7220 */ /* 0x080fe20000410000 */
[----:B------:R-:W-:Y:S01]  /*4560*/  SHF.L.U32 R114, R114, 0x10, RZ ;  /* 0x0000001072727819 */ /* 0x000fe200000006ff */
[----:B------:R-:W-:Y:S01]  /*4570*/  FMUL.FTZ R180, R110, R109 ;  /* 0x0000006d6eb47220 */ /* 0x000fe20000410000 */
[----:B------:R-:W-:Y:S01]  /*4580*/  F2FP.BF16.F32.PACK_AB R105, R108, R111 ;  /* 0x0000006f6c69723e */ /* 0x000fe200000010ff */
        /* <DEDUP_REMOVED lines=27> */
.L_x_2174:
[-CC-:B------:R-:W-:Y:S01]  /*4740*/  FFMA.FTZ R195, R195, R179.reuse, R176.reuse ;  /* 0x000000b3c3c37223 */ /* 0x180fe200000100b0 */
[C---:B0-----:R-:W-:Y:S01]  /*4750*/  SHF.L.U32 R110, R96.reuse, 0x10, RZ ;  /* 0x00000010606e7819 */ /* 0x041fe200000006ff */
[-C--:B------:R-:W-:Y:S01]  /*4760*/  FFMA.FTZ R185, R185, R179.reuse, R176 ;  /* 0x000000b3b9b97223 */ /* 0x080fe200000100b0 */
[----:B------:R-:W-:Y:S01]  /*4770*/  PRMT R108, R96, 0x7632, R108 ;  /* 0x00007632606c7816 */ /* 0x000fe2000000006c */
[----:B------:R-:W-:Y:S01]  /*4780*/  FADD.FTZ R192, R192, -R195 ;  /* 0x800000c3c0c07221 */ /* 0x000fe20000010000 */
[----:B-----5:R-:W-:Y:S01]  /*4790*/  PRMT R120, R113, 0x7632, R120 ;  /* 0x0000763271787816 */ /* 0x020fe20000000078 */
[-C--:B------:R-:W-:Y:S01]  /*47a0*/  FFMA.FTZ R181, R181, R179.reuse, R176 ;  /* 0x000000b3b5b57223 */ /* 0x080fe200000100b0 */
[----:B------:R-:W-:Y:S01]  /*47b0*/  SHF.L.U32 R122, R113, 0x10, RZ ;  /* 0x00000010717a7819 */ /* 0x000fe200000006ff */
[----:B------:R-:W-:Y:S01]  /*47c0*/  FFMA.FTZ R109, R165, R192, R110 ;  /* 0x000000c0a56d7223 */ /* 0x000fe2000001006e */
[----:B------:R-:W-:Y:S01]  /*47d0*/  SHF.L.U32 R113, R108, 0x10, RZ ;  /* 0x000000106c717819 */ /* 0x000fe200000006ff */
[-CC-:B------:R-:W-:Y:S01]  /*47e0*/  FFMA.FTZ R193, R193, R179.reuse, R176.reuse ;  /* 0x000000b3c1c17223 */ /* 0x180fe200000100b0 */
[-C--:B------:R-:W-:Y:S01]  /*47f0*/  FFMA.FTZ R189, R189, R179.reuse, R176 ;  /* 0x000000b3bdbd7223 */ /* 0x080fe200000100b0 */
[----:B------:R-:W-:Y:S01]  /*4800*/  PRMT R108, R97, 0x7632, R108 ;  /* 0x00007632616c7816 */ /* 0x000fe2000000006c */
[-C--:B------:R-:W-:Y:S01]  /*4810*/  FFMA.FTZ R191, R191, R179.reuse, R176 ;  /* 0x000000b3bfbf7223 */ /* 0x080fe200000100b0 */
[----:B------:R-:W-:Y:S01]  /*4820*/  PRMT R110, R98, 0x7632, R110 ;  /* 0x00007632626e7816 */ /* 0x000fe2000000006e */
[-CC-:B------:R-:W-:Y:S01]  /*4830*/  FFMA.FTZ R187, R187, R179.reuse, R176.reuse ;  /* 0x000000b3bbbb7223 */ /* 0x180fe200000100b0 */
[----:B------:R-:W-:Y:S01]  /*4840*/  FFMA.FTZ R183, R183, R179, R176 ;  /* 0x000000b3b7b77223 */ /* 0x000fe200000100b0 */
[----:B------:R-:W-:Y:S01]  /*4850*/  PRMT R123, R99, 0x7632, R123 ;  /* 0x00007632637b7816 */ /* 0x000fe2000000007b */
[----:B------:R-:W-:Y:S01]  /*4860*/  FADD.FTZ R180, R180, -R185 ;  /* 0x800000b9b4b47221 */ /* 0x000fe20000010000 */
[----:B------:R-:W-:Y:S01]  /*4870*/  FADD.FTZ R178, R178, -R181 ;  /* 0x800000b5b2b27221 */ /* 0x000fe20000010000 */
[----:B------:R-:W-:Y:S01]  /*4880*/  FADD.FTZ R184, R184, -R193 ;  /* 0x800000c1b8b87221 */ /* 0x000fe20000010000 */
        /* <DEDUP_REMOVED lines=12> */
[C---:B------:R-:W-:Y:S01]  /*4950*/  FFMA.FTZ R123, R165.reuse, R182, R108 ;  /* 0x000000b6a57b7223 */ /* 0x040fe2000001006c */
[C---:B------:R-:W-:Y:S01]  /*4960*/  PRMT R111, R112.reuse, 0x7632, R111 ;  /* 0x00007632706f7816 */ /* 0x040fe2000000006f */
[C---:B------:R-:W-:Y:S01]  /*4970*/  FFMA.FTZ R177, R165.reuse, R188, R177 ;  /* 0x000000bca5b17223 */ /* 0x040fe200000100b1 */
[C---:B------:R-:W-:Y:S01]  /*4980*/  FFMA.FTZ R183, R165.reuse, R180, R181 ;  /* 0x000000b4a5b77223 */ /* 0x040fe200000100b5 */
[C---:B------:R-:W-:Y:S01]  /*4990*/  FFMA.FTZ R187, R165.reuse, R186, R185 ;  /* 0x000000baa5bb7223 */ /* 0x040fe200000100b9 */
        /* <DEDUP_REMOVED lines=10> */
[----:B------:R-:W-:Y:S01]  /*4a40*/  PRMT R202, R114, 0x7632, R202 ;  /* 0x0000763272ca7816 */ /* 0x000fe200000000ca */
        /* <DEDUP_REMOVED lines=26> */
[----:B------:R-:W-:-:S07]  /*4bf0*/  F2FP.BF16.F32.PACK_AB R111, R112, R187 ;  /* 0x000000bb706f723e */ /* 0x000fce00000010ff */
.L_x_2175:
        /* <DEDUP_REMOVED lines=17> */
[----:B------:R-:W-:Y:S01]  /*4d10*/  FFMA.FTZ R176, R175, R179, R176 ;  /* 0x000000b3afb07223 */ /* 0x000fe200000100b0 */
[--C-:B------:R-:W-:Y:S01]  /*4d20*/  FADD.FTZ R125, R125, -R104.reuse ;  /* 0x800000687d7d7221 */ /* 0x100fe20000010000 */
[C---:B------:R-:W-:Y:S01]  /*4d30*/  PRMT R104, R100.reuse, 0x7632, R104 ;  /* 0x0000763264687816 */ /* 0x040fe20000000068 */
[----:B------:R-:W-:Y:S01]  /*4d40*/  FADD.FTZ R129, R129, -R106 ;  /* 0x8000006a81817221 */ /* 0x000fe20000010000 */
[----:B------:R-:W-:Y:S01]  /*4d50*/  SHF.L.U32 R108, R105, 0x10, RZ ;  /* 0x00000010696c7819 */ /* 0x000fe200000006ff */
[----:B------:R-:W-:Y:S01]  /*4d60*/  FADD.FTZ R127, R173, -R176 ;  /* 0x800000b0ad7f7221 */ /* 0x000fe20000010000 */
[----:B------:R-:W-:Y:S01]  /*4d70*/  SHF.L.U32 R106, R100, 0x10, RZ ;  /* 0x00000010646a7819 */ /* 0x000fe200000006ff */
[----:B------:R-:W-:Y:S01]  /*4d80*/  FADD.FTZ R111, R128, -R111 ;  /* 0x8000006f806f7221 */ /* 0x000fe20000010000 */
[----:B------:R-:W-:Y:S01]  /*4d90*/  SHF.L.U32 R104, R104, 0x10, RZ ;  /* 0x0000001068687819 */ /* 0x000fe200000006ff */
[--C-:B------:R-:W-:Y:S01]  /*4da0*/  FFMA.FTZ R127, R165, R127, R108.reuse ;  /* 0x0000007fa57f7223 */ /* 0x100fe2000001006c */
[----:B------:R-:W-:Y:S01]  /*4db0*/  PRMT R108, R101, 0x7632, R108 ;  /* 0x00007632656c7816 */ /* 0x000fe2000000006c */
[C---:B------:R-:W-:Y:S01]  /*4dc0*/  FFMA.FTZ R105, R165.reuse, R109, R106 ;  /* 0x0000006da5697223 */ /* 0x040fe2000001006a */
[----:B------:R-:W-:Y:S01]  /*4dd0*/  PRMT R109, R102, 0x7632, R109 ;  /* 0x00007632666d7816 */ /* 0x000fe2000000006d */
[----:B------:R-:W-:Y:S01]  /*4de0*/  FFMA.FTZ R106, R165, R125, R104 ;  /* 0x0000007da56a7223 */ /* 0x000fe20000010068 */
[----:B-----5:R-:W-:Y:S01]  /*4df0*/  PRMT R110, R113, 0x7632, R110 ;  /* 0x00007632716e7816 */ /* 0x020fe2000000006e */
[----:B------:R-:W-:Y:S01]  /*4e00*/  FADD.FTZ R169, R169, -R120 ;  /* 0x80000078a9a97221 */ /* 0x000fe20000010000 */
[----:B------:R-:W-:Y:S01]  /*4e10*/  SHF.L.U32 R118, R113, 0x10, RZ ;  /* 0x0000001071767819 */ /* 0x000fe200000006ff */
[----:B------:R-:W-:Y:S01]  /*4e20*/  FADD.FTZ R121, R170, -R121 ;  /* 0x80000079aa797221 */ /* 0x000fe20000010000 */
[C---:B------:R-:W-:Y:S01]  /*4e30*/  PRMT R113, R114.reuse, 0x7632, R113 ;  /* 0x0000763272717816 */ /* 0x040fe20000000071 */
[----:B------:R-:W-:Y:S01]  /*4e40*/  FMUL.FTZ R128, R127, R174 ;  /* 0x000000ae7f807220 */ /* 0x000fe20000410000 */
[----:B------:R-:W-:-:S02]  /*4e50*/  SHF.L.U32 R122, R114, 0x10, RZ ;  /* 0x00000010727a7819 */ /* 0x000fc400000006ff */
[----:B------:R-:W-:Y:S02]  /*4e60*/  SHF.L.U32 R104, R101, 0x10, RZ ;  /* 0x0000001065687819 */ /* 0x000fe400000006ff */
[----:B------:R-:W-:Y:S02]  /*4e70*/  SHF.L.U32 R108, R108, 0x10, RZ ;  /* 0x000000106c6c7819 */ /* 0x000fe400000006ff */
[----:B------:R-:W-:Y:S01]  /*4e80*/  PRMT R119, R115, 0x7632, R119 ;  /* 0x0000763273777816 */ /* 0x000fe20000000077 */
[----:B------:R-:W-:Y:S01]  /*4e90*/  FFMA.FTZ R111, R165, R111, R104 ;  /* 0x0000006fa56f7223 */ /* 0x000fe20000010068 */
[----:B------:R-:W-:Y:S01]  /*4ea0*/  SHF.L.U32 R126, R115, 0x10, RZ ;  /* 0x00000010737e7819 */ /* 0x000fe200000006ff */
[----:B------:R-:W-:Y:S01]  /*4eb0*/  FADD.FTZ R115, R167, -R168 ;  /* 0x800000a8a7737221 */ /* 0x000fe20000010000 */
[----:B------:R-:W-:Y:S01]  /*4ec0*/  SHF.L.U32 R114, R102, 0x10, RZ ;  /* 0x0000001066727819 */ /* 0x000fe200000006ff */
[----:B------:R-:W-:Y:S01]  /*4ed0*/  FFMA.FTZ R108, R165, R129, R108 ;  /* 0x00000081a56c7223 */ /* 0x000fe2000001006c */
[----:B------:R-:W-:-:S02]  /*4ee0*/  SHF.L.U32 R120, R109, 0x10, RZ ;  /* 0x000000106d787819 */ /* 0x000fc400000006ff */
[----:B------:R-:W-:Y:S01]  /*4ef0*/  SHF.L.U32 R124, R103, 0x10, RZ ;  /* 0x00000010677c7819 */ /* 0x000fe200000006ff */
[C---:B------:R-:W-:Y:S01]  /*4f00*/  FFMA.FTZ R115, R165.reuse, R115, R114 ;  /* 0x00000073a5737223 */ /* 0x040fe20000010072 */
        /* <DEDUP_REMOVED lines=8> */
[C---:B------:R-:W-:Y:S01]  /*4f90*/  F2FP.BF16.F32.PACK_AB R104, R106.reuse, R105 ;  /* 0x000000696a68723e */ /* 0x040fe200000010ff */
[-C--:B------:R-:W-:Y:S01]  /*4fa0*/  FMUL.FTZ R110, R106, R174.reuse ;  /* 0x000000ae6a6e7220 */ /* 0x080fe20000410000 */
[C---:B------:R-:W-:Y:S01]  /*4fb0*/  F2FP.BF16.F32.PACK_AB R105, R108.reuse, R111 ;  /* 0x0000006f6c69723e */ /* 0x040fe200000010ff */
[-C--:B------:R-:W-:Y:S01]  /*4fc0*/  FMUL.FTZ R120, R108, R174.reuse ;  /* 0x000000ae6c787220 */ /* 0x080fe20000410000 */
[-C--:B------:R-:W-:Y:S01]  /*4fd0*/  FMUL.FTZ R111, R115, R174.reuse ;  /* 0x000000ae736f7220 */ /* 0x080fe20000410000 */
[----:B------:R-:W-:Y:S01]  /*4fe0*/  SHF.L.U32 R129, R119, 0x10, RZ ;  /* 0x0000001077817819 */ /* 0x000fe200000006ff */
[CC--:B------:R-:W-:Y:S01]  /*4ff0*/  FMUL.FTZ R124, R114.reuse, R174.reuse ;  /* 0x000000ae727c7220 */ /* 0x0c0fe20000410000 */
        /* <DEDUP_REMOVED lines=25> */
.L_x_2176:
[-CC-:B0-----:R-:W-:Y:S01]  /*5190*/  FFMA.FTZ R108, R127, R179.reuse, R176.reuse ;  /* 0x000000b37f6c7223 */ /* 0x181fe200000100b0 */
[-CC-:B------:R-:W-:Y:S01]  /*51a0*/  FFMA.FTZ R109, R126, R179.reuse, R176.reuse ;  /* 0x000000b37e6d7223 */ /* 0x180fe200000100b0 */
[-C--:B------:R-:W-:Y:S01]  /*51b0*/  FFMA.FTZ R111, R130, R179.reuse, R176 ;  /* 0x000000b3826f7223 */ /* 0x080fe200000100b0 */
[----:B-----5:R-:W-:Y:S01]  /*51c0*/  PRMT R126, R114, 0x7632, R126 ;  /* 0x00007632727e7816 */ /* 0x020fe2000000007e */
[-C--:B------:R-:W-:Y:S01]  /*51d0*/  FFMA.FTZ R121, R172, R179.reuse, R176 ;  /* 0x000000b3ac797223 */ /* 0x080fe200000100b0 */
[----:B------:R-:W-:Y:S01]  /*51e0*/  SHF.L.U32 R130, R114, 0x10, RZ ;  /* 0x0000001072827819 */ /* 0x000fe200000006ff */
[--C-:B------:R-:W-:Y:S01]  /*51f0*/  FADD.FTZ R114, R125, -R108.reuse ;  /* 0x8000006c7d727221 */ /* 0x100fe20000010000 */
[----:B------:R-:W-:Y:S01]  /*5200*/  PRMT R108, R100, 0x7632, R108 ;  /* 0x00007632646c7816 */ /* 0x000fe2000000006c */
[----:B------:R-:W-:Y:S01]  /*5210*/  FADD.FTZ R124, R124, -R109 ;  /* 0x8000006d7c7c7221 */ /* 0x000fe20000010000 */
[----:B------:R-:W-:Y:S01]  /*5220*/  FADD.FTZ R128, R128, -R111 ;  /* 0x8000006f80807221 */ /* 0x000fe20000010000 */
[----:B------:R-:W-:Y:S01]  /*5230*/  PRMT R109, R103, 0x7632, R109 ;  /* 0x00007632676d7816 */ /* 0x000fe2000000006d */
[-CC-:B------:R-:W-:Y:S01]  /*5240*/  FFMA.FTZ R168, R168, R179.reuse, R176.reuse ;  /* 0x000000b3a8a87223 */ /* 0x180fe200000100b0 */
[----:B------:R-:W-:Y:S01]  /*5250*/  PRMT R119, R113, 0x7632, R119 ;  /* 0x0000763271777816 */ /* 0x000fe20000000077 */
[-CC-:B------:R-:W-:Y:S01]  /*5260*/  FFMA.FTZ R122, R171, R179.reuse, R176.reuse ;  /* 0x000000b3ab7a7223 */ /* 0x180fe200000100b0 */
[----:B------:R-:W-:Y:S01]  /*5270*/  SHF.L.U32 R120, R113, 0x10, RZ ;  /* 0x0000001071787819 */ /* 0x000fe200000006ff */
[-C--:B------:R-:W-:Y:S01]  /*5280*/  FFMA.FTZ R118, R131, R179.reuse, R176 ;  /* 0x000000b383767223 */ /* 0x080fe200000100b0 */
[----:B------:R-:W-:Y:S01]  /*5290*/  SHF.L.U32 R111, R108, 0x10, RZ ;  /* 0x000000106c6f7819 */ /* 0x000fe200000006ff */
[----:B------:R-:W-:Y:S01]  /*52a0*/  FADD.FTZ R170, R170, -R121 ;  /* 0x80000079aaaa7221 */ /* 0x000fe20000010000 */
        /* <DEDUP_REMOVED lines=22> */
[C---:B------:R-:W-:Y:S01]  /*5410*/  PRMT R110, R112.reuse, 0x7632, R110 ;  /* 0x00007632706e7816 */ /* 0x040fe2000000006e */
        /* <DEDUP_REMOVED lines=8> */
[----:B------:R-:W-:Y:S01]  /*54a0*/  SHF.L.U32 R121, R119, 0x10, RZ ;  /* 0x0000001077797819 */ /* 0x000fe200000006ff */
[-C--:B------:R-:W-:Y:S01]  /*54b0*/  FMUL.FTZ R113, R113, R174.reuse ;  /* 0x000000ae71717220 */ /* 0x080fe20000410000 */
[-C--:B------:R-:W-:Y:S01]  /*54c0*/  FMUL.FTZ R122, R115, R174.reuse ;  /* 0x000000ae737a7220 */ /* 0x080fe20000410000 */
        /* <DEDUP_REMOVED lines=19> */
[----:B------:R-:W-:-:S02]  /*5600*/  F2FP.BF16.F32.PACK_AB R108, R109, R108 ;  /* 0x0000006c6d6c723e */ /* 0x000fc400000010ff */
[----:B------:R-:W-:Y:S01]  /*5610*/  F2FP.BF16.F32.PACK_AB R109, R110, R113 ;  /* 0x000000716e6d723e */ /* 0x000fe200000010ff */
[----:B------:R-:W-:Y:S01]  /*5620*/  FMUL.FTZ R129, R128, R131 ;  /* 0x0000008380817220 */ /* 0x000fe20000410000 */
[----:B------:R-:W-:Y:S02]  /*5630*/  F2FP.BF16.F32.PACK_AB R110, R124, R111 ;  /* 0x0000006f7c6e723e */ /* 0x000fe400000010ff */
[----:B------:R-:W-:-:S07]  /*5640*/  F2FP.BF16.F32.PACK_AB R111, R112, R127 ;  /* 0x0000007f706f723e */ /* 0x000fce00000010ff */
.L_x_2177:
[----:B------:R-:W0:Y:S01]  /*5650*/  @P0 LDC.64 R112, c[0x0][0x478] ;  /* 0x00011e00ff700b82 */ /* 0x000e220000000a00 */
[----:B------:R-:W-:-:S04]  /*5660*/  IMAD.WIDE.U32 R116, R164, 0x10, R116 ;  /* 0x00000010a4747825 */ /* 0x000fc800078e0074 */
[----:B0-----:R-:W-:-:S05]  /*5670*/  @P0 IMAD.WIDE.U32 R112, R164, 0x10, R112 ;  /* 0x00000010a4700825 */ /* 0x001fca00078e0070 */
[----:B------:R1:W-:Y:S04]  /*5680*/  @P0 STG.E.128 desc[UR4][R112.64], R104 ;  /* 0x0000006870000986 */ /* 0x0003e8000c101d04 */
[----:B------:R1:W-:Y:S02]  /*5690*/  STG.E.128 desc[UR4][R116.64], R108 ;  /* 0x0000006c74007986 */ /* 0x0003e4000c101d04 */
.L_x_2171:
        /* <DEDUP_REMOVED lines=101> */
.L_x_2163:
        /* <DEDUP_REMOVED lines=28> */
.L_x_2179:
        /* <DEDUP_REMOVED lines=13> */
.L_x_10699:


//--------------------- .text._ZN10layer_norm13ln_bwd_kernelINS_13Kernel_traitsIf13__nv_bfloat16S2_S2_fjLj6144ELj1ELj1ELj8ELj16ENS_18Kernel_traits_baseILj6144EfS2_S2_S2_fjLj256EEEEELb0ELb1ELb1ELb0EEEvNS_9BwdParamsE --------------------------
	.section	.text._ZN10layer_norm13ln_bwd_kernelINS_13Kernel_traitsIf13__nv_bfloat16S2_S2_fjLj6144ELj1ELj1ELj8ELj16ENS_18Kernel_traits_baseILj6144EfS2_S2_S2_fjLj256EEEEELb0ELb1ELb1ELb0EEEvNS_9BwdParamsE,"ax",@progbits
	.align	128
        .global         _ZN10layer_norm13ln_bwd_kernelINS_13Kernel_traitsIf13__nv_bfloat16S2_S2_fjLj6144ELj1ELj1ELj8ELj16ENS_18Kernel_traits_baseILj6144EfS2_S2_S2_fjLj256EEEEELb0ELb1ELb1ELb0EEEvNS_9BwdParamsE
        .type           _ZN10layer_norm13ln_bwd_kernelINS_13Kernel_traitsIf13__nv_bfloat16S2_S2_fjLj6144ELj1ELj1ELj8ELj16ENS_18Kernel_traits_baseILj6144EfS2_S2_S2_fjLj256EEEEELb0ELb1ELb1ELb0EEEvNS_9BwdParamsE,@function
        .size           _ZN10layer_norm13ln_bwd_kernelINS_13Kernel_traitsIf13__nv_bfloat16S2_S2_fjLj6144ELj1ELj1ELj8ELj16ENS_18Kernel_traits_baseILj6144EfS2_S2_S2_fjLj256EEEEELb0ELb1ELb1ELb0EEEvNS_9BwdParamsE,(.L_x_10700 - _ZN10layer_norm13ln_bwd_kernelINS_13Kernel_traitsIf13__nv_bfloat16S2_S2_fjLj6144ELj1ELj1ELj8ELj16ENS_18Kernel_traits_baseILj6144EfS2_S2_S2_fjLj256EEEEELb0ELb1ELb1ELb0EEEvNS_9BwdParamsE)
        .other          _ZN10layer_norm13ln_bwd_kernelINS_13Kernel_traitsIf13__nv_bfloat16S2_S2_fjLj6144ELj1ELj1ELj8ELj16ENS_18Kernel_traits_baseILj6144EfS2_S2_S2_fjLj256EEEEELb0ELb1ELb1ELb0EEEvNS_9BwdParamsE,@"STO_CUDA_ENTRY STV_DEFAULT"
_ZN10layer_norm13ln_bwd_kernelINS_13Kernel_traitsIf13__nv_bfloat16S2_S2_fjLj6144ELj1ELj1ELj8ELj16ENS_18Kernel_traits_baseILj6144EfS2_S2_S2_fjLj256EEEEELb0ELb1ELb1ELb0EEEvNS_9BwdParamsE:
.text._ZN10layer_norm13ln_bwd_kernelINS_13Kernel_traitsIf13__nv_bfloat16S2_S2_fjLj6144ELj1ELj1ELj8ELj16ENS_18Kernel_traits_baseILj6144EfS2_S2_S2_fjLj256EEEEELb0ELb1ELb1ELb0EEEvNS_9BwdParamsE:
        /* <DEDUP_REMOVED lines=22> */
[----:B------:R-:W-:Y:S01]  /*0160*/  @P1 LOP3.LUT R21, R21, 0x100, RZ, 0xfc, !PT ;  /* 0x0000010015151812 */ /* 0x000fe200078efcff */
[----:B------:R1:W5:Y:S04]  /*0170*/  @P1 LDG.E.128 R144, desc[UR10][R2.64+0x10] ;  /* 0x0000100a02901981 */ /* 0x000368000c1e1d00 */
[----:B------:R2:W5:Y:S01]  /*0180*/  @P1 LDG.E.128 R140, desc[UR10][R4.64] ;  /* 0x0000000a048c1981 */ /* 0x000562000c1e1d00 */
[----:B------:R-:W1:Y:S01]  /*0190*/  @P4 LDC.64 R18, c[0x0][0x3e8] ;  /* 0x0000fa00ff124b82 */ /* 0x000e620000000a00 */
[----:B----4-:R-:W-:-:S02]  /*01a0*/  @P3 IMAD.WIDE.U32 R12, R21, 0x20, R8 ;  /* 0x00000020150c3825 */ /* 0x010fc400078e0008 */
[----:B------:R2:W5:Y:S04]  /*01b0*/  @P1 LDG.E.128 R136, desc[UR10][R4.64+0x10] ;  /* 0x0000100a04881981 */ /* 0x000568000c1e1d00 */
[----:B------:R2:W5:Y:S01]  /*01c0*/  @P3 LDG.E.128 R132, desc[UR10][R12.64] ;  /* 0x0000000a0c843981 */ /* 0x000562000c1e1d00 */
[C---:B---3--:R-:W-:Y:S01]  /*01d0*/  @P3 IMAD.WIDE.U32 R14, R21.reuse, 0x20, R10 ;  /* 0x00000020150e3825 */ /* 0x048fe200078e000a */
[----:B------:R-:W-:Y:S02]  /*01e0*/  @P3 IADD3 R21, PT, PT, R21, 0x100, RZ ;  /* 0x0000010015153810 */ /* 0x000fe40007ffe0ff */
[----:B------:R2:W5:Y:S04]  /*01f0*/  @P3 LDG.E.128 R128, desc[UR10][R12.64+0x10] ;  /* 0x0000100a0c803981 */ /* 0x000568000c1e1d00 */
[----:B------:R2:W5:Y:S01]  /*0200*/  @P3 LDG.E.128 R124, desc[UR10][R14.64] ;  /* 0x0000000a0e7c3981 */ /* 0x000562000c1e1d00 */
[----:B0-----:R-:W-:-:S03]  /*0210*/  @P4 IMAD.WIDE.U32 R8, R21, 0x20, R16 ;  /* 0x0000002015084825 */ /* 0x001fc600078e0010 */
[----:B------:R2:W5:Y:S04]  /*0220*/  @P3 LDG.E.128 R120, desc[UR10][R14.64+0x10] ;  /* 0x0000100a0e783981 */ /* 0x000568000c1e1d00 */
[----:B------:R2:W5:Y:S01]  /*0230*/  @P4 LDG.E.128 R116, desc[UR10][R8.64] ;  /* 0x0000000a08744981 */ /* 0x000562000c1e1d00 */
[----:B-1----:R-:W-:-:S03]  /*0240*/  @P4 IMAD.WIDE.U32 R10, R21, 0x20, R18 ;  /* 0x00000020150a4825 */ /* 0x002fc600078e0012 */
[----:B------:R2:W5:Y:S04]  /*0250*/  @P4 LDG.E.128 R112, desc[UR10][R8.64+0x10] ;  /* 0x0000100a08704981 */ /* 0x000568000c1e1d00 */
[----:B------:R2:W5:Y:S04]  /*0260*/  @P4 LDG.E.128 R108, desc[UR10][R10.64] ;  /* 0x0000000a0a6c4981 */ /* 0x000568000c1e1d00 */
[----:B------:R2:W5:Y:S01]  /*0270*/  @P4 LDG.E.128 R104, desc[UR10][R10.64+0x10] ;  /* 0x0000100a0a684981 */ /* 0x000562000c1e1d00 */
[----:B------:R-:W0:Y:S01]  /*0280*/  S2UR UR4, SR_CTAID.X ;  /* 0x00000000000479c3 */ /* 0x000e220000002500 */
[----:B------:R-:W-:-:S02]  /*0290*/  CS2R R100, SRZ ;  /* 0x0000000000647805 */ /* 0x000fc4000001ff00 */
[----:B------:R-:W-:Y:S02]  /*02a0*/  CS2R R102, SRZ ;  /* 0x0000000000667805 */ /* 0x000fe4000001ff00 */
[----:B------:R-:W-:Y:S02]  /*02b0*/  CS2R R96, SRZ ;  /* 0x0000000000607805 */ /* 0x000fe4000001ff00 */
[----:B------:R-:W-:Y:S02]  /*02c0*/  CS2R R98, SRZ ;  /* 0x0000000000627805 */ /* 0x000fe4000001ff00 */
[----:B------:R-:W-:Y:S02]  /*02d0*/  CS2R R92, SRZ ;  /* 0x00000000005c7805 */ /* 0x000fe4000001ff00 */
[----:B0-----:R-:W-:-:S04]  /*02e0*/  MOV R2, UR4 ;  /* 0x0000000400027c02 */ /* 0x001fc80008000f00 */
        /* <DEDUP_REMOVED lines=32> */
[----:B--2---:R-:W-:Y:S06]  /*04f0*/  @P0 BRA `(.L_x_2180) ;  /* 0x0000006c00980947 */ /* 0x004fec0003800000 */
        /* <DEDUP_REMOVED lines=42> */
.L_x_2295:
        /* <DEDUP_REMOVED lines=50> */
[C---:B--2---:R-:W-:Y:S02]  /*0ac0*/  SHF.L.U32 R9, R12.reuse, 0x10, RZ ;  /* 0x000000100c097819 */ /* 0x044fe400000006ff */
[----:B------:R-:W-:Y:S02]  /*0ad0*/  PRMT R3, R12, 0x7632, R3 ;  /* 0x000076320c037816 */ /* 0x000fe40000000003 */
[----:B------:R-:W-:Y:S01]  /*0ae0*/  SHF.L.U32 R21, R13, 0x10, RZ ;  /* 0x000000100d157819 */ /* 0x000fe200000006ff */
[----:B0-----:R-:W-:Y:S01]  /*0af0*/  FADD.FTZ R10, -R180, R9 ;  /* 0x00000009b40a7221 */ /* 0x001fe20000010100 */
[----:B------:R-:W-:-:S02]  /*0b00*/  SHF.L.U32 R177, R15, 0x10, RZ ;  /* 0x000000100fb17819 */ /* 0x000fc400000006ff */
[----:B------:R-:W-:Y:S02]  /*0b10*/  PRMT R20, R13, 0x7632, R20 ;  /* 0x000076320d147816 */ /* 0x000fe40000000014 */
[----:B------:R-:W-:Y:S02]  /*0b20*/  PRMT R172, R15, 0x7632, R172 ;  /* 0x000076320fac7816 */ /* 0x000fe400000000ac */
[----:B---3--:R-:W-:Y:S02]  /*0b30*/  SHF.L.U32 R13, R16, 0x10, RZ ;  /* 0x00000010100d7819 */ /* 0x008fe400000006ff */
[----:B------:R-:W-:Y:S01]  /*0b40*/  SHF.L.U32 R15, R3, 0x10, RZ ;  /* 0x00000010030f7819 */ /* 0x000fe200000006ff */
[----:B-----5:R-:W-:Y:S01]  /*0b50*/  FMUL.FTZ R3, R5, R10 ;  /* 0x0000000a05037220 */ /* 0x020fe20000410000 */
[----:B------:R-:W-:Y:S01]  /*0b60*/  PRMT R22, R14, 0x7632, R22 ;  /* 0x000076320e167816 */ /* 0x000fe20000000016 */
[----:B------:R-:W-:Y:S01]  /*0b70*/  FADD.FTZ R76, R76, R13 ;  /* 0x0000000d4c4c7221 */ /* 0x000fe20000010000 */
[----:B------:R-:W-:Y:S01]  /*0b80*/  SHF.L.U32 R173, R14, 0x10, RZ ;  /* 0x000000100ead7819 */ /* 0x000fe200000006ff */
[----:B------:R-:W-:Y:S01]  /*0b90*/  FADD.FTZ R14, -R180, R21 ;  /* 0x00000015b40e7221 */ /* 0x000fe20000010100 */
[----:B------:R-:W-:Y:S01]  /*0ba0*/  PRMT R12, R16, 0x7632, R12 ;  /* 0x00007632100c7816 */ /* 0x000fe2000000000c */
[-C--:B------:R-:W-:Y:S01]  /*0bb0*/  FFMA.FTZ R100, R3, R13.reuse, R100 ;  /* 0x0000000d03647223 */ /* 0x080fe20000010064 */
[----:B------:R-:W-:Y:S01]  /*0bc0*/  PRMT R24, R18, 0x7632, R24 ;  /* 0x0000763212187816 */ /* 0x000fe20000000018 */
[----:B------:R-:W-:Y:S01]  /*0bd0*/  FMUL.FTZ R10, R148, R13 ;  /* 0x0000000d940a7220 */ /* 0x000fe20000410000 */
[----:B------:R-:W-:Y:S01]  /*0be0*/  SHF.L.U32 R175, R18, 0x10, RZ ;  /* 0x0000001012af7819 */ /* 0x000fe200000006ff */
[C---:B------:R-:W-:Y:S01]  /*0bf0*/  FADD.FTZ R18, -R180.reuse, R177 ;  /* 0x000000b1b4127221 */ /* 0x040fe20000010100 */
[----:B------:R-:W-:Y:S01]  /*0c00*/  PRMT R174, R19, 0x7632, R174 ;  /* 0x0000763213ae7816 */ /* 0x000fe200000000ae */
[----:B------:R-:W-:Y:S01]  /*0c10*/  FMUL.FTZ R9, R5, R14 ;  /* 0x0000000e05097220 */ /* 0x000fe20000410000 */
[----:B------:R-:W-:Y:S01]  /*0c20*/  SHF.L.U32 R179, R19, 0x10, RZ ;  /* 0x0000001013b37819 */ /* 0x000fe200000006ff */
[----:B------:R-:W-:Y:S01]  /*0c30*/  FMUL.FTZ R13, R5, R18 ;  /* 0x00000012050d7220 */ /* 0x000fe20000410000 */
[C---:B------:R-:W-:Y:S01]  /*0c40*/  PRMT R11, R17.reuse, 0x7632, R11 ;  /* 0x00007632110b7816 */ /* 0x040fe2000000000b */
[----:B------:R-:W-:Y:S01]  /*0c50*/  FADD.FTZ R18, -R180, R15 ;  /* 0x0000000fb4127221 */ /* 0x000fe20000010100 */
[----:B------:R-:W-:Y:S01]  /*0c60*/  SHF.L.U32 R19, R20, 0x10, RZ ;  /* 0x0000001014137819 */ /* 0x000fe200000006ff */
[----:B------:R-:W-:Y:S01]  /*0c70*/  FADD.FTZ R16, -R180, R173 ;  /* 0x000000adb4107221 */ /* 0x000fe20000010100 */
        /* <DEDUP_REMOVED lines=8> */
[----:B------:R-:W-:Y:S01]  /*0d00*/  FMUL.FTZ R15, R149, R20 ;  /* 0x00000014950f7220 */ /* 0x000fe20000410000 */
[----:B------:R-:W-:Y:S01]  /*0d10*/  FADD.FTZ R22, RZ, R10 ;  /* 0x0000000aff167221 */ /* 0x000fe20000010000 */
[----:B------:R-:W-:Y:S01]  /*0d20*/  FFMA.FTZ R17, R3, R10, RZ ;  /* 0x0000000a03117223 */ /* 0x000fe200000100ff */
[----:B------:R-:W-:Y:S01]  /*0d30*/  SHF.L.U32 R173, R172, 0x10, RZ ;  /* 0x00000010acad7819 */ /* 0x000fe200000006ff */
[----:B------:R-:W-:Y:S01]  /*0d40*/  FADD.FTZ R77, R77, R20 ;  /* 0x000000144d4d7221 */ /* 0x000fe20000010000 */
[----:B------:R-:W-:Y:S01]  /*0d50*/  SHF.L.U32 R176, R24, 0x10, RZ ;  /* 0x0000001018b07819 */ /* 0x000fe200000006ff */
[----:B------:R-:W-:Y:S01]  /*0d60*/  FADD.FTZ R24, -R180, R19 ;  /* 0x00000013b4187221 */ /* 0x000fe20000010100 */
[----:B------:R-:W-:Y:S01]  /*0d70*/  SHF.L.U32 R172, R11, 0x10, RZ ;  /* 0x000000100bac7819 */ /* 0x000fe200000006ff */
[----:B------:R-:W-:Y:S01]  /*0d80*/  FADD.FTZ R19, R22, R15 ;  /* 0x0000000f16137221 */ /* 0x000fe20000010000 */
[C---:B------:R-:W-:Y:S01]  /*0d90*/  FFMA.FTZ R22, R18.reuse, R15, R17 ;  /* 0x0000000f12167223 */ /* 0x040fe20000010011 */
        /* <DEDUP_REMOVED lines=8> */
[----:B------:R-:W-:Y:S01]  /*0e20*/  FMUL.FTZ R11, R5, R16 ;  /* 0x00000010050b7220 */ /* 0x000fe20000410000 */
[C---:B------:R-:W-:Y:S01]  /*0e30*/  FFMA.FTZ R24, R20.reuse, R17, R19 ;  /* 0x0000001114187223 */ /* 0x040fe20000010013 */
[----:B------:R-:W-:Y:S01]  /*0e40*/  FADD.FTZ R79, R79, R172 ;  /* 0x000000ac4f4f7221 */ /* 0x000fe20000010000 */
[----:B------:R-:W-:Y:S01]  /*0e50*/  FFMA.FTZ R103, R20, R172, R103 ;  /* 0x000000ac14677223 */ /* 0x000fe20000010067 */
[----:B------:R-:W-:Y:S01]  /*0e60*/  FMUL.FTZ R19, R145, R176 ;  /* 0x000000b091137220 */ /* 0x000fe20000410000 */
[----:B------:R-:W-:Y:S01]  /*0e70*/  FADD.FTZ R172, R21, R14 ;  /* 0x0000000e15ac7221 */ /* 0x000fe20000010000 */
[----:B------:R-:W-:Y:S01]  /*0e80*/  FMUL.FTZ R22, R5, R174 ;  /* 0x000000ae05167220 */ /* 0x000fe20000410000 */
        /* <DEDUP_REMOVED lines=19> */
.L_x_2184:
[----:B----4-:R-:W-:Y:S05]  /*0fc0*/  BSYNC.RECONVERGENT B1 ;  /* 0x0000000000017941 */ /* 0x010fea0003800200 */
.L_x_2183:
[----:B------:R-:W-:Y:S04]  /*0fd0*/  BSSY.RECONVERGENT B1, `(.L_x_2185) ;  /* 0x000005f000017945 */ /* 0x000fe80003800200 */
[----:B------:R-:W-:Y:S05]  /*0fe0*/  @!P2 BRA `(.L_x_2186) ;  /* 0x000000040074a947 */ /* 0x000fea0003800000 */
[----:B------:R-:W0:Y:S08]  /*0ff0*/  LDC.64 R172, c[0x0][0x3a8] ;  /* 0x0000ea00ffac7b82 */ /* 0x000e300000000a00 */
[----:B------:R-:W1:Y:S01]  /*1000*/  LDC.64 R26, c[0x0][0x428] ;  /* 0x00010a00ff1a7b82 */ /* 0x000e620000000a00 */
[----:B0-----:R-:W-:-:S06]  /*1010*/  IMAD.WIDE.U32 R172, R181, 0x10, R172 ;  /* 0x00000010b5ac7825 */ /* 0x001fcc00078e00ac */
[----:B------:R-:W2:Y:S01]  /*1020*/  LDG.E.128 R172, desc[UR10][R172.64] ;  /* 0x0000000aacac7981 */ /* 0x000ea2000c1e1d00 */
[----:B-1----:R-:W-:-:S05]  /*1030*/  IMAD.WIDE.U32 R26, R215, 0x10, R26 ;  /* 0x00000010d71a7825 */ /* 0x002fca00078e001a */
[----:B------:R0:W3:Y:S01]  /*1040*/  LDG.E.128 R176, desc[UR10][R26.64] ;  /* 0x0000000a1ab07981 */ /* 0x0000e2000c1e1d00 */
[----:B------:R-:W-:-:S04]  /*1050*/  ISETP.NE.U32.AND P0, PT, RZ, UR12, PT ;  /* 0x0000000cff007c0c */ /* 0x000fc8000bf05070 */
[----:B------:R-:W-:-:S13]  /*1060*/  ISETP.NE.AND.EX P0, PT, RZ, UR13, PT, P0 ;  /* 0x0000000dff007c0c */ /* 0x000fda000bf05300 */
[----:B------:R-:W1:Y:S02]  /*1070*/  @P0 LDC.64 R184, c[0x0][0x438] ;  /* 0x00010e00ffb80b82 */ /* 0x000e640000000a00 */
[----:B-1----:R-:W-:-:S05]  /*1080*/  @P0 IMAD.WIDE.U32 R184, R181, 0x10, R184 ;  /* 0x00000010b5b80825 */ /* 0x002fca00078e00b8 */
[----:B------:R1:W5:Y:S01]  /*1090*/  @P0 LDG.E.128 R152, desc[UR10][R184.64] ;  /* 0x0000000ab8980981 */ /* 0x000362000c1e1d00 */
[----:B------:R-:W-:Y:S02]  /*10a0*/  IADD3 R215, PT, PT, R215, 0x100, RZ ;  /* 0x00000100d7d77810 */ /* 0x000fe40007ffe0ff */
[----:B------:R-:W-:Y:S02]  /*10b0*/  IADD3 R181, PT, PT, R181, 0x100, RZ ;  /* 0x00000100b5b57810 */ /* 0x000fe40007ffe0ff */
[C---:B--2---:R-:W-:Y:S02]  /*10c0*/  SHF.L.U32 R187, R172.reuse, 0x10, RZ ;  /* 0x00000010acbb7819 */ /* 0x044fe400000006ff */
[----:B------:R-:W-:Y:S02]  /*10d0*/  PRMT R23, R172, 0x7632, R23 ;  /* 0x00007632ac177816 */ /* 0x000fe40000000017 */
[----:B------:R-:W-:Y:S01]  /*10e0*/  PRMT R186, R173, 0x7632, R186 ;  /* 0x00007632adba7816 */ /* 0x000fe200000000ba */
[----:B0-----:R-:W-:Y:S01]  /*10f0*/  FADD.FTZ R26, -R180, R187 ;  /* 0x000000bbb41a7221 */ /* 0x001fe20000010100 */
[----:B------:R-:W-:-:S02]  /*1100*/  SHF.L.U32 R191, R174, 0x10, RZ ;  /* 0x00000010aebf7819 */ /* 0x000fc400000006ff */
[----:B------:R-:W-:Y:S02]  /*1110*/  SHF.L.U32 R193, R175, 0x10, RZ ;  /* 0x00000010afc17819 */ /* 0x000fe400000006ff */
[----:B------:R-:W-:Y:S02]  /*1120*/  SHF.L.U32 R189, R173, 0x10, RZ ;  /* 0x00000010adbd7819 */ /* 0x000fe400000006ff */
[----:B------:R-:W-:Y:S02]  /*1130*/  PRMT R188, R174, 0x7632, R188 ;  /* 0x00007632aebc7816 */ /* 0x000fe400000000bc */
[----:B------:R-:W-:Y:S02]  /*1140*/  PRMT R174, R175, 0x7632, R174 ;  /* 0x00007632afae7816 */ /* 0x000fe400000000ae */
[C---:B---3--:R-:W-:Y:S02]  /*1150*/  PRMT R25, R176.reuse, 0x7632, R25 ;  /* 0x00007632b0197816 */ /* 0x048fe40000000019 */
[----:B------:R-:W-:Y:S01]  /*1160*/  SHF.L.U32 R27, R176, 0x10, RZ ;  /* 0x00000010b01b7819 */ /* 0x000fe200000006ff */
[----:B------:R-:W-:Y:S01]  /*1170*/  FADD.FTZ R176, -R180, R189 ;  /* 0x000000bdb4b07221 */ /* 0x000fe20000010100 */
[----:B------:R-:W-:-:S02]  /*1180*/  PRMT R173, R178, 0x7632, R173 ;  /* 0x00007632b2ad7816 */ /* 0x000fc400000000ad */
[----:B------:R-:W-:Y:S01]  /*1190*/  SHF.L.U32 R175, R178, 0x10, RZ ;  /* 0x00000010b2af7819 */ /* 0x000fe200000006ff */
[----:B------:R-:W-:Y:S01]  /*11a0*/  FADD.FTZ R178, -R180, R191 ;  /* 0x000000bfb4b27221 */ /* 0x000fe20000010100 */
[----:B-1----:R-:W-:Y:S01]  /*11b0*/  SHF.L.U32 R185, R23, 0x10, RZ ;  /* 0x0000001017b97819 */ /* 0x002fe200000006ff */
[----:B-----5:R-:W-:Y:S01]  /*11c0*/  FMUL.FTZ R23, R5, R26 ;  /* 0x0000001a05177220 */ /* 0x020fe20000410000 */
[----:B------:R-:W-:Y:S01]  /*11d0*/  SHF.L.U32 R187, R186, 0x10, RZ ;  /* 0x00000010babb7819 */ /* 0x000fe200000006ff */
[----:B------:R-:W-:Y:S01]  /*11e0*/  FADD.FTZ R186, -R180, R193 ;  /* 0x000000c1b4ba7221 */ /* 0x000fe20000010100 */
[----:B------:R-:W-:Y:S01]  /*11f0*/  SHF.L.U32 R191, R188, 0x10, RZ ;  /* 0x00000010bcbf7819 */ /* 0x000fe200000006ff */
[-C--:B------:R-:W-:Y:S01]  /*1200*/  FMUL.FTZ R26, R132, R27.reuse ;  /* 0x0000001b841a7220 */ /* 0x080fe20000410000 */
[----:B------:R-:W-:Y:S01]  /*1210*/  SHF.L.U32 R193, R174, 0x10, RZ ;  /* 0x00000010aec17819 */ /* 0x000fe200000006ff */
[----:B------:R-:W-:Y:S01]  /*1220*/  FADD.FTZ R194, -R180, R185 ;  /* 0x000000b9b4c27221 */ /* 0x000fe20000010100 */
[----:B------:R-:W-:Y:S01]  /*1230*/  PRMT R172, R177, 0x7632, R172 ;  /* 0x00007632b1ac7816 */ /* 0x000fe200000000ac */
[----:B------:R-:W-:Y:S01]  /*1240*/  FADD.FTZ R68, R68, R27 ;  /* 0x0000001b44447221 */ /* 0x000fe20000010000 */
[----:B------:R-:W-:Y:S01]  /*1250*/  SHF.L.U32 R174, R25, 0x10, RZ ;  /* 0x0000001019ae7819 */ /* 0x000fe200000006ff */
[----:B------:R-:W-:Y:S01]  /*1260*/  FFMA.FTZ R92, R23, R27, R92 ;  /* 0x0000001b175c7223 */ /* 0x000fe2000001005c */
[C---:B------:R-:W-:Y:S01]  /*1270*/  FMUL.FTZ R25, R5.reuse, R176 ;  /* 0x000000b005197220 */ /* 0x040fe20000410000 */
[----:B------:R-:W-:Y:S01]  /*1280*/  SHF.L.U32 R176, R172, 0x10, RZ ;  /* 0x00000010acb07819 */ /* 0x000fe200000006ff */
[----:B------:R-:W-:Y:S01]  /*1290*/  FMUL.FTZ R27, R5, R178 ;  /* 0x000000b2051b7220 */ /* 0x000fe20000410000 */
[----:B------:R-:W-:Y:S01]  /*12a0*/  FADD.FTZ R198, -R180, R191 ;  /* 0x000000bfb4c67221 */ /* 0x000fe20000010100 */
[----:B------:R-:W-:Y:S01]  /*12b0*/  SHF.L.U32 R177, R177, 0x10, RZ ;  /* 0x00000010b1b17819 */ /* 0x000fe200000006ff */
[----:B------:R-:W-:Y:S01]  /*12c0*/  FADD.FTZ R172, R183, R26 ;  /* 0x0000001ab7ac7221 */ /* 0x000fe20000010000 */
[----:B------:R-:W-:Y:S01]  /*12d0*/  SHF.L.U32 R178, R173, 0x10, RZ ;  /* 0x00000010adb27819 */ /* 0x000fe200000006ff */
[----:B------:R-:W-:Y:S01]  /*12e0*/  FMUL.FTZ R191, R133, R174 ;  /* 0x000000ae85bf7220 */ /* 0x000fe20000410000 */
[----:B------:R-:W-:Y:S01]  /*12f0*/  FMUL.FTZ R194, R5, R194 ;  /* 0x000000c205c27220 */ /* 0x000fe20000410000 */
[----:B------:R-:W-:Y:S01]  /*1300*/  FFMA.FTZ R173, R23, R26, R182 ;  /* 0x0000001a17ad7223 */ /* 0x000fe200000100b6 */
[----:B------:R-:W-:Y:S01]  /*1310*/  FADD.FTZ R64, R64, R175 ;  /* 0x000000af40407221 */ /* 0x000fe20000010000 */
[-C--:B------:R-:W-:Y:S01]  /*1320*/  FFMA.FTZ R88, R27, R175.reuse, R88 ;  /* 0x000000af1b587223 */ /* 0x080fe20000010058 */
[----:B------:R-:W-:Y:S01]  /*1330*/  FMUL.FTZ R190, R128, R175 ;  /* 0x000000af80be7220 */ /* 0x000fe20000410000 */
[----:B------:R-:W-:Y:S01]  /*1340*/  FADD.FTZ R175, R172, R191 ;  /* 0x000000bfacaf7221 */ /* 0x000fe20000010000 */
[----:B------:R-:W-:Y:S01]  /*1350*/  FMUL.FTZ R188, R134, R177 ;  /* 0x000000b186bc7220 */ /* 0x000fe20000410000 */
[----:B------:R-:W-:Y:S01]  /*1360*/  FADD.FTZ R196, -R180, R187 ;  /* 0x000000bbb4c47221 */ /* 0x000fe20000010100 */
[----:B------:R-:W-:Y:S01]  /*1370*/  FFMA.FTZ R172, R194, R191, R173 ;  /* 0x000000bfc2ac7223 */ /* 0x000fe200000100ad */
[----:B------:R-:W-:Y:S01]  /*1380*/  FADD.FTZ R200, -R180, R193 ;  /* 0x000000c1b4c87221 */ /* 0x000fe20000010100 */
[----:B------:R-:W-:Y:S01]  /*1390*/  FADD.FTZ R69, R69, R174 ;  /* 0x000000ae45457221 */ /* 0x000fe20000010000 */
[----:B------:R-:W-:Y:S01]  /*13a0*/  FFMA.FTZ R93, R194, R174, R93 ;  /* 0x000000aec25d7223 */ /* 0x000fe2000001005d */
[----:B------:R-:W-:Y:S01]  /*13b0*/  FMUL.FTZ R196, R5, R196 ;  /* 0x000000c405c47220 */ /* 0x000fe20000410000 */
[----:B------:R-:W-:Y:S01]  /*13c0*/  FMUL.FTZ R193, R135, R176 ;  /* 0x000000b087c17220 */ /* 0x000fe20000410000 */
[----:B------:R-:W-:Y:S01]  /*13d0*/  FADD.FTZ R174, R175, R188 ;  /* 0x000000bcafae7221 */ /* 0x000fe20000010000 */
[----:B------:R-:W-:Y:S01]  /*13e0*/  FFMA.FTZ R173, R25, R188, R172 ;  /* 0x000000bc19ad7223 */ /* 0x000fe200000100ac */
[----:B------:R-:W-:Y:S01]  /*13f0*/  PRMT R184, R179, 0x7632, R184 ;  /* 0x00007632b3b87816 */ /* 0x000fe200000000b8 */
        /* <DEDUP_REMOVED lines=8> */
[C---:B------:R-:W-:Y:S01]  /*1480*/  FMUL.FTZ R189, R5.reuse, R186 ;  /* 0x000000ba05bd7220 */ /* 0x040fe20000410000 */
        /* <DEDUP_REMOVED lines=19> */
.L_x_2186:
[----:B------:R-:W-:Y:S05]  /*15c0*/  BSYNC.RECONVERGENT B1 ;  /* 0x0000000000017941 */ /* 0x000fea0003800200 */
.L_x_2185:
        /* <DEDUP_REMOVED lines=16> */
[----:B0-----:R-:W-:Y:S01]  /*16d0*/  FADD.FTZ R184, -R180, R173 ;  /* 0x000000adb4b87221 */ /* 0x001fe20000010100 */
[C---:B------:R-:W-:Y:S02]  /*16e0*/  PRMT R174, R175.reuse, 0x7632, R174 ;  /* 0x00007632afae7816 */ /* 0x040fe400000000ae */
[----:B------:R-:W-:-:S02]  /*16f0*/  SHF.L.U32 R175, R175, 0x10, RZ ;  /* 0x00000010afaf7819 */ /* 0x000fc400000006ff */
[----:B------:R-:W-:Y:S01]  /*1700*/  SHF.L.U32 R173, R186, 0x10, RZ ;  /* 0x00000010baad7819 */ /* 0x000fe200000006ff */
[----:B------:R-:W-:Y:S01]  /*1710*/  FADD.FTZ R186, -R180, R201 ;  /* 0x000000c9b4ba7221 */ /* 0x000fe20000010100 */
[----:B------:R-:W-:Y:S01]  /*1720*/  PRMT R181, R172, 0x7632, R181 ;  /* 0x00007632acb57816 */ /* 0x000fe200000000b5 */
[----:B------:R-:W-:Y:S01]  /*1730*/  FADD.FTZ R214, -R180, R175 ;  /* 0x000000afb4d67221 */ /* 0x000fe20000010100 */
[----:B------:R-:W-:Y:S01]  /*1740*/  SHF.L.U32 R187, R172, 0x10, RZ ;  /* 0x00000010acbb7819 */ /* 0x000fe200000006ff */
[--C-:B------:R-:W-:Y:S01]  /*1750*/  FADD.FTZ R210, -R180, R173.reuse ;  /* 0x000000adb4d27221 */ /* 0x100fe20000010100 */
[----:B------:R-:W-:Y:S01]  /*1760*/  SHF.L.U32 R199, R199, 0x10, RZ ;  /* 0x00000010c7c77819 */ /* 0x000fe200000006ff */
[----:B-----5:R-:W-:Y:S01]  /*1770*/  FMUL.FTZ R201, R5, R184 ;  /* 0x000000b805c97220 */ /* 0x020fe20000410000 */
[----:B---3--:R-:W-:Y:S01]  /*1780*/  PRMT R173, R176, 0x7632, R173 ;  /* 0x00007632b0ad7816 */ /* 0x008fe200000000ad */
[----:B------:R-:W-:Y:S01]  /*1790*/  FADD.FTZ R172, -R180, R187 ;  /* 0x000000bbb4ac7221 */ /* 0x000fe20000010100 */
[----:B------:R-:W-:Y:S01]  /*17a0*/  SHF.L.U32 R175, R176, 0x10, RZ ;  /* 0x00000010b0af7819 */ /* 0x000fe200000006ff */
[----:B------:R-:W-:Y:S01]  /*17b0*/  FADD.FTZ R212, -R180, R199 ;  /* 0x000000c7b4d47221 */ /* 0x000fe20000010100 */
[----:B------:R-:W-:Y:S01]  /*17c0*/  SHF.L.U32 R181, R181, 0x10, RZ ;  /* 0x00000010b5b57819 */ /* 0x000fe200000006ff */
[----:B------:R-:W-:Y:S01]  /*17d0*/  FMUL.FTZ R199, R5, R172 ;  /* 0x000000ac05c77220 */ /* 0x000fe20000410000 */
[----:B------:R-:W-:Y:S01]  /*17e0*/  SHF.L.U32 R185, R174, 0x10, RZ ;  /* 0x00000010aeb97819 */ /* 0x000fe200000006ff */
[-C--:B------:R-:W-:Y:S01]  /*17f0*/  FMUL.FTZ R202, R116, R175.reuse ;  /* 0x000000af74ca7220 */ /* 0x080fe20000410000 */
[----:B------:R-:W-:Y:S01]  /*1800*/  SHF.L.U32 R174, R173, 0x10, RZ ;  /* 0x00000010adae7819 */ /* 0x000fe200000006ff */
[----:B------:R-:W-:Y:S01]  /*1810*/  FADD.FTZ R208, -R180, R181 ;  /* 0x000000b5b4d07221 */ /* 0x000fe20000010100 */
[----:B------:R-:W-:Y:S01]  /*1820*/  PRMT R176, R177, 0x7632, R176 ;  /* 0x00007632b1b07816 */ /* 0x000fe200000000b0 */
[----:B------:R-:W-:Y:S01]  /*1830*/  FADD.FTZ R172, R183, R202 ;  /* 0x000000cab7ac7221 */ /* 0x000fe20000010000 */
[----:B------:R-:W-:Y:S01]  /*1840*/  SHF.L.U32 R177, R177, 0x10, RZ ;  /* 0x00000010b1b17819 */ /* 0x000fe200000006ff */
[----:B------:R-:W-:Y:S01]  /*1850*/  FMUL.FTZ R207, R117, R174 ;  /* 0x000000ae75cf7220 */ /* 0x000fe20000410000 */
[----:B------:R-:W-:Y:S01]  /*1860*/  FMUL.FTZ R208, R5, R208 ;  /* 0x000000d005d07220 */ /* 0x000fe20000410000 */
[C---:B------:R-:W-:Y:S01]  /*1870*/  FFMA.FTZ R173, R199.reuse, R202, R182 ;  /* 0x000000cac7ad7223 */ /* 0x040fe200000100b6 */
[----:B------:R-:W-:Y:S01]  /*1880*/  FADD.FTZ R60, R60, R175 ;  /* 0x000000af3c3c7221 */ /* 0x000fe20000010000 */
[----:B------:R-:W-:Y:S01]  /*1890*/  FFMA.FTZ R84, R199, R175, R84 ;  /* 0x000000afc7547223 */ /* 0x000fe20000010054 */
[----:B------:R-:W-:Y:S01]  /*18a0*/  SHF.L.U32 R176, R176, 0x10, RZ ;  /* 0x00000010b0b07819 */ /* 0x000fe200000006ff */
[----:B------:R-:W-:Y:S01]  /*18b0*/  FADD.FTZ R175, R172, R207 ;  /* 0x000000cfacaf7221 */ /* 0x000fe20000010000 */
[----:B------:R-:W-:Y:S01]  /*18c0*/  FMUL.FTZ R204, R118, R177 ;  /* 0x000000b176cc7220 */ /* 0x000fe20000410000 */
[----:B------:R-:W-:Y:S01]  /*18d0*/  FFMA.FTZ R172, R208, R207, R173 ;  /* 0x000000cfd0ac7223 */ /* 0x000fe200000100ad */
[----:B------:R-:W-:Y:S01]  /*18e0*/  FADD.FTZ R216, -R180, R185 ;  /* 0x000000b9b4d87221 */ /* 0x000fe20000010100 */
[C---:B------:R-:W-:Y:S01]  /*18f0*/  PRMT R180, R178.reuse, 0x7632, R180 ;  /* 0x00007632b2b47816 */ /* 0x040fe200000000b4 */
[----:B------:R-:W-:Y:S01]  /*1900*/  FADD.FTZ R61, R61, R174 ;  /* 0x000000ae3d3d7221 */ /* 0x000fe20000010000 */
[----:B------:R-:W-:Y:S01]  /*1910*/  SHF.L.U32 R181, R178, 0x10, RZ ;  /* 0x00000010b2b57819 */ /* 0x000fe200000006ff */
        /* <DEDUP_REMOVED lines=40> */
.L_x_2182:
        /* <DEDUP_REMOVED lines=23> */
.L_x_2187:
[----:B----4-:R-:W-:Y:S05]  /*1d10*/  BSYNC.RECONVERGENT B0 ;  /* 0x0000000000007941 */ /* 0x010fea0003800200 */
.L_x_2181:
        /* <DEDUP_REMOVED lines=32> */
.L_x_2189:
[----:B------:R-:W-:Y:S05]  /*1f20*/  BSYNC.RECONVERGENT B0 ;  /* 0x0000000000007941 */ /* 0x000fea0003800200 */
.L_x_2188:
        /* <DEDUP_REMOVED lines=52> */
.L_x_2192:
        /* <DEDUP_REMOVED lines=12> */
[----:B------:R-:W-:Y:S01]  /*2330*/  FMUL.FTZ R173, R172, UR15 ;  /* 0x0000000facad7c20 */ /* 0x000fe20008410000 */
[----:B-----5:R-:W-:-:S03]  /*2340*/  SHF.L.U32 R172, R160, 0x10, RZ ;  /* 0x00000010a0ac7819 */ /* 0x020fc600000006ff */
[----:B------:R-:W-:Y:S02]  /*2350*/  FMUL.FTZ R174, R140, R173 ;  /* 0x000000ad8cae7220 */ /* 0x000fe40000410000 */
[----:B------:R-:W-:-:S03]  /*2360*/  FFMA.FTZ R52, R173, R172, R52 ;  /* 0x000000acad347223 */ /* 0x000fc60000010034 */
[----:B------:R-:W-:-:S04]  /*2370*/  F2FP.BF16.F32.PACK_AB R174, RZ, R174 ;  /* 0x000000aeffae723e */ /* 0x000fc800000010ff */
[----:B------:R-:W-:-:S07]  /*2380*/  PRMT R164, R174, 0x7610, R164 ;  /* 0x00007610aea47816 */ /* 0x000fce00000000a4 */
.L_x_2195:
[----:B------:R-:W-:Y:S05]  /*2390*/  @!P2 BRA `(.L_x_2196) ;  /* 0x000000000030a947 */ /* 0x000fea0003800000 */
[----:B------:R-:W-:Y:S01]  /*23a0*/  FFMA.FTZ R172, R18, R6, R179 ;  /* 0x0000000612ac7223 */ /* 0x000fe200000100b3 */
[----:B------:R-:W-:Y:S02]  /*23b0*/  ISETP.GT.AND P0, PT, R4, RZ, PT ;  /* 0x000000ff0400720c */ /* 0x000fe40003f04270 */
[----:B-----5:R-:W-:Y:S01]  /*23c0*/  PRMT R173, R160, 0x7632, R173 ;  /* 0x00007632a0ad7816 */ /* 0x020fe200000000ad */
[----:B------:R-:W-:-:S03]  /*23d0*/  FADD.FTZ R172, R15, -R172 ;  /* 0x800000ac0fac7221 */ /* 0x000fc60000010000 */
[----:B------:R-:W-:Y:S01]  /*23e0*/  SHF.L.U32 R173, R173, 0x10, RZ ;  /* 0x00000010adad7819 */ /* 0x000fe200000006ff */
[----:B------:R-:W-:-:S05]  /*23f0*/  FMUL.FTZ R172, R5, R172 ;  /* 0x000000ac05ac7220 */ /* 0x000fca0000410000 */
[----:B------:R-:W-:-:S05]  /*2400*/  FSEL R172, R172, RZ, P0 ;  /* 0x000000ffacac7208 */ /* 0x000fca0000000000 */
[----:B------:R-:W-:-:S04]  /*2410*/  FMUL.FTZ R172, R172, UR15 ;  /* 0x0000000facac7c20 */ /* 0x000fc80008410000 */
[----:B------:R-:W-:Y:S01]  /*2420*/  FMUL.FTZ R174, R141, R172 ;  /* 0x000000ac8dae7220 */ /* 0x000fe20000410000 */
[----:B------:R-:W-:-:S04]  /*2430*/  FFMA.FTZ R53, R172, R173, R53 ;  /* 0x000000adac357223 */ /* 0x000fc80000010035 */
[----:B------:R-:W-:-:S04]  /*2440*/  F2FP.BF16.F32.PACK_AB R174, RZ, R174 ;  /* 0x000000aeffae723e */ /* 0x000fc800000010ff */
[----:B------:R-:W-:-:S07]  /*2450*/  PRMT R164, R164, 0x5410, R174 ;  /* 0x00005410a4a47816 */ /* 0x000fce00000000ae */
.L_x_2196:
        /* <DEDUP_REMOVED lines=12> */
.L_x_2197:
        /* <DEDUP_REMOVED lines=13> */
.L_x_2198:
        /* <DEDUP_REMOVED lines=12> */
.L_x_2199:
        /* <DEDUP_REMOVED lines=13> */
.L_x_2200:
        /* <DEDUP_REMOVED lines=12> */
.L_x_2201:
        /* <DEDUP_REMOVED lines=12> */
[----:B------:R-:W-:Y:S01]  /*2900*/  PRMT R167, R167, 0x5410, R174 ;  /* 0x00005410a7a77816 */ /* 0x000fe200000000ae */
[----:B------:R-:W-:Y:S06]  /*2910*/  BRA `(.L_x_2202) ;  /* 0x0000001000e87947 */ /* 0x000fec0003800000 */
.L_x_2194:
[-CC-:B------:R-:W-:Y:S01]  /*2920*/  FFMA.FTZ R169, R3, R6.reuse, R179.reuse ;  /* 0x0000000603a97223 */ /* 0x180fe200000100b3 */
[-C--:B------:R-:W-:Y:S01]  /*2930*/  FFMA.FTZ R170, R18, R6.reuse, R179 ;  /* 0x0000000612aa7223 */ /* 0x080fe200000100b3 */
[----:B------:R-:W-:Y:S02]  /*2940*/  ISETP.GT.AND P0, PT, R4, RZ, PT ;  /* 0x000000ff0400720c */ /* 0x000fe40003f04270 */
[----:B------:R-:W-:Y:S01]  /*2950*/  FADD.FTZ R168, R10, -R169 ;  /* 0x800000a90aa87221 */ /* 0x000fe20000010000 */
[----:B------:R-:W-:Y:S01]  /*2960*/  FFMA.FTZ R169, R9, R6, R179 ;  /* 0x0000000609a97223 */ /* 0x000fe200000100b3 */
[----:B------:R-:W-:Y:S02]  /*2970*/  FADD.FTZ R170, R15, -R170 ;  /* 0x800000aa0faa7221 */ /* 0x000fe40000010000 */
[C---:B------:R-:W-:Y:S01]  /*2980*/  FMUL.FTZ R168, R5.reuse, R168 ;  /* 0x000000a805a87220 */ /* 0x040fe20000410000 */
[----:B------:R-:W-:Y:S01]  /*2990*/  FADD.FTZ R172, R12, -R169 ;  /* 0x800000a90cac7221 */ /* 0x000fe20000010000 */
[----:B------:R-:W-:-:S03]  /*29a0*/  FMUL.FTZ R170, R5, R170 ;  /* 0x000000aa05aa7220 */ /* 0x000fc60000410000 */
[----:B------:R-:W-:Y:S01]  /*29b0*/  FSEL R171, R168, RZ, P0 ;  /* 0x000000ffa8ab7208 */ /* 0x000fe20000000000 */
[----:B------:R-:W-:Y:S06]  /*29c0*/  @!P2 BRA `(.L_x_2203) ;  /* 0x000000000018a947 */ /* 0x000fec0003800000 */
[----:B------:R-:W-:Y:S01]  /*29d0*/  FMUL.FTZ R169, R171, UR15 ;  /* 0x0000000faba97c20 */ /* 0x000fe20008410000 */
[----:B-----5:R-:W-:-:S03]  /*29e0*/  SHF.L.U32 R173, R160, 0x10, RZ ;  /* 0x00000010a0ad7819 */ /* 0x020fc600000006ff */
[-C--:B------:R-:W-:Y:S02]  /*29f0*/  FMUL.FTZ R168, R140, R169.reuse ;  /* 0x000000a98ca87220 */ /* 0x080fe40000410000 */
[----:B------:R-:W-:-:S03]  /*2a00*/  FFMA.FTZ R52, R173, R169, R52 ;  /* 0x000000a9ad347223 */ /* 0x000fc60000010034 */
[----:B------:R-:W-:-:S04]  /*2a10*/  F2FP.BF16.F32.PACK_AB R168, RZ, R168 ;  /* 0x000000a8ffa8723e */ /* 0x000fc800000010ff */
[----:B------:R-:W-:-:S07]  /*2a20*/  PRMT R164, R168, 0x7610, R164 ;  /* 0x00007610a8a47816 */ /* 0x000fce00000000a4 */
.L_x_2203:
[----:B------:R-:W-:Y:S01]  /*2a30*/  F2FP.BF16.F32.PACK_AB R168, RZ, R171 ;  /* 0x000000abffa8723e */ /* 0x000fe200000010ff */
[----:B------:R-:W-:Y:S01]  /*2a40*/  FFMA.FTZ R174, R20, R6, R179 ;  /* 0x0000000614ae7223 */ /* 0x000fe200000100b3 */
[----:B------:R-:W-:Y:S01]  /*2a50*/  FMUL.FTZ R172, R5, R172 ;  /* 0x000000ac05ac7220 */ /* 0x000fe20000410000 */
[----:B------:R-:W-:Y:S01]  /*2a60*/  FSEL R173, R170, RZ, P0 ;  /* 0x000000ffaaad7208 */ /* 0x000fe20000000000 */
[----:B------:R-:W-:Y:S06]  /*2a70*/  @!P2 BRA `(.L_x_2204) ;  /* 0x00000000001ca947 */ /* 0x000fec0003800000 */
[----:B------:R-:W-:Y:S01]  /*2a80*/  FMUL.FTZ R170, R173, UR15 ;  /* 0x0000000fadaa7c20 */ /* 0x000fe20008410000 */
[----:B-----5:R-:W-:-:S03]  /*2a90*/  PRMT R169, R160, 0x7632, R169 ;  /* 0x00007632a0a97816 */ /* 0x020fc600000000a9 */
[----:B------:R-:W-:Y:S01]  /*2aa0*/  FMUL.FTZ R171, R141, R170 ;  /* 0x000000aa8dab7220 */ /* 0x000fe20000410000 */
[----:B------:R-:W-:-:S04]  /*2ab0*/  SHF.L.U32 R169, R169, 0x10, RZ ;  /* 0x00000010a9a97819 */ /* 0x000fc800000006ff */
[----:B------:R-:W-:Y:S01]  /*2ac0*/  F2FP.BF16.F32.PACK_AB R171, RZ, R171 ;  /* 0x000000abffab723e */ /* 0x000fe200000010ff */
[----:B------:R-:W-:-:S03]  /*2ad0*/  FFMA.FTZ R53, R170, R169, R53 ;  /* 0x000000a9aa357223 */ /* 0x000fc60000010035 */
[----:B------:R-:W-:-:S07]  /*2ae0*/  PRMT R164, R164, 0x5410, R171 ;  /* 0x00005410a4a47816 */ /* 0x000fce00000000ab */
.L_x_2204:
[----:B------:R-:W-:Y:S01]  /*2af0*/  F2FP.BF16.F32.PACK_AB R173, RZ, R173 ;  /* 0x000000adffad723e */ /* 0x000fe200000010ff */
[----:B------:R-:W-:Y:S01]  /*2b00*/  FFMA.FTZ R181, R11, R6, R179 ;  /* 0x000000060bb57223 */ /* 0x000fe200000100b3 */
[----:B------:R-:W-:Y:S01]  /*2b10*/  FADD.FTZ R174, R17, -R174 ;  /* 0x800000ae11ae7221 */ /* 0x000fe20000010000 */
        /* <DEDUP_REMOVED lines=8> */
.L_x_2205:
[----:B------:R-:W-:Y:S01]  /*2ba0*/  FMUL.FTZ R174, R5, R174 ;  /* 0x000000ae05ae7220 */ /* 0x000fe20000410000 */
[----:B------:R-:W-:Y:S01]  /*2bb0*/  FFMA.FTZ R176, R22, R6, R179 ;  /* 0x0000000616b07223 */ /* 0x000fe200000100b3 */
        /* <DEDUP_REMOVED lines=15> */
.L_x_2206:
[----:B------:R-:W-:Y:S01]  /*2cb0*/  F2FP.BF16.F32.PACK_AB R180, RZ, R174 ;  /* 0x000000aeffb4723e */ /* 0x000fe200000010ff */
[----:B------:R-:W-:Y:S01]  /*2cc0*/  FADD.FTZ R174, R16, -R181 ;  /* 0x800000b510ae7221 */ /* 0x000fe20000010000 */
[----:B------:R-:W-:Y:S01]  /*2cd0*/  FADD.FTZ R178, R21, -R178 ;  /* 0x800000b215b27221 */ /* 0x000fe20000010000 */
[----:B------:R-:W-:Y:S01]  /*2ce0*/  FMUL.FTZ R176, R5, R176 ;  /* 0x000000b005b07220 */ /* 0x000fe20000410000 */
        /* <DEDUP_REMOVED lines=8> */
.L_x_2207:
[----:B------:R-:W-:Y:S01]  /*2d70*/  F2FP.BF16.F32.PACK_AB R172, RZ, R172 ;  /* 0x000000acffac723e */ /* 0x000fe200000010ff */
[C---:B------:R-:W-:Y:S01]  /*2d80*/  FMUL.FTZ R174, R5.reuse, R174 ;  /* 0x000000ae05ae7220 */ /* 0x040fe20000410000 */
        /* <DEDUP_REMOVED lines=10> */
.L_x_2208:
[----:B------:R-:W-:Y:S02]  /*2e30*/  F2FP.BF16.F32.PACK_AB R176, RZ, R176 ;  /* 0x000000b0ffb0723e */ /* 0x000fe400000010ff */
[----:B------:R-:W-:Y:S02]  /*2e40*/  FSEL R178, R178, RZ, P0 ;  /* 0x000000ffb2b27208 */ /* 0x000fe40000000000 */
        /* <DEDUP_REMOVED lines=8> */
.L_x_2209:
[----:B------:R-:W-:Y:S02]  /*2ed0*/  F2FP.BF16.F32.PACK_AB R171, R178, R171 ;  /* 0x000000abb2ab723e */ /* 0x000fe400000010ff */
[----:B------:R-:W-:Y:S02]  /*2ee0*/  PRMT R170, R172, 0x5410, R176 ;  /* 0x00005410acaa7816 */ /* 0x000fe400000000b0 */
[----:B------:R-:W-:Y:S02]  /*2ef0*/  PRMT R169, R175, 0x5410, R180 ;  /* 0x00005410afa97816 */ /* 0x000fe400000000b4 */
[----:B------:R-:W-:Y:S01]  /*2f00*/  PRMT R168, R168, 0x5410, R173 ;  /* 0x00005410a8a87816 */ /* 0x000fe200000000ad */
[----:B------:R-:W-:Y:S06]  /*2f10*/  @!P2 BRA `(.L_x_2202) ;  /* 0x0000000c0068a947 */ /* 0x000fec0003800000 */
        /* <DEDUP_REMOVED lines=8> */
.L_x_2193:
        /* <DEDUP_REMOVED lines=9> */
[----:B-----5:R-:W-:Y:S01]  /*3030*/  SHF.L.U32 R175, R160, 0x10, RZ ;  /* 0x00000010a0af7819 */ /* 0x020fe200000006ff */
[----:B------:R-:W-:-:S04]  /*3040*/  @P0 FADD.FTZ R173, R10, -R173 ;  /* 0x800000ad0aad0221 */ /* 0x000fc80000010000 */
[----:B------:R-:W-:-:S04]  /*3050*/  @P0 FFMA.FTZ R172, R5, R173, R172 ;  /* 0x000000ad05ac0223 */ /* 0x000fc800000100ac */
[----:B------:R-:W-:-:S04]  /*3060*/  FMUL.FTZ R173, R172, UR15 ;  /* 0x0000000facad7c20 */ /* 0x000fc80008410000 */
[-C--:B------:R-:W-:Y:S01]  /*3070*/  FMUL.FTZ R172, R140, R173.reuse ;  /* 0x000000ad8cac7220 */ /* 0x080fe20000410000 */
[----:B------:R-:W-:-:S04]  /*3080*/  FFMA.FTZ R52, R175, R173, R52 ;  /* 0x000000adaf347223 */ /* 0x000fc80000010034 */
[----:B------:R-:W-:-:S04]  /*3090*/  F2FP.BF16.F32.PACK_AB R172, RZ, R172 ;  /* 0x000000acffac723e */ /* 0x000fc800000010ff */
[----:B------:R-:W-:-:S07]  /*30a0*/  PRMT R164, R172, 0x7610, R164 ;  /* 0x00007610aca47816 */ /* 0x000fce00000000a4 */
.L_x_2211:
[----:B------:R-:W-:Y:S05]  /*30b0*/  @!P2 BRA `(.L_x_2212) ;  /* 0x000000000030a947 */ /* 0x000fea0003800000 */
[----:B------:R-:W-:Y:S01]  /*30c0*/  PRMT R172, R28, 0x7632, R172 ;  /* 0x000076321cac7816 */ /* 0x000fe200000000ac */
[----:B------:R-:W-:Y:S01]  /*30d0*/  @P0 FFMA.FTZ R174, R18, R6, R179 ;  /* 0x0000000612ae0223 */ /* 0x000fe200000100b3 */
[----:B-----5:R-:W-:Y:S02]  /*30e0*/  PRMT R173, R160, 0x7632, R173 ;  /* 0x00007632a0ad7816 */ /* 0x020fe400000000ad */
[----:B------:R-:W-:Y:S01]  /*30f0*/  SHF.L.U32 R172, R172, 0x10, RZ ;  /* 0x00000010acac7819 */ /* 0x000fe200000006ff */
        /* <DEDUP_REMOVED lines=8> */
.L_x_2212:
[----:B------:R-:W-:Y:S05]  /*3180*/  @!P2 BRA `(.L_x_2213) ;  /* 0x000000000028a947 */ /* 0x000fea0003800000 */
        /* <DEDUP_REMOVED lines=10> */
.L_x_2213:
        /* <DEDUP_REMOVED lines=13> */
.L_x_2214:
        /* <DEDUP_REMOVED lines=11> */
.L_x_2215:
        /* <DEDUP_REMOVED lines=13> */
.L_x_2216:
        /* <DEDUP_REMOVED lines=11> */
.L_x_2217:
        /* <DEDUP_REMOVED lines=12> */
[----:B------:R-:W-:Y:S01]  /*35f0*/  PRMT R167, R167, 0x5410, R174 ;  /* 0x00005410a7a77816 */ /* 0x000fe200000000ae */
[----:B------:R-:W-:Y:S06]  /*3600*/  BRA `(.L_x_2202) ;  /* 0x0000000400ac7947 */ /* 0x000fec0003800000 */
.L_x_2210:
[----:B------:R-:W-:Y:S01]  /*3610*/  ISETP.GT.AND P0, PT, R4, RZ, PT ;  /* 0x000000ff0400720c */ /* 0x000fe20003f04270 */
[----:B------:R-:W-:Y:S01]  /*3620*/  @P3 FFMA.FTZ R173, R3, R6, R179 ;  /* 0x0000000603ad3223 */ /* 0x000fe200000100b3 */
[----:B------:R-:W-:Y:S02]  /*3630*/  PRMT R169, R28, 0x7632, R169 ;  /* 0x000076321ca97816 */ /* 0x000fe400000000a9 */
[----:B------:R-:W-:Y:S01]  /*3640*/  SHF.L.U32 R174, R29, 0x10, RZ ;  /* 0x000000101dae7819 */ /* 0x000fe200000006ff */
[----:B------:R-:W-:Y:S01]  /*3650*/  @P3 FADD.FTZ R173, R10, -R173 ;  /* 0x800000ad0aad3221 */ /* 0x000fe20000010000 */
        /* <DEDUP_REMOVED lines=10> */
[----:B------:R-:W-:Y:S01]  /*3700*/  @P0 FADD.FTZ R171, R17, -R178 ;  /* 0x800000b211ab0221 */ /* 0x000fe20000010000 */
[C---:B------:R-:W-:Y:S01]  /*3710*/  @P3 FFMA.FTZ R168, R5.reuse, R173, R168 ;  /* 0x000000ad05a83223 */ /* 0x040fe200000100a8 */
[C---:B------:R-:W-:Y:S01]  /*3720*/  @P0 FFMA.FTZ R170, R5.reuse, R169, R170 ;  /* 0x000000a905aa0223 */ /* 0x040fe200000100aa */
[C---:B------:R-:W-:Y:S01]  /*3730*/  PRMT R169, R30.reuse, 0x7632, R169 ;  /* 0x000076321ea97816 */ /* 0x040fe200000000a9 */
[----:B------:R-:W-:Y:S01]  /*3740*/  @P0 FFMA.FTZ R174, R5, R175, R174 ;  /* 0x000000af05ae0223 */ /* 0x000fe200000100ae */
[----:B------:R-:W-:Y:S01]  /*3750*/  PRMT R172, R31, 0x7632, R172 ;  /* 0x000076321fac7816 */ /* 0x000fe200000000ac */
[-CC-:B------:R-:W-:Y:S01]  /*3760*/  @P0 FFMA.FTZ R175, R13, R6.reuse, R179.reuse ;  /* 0x000000060daf0223 */ /* 0x180fe200000100b3 */
[----:B------:R-:W-:Y:S01]  /*3770*/  SHF.L.U32 R180, R169, 0x10, RZ ;  /* 0x00000010a9b47819 */ /* 0x000fe200000006ff */
[-CC-:B------:R-:W-:Y:S01]  /*3780*/  @P0 FFMA.FTZ R169, R11, R6.reuse, R179.reuse ;  /* 0x000000060ba90223 */ /* 0x180fe200000100b3 */
[----:B------:R-:W-:Y:S01]  /*3790*/  SHF.L.U32 R178, R30, 0x10, RZ ;  /* 0x000000101eb27819 */ /* 0x000fe200000006ff */
[----:B------:R-:W-:Y:S01]  /*37a0*/  @P0 FFMA.FTZ R184, R24, R6, R179 ;  /* 0x0000000618b80223 */ /* 0x000fe200000100b3 */
[----:B------:R-:W-:Y:S01]  /*37b0*/  @P0 FADD.FTZ R173, R19, -R182 ;  /* 0x800000b613ad0221 */ /* 0x000fe20000010000 */
[----:B------:R-:W-:Y:S01]  /*37c0*/  @P0 FADD.FTZ R169, R14, -R169 ;  /* 0x800000a90ea90221 */ /* 0x000fe20000010000 */
[----:B------:R-:W-:Y:S01]  /*37d0*/  @P0 FFMA.FTZ R176, R5, R171, R176 ;  /* 0x000000ab05b00223 */ /* 0x000fe200000100b0 */
[----:B------:R-:W-:Y:S01]  /*37e0*/  SHF.L.U32 R171, R31, 0x10, RZ ;  /* 0x000000101fab7819 */ /* 0x000fe200000006ff */
[----:B------:R-:W-:Y:S01]  /*37f0*/  @P0 FADD.FTZ R182, R16, -R175 ;  /* 0x800000af10b60221 */ /* 0x000fe20000010000 */
[----:B------:R-:W-:Y:S01]  /*3800*/  SHF.L.U32 R172, R172, 0x10, RZ ;  /* 0x00000010acac7819 */ /* 0x000fe200000006ff */
        /* <DEDUP_REMOVED lines=12> */
[----:B------:R-:W-:Y:S01]  /*38d0*/  FMUL.FTZ R169, R168, UR15 ;  /* 0x0000000fa8a97c20 */ /* 0x000fe20008410000 */
[----:B-----5:R-:W-:-:S03]  /*38e0*/  SHF.L.U32 R185, R160, 0x10, RZ ;  /* 0x00000010a0b97819 */ /* 0x020fc600000006ff */
[-C--:B------:R-:W-:Y:S02]  /*38f0*/  FMUL.FTZ R168, R140, R169.reuse ;  /* 0x000000a98ca87220 */ /* 0x080fe40000410000 */
[----:B------:R-:W-:-:S03]  /*3900*/  FFMA.FTZ R52, R185, R169, R52 ;  /* 0x000000a9b9347223 */ /* 0x000fc60000010034 */
[----:B------:R-:W-:-:S04]  /*3910*/  F2FP.BF16.F32.PACK_AB R168, RZ, R168 ;  /* 0x000000a8ffa8723e */ /* 0x000fc800000010ff */
[----:B------:R-:W-:-:S07]  /*3920*/  PRMT R164, R168, 0x7610, R164 ;  /* 0x00007610a8a47816 */ /* 0x000fce00000000a4 */
.L_x_2218:
[----:B------:R-:W-:Y:S05]  /*3930*/  @!P2 BRA `(.L_x_2219) ;  /* 0x00000000001ca947 */ /* 0x000fea0003800000 */
[----:B------:R-:W-:Y:S01]  /*3940*/  FMUL.FTZ R170, R170, UR15 ;  /* 0x0000000faaaa7c20 */ /* 0x000fe20008410000 */
[----:B-----5:R-:W-:-:S03]  /*3950*/  PRMT R168, R160, 0x7632, R168 ;  /* 0x00007632a0a87816 */ /* 0x020fc600000000a8 */
[----:B------:R-:W-:Y:S01]  /*3960*/  FMUL.FTZ R169, R141, R170 ;  /* 0x000000aa8da97220 */ /* 0x000fe20000410000 */
[----:B------:R-:W-:-:S04]  /*3970*/  SHF.L.U32 R168, R168, 0x10, RZ ;  /* 0x00000010a8a87819 */ /* 0x000fc800000006ff */
[----:B------:R-:W-:Y:S01]  /*3980*/  F2FP.BF16.F32.PACK_AB R169, RZ, R169 ;  /* 0x000000a9ffa9723e */ /* 0x000fe200000010ff */
[----:B------:R-:W-:-:S03]  /*3990*/  FFMA.FTZ R53, R170, R168, R53 ;  /* 0x000000a8aa357223 */ /* 0x000fc60000010035 */
[----:B------:R-:W-:-:S07]  /*39a0*/  PRMT R164, R164, 0x5410, R169 ;  /* 0x00005410a4a47816 */ /* 0x000fce00000000a9 */
.L_x_2219:
[----:B------:R-:W-:Y:S05]  /*39b0*/  @!P2 BRA `(.L_x_2220) ;  /* 0x000000000018a947 */ /* 0x000fea0003800000 */
[----:B------:R-:W-:Y:S01]  /*39c0*/  FMUL.FTZ R169, R174, UR15 ;  /* 0x0000000faea97c20 */ /* 0x000fe20008410000 */
[----:B-----5:R-:W-:-:S03]  /*39d0*/  SHF.L.U32 R185, R161, 0x10, RZ ;  /* 0x00000010a1b97819 */ /* 0x020fc600000006ff */
[-C--:B------:R-:W-:Y:S02]  /*39e0*/  FMUL.FTZ R168, R142, R169.reuse ;  /* 0x000000a98ea87220 */ /* 0x080fe40000410000 */
[----:B------:R-:W-:-:S03]  /*39f0*/  FFMA.FTZ R54, R185, R169, R54 ;  /* 0x000000a9b9367223 */ /* 0x000fc60000010036 */
[----:B------:R-:W-:-:S04]  /*3a00*/  F2FP.BF16.F32.PACK_AB R168, RZ, R168 ;  /* 0x000000a8ffa8723e */ /* 0x000fc800000010ff */
[----:B------:R-:W-:-:S07]  /*3a10*/  PRMT R165, R168, 0x7610, R165 ;  /* 0x00007610a8a57816 */ /* 0x000fce00000000a5 */
.L_x_2220:
        /* <DEDUP_REMOVED lines=8> */
.L_x_2221:
[----:B------:R-:W-:Y:S05]  /*3aa0*/  @!P2 BRA `(.L_x_2222) ;  /* 0x000000000018a947 */ /* 0x000fea0003800000 */
[----:B------:R-:W-:Y:S01]  /*3ab0*/  FMUL.FTZ R169, R178, UR15 ;  /* 0x0000000fb2a97c20 */ /* 0x000fe20008410000 */
[----:B-----5:R-:W-:-:S03]  /*3ac0*/  SHF.L.U32 R185, R162, 0x10, RZ ;  /* 0x00000010a2b97819 */ /* 0x020fc600000006ff */
[-C--:B------:R-:W-:Y:S02]  /*3ad0*/  FMUL.FTZ R168, R136, R169.reuse ;  /* 0x000000a988a87220 */ /* 0x080fe40000410000 */
[----:B------:R-:W-:-:S03]  /*3ae0*/  FFMA.FTZ R48, R185, R169, R48 ;  /* 0x000000a9b9307223 */ /* 0x000fc60000010030 */
[----:B------:R-:W-:-:S04]  /*3af0*/  F2FP.BF16.F32.PACK_AB R168, RZ, R168 ;  /* 0x000000a8ffa8723e */ /* 0x000fc800000010ff */
[----:B------:R-:W-:-:S07]  /*3b00*/  PRMT R166, R168, 0x7610, R166 ;  /* 0x00007610a8a67816 */ /* 0x000fce00000000a6 */
.L_x_2222:
        /* <DEDUP_REMOVED lines=8> */
.L_x_2223:
[----:B------:R-:W-:Y:S05]  /*3b90*/  @!P2 BRA `(.L_x_2224) ;  /* 0x000000000018a947 */ /* 0x000fea0003800000 */
[----:B------:R-:W-:Y:S01]  /*3ba0*/  FMUL.FTZ R169, R171, UR15 ;  /* 0x0000000faba97c20 */ /* 0x000fe20008410000 */
[----:B-----5:R-:W-:-:S03]  /*3bb0*/  SHF.L.U32 R185, R163, 0x10, RZ ;  /* 0x00000010a3b97819 */ /* 0x020fc600000006ff */
[-C--:B------:R-:W-:Y:S02]  /*3bc0*/  FMUL.FTZ R168, R138, R169.reuse ;  /* 0x000000a98aa87220 */ /* 0x080fe40000410000 */
[----:B------:R-:W-:-:S03]  /*3bd0*/  FFMA.FTZ R50, R185, R169, R50 ;  /* 0x000000a9b9327223 */ /* 0x000fc60000010032 */
[----:B------:R-:W-:-:S04]  /*3be0*/  F2FP.BF16.F32.PACK_AB R168, RZ, R168 ;  /* 0x000000a8ffa8723e */ /* 0x000fc800000010ff */
[----:B------:R-:W-:-:S07]  /*3bf0*/  PRMT R167, R168, 0x7610, R167 ;  /* 0x00007610a8a77816 */ /* 0x000fce00000000a7 */
.L_x_2224:
        /* <DEDUP_REMOVED lines=12> */
.L_x_2202:
        /* <DEDUP_REMOVED lines=10> */
.L_x_2191:
[----:B------:R-:W-:Y:S05]  /*3d60*/  BSYNC.RECONVERGENT B0 ;  /* 0x0000000000007941 */ /* 0x000fea0003800200 */
.L_x_2190:
        /* <DEDUP_REMOVED lines=9> */
.L_x_2227:
[----:B------:R-:W-:Y:S05]  /*3e00*/  BRA.U !UP0, `(.L_x_2228) ;  /* 0x0000000d08487547 */ /* 0x000fea000b800000 */
[----:B------:R-:W-:-:S04]  /*3e10*/  UISETP.NE.U32.AND UP0, UPT, UR6, URZ, UPT ;  /* 0x000000ff0600728c */ /* 0x000fc8000bf05070 */
[----:B------:R-:W-:-:S06]  /*3e20*/  UISETP.NE.AND.EX UP0, UPT, UR7, URZ, UPT, UP0 ;  /* 0x000000ff0700728c */ /* 0x000fcc000bf05300 */
[----:B------:R-:W-:-:S13]  /*3e30*/  PLOP3.LUT P0, PT, PT, PT, UP0, 0x80, 0x8 ;  /* 0x000000000008781c */ /* 0x000fda0003f0f008 */
[----:B------:R-:W-:Y:S05]  /*3e40*/  @!P0 BRA `(.L_x_2229) ;  /* 0x0000000400b08947 */ /* 0x000fea0003800000 */
[----:B------:R-:W-:Y:S02]  /*3e50*/  ISETP.GT.AND P4, PT, R4, RZ, PT ;  /* 0x000000ff0400720c */ /* 0x000fe40003f84270 */
[C---:B0-----:R-:W-:Y:S02]  /*3e60*/  PRMT R169, R152.reuse, 0x7632, R169 ;  /* 0x0000763298a97816 */ /* 0x041fe400000000a9 */
[----:B------:R-:W-:Y:S02]  /*3e70*/  SHF.L.U32 R168, R152, 0x10, RZ ;  /* 0x0000001098a87819 */ /* 0x000fe400000006ff */
[----:B------:R-:W-:Y:S02]  /*3e80*/  SHF.L.U32 R170, R169, 0x10, RZ ;  /* 0x00000010a9aa7819 */ /* 0x000fe400000006ff */
[C---:B------:R-:W-:Y:S02]  /*3e90*/  PRMT R171, R153.reuse, 0x7632, R171 ;  /* 0x0000763299ab7816 */ /* 0x040fe400000000ab */
        /* <DEDUP_REMOVED lines=9> */
[-C--:B------:R-:W-:Y:S01]  /*3f30*/  @P4 FFMA.FTZ R182, R198, R6.reuse, R179 ;  /* 0x00000006c6b64223 */ /* 0x080fe200000100b3 */
[----:B------:R-:W-:Y:S01]  /*3f40*/  @P4 FFMA.FTZ R168, R5, R169, R168 ;  /* 0x000000a905a84223 */ /* 0x000fe200000100a8 */
[C---:B------:R-:W-:Y:S01]  /*3f50*/  PRMT R169, R154.reuse, 0x7632, R169 ;  /* 0x000076329aa97816 */ /* 0x040fe200000000a9 */
[----:B------:R-:W-:Y:S01]  /*3f60*/  @P4 FADD.FTZ R171, R191, -R172 ;  /* 0x800000acbfab4221 */ /* 0x000fe20000010000 */
[C---:B------:R-:W-:Y:S01]  /*3f70*/  @P4 FFMA.FTZ R176, R5.reuse, R175, R176 ;  /* 0x000000af05b04223 */ /* 0x040fe200000100b0 */
[----:B------:R-:W-:Y:S01]  /*3f80*/  @P4 FFMA.FTZ R174, R5, R173, R174 ;  /* 0x000000ad05ae4223 */ /* 0x000fe200000100ae */
[----:B------:R-:W-:Y:S01]  /*3f90*/  SHF.L.U32 R180, R169, 0x10, RZ ;  /* 0x00000010a9b47819 */ /* 0x000fe200000006ff */
[-CC-:B------:R-:W-:Y:S01]  /*3fa0*/  @P4 FFMA.FTZ R169, R27, R6.reuse, R179.reuse ;  /* 0x000000061ba94223 */ /* 0x180fe200000100b3 */
        /* <DEDUP_REMOVED lines=28> */
.L_x_2230:
        /* <DEDUP_REMOVED lines=8> */
.L_x_2231:
[----:B------:R-:W-:Y:S05]  /*41f0*/  @!P2 BRA `(.L_x_2232) ;  /* 0x000000000018a947 */ /* 0x000fea0003800000 */
[----:B------:R-:W-:Y:S01]  /*4200*/  FMUL.FTZ R169, R174, UR15 ;  /* 0x0000000faea97c20 */ /* 0x000fe20008410000 */
[----:B-----5:R-:W-:-:S03]  /*4210*/  SHF.L.U32 R185, R161, 0x10, RZ ;  /* 0x00000010a1b97819 */ /* 0x020fc600000006ff */
[-C--:B------:R-:W-:Y:S02]  /*4220*/  FMUL.FTZ R168, R126, R169.reuse ;  /* 0x000000a97ea87220 */ /* 0x080fe40000410000 */
[----:B------:R-:W-:-:S03]  /*4230*/  FFMA.FTZ R46, R185, R169, R46 ;  /* 0x000000a9b92e7223 */ /* 0x000fc6000001002e */
[----:B------:R-:W-:-:S04]  /*4240*/  F2FP.BF16.F32.PACK_AB R168, RZ, R168 ;  /* 0x000000a8ffa8723e */ /* 0x000fc800000010ff */
[----:B------:R-:W-:-:S07]  /*4250*/  PRMT R165, R168, 0x7610, R165 ;  /* 0x00007610a8a57816 */ /* 0x000fce00000000a5 */
.L_x_2232:
        /* <DEDUP_REMOVED lines=8> */
.L_x_2233:
[----:B------:R-:W-:Y:S05]  /*42e0*/  @!P2 BRA `(.L_x_2234) ;  /* 0x000000000018a947 */ /* 0x000fea0003800000 */
[----:B------:R-:W-:Y:S01]  /*42f0*/  FMUL.FTZ R169, R178, UR15 ;  /* 0x0000000fb2a97c20 */ /* 0x000fe20008410000 */
[----:B-----5:R-:W-:-:S03]  /*4300*/  SHF.L.U32 R185, R162, 0x10, RZ ;  /* 0x00000010a2b97819 */ /* 0x020fc600000006ff */
[-C--:B------:R-:W-:Y:S02]  /*4310*/  FMUL.FTZ R168, R120, R169.reuse ;  /* 0x000000a978a87220 */ /* 0x080fe40000410000 */
[----:B------:R-:W-:-:S03]  /*4320*/  FFMA.FTZ R40, R185, R169, R40 ;  /* 0x000000a9b9287223 */ /* 0x000fc60000010028 */
[----:B------:R-:W-:-:S04]  /*4330*/  F2FP.BF16.F32.PACK_AB R168, RZ, R168 ;  /* 0x000000a8ffa8723e */ /* 0x000fc800000010ff */
[----:B------:R-:W-:-:S07]  /*4340*/  PRMT R166, R168, 0x7610, R166 ;  /* 0x00007610a8a67816 */ /* 0x000fce00000000a6 */
.L_x_2234:
        /* <DEDUP_REMOVED lines=8> */
.L_x_2235:
[----:B------:R-:W-:Y:S05]  /*43d0*/  @!P2 BRA `(.L_x_2236) ;  /* 0x000000000018a947 */ /* 0x000fea0003800000 */
[----:B------:R-:W-:Y:S01]  /*43e0*/  FMUL.FTZ R169, R171, UR15 ;  /* 0x0000000faba97c20 */ /* 0x000fe20008410000 */
[----:B-----5:R-:W-:-:S03]  /*43f0*/  SHF.L.U32 R185, R163, 0x10, RZ ;  /* 0x00000010a3b97819 */ /* 0x020fc600000006ff */
[-C--:B------:R-:W-:Y:S02]  /*4400*/  FMUL.FTZ R168, R122, R169.reuse ;  /* 0x000000a97aa87220 */ /* 0x080fe40000410000 */
[----:B------:R-:W-:-:S03]  /*4410*/  FFMA.FTZ R42, R185, R169, R42 ;  /* 0x000000a9b92a7223 */ /* 0x000fc6000001002a */
[----:B------:R-:W-:-:S04]  /*4420*/  F2FP.BF16.F32.PACK_AB R168, RZ, R168 ;  /* 0x000000a8ffa8723e */ /* 0x000fc800000010ff */
[----:B------:R-:W-:-:S07]  /*4430*/  PRMT R167, R168, 0x7610, R167 ;  /* 0x00007610a8a77816 */ /* 0x000fce00000000a7 */
.L_x_2236:
        /* <DEDUP_REMOVED lines=13> */
.L_x_2229:
[----:B------:R-:W-:Y:S01]  /*4510*/  ISETP.GT.AND P4, PT, R4, RZ, PT ;  /* 0x000000ff0400720c */ /* 0x000fe20003f84270 */
[----:B------:R-:W-:-:S12]  /*4520*/  @!P2 BRA `(.L_x_2238) ;  /* 0x000000000028a947 */ /* 0x000fd80003800000 */
[----:B0-----:R-:W-:Y:S01]  /*4530*/  @P4 FFMA.FTZ R173, R23, R6, R179 ;  /* 0x0000000617ad4223 */ /* 0x001fe200000100b3 */
        /* <DEDUP_REMOVED lines=9> */
.L_x_2238:
[----:B------:R-:W-:Y:S05]  /*45d0*/  @!P2 BRA `(.L_x_2239) ;  /* 0x000000000030a947 */ /* 0x000fea0003800000 */
[----:B0-----:R-:W-:Y:S01]  /*45e0*/  PRMT R172, R152, 0x7632, R172 ;  /* 0x0000763298ac7816 */ /* 0x001fe200000000ac */
        /* <DEDUP_REMOVED lines=11> */
.L_x_2239:
[----:B------:R-:W-:Y:S05]  /*46a0*/  @!P2 BRA `(.L_x_2240) ;  /* 0x000000000028a947 */ /* 0x000fea0003800000 */
        /* <DEDUP_REMOVED lines=10> */
.L_x_2240:
        /* <DEDUP_REMOVED lines=13> */
.L_x_2241:
        /* <DEDUP_REMOVED lines=11> */
.L_x_2242:
        /* <DEDUP_REMOVED lines=13> */
.L_x_2243:
        /* <DEDUP_REMOVED lines=11> */
.L_x_2244:
        /* <DEDUP_REMOVED lines=14> */
.L_x_2228:
[----:B0-----:R-:W0:Y:S02]  /*4b30*/  LDC.64 R172, c[0x0][0x478] ;  /* 0x00011e00ffac7b82 */ /* 0x001e240000000a00 */
[----:B0-----:R-:W-:-:S04]  /*4b40*/  ISETP.NE.U32.AND P0, PT, R172, RZ, PT ;  /* 0x000000ffac00720c */ /* 0x001fc80003f05070 */
[----:B------:R-:W-:-:S13]  /*4b50*/  ISETP.NE.AND.EX P0, PT, R173, RZ, PT, P0 ;  /* 0x000000ffad00720c */ /* 0x000fda0003f05300 */
[----:B------:R-:W-:Y:S05]  /*4b60*/  @!P0 BRA `(.L_x_2245) ;  /* 0x0000000400a08947 */ /* 0x000fea0003800000 */
        /* <DEDUP_REMOVED lines=17> */
.L_x_2246:
        /* <DEDUP_REMOVED lines=12> */
.L_x_2247:
        /* <DEDUP_REMOVED lines=11> */
.L_x_2248:
        /* <DEDUP_REMOVED lines=17> */
.L_x_2249:
        /* <DEDUP_REMOVED lines=12> */
.L_x_2250:
        /* <DEDUP_REMOVED lines=12> */
.L_x_2251:
        /* <DEDUP_REMOVED lines=10> */
.L_x_2252:
        /* <DEDUP_REMOVED lines=13> */
.L_x_2245:
[----:B------:R-:W-:Y:S05]  /*51f0*/  @!P2 BRA `(.L_x_2253) ;  /* 0x00000000002ca947 */ /* 0x000fea0003800000 */
[----:B------:R-:W-:Y:S01]  /*5200*/  FFMA.FTZ R173, R23, R6, R179 ;  /* 0x0000000617ad7223 */ /* 0x000fe200000100b3 */
[----:B------:R-:W-:Y:S02]  /*5210*/  ISETP.GT.AND P4, PT, R4, RZ, PT ;  /* 0x000000ff0400720c */ /* 0x000fe40003f84270 */
[----:B-----5:R-:W-:Y:S01]  /*5220*/  SHF.L.U32 R175, R160, 0x10, RZ ;  /* 0x00000010a0af7819 */ /* 0x020fe200000006ff */
        /* <DEDUP_REMOVED lines=8> */
.L_x_2253:
        /* <DEDUP_REMOVED lines=13> */
.L_x_2254:
        /* <DEDUP_REMOVED lines=12> */
.L_x_2255:
        /* <DEDUP_REMOVED lines=13> */
.L_x_2256:
        /* <DEDUP_REMOVED lines=12> */
.L_x_2257:
        /* <DEDUP_REMOVED lines=13> */
.L_x_2258:
        /* <DEDUP_REMOVED lines=12> */
.L_x_2259:
        /* <DEDUP_REMOVED lines=13> */
.L_x_2237:
        /* <DEDUP_REMOVED lines=8> */
.L_x_2226:
[----:B------:R-:W-:Y:S05]  /*58b0*/  BSYNC.RECONVERGENT B0 ;  /* 0x0000000000007941 */ /* 0x000fea0003800200 */
.L_x_2225:
        /* <DEDUP_REMOVED lines=9> */
.L_x_2262:
        /* <DEDUP_REMOVED lines=12> */
[----:B------:R-:W-:Y:S02]  /*5a10*/  SHF.L.U32 R170, R157, 0x10, RZ ;  /* 0x000000109daa7819 */ /* 0x000fe400000006ff */
[----:B------:R-:W-:-:S05]  /*5a20*/  SHF.L.U32 R172, R171, 0x10, RZ ;  /* 0x00000010abac7819 */ /* 0x000fca00000006ff */
        /* <DEDUP_REMOVED lines=8> */
[----:B------:R-:W-:Y:S01]  /*5ab0*/  PRMT R6, R156, 0x7632, R6 ;  /* 0x000076329c067816 */ /* 0x000fe20000000006 */
[----:B------:R-:W-:Y:S01]  /*5ac0*/  @P5 FADD.FTZ R169, R202, -R169 ;  /* 0x800000a9caa95221 */ /* 0x000fe20000010000 */
[----:B------:R-:W-:Y:S01]  /*5ad0*/  @P5 FADD.FTZ R173, R204, -R173 ;  /* 0x800000adccad5221 */ /* 0x000fe20000010000 */
[----:B------:R-:W-:Y:S01]  /*5ae0*/  @P5 FADD.FTZ R171, R207, -R168 ;  /* 0x800000a8cfab5221 */ /* 0x000fe20000010000 */
[----:B------:R-:W-:Y:S01]  /*5af0*/  SHF.L.U32 R6, R6, 0x10, RZ ;  /* 0x0000001006067819 */ /* 0x000fe200000006ff */
[C---:B------:R-:W-:Y:S01]  /*5b00*/  @P5 FFMA.FTZ R4, R5.reuse, R169, R4 ;  /* 0x000000a905045223 */ /* 0x040fe20000010004 */
[----:B------:R-:W-:Y:S01]  /*5b10*/  @P5 FFMA.FTZ R170, R5, R173, R170 ;  /* 0x000000ad05aa5223 */ /* 0x000fe200000100aa */
[C---:B------:R-:W-:Y:S01]  /*5b20*/  PRMT R169, R158.reuse, 0x7632, R169 ;  /* 0x000076329ea97816 */ /* 0x040fe200000000a9 */
[----:B------:R-:W-:Y:S01]  /*5b30*/  @P5 FADD.FTZ R175, R209, -R174 ;  /* 0x800000aed1af5221 */ /* 0x000fe20000010000 */
[----:B------:R-:W-:Y:S01]  /*5b40*/  PRMT R173, R159, 0x7632, R173 ;  /* 0x000076329fad7816 */ /* 0x000fe200000000ad */
[----:B------:R-:W-:Y:S01]  /*5b50*/  @P5 FFMA.FTZ R6, R5, R171, R6 ;  /* 0x000000ab05065223 */ /* 0x000fe20000010006 */
        /* <DEDUP_REMOVED lines=17> */
[----:B------:R-:W-:Y:S01]  /*5c70*/  FMUL.FTZ R5, R4, UR15 ;  /* 0x0000000f04057c20 */ /* 0x000fe20008410000 */
[----:B------:R-:W-:-:S03]  /*5c80*/  SHF.L.U32 R179, R160, 0x10, RZ ;  /* 0x00000010a0b37819 */ /* 0x000fc600000006ff */
[-C--:B------:R-:W-:Y:S02]  /*5c90*/  FMUL.FTZ R4, R108, R5.reuse ;  /* 0x000000056c047220 */ /* 0x080fe40000410000 */
[----:B------:R-:W-:-:S03]  /*5ca0*/  FFMA.FTZ R36, R179, R5, R36 ;  /* 0x00000005b3247223 */ /* 0x000fc60000010024 */
[----:B------:R-:W-:-:S04]  /*5cb0*/  F2FP.BF16.F32.PACK_AB R4, RZ, R4 ;  /* 0x00000004ff04723e */ /* 0x000fc800000010ff */
[----:B------:R-:W-:-:S07]  /*5cc0*/  PRMT R164, R4, 0x7610, R164 ;  /* 0x0000761004a47816 */ /* 0x000fce00000000a4 */
.L_x_2265:
[----:B------:R-:W-:Y:S05]  /*5cd0*/  @!P2 BRA `(.L_x_2266) ;  /* 0x00000000001ca947 */ /* 0x000fea0003800000 */
[----:B------:R-:W-:Y:S01]  /*5ce0*/  FMUL.FTZ R6, R6, UR15 ;  /* 0x0000000f06067c20 */ /* 0x000fe20008410000 */
[----:B------:R-:W-:-:S03]  /*5cf0*/  PRMT R4, R160, 0x7632, R4 ;  /* 0x00007632a0047816 */ /* 0x000fc60000000004 */
[----:B------:R-:W-:Y:S01]  /*5d00*/  FMUL.FTZ R5, R109, R6 ;  /* 0x000000066d057220 */ /* 0x000fe20000410000 */
[----:B------:R-:W-:-:S04]  /*5d10*/  SHF.L.U32 R4, R4, 0x10, RZ ;  /* 0x0000001004047819 */ /* 0x000fc800000006ff */
[----:B------:R-:W-:Y:S01]  /*5d20*/  F2FP.BF16.F32.PACK_AB R5, RZ, R5 ;  /* 0x00000005ff05723e */ /* 0x000fe200000010ff */
[----:B------:R-:W-:-:S03]  /*5d30*/  FFMA.FTZ R37, R6, R4, R37 ;  /* 0x0000000406257223 */ /* 0x000fc60000010025 */
[----:B------:R-:W-:-:S07]  /*5d40*/  PRMT R164, R164, 0x5410, R5 ;  /* 0x00005410a4a47816 */ /* 0x000fce0000000005 */
.L_x_2266:
[----:B------:R-:W-:Y:S05]  /*5d50*/  @!P2 BRA `(.L_x_2267) ;  /* 0x000000000018a947 */ /* 0x000fea0003800000 */
[----:B------:R-:W-:Y:S01]  /*5d60*/  FMUL.FTZ R5, R170, UR15 ;  /* 0x0000000faa057c20 */ /* 0x000fe20008410000 */
[----:B------:R-:W-:-:S03]  /*5d70*/  SHF.L.U32 R179, R161, 0x10, RZ ;  /* 0x00000010a1b37819 */ /* 0x000fc600000006ff */
[-C--:B------:R-:W-:Y:S02]  /*5d80*/  FMUL.FTZ R4, R110, R5.reuse ;  /* 0x000000056e047220 */ /* 0x080fe40000410000 */
[----:B------:R-:W-:-:S03]  /*5d90*/  FFMA.FTZ R38, R179, R5, R38 ;  /* 0x00000005b3267223 */ /* 0x000fc60000010026 */
[----:B------:R-:W-:-:S04]  /*5da0*/  F2FP.BF16.F32.PACK_AB R4, RZ, R4 ;  /* 0x00000004ff04723e */ /* 0x000fc800000010ff */
[----:B------:R-:W-:-:S07]  /*5db0*/  PRMT R165, R4, 0x7610, R165 ;  /* 0x0000761004a57816 */ /* 0x000fce00000000a5 */
.L_x_2267:
        /* <DEDUP_REMOVED lines=8> */
.L_x_2268:
[----:B------:R-:W-:Y:S05]  /*5e40*/  @!P2 BRA `(.L_x_2269) ;  /* 0x000000000018a947 */ /* 0x000fea0003800000 */
[----:B------:R-:W-:Y:S01]  /*5e50*/  FMUL.FTZ R5, R168, UR15 ;  /* 0x0000000fa8057c20 */ /* 0x000fe20008410000 */
[----:B------:R-:W-:-:S03]  /*5e60*/  SHF.L.U32 R179, R162, 0x10, RZ ;  /* 0x00000010a2b37819 */ /* 0x000fc600000006ff */
[-C--:B------:R-:W-:Y:S02]  /*5e70*/  FMUL.FTZ R4, R104, R5.reuse ;  /* 0x0000000568047220 */ /* 0x080fe40000410000 */
[----:B------:R-:W-:-:S03]  /*5e80*/  FFMA.FTZ R32, R179, R5, R32 ;  /* 0x00000005b3207223 */ /* 0x000fc60000010020 */
[----:B------:R-:W-:-:S04]  /*5e90*/  F2FP.BF16.F32.PACK_AB R4, RZ, R4 ;  /* 0x00000004ff04723e */ /* 0x000fc800000010ff */
[----:B------:R-:W-:-:S07]  /*5ea0*/  PRMT R166, R4, 0x7610, R166 ;  /* 0x0000761004a67816 */ /* 0x000fce00000000a6 */
.L_x_2269:
        /* <DEDUP_REMOVED lines=8> */
.L_x_2270:
[----:B------:R-:W-:Y:S05]  /*5f30*/  @!P2 BRA `(.L_x_2271) ;  /* 0x000000000018a947 */ /* 0x000fea0003800000 */
[----:B------:R-:W-:Y:S01]  /*5f40*/  FMUL.FTZ R5, R174, UR15 ;  /* 0x0000000fae057c20 */ /* 0x000fe20008410000 */
[----:B------:R-:W-:-:S03]  /*5f50*/  SHF.L.U32 R179, R163, 0x10, RZ ;  /* 0x00000010a3b37819 */ /* 0x000fc600000006ff */
[-C--:B------:R-:W-:Y:S02]  /*5f60*/  FMUL.FTZ R4, R106, R5.reuse ;  /* 0x000000056a047220 */ /* 0x080fe40000410000 */
[----:B------:R-:W-:-:S03]  /*5f70*/  FFMA.FTZ R34, R179, R5, R34 ;  /* 0x00000005b3227223 */ /* 0x000fc60000010022 */
[----:B------:R-:W-:-:S04]  /*5f80*/  F2FP.BF16.F32.PACK_AB R4, RZ, R4 ;  /* 0x00000004ff04723e */ /* 0x000fc800000010ff */
[----:B------:R-:W-:-:S07]  /*5f90*/  PRMT R167, R4, 0x7610, R167 ;  /* 0x0000761004a77816 */ /* 0x000fce00000000a7 */
.L_x_2271:
[----:B------:R-:W-:Y:S02]  /*5fa0*/  F2FP.BF16.F32.PACK_AB R170, R171, R168 ;  /* 0x000000a8abaa723e */ /* 0x000fe400000010ff */
[----:B------:R-:W-:Y:S02]  /*5fb0*/  F2FP.BF16.F32.PACK_AB R171, R173, R174 ;  /* 0x000000aeadab723e */ /* 0x000fe400000010ff */
[----:B------:R-:W-:Y:S01]  /*5fc0*/  PRMT R168, R175, 0x5410, R176 ;  /* 0x00005410afa87816 */ /* 0x000fe200000000b0 */
[----:B------:R-:W-:Y:S06]  /*5fd0*/  @!P2 BRA `(.L_x_2272) ;  /* 0x0000001000b0a947 */ /* 0x000fec0003800000 */
        /* <DEDUP_REMOVED lines=8> */
.L_x_2264:
[----:B------:R-:W-:Y:S01]  /*6060*/  ISETP.GT.AND P5, PT, R4, RZ, PT ;  /* 0x000000ff0400720c */ /* 0x000fe20003fa4270 */
[----:B------:R-:W-:-:S12]  /*6070*/  @!P2 BRA `(.L_x_2273) ;  /* 0x000000000028a947 */ /* 0x000fd80003800000 */
[----:B------:R-:W-:Y:S01]  /*6080*/  @P5 FFMA.FTZ R173, R199, R6, R179 ;  /* 0x00000006c7ad5223 */ /* 0x000fe200000100b3 */
[----:B------:R-:W-:Y:S02]  /*6090*/  SHF.L.U32 R4, R156, 0x10, RZ ;  /* 0x000000109c047819 */ /* 0x000fe400000006ff */
[----:B------:R-:W-:Y:S01]  /*60a0*/  SHF.L.U32 R175, R160, 0x10, RZ ;  /* 0x00000010a0af7819 */ /* 0x000fe200000006ff */
[----:B------:R-:W-:-:S04]  /*60b0*/  @P5 FADD.FTZ R173, R202, -R173 ;  /* 0x800000adcaad5221 */ /* 0x000fc80000010000 */
[----:B------:R-:W-:-:S04]  /*60c0*/  @P5 FFMA.FTZ R4, R5, R173, R4 ;  /* 0x000000ad05045223 */ /* 0x000fc80000010004 */
[----:B------:R-:W-:-:S04]  /*60d0*/  FMUL.FTZ R173, R4, UR15 ;  /* 0x0000000f04ad7c20 */ /* 0x000fc80008410000 */
[-C--:B------:R-:W-:Y:S01]  /*60e0*/  FMUL.FTZ R4, R108, R173.reuse ;  /* 0x000000ad6c047220 */ /* 0x080fe20000410000 */
[----:B------:R-:W-:-:S04]  /*60f0*/  FFMA.FTZ R36, R175, R173, R36 ;  /* 0x000000adaf247223 */ /* 0x000fc80000010024 */
[----:B------:R-:W-:-:S04]  /*6100*/  F2FP.BF16.F32.PACK_AB R4, RZ, R4 ;  /* 0x00000004ff04723e */ /* 0x000fc800000010ff */
[----:B------:R-:W-:-:S07]  /*6110*/  PRMT R164, R4, 0x7610, R164 ;  /* 0x0000761004a47816 */ /* 0x000fce00000000a4 */
.L_x_2273:
[----:B------:R-:W-:Y:S05]  /*6120*/  @!P2 BRA `(.L_x_2274) ;  /* 0x000000000030a947 */ /* 0x000fea0003800000 */
[----:B------:R-:W-:Y:S01]  /*6130*/  PRMT R4, R156, 0x7632, R4 ;  /* 0x000076329c047816 */ /* 0x000fe20000000004 */
[----:B------:R-:W-:-:S03]  /*6140*/  @P5 FFMA.FTZ R172, R208, R6, R179 ;  /* 0x00000006d0ac5223 */ /* 0x000fc600000100b3 */
        /* <DEDUP_REMOVED lines=10> */
.L_x_2274:
[----:B------:R-:W-:Y:S05]  /*61f0*/  @!P2 BRA `(.L_x_2275) ;  /* 0x000000000028a947 */ /* 0x000fea0003800000 */
        /* <DEDUP_REMOVED lines=10> */
.L_x_2275:
        /* <DEDUP_REMOVED lines=13> */
.L_x_2276:
        /* <DEDUP_REMOVED lines=11> */
.L_x_2277:
        /* <DEDUP_REMOVED lines=13> */
.L_x_2278:
        /* <DEDUP_REMOVED lines=11> */
.L_x_2279:
        /* <DEDUP_REMOVED lines=12> */
[----:B------:R-:W-:Y:S01]  /*6660*/  PRMT R167, R167, 0x5410, R6 ;  /* 0x00005410a7a77816 */ /* 0x000fe20000000006 */
[----:B------:R-:W-:Y:S06]  /*6670*/  BRA `(.L_x_2272) ;  /* 0x0000000c00087947 */ /* 0x000fec0003800000 */
.L_x_2263:
        /* <DEDUP_REMOVED lines=12> */
[----:B------:R-:W-:Y:S01]  /*6740*/  ISETP.GT.AND P5, PT, R4, RZ, PT ;  /* 0x000000ff0400720c */ /* 0x000fe20003fa4270 */
        /* <DEDUP_REMOVED lines=12> */
[----:B------:R-:W-:Y:S01]  /*6810*/  FSEL R179, R6, RZ, P5 ;  /* 0x000000ff06b37208 */ /* 0x000fe20002800000 */
[C---:B------:R-:W-:Y:S01]  /*6820*/  FMUL.FTZ R168, R5.reuse, R168 ;  /* 0x000000a805a87220 */ /* 0x040fe20000410000 */
[C---:B------:R-:W-:Y:S01]  /*6830*/  FMUL.FTZ R171, R5.reuse, R180 ;  /* 0x000000b405ab7220 */ /* 0x040fe20000410000 */
[C---:B------:R-:W-:Y:S01]  /*6840*/  FMUL.FTZ R172, R5.reuse, R182 ;  /* 0x000000b605ac7220 */ /* 0x040fe20000410000 */
[----:B------:R-:W-:Y:S01]  /*6850*/  FMUL.FTZ R173, R5, R184 ;  /* 0x000000b805ad7220 */ /* 0x000fe20000410000 */
[----:B------:R-:W-:Y:S01]  /*6860*/  FSEL R6, R4, RZ, P5 ;  /* 0x000000ff04067208 */ /* 0x000fe20002800000 */
[----:B------:R-:W-:Y:S06]  /*6870*/  @!P2 BRA `(.L_x_2281) ;  /* 0x000000000018a947 */ /* 0x000fec0003800000 */
[----:B------:R-:W-:Y:S01]  /*6880*/  FMUL.FTZ R5, R6, UR15 ;  /* 0x0000000f06057c20 */ /* 0x000fe20008410000 */
[----:B------:R-:W-:-:S03]  /*6890*/  SHF.L.U32 R181, R160, 0x10, RZ ;  /* 0x00000010a0b57819 */ /* 0x000fc600000006ff */
[-C--:B------:R-:W-:Y:S02]  /*68a0*/  FMUL.FTZ R4, R108, R5.reuse ;  /* 0x000000056c047220 */ /* 0x080fe40000410000 */
[----:B------:R-:W-:-:S03]  /*68b0*/  FFMA.FTZ R36, R181, R5, R36 ;  /* 0x00000005b5247223 */ /* 0x000fc60000010024 */
[----:B------:R-:W-:-:S04]  /*68c0*/  F2FP.BF16.F32.PACK_AB R4, RZ, R4 ;  /* 0x00000004ff04723e */ /* 0x000fc800000010ff */
[----:B------:R-:W-:-:S07]  /*68d0*/  PRMT R164, R4, 0x7610, R164 ;  /* 0x0000761004a47816 */ /* 0x000fce00000000a4 */
.L_x_2281:
[----:B------:R-:W-:Y:S05]  /*68e0*/  @!P2 BRA `(.L_x_2282) ;  /* 0x000000000018a947 */ /* 0x000fea0003800000 */
[----:B------:R-:W-:Y:S01]  /*68f0*/  FMUL.FTZ R4, R179, UR15 ;  /* 0x0000000fb3047c20 */ /* 0x000fe20008410000 */
[----:B------:R-:W-:-:S03]  /*6900*/  SHF.L.U32 R178, R178, 0x10, RZ ;  /* 0x00000010b2b27819 */ /* 0x000fc600000006ff */
[----:B------:R-:W-:Y:S02]  /*6910*/  FMUL.FTZ R5, R109, R4 ;  /* 0x000000046d057220 */ /* 0x000fe40000410000 */
[----:B------:R-:W-:-:S03]  /*6920*/  FFMA.FTZ R37, R4, R178, R37 ;  /* 0x000000b204257223 */ /* 0x000fc60000010025 */
[----:B------:R-:W-:-:S04]  /*6930*/  F2FP.BF16.F32.PACK_AB R5, RZ, R5 ;  /* 0x00000005ff05723e */ /* 0x000fc800000010ff */
[----:B------:R-:W-:-:S07]  /*6940*/  PRMT R164, R164, 0x5410, R5 ;  /* 0x00005410a4a47816 */ /* 0x000fce0000000005 */
.L_x_2282:
[----:B------:R-:W-:Y:S02]  /*6950*/  FSEL R178, R169, RZ, P5 ;  /* 0x000000ffa9b27208 */ /* 0x000fe40002800000 */
        /* <DEDUP_REMOVED lines=8> */
.L_x_2283:
[----:B------:R-:W-:Y:S05]  /*69e0*/  @!P2 BRA `(.L_x_2284) ;  /* 0x000000000018a947 */ /* 0x000fea0003800000 */
[----:B------:R-:W-:Y:S01]  /*69f0*/  FMUL.FTZ R4, R178, UR15 ;  /* 0x0000000fb2047c20 */ /* 0x000fe20008410000 */
[----:B------:R-:W-:-:S03]  /*6a00*/  SHF.L.U32 R176, R176, 0x10, RZ ;  /* 0x00000010b0b07819 */ /* 0x000fc600000006ff */
[----:B------:R-:W-:Y:S02]  /*6a10*/  FMUL.FTZ R5, R111, R4 ;  /* 0x000000046f057220 */ /* 0x000fe40000410000 */
[----:B------:R-:W-:-:S03]  /*6a20*/  FFMA.FTZ R39, R4, R176, R39 ;  /* 0x000000b004277223 */ /* 0x000fc60000010027 */
[----:B------:R-:W-:-:S04]  /*6a30*/  F2FP.BF16.F32.PACK_AB R5, RZ, R5 ;  /* 0x00000005ff05723e */ /* 0x000fc800000010ff */
[----:B------:R-:W-:-:S07]  /*6a40*/  PRMT R165, R165, 0x5410, R5 ;  /* 0x00005410a5a57816 */ /* 0x000fce0000000005 */
.L_x_2284:
        /* <DEDUP_REMOVED lines=9> */
.L_x_2285:
[----:B------:R-:W-:Y:S05]  /*6ae0*/  @!P2 BRA `(.L_x_2286) ;  /* 0x000000000018a947 */ /* 0x000fea0003800000 */
[----:B------:R-:W-:Y:S01]  /*6af0*/  FMUL.FTZ R4, R171, UR15 ;  /* 0x0000000fab047c20 */ /* 0x000fe20008410000 */
[----:B------:R-:W-:-:S03]  /*6b00*/  SHF.L.U32 R175, R175, 0x10, RZ ;  /* 0x00000010afaf7819 */ /* 0x000fc600000006ff */
[----:B------:R-:W-:Y:S02]  /*6b10*/  FMUL.FTZ R5, R105, R4 ;  /* 0x0000000469057220 */ /* 0x000fe40000410000 */
[----:B------:R-:W-:-:S03]  /*6b20*/  FFMA.FTZ R33, R4, R175, R33 ;  /* 0x000000af04217223 */ /* 0x000fc60000010021 */
[----:B------:R-:W-:-:S04]  /*6b30*/  F2FP.BF16.F32.PACK_AB R5, RZ, R5 ;  /* 0x00000005ff05723e */ /* 0x000fc800000010ff */
[----:B------:R-:W-:-:S07]  /*6b40*/  PRMT R166, R166, 0x5410, R5 ;  /* 0x00005410a6a67816 */ /* 0x000fce0000000005 */
.L_x_2286:
[----:B------:R-:W-:Y:S02]  /*6b50*/  F2FP.BF16.F32.PACK_AB R168, R179, R6 ;  /* 0x00000006b3a8723e */ /* 0x000fe400000010ff */
[----:B------:R-:W-:Y:S02]  /*6b60*/  F2FP.BF16.F32.PACK_AB R169, R178, R169 ;  /* 0x000000a9b2a9723e */ /* 0x000fe400000010ff */
        /* <DEDUP_REMOVED lines=9> */
.L_x_2287:
[----:B------:R-:W-:Y:S02]  /*6c00*/  F2FP.BF16.F32.PACK_AB R170, R171, R170 ;  /* 0x000000aaabaa723e */ /* 0x000fe400000010ff */
[----:B------:R-:W-:Y:S01]  /*6c10*/  F2FP.BF16.F32.PACK_AB R171, R173, R172 ;  /* 0x000000acadab723e */ /* 0x000fe200000010ff */
[----:B------:R-:W-:Y:S06]  /*6c20*/  @!P2 BRA `(.L_x_2272) ;  /* 0x00000004009ca947 */ /* 0x000fec0003800000 */
[----:B------:R-:W-:Y:S01]  /*6c30*/  FMUL.FTZ R4, R173, UR15 ;  /* 0x0000000fad047c20 */ /* 0x000fe20008410000 */
[----:B------:R-:W-:-:S03]  /*6c40*/  SHF.L.U32 R174, R174, 0x10, RZ ;  /* 0x00000010aeae7819 */ /* 0x000fc600000006ff */
[----:B------:R-:W-:Y:S02]  /*6c50*/  FMUL.FTZ R5, R107, R4 ;  /* 0x000000046b057220 */ /* 0x000fe40000410000 */
[----:B------:R-:W-:-:S03]  /*6c60*/  FFMA.FTZ R35, R4, R174, R35 ;  /* 0x000000ae04237223 */ /* 0x000fc60000010023 */
[----:B------:R-:W-:-:S04]  /*6c70*/  F2FP.BF16.F32.PACK_AB R5, RZ, R5 ;  /* 0x00000005ff05723e */ /* 0x000fc800000010ff */
[----:B------:R-:W-:Y:S01]  /*6c80*/  PRMT R167, R167, 0x5410, R5 ;  /* 0x00005410a7a77816 */ /* 0x000fe20000000005 */
[----:B------:R-:W-:Y:S06]  /*6c90*/  BRA `(.L_x_2272) ;  /* 0x0000000400807947 */ /* 0x000fec0003800000 */
.L_x_2280:
[----:B------:R-:W-:Y:S05]  /*6ca0*/  @!P2 BRA `(.L_x_2288) ;  /* 0x00000000002ca947 */ /* 0x000fea0003800000 */
[----:B------:R-:W-:Y:S01]  /*6cb0*/  FFMA.FTZ R173, R199, R6, R179 ;  /* 0x00000006c7ad7223 */ /* 0x000fe200000100b3 */
[----:B------:R-:W-:Y:S02]  /*6cc0*/  ISETP.GT.AND P5, PT, R4, RZ, PT ;  /* 0x000000ff0400720c */ /* 0x000fe40003fa4270 */
        /* <DEDUP_REMOVED lines=9> */
.L_x_2288:
        /* <DEDUP_REMOVED lines=12> */
.L_x_2289:
        /* <DEDUP_REMOVED lines=12> */
.L_x_2290:
        /* <DEDUP_REMOVED lines=12> */
.L_x_2291:
        /* <DEDUP_REMOVED lines=12> */
.L_x_2292:
        /* <DEDUP_REMOVED lines=12> */
.L_x_2293:
        /* <DEDUP_REMOVED lines=12> */
.L_x_2294:
        /* <DEDUP_REMOVED lines=12> */
.L_x_2272:
[----:B------:R-:W0:Y:S08]  /*72a0*/  @P0 LDC.64 R4, c[0x0][0x478] ;  /* 0x00011e00ff040b82 */ /* 0x000e300000000a00 */
[----:B------:R-:W1:Y:S01]  /*72b0*/  @P2 LDC.64 R172, c[0x0][0x468] ;  /* 0x00011a00ffac2b82 */ /* 0x000e620000000a00 */
[----:B0-----:R-:W-:-:S05]  /*72c0*/  @P0 IMAD.WIDE.U32 R4, R8, 0x10, R4 ;  /* 0x0000001008040825 */ /* 0x001fca00078e0004 */
[----:B------:R3:W-:Y:S01]  /*72d0*/  @P0 STG.E.128 desc[UR10][R4.64], R168 ;  /* 0x000000a804000986 */ /* 0x0007e2000c101d0a */
[----:B-1----:R-:W-:-:S05]  /*72e0*/  @P2 IMAD.WIDE.U32 R172, R177, 0x10, R172 ;  /* 0x00000010b1ac2825 */ /* 0x002fca00078e00ac */
[----:B------:R3:W-:Y:S02]  /*72f0*/  @P2 STG.E.128 desc[UR10][R172.64], R164 ;  /* 0x000000a4ac002986 */ /* 0x0007e4000c101d0a */
.L_x_2261:
[----:B------:R-:W-:Y:S05]  /*7300*/  BSYNC.RECONVERGENT B0 ;  /* 0x0000000000007941 */ /* 0x000fea0003800200 */
.L_x_2260:
[----:B---3--:R-:W1:Y:S01]  /*7310*/  LDC.64 R4, c[0x0][0x380] ;  /* 0x0000e000ff047b82 */ /* 0x008e620000000a00 */
[----:B------:R-:W-:Y:S01]  /*7320*/  UPLOP3.LUT UP1, UPT, UPT, UPT, UP1, 0x40, 0x4 ;  /* 0x000000000004789c */ /* 0x000fe20003f2e810 */
[----:B-1----:R-:W-:-:S04]  /*7330*/  IADD3 R2, PT, PT, R2, R4, RZ ;  /* 0x0000000402027210 */ /* 0x002fc80007ffe0ff */
[----:B------:R-:W-:-:S13]  /*7340*/  ISETP.GE.AND P0, PT, R2, R5, PT ;  /* 0x000000050200720c */ /* 0x000fda0003f06270 */
[----:B------:R-:W-:Y:S05]  /*7350*/  @!P0 BRA `(.L_x_2295) ;  /* 0xffffff9400108947 */ /* 0x000fea000383ffff */
.L_x_2180:
        /* <DEDUP_REMOVED lines=18> */
.L_x_2297:
[----:B------:R-:W-:Y:S05]  /*7480*/  BSYNC.RECONVERGENT B0 ;  /* 0x0000000000007941 */ /* 0x000fea0003800200 */
.L_x_2296:
        /* <DEDUP_REMOVED lines=15> */
.L_x_2299:
[----:B------:R-:W-:Y:S05]  /*7580*/  BSYNC.RECONVERGENT B0 ;  /* 0x0000000000007941 */ /* 0x000fea0003800200 */
.L_x_2298:
        /* <DEDUP_REMOVED lines=14> */
.L_x_2300:
        /* <DEDUP_REMOVED lines=9> */
.L_x_10700:


//--------------------- .text._ZN10layer_norm13ln_bwd_kernelINS_13Kernel_traitsIf13__nv_bfloat16S2_S2_fjLj6144ELj1ELj1ELj8ELj16ENS_18Kernel_traits_baseILj6144EfS2_S2_S2_fjLj256EEEEELb0ELb1ELb1ELb1EEEvNS_9BwdParamsE --------------------------
	.section	.text._ZN10layer_norm13ln_bwd_kernelINS_13Kernel_traitsIf13__nv_bfloat16S2_S2_fjLj6144ELj1ELj1ELj8ELj16ENS_18Kernel_traits_baseILj6144EfS2_S2_S2_fjLj256EEEEELb0ELb1ELb1ELb1EEEvNS_9BwdParamsE,"ax",@progbits
	.align	128
        .global         _ZN10layer_norm13ln_bwd_kernelINS_13Kernel_traitsIf13__nv_bfloat16S2_S2_fjLj6144ELj1ELj1ELj8ELj16ENS_18Kernel_traits_baseILj6144EfS2_S2_S2_fjLj256EEEEELb0ELb1ELb1ELb1EEEvNS_9BwdParamsE
        .type           _ZN10layer_norm13ln_bwd_kernelINS_13Kernel_traitsIf13__nv_bfloat16S2_S2_fjLj6144ELj1ELj1ELj8ELj16ENS_18Kernel_traits_baseILj6144EfS2_S2_S2_fjLj256EEEEELb0ELb1ELb1ELb1EEEvNS_9BwdParamsE,@function
        .size           _ZN10layer_norm13ln_bwd_kernelINS_13Kernel_traitsIf13__nv_bfloat16S2_S2_fjLj6144ELj1ELj1ELj8ELj16ENS_18Kernel_traits_baseILj6144EfS2_S2_S2_fjLj256EEEEELb0ELb1ELb1ELb1EEEvNS_9BwdParamsE,(.L_x_10701 - _ZN10layer_norm13ln_bwd_kernelINS_13Kernel_traitsIf13__nv_bfloat16S2_S2_fjLj6144ELj1ELj1ELj8ELj16ENS_18Kernel_traits_baseILj6144EfS2_S2_S2_fjLj256EEEEELb0ELb1ELb1ELb1EEEvNS_9BwdParamsE)
        .other          _ZN10layer_norm13ln_bwd_kernelINS_13Kernel_traitsIf13__nv_bfloat16S2_S2_fjLj6144ELj1ELj1ELj8ELj16ENS_18Kernel_traits_baseILj6144EfS2_S2_S2_fjLj256EEEEELb0ELb1ELb1ELb1EEEvNS_9BwdParamsE,@"STO_CUDA_ENTRY STV_DEFAULT"
_ZN10layer_norm13ln_bwd_kernelINS_13Kernel_traitsIf13__nv_bfloat16S2_S2_fjLj6144ELj1ELj1ELj8ELj16ENS_18Kernel_traits_baseILj6144EfS2_S2_S2_fjLj256EEEEELb0ELb1ELb1ELb1EEEvNS_9BwdParamsE:
.text._ZN10layer_norm13ln_bwd_kernelINS_13Kernel_traitsIf13__nv_bfloat16S2_S2_fjLj6144ELj1ELj1ELj8ELj16ENS_18Kernel_traits_baseILj6144EfS2_S2_S2_fjLj256EEEEELb0ELb1ELb1ELb1EEEvNS_9BwdParamsE:
        /* <DEDUP_REMOVED lines=68> */
.L_x_2404:
[----:B------:R-:W1:Y:S08]  /*0440*/  LDC.64 R154, c[0x0][0x3f8] ;  /* 0x0000fe00ff9a7b82 */ /* 0x000e700000000a00 */
[----:B------:R-:W2:Y:S08]  /*0450*/  LDC.64 R148, c[0x0][0x3c8] ;  /* 0x0000f200ff947b82 */ /* 0x000eb00000000a00 */
[----:B------:R-:W3:Y:S01]  /*0460*/  LDC.64 R150, c[0x0][0x3f0] ;  /* 0x0000fc00ff967b82 */ /* 0x000ee20000000a00 */
[----:B-1----:R-:W-:-:S05]  /*0470*/  IMAD.WIDE R154, R0, 0x4, R154 ;  /* 0x00000004009a7825 */ /* 0x002fca00078e029a */
[----:B------:R-:W4:Y:S01]  /*0480*/  LDG.E R211, desc[UR12][R154.64] ;  /* 0x0000000c9ad37981 */ /* 0x000f22000c1e1900 */
[----:B--2---:R-:W-:-:S05]  /*0490*/  IMAD.WIDE R148, R0, 0x4, R148 ;  /* 0x0000000400947825 */ /* 0x004fca00078e0294 */
[----:B-----5:R1:W5:Y:S01]  /*04a0*/  LDG.E R212, desc[UR12][R148.64] ;  /* 0x0000000c94d47981 */ /* 0x020362000c1e1900 */
[----:B---3--:R-:W-:-:S05]  /*04b0*/  IMAD.WIDE R150, R0, 0x4, R150 ;  /* 0x0000000400967825 */ /* 0x008fca00078e0296 */
[----:B------:R1:W5:Y:S01]  /*04c0*/  LDG.E R152, desc[UR12][R150.64] ;  /* 0x0000000c96987981 */ /* 0x000362000c1e1900 */
[----:B------:R-:W-:Y:S02]  /*04d0*/  MOV R153, RZ ;  /* 0x000000ff00997202 */ /* 0x000fe40000000f00 */
[----:B------:R-:W-:Y:S02]  /*04e0*/  MOV R156, RZ ;  /* 0x000000ff009c7202 */ /* 0x000fe40000000f00 */
[----:B----4-:R-:W-:-:S13]  /*04f0*/  ISETP.GE.AND P1, PT, R211, 0x1, PT ;  /* 0x00000001d300780c */ /* 0x010fda0003f26270 */
[----:B-1----:R-:W-:Y:S05]  /*0500*/  @!P1 BRA `(.L_x_2302) ;  /* 0x00000010007c9947 */ /* 0x002fea0003800000 */
[----:B------:R-:W-:Y:S01]  /*0510*/  IMAD R3, R0, UR14, RZ ;  /* 0x0000000e00037c24 */ /* 0x000fe2000f8e02ff */
[----:B------:R-:W-:Y:S01]  /*0520*/  IADD3 R151, PT, PT, R211, -0x1, RZ ;  /* 0xffffffffd3977810 */ /* 0x000fe20007ffe0ff */
[----:B------:R-:W1:Y:S03]  /*0530*/  LDC.64 R156, c[0x0][0x3a8] ;  /* 0x0000ea00ff9c7b82 */ /* 0x000e660000000a00 */
[----:B------:R-:W-:Y:S01]  /*0540*/  SHF.R.S32.HI R150, RZ, 0x1f, R3 ;  /* 0x0000001fff967819 */ /* 0x000fe20000011403 */
[----:B------:R-:W-:-:S03]  /*0550*/  IMAD R151, R151, UR14, RZ ;  /* 0x0000000e97977c24 */ /* 0x000fc6000f8e02ff */
[----:B------:R-:W-:Y:S01]  /*0560*/  LEA.HI R3, R150, R3, RZ, 0x3 ;  /* 0x0000000396037211 */ /* 0x000fe200078f18ff */
[----:B------:R-:W2:Y:S01]  /*0570*/  LDC.64 R148, c[0x0][0x428] ;  /* 0x00010a00ff947b82 */ /* 0x000ea20000000a00 */
[----:B------:R-:W-:Y:S02]  /*0580*/  SHF.R.S32.HI R150, RZ, 0x1f, R151 ;  /* 0x0000001fff967819 */ /* 0x000fe40000011497 */
[----:B------:R-:W-:Y:S02]  /*0590*/  LEA.HI.SX32 R181, R3, R2, 0x1d ;  /* 0x0000000203b57211 */ /* 0x000fe400078feaff */
[----:B------:R-:W-:-:S04]  /*05a0*/  LEA.HI R151, R150, R151, RZ, 0x3 ;  /* 0x0000009796977211 */ /* 0x000fc800078f18ff */
[----:B------:R-:W-:Y:S02]  /*05b0*/  LEA.HI.SX32 R151, R151, R2, 0x1d ;  /* 0x0000000297977211 */ /* 0x000fe400078feaff */
[----:B------:R-:W3:Y:S01]  /*05c0*/  LDC.64 R2, c[0x0][0x3c0] ;  /* 0x0000f000ff027b82 */ /* 0x000ee20000000a00 */
[----:B------:R-:W-:Y:S02]  /*05d0*/  IADD3 R183, PT, PT, R181, 0x100, RZ ;  /* 0x00000100b5b77810 */ /* 0x000fe40007ffe0ff */
[----:B------:R-:W-:Y:S02]  /*05e0*/  IADD3 R161, PT, PT, R151, 0x100, RZ ;  /* 0x0000010097a17810 */ /* 0x000fe40007ffe0ff */
[C---:B------:R-:W-:Y:S01]  /*05f0*/  IADD3 R185, PT, PT, R181.reuse, 0x200, RZ ;  /* 0x00000200b5b97810 */ /* 0x040fe20007ffe0ff */
[----:B-1----:R-:W-:Y:S01]  /*0600*/  IMAD.WIDE.U32 R172, R181, 0x10, R156 ;  /* 0x00000010b5ac7825 */ /* 0x002fe200078e009c */
[----:B------:R-:W-:-:S03]  /*0610*/  SHF.R.S32.HI R150, RZ, 0x1f, R0 ;  /* 0x0000001fff967819 */ /* 0x000fc60000011400 */
[----:B------:R-:W-:Y:S02]  /*0620*/  IMAD.WIDE.U32 R168, R183, 0x10, R156 ;  /* 0x00000010b7a87825 */ /* 0x000fe400078e009c */
[----:B------:R-:W4:Y:S02]  /*0630*/  LDG.E.128 R172, desc[UR12][R172.64] ;  /* 0x0000000cacac7981 */ /* 0x000f24000c1e1d00 */
[----:B--2---:R-:W-:Y:S02]  /*0640*/  IMAD.WIDE.U32 R160, R161, 0x10, R148 ;  /* 0x00000010a1a07825 */ /* 0x004fe400078e0094 */
[----:B------:R-:W2:Y:S02]  /*0650*/  LDG.E.128 R168, desc[UR12][R168.64] ;  /* 0x0000000ca8a87981 */ /* 0x000ea4000c1e1d00 */
[----:B------:R-:W-:Y:S02]  /*0660*/  IMAD.WIDE.U32 R156, R185, 0x10, R156 ;  /* 0x00000010b99c7825 */ /* 0x000fe400078e009c */
[----:B------:R-:W2:Y:S02]  /*0670*/  LDG.E.128 R160, desc[UR12][R160.64] ;  /* 0x0000000ca0a07981 */ /* 0x000ea4000c1e1d00 */
[C---:B------:R-:W-:Y:S01]  /*0680*/  IMAD.WIDE.U32 R164, R151.reuse, 0x10, R148 ;  /* 0x0000001097a47825 */ /* 0x040fe200078e0094 */
[C---:B---3--:R-:W-:Y:S01]  /*0690*/  LEA R2, P0, R0.reuse, R2, 0x2 ;  /* 0x0000000200027211 */ /* 0x048fe200078010ff */
[----:B------:R-:W3:Y:S03]  /*06a0*/  LDG.E.128 R156, desc[UR12][R156.64] ;  /* 0x0000000c9c9c7981 */ /* 0x000ee6000c1e1d00 */
[----:B------:R-:W-:Y:S01]  /*06b0*/  LEA.HI.X R3, R0, R3, R150, 0x2, P0 ;  /* 0x0000000300037211 */ /* 0x000fe200000f1496 */
[----:B------:R-:W3:Y:S01]  /*06c0*/  LDG.E.128 R164, desc[UR12][R164.64] ;  /* 0x0000000ca4a47981 */ /* 0x000ee2000c1e1d00 */
[----:B------:R-:W-:-:S03]  /*06d0*/  IADD3 R151, PT, PT, R151, 0x200, RZ ;  /* 0x0000020097977810 */ /* 0x000fc60007ffe0ff */
[----:B------:R1:W3:Y:S02]  /*06e0*/  LDG.E R153, desc[UR12][R2.64] ;  /* 0x0000000c02997981 */ /* 0x0002e4000c1e1900 */
[----:B------:R-:W-:-:S06]  /*06f0*/  IMAD.WIDE.U32 R148, R151, 0x10, R148 ;  /* 0x0000001097947825 */ /* 0x000fcc00078e0094 */
[----:B------:R-:W3:Y:S01]  /*0700*/  LDG.E.128 R148, desc[UR12][R148.64] ;  /* 0x0000000c94947981 */ /* 0x000ee2000c1e1d00 */
[----:B------:R-:W-:-:S04]  /*0710*/  UISETP.NE.U32.AND UP0, UPT, UR6, URZ, UPT ;  /* 0x000000ff0600728c */ /* 0x000fc8000bf05070 */
[----:B------:R-:W-:-:S06]  /*0720*/  UISETP.NE.AND.EX UP0, UPT, UR7, URZ, UPT, UP0 ;  /* 0x000000ff0700728c */ /* 0x000fcc000bf05300 */
[----:B------:R-:W-:-:S13]  /*0730*/  PLOP3.LUT P0, PT, PT, PT, UP0, 0x80, 0x8 ;  /* 0x000000000008781c */ /* 0x000fda0003f0f008 */
[----:B------:R-:W1:Y:S08]  /*0740*/  @P0 LDC.64 R154, c[0x0][0x438] ;  /* 0x00010e00ff9a0b82 */ /* 0x000e700000000a00 */
[----:B------:R-:W0:Y:S08]  /*0750*/  @P0 LDC.64 R176, c[0x0][0x438] ;  /* 0x00010e00ffb00b82 */ /* 0x000e300000000a00 */
[----:B------:R-:W0:Y:S01]  /*0760*/  @P0 LDC.64 R178, c[0x0][0x438] ;  /* 0x00010e00ffb20b82 */ /* 0x000e220000000a00 */
[----:B------:R-:W-:Y:S01]  /*0770*/  ISETP.NE.AND P2, PT, RZ, UR11, PT ;  /* 0x0000000bff007c0c */ /* 0x000fe2000bf45270 */
[----:B-1----:R-:W-:-:S05]  /*0780*/  @P0 IMAD.WIDE.U32 R2, R181, 0x10, R154 ;  /* 0x00000010b5020825 */ /* 0x002fca00078e009a */
[----:B------:R-:W5:Y:S01]  /*0790*/  @P0 LDG.E.128 R12, desc[UR12][R2.64] ;  /* 0x0000000c020c0981 */ /* 0x000f62000c1e1d00 */
[----:B0-----:R-:W-:-:S05]  /*07a0*/  @P0 IMAD.WIDE.U32 R154, R183, 0x10, R176 ;  /* 0x00000010b79a0825 */ /* 0x001fca00078e00b0 */
[----:B------:R2:W5:Y:S01]  /*07b0*/  @P0 LDG.E.128 R8, desc[UR12][R154.64] ;  /* 0x0000000c9a080981 */ /* 0x000562000c1e1d00 */
[----:B------:R-:W-:-:S05]  /*07c0*/  @P0 IMAD.WIDE.U32 R176, R185, 0x10, R178 ;  /* 0x00000010b9b00825 */ /* 0x000fca00078e00b2 */
[----:B------:R0:W5:Y:S01]  /*07d0*/  @P0 LDG.E.128 R4, desc[UR12][R176.64] ;  /* 0x0000000cb0040981 */ /* 0x000162000c1e1d00 */
[----:B----4-:R-:W-:Y:S02]  /*07e0*/  PRMT R181, R172, 0x7632, R181 ;  /* 0x00007632acb57816 */ /* 0x010fe400000000b5 */
[----:B------:R-:W-:Y:S02]  /*07f0*/  PRMT R183, R173, 0x7632, R183 ;  /* 0x00007632adb77816 */ /* 0x000fe400000000b7 */
[----:B--2---:R-:W-:Y:S02]  /*0800*/  PRMT R155, R168, 0x7632, R155 ;  /* 0x00007632a89b7816 */ /* 0x004fe4000000009b */
[C---:B------:R-:W-:Y:S02]  /*0810*/  PRMT R154, R162.reuse, 0x7632, R154 ;  /* 0x00007632a29a7816 */ /* 0x040fe4000000009a */
[----:B------:R-:W-:Y:S02]  /*0820*/  SHF.L.U32 R189, R162, 0x10, RZ ;  /* 0x00000010a2bd7819 */ /* 0x000fe400000006ff */
[----:B---3--:R-:W-:-:S02]  /*0830*/  PRMT R162, R157, 0x7632, R162 ;  /* 0x000076329da27816 */ /* 0x008fc400000000a2 */
[----:B------:R-:W-:Y:S02]  /*0840*/  SHF.L.U32 R157, R157, 0x10, RZ ;  /* 0x000000109d9d7819 */ /* 0x000fe400000006ff */
[----:B------:R-:W-:Y:S02]  /*0850*/  PRMT R178, R164, 0x7632, R178 ;  /* 0x00007632a4b27816 */ /* 0x000fe400000000b2 */
[----:B------:R-:W-:Y:S02]  /*0860*/  FSEL R209, R153, RZ, !P2 ;  /* 0x000000ff99d17208 */ /* 0x000fe40005000000 */
[C---:B------:R-:W-:Y:S02]  /*0870*/  PRMT R153, R156.reuse, 0x7632, R153 ;  /* 0x000076329c997816 */ /* 0x040fe40000000099 */
[----:B------:R-:W-:Y:S02]  /*0880*/  SHF.L.U32 R156, R156, 0x10, RZ ;  /* 0x000000109c9c7819 */ /* 0x000fe400000006ff */
[----:B------:R-:W-:-:S02]  /*0890*/  SHF.L.U32 R179, R164, 0x10, RZ ;  /* 0x00000010a4b37819 */ /* 0x000fc400000006ff */
[----:B------:R-:W-:Y:S02]  /*08a0*/  PRMT R185, R174, 0x7632, R185 ;  /* 0x00007632aeb97816 */ /* 0x000fe400000000b9 */
[----:B------:R-:W-:Y:S02]  /*08b0*/  PRMT R188, R175, 0x7632, R188 ;  /* 0x00007632afbc7816 */ /* 0x000fe400000000bc */
[----:B------:R-:W-:Y:S02]  /*08c0*/  PRMT R164, R169, 0x7632, R164 ;  /* 0x00007632a9a47816 */ /* 0x000fe400000000a4 */
[----:B------:R-:W-:Y:S02]  /*08d0*/  PRMT R192, R170, 0x7632, R192 ;  /* 0x00007632aac07816 */ /* 0x000fe400000000c0 */
[----:B------:R-:W-:Y:S02]  /*08e0*/  PRMT R194, R171, 0x7632, R194 ;  /* 0x00007632abc27816 */ /* 0x000fe400000000c2 */
[----:B------:R-:W-:-:S02]  /*08f0*/  PRMT R196, R158, 0x7632, R196 ;  /* 0x000076329ec47816 */ /* 0x000fc400000000c4 */
[----:B------:R-:W-:Y:S01]  /*0900*/  PRMT R197, R159, 0x7632, R197 ;  /* 0x000076329fc57816 */ /* 0x000fe200000000c5 */
[C---:B------:R-:W-:Y:S01]  /*0910*/  FADD.FTZ R207, -R209.reuse, R156 ;  /* 0x0000009cd1cf7221 */ /* 0x040fe20000010100 */
[----:B------:R-:W-:Y:S01]  /*0920*/  SHF.L.U32 R186, R174, 0x10, RZ ;  /* 0x00000010aeba7819 */ /* 0x000fe200000006ff */
[----:B------:R-:W-:Y:S01]  /*0930*/  FADD.FTZ R213, -R209, R157 ;  /* 0x0000009dd1d57221 */ /* 0x000fe20000010100 */
[----:B------:R-:W-:Y:S02]  /*0940*/  SHF.L.U32 R190, R175, 0x10, RZ ;  /* 0x00000010afbe7819 */ /* 0x000fe400000006ff */
[----:B------:R-:W-:Y:S02]  /*0950*/  SHF.L.U32 R195, R171, 0x10, RZ ;  /* 0x00000010abc37819 */ /* 0x000fe400000006ff */
[C---:B------:R-:W-:Y:S02]  /*0960*/  PRMT R180, R160.reuse, 0x7632, R180 ;  /* 0x00007632a0b47816 */ /* 0x040fe400000000b4 */
[----:B------:R-:W-:-:S02]  /*0970*/  SHF.L.U32 R193, R160, 0x10, RZ ;  /* 0x00000010a0c17819 */ /* 0x000fc400000006ff */
[----:B------:R-:W-:Y:S02]  /*0980*/  SHF.L.U32 R159, R159, 0x10, RZ ;  /* 0x000000109f9f7819 */ /* 0x000fe400000006ff */
[C---:B------:R-:W-:Y:S02]  /*0990*/  PRMT R174, R166.reuse, 0x7632, R174 ;  /* 0x00007632a6ae7816 */ /* 0x040fe400000000ae */
[----:B------:R-:W-:Y:S02]  /*09a0*/  SHF.L.U32 R175, R166, 0x10, RZ ;  /* 0x00000010a6af7819 */ /* 0x000fe400000006ff */
[C---:B------:R-:W-:Y:S02]  /*09b0*/  PRMT R160, R161.reuse, 0x7632, R160 ;  /* 0x00007632a1a07816 */ /* 0x040fe400000000a0 */
[----:B------:R-:W-:Y:S02]  /*09c0*/  SHF.L.U32 R191, R161, 0x10, RZ ;  /* 0x00000010a1bf7819 */ /* 0x000fe400000006ff */
        /* <DEDUP_REMOVED lines=20> */
[----:B------:R-:W-:Y:S01]  /*0b10*/  FADD.FTZ R205, -R209, R195 ;  /* 0x000000c3d1cd7221 */ /* 0x000fe20000010100 */
[----:B------:R-:W-:Y:S01]  /*0b20*/  PRMT R172, R167, 0x7632, R172 ;  /* 0x00007632a7ac7816 */ /* 0x000fe200000000ac */
[----:B------:R-:W-:Y:S01]  /*0b30*/  FADD.FTZ R221, -R209, R159 ;  /* 0x0000009fd1dd7221 */ /* 0x000fe20000010100 */
[----:B0-----:R-:W-:Y:S01]  /*0b40*/  PRMT R176, R165, 0x7632, R176 ;  /* 0x00007632a5b07816 */ /* 0x001fe200000000b0 */
[----:B------:R-:W-:Y:S01]  /*0b50*/  FADD.FTZ R181, -R209, R181 ;  /* 0x000000b5d1b57221 */ /* 0x000fe20000010100 */
[----:B------:R-:W-:Y:S01]  /*0b60*/  SHF.L.U32 R177, R165, 0x10, RZ ;  /* 0x00000010a5b17819 */ /* 0x000fe200000006ff */
        /* <DEDUP_REMOVED lines=22> */
[----:B------:R-:W-:Y:S02]  /*0cd0*/  SHF.L.U32 R148, R178, 0x10, RZ ;  /* 0x00000010b2947819 */ /* 0x000fe400000006ff */
[----:B------:R-:W-:Y:S01]  /*0ce0*/  SHF.L.U32 R158, R172, 0x10, RZ ;  /* 0x00000010ac9e7819 */ /* 0x000fe200000006ff */
[----:B-----5:R-:W-:Y:S01]  /*0cf0*/  FMUL.FTZ R172, R212, R181 ;  /* 0x000000b5d4ac7220 */ /* 0x020fe20000410000 */
        /* <DEDUP_REMOVED lines=9> */
[----:B------:R-:W-:Y:S01]  /*0d90*/  FADD.FTZ R89, R89, R148 ;  /* 0x0000009459597221 */ /* 0x000fe20000010000 */
[-C--:B------:R-:W-:Y:S01]  /*0da0*/  FFMA.FTZ R65, R172, R148.reuse, R65 ;  /* 0x00000094ac417223 */ /* 0x080fe20000010041 */
[----:B------:R-:W-:Y:S01]  /*0db0*/  FMUL.FTZ R171, R61, R148 ;  /* 0x000000943dab7220 */ /* 0x000fe20000410000 */
[C---:B------:R-:W-:Y:S01]  /*0dc0*/  PRMT R190, R149.reuse, 0x7632, R190 ;  /* 0x0000763295be7816 */ /* 0x040fe200000000be */
[----:B------:R-:W-:Y:S01]  /*0dd0*/  FADD.FTZ R148, RZ, R164 ;  /* 0x000000a4ff947221 */ /* 0x000fe20000010000 */
[----:B------:R-:W-:Y:S01]  /*0de0*/  SHF.L.U32 R215, R149, 0x10, RZ ;  /* 0x0000001095d77819 */ /* 0x000fe200000006ff */
[C---:B------:R-:W-:Y:S01]  /*0df0*/  FFMA.FTZ R149, R3.reuse, R164, RZ ;  /* 0x000000a403957223 */ /* 0x040fe200000100ff */
[----:B------:R-:W-:Y:S01]  /*0e00*/  FADD.FTZ R88, R88, R179 ;  /* 0x000000b358587221 */ /* 0x000fe20000010000 */
[----:B------:R-:W-:Y:S01]  /*0e10*/  FFMA.FTZ R64, R3, R179, R64 ;  /* 0x000000b303407223 */ /* 0x000fe20000010040 */
[----:B------:R-:W-:Y:S01]  /*0e20*/  FADD.FTZ R92, R92, R175 ;  /* 0x000000af5c5c7221 */ /* 0x000fe20000010000 */
[-C--:B------:R-:W-:Y:S01]  /*0e30*/  FFMA.FTZ R68, R167, R175.reuse, R68 ;  /* 0x000000afa7447223 */ /* 0x080fe20000010044 */
[----:B------:R-:W-:Y:S01]  /*0e40*/  FMUL.FTZ R168, R56, R175 ;  /* 0x000000af38a87220 */ /* 0x000fe20000410000 */
[----:B------:R-:W-:Y:S01]  /*0e50*/  FMUL.FTZ R169, R212, R169 ;  /* 0x000000a9d4a97220 */ /* 0x000fe20000410000 */
[----:B------:R-:W-:Y:S01]  /*0e60*/  FADD.FTZ R93, R93, R156 ;  /* 0x0000009c5d5d7221 */ /* 0x000fe20000010000 */
[-C--:B------:R-:W-:Y:S01]  /*0e70*/  FFMA.FTZ R69, R176, R156.reuse, R69 ;  /* 0x0000009cb0457223 */ /* 0x080fe20000010045 */
[----:B------:R-:W-:Y:S01]  /*0e80*/  FMUL.FTZ R175, R57, R156 ;  /* 0x0000009c39af7220 */ /* 0x000fe20000410000 */
[----:B------:R-:W-:Y:S01]  /*0e90*/  FMUL.FTZ R179, R212, R199 ;  /* 0x000000c7d4b37220 */ /* 0x000fe20000410000 */
[----:B------:R-:W-:Y:S01]  /*0ea0*/  FMUL.FTZ R166, R62, R177 ;  /* 0x000000b13ea67220 */ /* 0x000fe20000410000 */
[----:B------:R-:W-:Y:S01]  /*0eb0*/  SHF.L.U32 R156, R2, 0x10, RZ ;  /* 0x00000010029c7819 */ /* 0x000fe200000006ff */
[----:B------:R-:W-:Y:S01]  /*0ec0*/  FADD.FTZ R199, R148, R171 ;  /* 0x000000ab94c77221 */ /* 0x000fe20000010000 */
[----:B------:R-:W-:Y:S01]  /*0ed0*/  FMUL.FTZ R165, R212, R165 ;  /* 0x000000a5d4a57220 */ /* 0x000fe20000410000 */
        /* <DEDUP_REMOVED lines=8> */
[----:B------:R-:W-:Y:S02]  /*0f60*/  FADD.FTZ R199, R148, R173 ;  /* 0x000000ad94c77221 */ /* 0x000fe40000010000 */
[----:B------:R-:W-:Y:S02]  /*0f70*/  FFMA.FTZ R2, R174, R173, R149 ;  /* 0x000000adae027223 */ /* 0x000fe40000010095 */
[----:B------:R-:W-:Y:S02]  /*0f80*/  FADD.FTZ R148, R199, R168 ;  /* 0x000000a8c7947221 */ /* 0x000fe40000010000 */
[----:B------:R-:W-:Y:S02]  /*0f90*/  FFMA.FTZ R149, R167, R168, R2 ;  /* 0x000000a8a7957223 */ /* 0x000fe40000010002 */
[----:B------:R-:W-:Y:S02]  /*0fa0*/  FADD.FTZ R199, R148, R175 ;  /* 0x000000af94c77221 */ /* 0x000fe40000010000 */
[----:B------:R-:W-:Y:S01]  /*0fb0*/  FFMA.FTZ R2, R176, R175, R149 ;  /* 0x000000afb0027223 */ /* 0x000fe20000010095 */
[----:B------:R-:W-:Y:S01]  /*0fc0*/  FADD.FTZ R90, R90, R177 ;  /* 0x000000b15a5a7221 */ /* 0x000fe20000010000 */
[----:B------:R-:W-:Y:S01]  /*0fd0*/  FFMA.FTZ R66, R165, R177, R66 ;  /* 0x000000b1a5427223 */ /* 0x000fe20000010042 */
[----:B------:R-:W-:Y:S01]  /*0fe0*/  FMUL.FTZ R177, R59, R158 ;  /* 0x0000009e3bb17220 */ /* 0x000fe20000410000 */
        /* <DEDUP_REMOVED lines=27> */
[----:B------:R-:W-:Y:S01]  /*11a0*/  FMUL.FTZ R183, R212, R203 ;  /* 0x000000cbd4b77220 */ /* 0x000fe20000410000 */
[----:B------:R-:W-:Y:S01]  /*11b0*/  FFMA.FTZ R2, R196, R197, R149 ;  /* 0x000000c5c4027223 */ /* 0x000fe20000010095 */
[----:B------:R-:W-:Y:S01]  /*11c0*/  FMUL.FTZ R199, R49, R154 ;  /* 0x0000009a31c77220 */ /* 0x000fe20000410000 */
[----:B------:R-:W-:-:S02]  /*11d0*/  FADD.FTZ R148, R163, R184 ;  /* 0x000000b8a3947221 */ /* 0x000fc40000010000 */
[----:B------:R-:W-:Y:S01]  /*11e0*/  FFMA.FTZ R149, R183, R184, R2 ;  /* 0x000000b8b7957223 */ /* 0x000fe20000010002 */
[----:B------:R-:W-:Y:S01]  /*11f0*/  FMUL.FTZ R200, R212, R161 ;  /* 0x000000a1d4c87220 */ /* 0x000fe20000410000 */
[----:B------:R-:W-:Y:S01]  /*1200*/  FMUL.FTZ R186, R50, R187 ;  /* 0x000000bb32ba7220 */ /* 0x000fe20000410000 */
[----:B------:R-:W-:Y:S01]  /*1210*/  FADD.FTZ R161, R148, R199 ;  /* 0x000000c794a17221 */ /* 0x000fe20000010000 */
[----:B------:R-:W-:Y:S01]  /*1220*/  FMUL.FTZ R185, R212, R205 ;  /* 0x000000cdd4b97220 */ /* 0x000fe20000410000 */
[----:B------:R-:W-:Y:S01]  /*1230*/  FFMA.FTZ R2, R198, R199, R149 ;  /* 0x000000c7c6027223 */ /* 0x000fe20000010095 */
[----:B------:R-:W-:Y:S01]  /*1240*/  FMUL.FTZ R201, R51, R156 ;  /* 0x0000009c33c97220 */ /* 0x000fe20000410000 */
[----:B------:R-:W-:Y:S02]  /*1250*/  FADD.FTZ R148, R161, R186 ;  /* 0x000000baa1947221 */ /* 0x000fe40000010000 */
[C---:B------:R-:W-:Y:S01]  /*1260*/  FFMA.FTZ R149, R185.reuse, R186, R2 ;  /* 0x000000bab9957223 */ /* 0x040fe20000010002 */
[----:B------:R-:W-:Y:S01]  /*1270*/  SHF.L.U32 R162, R162, 0x10, RZ ;  /* 0x00000010a2a27819 */ /* 0x000fe200000006ff */
[----:B------:R-:W-:Y:S01]  /*1280*/  FMUL.FTZ R202, R212, R159 ;  /* 0x0000009fd4ca7220 */ /* 0x000fe20000410000 */
[----:B------:R-:W-:Y:S01]  /*1290*/  FADD.FTZ R102, R102, R187 ;  /* 0x000000bb66667221 */ /* 0x000fe20000010000 */
[----:B------:R-:W-:Y:S01]  /*12a0*/  FFMA.FTZ R78, R185, R187, R78 ;  /* 0x000000bbb94e7223 */ /* 0x000fe2000001004e */
[----:B------:R-:W-:Y:S01]  /*12b0*/  FMUL.FTZ R188, R44, R209 ;  /* 0x000000d12cbc7220 */ /* 0x000fe20000410000 */
[----:B------:R-:W-:Y:S01]  /*12c0*/  FADD.FTZ R159, R148, R201 ;  /* 0x000000c9949f7221 */ /* 0x000fe20000010000 */
[----:B------:R-:W-:Y:S01]  /*12d0*/  FMUL.FTZ R187, R212, R207 ;  /* 0x000000cfd4bb7220 */ /* 0x000fe20000410000 */
[----:B------:R-:W-:Y:S01]  /*12e0*/  FFMA.FTZ R148, R200, R201, R149 ;  /* 0x000000c9c8947223 */ /* 0x000fe20000010095 */
[----:B------:R-:W-:Y:S01]  /*12f0*/  FMUL.FTZ R203, R45, R162 ;  /* 0x000000a22dcb7220 */ /* 0x000fe20000410000 */
[----:B------:R-:W-:-:S02]  /*1300*/  FADD.FTZ R2, R159, R188 ;  /* 0x000000bc9f027221 */ /* 0x000fc40000010000 */
[----:B------:R-:W-:Y:S01]  /*1310*/  FFMA.FTZ R149, R187, R188, R148 ;  /* 0x000000bcbb957223 */ /* 0x000fe20000010094 */
[----:B------:R-:W-:Y:S01]  /*1320*/  FADD.FTZ R95, R95, R158 ;  /* 0x0000009e5f5f7221 */ /* 0x000fe20000010000 */
[----:B------:R-:W-:Y:S01]  /*1330*/  FFMA.FTZ R71, R178, R158, R71 ;  /* 0x0000009eb2477223 */ /* 0x000fe20000010047 */
[----:B------:R-:W-:Y:S01]  /*1340*/  FMUL.FTZ R204, R212, R157 ;  /* 0x0000009dd4cc7220 */ /* 0x000fe20000410000 */
[----:B------:R-:W-:Y:S01]  /*1350*/  FADD.FTZ R100, R100, R189 ;  /* 0x000000bd64647221 */ /* 0x000fe20000010000 */
[----:B------:R-:W-:Y:S01]  /*1360*/  FFMA.FTZ R76, R183, R189, R76 ;  /* 0x000000bdb74c7223 */ /* 0x000fe2000001004c */
[----:B------:R-:W-:Y:S01]  /*1370*/  SHF.L.U32 R158, R190, 0x10, RZ ;  /* 0x00000010be9e7819 */ /* 0x000fe200000006ff */
[----:B------:R-:W-:Y:S01]  /*1380*/  FADD.FTZ R157, R2, R203 ;  /* 0x000000cb029d7221 */ /* 0x000fe20000010000 */
[----:B------:R-:W-:Y:S01]  /*1390*/  FMUL.FTZ R189, R212, R213 ;  /* 0x000000d5d4bd7220 */ /* 0x000fe20000410000 */
[----:B------:R-:W-:Y:S01]  /*13a0*/  FMUL.FTZ R190, R46, R215 ;  /* 0x000000d72ebe7220 */ /* 0x000fe20000410000 */
[----:B------:R-:W-:Y:S01]  /*13b0*/  FFMA.FTZ R2, R202, R203, R149 ;  /* 0x000000cbca027223 */ /* 0x000fe20000010095 */
[----:B------:R-:W-:-:S02]  /*13c0*/  FMUL.FTZ R205, R47, R158 ;  /* 0x0000009e2fcd7220 */ /* 0x000fc40000410000 */
[----:B------:R-:W-:Y:S01]  /*13d0*/  FADD.FTZ R148, R157, R190 ;  /* 0x000000be9d947221 */ /* 0x000fe20000010000 */
[----:B------:R-:W-:Y:S01]  /*13e0*/  FFMA.FTZ R149, R189, R190, R2 ;  /* 0x000000bebd957223 */ /* 0x000fe20000010002 */
[----:B------:R-:W-:Y:S01]  /*13f0*/  FADD.FTZ R98, R98, R191 ;  /* 0x000000bf62627221 */ /* 0x000fe20000010000 */
[----:B------:R-:W-:Y:S01]  /*1400*/  FFMA.FTZ R74, R181, R191, R74 ;  /* 0x000000bfb54a7223 */ /* 0x000fe2000001004a */
[----:B------:R-:W-:Y:S01]  /*1410*/  SHF.L.U32 R208, R192, 0x10, RZ ;  /* 0x00000010c0d07819 */ /* 0x000fe200000006ff */
[C---:B------:R-:W-:Y:S01]  /*1420*/  FMUL.FTZ R206, R212.reuse, R155 ;  /* 0x0000009bd4ce7220 */ /* 0x040fe20000410000 */
        /* <DEDUP_REMOVED lines=14> */
[-C--:B------:R-:W-:Y:S01]  /*1510*/  FFMA.FTZ R86, R193, R151.reuse, R86 ;  /* 0x00000097c1567223 */ /* 0x080fe20000010056 */
        /* <DEDUP_REMOVED lines=30> */
.L_x_2302:
[----:B------:R-:W-:-:S04]  /*1700*/  ISETP.NE.U32.AND P0, PT, RZ, UR6, PT ;  /* 0x00000006ff007c0c */ /* 0x000fc8000bf05070 */
[----:B------:R-:W-:-:S13]  /*1710*/  ISETP.NE.AND.EX P0, PT, RZ, UR7, PT, P0 ;  /* 0x00000007ff007c0c */ /* 0x000fda000bf05300 */
[----:B------:R-:W-:Y:S05]  /*1720*/  @!P0 BRA `(.L_x_2303) ;  /* 0x0000000000348947 */ /* 0x000fea0003800000 */
[----:B0-----:R-:W0:Y:S01]  /*1730*/  LDC.64 R4, c[0x0][0x438] ;  /* 0x00010e00ff047b82 */ /* 0x001e220000000a00 */
        /* <DEDUP_REMOVED lines=12> */
.L_x_2303:
[----:B------:R-:W1:Y:S01]  /*1800*/  SHFL.DOWN PT, R2, R153, 0x10, 0x1f ;  /* 0x0a001f0099027f89 */ /* 0x000e6200000e0000 */
[----:B------:R-:W2:Y:S01]  /*1810*/  LDC R217, c[0x0][0x388] ;  /* 0x0000e200ffd97b82 */ /* 0x000ea20000000800 */
[----:B-----5:R-:W-:Y:S01]  /*1820*/  ISETP.GE.AND P2, PT, R152, 0x1, PT ;  /* 0x000000019800780c */ /* 0x020fe20003f46270 */
[----:B------:R-:W-:Y:S01]  /*1830*/  BSSY.RECONVERGENT B0, `(.L_x_2304) ;  /* 0x0000027000007945 */ /* 0x000fe20003800200 */
[----:B------:R-:W3:Y:S01]  /*1840*/  SHFL.DOWN PT, R149, R156, 0x10, 0x1f ;  /* 0x0a001f009c957f89 */ /* 0x000ee200000e0000 */
[----:B------:R-:W-:Y:S01]  /*1850*/  MOV R213, RZ ;  /* 0x000000ff00d57202 */ /* 0x000fe20000000f00 */
[----:B-1----:R-:W-:Y:S01]  /*1860*/  FADD.FTZ R2, R2, R153 ;  /* 0x0000009902027221 */ /* 0x002fe20000010000 */
[----:B---3--:R-:W-:-:S04]  /*1870*/  FADD.FTZ R149, R149, R156 ;  /* 0x0000009c95957221 */ /* 0x008fc80000010000 */
[----:B------:R-:W1:Y:S04]  /*1880*/  SHFL.DOWN PT, R151, R2, 0x8, 0x1f ;  /* 0x09001f0002977f89 */ /* 0x000e6800000e0000 */
[----:B------:R-:W-:Y:S01]  /*1890*/  @P2 IADD3 R156, PT, PT, R152, -0x1, RZ ;  /* 0xffffffff989c2810 */ /* 0x000fe20007ffe0ff */
[----:B------:R-:W3:Y:S04]  /*18a0*/  SHFL.DOWN PT, R148, R149, 0x8, 0x1f ;  /* 0x09001f0095947f89 */ /* 0x000ee800000e0000 */
[----:B--2---:R-:W-:Y:S02]  /*18b0*/  @P2 IMAD R156, R156, R217, RZ ;  /* 0x000000d99c9c2224 */ /* 0x004fe400078e02ff */
[----:B-1----:R-:W-:-:S02]  /*18c0*/  FADD.FTZ R151, R2, R151 ;  /* 0x0000009702977221 */ /* 0x002fc40000010000 */
[----:B------:R-:W1:Y:S01]  /*18d0*/  S2R R2, SR_TID.X ;  /* 0x0000000000027919 */ /* 0x000e620000002100 */
[----:B---3--:R-:W-:Y:S02]  /*18e0*/  FADD.FTZ R148, R149, R148 ;  /* 0x0000009495947221 */ /* 0x008fe40000010000 */
[----:B------:R-:W2:Y:S04]  /*18f0*/  SHFL.DOWN PT, R150, R151, 0x4, 0x1f ;  /* 0x08801f0097967f89 */ /* 0x000ea800000e0000 */
[----:B------:R-:W3:Y:S01]  /*1900*/  SHFL.DOWN PT, R155, R148, 0x4, 0x1f ;  /* 0x08801f00949b7f89 */ /* 0x000ee200000e0000 */
[----:B--2---:R-:W-:Y:S01]  /*1910*/  FADD.FTZ R150, R151, R150 ;  /* 0x0000009697967221 */ /* 0x004fe20000010000 */
[----:B---3--:R-:W-:-:S04]  /*1920*/  FADD.FTZ R155, R148, R155 ;  /* 0x0000009b949b7221 */ /* 0x008fc80000010000 */
[----:B------:R-:W2:Y:S01]  /*1930*/  SHFL.DOWN PT, R153, R150, 0x2, 0x1f ;  /* 0x08401f0096997f89 */ /* 0x000ea200000e0000 */
[----:B-1----:R-:W-:-:S03]  /*1940*/  LOP3.LUT P3, RZ, R2, 0x1f, RZ, 0xc0, !PT ;  /* 0x0000001f02ff7812 */ /* 0x002fc6000786c0ff */
[----:B------:R-:W1:Y:S01]  /*1950*/  SHFL.DOWN PT, R154, R155, 0x2, 0x1f ;  /* 0x08401f009b9a7f89 */ /* 0x000e6200000e0000 */
[----:B--2---:R-:W-:Y:S02]  /*1960*/  FADD.FTZ R149, R150, R153 ;  /* 0x0000009996957221 */ /* 0x004fe40000010000 */
[----:B------:R-:W2:Y:S01]  /*1970*/  @P2 LDC.64 R152, c[0x0][0x390] ;  /* 0x0000e400ff982b82 */ /* 0x000ea20000000a00 */
[----:B-1----:R-:W-:Y:S02]  /*1980*/  FADD.FTZ R154, R155, R154 ;  /* 0x0000009a9b9a7221 */ /* 0x002fe40000010000 */
[----:B------:R-:W1:Y:S01]  /*1990*/  SHFL.DOWN PT, R148, R149, 0x1, 0x1f ;  /* 0x08201f0095947f89 */ /* 0x000e6200000e0000 */
[----:B------:R-:W-:-:S03]  /*19a0*/  @P2 SHF.R.S32.HI R155, RZ, 0x1f, R156 ;  /* 0x0000001fff9b2819 */ /* 0x000fc6000001149c */
[----:B------:R-:W3:Y:S01]  /*19b0*/  SHFL.DOWN PT, R151, R154, 0x1, 0x1f ;  /* 0x08201f009a977f89 */ /* 0x000ee200000e0000 */
[----:B------:R-:W-:-:S04]  /*19c0*/  @P2 LEA.HI R155, R155, R156, RZ, 0x3 ;  /* 0x0000009c9b9b2211 */ /* 0x000fc800078f18ff */
[----:B------:R-:W-:-:S05]  /*19d0*/  @P2 LEA.HI.SX32 R213, R155, R2, 0x1d ;  /* 0x000000029bd52211 */ /* 0x000fca00078feaff */
[----:B--2---:R-:W-:-:S04]  /*19e0*/  @P2 IMAD.WIDE.U32 R152, R213, 0x10, R152 ;  /* 0x00000010d5982825 */ /* 0x004fc800078e0098 */
[----:B-1----:R-:W-:Y:S01]  /*19f0*/  FADD.FTZ R148, R149, R148 ;  /* 0x0000009495947221 */ /* 0x002fe20000010000 */
[----:B---3--:R-:W-:Y:S01]  /*1a00*/  FADD.FTZ R149, R154, R151 ;  /* 0x000000979a957221 */ /* 0x008fe20000010000 */
[----:B------:R-:W-:Y:S06]  /*1a10*/  @P3 BRA `(.L_x_2305) ;  /* 0x0000000000203947 */ /* 0x000fec0003800000 */
[----:B------:R-:W1:Y:S01]  /*1a20*/  S2UR UR5, SR_CgaCtaId ;  /* 0x00000000000579c3 */ /* 0x000e620000008800 */
[----:B------:R-:W-:Y:S01]  /*1a30*/  UMOV UR4, 0x400 ;  /* 0x0000040000047882 */ /* 0x000fe20000000000 */
[----:B------:R-:W-:-:S04]  /*1a40*/  SHF.R.U32.HI R150, RZ, 0x2, R2 ;  /* 0x00000002ff967819 */ /* 0x000fc80000011602 */
[----:B------:R-:W-:Y:S01]  /*1a50*/  LOP3.LUT R150, R150, 0x38, RZ, 0xc0, !PT ;  /* 0x0000003896967812 */ /* 0x000fe200078ec0ff */
[----:B-1----:R-:W-:-:S04]  /*1a60*/  ULEA UR4, UR5, UR4, 0x18 ;  /* 0x0000000405047291 */ /* 0x002fc8000f8ec0ff */
[----:B------:R-:W-:Y:S02]  /*1a70*/  UIADD3 UR5, UPT, UPT, UR4, 0x6040, URZ ;  /* 0x0000604004057890 */ /* 0x000fe4000fffe0ff */
[----:B------:R-:W-:-:S09]  /*1a80*/  @!UP1 UIADD3 UR5, UPT, UPT, UR4, 0x6000, URZ ;  /* 0x0000600004059890 */ /* 0x000fd2000fffe0ff */
[----:B------:R1:W-:Y:S03]  /*1a90*/  STS.64 [R150+UR5], R148 ;  /* 0x0000009496007988 */ /* 0x0003e60008000a05 */
.L_x_2305:
[----:B------:R-:W-:Y:S05]  /*1aa0*/  BSYNC.RECONVERGENT B0 ;  /* 0x0000000000007941 */ /* 0x000fea0003800200 */
.L_x_2304:
[----:B------:R-:W2:Y:S08]  /*1ab0*/  S2UR UR5, SR_CgaCtaId ;  /* 0x00000000000579c3 */ /* 0x000eb00000008800 */
[----:B------:R-:W-:Y:S06]  /*1ac0*/  BAR.SYNC.DEFER_BLOCKING 0x0 ;  /* 0x0000000000007b1d */ /* 0x000fec0000010000 */
[----:B------:R-:W-:-:S02]  /*1ad0*/  UMOV UR4, 0x400 ;  /* 0x0000040000047882 */ /* 0x000fc40000000000 */
[----:B--2---:R-:W-:Y:S01]  /*1ae0*/  ULEA UR4, UR5, UR4, 0x18 ;  /* 0x0000000405047291 */ /* 0x004fe2000f8ec0ff */
        /* <DEDUP_REMOVED lines=9> */
[----:B-1----:R-:W1:Y:S01]  /*1b80*/  LDS.128 R148, [UR5] ;  /* 0x00000005ff947984 */ /* 0x002e620008000c00 */
[----:B------:R-:W-:Y:S02]  /*1b90*/  UIADD3 UR5, UPT, UPT, UR4, 0x6060, URZ ;  /* 0x0000606004057890 */ /* 0x000fe4000fffe0ff */
[----:B------:R-:W-:Y:S01]  /*1ba0*/  @!UP1 UIADD3 UR5, UPT, UPT, UR4, 0x6020, URZ ;  /* 0x0000602004059890 */ /* 0x000fe2000fffe0ff */
[----:B--2---:R-:W2:Y:S01]  /*1bb0*/  LDS.128 R152, [UR10] ;  /* 0x0000000aff987984 */ /* 0x004ea20008000c00 */
[----:B------:R-:W-:Y:S02]  /*1bc0*/  UIADD3 UR10, UPT, UPT, UR4, 0x6070, URZ ;  /* 0x00006070040a7890 */ /* 0x000fe4000fffe0ff */
[----:B------:R-:W-:-:S05]  /*1bd0*/  @!UP1 UIADD3 UR10, UPT, UPT, UR4, 0x6030, URZ ;  /* 0x00006030040a9890 */ /* 0x000fca000fffe0ff */
[----:B------:R-:W3:Y:S04]  /*1be0*/  LDS.128 R156, [UR5] ;  /* 0x00000005ff9c7984 */ /* 0x000ee80008000c00 */
[----:B------:R-:W4:Y:S01]  /*1bf0*/  LDS.128 R160, [UR10] ;  /* 0x0000000affa07984 */ /* 0x000f220008000c00 */
[----:B-1----:R-:W-:Y:S01]  /*1c00*/  FADD.FTZ R215, RZ, R148 ;  /* 0x00000094ffd77221 */ /* 0x002fe20000010000 */
[----:B------:R-:W-:-:S03]  /*1c10*/  FADD.FTZ R148, RZ, R149 ;  /* 0x00000095ff947221 */ /* 0x000fc60000010000 */
[----:B------:R-:W-:Y:S01]  /*1c20*/  FADD.FTZ R215, R150, R215 ;  /* 0x000000d796d77221 */ /* 0x000fe20000010000 */
[----:B------:R-:W-:Y:S01]  /*1c30*/  FADD.FTZ R148, R151, R148 ;  /* 0x0000009497947221 */ /* 0x000fe20000010000 */
[----:B------:R-:W-:Y:S02]  /*1c40*/  SHF.R.S32.HI R150, RZ, 0x1f, R217 ;  /* 0x0000001fff967819 */ /* 0x000fe400000114d9 */
[----:B--2---:R-:W-:Y:S01]  /*1c50*/  FADD.FTZ R215, R215, R152 ;  /* 0x00000098d7d77221 */ /* 0x004fe20000010000 */
[----:B------:R-:W-:-:S03]  /*1c60*/  FADD.FTZ R148, R148, R153 ;  /* 0x0000009994947221 */ /* 0x000fc60000010000 */
[----:B------:R-:W-:Y:S01]  /*1c70*/  FADD.FTZ R215, R154, R215 ;  /* 0x000000d79ad77221 */ /* 0x000fe20000010000 */
[----:B------:R-:W-:Y:S01]  /*1c80*/  FADD.FTZ R148, R155, R148 ;  /* 0x000000949b947221 */ /* 0x000fe20000010000 */
[----:B------:R-:W-:Y:S02]  /*1c90*/  LEA.HI R155, R150, R217, RZ, 0x3 ;  /* 0x000000d9969b7211 */ /* 0x000fe400078f18ff */
[----:B---3--:R-:W-:Y:S01]  /*1ca0*/  FADD.FTZ R215, R215, R156 ;  /* 0x0000009cd7d77221 */ /* 0x008fe20000010000 */
[----:B------:R-:W-:Y:S01]  /*1cb0*/  FADD.FTZ R148, R148, R157 ;  /* 0x0000009d94947221 */ /* 0x000fe20000010000 */
[----:B------:R-:W-:Y:S02]  /*1cc0*/  LEA.HI.SX32 R155, R155, R2, 0x1d ;  /* 0x000000029b9b7211 */ /* 0x000fe400078feaff */
        /* <DEDUP_REMOVED lines=23> */
[----:B------:R-:W-:Y:S01]  /*1e40*/  FMUL.FTZ R150, R16, R149 ;  /* 0x0000009510967220 */ /* 0x000fe20000410000 */
[----:B------:R-:W-:-:S04]  /*1e50*/  FFMA.FTZ R132, R149, R148, R132 ;  /* 0x0000009495847223 */ /* 0x000fc80000010084 */
[----:B------:R-:W-:-:S04]  /*1e60*/  F2FP.BF16.F32.PACK_AB R150, RZ, R150 ;  /* 0x00000096ff96723e */ /* 0x000fc800000010ff */
[----:B------:R-:W-:-:S07]  /*1e70*/  PRMT R140, R150, 0x7610, R140 ;  /* 0x00007610968c7816 */ /* 0x000fce000000008c */
.L_x_2308:
        /* <DEDUP_REMOVED lines=13> */
.L_x_2309:
        /* <DEDUP_REMOVED lines=12> */
.L_x_2310:
        /* <DEDUP_REMOVED lines=13> */
.L_x_2311:
        /* <DEDUP_REMOVED lines=12> */
.L_x_2312:
        /* <DEDUP_REMOVED lines=13> */
.L_x_2313:
        /* <DEDUP_REMOVED lines=12> */
.L_x_2314:
[----:B------:R-:W-:Y:S05]  /*2330*/  @!P2 BRA `(.L_x_2315) ;  /* 0x00000014001ca947 */ /* 0x000fea0003800000 */
[----:B------:R-:W-:Y:S01]  /*2340*/  FFMA.FTZ R148, R178, R152, R153 ;  /* 0x00000098b2947223 */ /* 0x000fe20000010099 */
[----:B------:R-:W-:-:S03]  /*2350*/  ISETP.GT.AND P1, PT, R211, RZ, PT ;  /* 0x000000ffd300720c */ /* 0x000fc60003f24270 */
        /* <DEDUP_REMOVED lines=11> */
.L_x_2307:
        /* <DEDUP_REMOVED lines=17> */
.L_x_2316:
        /* <DEDUP_REMOVED lines=12> */
.L_x_2317:
        /* <DEDUP_REMOVED lines=11> */
.L_x_2318:
        /* <DEDUP_REMOVED lines=17> */
.L_x_2319:
        /* <DEDUP_REMOVED lines=12> */
.L_x_2320:
        /* <DEDUP_REMOVED lines=12> */
.L_x_2321:
        /* <DEDUP_REMOVED lines=10> */
.L_x_2322:
        /* <DEDUP_REMOVED lines=13> */
.L_x_2306:
        /* <DEDUP_REMOVED lines=8> */
[----:B------:R-:W-:-:S03]  /*2b10*/  SHF.L.U32 R149, R12, 0x10, RZ ;  /* 0x000000100c957819 */ /* 0x000fc600000006ff */
        /* <DEDUP_REMOVED lines=8> */
.L_x_2324:
[----:B------:R-:W-:Y:S05]  /*2ba0*/  @!P2 BRA `(.L_x_2325) ;  /* 0x000000000030a947 */ /* 0x000fea0003800000 */
[----:B------:R-:W-:Y:S01]  /*2bb0*/  PRMT R148, R12, 0x7632, R148 ;  /* 0x000076320c947816 */ /* 0x000fe20000000094 */
[----:B------:R-:W-:-:S03]  /*2bc0*/  @P1 FFMA.FTZ R150, R172, R152, R153 ;  /* 0x00000098ac961223 */ /* 0x000fc60000010099 */
        /* <DEDUP_REMOVED lines=10> */
.L_x_2325:
[----:B------:R-:W-:Y:S05]  /*2c70*/  @!P2 BRA `(.L_x_2326) ;  /* 0x000000000028a947 */ /* 0x000fea0003800000 */
        /* <DEDUP_REMOVED lines=10> */
.L_x_2326:
        /* <DEDUP_REMOVED lines=13> */
.L_x_2327:
        /* <DEDUP_REMOVED lines=11> */
.L_x_2328:
        /* <DEDUP_REMOVED lines=13> */
.L_x_2329:
        /* <DEDUP_REMOVED lines=11> */
.L_x_2330:
[----:B------:R-:W-:Y:S05]  /*3020*/  @!P2 BRA `(.L_x_2315) ;  /* 0x0000000400e0a947 */ /* 0x000fea0003800000 */
[----:B------:R-:W-:Y:S01]  /*3030*/  PRMT R148, R15, 0x7632, R148 ;  /* 0x000076320f947816 */ /* 0x000fe20000000094 */
[----:B------:R-:W-:-:S03]  /*3040*/  @P1 FFMA.FTZ R150, R178, R152, R153 ;  /* 0x00000098b2961223 */ /* 0x000fc60000010099 */
        /* <DEDUP_REMOVED lines=11> */
.L_x_2323:
[----:B------:R-:W-:Y:S01]  /*3100*/  ISETP.GT.AND P3, PT, R211, RZ, PT ;  /* 0x000000ffd300720c */ /* 0x000fe20003f64270 */
[----:B------:R-:W-:Y:S01]  /*3110*/  @P1 FFMA.FTZ R147, R3, R152, R153 ;  /* 0x0000009803931223 */ /* 0x000fe20000010099 */
[----:B------:R-:W-:Y:S02]  /*3120*/  PRMT R144, R12, 0x7632, R144 ;  /* 0x000076320c907816 */ /* 0x000fe40000000090 */
[C---:B------:R-:W-:Y:S01]  /*3130*/  PRMT R146, R13.reuse, 0x7632, R146 ;  /* 0x000076320d927816 */ /* 0x040fe20000000092 */
        /* <DEDUP_REMOVED lines=16> */
[----:B------:R-:W-:Y:S01]  /*3240*/  PRMT R149, R15, 0x7632, R149 ;  /* 0x000076320f957816 */ /* 0x000fe20000000095 */
[----:B------:R-:W-:Y:S01]  /*3250*/  @P3 FADD.FTZ R163, R168, -R163 ;  /* 0x800000a3a8a33221 */ /* 0x000fe20000010000 */
[----:B------:R-:W-:Y:S01]  /*3260*/  SHF.L.U32 R161, R144, 0x10, RZ ;  /* 0x0000001090a17819 */ /* 0x000fe200000006ff */
[-CC-:B------:R-:W-:Y:S01]  /*3270*/  @P3 FFMA.FTZ R144, R176, R152.reuse, R153.reuse ;  /* 0x00000098b0903223 */ /* 0x180fe20000010099 */
[-CC-:B------:R-:W-:Y:S01]  /*3280*/  @P3 FFMA.FTZ R215, R169, R152.reuse, R153.reuse ;  /* 0x00000098a9d73223 */ /* 0x180fe20000010099 */
[----:B------:R-:W-:Y:S01]  /*3290*/  @P3 FFMA.FTZ R146, R178, R152, R153 ;  /* 0x00000098b2923223 */ /* 0x000fe20000010099 */
[C---:B------:R-:W-:Y:S01]  /*32a0*/  @P1 FFMA.FTZ R145, R212.reuse, R148, R145 ;  /* 0x00000094d4911223 */ /* 0x040fe20000010091 */
[----:B------:R-:W-:Y:S01]  /*32b0*/  @P3 FADD.FTZ R144, R175, -R144 ;  /* 0x80000090af903221 */ /* 0x000fe20000010000 */
[C---:B------:R-:W-:Y:S01]  /*32c0*/  @P3 FFMA.FTZ R157, R212.reuse, R150, R157 ;  /* 0x00000096d49d3223 */ /* 0x040fe2000001009d */
[----:B------:R-:W-:Y:S01]  /*32d0*/  SHF.L.U32 R148, R15, 0x10, RZ ;  /* 0x000000100f947819 */ /* 0x000fe200000006ff */
[C---:B------:R-:W-:Y:S01]  /*32e0*/  @P3 FFMA.FTZ R159, R212.reuse, R163, R159 ;  /* 0x000000a3d49f3223 */ /* 0x040fe2000001009f */
[----:B------:R-:W-:Y:S01]  /*32f0*/  SHF.L.U32 R149, R149, 0x10, RZ ;  /* 0x0000001095957819 */ /* 0x000fe200000006ff */
[----:B------:R-:W-:Y:S01]  /*3300*/  @P3 FFMA.FTZ R161, R212, R144, R161 ;  /* 0x00000090d4a13223 */ /* 0x000fe200000100a1 */
[----:B------:R-:W-:Y:S01]  /*3310*/  @P3 FADD.FTZ R215, R170, -R215 ;  /* 0x800000d7aad73221 */ /* 0x000fe20000010000 */
[----:B------:R-:W-:Y:S01]  /*3320*/  @P3 FADD.FTZ R146, R177, -R146 ;  /* 0x80000092b1923221 */ /* 0x000fe20000010000 */
[----:B------:R-:W-:-:S02]  /*3330*/  F2FP.BF16.F32.PACK_AB R150, RZ, R145 ;  /* 0x00000091ff96723e */ /* 0x000fc400000010ff */
[C---:B------:R-:W-:Y:S01]  /*3340*/  @P3 FFMA.FTZ R148, R212.reuse, R215, R148 ;  /* 0x000000d7d4943223 */ /* 0x040fe20000010094 */
[----:B------:R-:W-:Y:S01]  /*3350*/  @P3 FFMA.FTZ R149, R212, R146, R149 ;  /* 0x00000092d4953223 */ /* 0x000fe20000010095 */
        /* <DEDUP_REMOVED lines=12> */
.L_x_2331:
        /* <DEDUP_REMOVED lines=8> */
.L_x_2332:
[----:B------:R-:W-:Y:S05]  /*34a0*/  @!P2 BRA `(.L_x_2333) ;  /* 0x000000000018a947 */ /* 0x000fea0003800000 */
[----:B------:R-:W-:Y:S01]  /*34b0*/  FMUL.FTZ R151, R151, UR16 ;  /* 0x0000001097977c20 */ /* 0x000fe20008410000 */
[----:B-----5:R-:W-:-:S03]  /*34c0*/  SHF.L.U32 R145, R137, 0x10, RZ ;  /* 0x0000001089917819 */ /* 0x020fc600000006ff */
[-C--:B------:R-:W-:Y:S02]  /*34d0*/  FMUL.FTZ R144, R18, R151.reuse ;  /* 0x0000009712907220 */ /* 0x080fe40000410000 */
[----:B------:R-:W-:-:S03]  /*34e0*/  FFMA.FTZ R134, R145, R151, R134 ;  /* 0x0000009791867223 */ /* 0x000fc60000010086 */
[----:B------:R-:W-:-:S04]  /*34f0*/  F2FP.BF16.F32.PACK_AB R144, RZ, R144 ;  /* 0x00000090ff90723e */ /* 0x000fc800000010ff */
[----:B------:R-:W-:-:S07]  /*3500*/  PRMT R141, R144, 0x7610, R141 ;  /* 0x00007610908d7816 */ /* 0x000fce000000008d */
.L_x_2333:
        /* <DEDUP_REMOVED lines=8> */
.L_x_2334:
[----:B------:R-:W-:Y:S05]  /*3590*/  @!P2 BRA `(.L_x_2335) ;  /* 0x000000000018a947 */ /* 0x000fea0003800000 */
[----:B------:R-:W-:Y:S01]  /*35a0*/  FMUL.FTZ R159, R159, UR16 ;  /* 0x000000109f9f7c20 */ /* 0x000fe20008410000 */
[----:B-----5:R-:W-:-:S03]  /*35b0*/  SHF.L.U32 R145, R138, 0x10, RZ ;  /* 0x000000108a917819 */ /* 0x020fc600000006ff */
[-C--:B------:R-:W-:Y:S02]  /*35c0*/  FMUL.FTZ R144, R20, R159.reuse ;  /* 0x0000009f14907220 */ /* 0x080fe40000410000 */
[----:B------:R-:W-:-:S03]  /*35d0*/  FFMA.FTZ R128, R145, R159, R128 ;  /* 0x0000009f91807223 */ /* 0x000fc60000010080 */
[----:B------:R-:W-:-:S04]  /*35e0*/  F2FP.BF16.F32.PACK_AB R144, RZ, R144 ;  /* 0x00000090ff90723e */ /* 0x000fc800000010ff */
[----:B------:R-:W-:-:S07]  /*35f0*/  PRMT R142, R144, 0x7610, R142 ;  /* 0x00007610908e7816 */ /* 0x000fce000000008e */
.L_x_2335:
        /* <DEDUP_REMOVED lines=8> */
.L_x_2336:
[----:B------:R-:W-:Y:S05]  /*3680*/  @!P2 BRA `(.L_x_2337) ;  /* 0x000000000018a947 */ /* 0x000fea0003800000 */
[----:B------:R-:W-:Y:S01]  /*3690*/  FMUL.FTZ R145, R148, UR16 ;  /* 0x0000001094917c20 */ /* 0x000fe20008410000 */
[----:B-----5:R-:W-:-:S03]  /*36a0*/  SHF.L.U32 R147, R139, 0x10, RZ ;  /* 0x000000108b937819 */ /* 0x020fc600000006ff */
[-C--:B------:R-:W-:Y:S02]  /*36b0*/  FMUL.FTZ R144, R22, R145.reuse ;  /* 0x0000009116907220 */ /* 0x080fe40000410000 */
[----:B------:R-:W-:-:S03]  /*36c0*/  FFMA.FTZ R130, R147, R145, R130 ;  /* 0x0000009193827223 */ /* 0x000fc60000010082 */
[----:B------:R-:W-:-:S04]  /*36d0*/  F2FP.BF16.F32.PACK_AB R144, RZ, R144 ;  /* 0x00000090ff90723e */ /* 0x000fc800000010ff */
[----:B------:R-:W-:-:S07]  /*36e0*/  PRMT R143, R144, 0x7610, R143 ;  /* 0x00007610908f7816 */ /* 0x000fce000000008f */
.L_x_2337:
        /* <DEDUP_REMOVED lines=12> */
.L_x_2315:
[----:B------:R-:W-:Y:S01]  /*37b0*/  ISETP.NE.U32.AND P1, PT, RZ, UR4, PT ;  /* 0x00000004ff007c0c */ /* 0x000fe2000bf25070 */
[----:B------:R-:W1:Y:S01]  /*37c0*/  @P2 LDC.64 R148, c[0x0][0x468] ;  /* 0x00011a00ff942b82 */ /* 0x000e620000000a00 */
[----:B------:R-:W-:Y:S02]  /*37d0*/  IADD3 R157, PT, PT, R213, 0x100, RZ ;  /* 0x00000100d59d7810 */ /* 0x000fe40007ffe0ff */
[----:B------:R-:W-:-:S13]  /*37e0*/  ISETP.NE.AND.EX P1, PT, RZ, UR5, PT, P1 ;  /* 0x00000005ff007c0c */ /* 0x000fda000bf25310 */
[----:B------:R-:W2:Y:S01]  /*37f0*/  @P1 LDC.64 R150, c[0x0][0x478] ;  /* 0x00011e00ff961b82 */ /* 0x000ea20000000a00 */
[----:B-1----:R-:W-:-:S04]  /*3800*/  @P2 IMAD.WIDE.U32 R148, R213, 0x10, R148 ;  /* 0x00000010d5942825 */ /* 0x002fc800078e0094 */
[----:B--2---:R-:W-:-:S05]  /*3810*/  @P1 IMAD.WIDE.U32 R150, R155, 0x10, R150 ;  /* 0x000000109b961825 */ /* 0x004fca00078e0096 */
[----:B------:R1:W-:Y:S04]  /*3820*/  @P1 STG.E.128 desc[UR12][R150.64], R144 ;  /* 0x0000009096001986 */ /* 0x0003e8000c101d0c */
[----:B------:R1:W-:Y:S01]  /*3830*/  @P2 STG.E.128 desc[UR12][R148.64], R140 ;  /* 0x0000008c94002986 */ /* 0x0003e2000c101d0c */
[----:B------:R-:W-:Y:S05]  /*3840*/  @!P2 BRA `(.L_x_2338) ;  /* 0x00000000000ca947 */ /* 0x000fea0003800000 */
[----:B-----5:R-:W2:Y:S02]  /*3850*/  LDC.64 R136, c[0x0][0x390] ;  /* 0x0000e400ff887b82 */ /* 0x020ea40000000a00 */
[----:B--2---:R-:W-:-:S06]  /*3860*/  IMAD.WIDE.U32 R136, R157, 0x10, R136 ;  /* 0x000000109d887825 */ /* 0x004fcc00078e0088 */
[----:B------:R-:W5:Y:S02]  /*3870*/  LDG.E.128 R136, desc[UR12][R136.64] ;  /* 0x0000000c88887981 */ /* 0x000f64000c1e1d00 */
.L_x_2338:
[----:B------:R-:W-:Y:S05]  /*3880*/  @!P0 BRA `(.L_x_2339) ;  /* 0x0000000c003c8947 */ /* 0x000fea0003800000 */
[----:B------:R-:W-:Y:S05]  /*3890*/  @!P1 BRA `(.L_x_2340) ;  /* 0x0000000400b09947 */ /* 0x000fea0003800000 */
[----:B------:R-:W-:Y:S02]  /*38a0*/  ISETP.GT.AND P3, PT, R211, RZ, PT ;  /* 0x000000ffd300720c */ /* 0x000fe40003f64270 */
[----:B-1----:R-:W-:Y:S02]  /*38b0*/  PRMT R144, R8, 0x7632, R144 ;  /* 0x0000763208907816 */ /* 0x002fe40000000090 */
[C---:B------:R-:W-:Y:S02]  /*38c0*/  PRMT R146, R9.reuse, 0x7632, R146 ;  /* 0x0000763209927816 */ /* 0x040fe40000000092 */
[----:B------:R-:W-:Y:S02]  /*38d0*/  SHF.L.U32 R151, R144, 0x10, RZ ;  /* 0x0000001090977819 */ /* 0x000fe400000006ff */
[----:B------:R-:W-:Y:S02]  /*38e0*/  SHF.L.U32 R145, R8, 0x10, RZ ;  /* 0x0000001008917819 */ /* 0x000fe400000006ff */
        /* <DEDUP_REMOVED lines=9> */
[----:B------:R-:W-:Y:S01]  /*3980*/  @P3 FFMA.FTZ R163, R183, R152, R153 ;  /* 0x00000098b7a33223 */ /* 0x000fe20000010099 */
[----:B------:R-:W-:Y:S01]  /*3990*/  @P3 FFMA.FTZ R151, R212, R144, R151 ;  /* 0x00000090d4973223 */ /* 0x000fe20000010097 */
[----:B------:R-:W-:Y:S01]  /*39a0*/  PRMT R144, R10, 0x7632, R144 ;  /* 0x000076320a907816 */ /* 0x000fe20000000090 */
[----:B------:R-:W-:Y:S01]  /*39b0*/  @P3 FFMA.FTZ R145, R212, R147, R145 ;  /* 0x00000093d4913223 */ /* 0x000fe20000010091 */
[----:B------:R-:W-:Y:S01]  /*39c0*/  @P3 FADD.FTZ R148, R197, -R148 ;  /* 0x80000094c5943221 */ /* 0x000fe20000010000 */
[----:B------:R-:W-:Y:S01]  /*39d0*/  SHF.L.U32 R147, R10, 0x10, RZ ;  /* 0x000000100a937819 */ /* 0x000fe200000006ff */
[----:B------:R-:W-:Y:S01]  /*39e0*/  @P3 FFMA.FTZ R159, R212, R146, R159 ;  /* 0x00000092d49f3223 */ /* 0x000fe2000001009f */
[----:B------:R-:W-:Y:S01]  /*39f0*/  SHF.L.U32 R215, R144, 0x10, RZ ;  /* 0x0000001090d77819 */ /* 0x000fe200000006ff */
[-C--:B------:R-:W-:Y:S01]  /*3a00*/  @P3 FFMA.FTZ R144, R198, R152.reuse, R153 ;  /* 0x00000098c6903223 */ /* 0x080fe20000010099 */
[----:B------:R-:W-:Y:S01]  /*3a10*/  PRMT R149, R11, 0x7632, R149 ;  /* 0x000076320b957816 */ /* 0x000fe20000000095 */
[----:B------:R-:W-:Y:S01]  /*3a20*/  @P3 FADD.FTZ R163, R184, -R163 ;  /* 0x800000a3b8a33221 */ /* 0x000fe20000010000 */
[-CC-:B------:R-:W-:Y:S01]  /*3a30*/  @P3 FFMA.FTZ R217, R185, R152.reuse, R153.reuse ;  /* 0x00000098b9d93223 */ /* 0x180fe20000010099 */
[----:B------:R-:W-:Y:S01]  /*3a40*/  @P3 FADD.FTZ R144, R199, -R144 ;  /* 0x80000090c7903221 */ /* 0x000fe20000010000 */
[----:B------:R-:W-:Y:S01]  /*3a50*/  @P3 FFMA.FTZ R146, R200, R152, R153 ;  /* 0x00000098c8923223 */ /* 0x000fe20000010099 */
        /* <DEDUP_REMOVED lines=22> */
.L_x_2341:
        /* <DEDUP_REMOVED lines=8> */
.L_x_2342:
[----:B------:R-:W-:Y:S05]  /*3c40*/  @!P2 BRA `(.L_x_2343) ;  /* 0x000000000018a947 */ /* 0x000fea0003800000 */
[----:B------:R-:W-:Y:S01]  /*3c50*/  FMUL.FTZ R159, R159, UR16 ;  /* 0x000000109f9f7c20 */ /* 0x000fe20008410000 */
[----:B-----5:R-:W-:-:S03]  /*3c60*/  SHF.L.U32 R145, R137, 0x10, RZ ;  /* 0x0000001089917819 */ /* 0x020fc600000006ff */
[-C--:B------:R-:W-:Y:S02]  /*3c70*/  FMUL.FTZ R144, R26, R159.reuse ;  /* 0x0000009f1a907220 */ /* 0x080fe40000410000 */
[----:B------:R-:W-:-:S03]  /*3c80*/  FFMA.FTZ R126, R145, R159, R126 ;  /* 0x0000009f917e7223 */ /* 0x000fc6000001007e */
[----:B------:R-:W-:-:S04]  /*3c90*/  F2FP.BF16.F32.PACK_AB R144, RZ, R144 ;  /* 0x00000090ff90723e */ /* 0x000fc800000010ff */
[----:B------:R-:W-:-:S07]  /*3ca0*/  PRMT R141, R144, 0x7610, R141 ;  /* 0x00007610908d7816 */ /* 0x000fce000000008d */
.L_x_2343:
        /* <DEDUP_REMOVED lines=8> */
.L_x_2344:
[----:B------:R-:W-:Y:S05]  /*3d30*/  @!P2 BRA `(.L_x_2345) ;  /* 0x000000000018a947 */ /* 0x000fea0003800000 */
[----:B------:R-:W-:Y:S01]  /*3d40*/  FMUL.FTZ R147, R147, UR16 ;  /* 0x0000001093937c20 */ /* 0x000fe20008410000 */
[----:B-----5:R-:W-:-:S03]  /*3d50*/  SHF.L.U32 R145, R138, 0x10, RZ ;  /* 0x000000108a917819 */ /* 0x020fc600000006ff */
[-C--:B------:R-:W-:Y:S02]  /*3d60*/  FMUL.FTZ R144, R28, R147.reuse ;  /* 0x000000931c907220 */ /* 0x080fe40000410000 */
[----:B------:R-:W-:-:S03]  /*3d70*/  FFMA.FTZ R120, R145, R147, R120 ;  /* 0x0000009391787223 */ /* 0x000fc60000010078 */
[----:B------:R-:W-:-:S04]  /*3d80*/  F2FP.BF16.F32.PACK_AB R144, RZ, R144 ;  /* 0x00000090ff90723e */ /* 0x000fc800000010ff */
[----:B------:R-:W-:-:S07]  /*3d90*/  PRMT R142, R144, 0x7610, R142 ;  /* 0x00007610908e7816 */ /* 0x000fce000000008e */
.L_x_2345:
        /* <DEDUP_REMOVED lines=8> */
.L_x_2346:
[----:B------:R-:W-:Y:S05]  /*3e20*/  @!P2 BRA `(.L_x_2347) ;  /* 0x000000000018a947 */ /* 0x000fea0003800000 */
[----:B------:R-:W-:Y:S01]  /*3e30*/  FMUL.FTZ R145, R148, UR16 ;  /* 0x0000001094917c20 */ /* 0x000fe20008410000 */
[----:B-----5:R-:W-:-:S03]  /*3e40*/  SHF.L.U32 R147, R139, 0x10, RZ ;  /* 0x000000108b937819 */ /* 0x020fc600000006ff */
[-C--:B------:R-:W-:Y:S02]  /*3e50*/  FMUL.FTZ R144, R30, R145.reuse ;  /* 0x000000911e907220 */ /* 0x080fe40000410000 */
[----:B------:R-:W-:-:S03]  /*3e60*/  FFMA.FTZ R122, R147, R145, R122 ;  /* 0x00000091937a7223 */ /* 0x000fc6000001007a */
[----:B------:R-:W-:-:S04]  /*3e70*/  F2FP.BF16.F32.PACK_AB R144, RZ, R144 ;  /* 0x00000090ff90723e */ /* 0x000fc800000010ff */
[----:B------:R-:W-:-:S07]  /*3e80*/  PRMT R143, R144, 0x7610, R143 ;  /* 0x00007610908f7816 */ /* 0x000fce000000008f */
.L_x_2347:
        /* <DEDUP_REMOVED lines=13> */
.L_x_2340:
[----:B------:R-:W-:Y:S01]  /*3f60*/  ISETP.GT.AND P3, PT, R211, RZ, PT ;  /* 0x000000ffd300720c */ /* 0x000fe20003f64270 */
[----:B------:R-:W-:-:S12]  /*3f70*/  @!P2 BRA `(.L_x_2349) ;  /* 0x000000000028a947 */ /* 0x000fd80003800000 */
[----:B-1----:R-:W-:Y:S01]  /*3f80*/  @P3 FFMA.FTZ R151, R179, R152, R153 ;  /* 0x00000098b3973223 */ /* 0x002fe20000010099 */
        /* <DEDUP_REMOVED lines=9> */
.L_x_2349:
[----:B------:R-:W-:Y:S05]  /*4020*/  @!P2 BRA `(.L_x_2350) ;  /* 0x000000000030a947 */ /* 0x000fea0003800000 */
[----:B-1----:R-:W-:Y:S01]  /*4030*/  PRMT R148, R8, 0x7632, R148 ;  /* 0x0000763208947816 */ /* 0x002fe20000000094 */
        /* <DEDUP_REMOVED lines=11> */
.L_x_2350:
[----:B------:R-:W-:Y:S05]  /*40f0*/  @!P2 BRA `(.L_x_2351) ;  /* 0x000000000028a947 */ /* 0x000fea0003800000 */
        /* <DEDUP_REMOVED lines=10> */
.L_x_2351:
        /* <DEDUP_REMOVED lines=13> */
.L_x_2352:
        /* <DEDUP_REMOVED lines=11> */
.L_x_2353:
        /* <DEDUP_REMOVED lines=13> */
.L_x_2354:
        /* <DEDUP_REMOVED lines=11> */
.L_x_2355:
[----:B------:R-:W-:Y:S05]  /*44a0*/  @!P2 BRA `(.L_x_2348) ;  /* 0x0000000c0068a947 */ /* 0x000fea0003800000 */
[----:B-1----:R-:W-:Y:S01]  /*44b0*/  PRMT R148, R11, 0x7632, R148 ;  /* 0x000076320b947816 */ /* 0x002fe20000000094 */
        /* <DEDUP_REMOVED lines=12> */
.L_x_2339:
[----:B------:R-:W-:Y:S05]  /*4580*/  @!P1 BRA `(.L_x_2356) ;  /* 0x0000000400a09947 */ /* 0x000fea0003800000 */
[-CC-:B-1----:R-:W-:Y:S01]  /*4590*/  FFMA.FTZ R145, R179, R152.reuse, R153.reuse ;  /* 0x00000098b3917223 */ /* 0x182fe20000010099 */
        /* <DEDUP_REMOVED lines=16> */
.L_x_2357:
        /* <DEDUP_REMOVED lines=12> */
.L_x_2358:
        /* <DEDUP_REMOVED lines=11> */
.L_x_2359:
        /* <DEDUP_REMOVED lines=17> */
.L_x_2360:
        /* <DEDUP_REMOVED lines=12> */
.L_x_2361:
        /* <DEDUP_REMOVED lines=12> */
.L_x_2362:
        /* <DEDUP_REMOVED lines=10> */
.L_x_2363:
        /* <DEDUP_REMOVED lines=13> */
.L_x_2356:
[----:B------:R-:W-:Y:S05]  /*4c10*/  @!P2 BRA `(.L_x_2364) ;  /* 0x00000000002ca947 */ /* 0x000fea0003800000 */
[----:B-1----:R-:W-:Y:S01]  /*4c20*/  FFMA.FTZ R149, R179, R152, R153 ;  /* 0x00000098b3957223 */ /* 0x002fe20000010099 */
        /* <DEDUP_REMOVED lines=10> */
.L_x_2364:
[----:B------:R-:W-:Y:S05]  /*4cd0*/  @!P2 BRA `(.L_x_2365) ;  /* 0x000000000030a947 */ /* 0x000fea0003800000 */
[----:B-1----:R-:W-:Y:S01]  /*4ce0*/  FFMA.FTZ R148, R194, R152, R153 ;  /* 0x00000098c2947223 */ /* 0x002fe20000010099 */
        /* <DEDUP_REMOVED lines=11> */
.L_x_2365:
        /* <DEDUP_REMOVED lines=12> */
.L_x_2366:
        /* <DEDUP_REMOVED lines=13> */
.L_x_2367:
        /* <DEDUP_REMOVED lines=12> */
.L_x_2368:
        /* <DEDUP_REMOVED lines=13> */
.L_x_2369:
        /* <DEDUP_REMOVED lines=12> */
.L_x_2370:
        /* <DEDUP_REMOVED lines=13> */
.L_x_2348:
[----:B-1----:R-:W1:Y:S01]  /*5250*/  @P1 LDC.64 R150, c[0x0][0x478] ;  /* 0x00011e00ff961b82 */ /* 0x002e620000000a00 */
[----:B------:R-:W-:Y:S02]  /*5260*/  @P1 IADD3 R159, PT, PT, R155, 0x100, RZ ;  /* 0x000001009b9f1810 */ /* 0x000fe40007ffe0ff */
[----:B------:R-:W-:-:S05]  /*5270*/  IADD3 R213, PT, PT, R213, 0x200, RZ ;  /* 0x00000200d5d57810 */ /* 0x000fca0007ffe0ff */
[----:B------:R-:W2:Y:S01]  /*5280*/  @P2 LDC.64 R148, c[0x0][0x468] ;  /* 0x00011a00ff942b82 */ /* 0x000ea20000000a00 */
[----:B-1----:R-:W-:-:S05]  /*5290*/  @P1 IMAD.WIDE.U32 R150, R159, 0x10, R150 ;  /* 0x000000109f961825 */ /* 0x002fca00078e0096 */
[----:B------:R1:W-:Y:S01]  /*52a0*/  @P1 STG.E.128 desc[UR12][R150.64], R144 ;  /* 0x0000009096001986 */ /* 0x0003e2000c101d0c */
[----:B--2---:R-:W-:-:S05]  /*52b0*/  @P2 IMAD.WIDE.U32 R148, R157, 0x10, R148 ;  /* 0x000000109d942825 */ /* 0x004fca00078e0094 */
[----:B------:R1:W-:Y:S01]  /*52c0*/  @P2 STG.E.128 desc[UR12][R148.64], R140 ;  /* 0x0000008c94002986 */ /* 0x0003e2000c101d0c */
[----:B------:R-:W-:Y:S05]  /*52d0*/  @!P2 BRA `(.L_x_2371) ;  /* 0x00000000000ca947 */ /* 0x000fea0003800000 */
[----:B-----5:R-:W2:Y:S02]  /*52e0*/  LDC.64 R136, c[0x0][0x390] ;  /* 0x0000e400ff887b82 */ /* 0x020ea40000000a00 */
[----:B--2---:R-:W-:-:S06]  /*52f0*/  IMAD.WIDE.U32 R136, R213, 0x10, R136 ;  /* 0x00000010d5887825 */ /* 0x004fcc00078e0088 */
[----:B------:R-:W5:Y:S02]  /*5300*/  LDG.E.128 R136, desc[UR12][R136.64] ;  /* 0x0000000c88887981 */ /* 0x000f64000c1e1d00 */
.L_x_2371:
[----:B-1---5:R-:W-:Y:S02]  /*5310*/  PRMT R148, R139, 0x7632, R148 ;  /* 0x000076328b947816 */ /* 0x022fe40000000094 */
[----:B------:R-:W-:Y:S02]  /*5320*/  PRMT R149, R138, 0x7632, R149 ;  /* 0x000076328a957816 */ /* 0x000fe40000000095 */
[----:B------:R-:W-:Y:S02]  /*5330*/  PRMT R150, R137, 0x7632, R150 ;  /* 0x0000763289967816 */ /* 0x000fe40000000096 */
[----:B------:R-:W-:Y:S01]  /*5340*/  PRMT R151, R136, 0x7632, R151 ;  /* 0x0000763288977816 */ /* 0x000fe20000000097 */
[----:B------:R-:W-:Y:S06]  /*5350*/  @!P0 BRA `(.L_x_2372) ;  /* 0x0000000c002c8947 */ /* 0x000fec0003800000 */
[----:B------:R-:W-:Y:S05]  /*5360*/  @!P1 BRA `(.L_x_2373) ;  /* 0x0000000400a09947 */ /* 0x000fea0003800000 */
[----:B------:R-:W-:Y:S02]  /*5370*/  ISETP.GT.AND P0, PT, R211, RZ, PT ;  /* 0x000000ffd300720c */ /* 0x000fe40003f04270 */
[C---:B------:R-:W-:Y:S02]  /*5380*/  PRMT R144, R4.reuse, 0x7632, R144 ;  /* 0x0000763204907816 */ /* 0x040fe40000000090 */
[----:B------:R-:W-:Y:S02]  /*5390*/  SHF.L.U32 R147, R4, 0x10, RZ ;  /* 0x0000001004937819 */ /* 0x000fe400000006ff */
[C---:B------:R-:W-:Y:S02]  /*53a0*/  SHF.L.U32 R151, R5.reuse, 0x10, RZ ;  /* 0x0000001005977819 */ /* 0x040fe400000006ff */
[----:B------:R-:W-:Y:S02]  /*53b0*/  SHF.L.U32 R149, R144, 0x10, RZ ;  /* 0x0000001090957819 */ /* 0x000fe400000006ff */
[----:B------:R-:W-:-:S03]  /*53c0*/  PRMT R148, R5, 0x7632, R148 ;  /* 0x0000763205947816 */ /* 0x000fc60000000094 */
[-CC-:B------:R-:W-:Y:S01]  /*53d0*/  @P0 FFMA.FTZ R145, R187, R152.reuse, R153.reuse ;  /* 0x00000098bb910223 */ /* 0x180fe20000010099 */
[-CC-:B------:R-:W-:Y:S01]  /*53e0*/  @P0 FFMA.FTZ R157, R189, R152.reuse, R153.reuse ;  /* 0x00000098bd9d0223 */ /* 0x180fe20000010099 */
[-CC-:B------:R-:W-:Y:S01]  /*53f0*/  @P0 FFMA.FTZ R150, R204, R152.reuse, R153.reuse ;  /* 0x00000098cc960223 */ /* 0x180fe20000010099 */
[-C--:B------:R-:W-:Y:S01]  /*5400*/  @P0 FFMA.FTZ R146, R202, R152.reuse, R153 ;  /* 0x00000098ca920223 */ /* 0x080fe20000010099 */
[----:B------:R-:W-:Y:S01]  /*5410*/  @P0 FADD.FTZ R145, R188, -R145 ;  /* 0x80000091bc910221 */ /* 0x000fe20000010000 */
[----:B------:R-:W-:Y:S01]  /*5420*/  @P0 FADD.FTZ R144, R190, -R157 ;  /* 0x8000009dbe900221 */ /* 0x000fe20000010000 */
[-CC-:B------:R-:W-:Y:S01]  /*5430*/  @P0 FFMA.FTZ R159, R191, R152.reuse, R153.reuse ;  /* 0x00000098bf9f0223 */ /* 0x180fe20000010099 */
[-CC-:B------:R-:W-:Y:S01]  /*5440*/  @P0 FFMA.FTZ R154, R206, R152.reuse, R153.reuse ;  /* 0x00000098ce9a0223 */ /* 0x180fe20000010099 */
[-CC-:B------:R-:W-:Y:S01]  /*5450*/  @P0 FFMA.FTZ R161, R193, R152.reuse, R153.reuse ;  /* 0x00000098c1a10223 */ /* 0x180fe20000010099 */
[----:B------:R-:W-:Y:S01]  /*5460*/  @P0 FFMA.FTZ R156, R210, R152, R153 ;  /* 0x00000098d29c0223 */ /* 0x000fe20000010099 */
[----:B------:R-:W-:Y:S01]  /*5470*/  SHF.L.U32 R148, R148, 0x10, RZ ;  /* 0x0000001094947819 */ /* 0x000fe200000006ff */
[C---:B------:R-:W-:Y:S01]  /*5480*/  @P0 FFMA.FTZ R147, R212.reuse, R145, R147 ;  /* 0x00000091d4930223 */ /* 0x040fe20000010093 */
[----:B------:R-:W-:Y:S01]  /*5490*/  @P0 FFMA.FTZ R151, R212, R144, R151 ;  /* 0x00000090d4970223 */ /* 0x000fe20000010097 */
[----:B------:R-:W-:Y:S01]  /*54a0*/  @P0 FADD.FTZ R153, R205, -R150 ;  /* 0x80000096cd990221 */ /* 0x000fe20000010000 */
[----:B------:R-:W-:Y:S01]  /*54b0*/  PRMT R144, R6, 0x7632, R144 ;  /* 0x0000763206907816 */ /* 0x000fe20000000090 */
        /* <DEDUP_REMOVED lines=13> */
[----:B------:R-:W-:Y:S01]  /*5590*/  F2FP.BF16.F32.PACK_AB R154, RZ, R147 ;  /* 0x00000093ff9a723e */ /* 0x000fe200000010ff */
[C---:B------:R-:W-:Y:S01]  /*55a0*/  @P0 FFMA.FTZ R153, R212.reuse, R159, R153 ;  /* 0x0000009fd4990223 */ /* 0x040fe20000010099 */
[C---:B------:R-:W-:Y:S01]  /*55b0*/  @P0 FFMA.FTZ R157, R212.reuse, R144, R157 ;  /* 0x00000090d49d0223 */ /* 0x040fe2000001009d */
[----:B------:R-:W-:Y:S01]  /*55c0*/  @P0 FFMA.FTZ R152, R212, R161, R152 ;  /* 0x000000a1d4980223 */ /* 0x000fe20000010098 */
[----:B------:R-:W-:-:S02]  /*55d0*/  F2FP.BF16.F32.PACK_AB R156, RZ, R149 ;  /* 0x00000095ff9c723e */ /* 0x000fc400000010ff */
        /* <DEDUP_REMOVED lines=8> */
.L_x_2374:
        /* <DEDUP_REMOVED lines=8> */
.L_x_2375:
[----:B------:R-:W-:Y:S05]  /*56e0*/  @!P2 BRA `(.L_x_2376) ;  /* 0x000000000018a947 */ /* 0x000fea0003800000 */
[----:B------:R-:W-:Y:S01]  /*56f0*/  FMUL.FTZ R151, R151, UR16 ;  /* 0x0000001097977c20 */ /* 0x000fe20008410000 */
[----:B------:R-:W-:-:S03]  /*5700*/  SHF.L.U32 R147, R137, 0x10, RZ ;  /* 0x0000001089937819 */ /* 0x000fc600000006ff */
[-C--:B------:R-:W-:Y:S02]  /*5710*/  FMUL.FTZ R144, R34, R151.reuse ;  /* 0x0000009722907220 */ /* 0x080fe40000410000 */
[----:B------:R-:W-:-:S03]  /*5720*/  FFMA.FTZ R118, R147, R151, R118 ;  /* 0x0000009793767223 */ /* 0x000fc60000010076 */
[----:B------:R-:W-:-:S04]  /*5730*/  F2FP.BF16.F32.PACK_AB R144, RZ, R144 ;  /* 0x00000090ff90723e */ /* 0x000fc800000010ff */
[----:B------:R-:W-:-:S07]  /*5740*/  PRMT R141, R144, 0x7610, R141 ;  /* 0x00007610908d7816 */ /* 0x000fce000000008d */
.L_x_2376:
        /* <DEDUP_REMOVED lines=8> */
.L_x_2377:
[----:B------:R-:W-:Y:S05]  /*57d0*/  @!P2 BRA `(.L_x_2378) ;  /* 0x000000000018a947 */ /* 0x000fea0003800000 */
[----:B------:R-:W-:Y:S01]  /*57e0*/  FMUL.FTZ R147, R153, UR16 ;  /* 0x0000001099937c20 */ /* 0x000fe20008410000 */
[----:B------:R-:W-:-:S03]  /*57f0*/  SHF.L.U32 R149, R138, 0x10, RZ ;  /* 0x000000108a957819 */ /* 0x000fc600000006ff */
[-C--:B------:R-:W-:Y:S02]  /*5800*/  FMUL.FTZ R144, R36, R147.reuse ;  /* 0x0000009324907220 */ /* 0x080fe40000410000 */
[----:B------:R-:W-:-:S03]  /*5810*/  FFMA.FTZ R112, R149, R147, R112 ;  /* 0x0000009395707223 */ /* 0x000fc60000010070 */
[----:B------:R-:W-:-:S04]  /*5820*/  F2FP.BF16.F32.PACK_AB R144, RZ, R144 ;  /* 0x00000090ff90723e */ /* 0x000fc800000010ff */
[----:B------:R-:W-:-:S07]  /*5830*/  PRMT R142, R144, 0x7610, R142 ;  /* 0x00007610908e7816 */ /* 0x000fce000000008e */
.L_x_2378:
        /* <DEDUP_REMOVED lines=8> */
.L_x_2379:
[----:B------:R-:W-:Y:S05]  /*58c0*/  @!P2 BRA `(.L_x_2380) ;  /* 0x000000000018a947 */ /* 0x000fea0003800000 */
[----:B------:R-:W-:Y:S01]  /*58d0*/  FMUL.FTZ R147, R157, UR16 ;  /* 0x000000109d937c20 */ /* 0x000fe20008410000 */
[----:B------:R-:W-:-:S03]  /*58e0*/  SHF.L.U32 R149, R139, 0x10, RZ ;  /* 0x000000108b957819 */ /* 0x000fc600000006ff */
[-C--:B------:R-:W-:Y:S02]  /*58f0*/  FMUL.FTZ R144, R38, R147.reuse ;  /* 0x0000009326907220 */ /* 0x080fe40000410000 */
[----:B------:R-:W-:-:S03]  /*5900*/  FFMA.FTZ R114, R149, R147, R114 ;  /* 0x0000009395727223 */ /* 0x000fc60000010072 */
[----:B------:R-:W-:-:S04]  /*5910*/  F2FP.BF16.F32.PACK_AB R144, RZ, R144 ;  /* 0x00000090ff90723e */ /* 0x000fc800000010ff */
[----:B------:R-:W-:-:S07]  /*5920*/  PRMT R143, R144, 0x7610, R143 ;  /* 0x00007610908f7816 */ /* 0x000fce000000008f */
.L_x_2380:
        /* <DEDUP_REMOVED lines=12> */
.L_x_2373:
[----:B------:R-:W-:Y:S01]  /*59f0*/  ISETP.GT.AND P0, PT, R211, RZ, PT ;  /* 0x000000ffd300720c */ /* 0x000fe20003f04270 */
[----:B------:R-:W-:-:S12]  /*5a00*/  @!P2 BRA `(.L_x_2382) ;  /* 0x000000000028a947 */ /* 0x000fd80003800000 */
[----:B------:R-:W-:Y:S01]  /*5a10*/  @P0 FFMA.FTZ R151, R187, R152, R153 ;  /* 0x00000098bb970223 */ /* 0x000fe20000010099 */
[----:B------:R-:W-:-:S03]  /*5a20*/  SHF.L.U32 R149, R4, 0x10, RZ ;  /* 0x0000001004957819 */ /* 0x000fc600000006ff */
        /* <DEDUP_REMOVED lines=8> */
.L_x_2382:
        /* <DEDUP_REMOVED lines=13> */
.L_x_2383:
[----:B------:R-:W-:Y:S05]  /*5b80*/  @!P2 BRA `(.L_x_2384) ;  /* 0x000000000028a947 */ /* 0x000fea0003800000 */
        /* <DEDUP_REMOVED lines=10> */
.L_x_2384:
        /* <DEDUP_REMOVED lines=13> */
.L_x_2385:
        /* <DEDUP_REMOVED lines=11> */
.L_x_2386:
        /* <DEDUP_REMOVED lines=13> */
.L_x_2387:
        /* <DEDUP_REMOVED lines=11> */
.L_x_2388:
[----:B------:R-:W-:Y:S05]  /*5f30*/  @!P2 BRA `(.L_x_2381) ;  /* 0x0000000c0030a947 */ /* 0x000fea0003800000 */
[----:B------:R-:W-:Y:S01]  /*5f40*/  PRMT R148, R7, 0x7632, R148 ;  /* 0x0000763207947816 */ /* 0x000fe20000000094 */
[----:B------:R-:W-:-:S03]  /*5f50*/  @P0 FFMA.FTZ R152, R210, R152, R153 ;  /* 0x00000098d2980223 */ /* 0x000fc60000010099 */
        /* <DEDUP_REMOVED lines=11> */
.L_x_2372:
[----:B------:R-:W-:Y:S05]  /*6010*/  @!P1 BRA `(.L_x_2389) ;  /* 0x0000000400789947 */ /* 0x000fea0003800000 */
        /* <DEDUP_REMOVED lines=34> */
.L_x_2390:
[----:B------:R-:W-:Y:S05]  /*6240*/  @!P2 BRA `(.L_x_2391) ;  /* 0x000000000018a947 */ /* 0x000fea0003800000 */
[----:B------:R-:W-:Y:S01]  /*6250*/  FMUL.FTZ R144, R157, UR16 ;  /* 0x000000109d907c20 */ /* 0x000fe20008410000 */
[----:B------:R-:W-:-:S03]  /*6260*/  SHF.L.U32 R151, R151, 0x10, RZ ;  /* 0x0000001097977819 */ /* 0x000fc600000006ff */
[----:B------:R-:W-:Y:S02]  /*6270*/  FMUL.FTZ R145, R33, R144 ;  /* 0x0000009021917220 */ /* 0x000fe40000410000 */
[----:B------:R-:W-:-:S03]  /*6280*/  FFMA.FTZ R117, R144, R151, R117 ;  /* 0x0000009790757223 */ /* 0x000fc60000010075 */
[----:B------:R-:W-:-:S04]  /*6290*/  F2FP.BF16.F32.PACK_AB R145, RZ, R145 ;  /* 0x00000091ff91723e */ /* 0x000fc800000010ff */
[----:B------:R-:W-:-:S07]  /*62a0*/  PRMT R140, R140, 0x5410, R145 ;  /* 0x000054108c8c7816 */ /* 0x000fce0000000091 */
.L_x_2391:
        /* <DEDUP_REMOVED lines=9> */
.L_x_2392:
[----:B------:R-:W-:Y:S05]  /*6340*/  @!P2 BRA `(.L_x_2393) ;  /* 0x000000000018a947 */ /* 0x000fea0003800000 */
[----:B------:R-:W-:Y:S01]  /*6350*/  FMUL.FTZ R144, R147, UR16 ;  /* 0x0000001093907c20 */ /* 0x000fe20008410000 */
[----:B------:R-:W-:-:S03]  /*6360*/  SHF.L.U32 R150, R150, 0x10, RZ ;  /* 0x0000001096967819 */ /* 0x000fc600000006ff */
[----:B------:R-:W-:Y:S02]  /*6370*/  FMUL.FTZ R145, R35, R144 ;  /* 0x0000009023917220 */ /* 0x000fe40000410000 */
[----:B------:R-:W-:-:S03]  /*6380*/  FFMA.FTZ R119, R144, R150, R119 ;  /* 0x0000009690777223 */ /* 0x000fc60000010077 */
[----:B------:R-:W-:-:S04]  /*6390*/  F2FP.BF16.F32.PACK_AB R145, RZ, R145 ;  /* 0x00000091ff91723e */ /* 0x000fc800000010ff */
[----:B------:R-:W-:-:S07]  /*63a0*/  PRMT R141, R141, 0x5410, R145 ;  /* 0x000054108d8d7816 */ /* 0x000fce0000000091 */
.L_x_2393:
        /* <DEDUP_REMOVED lines=9> */
.L_x_2394:
[----:B------:R-:W-:Y:S05]  /*6440*/  @!P2 BRA `(.L_x_2395) ;  /* 0x000000000018a947 */ /* 0x000fea0003800000 */
[----:B------:R-:W-:Y:S01]  /*6450*/  FMUL.FTZ R144, R153, UR16 ;  /* 0x0000001099907c20 */ /* 0x000fe20008410000 */
[----:B------:R-:W-:-:S03]  /*6460*/  SHF.L.U32 R149, R149, 0x10, RZ ;  /* 0x0000001095957819 */ /* 0x000fc600000006ff */
[----:B------:R-:W-:Y:S02]  /*6470*/  FMUL.FTZ R145, R37, R144 ;  /* 0x0000009025917220 */ /* 0x000fe40000410000 */
[----:B------:R-:W-:-:S03]  /*6480*/  FFMA.FTZ R113, R144, R149, R113 ;  /* 0x0000009590717223 */ /* 0x000fc60000010071 */
[----:B------:R-:W-:-:S04]  /*6490*/  F2FP.BF16.F32.PACK_AB R145, RZ, R145 ;  /* 0x00000091ff91723e */ /* 0x000fc800000010ff */
[----:B------:R-:W-:-:S07]  /*64a0*/  PRMT R142, R142, 0x5410, R145 ;  /* 0x000054108e8e7816 */ /* 0x000fce0000000091 */
.L_x_2395:
        /* <DEDUP_REMOVED lines=11> */
.L_x_2396:
        /* <DEDUP_REMOVED lines=10> */
.L_x_2389:
        /* <DEDUP_REMOVED lines=12> */
.L_x_2397:
        /* <DEDUP_REMOVED lines=12> */
.L_x_2398:
        /* <DEDUP_REMOVED lines=12> */
.L_x_2399:
        /* <DEDUP_REMOVED lines=12> */
.L_x_2400:
        /* <DEDUP_REMOVED lines=12> */
.L_x_2401:
        /* <DEDUP_REMOVED lines=12> */
.L_x_2402:
        /* <DEDUP_REMOVED lines=12> */
.L_x_2403:
[----:B------:R-:W-:Y:S05]  /*6b40*/  @!P2 BRA `(.L_x_2381) ;  /* 0x00000000002ca947 */ /* 0x000fea0003800000 */
[----:B------:R-:W-:Y:S01]  /*6b50*/  FFMA.FTZ R152, R210, R152, R153 ;  /* 0x00000098d2987223 */ /* 0x000fe20000010099 */
[----:B------:R-:W-:-:S03]  /*6b60*/  ISETP.GT.AND P0, PT, R211, RZ, PT ;  /* 0x000000ffd300720c */ /* 0x000fc60003f04270 */
        /* <DEDUP_REMOVED lines=9> */
.L_x_2381:
        /* <DEDUP_REMOVED lines=12> */
.L_x_2301:
[----:B------:R-:W1:Y:S08]  /*6cc0*/  S2UR UR4, SR_CTAID.X ;  /* 0x00000000000479c3 */ /* 0x000e700000002500 */
[----:B------:R-:W1:Y:S08]  /*6cd0*/  LDC R3, c[0x0][0x388] ;  /* 0x0000e200ff037b82 */ /* 0x000e700000000800 */
[----:B0-----:R-:W0:Y:S08]  /*6ce0*/  LDC.64 R4, c[0x0][0x440] ;  /* 0x00011000ff047b82 */ /* 0x001e300000000a00 */
[----:B------:R-:W2:Y:S08]  /*6cf0*/  LDC.64 R6, c[0x0][0x448] ;  /* 0x00011200ff067b82 */ /* 0x000eb00000000a00 */
[----:B------:R-:W3:Y:S01]  /*6d00*/  LDC.64 R8, c[0x0][0x460] ;  /* 0x00011800ff087b82 */ /* 0x000ee20000000a00 */
[----:B-1----:R-:W-:-:S05]  /*6d10*/  IMAD R3, R3, UR4, RZ ;  /* 0x0000000403037c24 */ /* 0x002fca000f8e02ff */
[----:B------:R-:W-:-:S05]  /*6d20*/  LEA.HI R11, R3, R2, RZ, 0x1d ;  /* 0x00000002030b7211 */ /* 0x000fca00078fe8ff */
[----:B0-----:R-:W-:-:S04]  /*6d30*/  IMAD.WIDE.U32 R2, R11, 0x20, R4 ;  /* 0x000000200b027825 */ /* 0x001fc800078e0004 */
[C---:B--2---:R-:W-:Y:S01]  /*6d40*/  IMAD.WIDE.U32 R4, R11.reuse, 0x20, R6 ;  /* 0x000000200b047825 */ /* 0x044fe200078e0006 */
[----:B------:R-:W-:Y:S04]  /*6d50*/  STG.E.128 desc[UR12][R2.64], R88 ;  /* 0x0000005802007986 */ /* 0x000fe8000c101d0c */
[----:B------:R-:W-:Y:S01]  /*6d60*/  STG.E.128 desc[UR12][R2.64+0x10], R92 ;  /* 0x0000105c02007986 */ /* 0x000fe2000c101d0c */
        /* <DEDUP_REMOVED lines=18> */
.L_x_2405:
        /* <DEDUP_REMOVED lines=15> */
.L_x_10701:


//--------------------- .text._ZN10layer_norm13ln_bwd_kernelINS_13Kernel_traitsIf13__nv_bfloat16S2_S2_fjLj6144ELj1ELj1ELj8ELj16ENS_18Kernel_traits_baseILj6144EfS2_S2_S2_fjLj256EEEEELb1ELb0ELb0ELb0EEEvNS_9BwdParamsE --------------------------
	.section	.text._ZN10layer_norm13ln_bwd_kernelINS_13Kernel_traitsIf13__nv_bfloat16S2_S2_fjLj6144ELj1ELj1ELj8ELj16ENS_18Kernel_traits_baseILj6144EfS2_S2_S2_fjLj256EEEEELb1ELb0ELb0ELb0EEEvNS_9BwdParamsE,"ax",@progbits
	.align	128
        .global         _ZN10layer_norm13ln_bwd_kernelINS_13Kernel_traitsIf13__nv_bfloat16S2_S2_fjLj6144ELj1ELj1ELj8ELj16ENS_18Kernel_traits_baseILj6144EfS2_S2_S2_fjLj256EEEEELb1ELb0ELb0ELb0EEEvNS_9BwdParamsE
        .type           _ZN10layer_norm13ln_bwd_kernelINS_13Kernel_traitsIf13__nv_bfloat16S2_S2_fjLj6144ELj1ELj1ELj8ELj16ENS_18Kernel_traits_baseILj6144EfS2_S2_S2_fjLj256EEEEELb1ELb0ELb0ELb0EEEvNS_9BwdParamsE,@function
        .size           _ZN10layer_norm13ln_bwd_kernelINS_13Kernel_traitsIf13__nv_bfloat16S2_S2_fjLj6144ELj1ELj1ELj8ELj16ENS_18Kernel_traits_baseILj6144EfS2_S2_S2_fjLj256EEEEELb1ELb0ELb0ELb0EEEvNS_9BwdParamsE,(.L_x_10702 - _ZN10layer_norm13ln_bwd_kernelINS_13Kernel_traitsIf13__nv_bfloat16S2_S2_fjLj6144ELj1ELj1ELj8ELj16ENS_18Kernel_traits_baseILj6144EfS2_S2_S2_fjLj256EEEEELb1ELb0ELb0ELb0EEEvNS_9BwdParamsE)
        .other          _ZN10layer_norm13ln_bwd_kernelINS_13Kernel_traitsIf13__nv_bfloat16S2_S2_fjLj6144ELj1ELj1ELj8ELj16ENS_18Kernel_traits_baseILj6144EfS2_S2_S2_fjLj256EEEEELb1ELb0ELb0ELb0EEEvNS_9BwdParamsE,@"STO_CUDA_ENTRY STV_DEFAULT"
_ZN10layer_norm13ln_bwd_kernelINS_13Kernel_traitsIf13__nv_bfloat16S2_S2_fjLj6144ELj1ELj1ELj8ELj16ENS_18Kernel_traits_baseILj6144EfS2_S2_S2_fjLj256EEEEELb1ELb0ELb0ELb0EEEvNS_9BwdParamsE:
.text._ZN10layer_norm13ln_bwd_kernelINS_13Kernel_traitsIf13__nv_bfloat16S2_S2_fjLj6144ELj1ELj1ELj8ELj16ENS_18Kernel_traits_baseILj6144EfS2_S2_S2_fjLj256EEEEELb1ELb0ELb0ELb0EEEvNS_9BwdParamsE:
        /* <DEDUP_REMOVED lines=89> */
.L_x_2437:
        /* <DEDUP_REMOVED lines=39> */
[----:B---3--:R-:W-:Y:S02]  /*0800*/  SHF.L.U32 R117, R94, 0x10, RZ ;  /* 0x000000105e757819 */ /* 0x008fe400000006ff */
[----:B------:R-:W-:Y:S02]  /*0810*/  PRMT R3, R92, 0x7632, R3 ;  /* 0x000076325c037816 */ /* 0x000fe40000000003 */
[C---:B------:R-:W-:Y:S02]  /*0820*/  PRMT R113, R93.reuse, 0x7632, R113 ;  /* 0x000076325d717816 */ /* 0x040fe40000000071 */
[----:B------:R-:W-:Y:S02]  /*0830*/  SHF.L.U32 R115, R93, 0x10, RZ ;  /* 0x000000105d737819 */ /* 0x000fe400000006ff */
[C---:B------:R-:W-:Y:S02]  /*0840*/  PRMT R116, R95.reuse, 0x7632, R116 ;  /* 0x000076325f747816 */ /* 0x040fe40000000074 */
[----:B------:R-:W-:-:S02]  /*0850*/  SHF.L.U32 R121, R95, 0x10, RZ ;  /* 0x000000105f797819 */ /* 0x000fc400000006ff */
[----:B------:R-:W-:Y:S02]  /*0860*/  SHF.L.U32 R101, R92, 0x10, RZ ;  /* 0x000000105c657819 */ /* 0x000fe400000006ff */
[C---:B----4-:R-:W-:Y:S02]  /*0870*/  PRMT R93, R96.reuse, 0x7632, R93 ;  /* 0x00007632605d7816 */ /* 0x050fe4000000005d */
[----:B------:R-:W-:Y:S02]  /*0880*/  SHF.L.U32 R95, R96, 0x10, RZ ;  /* 0x00000010605f7819 */ /* 0x000fe400000006ff */
[C---:B0-----:R-:W-:Y:S02]  /*0890*/  PRMT R102, R98.reuse, 0x7632, R102 ;  /* 0x0000763262667816 */ /* 0x041fe40000000066 */
[----:B------:R-:W-:Y:S01]  /*08a0*/  SHF.L.U32 R119, R98, 0x10, RZ ;  /* 0x0000001062777819 */ /* 0x000fe200000006ff */
[----:B------:R-:W-:Y:S01]  /*08b0*/  FADD.FTZ R98, -R100, R117 ;  /* 0x0000007564627221 */ /* 0x000fe20000010100 */
[----:B------:R-:W-:-:S02]  /*08c0*/  PRMT R96, R97, 0x7632, R96 ;  /* 0x0000763261607816 */ /* 0x000fc40000000060 */
[----:B------:R-:W-:Y:S02]  /*08d0*/  SHF.L.U32 R103, R97, 0x10, RZ ;  /* 0x0000001061677819 */ /* 0x000fe400000006ff */
[----:B------:R-:W-:Y:S02]  /*08e0*/  PRMT R122, R99, 0x7632, R122 ;  /* 0x00007632637a7816 */ /* 0x000fe4000000007a */
[----:B------:R-:W-:Y:S02]  /*08f0*/  SHF.L.U32 R97, R3, 0x10, RZ ;  /* 0x0000001003617819 */ /* 0x000fe400000006ff */
[----:B------:R-:W-:Y:S01]  /*0900*/  PRMT R114, R94, 0x7632, R114 ;  /* 0x000076325e727816 */ /* 0x000fe20000000072 */
[C---:B------:R-:W-:Y:S01]  /*0910*/  FADD.FTZ R94, -R100.reuse, R115 ;  /* 0x00000073645e7221 */ /* 0x040fe20000010100 */
[----:B------:R-:W-:Y:S01]  /*0920*/  FADD.FTZ R92, -R100, R101 ;  /* 0x00000065645c7221 */ /* 0x000fe20000010100 */
[C---:B-----5:R-:W-:Y:S01]  /*0930*/  FMUL.FTZ R115, R159.reuse, R98 ;  /* 0x000000629f737220 */ /* 0x060fe20000410000 */
[----:B------:R-:W-:Y:S01]  /*0940*/  SHF.L.U32 R98, R122, 0x10, RZ ;  /* 0x000000107a627819 */ /* 0x000fe200000006ff */
[----:B------:R-:W-:Y:S01]  /*0950*/  FADD.FTZ R122, -R100, R97 ;  /* 0x00000061647a7221 */ /* 0x000fe20000010100 */
[----:B------:R-:W-:Y:S01]  /*0960*/  FMUL.FTZ R3, R159, R92 ;  /* 0x0000005c9f037220 */ /* 0x000fe20000410000 */
[----:B------:R-:W-:-:S02]  /*0970*/  SHF.L.U32 R92, R93, 0x10, RZ ;  /* 0x000000105d5c7819 */ /* 0x000fc400000006ff */
[----:B------:R-:W-:Y:S01]  /*0980*/  SHF.L.U32 R101, R114, 0x10, RZ ;  /* 0x0000001072657819 */ /* 0x000fe200000006ff */
[----:B------:R-:W-:Y:S01]  /*0990*/  FMUL.FTZ R122, R159, R122 ;  /* 0x0000007a9f7a7220 */ /* 0x000fe20000410000 */
[----:B------:R-:W-:Y:S01]  /*09a0*/  FMUL.FTZ R114, R76, R95 ;  /* 0x0000005f4c727220 */ /* 0x000fe20000410000 */
[----:B------:R-:W-:Y:S01]  /*09b0*/  FADD.FTZ R24, R24, R119 ;  /* 0x0000007718187221 */ /* 0x000fe20000010000 */
[-C--:B------:R-:W-:Y:S01]  /*09c0*/  FFMA.FTZ R48, R115, R119.reuse, R48 ;  /* 0x0000007773307223 */ /* 0x080fe20000010030 */
[----:B------:R-:W-:Y:S01]  /*09d0*/  FMUL.FTZ R118, R72, R119 ;  /* 0x0000007748767220 */ /* 0x000fe20000410000 */
[----:B------:R-:W-:Y:S01]  /*09e0*/  SHF.L.U32 R123, R99, 0x10, RZ ;  /* 0x00000010637b7819 */ /* 0x000fe200000006ff */
[----:B------:R-:W-:Y:S01]  /*09f0*/  FADD.FTZ R29, R29, R92 ;  /* 0x0000005c1d1d7221 */ /* 0x000fe20000010000 */
[-C--:B------:R-:W-:Y:S01]  /*0a00*/  FFMA.FTZ R53, R122, R92.reuse, R53 ;  /* 0x0000005c7a357223 */ /* 0x080fe20000010035 */
[----:B------:R-:W-:Y:S01]  /*0a10*/  FMUL.FTZ R119, R77, R92 ;  /* 0x0000005c4d777220 */ /* 0x000fe20000410000 */
[----:B------:R-:W-:Y:S01]  /*0a20*/  SHF.L.U32 R99, R113, 0x10, RZ ;  /* 0x0000001071637819 */ /* 0x000fe200000006ff */
[----:B------:R-:W-:Y:S01]  /*0a30*/  FADD.FTZ R92, RZ, R114 ;  /* 0x00000072ff5c7221 */ /* 0x000fe20000010000 */
[C---:B------:R-:W-:Y:S01]  /*0a40*/  FFMA.FTZ R93, R3.reuse, R114, RZ ;  /* 0x00000072035d7223 */ /* 0x040fe200000100ff */
[----:B------:R-:W-:Y:S01]  /*0a50*/  FADD.FTZ R120, -R100, R121 ;  /* 0x0000007964787221 */ /* 0x000fe20000010100 */
[----:B------:R-:W-:Y:S01]  /*0a60*/  SHF.L.U32 R121, R116, 0x10, RZ ;  /* 0x0000001074797819 */ /* 0x000fe200000006ff */
[----:B------:R-:W-:Y:S01]  /*0a70*/  FADD.FTZ R28, R28, R95 ;  /* 0x0000005f1c1c7221 */ /* 0x000fe20000010000 */
[----:B------:R-:W-:Y:S01]  /*0a80*/  FFMA.FTZ R52, R3, R95, R52 ;  /* 0x0000005f03347223 */ /* 0x000fe20000010034 */
[----:B------:R-:W-:Y:S01]  /*0a90*/  SHF.L.U32 R96, R96, 0x10, RZ ;  /* 0x0000001060607819 */ /* 0x000fe200000006ff */
[----:B------:R-:W-:Y:S01]  /*0aa0*/  FADD.FTZ R95, R92, R119 ;  /* 0x000000775c5f7221 */ /* 0x000fe20000010000 */
[----:B------:R-:W-:Y:S01]  /*0ab0*/  FMUL.FTZ R113, R159, R94 ;  /* 0x0000005e9f717220 */ /* 0x000fe20000410000 */
[----:B------:R-:W-:Y:S01]  /*0ac0*/  FMUL.FTZ R116, R78, R103 ;  /* 0x000000674e747220 */ /* 0x000fe20000410000 */
[----:B------:R-:W-:Y:S01]  /*0ad0*/  FADD.FTZ R124, -R100, R99 ;  /* 0x00000063647c7221 */ /* 0x000fe20000010100 */
        /* <DEDUP_REMOVED lines=12> */
[-C--:B------:R-:W-:Y:S01]  /*0ba0*/  FFMA.FTZ R50, R117, R123.reuse, R50 ;  /* 0x0000007b75327223 */ /* 0x080fe20000010032 */
[----:B------:R-:W-:Y:S01]  /*0bb0*/  FMUL.FTZ R120, R74, R123 ;  /* 0x0000007b4a787220 */ /* 0x000fe20000410000 */
[----:B------:R-:W-:Y:S01]  /*0bc0*/  FMUL.FTZ R126, R159, R126 ;  /* 0x0000007e9f7e7220 */ /* 0x000fe20000410000 */
[----:B------:R-:W-:Y:S01]  /*0bd0*/  FMUL.FTZ R123, R73, R102 ;  /* 0x00000066497b7220 */ /* 0x000fe20000410000 */
        /* <DEDUP_REMOVED lines=19> */
.L_x_2408:
[----:B----4-:R-:W-:Y:S05]  /*0d10*/  BSYNC.RECONVERGENT B0 ;  /* 0x0000000000007941 */ /* 0x010fea0003800200 */
.L_x_2407:
        /* <DEDUP_REMOVED lines=16> */
[----:B------:R-:W-:Y:S02]  /*0e20*/  IADD3 R103, PT, PT, R103, 0x100, RZ ;  /* 0x0000010067677810 */ /* 0x000fe40007ffe0ff */
[----:B---3--:R-:W-:Y:S02]  /*0e30*/  SHF.L.U32 R133, R93, 0x10, RZ ;  /* 0x000000105d857819 */ /* 0x008fe400000006ff */
[----:B------:R-:W-:Y:S02]  /*0e40*/  SHF.L.U32 R141, R95, 0x10, RZ ;  /* 0x000000105f8d7819 */ /* 0x000fe400000006ff */
[C---:B------:R-:W-:Y:S02]  /*0e50*/  PRMT R127, R92.reuse, 0x7632, R127 ;  /* 0x000076325c7f7816 */ /* 0x040fe4000000007f */
[----:B------:R-:W-:Y:S02]  /*0e60*/  SHF.L.U32 R129, R92, 0x10, RZ ;  /* 0x000000105c817819 */ /* 0x000fe400000006ff */
[----:B------:R-:W-:-:S02]  /*0e70*/  PRMT R134, R94, 0x7632, R134 ;  /* 0x000076325e867816 */ /* 0x000fc40000000086 */
[----:B------:R-:W-:Y:S02]  /*0e80*/  SHF.L.U32 R137, R94, 0x10, RZ ;  /* 0x000000105e897819 */ /* 0x000fe400000006ff */
[----:B------:R-:W-:Y:S02]  /*0e90*/  PRMT R132, R93, 0x7632, R132 ;  /* 0x000076325d847816 */ /* 0x000fe40000000084 */
[----:B------:R-:W-:Y:S02]  /*0ea0*/  PRMT R94, R95, 0x7632, R94 ;  /* 0x000076325f5e7816 */ /* 0x000fe4000000005e */
[C---:B----4-:R-:W-:Y:S02]  /*0eb0*/  PRMT R93, R96.reuse, 0x7632, R93 ;  /* 0x00007632605d7816 */ /* 0x050fe4000000005d */
[----:B------:R-:W-:Y:S01]  /*0ec0*/  SHF.L.U32 R95, R96, 0x10, RZ ;  /* 0x00000010605f7819 */ /* 0x000fe200000006ff */
[C---:B------:R-:W-:Y:S01]  /*0ed0*/  FADD.FTZ R96, -R100.reuse, R133 ;  /* 0x0000008564607221 */ /* 0x040fe20000010100 */
[C---:B0-----:R-:W-:Y:S01]  /*0ee0*/  PRMT R131, R97.reuse, 0x7632, R131 ;  /* 0x0000763261837816 */ /* 0x041fe20000000083 */
[C---:B------:R-:W-:Y:S01]  /*0ef0*/  FADD.FTZ R138, -R100.reuse, R141 ;  /* 0x0000008d648a7221 */ /* 0x040fe20000010100 */
[----:B------:R-:W-:Y:S01]  /*0f00*/  SHF.L.U32 R135, R97, 0x10, RZ ;  /* 0x0000001061877819 */ /* 0x000fe200000006ff */
[----:B------:R-:W-:Y:S01]  /*0f10*/  FADD.FTZ R92, -R100, R129 ;  /* 0x00000081645c7221 */ /* 0x000fe20000010100 */
[----:B------:R-:W-:Y:S01]  /*0f20*/  SHF.L.U32 R97, R127, 0x10, RZ ;  /* 0x000000107f617819 */ /* 0x000fe200000006ff */
[----:B-----5:R-:W-:Y:S01]  /*0f30*/  FMUL.FTZ R129, R159, R96 ;  /* 0x000000609f817220 */ /* 0x020fe20000410000 */
[----:B------:R-:W-:Y:S01]  /*0f40*/  SHF.L.U32 R141, R94, 0x10, RZ ;  /* 0x000000105e8d7819 */ /* 0x000fe200000006ff */
[----:B------:R-:W-:Y:S01]  /*0f50*/  FMUL.FTZ R130, R68, R95 ;  /* 0x0000005f44827220 */ /* 0x000fe20000410000 */
        /* <DEDUP_REMOVED lines=8> */
[-C--:B------:R-:W-:Y:S01]  /*0fe0*/  FFMA.FTZ R46, R129, R135.reuse, R46 ;  /* 0x00000087812e7223 */ /* 0x080fe2000001002e */
[----:B------:R-:W-:Y:S01]  /*0ff0*/  FMUL.FTZ R132, R70, R135 ;  /* 0x0000008746847220 */ /* 0x000fe20000410000 */
[----:B------:R-:W-:Y:S01]  /*1000*/  FADD.FTZ R92, R101, R130 ;  /* 0x00000082655c7221 */ /* 0x000fe20000010000 */
[----:B------:R-:W-:Y:S01]  /*1010*/  FMUL.FTZ R135, R69, R94 ;  /* 0x0000005e45877220 */ /* 0x000fe20000410000 */
[C---:B------:R-:W-:Y:S01]  /*1020*/  PRMT R136, R98.reuse, 0x7632, R136 ;  /* 0x0000763262887816 */ /* 0x040fe20000000088 */
[----:B------:R-:W-:Y:S01]  /*1030*/  FMUL.FTZ R138, R159, R138 ;  /* 0x0000008a9f8a7220 */ /* 0x000fe20000410000 */
[----:B------:R-:W-:Y:S01]  /*1040*/  SHF.L.U32 R139, R98, 0x10, RZ ;  /* 0x00000010628b7819 */ /* 0x000fe200000006ff */
[C---:B------:R-:W-:Y:S01]  /*1050*/  FFMA.FTZ R93, R127.reuse, R130, R102 ;  /* 0x000000827f5d7223 */ /* 0x040fe20000010066 */
[----:B------:R-:W-:Y:S01]  /*1060*/  FADD.FTZ R98, -R100, R137 ;  /* 0x0000008964627221 */ /* 0x000fe20000010100 */
[----:B------:R-:W-:Y:S01]  /*1070*/  SHF.L.U32 R137, R134, 0x10, RZ ;  /* 0x0000001086897819 */ /* 0x000fe200000006ff */
[----:B------:R-:W-:Y:S01]  /*1080*/  FADD.FTZ R20, R20, R95 ;  /* 0x0000005f14147221 */ /* 0x000fe20000010000 */
[----:B------:R-:W-:Y:S01]  /*1090*/  FFMA.FTZ R44, R127, R95, R44 ;  /* 0x0000005f7f2c7223 */ /* 0x000fe2000001002c */
[----:B------:R-:W-:Y:S01]  /*10a0*/  SHF.L.U32 R96, R131, 0x10, RZ ;  /* 0x0000001083607819 */ /* 0x000fe200000006ff */
[----:B------:R-:W-:Y:S01]  /*10b0*/  FADD.FTZ R95, R92, R135 ;  /* 0x000000875c5f7221 */ /* 0x000fe20000010000 */
[----:B------:R-:W-:Y:S01]  /*10c0*/  SHF.L.U32 R162, R140, 0x10, RZ ;  /* 0x000000108ca27819 */ /* 0x000fe200000006ff */
        /* <DEDUP_REMOVED lines=38> */
.L_x_2410:
[----:B------:R-:W-:Y:S05]  /*1330*/  BSYNC.RECONVERGENT B0 ;  /* 0x0000000000007941 */ /* 0x000fea0003800200 */
.L_x_2409:
        /* <DEDUP_REMOVED lines=16> */
[C---:B---3--:R-:W-:Y:S02]  /*1440*/  PRMT R145, R93.reuse, 0x7632, R145 ;  /* 0x000076325d917816 */ /* 0x048fe40000000091 */
[----:B------:R-:W-:Y:S02]  /*1450*/  SHF.L.U32 R93, R93, 0x10, RZ ;  /* 0x000000105d5d7819 */ /* 0x000fe400000006ff */
[C---:B------:R-:W-:Y:S02]  /*1460*/  PRMT R149, R94.reuse, 0x7632, R149 ;  /* 0x000076325e957816 */ /* 0x040fe40000000095 */
[----:B------:R-:W-:Y:S02]  /*1470*/  SHF.L.U32 R151, R94, 0x10, RZ ;  /* 0x000000105e977819 */ /* 0x000fe400000006ff */
[----:B------:R-:W-:Y:S01]  /*1480*/  PRMT R94, R95, 0x7632, R94 ;  /* 0x000076325f5e7816 */ /* 0x000fe2000000005e */
[----:B------:R-:W-:Y:S01]  /*1490*/  FADD.FTZ R148, -R100, R93 ;  /* 0x0000005d64947221 */ /* 0x000fe20000010100 */
[----:B------:R-:W-:-:S02]  /*14a0*/  SHF.L.U32 R143, R92, 0x10, RZ ;  /* 0x000000105c8f7819 */ /* 0x000fc400000006ff */
[----:B------:R-:W-:Y:S02]  /*14b0*/  SHF.L.U32 R95, R95, 0x10, RZ ;  /* 0x000000105f5f7819 */ /* 0x000fe400000006ff */
[----:B------:R-:W-:Y:S02]  /*14c0*/  SHF.L.U32 R93, R94, 0x10, RZ ;  /* 0x000000105e5d7819 */ /* 0x000fe400000006ff */
[----:B------:R-:W-:Y:S01]  /*14d0*/  PRMT R103, R92, 0x7632, R103 ;  /* 0x000076325c677816 */ /* 0x000fe20000000067 */
[C---:B------:R-:W-:Y:S01]  /*14e0*/  FADD.FTZ R92, -R100.reuse, R143 ;  /* 0x0000008f645c7221 */ /* 0x040fe20000010100 */
[C---:B------:R-:W-:Y:S01]  /*14f0*/  FADD.FTZ R154, -R100.reuse, R95 ;  /* 0x0000005f649a7221 */ /* 0x040fe20000010100 */
[--C-:B------:R-:W-:Y:S01]  /*1500*/  FADD.FTZ R160, -R100, R93.reuse ;  /* 0x0000005d64a07221 */ /* 0x100fe20000010100 */
[C---:B----4-:R-:W-:Y:S02]  /*1510*/  PRMT R93, R96.reuse, 0x7632, R93 ;  /* 0x00007632605d7816 */ /* 0x050fe4000000005d */
[----:B------:R-:W-:-:S02]  /*1520*/  SHF.L.U32 R95, R96, 0x10, RZ ;  /* 0x00000010605f7819 */ /* 0x000fc400000006ff */
[----:B------:R-:W-:Y:S02]  /*1530*/  SHF.L.U32 R103, R103, 0x10, RZ ;  /* 0x0000001067677819 */ /* 0x000fe400000006ff */
[----:B------:R-:W-:Y:S02]  /*1540*/  SHF.L.U32 R145, R145, 0x10, RZ ;  /* 0x0000001091917819 */ /* 0x000fe400000006ff */
[----:B------:R-:W-:Y:S01]  /*1550*/  SHF.L.U32 R149, R149, 0x10, RZ ;  /* 0x0000001095957819 */ /* 0x000fe200000006ff */
[----:B-----5:R-:W-:Y:S01]  /*1560*/  FMUL.FTZ R143, R159, R92 ;  /* 0x0000005c9f8f7220 */ /* 0x020fe20000410000 */
[----:B------:R-:W-:Y:S01]  /*1570*/  PRMT R92, R99, 0x7632, R92 ;  /* 0x00007632635c7816 */ /* 0x000fe2000000005c */
[----:B0-----:R-:W-:Y:S01]  /*1580*/  FMUL.FTZ R146, R60, R95 ;  /* 0x0000005f3c927220 */ /* 0x001fe20000410000 */
[----:B------:R-:W-:Y:S01]  /*1590*/  SHF.L.U32 R94, R93, 0x10, RZ ;  /* 0x000000105d5e7819 */ /* 0x000fe200000006ff */
[C---:B------:R-:W-:Y:S01]  /*15a0*/  FADD.FTZ R150, -R100.reuse, R151 ;  /* 0x0000009764967221 */ /* 0x040fe20000010100 */
[C---:B------:R-:W-:Y:S01]  /*15b0*/  FADD.FTZ R152, -R100.reuse, R103 ;  /* 0x0000006764987221 */ /* 0x040fe20000010100 */
[C---:B------:R-:W-:Y:S01]  /*15c0*/  FADD.FTZ R156, -R100.reuse, R145 ;  /* 0x00000091649c7221 */ /* 0x040fe20000010100 */
[----:B------:R-:W-:Y:S01]  /*15d0*/  FADD.FTZ R158, -R100, R149 ;  /* 0x00000095649e7221 */ /* 0x000fe20000010100 */
[----:B------:R-:W-:-:S02]  /*15e0*/  PRMT R100, R98, 0x7632, R100 ;  /* 0x0000763262647816 */ /* 0x000fc40000000064 */
[----:B------:R-:W-:Y:S01]  /*15f0*/  SHF.L.U32 R103, R98, 0x10, RZ ;  /* 0x0000001062677819 */ /* 0x000fe200000006ff */
[----:B------:R-:W-:Y:S01]  /*1600*/  FMUL.FTZ R151, R61, R94 ;  /* 0x0000005e3d977220 */ /* 0x000fe20000410000 */
[----:B------:R-:W-:Y:S02]  /*1610*/  PRMT R96, R97, 0x7632, R96 ;  /* 0x0000763261607816 */ /* 0x000fe40000000060 */
[----:B------:R-:W-:Y:S01]  /*1620*/  SHF.L.U32 R98, R92, 0x10, RZ ;  /* 0x000000105c627819 */ /* 0x000fe200000006ff */
[----:B------:R-:W-:Y:S01]  /*1630*/  FADD.FTZ R92, R101, R146 ;  /* 0x00000092655c7221 */ /* 0x000fe20000010000 */
[----:B------:R-:W-:Y:S01]  /*1640*/  SHF.L.U32 R97, R97, 0x10, RZ ;  /* 0x0000001061617819 */ /* 0x000fe200000006ff */
[----:B------:R-:W-:Y:S01]  /*1650*/  FMUL.FTZ R152, R159, R152 ;  /* 0x000000989f987220 */ /* 0x000fe20000410000 */
[C---:B------:R-:W-:Y:S01]  /*1660*/  FFMA.FTZ R93, R143.reuse, R146, R102 ;  /* 0x000000928f5d7223 */ /* 0x040fe20000010066 */
[----:B------:R-:W-:Y:S01]  /*1670*/  FADD.FTZ R12, R12, R95 ;  /* 0x0000005f0c0c7221 */ /* 0x000fe20000010000 */
[----:B------:R-:W-:Y:S01]  /*1680*/  FFMA.FTZ R36, R143, R95, R36 ;  /* 0x0000005f8f247223 */ /* 0x000fe20000010024 */
[----:B------:R-:W-:Y:S01]  /*1690*/  FMUL.FTZ R145, R159, R148 ;  /* 0x000000949f917220 */ /* 0x000fe20000410000 */
[----:B------:R-:W-:Y:S01]  /*16a0*/  SHF.L.U32 R96, R96, 0x10, RZ ;  /* 0x0000001060607819 */ /* 0x000fe200000006ff */
[----:B------:R-:W-:Y:S01]  /*16b0*/  FADD.FTZ R95, R92, R151 ;  /* 0x000000975c5f7221 */ /* 0x000fe20000010000 */
[----:B------:R-:W-:Y:S01]  /*16c0*/  FMUL.FTZ R148, R62, R97 ;  /* 0x000000613e947220 */ /* 0x000fe20000410000 */
[C---:B------:R-:W-:Y:S01]  /*16d0*/  FFMA.FTZ R92, R152.reuse, R151, R93 ;  /* 0x00000097985c7223 */ /* 0x040fe2000001005d */
        /* <DEDUP_REMOVED lines=38> */
.L_x_2412:
[----:B------:R-:W-:Y:S05]  /*1940*/  BSYNC.RECONVERGENT B0 ;  /* 0x0000000000007941 */ /* 0x000fea0003800200 */
.L_x_2411:
        /* <DEDUP_REMOVED lines=31> */
.L_x_2414:
[----:B------:R-:W-:Y:S05]  /*1b40*/  BSYNC.RECONVERGENT B0 ;  /* 0x0000000000007941 */ /* 0x000fea0003800200 */
.L_x_2413:
        /* <DEDUP_REMOVED lines=108> */
.L_x_2419:
        /* <DEDUP_REMOVED lines=65> */
.L_x_2420:
[----:B------:R-:W0:Y:S08]  /*2620*/  @P1 LDC.64 R100, c[0x0][0x478] ;  /* 0x00011e00ff641b82 */ /* 0x000e300000000a00 */
[----:B------:R-:W1:Y:S01]  /*2630*/  LDC.64 R102, c[0x0][0x468] ;  /* 0x00011a00ff667b82 */ /* 0x000e620000000a00 */
[----:B0-----:R-:W-:-:S05]  /*2640*/  @P1 IMAD.WIDE.U32 R100, R112, 0x10, R100 ;  /* 0x0000001070641825 */ /* 0x001fca00078e0064 */
[----:B------:R0:W-:Y:S01]  /*2650*/  @P1 STG.E.128 desc[UR8][R100.64], R88 ;  /* 0x0000005864001986 */ /* 0x0001e2000c101d08 */
[C---:B-1----:R-:W-:Y:S01]  /*2660*/  IMAD.WIDE.U32 R102, R112.reuse, 0x10, R102 ;  /* 0x0000001070667825 */ /* 0x042fe200078e0066 */
[----:B------:R-:W-:-:S04]  /*2670*/  IADD3 R112, PT, PT, R112, 0x100, RZ ;  /* 0x0000010070707810 */ /* 0x000fc80007ffe0ff */
[----:B------:R0:W-:Y:S03]  /*2680*/  STG.E.128 desc[UR8][R102.64], R92 ;  /* 0x0000005c66007986 */ /* 0x0001e6000c101d08 */
.L_x_2418:
[----:B------:R-:W-:Y:S05]  /*2690*/  BSYNC.RECONVERGENT B1 ;  /* 0x0000000000017941 */ /* 0x000fea0003800200 */
.L_x_2417:
        /* <DEDUP_REMOVED lines=71> */
.L_x_2423:
        /* <DEDUP_REMOVED lines=61> */
.L_x_2424:
[----:B------:R-:W0:Y:S08]  /*2ee0*/  @P1 LDC.64 R100, c[0x0][0x478] ;  /* 0x00011e00ff641b82 */ /* 0x000e300000000a00 */
[----:B------:R-:W1:Y:S01]  /*2ef0*/  LDC.64 R102, c[0x0][0x468] ;  /* 0x00011a00ff667b82 */ /* 0x000e620000000a00 */
[----:B0-----:R-:W-:-:S05]  /*2f00*/  @P1 IMAD.WIDE.U32 R100, R112, 0x10, R100 ;  /* 0x0000001070641825 */ /* 0x001fca00078e0064 */
[----:B------:R2:W-:Y:S01]  /*2f10*/  @P1 STG.E.128 desc[UR8][R100.64], R88 ;  /* 0x0000005864001986 */ /* 0x0005e2000c101d08 */
[C---:B-1----:R-:W-:Y:S01]  /*2f20*/  IMAD.WIDE.U32 R102, R112.reuse, 0x10, R102 ;  /* 0x0000001070667825 */ /* 0x042fe200078e0066 */
[----:B------:R-:W-:-:S04]  /*2f30*/  IADD3 R112, PT, PT, R112, 0x100, RZ ;  /* 0x0000010070707810 */ /* 0x000fc80007ffe0ff */
[----:B------:R2:W-:Y:S03]  /*2f40*/  STG.E.128 desc[UR8][R102.64], R92 ;  /* 0x0000005c66007986 */ /* 0x0005e6000c101d08 */
.L_x_2422:
[----:B------:R-:W-:Y:S05]  /*2f50*/  BSYNC.RECONVERGENT B1 ;  /* 0x0000000000017941 */ /* 0x000fea0003800200 */
.L_x_2421:
        /* <DEDUP_REMOVED lines=70> */
.L_x_2426:
        /* <DEDUP_REMOVED lines=61> */
.L_x_2427:
[----:B------:R-:W0:Y:S08]  /*3790*/  @P1 LDC.64 R96, c[0x0][0x478] ;  /* 0x00011e00ff601b82 */ /* 0x000e300000000a00 */
[----:B------:R-:W1:Y:S01]  /*37a0*/  LDC.64 R98, c[0x0][0x468] ;  /* 0x00011a00ff627b82 */ /* 0x000e620000000a00 */
[----:B0-----:R-:W-:-:S05]  /*37b0*/  @P1 IMAD.WIDE.U32 R96, R112, 0x10, R96 ;  /* 0x0000001070601825 */ /* 0x001fca00078e0060 */
[----:B------:R4:W-:Y:S01]  /*37c0*/  @P1 STG.E.128 desc[UR8][R96.64], R88 ;  /* 0x0000005860001986 */ /* 0x0009e2000c101d08 */
[----:B-1----:R-:W-:-:S05]  /*37d0*/  IMAD.WIDE.U32 R98, R112, 0x10, R98 ;  /* 0x0000001070627825 */ /* 0x002fca00078e0062 */
[----:B------:R4:W-:Y:S01]  /*37e0*/  STG.E.128 desc[UR8][R98.64], R92 ;  /* 0x0000005c62007986 */ /* 0x0009e2000c101d08 */
[----:B------:R-:W-:Y:S05]  /*37f0*/  BRA `(.L_x_2425) ;  /* 0x0000001c00d07947 */ /* 0x000fea0003800000 */
.L_x_2416:
        /* <DEDUP_REMOVED lines=83> */
.L_x_2430:
[----:B------:R-:W-:Y:S05]  /*3d30*/  BSYNC.RECONVERGENT B1 ;  /* 0x0000000000017941 */ /* 0x000fea0003800200 */
.L_x_2429:
        /* <DEDUP_REMOVED lines=79> */
.L_x_2432:
[----:B------:R-:W-:Y:S05]  /*4230*/  BSYNC.RECONVERGENT B1 ;  /* 0x0000000000017941 */ /* 0x000fea0003800200 */
.L_x_2431:
        /* <DEDUP_REMOVED lines=78> */
.L_x_2428:
        /* <DEDUP_REMOVED lines=86> */
.L_x_2434:
[----:B------:R-:W-:Y:S05]  /*4c80*/  BSYNC.RECONVERGENT B1 ;  /* 0x0000000000017941 */ /* 0x000fea0003800200 */
.L_x_2433:
        /* <DEDUP_REMOVED lines=86> */
.L_x_2436:
[----:B------:R-:W-:Y:S05]  /*51f0*/  BSYNC.RECONVERGENT B1 ;  /* 0x0000000000017941 */ /* 0x000fea0003800200 */
.L_x_2435:
[----:B------:R-:W-:Y:S05]  /*5200*/  @!P4 BRA `(.L_x_2425) ;  /* 0x00000004004cc947 */ /* 0x000fea0003800000 */
[----:B------:R-:W-:Y:S01]  /*5210*/  PRMT R88, R87, 0x7632, R88 ;  /* 0x0000763257587816 */ /* 0x000fe20000000058 */
[-CC-:B------:R-:W-:Y:S01]  /*5220*/  FFMA.FTZ R90, R160, R97.reuse, R98.reuse ;  /* 0x00000061a05a7223 */ /* 0x180fe20000010062 */
[-CC-:B01----:R-:W-:Y:S01]  /*5230*/  FFMA.FTZ R94, R158, R97.reuse, R98.reuse ;  /* 0x000000619e5e7223 */ /* 0x183fe20000010062 */
[-C--:B------:R-:W-:Y:S01]  /*5240*/  FFMA.FTZ R101, R149, R97.reuse, R98 ;  /* 0x0000006195657223 */ /* 0x080fe20000010062 */
[----:B------:R-:W-:Y:S01]  /*5250*/  SHF.L.U32 R88, R88, 0x10, RZ ;  /* 0x0000001058587819 */ /* 0x000fe200000006ff */
[----:B------:R-:W-:Y:S01]  /*5260*/  FADD.FTZ R92, R157, -R90 ;  /* 0x8000005a9d5c7221 */ /* 0x000fe20000010000 */
[-C--:B------:R-:W-:Y:S01]  /*5270*/  FFMA.FTZ R90, R156, R97.reuse, R98 ;  /* 0x000000619c5a7223 */ /* 0x080fe20000010062 */
[----:B------:R-:W-:Y:S01]  /*5280*/  FADD.FTZ R94, R155, -R94 ;  /* 0x8000005e9b5e7221 */ /* 0x000fe20000010000 */
[-C--:B------:R-:W-:Y:S01]  /*5290*/  FFMA.FTZ R95, R147, R97.reuse, R98 ;  /* 0x00000061935f7223 */ /* 0x080fe20000010062 */
[----:B------:R-:W-:Y:S01]  /*52a0*/  FFMA.FTZ R100, R159, R92, R88 ;  /* 0x0000005c9f647223 */ /* 0x000fe20000010058 */
[----:B------:R-:W-:Y:S01]  /*52b0*/  PRMT R92, R86, 0x7632, R92 ;  /* 0x00007632565c7816 */ /* 0x000fe2000000005c */
[----:B------:R-:W-:Y:S01]  /*52c0*/  FADD.FTZ R90, R153, -R90 ;  /* 0x8000005a995a7221 */ /* 0x000fe20000010000 */
[----:B------:R-:W-:Y:S01]  /*52d0*/  PRMT R88, R85, 0x7632, R88 ;  /* 0x0000763255587816 */ /* 0x000fe20000000058 */
[-CC-:B------:R-:W-:Y:S01]  /*52e0*/  FFMA.FTZ R91, R145, R97.reuse, R98.reuse ;  /* 0x00000061915b7223 */ /* 0x180fe20000010062 */
[----:B------:R-:W-:Y:S01]  /*52f0*/  SHF.L.U32 R92, R92, 0x10, RZ ;  /* 0x000000105c5c7819 */ /* 0x000fe200000006ff */
[-CC-:B------:R-:W-:Y:S01]  /*5300*/  FFMA.FTZ R89, R143, R97.reuse, R98.reuse ;  /* 0x000000618f597223 */ /* 0x180fe20000010062 */
[----:B------:R-:W-:Y:S01]  /*5310*/  SHF.L.U32 R93, R88, 0x10, RZ ;  /* 0x00000010585d7819 */ /* 0x000fe200000006ff */
[----:B------:R-:W-:Y:S01]  /*5320*/  FADD.FTZ R88, R150, -R95 ;  /* 0x8000005f96587221 */ /* 0x000fe20000010000 */
[----:B------:R-:W-:Y:S01]  /*5330*/  FFMA.FTZ R98, R152, R97, R98 ;  /* 0x0000006198627223 */ /* 0x000fe20000010062 */
[----:B------:R-:W-:Y:S01]  /*5340*/  FFMA.FTZ R99, R159, R94, R92 ;  /* 0x0000005e9f637223 */ /* 0x000fe2000001005c */
[----:B------:R-:W-:Y:S01]  /*5350*/  SHF.L.U32 R92, R87, 0x10, RZ ;  /* 0x00000010575c7819 */ /* 0x000fe200000006ff */
[----:B------:R-:W-:Y:S01]  /*5360*/  FFMA.FTZ R94, R159, R90, R93 ;  /* 0x0000005a9f5e7223 */ /* 0x000fe2000001005d */
[----:B------:R-:W-:Y:S01]  /*5370*/  FADD.FTZ R90, R154, -R101 ;  /* 0x800000659a5a7221 */ /* 0x000fe20000010000 */
[----:B------:R-:W-:Y:S01]  /*5380*/  SHF.L.U32 R93, R86, 0x10, RZ ;  /* 0x00000010565d7819 */ /* 0x000fe200000006ff */
[----:B------:R-:W-:Y:S01]  /*5390*/  FADD.FTZ R98, R151, -R98 ;  /* 0x8000006297627221 */ /* 0x000fe20000010000 */
[----:B------:R-:W-:Y:S01]  /*53a0*/  ISETP.GE.U32.AND P1, PT, R104, RZ, PT ;  /* 0x000000ff6800720c */ /* 0x000fe20003f26070 */
[C---:B------:R-:W-:Y:S01]  /*53b0*/  FFMA.FTZ R101, R159.reuse, R90, R92 ;  /* 0x0000005a9f657223 */ /* 0x040fe2000001005c */
        /* <DEDUP_REMOVED lines=8> */
[----:B------:R-:W-:Y:S01]  /*5440*/  SHF.L.U32 R90, R85, 0x10, RZ ;  /* 0x00000010555a7819 */ /* 0x000fe200000006ff */
[----:B------:R-:W-:Y:S01]  /*5450*/  FMUL.FTZ R103, R103, UR13 ;  /* 0x0000000d67677c20 */ /* 0x000fe20008410000 */
[----:B------:R-:W-:Y:S01]  /*5460*/  LOP3.LUT P5, RZ, R105, 0xff0000, RZ, 0xc0, !PT ;  /* 0x00ff000069ff7812 */ /* 0x000fe200078ac0ff */
[C---:B------:R-:W-:Y:S01]  /*5470*/  FFMA.FTZ R93, R159.reuse, R88, R89 ;  /* 0x000000589f5d7223 */ /* 0x040fe20000010059 */
[C---:B------:R-:W-:Y:S01]  /*5480*/  FFMA.FTZ R88, R159.reuse, R98, R91 ;  /* 0x000000629f587223 */ /* 0x040fe2000001005b */
[----:B------:R-:W-:Y:S01]  /*5490*/  FFMA.FTZ R95, R159, R92, R90 ;  /* 0x0000005c9f5f7223 */ /* 0x000fe2000001005a */
[CC--:B------:R-:W-:Y:S01]  /*54a0*/  FMUL.FTZ R159, R100.reuse, R96.reuse ;  /* 0x00000060649f7220 */ /* 0x0c0fe20000410000 */
[C---:B------:R-:W-:Y:S01]  /*54b0*/  F2FP.BF16.F32.PACK_AB R90, R99.reuse, R97 ;  /* 0x00000061635a723e */ /* 0x040fe200000010ff */
[-C--:B------:R-:W-:Y:S01]  /*54c0*/  FMUL.FTZ R99, R99, R96.reuse ;  /* 0x0000006063637220 */ /* 0x080fe20000410000 */
[-C--:B------:R-:W-:Y:S01]  /*54d0*/  FMUL.FTZ R98, R97, R96.reuse ;  /* 0x0000006061627220 */ /* 0x080fe20000410000 */
[----:B------:R-:W-:Y:S01]  /*54e0*/  F2FP.BF16.F32.PACK_AB R91, R100, R101 ;  /* 0x00000065645b723e */ /* 0x000fe200000010ff */
[-C--:B------:R-:W-:Y:S01]  /*54f0*/  FMUL.FTZ R101, R95, R96.reuse ;  /* 0x000000605f657220 */ /* 0x080fe20000410000 */
[----:B------:R-:W-:Y:S01]  /*5500*/  F2FP.BF16.F32.PACK_AB R89, R94, R95 ;  /* 0x0000005f5e59723e */ /* 0x000fe200000010ff */
[----:B------:R-:W-:Y:S01]  /*5510*/  FMUL.FTZ R159, R159, UR13 ;  /* 0x0000000d9f9f7c20 */ /* 0x000fe20008410000 */
[----:B------:R-:W-:Y:S01]  /*5520*/  ISETP.GE.U32.AND.EX P1, PT, R105, 0x1000000, PT, P1 ;  /* 0x010000006900780c */ /* 0x000fe20003f26110 */
[----:B------:R-:W-:Y:S01]  /*5530*/  FMUL.FTZ R99, R99, UR13 ;  /* 0x0000000d63637c20 */ /* 0x000fe20008410000 */
[----:B------:R-:W-:Y:S01]  /*5540*/  FSEL R95, R103, RZ, P5 ;  /* 0x000000ff675f7208 */ /* 0x000fe20002800000 */
[----:B------:R-:W-:Y:S01]  /*5550*/  FMUL.FTZ R98, R98, UR13 ;  /* 0x0000000d62627c20 */ /* 0x000fe20008410000 */
        /* <DEDUP_REMOVED lines=11> */
[----:B------:R-:W-:Y:S01]  /*5610*/  FMUL.FTZ R100, R100, UR13 ;  /* 0x0000000d64647c20 */ /* 0x000fe20008410000 */
[----:B------:R-:W-:Y:S01]  /*5620*/  F2FP.BF16.F32.PACK_AB R94, R99, R94 ;  /* 0x0000005e635e723e */ /* 0x000fe200000010ff */
[----:B------:R-:W0:Y:S01]  /*5630*/  LDC.64 R96, c[0x0][0x478] ;  /* 0x00011e00ff607b82 */ /* 0x000e220000000a00 */
[----:B------:R-:W-:-:S02]  /*5640*/  LOP3.LUT P6, RZ, R104, 0xff0000, RZ, 0xc0, !PT ;  /* 0x00ff000068ff7812 */ /* 0x000fc400078cc0ff */
[----:B------:R-:W-:Y:S02]  /*5650*/  F2FP.BF16.F32.PACK_AB R88, R88, R93 ;  /* 0x0000005d5858723e */ /* 0x000fe400000010ff */
[----:B------:R-:W-:Y:S02]  /*5660*/  FSEL R93, R101, RZ, P6 ;  /* 0x000000ff655d7208 */ /* 0x000fe40003000000 */
[C---:B------:R-:W-:Y:S01]  /*5670*/  LOP3.LUT P1, RZ, R104.reuse, 0xff000000, RZ, 0xc0, !PT ;  /* 0xff00000068ff7812 */ /* 0x040fe2000782c0ff */
[----:B------:R-:W1:Y:S01]  /*5680*/  LDC.64 R98, c[0x0][0x468] ;  /* 0x00011a00ff627b82 */ /* 0x000e620000000a00 */
[C---:B------:R-:W-:Y:S02]  /*5690*/  LOP3.LUT P5, RZ, R104.reuse, 0xff, RZ, 0xc0, !PT ;  /* 0x000000ff68ff7812 */ /* 0x040fe400078ac0ff */
[----:B------:R-:W-:Y:S02]  /*56a0*/  LOP3.LUT P6, RZ, R104, 0xff00, RZ, 0xc0, !PT ;  /* 0x0000ff0068ff7812 */ /* 0x000fe400078cc0ff */
[----:B------:R-:W-:-:S02]  /*56b0*/  FSEL R102, R102, RZ, P1 ;  /* 0x000000ff66667208 */ /* 0x000fc40000800000 */
[----:B------:R-:W-:Y:S02]  /*56c0*/  FSEL R92, R92, RZ, P5 ;  /* 0x000000ff5c5c7208 */ /* 0x000fe40002800000 */
[----:B------:R-:W-:Y:S02]  /*56d0*/  FSEL R101, R100, RZ, P6 ;  /* 0x000000ff64657208 */ /* 0x000fe40003000000 */
[----:B------:R-:W-:Y:S02]  /*56e0*/  F2FP.BF16.F32.PACK_AB R93, R102, R93 ;  /* 0x0000005d665d723e */ /* 0x000fe400000010ff */
[----:B------:R-:W-:Y:S01]  /*56f0*/  F2FP.BF16.F32.PACK_AB R92, R101, R92 ;  /* 0x0000005c655c723e */ /* 0x000fe200000010ff */
[----:B0-----:R-:W-:-:S05]  /*5700*/  IMAD.WIDE.U32 R96, R112, 0x10, R96 ;  /* 0x0000001070607825 */ /* 0x001fca00078e0060 */
[----:B------:R2:W-:Y:S01]  /*5710*/  STG.E.128 desc[UR8][R96.64], R88 ;  /* 0x0000005860007986 */ /* 0x0005e2000c101d08 */
[----:B-1----:R-:W-:-:S05]  /*5720*/  IMAD.WIDE.U32 R98, R112, 0x10, R98 ;  /* 0x0000001070627825 */ /* 0x002fca00078e0062 */
[----:B------:R2:W-:Y:S02]  /*5730*/  STG.E.128 desc[UR8][R98.64], R92 ;  /* 0x0000005c62007986 */ /* 0x0005e4000c101d08 */
.L_x_2425:
[----:B------:R-:W-:Y:S05]  /*5740*/  BSYNC.RECONVERGENT B0 ;  /* 0x0000000000007941 */ /* 0x000fea0003800200 */
.L_x_2415:
[----:B01234-:R-:W0:Y:S01]  /*5750*/  LDC.64 R92, c[0x0][0x380] ;  /* 0x0000e000ff5c7b82 */ /* 0x01fe220000000a00 */
[----:B------:R-:W-:Y:S01]  /*5760*/  UPLOP3.LUT UP1, UPT, UPT, UPT, UP1, 0x40, 0x4 ;  /* 0x000000000004789c */ /* 0x000fe20003f2e810 */
[----:B0-----:R-:W-:-:S04]  /*5770*/  IADD3 R111, PT, PT, R111, R92, RZ ;  /* 0x0000005c6f6f7210 */ /* 0x001fc80007ffe0ff */
[----:B------:R-:W-:-:S13]  /*5780*/  ISETP.GE.AND P1, PT, R111, R93, PT ;  /* 0x0000005d6f00720c */ /* 0x000fda0003f26270 */
[----:B------:R-:W-:Y:S05]  /*5790*/  @!P1 BRA `(.L_x_2437) ;  /* 0xffffffac007c9947 */ /* 0x000fea000383ffff */
.L_x_2406:
        /* <DEDUP_REMOVED lines=31> */
.L_x_2438:
        /* <DEDUP_REMOVED lines=15> */
.L_x_10702:


//--------------------- .text._ZN10layer_norm13ln_bwd_kernelINS_13Kernel_traitsIf13__nv_bfloat16S2_S2_fjLj6144ELj1ELj1ELj8ELj16ENS_18Kernel_traits_baseILj6144EfS2_S2_S2_fjLj256EEEEELb1ELb0ELb0ELb1EEEvNS_9BwdParamsE --------------------------
	.section	.text._ZN10layer_norm13ln_bwd_kernelINS_13Kernel_traitsIf13__nv_bfloat16S2_S2_fjLj6144ELj1ELj1ELj8ELj16ENS_18Kernel_traits_baseILj6144EfS2_S2_S2_fjLj256EEEEELb1ELb0ELb0ELb1EEEvNS_9BwdParamsE,"ax",@progbits
	.align	128
        .global         _ZN10layer_norm13ln_bwd_kernelINS_13Kernel_traitsIf13__nv_bfloat16S2_S2_fjLj6144ELj1ELj1ELj8ELj16ENS_18Kernel_traits_baseILj6144EfS2_S2_S2_fjLj256EEEEELb1ELb0ELb0ELb1EEEvNS_9BwdParamsE
        .type           _ZN10layer_norm13ln_bwd_kernelINS_13Kernel_traitsIf13__nv_bfloat16S2_S2_fjLj6144ELj1ELj1ELj8ELj16ENS_18Kernel_traits_baseILj6144EfS2_S2_S2_fjLj256EEEEELb1ELb0ELb0ELb1EEEvNS_9BwdParamsE,@function
        .size           _ZN10layer_norm13ln_bwd_kernelINS_13Kernel_traitsIf13__nv_bfloat16S2_S2_fjLj6144ELj1ELj1ELj8ELj16ENS_18Kernel_traits_baseILj6144EfS2_S2_S2_fjLj256EEEEELb1ELb0ELb0ELb1EEEvNS_9BwdParamsE,(.L_x_10703 - _ZN10layer_norm13ln_bwd_kernelINS_13Kernel_traitsIf13__nv_bfloat16S2_S2_fjLj6144ELj1ELj1ELj8ELj16ENS_18Kernel_traits_baseILj6144EfS2_S2_S2_fjLj256EEEEELb1ELb0ELb0ELb1EEEvNS_9BwdParamsE)
        .other          _ZN10layer_norm13ln_bwd_kernelINS_13Kernel_traitsIf13__nv_bfloat16S2_S2_fjLj6144ELj1ELj1ELj8ELj16ENS_18Kernel_traits_baseILj6144EfS2_S2_S2_fjLj256EEEEELb1ELb0ELb0ELb1EEEvNS_9BwdParamsE,@"STO_CUDA_ENTRY STV_DEFAULT"
_ZN10layer_norm13ln_bwd_kernelINS_13Kernel_traitsIf13__nv_bfloat16S2_S2_fjLj6144ELj1ELj1ELj8ELj16ENS_18Kernel_traits_baseILj6144EfS2_S2_S2_fjLj256EEEEELb1ELb0ELb0ELb1EEEvNS_9BwdParamsE:
.text._ZN10layer_norm13ln_bwd_kernelINS_13Kernel_traitsIf13__nv_bfloat16S2_S2_fjLj6144ELj1ELj1ELj8ELj16ENS_18Kernel_traits_baseILj6144EfS2_S2_S2_fjLj256EEEEELb1ELb0ELb0ELb1EEEvNS_9BwdParamsE:
        /* <DEDUP_REMOVED lines=58> */
[----:B0-----:R-:W5:Y:S01]  /*03a0*/  LDG.E.128 R24, desc[UR6][R106.64] ;  /* 0x000000066a187981 */ /* 0x001f62000c1e1d00 */
[----:B------:R-:W-:Y:S01]  /*03b0*/  CS2R R70, SRZ ;  /* 0x0000000000467805 */ /* 0x000fe2000001ff00 */
[----:B------:R-:W0:Y:S02]  /*03c0*/  LDCU.U8 UR8, c[0x0][0x410] ;  /* 0x00008200ff0877ac */ /* 0x000e240008000000 */
[----:B------:R-:W5:Y:S01]  /*03d0*/  LDG.E.128 R20, desc[UR6][R106.64+0x10] ;  /* 0x000010066a147981 */ /* 0x000f62000c1e1d00 */
[----:B------:R-:W-:Y:S01]  /*03e0*/  CS2R R68, SRZ ;  /* 0x0000000000447805 */ /* 0x000fe2000001ff00 */
[----:B------:R-:W4:Y:S02]  /*03f0*/  LDCU UR12, c[0x0][0x400] ;  /* 0x00008000ff0c77ac */ /* 0x000f240008000800 */
[----:B------:R-:W5:Y:S01]  /*0400*/  LDG.E.128 R16, desc[UR6][R106.64+0x2000] ;  /* 0x002000066a107981 */ /* 0x000f62000c1e1d00 */
[----:B------:R-:W-:Y:S01]  /*0410*/  MOV R115, RZ ;  /* 0x000000ff00737202 */ /* 0x000fe20000000f00 */
[----:B------:R-:W0:Y:S02]  /*0420*/  LDCU.64 UR14, c[0x0][0x478] ;  /* 0x00008f00ff0e77ac */ /* 0x000e240008000a00 */
[----:B------:R-:W5:Y:S01]  /*0430*/  LDG.E.128 R12, desc[UR6][R106.64+0x2010] ;  /* 0x002010066a0c7981 */ /* 0x000f62000c1e1d00 */
[----:B------:R-:W0:Y:S03]  /*0440*/  LDCU.64 UR10, c[0x0][0x438] ;  /* 0x00008700ff0a77ac */ /* 0x000e260008000a00 */
[----:B------:R-:W5:Y:S04]  /*0450*/  LDG.E.128 R8, desc[UR6][R106.64+0x4000] ;  /* 0x004000066a087981 */ /* 0x000f68000c1e1d00 */
[----:B------:R2:W5:Y:S01]  /*0460*/  LDG.E.128 R4, desc[UR6][R106.64+0x4010] ;  /* 0x004010066a047981 */ /* 0x000562000c1e1d00 */
[----:B-1----:R-:W-:-:S04]  /*0470*/  ISETP.NE.U32.AND P1, PT, R2, RZ, PT ;  /* 0x000000ff0200720c */ /* 0x002fc80003f25070 */
[----:B------:R-:W-:Y:S02]  /*0480*/  ISETP.NE.AND.EX P1, PT, R3, RZ, PT, P1 ;  /* 0x000000ff0300720c */ /* 0x000fe40003f25310 */
[----:B------:R-:W-:Y:S01]  /*0490*/  CS2R R2, SRZ ;  /* 0x0000000000027805 */ /* 0x000fe2000001ff00 */
[----:B0-234-:R-:W-:-:S10]  /*04a0*/  HFMA2 R107, -RZ, RZ, 0, 0 ;  /* 0x00000000ff6b7431 */ /* 0x01dfd400000001ff */
.L_x_2449:
[----:B------:R-:W0:Y:S01]  /*04b0*/  S2R R106, SR_TID.X ;  /* 0x00000000006a7919 */ /* 0x000e220000002100 */
[----:B------:R-:W1:Y:S01]  /*04c0*/  LDC.64 R60, c[0x0][0x3a8] ;  /* 0x0000ea00ff3c7b82 */ /* 0x000e620000000a00 */
[----:B------:R-:W-:-:S05]  /*04d0*/  IMAD R0, R114, UR9, RZ ;  /* 0x0000000972007c24 */ /* 0x000fca000f8e02ff */
[----:B------:R-:W-:Y:S02]  /*04e0*/  SHF.R.S32.HI R45, RZ, 0x1f, R0 ;  /* 0x0000001fff2d7819 */ /* 0x000fe40000011400 */
[----:B------:R-:W2:Y:S02]  /*04f0*/  LDC.64 R122, c[0x0][0x3c0] ;  /* 0x0000f000ff7a7b82 */ /* 0x000ea40000000a00 */
[----:B------:R-:W-:-:S06]  /*0500*/  LEA.HI R45, R45, R0, RZ, 0x3 ;  /* 0x000000002d2d7211 */ /* 0x000fcc00078f18ff */
[----:B------:R-:W3:Y:S08]  /*0510*/  LDC.64 R64, c[0x0][0x428] ;  /* 0x00010a00ff407b82 */ /* 0x000ef00000000a00 */
[----:B------:R-:W4:Y:S01]  /*0520*/  LDC.64 R124, c[0x0][0x3c8] ;  /* 0x0000f200ff7c7b82 */ /* 0x000f220000000a00 */
[----:B0-----:R-:W-:-:S04]  /*0530*/  LEA.HI.SX32 R121, R45, R106, 0x1d ;  /* 0x0000006a2d797211 */ /* 0x001fc800078feaff */
[C---:B------:R-:W-:Y:S01]  /*0540*/  IADD3 R119, PT, PT, R121.reuse, 0x100, RZ ;  /* 0x0000010079777810 */ /* 0x040fe20007ffe0ff */
[C---:B-1----:R-:W-:Y:S01]  /*0550*/  IMAD.WIDE.U32 R44, R121.reuse, 0x10, R60 ;  /* 0x00000010792c7825 */ /* 0x042fe200078e003c */
[----:B------:R-:W-:-:S03]  /*0560*/  IADD3 R117, PT, PT, R121, 0x200, RZ ;  /* 0x0000020079757810 */ /* 0x000fc60007ffe0ff */
[----:B--2---:R-:W-:Y:S02]  /*0570*/  IMAD.WIDE R122, R114, 0x4, R122 ;  /* 0x00000004727a7825 */ /* 0x004fe400078e027a */
[----:B------:R-:W2:Y:S02]  /*0580*/  LDG.E.128 R44, desc[UR6][R44.64] ;  /* 0x000000062c2c7981 */ /* 0x000ea4000c1e1d00 */
[----:B------:R-:W-:Y:S02]  /*0590*/  IMAD.WIDE.U32 R52, R119, 0x10, R60 ;  /* 0x0000001077347825 */ /* 0x000fe400078e003c */
[----:B------:R-:W2:Y:S02]  /*05a0*/  LDG.E R137, desc[UR6][R122.64] ;  /* 0x000000067a897981 */ /* 0x000ea4000c1e1900 */
[--C-:B---3--:R-:W-:Y:S02]  /*05b0*/  IMAD.WIDE.U32 R48, R121, 0x10, R64.reuse ;  /* 0x0000001079307825 */ /* 0x108fe400078e0040 */
[----:B------:R-:W3:Y:S02]  /*05c0*/  LDG.E.128 R52, desc[UR6][R52.64] ;  /* 0x0000000634347981 */ /* 0x000ee4000c1e1d00 */
[----:B------:R-:W-:-:S02]  /*05d0*/  IMAD.WIDE.U32 R56, R119, 0x10, R64 ;  /* 0x0000001077387825 */ /* 0x000fc400078e0040 */
[----:B------:R-:W3:Y:S02]  /*05e0*/  LDG.E.128 R48, desc[UR6][R48.64] ;  /* 0x0000000630307981 */ /* 0x000ee4000c1e1d00 */
[----:B------:R-:W-:Y:S02]  /*05f0*/  IMAD.WIDE.U32 R60, R117, 0x10, R60 ;  /* 0x00000010753c7825 */ /* 0x000fe400078e003c */
[----:B------:R-:W3:Y:S04]  /*0600*/  LDG.E.128 R56, desc[UR6][R56.64] ;  /* 0x0000000638387981 */ /* 0x000ee8000c1e1d00 */
[----:B------:R-:W3:Y:S01]  /*0610*/  LDG.E.128 R60, desc[UR6][R60.64] ;  /* 0x000000063c3c7981 */ /* 0x000ee2000c1e1d00 */
[----:B----4-:R-:W-:-:S05]  /*0620*/  IMAD.WIDE R124, R114, 0x4, R124 ;  /* 0x00000004727c7825 */ /* 0x010fca00078e027c */
[----:B------:R-:W4:Y:S01]  /*0630*/  LDG.E R116, desc[UR6][R124.64] ;  /* 0x000000067c747981 */ /* 0x000f22000c1e1900 */
[----:B------:R-:W-:-:S06]  /*0640*/  IMAD.WIDE.U32 R64, R117, 0x10, R64 ;  /* 0x0000001075407825 */ /* 0x000fcc00078e0040 */
[----:B------:R-:W4:Y:S01]  /*0650*/  LDG.E.128 R64, desc[UR6][R64.64] ;  /* 0x0000000640407981 */ /* 0x000f22000c1e1d00 */
[----:B------:R-:W0:Y:S01]  /*0660*/  S2R R0, SR_CgaCtaId ;  /* 0x0000000000007919 */ /* 0x000e220000008800 */
[----:B------:R-:W-:Y:S02]  /*0670*/  LOP3.LUT P3, RZ, R106, 0x1f, RZ, 0xc0, !PT ;  /* 0x0000001f6aff7812 */ /* 0x000fe4000786c0ff */
[----:B------:R-:W-:Y:S02]  /*0680*/  PLOP3.LUT P0, PT, PT, PT, PT, 0x80, 0x8 ;  /* 0x000000000008781c */ /* 0x000fe40003f0f070 */
[----:B------:R-:W-:-:S09]  /*0690*/  MOV R131, 0x400 ;  /* 0x0000040000837802 */ /* 0x000fd20000000f00 */
[----:B------:R-:W-:Y:S02]  /*06a0*/  @!P3 PLOP3.LUT P0, PT, P2, PT, PT, 0x80, 0x8 ;  /* 0x000000000008b81c */ /* 0x000fe4000170f070 */
[----:B------:R-:W-:-:S04]  /*06b0*/  @!P3 SHF.R.U32.HI R118, RZ, 0x2, R106 ;  /* 0x00000002ff76b819 */ /* 0x000fc8000001166a */
[----:B------:R-:W-:Y:S02]  /*06c0*/  @!P3 LOP3.LUT R118, R118, 0x38, RZ, 0xc0, !PT ;  /* 0x000000387676b812 */ /* 0x000fe400078ec0ff */
[----:B0-----:R-:W-:-:S04]  /*06d0*/  LEA R131, R0, R131, 0x18 ;  /* 0x0000008300837211 */ /* 0x001fc800078ec0ff */
[----:B------:R-:W-:-:S04]  /*06e0*/  IADD3 R132, PT, PT, R131, 0x6040, RZ ;  /* 0x0000604083847810 */ /* 0x000fc80007ffe0ff */
[----:B------:R-:W-:Y:S02]  /*06f0*/  @!P3 MOV R0, R132 ;  /* 0x000000840000b202 */ /* 0x000fe40000000f00 */
[----:B------:R-:W-:Y:S02]  /*0700*/  @!P0 IADD3 R0, PT, PT, R131, 0x6000, RZ ;  /* 0x0000600083008810 */ /* 0x000fe40007ffe0ff */
[----:B------:R-:W-:Y:S02]  /*0710*/  ISETP.NE.AND P4, PT, RZ, UR8, PT ;  /* 0x00000008ff007c0c */ /* 0x000fe4000bf85270 */
[----:B------:R-:W-:Y:S02]  /*0720*/  @!P3 IADD3 R144, PT, PT, R118, R0, RZ ;  /* 0x000000007690b210 */ /* 0x000fe40007ffe0ff */
[----:B--2---:R-:W-:Y:S02]  /*0730*/  PRMT R0, R44, 0x7632, R0 ;  /* 0x000076322c007816 */ /* 0x004fe40000000000 */
[----:B------:R-:W-:-:S02]  /*0740*/  PRMT R118, R45, 0x7632, R118 ;  /* 0x000076322d767816 */ /* 0x000fc40000000076 */
[----:B------:R-:W-:Y:S02]  /*0750*/  FSEL R143, R137, RZ, !P4 ;  /* 0x000000ff898f7208 */ /* 0x000fe40006000000 */
[----:B------:R-:W-:Y:S02]  /*0760*/  SHF.L.U32 R0, R0, 0x10, RZ ;  /* 0x0000001000007819 */ /* 0x000fe400000006ff */
[C---:B------:R-:W-:Y:S02]  /*0770*/  PRMT R122, R46.reuse, 0x7632, R122 ;  /* 0x000076322e7a7816 */ /* 0x040fe4000000007a */
[----:B------:R-:W-:Y:S02]  /*0780*/  SHF.L.U32 R123, R46, 0x10, RZ ;  /* 0x000000102e7b7819 */ /* 0x000fe400000006ff */
[----:B---3--:R-:W-:Y:S02]  /*0790*/  PRMT R127, R53, 0x7632, R127 ;  /* 0x00007632357f7816 */ /* 0x008fe4000000007f */
[----:B------:R-:W-:-:S02]  /*07a0*/  SHF.L.U32 R45, R45, 0x10, RZ ;  /* 0x000000102d2d7819 */ /* 0x000fc400000006ff */
[----:B------:R-:W-:Y:S02]  /*07b0*/  SHF.L.U32 R44, R44, 0x10, RZ ;  /* 0x000000102c2c7819 */ /* 0x000fe400000006ff */
[C---:B------:R-:W-:Y:S02]  /*07c0*/  PRMT R46, R48.reuse, 0x7632, R46 ;  /* 0x00007632302e7816 */ /* 0x040fe4000000002e */
[----:B------:R-:W-:Y:S02]  /*07d0*/  SHF.L.U32 R139, R55, 0x10, RZ ;  /* 0x00000010378b7819 */ /* 0x000fe400000006ff */
[C---:B------:R-:W-:Y:S02]  /*07e0*/  PRMT R166, R57.reuse, 0x7632, R166 ;  /* 0x0000763239a67816 */ /* 0x040fe400000000a6 */
[----:B------:R-:W-:Y:S01]  /*07f0*/  SHF.L.U32 R147, R57, 0x10, RZ ;  /* 0x0000001039937819 */ /* 0x000fe200000006ff */
[----:B------:R-:W-:Y:S01]  /*0800*/  FADD.FTZ R151, -R143, R0 ;  /* 0x000000008f977221 */ /* 0x000fe20000010100 */
[----:B------:R-:W-:-:S02]  /*0810*/  SHF.L.U32 R48, R48, 0x10, RZ ;  /* 0x0000001030307819 */ /* 0x000fc400000006ff */
[C---:B------:R-:W-:Y:S02]  /*0820*/  PRMT R57, R61.reuse, 0x7632, R57 ;  /* 0x000076323d397816 */ /* 0x040fe40000000039 */
[----:B------:R-:W-:Y:S02]  /*0830*/  SHF.L.U32 R61, R61, 0x10, RZ ;  /* 0x000000103d3d7819 */ /* 0x000fe400000006ff */
[----:B------:R-:W-:Y:S01]  /*0840*/  SHF.L.U32 R0, R127, 0x10, RZ ;  /* 0x000000107f007819 */ /* 0x000fe200000006ff */
[----:B------:R-:W-:Y:S01]  /*0850*/  FADD.FTZ R137, -R143, R45 ;  /* 0x0000002d8f897221 */ /* 0x000fe20000010100 */
[C---:B------:R-:W-:Y:S02]  /*0860*/  PRMT R120, R49.reuse, 0x7632, R120 ;  /* 0x0000763231787816 */ /* 0x040fe40000000078 */
[----:B------:R-:W-:Y:S01]  /*0870*/  SHF.L.U32 R134, R49, 0x10, RZ ;  /* 0x0000001031867819 */ /* 0x000fe200000006ff */
[----:B------:R-:W-:Y:S01]  /*0880*/  FADD.FTZ R49, -R143, R44 ;  /* 0x0000002c8f317221 */ /* 0x000fe20000010100 */
[----:B------:R-:W-:-:S02]  /*0890*/  PRMT R140, R63, 0x7632, R140 ;  /* 0x000076323f8c7816 */ /* 0x000fc4000000008c */
[----:B------:R-:W-:Y:S01]  /*08a0*/  SHF.L.U32 R142, R63, 0x10, RZ ;  /* 0x000000103f8e7819 */ /* 0x000fe200000006ff */
[C---:B------:R-:W-:Y:S01]  /*08b0*/  FADD.FTZ R63, -R143.reuse, R139 ;  /* 0x0000008b8f3f7221 */ /* 0x040fe20000010100 */
[----:B------:R-:W-:Y:S01]  /*08c0*/  SHF.L.U32 R46, R46, 0x10, RZ ;  /* 0x000000102e2e7819 */ /* 0x000fe200000006ff */
[C---:B------:R-:W-:Y:S01]  /*08d0*/  FADD.FTZ R141, -R143.reuse, R123 ;  /* 0x0000007b8f8d7221 */ /* 0x040fe20000010100 */
[----:B-----5:R-:W-:Y:S01]  /*08e0*/  FMUL.FTZ R139, R24, R48 ;  /* 0x00000030188b7220 */ /* 0x020fe20000410000 */
[----:B------:R-:W-:Y:S01]  /*08f0*/  FADD.FTZ R123, -R143, R61 ;  /* 0x0000003d8f7b7221 */ /* 0x000fe20000010100 */
[----:B------:R-:W-:Y:S01]  /*0900*/  PRMT R138, R55, 0x7632, R138 ;  /* 0x00007632378a7816 */ /* 0x000fe2000000008a */
[C---:B------:R-:W-:Y:S01]  /*0910*/  FADD.FTZ R61, -R143.reuse, R0 ;  /* 0x000000008f3d7221 */ /* 0x040fe20000010100 */
[----:B------:R-:W-:Y:S01]  /*0920*/  FADD.FTZ R127, -R143, R142 ;  /* 0x0000008e8f7f7221 */ /* 0x000fe20000010100 */
[C---:B----4-:R-:W-:Y:S01]  /*0930*/  FMUL.FTZ R137, R116.reuse, R137 ;  /* 0x0000008974897220 */ /* 0x050fe20000410000 */
[----:B------:R-:W-:Y:S01]  /*0940*/  FMUL.FTZ R0, R116, R49 ;  /* 0x0000003174007220 */ /* 0x000fe20000410000 */
[----:B------:R-:W-:Y:S01]  /*0950*/  FMUL.FTZ R142, R25, R46 ;  /* 0x0000002e198e7220 */ /* 0x000fe20000410000 */
[----:B------:R-:W-:Y:S01]  /*0960*/  FADD.FTZ R49, RZ, R139 ;  /* 0x0000008bff317221 */ /* 0x000fe20000010000 */
[----:B------:R-:W-:Y:S01]  /*0970*/  SHF.L.U32 R138, R138, 0x10, RZ ;  /* 0x000000108a8a7819 */ /* 0x000fe200000006ff */
[----:B------:R-:W-:Y:S01]  /*0980*/  FADD.FTZ R109, R134, R109 ;  /* 0x0000006d866d7221 */ /* 0x000fe20000010000 */
[----:B------:R-:W-:Y:S01]  /*0990*/  PRMT R125, R47, 0x7632, R125 ;  /* 0x000076322f7d7816 */ /* 0x000fe2000000007d */
[-C--:B------:R-:W-:Y:S01]  /*09a0*/  FFMA.FTZ R110, R137, R134.reuse, R110 ;  /* 0x00000086896e7223 */ /* 0x080fe2000001006e */
[----:B------:R-:W-:Y:S01]  /*09b0*/  SHF.L.U32 R120, R120, 0x10, RZ ;  /* 0x0000001078787819 */ /* 0x000fe200000006ff */
[----:B------:R-:W-:Y:S01]  /*09c0*/  FMUL.FTZ R134, R26, R134 ;  /* 0x000000861a867220 */ /* 0x000fe20000410000 */
[----:B------:R-:W-:Y:S01]  /*09d0*/  SHF.L.U32 R47, R47, 0x10, RZ ;  /* 0x000000102f2f7819 */ /* 0x000fe200000006ff */
[----:B------:R-:W-:Y:S01]  /*09e0*/  FADD.FTZ R49, R142, R49 ;  /* 0x000000318e317221 */ /* 0x000fe20000010000 */
[----:B------:R-:W-:-:S02]  /*09f0*/  PRMT R130, R54, 0x7632, R130 ;  /* 0x0000763236827816 */ /* 0x000fc40000000082 */
[----:B------:R-:W-:Y:S02]  /*0a00*/  SHF.L.U32 R136, R54, 0x10, RZ ;  /* 0x0000001036887819 */ /* 0x000fe400000006ff */
[C---:B------:R-:W-:Y:S02]  /*0a10*/  PRMT R54, R56.reuse, 0x7632, R54 ;  /* 0x0000763238367816 */ /* 0x040fe40000000036 */
[----:B------:R-:W-:Y:S02]  /*0a20*/  SHF.L.U32 R135, R56, 0x10, RZ ;  /* 0x0000001038877819 */ /* 0x000fe400000006ff */
[C---:B------:R-:W-:Y:S02]  /*0a30*/  PRMT R172, R58.reuse, 0x7632, R172 ;  /* 0x000076323aac7816 */ /* 0x040fe400000000ac */
[----:B------:R-:W-:Y:S01]  /*0a40*/  SHF.L.U32 R163, R58, 0x10, RZ ;  /* 0x000000103aa37819 */ /* 0x000fe200000006ff */
[----:B------:R-:W-:Y:S01]  /*0a50*/  FADD.FTZ R169, -R143, R138 ;  /* 0x0000008a8fa97221 */ /* 0x000fe20000010100 */
[----:B------:R-:W-:-:S02]  /*0a60*/  PRMT R126, R52, 0x7632, R126 ;  /* 0x00007632347e7816 */ /* 0x000fc4000000007e */
[----:B------:R-:W-:Y:S02]  /*0a70*/  PRMT R56, R60, 0x7632, R56 ;  /* 0x000076323c387816 */ /* 0x000fe40000000038 */
[----:B------:R-:W-:Y:S01]  /*0a80*/  PRMT R58, R62, 0x7632, R58 ;  /* 0x000076323e3a7816 */ /* 0x000fe2000000003a */
[----:B------:R-:W-:Y:S01]  /*0a90*/  FMUL.FTZ R138, R27, R120 ;  /* 0x000000781b8a7220 */ /* 0x000fe20000410000 */
[----:B------:R-:W-:Y:S01]  /*0aa0*/  PRMT R124, R50, 0x7632, R124 ;  /* 0x00007632327c7816 */ /* 0x000fe2000000007c */
[----:B------:R-:W-:Y:S01]  /*0ab0*/  FADD.FTZ R49, R134, R49 ;  /* 0x0000003186317221 */ /* 0x000fe20000010000 */
[----:B------:R-:W-:Y:S01]  /*0ac0*/  SHF.L.U32 R129, R50, 0x10, RZ ;  /* 0x0000001032817819 */ /* 0x000fe200000006ff */
[----:B------:R-:W-:Y:S01]  /*0ad0*/  FADD.FTZ R145, -R143, R47 ;  /* 0x0000002f8f917221 */ /* 0x000fe20000010100 */
[----:B------:R-:W-:Y:S01]  /*0ae0*/  SHF.L.U32 R125, R125, 0x10, RZ ;  /* 0x000000107d7d7819 */ /* 0x000fe200000006ff */
[----:B------:R-:W-:Y:S01]  /*0af0*/  FADD.FTZ R153, -R143, R136 ;  /* 0x000000888f997221 */ /* 0x000fe20000010100 */
        /* <DEDUP_REMOVED lines=11> */
[----:B------:R-:W-:Y:S01]  /*0bb0*/  SHF.L.U32 R45, R140, 0x10, RZ ;  /* 0x000000108c2d7819 */ /* 0x000fe200000006ff */
[----:B------:R-:W-:Y:S01]  /*0bc0*/  FMUL.FTZ R136, R20, R129 ;  /* 0x0000008114887220 */ /* 0x000fe20000410000 */
[----:B------:R-:W-:Y:S01]  /*0bd0*/  SHF.L.U32 R124, R124, 0x10, RZ ;  /* 0x000000107c7c7819 */ /* 0x000fe200000006ff */
[----:B------:R-:W-:Y:S01]  /*0be0*/  FADD.FTZ R49, R138, R49 ;  /* 0x000000318a317221 */ /* 0x000fe20000010000 */
[----:B------:R-:W-:Y:S01]  /*0bf0*/  PRMT R50, R51, 0x7632, R50 ;  /* 0x0000763233327816 */ /* 0x000fe20000000032 */
[----:B------:R-:W-:Y:S01]  /*0c00*/  FADD.FTZ R53, -R143, R125 ;  /* 0x0000007d8f357221 */ /* 0x000fe20000010100 */
[----:B------:R-:W-:Y:S01]  /*0c10*/  SHF.L.U32 R133, R51, 0x10, RZ ;  /* 0x0000001033857819 */ /* 0x000fe200000006ff */
        /* <DEDUP_REMOVED lines=16> */
[----:B------:R-:W-:Y:S01]  /*0d20*/  SHF.L.U32 R50, R50, 0x10, RZ ;  /* 0x0000001032327819 */ /* 0x000fe200000006ff */
[----:B------:R-:W-:Y:S01]  /*0d30*/  FMUL.FTZ R140, R22, R133 ;  /* 0x00000085168c7220 */ /* 0x000fe20000410000 */
[----:B------:R-:W-:Y:S01]  /*0d40*/  FMUL.FTZ R151, R116, R151 ;  /* 0x0000009774977220 */ /* 0x000fe20000410000 */
[----:B------:R-:W-:Y:S01]  /*0d50*/  FADD.FTZ R49, R143, R44 ;  /* 0x0000002c8f317221 */ /* 0x000fe20000010000 */
[----:B------:R-:W-:Y:S01]  /*0d60*/  FFMA.FTZ R44, R0, R139, RZ ;  /* 0x0000008b002c7223 */ /* 0x000fe200000100ff */
        /* <DEDUP_REMOVED lines=9> */
[C---:B------:R-:W-:Y:S01]  /*0e00*/  FMUL.FTZ R145, R116.reuse, R145 ;  /* 0x0000009174917220 */ /* 0x040fe20000410000 */
[----:B------:R-:W-:Y:S01]  /*0e10*/  FMUL.FTZ R149, R116, R149 ;  /* 0x0000009574957220 */ /* 0x000fe20000410000 */
[----:B------:R-:W-:Y:S01]  /*0e20*/  FFMA.FTZ R44, R137, R134, R44 ;  /* 0x00000086892c7223 */ /* 0x000fe2000001002c */
[----:B------:R-:W-:Y:S01]  /*0e30*/  FMUL.FTZ R128, R17, R56 ;  /* 0x0000003811807220 */ /* 0x000fe20000410000 */
[----:B------:R-:W-:Y:S01]  /*0e40*/  FADD.FTZ R49, R124, R49 ;  /* 0x000000317c317221 */ /* 0x000fe20000010000 */
[C---:B------:R-:W-:Y:S01]  /*0e50*/  FMUL.FTZ R141, R116.reuse, R141 ;  /* 0x0000008d748d7220 */ /* 0x040fe20000410000 */
[----:B------:R-:W-:Y:S01]  /*0e60*/  FADD.FTZ R88, R133, R88 ;  /* 0x0000005885587221 */ /* 0x000fe20000010000 */
[----:B------:R-:W-:Y:S01]  /*0e70*/  FFMA.FTZ R68, R145, R133, R68 ;  /* 0x0000008591447223 */ /* 0x000fe20000010044 */
        /* <DEDUP_REMOVED lines=24> */
[----:B------:R-:W-:-:S02]  /*1000*/  FADD.FTZ R51, R147, R46 ;  /* 0x0000002e93337221 */ /* 0x000fc40000010000 */
[----:B------:R-:W-:Y:S01]  /*1010*/  FFMA.FTZ R44, R156, R154, R49 ;  /* 0x0000009a9c2c7223 */ /* 0x000fe20000010031 */
[----:B------:R-:W-:Y:S01]  /*1020*/  SHF.L.U32 R168, R168, 0x10, RZ ;  /* 0x00000010a8a87819 */ /* 0x000fe200000006ff */
[----:B------:R-:W-:Y:S01]  /*1030*/  FMUL.FTZ R152, R14, R167 ;  /* 0x000000a70e987220 */ /* 0x000fe20000410000 */
[----:B------:R-:W-:Y:S01]  /*1040*/  FADD.FTZ R51, R130, R51 ;  /* 0x0000003382337221 */ /* 0x000fe20000010000 */
[C---:B------:R-:W-:Y:S01]  /*1050*/  FMUL.FTZ R146, R116.reuse, R57 ;  /* 0x0000003974927220 */ /* 0x040fe20000410000 */
[----:B------:R-:W-:Y:S01]  /*1060*/  FFMA.FTZ R49, R133, R124, R44 ;  /* 0x0000007c85317223 */ /* 0x000fe2000001002c */
[----:B------:R-:W-:Y:S01]  /*1070*/  FMUL.FTZ R153, R116, R153 ;  /* 0x0000009974997220 */ /* 0x000fe20000410000 */
[----:B------:R-:W-:Y:S01]  /*1080*/  PRMT R174, R64, 0x7632, R174 ;  /* 0x0000763240ae7816 */ /* 0x000fe200000000ae */
[----:B------:R-:W-:Y:S01]  /*1090*/  FADD.FTZ R51, R152, R51 ;  /* 0x0000003398337221 */ /* 0x000fe20000010000 */
[----:B------:R-:W-:Y:S01]  /*10a0*/  SHF.L.U32 R159, R64, 0x10, RZ ;  /* 0x00000010409f7819 */ /* 0x000fe200000006ff */
[----:B------:R-:W-:Y:S01]  /*10b0*/  FMUL.FTZ R158, R15, R168 ;  /* 0x000000a80f9e7220 */ /* 0x000fe20000410000 */
[----:B------:R-:W-:Y:S01]  /*10c0*/  FFMA.FTZ R44, R146, R128, R49 ;  /* 0x00000080922c7223 */ /* 0x000fe20000010031 */
[----:B------:R-:W-:Y:S01]  /*10d0*/  FADD.FTZ R94, R163, R94 ;  /* 0x0000005ea35e7221 */ /* 0x000fe20000010000 */
[----:B------:R-:W-:Y:S01]  /*10e0*/  FFMA.FTZ R74, R153, R163, R74 ;  /* 0x000000a3994a7223 */ /* 0x000fe2000001004a */
[----:B------:R-:W-:Y:S01]  /*10f0*/  FMUL.FTZ R163, R116, R63 ;  /* 0x0000003f74a37220 */ /* 0x000fe20000410000 */
[----:B------:R-:W-:Y:S01]  /*1100*/  SHF.L.U32 R174, R174, 0x10, RZ ;  /* 0x00000010aeae7819 */ /* 0x000fe200000006ff */
[----:B------:R-:W-:Y:S01]  /*1110*/  FADD.FTZ R46, R158, R51 ;  /* 0x000000339e2e7221 */ /* 0x000fe20000010000 */
[----:B------:R-:W-:Y:S01]  /*1120*/  FMUL.FTZ R63, R8, R159 ;  /* 0x0000009f083f7220 */ /* 0x000fe20000410000 */
[----:B------:R-:W-:Y:S01]  /*1130*/  FMUL.FTZ R150, R116, R61 ;  /* 0x0000003d74967220 */ /* 0x000fe20000410000 */
[----:B------:R-:W-:Y:S01]  /*1140*/  FFMA.FTZ R49, R135, R126, R44 ;  /* 0x0000007e87317223 */ /* 0x000fe2000001002c */
[----:B------:R-:W-:Y:S01]  /*1150*/  PRMT R164, R65, 0x7632, R164 ;  /* 0x0000763241a47816 */ /* 0x000fe200000000a4 */
[----:B------:R-:W-:Y:S01]  /*1160*/  FADD.FTZ R51, R63, R46 ;  /* 0x0000002e3f337221 */ /* 0x000fe20000010000 */
[----:B------:R-:W-:Y:S01]  /*1170*/  SHF.L.U32 R161, R65, 0x10, RZ ;  /* 0x0000001041a17819 */ /* 0x000fe200000006ff */
[----:B------:R-:W-:Y:S01]  /*1180*/  FMUL.FTZ R62, R9, R174 ;  /* 0x000000ae093e7220 */ /* 0x000fe20000410000 */
[----:B------:R-:W-:Y:S01]  /*1190*/  FFMA.FTZ R44, R150, R129, R49 ;  /* 0x00000081962c7223 */ /* 0x000fe20000010031 */
[----:B------:R-:W-:Y:S01]  /*11a0*/  SHF.L.U32 R164, R164, 0x10, RZ ;  /* 0x00000010a4a47819 */ /* 0x000fe200000006ff */
[----:B------:R-:W-:Y:S01]  /*11b0*/  FMUL.FTZ R160, R116, R165 ;  /* 0x000000a574a07220 */ /* 0x000fe20000410000 */
[----:B------:R-:W-:Y:S01]  /*11c0*/  FADD.FTZ R51, R51, R62 ;  /* 0x0000003e33337221 */ /* 0x000fe20000010000 */
[----:B------:R-:W-:Y:S01]  /*11d0*/  FMUL.FTZ R64, R10, R161 ;  /* 0x000000a10a407220 */ /* 0x000fe20000410000 */
[----:B------:R-:W-:Y:S01]  /*11e0*/  FFMA.FTZ R49, R153, R147, R44 ;  /* 0x0000009399317223 */ /* 0x000fe2000001002c */
[C---:B------:R-:W-:Y:S01]  /*11f0*/  PRMT R170, R66.reuse, 0x7632, R170 ;  /* 0x0000763242aa7816 */ /* 0x040fe200000000aa */
[----:B------:R-:W-:Y:S01]  /*1200*/  FMUL.FTZ R60, R11, R164 ;  /* 0x000000a40b3c7220 */ /* 0x000fe20000410000 */
        /* <DEDUP_REMOVED lines=10> */
[----:B------:R-:W-:Y:S01]  /*12b0*/  PRMT R176, R67, 0x7632, R176 ;  /* 0x0000763243b07816 */ /* 0x000fe200000000b0 */
        /* <DEDUP_REMOVED lines=12> */
[----:B------:R-:W-:Y:S01]  /*1380*/  FMUL.FTZ R125, R116, R125 ;  /* 0x0000007d747d7220 */ /* 0x000fe20000410000 */
[----:B------:R-:W-:Y:S02]  /*1390*/  FADD.FTZ R107, R120, R107 ;  /* 0x0000006b786b7221 */ /* 0x000fe40000010000 */
[----:B------:R-:W-:Y:S01]  /*13a0*/  FFMA.FTZ R44, R118, R60, R49 ;  /* 0x0000003c762c7223 */ /* 0x000fe20000010031 */
[----:B------:R-:W-:Y:S01]  /*13b0*/  FFMA.FTZ R108, R149, R120, R108 ;  /* 0x00000078956c7223 */ /* 0x000fe2000001006c */
[----:B------:R-:W-:Y:S02]  /*13c0*/  FMUL.FTZ R120, R116, R47 ;  /* 0x0000002f74787220 */ /* 0x000fe40000410000 */
[----:B------:R-:W-:Y:S01]  /*13d0*/  FFMA.FTZ R47, R125, R65, R44 ;  /* 0x000000417d2f7223 */ /* 0x000fe2000001002c */
[----:B------:R-:W-:Y:S01]  /*13e0*/  SHF.L.U32 R176, R176, 0x10, RZ ;  /* 0x00000010b0b07819 */ /* 0x000fe200000006ff */
[----:B------:R-:W-:-:S02]  /*13f0*/  FMUL.FTZ R127, R116, R127 ;  /* 0x0000007f747f7220 */ /* 0x000fc40000410000 */
        /* <DEDUP_REMOVED lines=42> */
[----:B------:R-:W5:Y:S01]  /*16a0*/  @P0 LDG.E.128 R28, desc[UR6][R52.64] ;  /* 0x00000006341c0981 */ /* 0x000f62000c1e1d00 */
[----:B0-----:R-:W-:-:S04]  /*16b0*/  @P0 IMAD.WIDE.U32 R54, R117, 0x10, R44 ;  /* 0x0000001075360825 */ /* 0x001fc800078e002c */
[----:B------:R-:W0:Y:S01]  /*16c0*/  LDC.64 R44, c[0x0][0x3b0] ;  /* 0x0000ec00ff2c7b82 */ /* 0x000e220000000a00 */
        /* <DEDUP_REMOVED lines=11> */
[----:B-1----:R-:W0:Y:S01]  /*1780*/  LDS.128 R48, [R132] ;  /* 0x0000000084307984 */ /* 0x002e220000000c00 */
[----:B------:R-:W-:-:S02]  /*1790*/  IADD3 R44, PT, PT, R131, 0x6050, RZ ;  /* 0x00006050832c7810 */ /* 0x000fc40007ffe0ff */
        /* <DEDUP_REMOVED lines=58> */
[-CC-:B------:R-:W-:Y:S01]  /*1b40*/  FFMA.FTZ R157, R146, R50.reuse, R51.reuse ;  /* 0x00000032929d7223 */ /* 0x180fe20000010033 */
[-CC-:B------:R-:W-:Y:S01]  /*1b50*/  FFMA.FTZ R132, R153, R50.reuse, R51.reuse ;  /* 0x0000003299847223 */ /* 0x180fe20000010033 */
        /* <DEDUP_REMOVED lines=40> */
[----:B------:R-:W-:Y:S01]  /*1de0*/  LOP3.LUT P3, RZ, R57, 0xff, RZ, 0xc0, !PT ;  /* 0x000000ff39ff7812 */ /* 0x000fe2000786c0ff */
[----:B------:R-:W-:Y:S01]  /*1df0*/  FADD.FTZ R149, R138, -R149 ;  /* 0x800000958a957221 */ /* 0x000fe20000010000 */
[----:B------:R-:W-:Y:S01]  /*1e00*/  FSEL R44, R44, RZ, P4 ;  /* 0x000000ff2c2c7208 */ /* 0x000fe20002000000 */
[----:B------:R-:W-:Y:S01]  /*1e10*/  FADD.FTZ R141, R136, -R141 ;  /* 0x8000008d888d7221 */ /* 0x000fe20000010000 */
[----:B------:R-:W-:Y:S01]  /*1e20*/  ISETP.GE.U32.AND P4, PT, R56, RZ, PT ;  /* 0x000000ff3800720c */ /* 0x000fe20003f86070 */
[----:B------:R-:W-:Y:S01]  /*1e30*/  FADD.FTZ R143, R143, -R148 ;  /* 0x800000948f8f7221 */ /* 0x000fe20000010000 */
[----:B------:R-:W-:Y:S01]  /*1e40*/  FSEL R51, R46, RZ, P5 ;  /* 0x000000ff2e337208 */ /* 0x000fe20002800000 */
[----:B------:R-:W-:Y:S01]  /*1e50*/  FADD.FTZ R133, R124, -R133 ;  /* 0x800000857c857221 */ /* 0x000fe20000010000 */
[----:B------:R-:W-:Y:S01]  /*1e60*/  PRMT R46, R29, 0x7632, R46 ;  /* 0x000076321d2e7816 */ /* 0x000fe2000000002e */
[----:B------:R-:W-:Y:S01]  /*1e70*/  FADD.FTZ R135, R126, -R135 ;  /* 0x800000877e877221 */ /* 0x000fe20000010000 */
[----:B------:R-:W-:Y:S01]  /*1e80*/  FSEL R48, R48, RZ, P6 ;  /* 0x000000ff30307208 */ /* 0x000fe20003000000 */
[----:B------:R-:W-:Y:S01]  /*1e90*/  FADD.FTZ R155, R154, -R155 ;  /* 0x8000009b9a9b7221 */ /* 0x000fe20000010000 */
[C---:B------:R-:W-:Y:S01]  /*1ea0*/  LOP3.LUT P5, RZ, R57.reuse, 0xff00, RZ, 0xc0, !PT ;  /* 0x0000ff0039ff7812 */ /* 0x040fe200078ac0ff */
[----:B------:R-:W-:Y:S01]  /*1eb0*/  FADD.FTZ R157, R128, -R157 ;  /* 0x8000009d809d7221 */ /* 0x000fe20000010000 */
[C---:B------:R-:W-:Y:S01]  /*1ec0*/  LOP3.LUT P6, RZ, R57.reuse, 0xff0000, RZ, 0xc0, !PT ;  /* 0x00ff000039ff7812 */ /* 0x040fe200078cc0ff */
[----:B------:R-:W-:Y:S01]  /*1ed0*/  FADD.FTZ R145, R140, -R145 ;  /* 0x800000918c917221 */ /* 0x000fe20000010000 */
[----:B------:R-:W-:Y:S01]  /*1ee0*/  ISETP.GE.U32.AND.EX P4, PT, R57, 0x1000000, PT, P4 ;  /* 0x010000003900780c */ /* 0x000fe20003f86140 */
[----:B------:R-:W-:Y:S01]  /*1ef0*/  FADD.FTZ R129, R129, -R150 ;  /* 0x8000009681817221 */ /* 0x000fe20000010000 */
        /* <DEDUP_REMOVED lines=14> */
[----:B------:R-:W-:Y:S01]  /*1fe0*/  PRMT R57, R32, 0x7632, R57 ;  /* 0x0000763220397816 */ /* 0x000fe20000000039 */
[----:B------:R-:W-:Y:S01]  /*1ff0*/  FFMA.FTZ R56, R116, R143, R56 ;  /* 0x0000008f74387223 */ /* 0x000fe20000010038 */
[----:B------:R-:W-:Y:S01]  /*2000*/  SHF.L.U32 R67, R32, 0x10, RZ ;  /* 0x0000001020437819 */ /* 0x000fe200000006ff */
[----:B------:R-:W-:Y:S01]  /*2010*/  FMUL.FTZ R66, R66, R131 ;  /* 0x0000008342427220 */ /* 0x000fe20000410000 */
[----:B------:R-:W-:Y:S01]  /*2020*/  SHF.L.U32 R124, R57, 0x10, RZ ;  /* 0x00000010397c7819 */ /* 0x000fe200000006ff */
[----:B------:R-:W-:Y:S01]  /*2030*/  FMUL.FTZ R46, R46, UR4 ;  /* 0x000000042e2e7c20 */ /* 0x000fe20008410000 */
[----:B------:R-:W-:Y:S01]  /*2040*/  SHF.L.U32 R126, R33, 0x10, RZ ;  /* 0x00000010217e7819 */ /* 0x000fe200000006ff */
[----:B------:R-:W-:Y:S01]  /*2050*/  FFMA.FTZ R122, R116, R133, R67 ;  /* 0x00000085747a7223 */ /* 0x000fe20000010043 */
[----:B------:R-:W-:Y:S01]  /*2060*/  SHF.L.U32 R118, R31, 0x10, RZ ;  /* 0x000000101f767819 */ /* 0x000fe200000006ff */
        /* <DEDUP_REMOVED lines=28> */
[----:B------:R-:W-:Y:S01]  /*2230*/  PRMT R46, R33, 0x7632, R46 ;  /* 0x00007632212e7816 */ /* 0x000fe2000000002e */
[----:B------:R-:W-:Y:S01]  /*2240*/  FADD.FTZ R61, R61, -R50 ;  /* 0x800000323d3d7221 */ /* 0x000fe20000010000 */
[----:B------:R-:W-:Y:S01]  /*2250*/  FSEL R125, R120, RZ, P4 ;  /* 0x000000ff787d7208 */ /* 0x000fe20002000000 */
[----:B------:R-:W-:Y:S01]  /*2260*/  FADD.FTZ R59, R59, -R0 ;  /* 0x800000003b3b7221 */ /* 0x000fe20000010000 */
[----:B------:R-:W-:-:S02]  /*2270*/  FSEL R127, R124, RZ, P3 ;  /* 0x000000ff7c7f7208 */ /* 0x000fc40001800000 */
[----:B------:R-:W-:Y:S02]  /*2280*/  FSEL R126, R126, RZ, P5 ;  /* 0x000000ff7e7e7208 */ /* 0x000fe40002800000 */
[C---:B------:R-:W-:Y:S02]  /*2290*/  LOP3.LUT P4, RZ, R55.reuse, 0xff, RZ, 0xc0, !PT ;  /* 0x000000ff37ff7812 */ /* 0x040fe4000788c0ff */
[C---:B------:R-:W-:Y:S02]  /*22a0*/  LOP3.LUT P3, RZ, R55.reuse, 0xff00, RZ, 0xc0, !PT ;  /* 0x0000ff0037ff7812 */ /* 0x040fe4000786c0ff */
[C---:B------:R-:W-:Y:S02]  /*22b0*/  LOP3.LUT P5, RZ, R55.reuse, 0xff0000, RZ, 0xc0, !PT ;  /* 0x00ff000037ff7812 */ /* 0x040fe400078ac0ff */
[----:B------:R-:W-:Y:S02]  /*22c0*/  ISETP.GE.U32.AND.EX P0, PT, R55, 0x1000000, PT, P0 ;  /* 0x010000003700780c */ /* 0x000fe40003f06100 */
[----:B------:R-:W-:-:S02]  /*22d0*/  FSEL R118, R118, RZ, P6 ;  /* 0x000000ff76767208 */ /* 0x000fc40003000000 */
[----:B------:R-:W-:Y:S02]  /*22e0*/  SHF.L.U32 R55, R46, 0x10, RZ ;  /* 0x000000102e377819 */ /* 0x000fe400000006ff */
[----:B------:R-:W-:Y:S02]  /*22f0*/  LOP3.LUT P6, RZ, R54, 0xff000000, RZ, 0xc0, !PT ;  /* 0xff00000036ff7812 */ /* 0x000fe400078cc0ff */
[----:B------:R-:W-:Y:S01]  /*2300*/  PRMT R54, R34, 0x7632, R54 ;  /* 0x0000763222367816 */ /* 0x000fe20000000036 */
[----:B------:R-:W-:Y:S01]  /*2310*/  FFMA.FTZ R46, R116, R129, R55 ;  /* 0x00000081742e7223 */ /* 0x000fe20000010037 */
[----:B------:R-:W-:Y:S01]  /*2320*/  PRMT R57, R35, 0x7632, R57 ;  /* 0x0000763223397816 */ /* 0x000fe20000000039 */
[----:B------:R-:W-:Y:S01]  /*2330*/  FADD.FTZ R129, R58, -R49 ;  /* 0x800000313a817221 */ /* 0x000fe20000010000 */
[----:B------:R-:W-:Y:S01]  /*2340*/  SHF.L.U32 R54, R54, 0x10, RZ ;  /* 0x0000001036367819 */ /* 0x000fe200000006ff */
[----:B------:R-:W-:Y:S01]  /*2350*/  FMUL.FTZ R46, R46, R131 ;  /* 0x000000832e2e7220 */ /* 0x000fe20000410000 */
[----:B------:R-:W-:Y:S01]  /*2360*/  SHF.L.U32 R120, R57, 0x10, RZ ;  /* 0x0000001039787819 */ /* 0x000fe200000006ff */
[----:B------:R-:W-:Y:S01]  /*2370*/  FADD.FTZ R57, R60, -R45 ;  /* 0x8000002d3c397221 */ /* 0x000fe20000010000 */
[----:B------:R-:W-:Y:S01]  /*2380*/  SHF.L.U32 R55, R36, 0x10, RZ ;  /* 0x0000001024377819 */ /* 0x000fe200000006ff */
[C---:B------:R-:W-:Y:S01]  /*2390*/  FFMA.FTZ R54, R116.reuse, R153, R54 ;  /* 0x0000009974367223 */ /* 0x040fe20000010036 */
[----:B------:R-:W-:Y:S01]  /*23a0*/  SHF.L.U32 R128, R37, 0x10, RZ ;  /* 0x0000001025807819 */ /* 0x000fe200000006ff */
[----:B------:R-:W-:Y:S01]  /*23b0*/  FFMA.FTZ R120, R116, R159, R120 ;  /* 0x0000009f74787223 */ /* 0x000fe20000010078 */
[----:B------:R-:W-:Y:S01]  /*23c0*/  SHF.L.U32 R130, R38, 0x10, RZ ;  /* 0x0000001026827819 */ /* 0x000fe200000006ff */
[----:B------:R-:W-:Y:S01]  /*23d0*/  FFMA.FTZ R124, R116, R63, R55 ;  /* 0x0000003f747c7223 */ /* 0x000fe20000010037 */
[----:B------:R-:W-:Y:S01]  /*23e0*/  FMUL.FTZ R46, R46, UR4 ;  /* 0x000000042e2e7c20 */ /* 0x000fe20008410000 */
[-C--:B------:R-:W-:Y:S01]  /*23f0*/  FMUL.FTZ R54, R54, R131.reuse ;  /* 0x0000008336367220 */ /* 0x080fe20000410000 */
[----:B------:R-:W-:Y:S01]  /*2400*/  FMUL.FTZ R120, R120, R131 ;  /* 0x0000008378787220 */ /* 0x000fe20000410000 */
[----:B------:R-:W-:Y:S01]  /*2410*/  SHF.L.U32 R56, R34, 0x10, RZ ;  /* 0x0000001022387819 */ /* 0x000fe200000006ff */
[C---:B------:R-:W-:Y:S01]  /*2420*/  FFMA.FTZ R128, R116.reuse, R161, R128 ;  /* 0x000000a174807223 */ /* 0x040fe20000010080 */
[----:B------:R-:W-:Y:S01]  /*2430*/  SHF.L.U32 R64, R35, 0x10, RZ ;  /* 0x0000001023407819 */ /* 0x000fe200000006ff */
[----:B------:R-:W-:Y:S01]  /*2440*/  FFMA.FTZ R130, R116, R65, R130 ;  /* 0x0000004174827223 */ /* 0x000fe20000010082 */
[-C--:B------:R-:W-:Y:S01]  /*2450*/  FMUL.FTZ R124, R124, R131.reuse ;  /* 0x000000837c7c7220 */ /* 0x080fe20000410000 */
[----:B------:R-:W-:Y:S01]  /*2460*/  FSEL R55, R46, RZ, P6 ;  /* 0x000000ff2e377208 */ /* 0x000fe20003000000 */
[----:B------:R-:W-:Y:S01]  /*2470*/  FMUL.FTZ R46, R54, UR4 ;  /* 0x00000004362e7c20 */ /* 0x000fe20008410000 */
[----:B------:R-:W-:Y:S01]  /*2480*/  FMUL.FTZ R120, R120, UR4 ;  /* 0x0000000478787c20 */ /* 0x000fe20008410000 */
[-C--:B------:R-:W-:Y:S01]  /*2490*/  FMUL.FTZ R128, R128, R131.reuse ;  /* 0x0000008380807220 */ /* 0x080fe20000410000 */
[----:B------:R-:W-:Y:S01]  /*24a0*/  FMUL.FTZ R130, R130, R131 ;  /* 0x0000008382827220 */ /* 0x000fe20000410000 */
[----:B------:R-:W-:Y:S01]  /*24b0*/  FMUL.FTZ R124, R124, UR4 ;  /* 0x000000047c7c7c20 */ /* 0x000fe20008410000 */
[C---:B------:R-:W-:Y:S01]  /*24c0*/  FFMA.FTZ R56, R116.reuse, R147, R56 ;  /* 0x0000009374387223 */ /* 0x040fe20000010038 */
[----:B------:R-:W-:Y:S01]  /*24d0*/  FFMA.FTZ R64, R116, R163, R64 ;  /* 0x000000a374407223 */ /* 0x000fe20000010040 */
[----:B------:R-:W-:Y:S01]  /*24e0*/  LOP3.LUT P6, RZ, R52, 0xff, RZ, 0xc0, !PT ;  /* 0x000000ff34ff7812 */ /* 0x000fe200078cc0ff */
        /* <DEDUP_REMOVED lines=11> */
[----:B------:R-:W-:Y:S02]  /*25a0*/  ISETP.GE.U32.AND P6, PT, R52, RZ, PT ;  /* 0x000000ff3400720c */ /* 0x000fe40003fc6070 */
[----:B------:R-:W-:Y:S02]  /*25b0*/  FSEL R128, R128, RZ, P3 ;  /* 0x000000ff80807208 */ /* 0x000fe40001800000 */
[----:B------:R-:W-:Y:S02]  /*25c0*/  FSEL R130, R130, RZ, P0 ;  /* 0x000000ff82827208 */ /* 0x000fe40000000000 */
[----:B------:R-:W-:-:S02]  /*25d0*/  LOP3.LUT P3, RZ, R53, 0xff00, RZ, 0xc0, !PT ;  /* 0x0000ff0035ff7812 */ /* 0x000fc4000786c0ff */
[C---:B------:R-:W-:Y:S02]  /*25e0*/  LOP3.LUT P0, RZ, R53.reuse, 0xff0000, RZ, 0xc0, !PT ;  /* 0x00ff000035ff7812 */ /* 0x040fe4000780c0ff */
[----:B------:R-:W-:Y:S01]  /*25f0*/  ISETP.GE.U32.AND.EX P6, PT, R53, 0x1000000, PT, P6 ;  /* 0x010000003500780c */ /* 0x000fe20003fc6160 */
[----:B------:R-:W-:Y:S01]  /*2600*/  FADD.FTZ R53, R62, -R47 ;  /* 0x8000002f3e357221 */ /* 0x000fe20000010000 */
[----:B------:R-:W-:Y:S01]  /*2610*/  PRMT R50, R39, 0x7632, R50 ;  /* 0x0000763227327816 */ /* 0x000fe20000000032 */
[----:B------:R-:W0:Y:S01]  /*2620*/  LDC.64 R46, c[0x0][0x468] ;  /* 0x00011a00ff2e7b82 */ /* 0x000e220000000a00 */
[----:B------:R-:W-:Y:S02]  /*2630*/  PRMT R0, R36, 0x7632, R0 ;  /* 0x0000763224007816 */ /* 0x000fe40000000000 */
[----:B------:R-:W-:Y:S02]  /*2640*/  PRMT R45, R37, 0x7632, R45 ;  /* 0x00007632252d7816 */ /* 0x000fe4000000002d */
[----:B------:R-:W-:-:S02]  /*2650*/  PRMT R49, R38, 0x7632, R49 ;  /* 0x0000763226317816 */ /* 0x000fc40000000031 */
[----:B------:R-:W-:Y:S02]  /*2660*/  FSEL R54, R56, RZ, P4 ;  /* 0x000000ff38367208 */ /* 0x000fe40002000000 */
[----:B------:R-:W-:Y:S02]  /*2670*/  FSEL R64, R64, RZ, P5 ;  /* 0x000000ff40407208 */ /* 0x000fe40002800000 */
[C---:B------:R-:W-:Y:S02]  /*2680*/  LOP3.LUT P4, RZ, R52.reuse, 0xff00, RZ, 0xc0, !PT ;  /* 0x0000ff0034ff7812 */ /* 0x040fe4000788c0ff */
[----:B------:R-:W-:Y:S02]  /*2690*/  LOP3.LUT P5, RZ, R52, 0xff000000, RZ, 0xc0, !PT ;  /* 0xff00000034ff7812 */ /* 0x000fe400078ac0ff */
        /* <DEDUP_REMOVED lines=26> */
[----:B------:R-:W-:Y:S01]  /*2840*/  FSEL R65, R53, RZ, P3 ;  /* 0x000000ff35417208 */ /* 0x000fe20001800000 */
[----:B------:R-:W-:Y:S01]  /*2850*/  IMAD.WIDE.U32 R60, R117, 0x10, R46 ;  /* 0x00000010753c7825 */ /* 0x000fe200078e002e */
        /* <DEDUP_REMOVED lines=16> */
.L_x_2441:
[-CC-:B------:R-:W-:Y:S01]  /*2960*/  FFMA.FTZ R41, R156, R50.reuse, R51.reuse ;  /* 0x000000329c297223 */ /* 0x180fe20000010033 */
[-CC-:B------:R-:W-:Y:S01]  /*2970*/  FFMA.FTZ R145, R145, R50.reuse, R51.reuse ;  /* 0x0000003291917223 */ /* 0x180fe20000010033 */
[----:B-----5:R-:W-:Y:S01]  /*2980*/  PRMT R40, R31, 0x7632, R40 ;  /* 0x000076321f287816 */ /* 0x020fe20000000028 */
        /* <DEDUP_REMOVED lines=24> */
[-C--:B------:R-:W-:Y:S01]  /*2b10*/  FFMA.FTZ R151, R151, R50.reuse, R51 ;  /* 0x0000003297977223 */ /* 0x080fe20000010033 */
[C---:B------:R-:W-:Y:S01]  /*2b20*/  LOP3.LUT P0, RZ, R56.reuse, 0xff, RZ, 0xc0, !PT ;  /* 0x000000ff38ff7812 */ /* 0x040fe2000780c0ff */
[--C-:B------:R-:W-:Y:S01]  /*2b30*/  FADD.FTZ R139, R139, -R0.reuse ;  /* 0x800000008b8b7221 */ /* 0x100fe20000010000 */
[----:B------:R-:W-:Y:S01]  /*2b40*/  LOP3.LUT P6, RZ, R56, 0xff00, RZ, 0xc0, !PT ;  /* 0x0000ff0038ff7812 */ /* 0x000fe200078cc0ff */
[----:B------:R-:W-:Y:S01]  /*2b50*/  FADD.FTZ R151, R142, -R151 ;  /* 0x800000978e977221 */ /* 0x000fe20000010000 */
[----:B------:R-:W-:Y:S01]  /*2b60*/  LOP3.LUT P4, RZ, R56, 0xff0000, RZ, 0xc0, !PT ;  /* 0x00ff000038ff7812 */ /* 0x000fe2000788c0ff */
[-C--:B------:R-:W-:Y:S01]  /*2b70*/  FFMA.FTZ R148, R148, R50.reuse, R51 ;  /* 0x0000003294947223 */ /* 0x080fe20000010033 */
[----:B------:R-:W-:Y:S01]  /*2b80*/  LOP3.LUT P3, RZ, R56, 0xff000000, RZ, 0xc0, !PT ;  /* 0xff00000038ff7812 */ /* 0x000fe2000786c0ff */
[----:B------:R-:W-:Y:S01]  /*2b90*/  FADD.FTZ R43, R134, -R43 ;  /* 0x8000002b862b7221 */ /* 0x000fe20000010000 */
[----:B------:R-:W-:Y:S01]  /*2ba0*/  FSEL R56, R44, RZ, P5 ;  /* 0x000000ff2c387208 */ /* 0x000fe20002800000 */
[-CC-:B------:R-:W-:Y:S01]  /*2bb0*/  FFMA.FTZ R44, R153, R50.reuse, R51.reuse ;  /* 0x00000032992c7223 */ /* 0x180fe20000010033 */
[----:B------:R-:W-:Y:S01]  /*2bc0*/  PRMT R0, R30, 0x7632, R0 ;  /* 0x000076321e007816 */ /* 0x000fe20000000000 */
[----:B------:R-:W-:Y:S01]  /*2bd0*/  FADD.FTZ R143, R143, -R148 ;  /* 0x800000948f8f7221 */ /* 0x000fe20000010000 */
[----:B------:R-:W-:Y:S01]  /*2be0*/  SHF.L.U32 R142, R29, 0x10, RZ ;  /* 0x000000101d8e7819 */ /* 0x000fe200000006ff */
[--C-:B------:R-:W-:Y:S01]  /*2bf0*/  FADD.FTZ R147, R147, -R44.reuse ;  /* 0x8000002c93937221 */ /* 0x100fe20000010000 */
[----:B------:R-:W-:Y:S01]  /*2c00*/  PRMT R44, R29, 0x7632, R44 ;  /* 0x000076321d2c7816 */ /* 0x000fe2000000002c */
[-CC-:B------:R-:W-:Y:S01]  /*2c10*/  FFMA.FTZ R149, R149, R50.reuse, R51.reuse ;  /* 0x0000003295957223 */ /* 0x180fe20000010033 */
[----:B------:R-:W-:Y:S01]  /*2c20*/  SHF.L.U32 R45, R0, 0x10, RZ ;  /* 0x00000010002d7819 */ /* 0x000fe200000006ff */
[----:B------:R-:W-:Y:S01]  /*2c30*/  FFMA.FTZ R142, R116, R43, R142 ;  /* 0x0000002b748e7223 */ /* 0x000fe2000001008e */
[----:B------:R-:W-:Y:S01]  /*2c40*/  SHF.L.U32 R46, R44, 0x10, RZ ;  /* 0x000000102c2e7819 */ /* 0x000fe200000006ff */
[-C--:B------:R-:W-:Y:S01]  /*2c50*/  FFMA.FTZ R163, R163, R50.reuse, R51 ;  /* 0x00000032a3a37223 */ /* 0x080fe20000010033 */
[----:B------:R-:W-:Y:S01]  /*2c60*/  SHF.L.U32 R44, R28, 0x10, RZ ;  /* 0x000000101c2c7819 */ /* 0x000fe200000006ff */
[----:B------:R-:W-:Y:S01]  /*2c70*/  FFMA.FTZ R48, R116, R143, R45 ;  /* 0x0000008f74307223 */ /* 0x000fe2000001002d */
[C---:B------:R-:W-:Y:S01]  /*2c80*/  PRMT R43, R35.reuse, 0x7632, R43 ;  /* 0x00007632232b7816 */ /* 0x040fe2000000002b */
[----:B------:R-:W-:Y:S01]  /*2c90*/  FADD.FTZ R149, R138, -R149 ;  /* 0x800000958a957221 */ /* 0x000fe20000010000 */
[-C--:B------:R-:W-:Y:S01]  /*2ca0*/  FFMA.FTZ R47, R162, R50.reuse, R51 ;  /* 0x00000032a22f7223 */ /* 0x080fe20000010033 */
[----:B------:R-:W-:Y:S01]  /*2cb0*/  PRMT R0, R28, 0x7632, R0 ;  /* 0x000076321c007816 */ /* 0x000fe20000000000 */
[----:B------:R-:W-:Y:S01]  /*2cc0*/  FFMA.FTZ R144, R116, R139, R44 ;  /* 0x0000008b74907223 */ /* 0x000fe2000001002c */
[----:B------:R-:W-:Y:S01]  /*2cd0*/  SHF.L.U32 R45, R35, 0x10, RZ ;  /* 0x00000010232d7819 */ /* 0x000fe200000006ff */
[----:B------:R-:W-:Y:S01]  /*2ce0*/  FADD.FTZ R163, R152, -R163 ;  /* 0x800000a398a37221 */ /* 0x000fe20000010000 */
[----:B------:R-:W-:Y:S01]  /*2cf0*/  SHF.L.U32 R44, R43, 0x10, RZ ;  /* 0x000000102b2c7819 */ /* 0x000fe200000006ff */
[----:B------:R-:W-:Y:S01]  /*2d00*/  FMUL.FTZ R43, R48, R131 ;  /* 0x00000083302b7220 */ /* 0x000fe20000410000 */
[----:B------:R-:W-:Y:S01]  /*2d10*/  FADD.FTZ R47, R158, -R47 ;  /* 0x8000002f9e2f7221 */ /* 0x000fe20000010000 */
[----:B------:R-:W-:Y:S01]  /*2d20*/  SHF.L.U32 R0, R0, 0x10, RZ ;  /* 0x0000001000007819 */ /* 0x000fe200000006ff */
[C---:B------:R-:W-:Y:S01]  /*2d30*/  FFMA.FTZ R49, R116.reuse, R149, R46 ;  /* 0x0000009574317223 */ /* 0x040fe2000001002e */
[----:B------:R-:W-:Y:S01]  /*2d40*/  LOP3.LUT P5, RZ, R57, 0xff00, RZ, 0xc0, !PT ;  /* 0x0000ff0039ff7812 */ /* 0x000fe200078ac0ff */
[C---:B------:R-:W-:Y:S01]  /*2d50*/  FFMA.FTZ R136, R116.reuse, R163, R45 ;  /* 0x000000a374887223 */ /* 0x040fe2000001002d */
[----:B------:R-:W-:Y:S01]  /*2d60*/  FMUL.FTZ R57, R43, UR4 ;  /* 0x000000042b397c20 */ /* 0x000fe20008410000 */
[C---:B------:R-:W-:Y:S01]  /*2d70*/  FFMA.FTZ R43, R116.reuse, R47, R44 ;  /* 0x0000002f742b7223 */ /* 0x040fe2000001002c */
[----:B------:R-:W-:Y:S01]  /*2d80*/  FMUL.FTZ R45, R49, R131 ;  /* 0x00000083312d7220 */ /* 0x000fe20000410000 */
[----:B------:R-:W-:Y:S01]  /*2d90*/  FFMA.FTZ R151, R116, R151, R0 ;  /* 0x0000009774977223 */ /* 0x000fe20000010000 */
[-C--:B------:R-:W-:Y:S01]  /*2da0*/  FMUL.FTZ R44, R144, R131.reuse ;  /* 0x00000083902c7220 */ /* 0x080fe20000410000 */
[----:B------:R-:W-:Y:S01]  /*2db0*/  SHF.L.U32 R140, R34, 0x10, RZ ;  /* 0x00000010228c7819 */ /* 0x000fe200000006ff */
[----:B------:R-:W-:Y:S01]  /*2dc0*/  FMUL.FTZ R139, R45, UR4 ;  /* 0x000000042d8b7c20 */ /* 0x000fe20008410000 */
[-C--:B------:R-:W-:Y:S01]  /*2dd0*/  FMUL.FTZ R45, R151, R131.reuse ;  /* 0x00000083972d7220 */ /* 0x080fe20000410000 */
[----:B------:R-:W-:Y:S01]  /*2de0*/  FMUL.FTZ R44, R44, UR4 ;  /* 0x000000042c2c7c20 */ /* 0x000fe20008410000 */
[----:B------:R-:W-:Y:S01]  /*2df0*/  FMUL.FTZ R0, R142, R131 ;  /* 0x000000838e007220 */ /* 0x000fe20000410000 */
[----:B------:R-:W-:Y:S01]  /*2e00*/  FFMA.FTZ R140, R116, R147, R140 ;  /* 0x00000093748c7223 */ /* 0x000fe2000001008c */
        /* <DEDUP_REMOVED lines=15> */
[-C--:B------:R-:W-:Y:S01]  /*2f00*/  FFMA.FTZ R133, R133, R50.reuse, R51 ;  /* 0x0000003285857223 */ /* 0x080fe20000010033 */
[----:B------:R-:W-:Y:S01]  /*2f10*/  LOP3.LUT P3, RZ, R55, 0xff, RZ, 0xc0, !PT ;  /* 0x000000ff37ff7812 */ /* 0x000fe2000786c0ff */
[----:B------:R-:W-:Y:S01]  /*2f20*/  FADD.FTZ R123, R64, -R123 ;  /* 0x8000007b407b7221 */ /* 0x000fe20000010000 */
[----:B------:R-:W-:Y:S01]  /*2f30*/  FSEL R57, R57, RZ, P5 ;  /* 0x000000ff39397208 */ /* 0x000fe20002800000 */
[-CC-:B------:R-:W-:Y:S01]  /*2f40*/  FFMA.FTZ R45, R146, R50.reuse, R51.reuse ;  /* 0x00000032922d7223 */ /* 0x180fe20000010033 */
[----:B------:R-:W-:Y:S01]  /*2f50*/  FSEL R0, R0, RZ, P4 ;  /* 0x000000ff00007208 */ /* 0x000fe20002000000 */
[-CC-:B------:R-:W-:Y:S01]  /*2f60*/  FFMA.FTZ R135, R135, R50.reuse, R51.reuse ;  /* 0x0000003287877223 */ /* 0x180fe20000010033 */
[----:B------:R-:W-:Y:S01]  /*2f70*/  FSEL R138, R46, RZ, P6 ;  /* 0x000000ff2e8a7208 */ /* 0x000fe20003000000 */
[-CC-:B------:R-:W-:Y:S01]  /*2f80*/  FFMA.FTZ R46, R125, R50.reuse, R51.reuse ;  /* 0x000000327d2e7223 */ /* 0x180fe20000010033 */
[----:B------:R-:W-:Y:S01]  /*2f90*/  FSEL R143, R47, RZ, P0 ;  /* 0x000000ff2f8f7208 */ /* 0x000fe20000000000 */
[-CC-:B------:R-:W-:Y:S01]  /*2fa0*/  FFMA.FTZ R150, R150, R50.reuse, R51.reuse ;  /* 0x0000003296967223 */ /* 0x180fe20000010033 */
[C---:B------:R-:W-:Y:S01]  /*2fb0*/  LOP3.LUT P5, RZ, R54.reuse, 0xff, RZ, 0xc0, !PT ;  /* 0x000000ff36ff7812 */ /* 0x040fe200078ac0ff */
[--C-:B------:R-:W-:Y:S01]  /*2fc0*/  FADD.FTZ R65, R65, -R46.reuse ;  /* 0x8000002e41417221 */ /* 0x100fe20000010000 */
[----:B------:R-:W-:Y:S01]  /*2fd0*/  LOP3.LUT P4, RZ, R54, 0xff00, RZ, 0xc0, !PT ;  /* 0x0000ff0036ff7812 */ /* 0x000fe2000788c0ff */
[-CC-:B------:R-:W-:Y:S01]  /*2fe0*/  FFMA.FTZ R47, R160, R50.reuse, R51.reuse ;  /* 0x00000032a02f7223 */ /* 0x180fe20000010033 */
[----:B------:R-:W-:Y:S01]  /*2ff0*/  LOP3.LUT P6, RZ, R54, 0xff0000, RZ, 0xc0, !PT ;  /* 0x00ff000036ff7812 */ /* 0x000fe200078cc0ff */
[-CC-:B------:R-:W-:Y:S01]  /*3000*/  FFMA.FTZ R145, R118, R50.reuse, R51.reuse ;  /* 0x0000003276917223 */ /* 0x180fe20000010033 */
[----:B------:R-:W-:Y:S01]  /*3010*/  LOP3.LUT P0, RZ, R54, 0xff000000, RZ, 0xc0, !PT ;  /* 0xff00000036ff7812 */ /* 0x000fe2000780c0ff */
[-CC-:B------:R-:W-:Y:S01]  /*3020*/  FFMA.FTZ R147, R120, R50.reuse, R51.reuse ;  /* 0x0000003278937223 */ /* 0x180fe20000010033 */
[----:B------:R-:W-:Y:S01]  /*3030*/  FSEL R54, R44, RZ, P3 ;  /* 0x000000ff2c367208 */ /* 0x000fe20001800000 */
[-CC-:B------:R-:W-:Y:S01]  /*3040*/  FFMA.FTZ R44, R67, R50.reuse, R51.reuse ;  /* 0x00000032432c7223 */ /* 0x180fe20000010033 */
[----:B------:R-:W-:Y:S01]  /*3050*/  PRMT R46, R33, 0x7632, R46 ;  /* 0x00007632212e7816 */ /* 0x000fe2000000002e */
[-CC-:B------:R-:W-:Y:S01]  /*3060*/  FFMA.FTZ R67, R66, R50.reuse, R51.reuse ;  /* 0x0000003242437223 */ /* 0x180fe20000010033 */
[-CC-:B------:R-:W-:Y:S01]  /*3070*/  FFMA.FTZ R66, R127, R50.reuse, R51.reuse ;  /* 0x000000327f427223 */ /* 0x180fe20000010033 */
[--C-:B------:R-:W-:Y:S01]  /*3080*/  FADD.FTZ R63, R63, -R44.reuse ;  /* 0x8000002c3f3f7221 */ /* 0x100fe20000010000 */
        /* <DEDUP_REMOVED lines=15> */
[C---:B------:R-:W-:Y:S01]  /*3180*/  FFMA.FTZ R126, R116.reuse, R47, R51 ;  /* 0x0000002f747e7223 */ /* 0x040fe20000010033 */
[C---:B------:R-:W-:Y:S01]  /*3190*/  FFMA.FTZ R129, R116.reuse, R129, R64 ;  /* 0x0000008174817223 */ /* 0x040fe20000010040 */
[C---:B------:R-:W-:Y:S01]  /*31a0*/  FFMA.FTZ R122, R116.reuse, R135, R50 ;  /* 0x00000087747a7223 */ /* 0x040fe20000010032 */
[----:B------:R-:W-:Y:S01]  /*31b0*/  LOP3.LUT P3, RZ, R55, 0xff00, RZ, 0xc0, !PT ;  /* 0x0000ff0037ff7812 */ /* 0x000fe2000786c0ff */
[----:B------:R-:W-:Y:S01]  /*31c0*/  FFMA.FTZ R55, R116, R45, R44 ;  /* 0x0000002d74377223 */ /* 0x000fe2000001002c */
[----:B------:R-:W-:Y:S01]  /*31d0*/  SHF.L.U32 R47, R36, 0x10, RZ ;  /* 0x00000010242f7819 */ /* 0x000fe200000006ff */
[----:B------:R-:W-:Y:S01]  /*31e0*/  FFMA.FTZ R146, R116, R123, R46 ;  /* 0x0000007b74927223 */ /* 0x000fe2000001002e */
[-C--:B------:R-:W-:Y:S01]  /*31f0*/  FMUL.FTZ R45, R126, R131.reuse ;  /* 0x000000837e2d7220 */ /* 0x080fe20000410000 */
[-C--:B------:R-:W-:Y:S01]  /*3200*/  FMUL.FTZ R46, R129, R131.reuse ;  /* 0x00000083812e7220 */ /* 0x080fe20000410000 */
[----:B------:R-:W-:Y:S01]  /*3210*/  FMUL.FTZ R44, R122, R131 ;  /* 0x000000837a2c7220 */ /* 0x000fe20000410000 */
[----:B------:R-:W-:Y:S01]  /*3220*/  FFMA.FTZ R128, R116, R63, R47 ;  /* 0x0000003f74807223 */ /* 0x000fe2000001002f */
[----:B------:R-:W-:Y:S01]  /*3230*/  FMUL.FTZ R47, R45, UR4 ;  /* 0x000000042d2f7c20 */ /* 0x000fe20008410000 */
[----:B------:R-:W-:Y:S01]  /*3240*/  FMUL.FTZ R46, R46, UR4 ;  /* 0x000000042e2e7c20 */ /* 0x000fe20008410000 */
[----:B------:R-:W-:Y:S01]  /*3250*/  FMUL.FTZ R45, R44, UR4 ;  /* 0x000000042c2d7c20 */ /* 0x000fe20008410000 */
[-C--:B------:R-:W-:Y:S01]  /*3260*/  FMUL.FTZ R44, R118, R131.reuse ;  /* 0x00000083762c7220 */ /* 0x080fe20000410000 */
[----:B------:R-:W-:Y:S01]  /*3270*/  SHF.L.U32 R50, R38, 0x10, RZ ;  /* 0x0000001026327819 */ /* 0x000fe200000006ff */
[----:B------:R-:W-:Y:S01]  /*3280*/  FADD.FTZ R61, R61, -R152 ;  /* 0x800000983d3d7221 */ /* 0x000fe20000010000 */
[----:B------:R-:W-:Y:S01]  /*3290*/  FSEL R125, R46, RZ, P0 ;  /* 0x000000ff2e7d7208 */ /* 0x000fe20000000000 */
[----:B------:R-:W-:Y:S01]  /*32a0*/  FMUL.FTZ R44, R44, UR4 ;  /* 0x000000042c2c7c20 */ /* 0x000fe20008410000 */
[----:B------:R-:W-:Y:S01]  /*32b0*/  FMUL.FTZ R46, R128, R131 ;  /* 0x00000083802e7220 */ /* 0x000fe20000410000 */
[----:B------:R-:W-:Y:S01]  /*32c0*/  FSEL R124, R45, RZ, P6 ;  /* 0x000000ff2d7c7208 */ /* 0x000fe20003000000 */
[----:B------:R-:W-:Y:S01]  /*32d0*/  FFMA.FTZ R148, R116, R65, R50 ;  /* 0x0000004174947223 */ /* 0x000fe20000010032 */
[-C--:B------:R-:W-:Y:S01]  /*32e0*/  FMUL.FTZ R45, R55, R131.reuse ;  /* 0x00000083372d7220 */ /* 0x080fe20000410000 */
[----:B------:R-:W-:Y:S01]  /*32f0*/  FSEL R127, R47, RZ, P3 ;  /* 0x000000ff2f7f7208 */ /* 0x000fe20001800000 */
[----:B------:R-:W-:Y:S01]  /*3300*/  FMUL.FTZ R46, R46, UR4 ;  /* 0x000000042e2e7c20 */ /* 0x000fe20008410000 */
[----:B------:R-:W-:Y:S01]  /*3310*/  LOP3.LUT P3, RZ, R52, 0xff, RZ, 0xc0, !PT ;  /* 0x000000ff34ff7812 */ /* 0x000fe2000786c0ff */
[----:B------:R-:W-:Y:S01]  /*3320*/  FMUL.FTZ R45, R45, UR4 ;  /* 0x000000042d2d7c20 */ /* 0x000fe20008410000 */
[----:B------:R-:W-:Y:S01]  /*3330*/  FSEL R120, R44, RZ, P5 ;  /* 0x000000ff2c787208 */ /* 0x000fe20002800000 */
[-C--:B------:R-:W-:Y:S01]  /*3340*/  FMUL.FTZ R44, R148, R131.reuse ;  /* 0x00000083942c7220 */ /* 0x080fe20000410000 */
[----:B------:R-:W-:Y:S01]  /*3350*/  FSEL R130, R46, RZ, P3 ;  /* 0x000000ff2e827208 */ /* 0x000fe20001800000 */
[----:B------:R-:W-:Y:S01]  /*3360*/  FMUL.FTZ R47, R146, R131 ;  /* 0x00000083922f7220 */ /* 0x000fe20000410000 */
[----:B------:R-:W-:Y:S01]  /*3370*/  PRMT R46, R39, 0x7632, R46 ;  /* 0x00007632272e7816 */ /* 0x000fe2000000002e */
[----:B------:R-:W-:Y:S01]  /*3380*/  FMUL.FTZ R50, R44, UR4 ;  /* 0x000000042c327c20 */ /* 0x000fe20008410000 */
[----:B------:R-:W-:Y:S01]  /*3390*/  FSEL R123, R45, RZ, P4 ;  /* 0x000000ff2d7b7208 */ /* 0x000fe20002000000 */
[----:B------:R-:W-:Y:S01]  /*33a0*/  FMUL.FTZ R47, R47, UR4 ;  /* 0x000000042f2f7c20 */ /* 0x000fe20008410000 */
[----:B------:R-:W0:Y:S01]  /*33b0*/  LDC.64 R44, c[0x0][0x478] ;  /* 0x00011e00ff2c7b82 */ /* 0x000e220000000a00 */
[----:B------:R-:W-:Y:S01]  /*33c0*/  SHF.L.U32 R51, R46, 0x10, RZ ;  /* 0x000000102e337819 */ /* 0x000fe200000006ff */
[----:B------:R-:W-:Y:S01]  /*33d0*/  FADD.FTZ R67, R62, -R67 ;  /* 0x800000433e437221 */ /* 0x000fe20000010000 */
[----:B------:R-:W-:Y:S01]  /*33e0*/  LOP3.LUT P4, RZ, R53, 0xff, RZ, 0xc0, !PT ;  /* 0x000000ff35ff7812 */ /* 0x000fe2000788c0ff */
[----:B------:R-:W-:Y:S01]  /*33f0*/  FADD.FTZ R145, R60, -R145 ;  /* 0x800000913c917221 */ /* 0x000fe20000010000 */
[----:B------:R-:W-:Y:S01]  /*3400*/  LOP3.LUT P0, RZ, R52, 0xff0000, RZ, 0xc0, !PT ;  /* 0x00ff000034ff7812 */ /* 0x000fe2000780c0ff */
[----:B------:R-:W-:Y:S01]  /*3410*/  FFMA.FTZ R149, R116, R61, R51 ;  /* 0x0000003d74957223 */ /* 0x000fe20000010033 */
[----:B------:R-:W-:Y:S01]  /*3420*/  FSEL R135, R50, RZ, P4 ;  /* 0x000000ff32877208 */ /* 0x000fe20002000000 */
[----:B------:R-:W-:Y:S01]  /*3430*/  FADD.FTZ R147, R58, -R147 ;  /* 0x800000933a937221 */ /* 0x000fe20000010000 */
[----:B------:R-:W-:Y:S01]  /*3440*/  F2FP.BF16.F32.PACK_AB R51, R41, R40 ;  /* 0x000000282933723e */ /* 0x000fe200000010ff */
[----:B------:R-:W-:Y:S01]  /*3450*/  FADD.FTZ R59, R59, -R66 ;  /* 0x800000423b3b7221 */ /* 0x000fe20000010000 */
[----:B------:R-:W-:-:S02]  /*3460*/  FSEL R133, R47, RZ, P0 ;  /* 0x000000ff2f857208 */ /* 0x000fc40000000000 */
[----:B------:R-:W-:Y:S01]  /*3470*/  F2FP.BF16.F32.PACK_AB R50, R48, R42 ;  /* 0x0000002a3032723e */ /* 0x000fe200000010ff */
[----:B------:R-:W1:Y:S01]  /*3480*/  LDC.64 R46, c[0x0][0x468] ;  /* 0x00011a00ff2e7b82 */ /* 0x000e620000000a00 */
[----:B------:R-:W-:Y:S02]  /*3490*/  PRMT R40, R36, 0x7632, R40 ;  /* 0x0000763224287816 */ /* 0x000fe40000000028 */
[C---:B------:R-:W-:Y:S02]  /*34a0*/  LOP3.LUT P6, RZ, R52.reuse, 0xff00, RZ, 0xc0, !PT ;  /* 0x0000ff0034ff7812 */ /* 0x040fe400078cc0ff */
[C---:B------:R-:W-:Y:S02]  /*34b0*/  LOP3.LUT P5, RZ, R52.reuse, 0xff000000, RZ, 0xc0, !PT ;  /* 0xff00000034ff7812 */ /* 0x040fe400078ac0ff */
[----:B------:R-:W-:Y:S02]  /*34c0*/  ISETP.GE.U32.AND P0, PT, R52, RZ, PT ;  /* 0x000000ff3400720c */ /* 0x000fe40003f06070 */
[----:B------:R-:W-:Y:S01]  /*34d0*/  PRMT R42, R37, 0x7632, R42 ;  /* 0x00007632252a7816 */ /* 0x000fe2000000002a */
[----:B0-----:R-:W-:Y:S01]  /*34e0*/  IMAD.WIDE.U32 R60, R119, 0x10, R44 ;  /* 0x00000010773c7825 */ /* 0x001fe200078e002c */
[----:B------:R-:W-:-:S02]  /*34f0*/  PRMT R52, R38, 0x7632, R52 ;  /* 0x0000763226347816 */ /* 0x000fc40000000034 */
[----:B------:R-:W-:Y:S01]  /*3500*/  SHF.L.U32 R41, R40, 0x10, RZ ;  /* 0x0000001028297819 */ /* 0x000fe200000006ff */
[----:B------:R-:W-:Y:S01]  /*3510*/  IMAD.WIDE.U32 R62, R117, 0x10, R44 ;  /* 0x00000010753e7825 */ /* 0x000fe200078e002c */
[----:B------:R-:W-:Y:S02]  /*3520*/  SHF.L.U32 R42, R42, 0x10, RZ ;  /* 0x000000102a2a7819 */ /* 0x000fe400000006ff */
[----:B------:R-:W-:Y:S01]  /*3530*/  SHF.L.U32 R40, R52, 0x10, RZ ;  /* 0x0000001034287819 */ /* 0x000fe200000006ff */
[C---:B------:R-:W-:Y:S01]  /*3540*/  FFMA.FTZ R41, R116.reuse, R67, R41 ;  /* 0x0000004374297223 */ /* 0x040fe20000010029 */
[----:B------:R-:W-:Y:S01]  /*3550*/  SHF.L.U32 R58, R39, 0x10, RZ ;  /* 0x00000010273a7819 */ /* 0x000fe200000006ff */
[C---:B------:R-:W-:Y:S01]  /*3560*/  FFMA.FTZ R42, R116.reuse, R145, R42 ;  /* 0x00000091742a7223 */ /* 0x040fe2000001002a */
[----:B------:R-:W-:Y:S01]  /*3570*/  F2FP.BF16.F32.PACK_AB R49, R49, R142 ;  /* 0x0000008e3131723e */ /* 0x000fe200000010ff */
[C---:B------:R-:W-:Y:S01]  /*3580*/  FFMA.FTZ R147, R116.reuse, R147, R40 ;  /* 0x0000009374937223 */ /* 0x040fe20000010028 */
[C---:B------:R-:W-:Y:S01]  /*3590*/  LOP3.LUT P3, RZ, R53.reuse, 0xff00, RZ, 0xc0, !PT ;  /* 0x0000ff0035ff7812 */ /* 0x040fe2000786c0ff */
[----:B------:R-:W-:Y:S01]  /*35a0*/  FFMA.FTZ R142, R116, R59, R58 ;  /* 0x0000003b748e7223 */ /* 0x000fe2000001003a */
[----:B------:R-:W-:Y:S01]  /*35b0*/  LOP3.LUT P4, RZ, R53, 0xff0000, RZ, 0xc0, !PT ;  /* 0x00ff000035ff7812 */ /* 0x000fe2000788c0ff */
[----:B------:R-:W-:Y:S01]  /*35c0*/  FMUL.FTZ R58, R41, R131 ;  /* 0x00000083293a7220 */ /* 0x000fe20000410000 */
[----:B------:R-:W-:Y:S01]  /*35d0*/  ISETP.GE.U32.AND.EX P0, PT, R53, 0x1000000, PT, P0 ;  /* 0x010000003500780c */ /* 0x000fe20003f06100 */
[----:B------:R-:W-:Y:S01]  /*35e0*/  IMAD.WIDE.U32 R52, R121, 0x10, R44 ;  /* 0x0000001079347825 */ /* 0x000fe200078e002c */
[----:B------:R-:W-:-:S03]  /*35f0*/  F2FP.BF16.F32.PACK_AB R40, R41, R128 ;  /* 0x000000802928723e */ /* 0x000fc600000010ff */
[CC--:B------:R-:W-:Y:S01]  /*3600*/  FMUL.FTZ R59, R42.reuse, R131.reuse ;  /* 0x000000832a3b7220 */ /* 0x0c0fe20000410000 */
[----:B------:R-:W-:Y:S01]  /*3610*/  F2FP.BF16.F32.PACK_AB R41, R42, R146 ;  /* 0x000000922a29723e */ /* 0x000fe200000010ff */
[----:B------:R-:W-:Y:S01]  /*3620*/  FMUL.FTZ R58, R58, UR4 ;  /* 0x000000043a3a7c20 */ /* 0x000fe20008410000 */
[----:B------:R-:W-:Y:S01]  /*3630*/  F2FP.BF16.F32.PACK_AB R44, R55, R118 ;  /* 0x00000076372c723e */ /* 0x000fe200000010ff */
[-C--:B------:R-:W-:Y:S01]  /*3640*/  FMUL.FTZ R118, R142, R131.reuse ;  /* 0x000000838e767220 */ /* 0x080fe20000410000 */
[C---:B------:R-:W-:Y:S01]  /*3650*/  F2FP.BF16.F32.PACK_AB R42, R147.reuse, R148 ;  /* 0x00000094932a723e */ /* 0x040fe200000010ff */
[-C--:B------:R-:W-:Y:S01]  /*3660*/  FMUL.FTZ R147, R147, R131.reuse ;  /* 0x0000008393937220 */ /* 0x080fe20000410000 */
[----:B------:R-:W-:Y:S01]  /*3670*/  FMUL.FTZ R131, R149, R131 ;  /* 0x0000008395837220 */ /* 0x000fe20000410000 */
[----:B------:R-:W-:Y:S01]  /*3680*/  F2FP.BF16.F32.PACK_AB R48, R151, R144 ;  /* 0x000000909730723e */ /* 0x000fe200000010ff */
[----:B------:R-:W-:Y:S01]  /*3690*/  FMUL.FTZ R118, R118, UR4 ;  /* 0x0000000476767c20 */ /* 0x000fe20008410000 */
[----:B------:R-:W-:Y:S01]  /*36a0*/  FMUL.FTZ R147, R147, UR4 ;  /* 0x0000000493937c20 */ /* 0x000fe20008410000 */
[----:B------:R-:W-:Y:S01]  /*36b0*/  FMUL.FTZ R131, R131, UR4 ;  /* 0x0000000483837c20 */ /* 0x000fe20008410000 */
[----:B------:R-:W-:Y:S01]  /*36c0*/  FMUL.FTZ R59, R59, UR4 ;  /* 0x000000043b3b7c20 */ /* 0x000fe20008410000 */
[----:B------:R0:W-:Y:S01]  /*36d0*/  STG.E.128 desc[UR6][R52.64], R48 ;  /* 0x0000003034007986 */ /* 0x0001e2000c101d06 */
[----:B-1----:R-:W-:Y:S01]  /*36e0*/  IMAD.WIDE.U32 R66, R119, 0x10, R46 ;  /* 0x0000001077427825 */ /* 0x002fe200078e002e */
[----:B------:R-:W-:-:S02]  /*36f0*/  FSEL R118, R118, RZ, P4 ;  /* 0x000000ff76767208 */ /* 0x000fc40002000000 */
[----:B------:R-:W-:Y:S01]  /*3700*/  FSEL R131, R131, RZ, P0 ;  /* 0x000000ff83837208 */ /* 0x000fe20000000000 */
[--C-:B------:R-:W-:Y:S01]  /*3710*/  IMAD.WIDE.U32 R64, R121, 0x10, R46.reuse ;  /* 0x0000001079407825 */ /* 0x100fe200078e002e */
[----:B------:R-:W-:Y:S02]  /*3720*/  FSEL R119, R58, RZ, P6 ;  /* 0x000000ff3a777208 */ /* 0x000fe40003000000 */
[----:B------:R-:W-:Y:S01]  /*3730*/  F2FP.BF16.F32.PACK_AB R45, R129, R122 ;  /* 0x0000007a812d723e */ /* 0x000fe200000010ff */
[----:B------:R-:W-:Y:S01]  /*3740*/  IMAD.WIDE.U32 R116, R117, 0x10, R46 ;  /* 0x0000001075747825 */ /* 0x000fe200078e002e */
[----:B------:R-:W-:Y:S02]  /*3750*/  F2FP.BF16.F32.PACK_AB R47, R43, R136 ;  /* 0x000000882b2f723e */ /* 0x000fe400000010ff */
[----:B------:R-:W-:Y:S02]  /*3760*/  F2FP.BF16.F32.PACK_AB R46, R126, R140 ;  /* 0x0000008c7e2e723e */ /* 0x000fe400000010ff */
[----:B------:R-:W-:-:S02]  /*3770*/  F2FP.BF16.F32.PACK_AB R55, R143, R138 ;  /* 0x0000008a8f37723e */ /* 0x000fc400000010ff */
[----:B------:R-:W-:Y:S02]  /*3780*/  F2FP.BF16.F32.PACK_AB R54, R127, R54 ;  /* 0x000000367f36723e */ /* 0x000fe400000010ff */
[----:B0-----:R-:W-:Y:S02]  /*3790*/  F2FP.BF16.F32.PACK_AB R50, R57, R56 ;  /* 0x000000383932723e */ /* 0x001fe400000010ff */
[----:B------:R-:W-:Y:S02]  /*37a0*/  F2FP.BF16.F32.PACK_AB R49, R139, R0 ;  /* 0x000000008b31723e */ /* 0x000fe400000010ff */
[----:B------:R-:W-:Y:S02]  /*37b0*/  FSEL R56, R147, RZ, P3 ;  /* 0x000000ff93387208 */ /* 0x000fe40001800000 */
[----:B------:R-:W-:Y:S02]  /*37c0*/  F2FP.BF16.F32.PACK_AB R51, R137, R132 ;  /* 0x000000848933723e */ /* 0x000fe400000010ff */
[----:B------:R-:W-:-:S02]  /*37d0*/  F2FP.BF16.F32.PACK_AB R48, R141, R134 ;  /* 0x000000868d30723e */ /* 0x000fc400000010ff */
[----:B------:R-:W-:Y:S02]  /*37e0*/  FSEL R0, R59, RZ, P5 ;  /* 0x000000ff3b007208 */ /* 0x000fe40002800000 */
        /* <DEDUP_REMOVED lines=9> */
[----:B------:R-:W-:Y:S01]  /*3880*/  F2FP.BF16.F32.PACK_AB R56, R119, R130 ;  /* 0x000000827738723e */ /* 0x000fe200000010ff */
[----:B------:R1:W-:Y:S04]  /*3890*/  STG.E.128 desc[UR6][R62.64], R40 ;  /* 0x000000283e007986 */ /* 0x0003e8000c101d06 */
[----:B------:R1:W-:Y:S01]  /*38a0*/  STG.E.128 desc[UR6][R116.64], R56 ;  /* 0x0000003874007986 */ /* 0x0003e2000c101d06 */
[----:B------:R-:W-:Y:S05]  /*38b0*/  BRA `(.L_x_2442) ;  /* 0x0000001800487947 */ /* 0x000fea0003800000 */
.L_x_2440:
        /* <DEDUP_REMOVED lines=65> */
.L_x_2443:
        /* <DEDUP_REMOVED lines=65> */
.L_x_2444:
        /* <DEDUP_REMOVED lines=73> */
.L_x_2445:
[-CC-:B------:R-:W-:Y:S01]  /*4570*/  FFMA.FTZ R0, R153, R50.reuse, R51.reuse ;  /* 0x0000003299007223 */ /* 0x180fe20000010033 */
[-CC-:B0-----:R-:W-:Y:S01]  /*4580*/  FFMA.FTZ R45, R146, R50.reuse, R51.reuse ;  /* 0x00000032922d7223 */ /* 0x181fe20000010033 */
        /* <DEDUP_REMOVED lines=9> */
[-CC-:B------:R-:W-:Y:S01]  /*4620*/  FFMA.FTZ R47, R160, R50.reuse, R51.reuse ;  /* 0x00000032a02f7223 */ /* 0x180fe20000010033 */
[-C--:B------:R-:W-:Y:S01]  /*4630*/  FMUL.FTZ R46, R46, R131.reuse ;  /* 0x000000832e2e7220 */ /* 0x080fe20000410000 */
[----:B------:R-:W-:Y:S01]  /*4640*/  FMUL.FTZ R0, R0, R131 ;  /* 0x0000008300007220 */ /* 0x000fe20000410000 */
[-CC-:B------:R-:W-:Y:S01]  /*4650*/  FFMA.FTZ R57, R162, R50.reuse, R51.reuse ;  /* 0x00000032a2397223 */ /* 0x180fe20000010033 */
[----:B------:R-:W-:Y:S01]  /*4660*/  FFMA.FTZ R133, R133, R50, R51 ;  /* 0x0000003285857223 */ /* 0x000fe20000010033 */
[----:B------:R-:W-:Y:S01]  /*4670*/  FMUL.FTZ R46, R46, UR4 ;  /* 0x000000042e2e7c20 */ /* 0x000fe20008410000 */
        /* <DEDUP_REMOVED lines=44> */
.L_x_2446:
        /* <DEDUP_REMOVED lines=16> */
[----:B------:R-:W-:Y:S01]  /*4a40*/  LOP3.LUT P5, RZ, R53, 0xff0000, RZ, 0xc0, !PT ;  /* 0x00ff000035ff7812 */ /* 0x000fe200078ac0ff */
[----:B------:R-:W-:Y:S01]  /*4a50*/  FMUL.FTZ R44, R116, R123 ;  /* 0x0000007b742c7220 */ /* 0x000fe20000410000 */
[-C--:B------:R-:W-:Y:S01]  /*4a60*/  FMUL.FTZ R0, R54, R131.reuse ;  /* 0x0000008336007220 */ /* 0x080fe20000410000 */
[----:B------:R-:W-:Y:S01]  /*4a70*/  FMUL.FTZ R43, R41, R131 ;  /* 0x00000083292b7220 */ /* 0x000fe20000410000 */
[----:B------:R-:W-:Y:S01]  /*4a80*/  FMUL.FTZ R42, R116, R65 ;  /* 0x00000041742a7220 */ /* 0x000fe20000410000 */
[-CC-:B------:R-:W-:Y:S01]  /*4a90*/  FFMA.FTZ R119, R118, R50.reuse, R51.reuse ;  /* 0x0000003276777223 */ /* 0x180fe20000010033 */
[----:B------:R-:W-:Y:S01]  /*4aa0*/  FMUL.FTZ R45, R0, UR4 ;  /* 0x00000004002d7c20 */ /* 0x000fe20008410000 */
[----:B------:R-:W-:Y:S01]  /*4ab0*/  FMUL.FTZ R43, R43, UR4 ;  /* 0x000000042b2b7c20 */ /* 0x000fe20008410000 */
[-CC-:B------:R-:W-:Y:S01]  /*4ac0*/  FFMA.FTZ R122, R122, R50.reuse, R51.reuse ;  /* 0x000000327a7a7223 */ /* 0x180fe20000010033 */
[-C--:B------:R-:W-:Y:S01]  /*4ad0*/  FMUL.FTZ R0, R44, R131.reuse ;  /* 0x000000832c007220 */ /* 0x080fe20000410000 */
[-CC-:B------:R-:W-:Y:S01]  /*4ae0*/  FFMA.FTZ R57, R66, R50.reuse, R51.reuse ;  /* 0x0000003242397223 */ /* 0x180fe20000010033 */
[----:B------:R-:W-:Y:S01]  /*4af0*/  FSEL R55, R45, RZ, P5 ;  /* 0x000000ff2d377208 */ /* 0x000fe20002800000 */
[----:B------:R-:W-:Y:S01]  /*4b00*/  FFMA.FTZ R46, R67, R50, R51 ;  /* 0x00000032432e7223 */ /* 0x000fe20000010033 */
[----:B------:R-:W-:Y:S01]  /*4b10*/  LOP3.LUT P5, RZ, R53, 0xff00, RZ, 0xc0, !PT ;  /* 0x0000ff0035ff7812 */ /* 0x000fe200078ac0ff */
[----:B------:R-:W-:Y:S01]  /*4b20*/  FMUL.FTZ R40, R42, R131 ;  /* 0x000000832a287220 */ /* 0x000fe20000410000 */
[----:B------:R-:W-:Y:S01]  /*4b30*/  FMUL.FTZ R0, R0, UR4 ;  /* 0x0000000400007c20 */ /* 0x000fe20008410000 */
[----:B------:R-:W-:Y:S01]  /*4b40*/  FADD.FTZ R51, R61, -R122 ;  /* 0x8000007a3d337221 */ /* 0x000fe20000010000 */
[----:B------:R-:W-:Y:S01]  /*4b50*/  FSEL R50, R43, RZ, P5 ;  /* 0x000000ff2b327208 */ /* 0x000fe20002800000 */
[----:B------:R-:W-:Y:S01]  /*4b60*/  FADD.FTZ R43, R60, -R119 ;  /* 0x800000773c2b7221 */ /* 0x000fe20000010000 */
[----:B------:R-:W-:Y:S01]  /*4b70*/  LOP3.LUT P6, RZ, R52, 0xff0000, RZ, 0xc0, !PT ;  /* 0x00ff000034ff7812 */ /* 0x000fe200078cc0ff */
[----:B------:R-:W-:Y:S01]  /*4b80*/  FMUL.FTZ R40, R40, UR4 ;  /* 0x0000000428287c20 */ /* 0x000fe20008410000 */
[----:B------:R-:W-:Y:S01]  /*4b90*/  LOP3.LUT P3, RZ, R53, 0xff, RZ, 0xc0, !PT ;  /* 0x000000ff35ff7812 */ /* 0x000fe2000786c0ff */
[----:B------:R-:W-:Y:S01]  /*4ba0*/  FADD.FTZ R57, R62, -R57 ;  /* 0x800000393e397221 */ /* 0x000fe20000010000 */
[----:B------:R-:W-:Y:S01]  /*4bb0*/  FADD.FTZ R63, R63, -R46 ;  /* 0x8000002e3f3f7221 */ /* 0x000fe20000010000 */
[C---:B------:R-:W-:Y:S01]  /*4bc0*/  FMUL.FTZ R43, R116.reuse, R43 ;  /* 0x0000002b742b7220 */ /* 0x040fe20000410000 */
[----:B------:R-:W-:Y:S01]  /*4bd0*/  FMUL.FTZ R51, R116, R51 ;  /* 0x0000003374337220 */ /* 0x000fe20000410000 */
[----:B------:R-:W-:Y:S01]  /*4be0*/  FSEL R45, R0, RZ, P6 ;  /* 0x000000ff002d7208 */ /* 0x000fe20003000000 */
[----:B------:R-:W-:Y:S01]  /*4bf0*/  FMUL.FTZ R0, R116, R57 ;  /* 0x0000003974007220 */ /* 0x000fe20000410000 */
[----:B------:R-:W-:Y:S01]  /*4c00*/  FSEL R47, R40, RZ, P3 ;  /* 0x000000ff282f7208 */ /* 0x000fe20001800000 */
[----:B------:R-:W-:Y:S01]  /*4c10*/  FMUL.FTZ R40, R116, R63 ;  /* 0x0000003f74287220 */ /* 0x000fe20000410000 */
[----:B------:R-:W-:Y:S01]  /*4c20*/  F2FP.BF16.F32.PACK_AB R42, R41, R42 ;  /* 0x0000002a292a723e */ /* 0x000fe200000010ff */
[CC--:B------:R-:W-:Y:S01]  /*4c30*/  FMUL.FTZ R46, R43.reuse, R131.reuse ;  /* 0x000000832b2e7220 */ /* 0x0c0fe20000410000 */
[----:B------:R-:W-:Y:S01]  /*4c40*/  F2FP.BF16.F32.PACK_AB R41, R43, R44 ;  /* 0x0000002c2b29723e */ /* 0x000fe200000010ff */
[-C--:B------:R-:W-:Y:S01]  /*4c50*/  FMUL.FTZ R44, R0, R131.reuse ;  /* 0x00000083002c7220 */ /* 0x080fe20000410000 */
[C---:B------:R-:W-:Y:S01]  /*4c60*/  F2FP.BF16.F32.PACK_AB R43, R51.reuse, R54 ;  /* 0x00000036332b723e */ /* 0x040fe200000010ff */
[-C--:B------:R-:W-:Y:S01]  /*4c70*/  FMUL.FTZ R51, R51, R131.reuse ;  /* 0x0000008333337220 */ /* 0x080fe20000410000 */
[----:B------:R-:W-:Y:S01]  /*4c80*/  FMUL.FTZ R131, R40, R131 ;  /* 0x0000008328837220 */ /* 0x000fe20000410000 */
[----:B------:R-:W-:Y:S01]  /*4c90*/  ISETP.GE.U32.AND P3, PT, R52, RZ, PT ;  /* 0x000000ff3400720c */ /* 0x000fe20003f66070 */
[----:B------:R-:W-:Y:S01]  /*4ca0*/  FMUL.FTZ R44, R44, UR4 ;  /* 0x000000042c2c7c20 */ /* 0x000fe20008410000 */
[----:B------:R-:W-:Y:S01]  /*4cb0*/  LOP3.LUT P4, RZ, R52, 0xff, RZ, 0xc0, !PT ;  /* 0x000000ff34ff7812 */ /* 0x000fe2000788c0ff */
[----:B------:R-:W-:Y:S01]  /*4cc0*/  FMUL.FTZ R46, R46, UR4 ;  /* 0x000000042e2e7c20 */ /* 0x000fe20008410000 */
[C---:B------:R-:W-:Y:S01]  /*4cd0*/  LOP3.LUT P5, RZ, R52.reuse, 0xff00, RZ, 0xc0, !PT ;  /* 0x0000ff0034ff7812 */ /* 0x040fe200078ac0ff */
[----:B------:R-:W-:Y:S01]  /*4ce0*/  FMUL.FTZ R131, R131, UR4 ;  /* 0x0000000483837c20 */ /* 0x000fe20008410000 */
[----:B------:R-:W-:Y:S01]  /*4cf0*/  LOP3.LUT P6, RZ, R52, 0xff000000, RZ, 0xc0, !PT ;  /* 0xff00000034ff7812 */ /* 0x000fe200078cc0ff */
[----:B------:R-:W-:Y:S01]  /*4d00*/  FMUL.FTZ R52, R51, UR4 ;  /* 0x0000000433347c20 */ /* 0x000fe20008410000 */
[----:B------:R-:W-:-:S02]  /*4d10*/  ISETP.GE.U32.AND.EX P3, PT, R53, 0x1000000, PT, P3 ;  /* 0x010000003500780c */ /* 0x000fc40003f66130 */
[----:B------:R-:W-:Y:S02]  /*4d20*/  F2FP.BF16.F32.PACK_AB R40, R0, R40 ;  /* 0x000000280028723e */ /* 0x000fe400000010ff */
[----:B------:R-:W-:Y:S02]  /*4d30*/  FSEL R51, R44, RZ, P5 ;  /* 0x000000ff2c337208 */ /* 0x000fe40002800000 */
[----:B------:R-:W-:Y:S02]  /*4d40*/  FSEL R0, R46, RZ, P6 ;  /* 0x000000ff2e007208 */ /* 0x000fe40003000000 */
[----:B------:R-:W-:Y:S02]  /*4d50*/  FSEL R52, R52, RZ, P3 ;  /* 0x000000ff34347208 */ /* 0x000fe40001800000 */
[----:B------:R-:W-:Y:S02]  /*4d60*/  FSEL R44, R131, RZ, P4 ;  /* 0x000000ff832c7208 */ /* 0x000fe40002000000 */
[----:B------:R-:W-:-:S02]  /*4d70*/  F2FP.BF16.F32.PACK_AB R46, R50, R47 ;  /* 0x0000002f322e723e */ /* 0x000fc400000010ff */
[----:B------:R-:W-:Y:S02]  /*4d80*/  F2FP.BF16.F32.PACK_AB R45, R0, R45 ;  /* 0x0000002d002d723e */ /* 0x000fe400000010ff */
[----:B------:R-:W-:Y:S02]  /*4d90*/  F2FP.BF16.F32.PACK_AB R47, R52, R55 ;  /* 0x00000037342f723e */ /* 0x000fe400000010ff */
[----:B------:R-:W-:Y:S01]  /*4da0*/  F2FP.BF16.F32.PACK_AB R44, R51, R44 ;  /* 0x0000002c332c723e */ /* 0x000fe200000010ff */
[----:B------:R-:W-:Y:S06]  /*4db0*/  BRA `(.L_x_2448) ;  /* 0x0000000000f47947 */ /* 0x000fec0003800000 */
.L_x_2447:
        /* <DEDUP_REMOVED lines=21> */
[----:B------:R-:W-:Y:S01]  /*4f10*/  FMUL.FTZ R0, R0, R131 ;  /* 0x0000008300007220 */ /* 0x000fe20000410000 */
        /* <DEDUP_REMOVED lines=39> */
.L_x_2448:
[----:B------:R-:W0:Y:S01]  /*5190*/  @P0 LDC.64 R50, c[0x0][0x478] ;  /* 0x00011e00ff320b82 */ /* 0x000e220000000a00 */
[----:B------:R-:W-:-:S04]  /*51a0*/  IMAD.WIDE.U32 R48, R117, 0x10, R48 ;  /* 0x0000001075307825 */ /* 0x000fc800078e0030 */
[----:B0-----:R-:W-:-:S05]  /*51b0*/  @P0 IMAD.WIDE.U32 R50, R117, 0x10, R50 ;  /* 0x0000001075320825 */ /* 0x001fca00078e0032 */
[----:B------:R2:W-:Y:S04]  /*51c0*/  @P0 STG.E.128 desc[UR6][R50.64], R40 ;  /* 0x0000002832000986 */ /* 0x0005e8000c101d06 */
[----:B------:R2:W-:Y:S02]  /*51d0*/  STG.E.128 desc[UR6][R48.64], R44 ;  /* 0x0000002c30007986 */ /* 0x0005e4000c101d06 */
.L_x_2442:
        /* <DEDUP_REMOVED lines=53> */
.L_x_2439:
        /* <DEDUP_REMOVED lines=21> */
.L_x_2450:
        /* <DEDUP_REMOVED lines=16> */
.L_x_10703:


//--------------------- .text._ZN10layer_norm22ln_bwd_finalize_kernelINS_22Kernel_traits_finalizeILj6144Ef13__nv_bfloat16S2_S2_fjLb0ELj1024ELj4ENS_18Kernel_traits_baseILj6144EfS2_S2_S2_fjLj1024EEEEELb0ELb0EEEvNS_9BwdParamsE --------------------------
	.section	.text._ZN10layer_norm22ln_bwd_finalize_kernelINS_22Kernel_traits_finalizeILj6144Ef13__nv_bfloat16S2_S2_fjLb0ELj1024ELj4ENS_18Kernel_traits_baseILj6144EfS2_S2_S2_fjLj1024EEEEELb0ELb0EEEvNS_9BwdParamsE,"ax",@progbits
	.align	128
        .global         _ZN10layer_norm22ln_bwd_finalize_kernelINS_22Kernel_traits_finalizeILj6144Ef13__nv_bfloat16S2_S2_fjLb0ELj1024ELj4ENS_18Kernel_traits_baseILj6144EfS2_S2_S2_fjLj1024EEEEELb0ELb0EEEvNS_9BwdParamsE
        .type           _ZN10layer_norm22ln_bwd_finalize_kernelINS_22Kernel_traits_finalizeILj6144Ef13__nv_bfloat16S2_S2_fjLb0ELj1024ELj4ENS_18Kernel_traits_baseILj6144EfS2_S2_S2_fjLj1024EEEEELb0ELb0EEEvNS_9BwdParamsE,@function
        .size           _ZN10layer_norm22ln_bwd_finalize_kernelINS_22Kernel_traits_finalizeILj6144Ef13__nv_bfloat16S2_S2_fjLb0ELj1024ELj4ENS_18Kernel_traits_baseILj6144EfS2_S2_S2_fjLj1024EEEEELb0ELb0EEEvNS_9BwdParamsE,(.L_x_10704 - _ZN10layer_norm22ln_bwd_finalize_kernelINS_22Kernel_traits_finalizeILj6144Ef13__nv_bfloat16S2_S2_fjLb0ELj1024ELj4ENS_18Kernel_traits_baseILj6144EfS2_S2_S2_fjLj1024EEEEELb0ELb0EEEvNS_9BwdParamsE)
        .other          _ZN10layer_norm22ln_bwd_finalize_kernelINS_22Kernel_traits_finalizeILj6144Ef13__nv_bfloat16S2_S2_fjLb0ELj1024ELj4ENS_18Kernel_traits_baseILj6144EfS2_S2_S2_fjLj1024EEEEELb0ELb0EEEvNS_9BwdParamsE,@"STO_CUDA_ENTRY STV_DEFAULT"
_ZN10layer_norm22ln_bwd_finalize_kernelINS_22Kernel_traits_finalizeILj6144Ef13__nv_bfloat16S2_S2_fjLb0ELj1024ELj4ENS_18Kernel_traits_baseILj6144EfS2_S2_S2_fjLj1024EEEEELb0ELb0EEEvNS_9BwdParamsE:
.text._ZN10layer_norm22ln_bwd_finalize_kernelINS_22Kernel_traits_finalizeILj6144Ef13__nv_bfloat16S2_S2_fjLb0ELj1024ELj4ENS_18Kernel_traits_baseILj6144EfS2_S2_S2_fjLj1024EEEEELb0ELb0EEEvNS_9BwdParamsE:
        /* <DEDUP_REMOVED lines=13> */
[----:B------:R-:W-:Y:S02]  /*00d0*/  LOP3.LUT R17, R2, 0x1f, RZ, 0xc0, !PT ;  /* 0x0000001f02117812 */ /* 0x000fe400078ec0ff */
        /* <DEDUP_REMOVED lines=24> */
[C---:B------:R-:W-:Y:S01]  /*0260*/  LOP3.LUT R13, R58.reuse, 0x1c0, RZ, 0xfc, !PT ;  /* 0x000001c03a0d7812 */ /* 0x040fe200078efcff */
[-CC-:B------:R-:W-:Y:S01]  /*0270*/  IMAD R12, R11, R56.reuse, R59.reuse ;  /* 0x000000380b0c7224 */ /* 0x180fe200078e023b */
[----:B------:R-:W-:Y:S01]  /*0280*/  LOP3.LUT R15, R58, 0x1e0, RZ, 0xfc, !PT ;  /* 0x000001e03a0f7812 */ /* 0x000fe200078efcff */
[-CC-:B------:R-:W-:Y:S01]  /*0290*/  IMAD R4, R4, R56.reuse, R59.reuse ;  /* 0x0000003804047224 */ /* 0x180fe200078e023b */
[C---:B------:R-:W-:Y:S01]  /*02a0*/  LOP3.LUT R2, R58.reuse, 0x100, RZ, 0xfc, !PT ;  /* 0x000001003a027812 */ /* 0x040fe200078efcff */
[-CC-:B------:R-:W-:Y:S01]  /*02b0*/  IMAD R14, R13, R56.reuse, R59.reuse ;  /* 0x000000380d0e7224 */ /* 0x180fe200078e023b */
[C---:B------:R-:W-:Y:S01]  /*02c0*/  LOP3.LUT R3, R58.reuse, 0x120, RZ, 0xfc, !PT ;  /* 0x000001203a037812 */ /* 0x040fe200078efcff */
[-CC-:B------:R-:W-:Y:S01]  /*02d0*/  IMAD R18, R15, R56.reuse, R59.reuse ;  /* 0x000000380f127224 */ /* 0x180fe200078e023b */
[----:B------:R-:W-:Y:S01]  /*02e0*/  LOP3.LUT R7, R58, 0x160, RZ, 0xfc, !PT ;  /* 0x000001603a077812 */ /* 0x000fe200078efcff */
[-CC-:B------:R-:W-:Y:S01]  /*02f0*/  IMAD R2, R2, R56.reuse, R59.reuse ;  /* 0x0000003802027224 */ /* 0x180fe200078e023b */
[C---:B------:R-:W-:Y:S01]  /*0300*/  LOP3.LUT R16, R58.reuse, 0x80, RZ, 0xfc, !PT ;  /* 0x000000803a107812 */ /* 0x040fe200078efcff */
[----:B------:R-:W-:Y:S01]  /*0310*/  HFMA2 R36, -RZ, RZ, 0, 0 ;  /* 0x00000000ff247431 */ /* 0x000fe200000001ff */
        /* <DEDUP_REMOVED lines=29> */
[----:B------:R-:W-:Y:S02]  /*04f0*/  IADD3 R17, PT, PT, R17, R30, RZ ;  /* 0x0000001e11117210 */ /* 0x000fe40007ffe0ff */
[----:B------:R-:W-:Y:S02]  /*0500*/  MOV R2, R58 ;  /* 0x0000003a00027202 */ /* 0x000fe40000000f00 */
[----:B------:R-:W-:-:S07]  /*0510*/  IADD3 R19, PT, PT, -R29, RZ, RZ ;  /* 0x000000ff1d137210 */ /* 0x000fce0007ffe1ff */
.L_x_2455:
        /* <DEDUP_REMOVED lines=118> */
.L_x_2454:
[----:B------:R-:W-:Y:S05]  /*0c80*/  BSYNC.RECONVERGENT B1 ;  /* 0x0000000000017941 */ /* 0x000fea0003800200 */
.L_x_2453:
        /* <DEDUP_REMOVED lines=75> */
.L_x_2457:
[----:B------:R-:W-:Y:S05]  /*1140*/  BSYNC.RECONVERGENT B1 ;  /* 0x0000000000017941 */ /* 0x000fea0003800200 */
.L_x_2456:
        /* <DEDUP_REMOVED lines=37> */
.L_x_2459:
[----:B------:R-:W-:Y:S05]  /*13a0*/  BSYNC.RECONVERGENT B1 ;  /* 0x0000000000017941 */ /* 0x000fea0003800200 */
.L_x_2458:
[----:B------:R-:W-:Y:S05]  /*13b0*/  @!P1 BRA `(.L_x_2452) ;  /* 0x0000000000409947 */ /* 0x000fea0003800000 */
[----:B------:R-:W0:Y:S01]  /*13c0*/  LDC.64 R6, c[0x0][0x440] ;  /* 0x00011000ff067b82 */ /* 0x000e220000000a00 */
[----:B------:R-:W-:Y:S01]  /*13d0*/  IMAD R59, R2, R56, R59 ;  /* 0x00000038023b7224 */ /* 0x000fe200078e023b */
[----:B------:R-:W-:Y:S02]  /*13e0*/  LOP3.LUT R8, R8, 0x1f, RZ, 0xc0, !PT ;  /* 0x0000001f08087812 */ /* 0x000fe400078ec0ff */
[----:B------:R-:W-:Y:S02]  /*13f0*/  IADD3 R9, PT, PT, -R9, RZ, RZ ;  /* 0x000000ff09097210 */ /* 0x000fe40007ffe1ff */
[----:B------:R-:W-:Y:S02]  /*1400*/  IADD3 R59, PT, PT, R8, R59, RZ ;  /* 0x0000003b083b7210 */ /* 0x000fe40007ffe0ff */
[----:B------:R-:W1:Y:S05]  /*1410*/  LDC.64 R10, c[0x0][0x448] ;  /* 0x00011200ff0a7b82 */ /* 0x000e6a0000000a00 */
.L_x_2460:
        /* <DEDUP_REMOVED lines=10> */
.L_x_2452:
[----:B------:R-:W-:Y:S05]  /*14c0*/  BSYNC.RECONVERGENT B0 ;  /* 0x0000000000007941 */ /* 0x000fea0003800200 */
.L_x_2451:
        /* <DEDUP_REMOVED lines=51> */
[----:B------:R-:W3:Y:S01]  /*1800*/  LDC.64 R8, c[0x0][0x480] ;  /* 0x00012000ff087b82 */ /* 0x000ee20000000a00 */
[----:B0-----:R-:W-:-:S04]  /*1810*/  IMAD.WIDE.U32 R6, R57, 0x8, R6 ;  /* 0x0000000839067825 */ /* 0x001fc800078e0006 */
[----:B---3--:R-:W-:Y:S01]  /*1820*/  IMAD.WIDE.U32 R8, R57, 0x8, R8 ;  /* 0x0000000839087825 */ /* 0x008fe200078e0008 */
[----:B-1----:R-:W-:Y:S04]  /*1830*/  STG.E.64 desc[UR6][R6.64], R4 ;  /* 0x0000000406007986 */ /* 0x002fe8000c101b06 */
[----:B--2---:R-:W-:Y:S01]  /*1840*/  STG.E.64 desc[UR6][R8.64], R2 ;  /* 0x0000000208007986 */ /* 0x004fe2000c101b06 */
[----:B------:R-:W-:Y:S05]  /*1850*/  EXIT ;  /* 0x000000000000794d */ /* 0x000fea0003800000 */
.L_x_2461:
        /* <DEDUP_REMOVED lines=10> */
.L_x_10704:


//--------------------- .text._ZN10layer_norm13ln_bwd_kernelINS_13Kernel_traitsIf13__nv_bfloat16S2_S2_fjLj6144ELj1ELj1ELj8ELj16ENS_18Kernel_traits_baseILj6144EfS2_S2_S2_fjLj256EEEEELb1ELb0ELb1ELb0EEEvNS_9BwdParamsE --------------------------
	.section	.text._ZN10layer_norm13ln_bwd_kernelINS_13Kernel_traitsIf13__nv_bfloat16S2_S2_fjLj6144ELj1ELj1ELj8ELj16ENS_18Kernel_traits_baseILj6144EfS2_S2_S2_fjLj256EEEEELb1ELb0ELb1ELb0EEEvNS_9BwdParamsE,"ax",@progbits
	.align	128
        .global         _ZN10layer_norm13ln_bwd_kernelINS_13Kernel_traitsIf13__nv_bfloat16S2_S2_fjLj6144ELj1ELj1ELj8ELj16ENS_18Kernel_traits_baseILj6144EfS2_S2_S2_fjLj256EEEEELb1ELb0ELb1ELb0EEEvNS_9BwdParamsE
        .type           _ZN10layer_norm13ln_bwd_kernelINS_13Kernel_traitsIf13__nv_bfloat16S2_S2_fjLj6144ELj1ELj1ELj8ELj16ENS_18Kernel_traits_baseILj6144EfS2_S2_S2_fjLj256EEEEELb1ELb0ELb1ELb0EEEvNS_9BwdParamsE,@function
        .size           _ZN10layer_norm13ln_bwd_kernelINS_13Kernel_traitsIf13__nv_bfloat16S2_S2_fjLj6144ELj1ELj1ELj8ELj16ENS_18Kernel_traits_baseILj6144EfS2_S2_S2_fjLj256EEEEELb1ELb0ELb1ELb0EEEvNS_9BwdParamsE,(.L_x_10705 - _ZN10layer_norm13ln_bwd_kernelINS_13Kernel_traitsIf13__nv_bfloat16S2_S2_fjLj6144ELj1ELj1ELj8ELj16ENS_18Kernel_traits_baseILj6144EfS2_S2_S2_fjLj256EEEEELb1ELb0ELb1ELb0EEEvNS_9BwdParamsE)
        .other          _ZN10layer_norm13ln_bwd_kernelINS_13Kernel_traitsIf13__nv_bfloat16S2_S2_fjLj6144ELj1ELj1ELj8ELj16ENS_18Kernel_traits_baseILj6144EfS2_S2_S2_fjLj256EEEEELb1ELb0ELb1ELb0EEEvNS_9BwdParamsE,@"STO_CUDA_ENTRY STV_DEFAULT"
_ZN10layer_norm13ln_bwd_kernelINS_13Kernel_traitsIf13__nv_bfloat16S2_S2_fjLj6144ELj1ELj1ELj8ELj16ENS_18Kernel_traits_baseILj6144EfS2_S2_S2_fjLj256EEEEELb1ELb0ELb1ELb0EEEvNS_9BwdParamsE:
.text._ZN10layer_norm13ln_bwd_kernelINS_13Kernel_traitsIf13__nv_bfloat16S2_S2_fjLj6144ELj1ELj1ELj8ELj16ENS_18Kernel_traits_baseILj6144EfS2_S2_S2_fjLj256EEEEELb1ELb0ELb1ELb0EEEvNS_9BwdParamsE:
        /* <DEDUP_REMOVED lines=20> */
[----:B--2---:R-:W5:Y:S01]  /*0140*/  @P1 LDG.E.128 R84, desc[UR8][R2.64] ;  /* 0x0000000802541981 */ /* 0x004f62000c1e1d00 */
[C---:B-1----:R-:W-:Y:S01]  /*0150*/  @P2 IMAD.WIDE.U32 R6, R11.reuse, 0x20, R4 ;  /* 0x000000200b062825 */ /* 0x042fe200078e0004 */
[----:B------:R-:W-:Y:S02]  /*0160*/  @P2 IADD3 R11, PT, PT, R11, 0x100, RZ ;  /* 0x000001000b0b2810 */ /* 0x000fe40007ffe0ff */
[----:B------:R0:W5:Y:S04]  /*0170*/  @P1 LDG.E.128 R80, desc[UR8][R2.64+0x10] ;  /* 0x0000100802501981 */ /* 0x000168000c1e1d00 */
[----:B------:R1:W5:Y:S01]  /*0180*/  @P2 LDG.E.128 R76, desc[UR8][R6.64] ;  /* 0x00000008064c2981 */ /* 0x000362000c1e1d00 */
[----:B----4-:R-:W-:-:S03]  /*0190*/  @P3 IMAD.WIDE.U32 R4, R11, 0x20, R8 ;  /* 0x000000200b043825 */ /* 0x010fc600078e0008 */
[----:B------:R1:W5:Y:S04]  /*01a0*/  @P2 LDG.E.128 R72, desc[UR8][R6.64+0x10] ;  /* 0x0000100806482981 */ /* 0x000368000c1e1d00 */
[----:B------:R1:W5:Y:S04]  /*01b0*/  @P3 LDG.E.128 R68, desc[UR8][R4.64] ;  /* 0x0000000804443981 */ /* 0x000368000c1e1d00 */
[----:B------:R1:W5:Y:S01]  /*01c0*/  @P3 LDG.E.128 R64, desc[UR8][R4.64+0x10] ;  /* 0x0000100804403981 */ /* 0x000362000c1e1d00 */
[----:B0-----:R-:W-:-:S05]  /*01d0*/  IMAD.U32 R2, RZ, RZ, UR4 ;  /* 0x00000004ff027e24 */ /* 0x001fca000f8e00ff */
        /* <DEDUP_REMOVED lines=56> */
.L_x_2575:
        /* <DEDUP_REMOVED lines=17> */
[----:B------:R-:W-:Y:S02]  /*0670*/  HFMA2 R162, -RZ, RZ, 0, 0 ;  /* 0x00000000ffa27431 */ /* 0x000fe400000001ff */
[----:B------:R-:W-:Y:S01]  /*0680*/  VIADD R100, R110, 0xffffffff ;  /* 0xffffffff6e647836 */ /* 0x000fe20000000000 */
[----:B------:R-:W-:Y:S01]  /*0690*/  ISETP.GE.U32.AND P1, PT, R0, 0x100, PT ;  /* 0x000001000000780c */ /* 0x000fe20003f26070 */
[----:B------:R-:W-:Y:S01]  /*06a0*/  BSSY.RECONVERGENT B1, `(.L_x_2465) ;  /* 0x0000076000017945 */ /* 0x000fe20003800200 */
[----:B------:R-:W-:-:S02]  /*06b0*/  ISETP.NE.AND P0, PT, RZ, UR10, PT ;  /* 0x0000000aff007c0c */ /* 0x000fc4000bf05270 */
[----:B------:R-:W-:Y:S02]  /*06c0*/  CS2R R166, SRZ ;  /* 0x0000000000a67805 */ /* 0x000fe4000001ff00 */
        /* <DEDUP_REMOVED lines=33> */
[----:B------:R-:W-:Y:S01]  /*08e0*/  VIADD R162, R162, 0x100 ;  /* 0x00000100a2a27836 */ /* 0x000fe20000000000 */
[----:B------:R-:W-:Y:S02]  /*08f0*/  IADD3 R164, PT, PT, R164, 0x100, RZ ;  /* 0x00000100a4a47810 */ /* 0x000fe40007ffe0ff */
[C---:B---3--:R-:W-:Y:S02]  /*0900*/  PRMT R3, R96.reuse, 0x7632, R3 ;  /* 0x0000763260037816 */ /* 0x048fe40000000003 */
[----:B------:R-:W-:Y:S01]  /*0910*/  SHF.L.U32 R96, R96, 0x10, RZ ;  /* 0x0000001060607819 */ /* 0x000fe200000006ff */
[C---:B------:R-:W-:Y:S01]  /*0920*/  IMAD.U32 R148, R97.reuse, 0x10000, RZ ;  /* 0x0001000061947824 */ /* 0x040fe200078e00ff */
[----:B------:R-:W-:Y:S02]  /*0930*/  PRMT R145, R97, 0x7632, R145 ;  /* 0x0000763261917816 */ /* 0x000fe40000000091 */
[C---:B------:R-:W-:Y:S01]  /*0940*/  PRMT R150, R98.reuse, 0x7632, R150 ;  /* 0x0000763262967816 */ /* 0x040fe20000000096 */
[----:B------:R-:W-:Y:S01]  /*0950*/  FADD.FTZ R97, -R163, R96 ;  /* 0x00000060a3617221 */ /* 0x000fe20000010100 */
[----:B------:R-:W-:-:S02]  /*0960*/  SHF.L.U32 R152, R98, 0x10, RZ ;  /* 0x0000001062987819 */ /* 0x000fc400000006ff */
[C---:B------:R-:W-:Y:S02]  /*0970*/  PRMT R154, R99.reuse, 0x7632, R154 ;  /* 0x00007632639a7816 */ /* 0x040fe4000000009a */
[----:B------:R-:W-:Y:S01]  /*0980*/  SHF.L.U32 R158, R99, 0x10, RZ ;  /* 0x00000010639e7819 */ /* 0x000fe200000006ff */
[----:B------:R-:W-:Y:S01]  /*0990*/  IMAD.U32 R96, R3, 0x10000, RZ ;  /* 0x0001000003607824 */ /* 0x000fe200078e00ff */
[C---:B----4-:R-:W-:Y:S02]  /*09a0*/  PRMT R98, R100.reuse, 0x7632, R98 ;  /* 0x0000763264627816 */ /* 0x050fe40000000062 */
[----:B------:R-:W-:Y:S01]  /*09b0*/  SHF.L.U32 R99, R100, 0x10, RZ ;  /* 0x0000001064637819 */ /* 0x000fe200000006ff */
[----:B------:R-:W-:Y:S01]  /*09c0*/  FMUL.FTZ R3, R128, R97 ;  /* 0x0000006180037220 */ /* 0x000fe20000410000 */
[C---:B------:R-:W-:Y:S02]  /*09d0*/  PRMT R151, R102.reuse, 0x7632, R151 ;  /* 0x0000763266977816 */ /* 0x040fe40000000097 */
[----:B------:R-:W-:-:S02]  /*09e0*/  SHF.L.U32 R153, R102, 0x10, RZ ;  /* 0x0000001066997819 */ /* 0x000fc400000006ff */
[----:B------:R-:W-:Y:S01]  /*09f0*/  SHF.L.U32 R102, R145, 0x10, RZ ;  /* 0x0000001091667819 */ /* 0x000fe200000006ff */
[C---:B------:R-:W-:Y:S01]  /*0a00*/  IMAD.U32 R149, R101.reuse, 0x10000, RZ ;  /* 0x0001000065957824 */ /* 0x040fe200078e00ff */
[----:B------:R-:W-:Y:S01]  /*0a10*/  PRMT R100, R101, 0x7632, R100 ;  /* 0x0000763265647816 */ /* 0x000fe20000000064 */
[----:B------:R-:W-:Y:S02]  /*0a20*/  IMAD.U32 R98, R98, 0x10000, RZ ;  /* 0x0001000062627824 */ /* 0x000fe400078e00ff */
[-C--:B0-----:R-:W-:Y:S01]  /*0a30*/  FMUL.FTZ R146, R84, R99.reuse ;  /* 0x0000006354927220 */ /* 0x081fe20000410000 */
[----:B------:R-:W-:Y:S01]  /*0a40*/  FADD.FTZ R97, -R163, R96 ;  /* 0x00000060a3617221 */ /* 0x000fe20000010100 */
[----:B------:R-:W-:Y:S01]  /*0a50*/  PRMT R155, R103, 0x7632, R155 ;  /* 0x00007632679b7816 */ /* 0x000fe2000000009b */
[----:B------:R-:W-:Y:S01]  /*0a60*/  FADD.FTZ R101, -R163, R148 ;  /* 0x00000094a3657221 */ /* 0x000fe20000010100 */
[----:B------:R-:W-:Y:S01]  /*0a70*/  SHF.L.U32 R157, R103, 0x10, RZ ;  /* 0x00000010679d7819 */ /* 0x000fe200000006ff */
[----:B------:R-:W-:Y:S01]  /*0a80*/  FADD.FTZ R103, -R163, R158 ;  /* 0x0000009ea3677221 */ /* 0x000fe20000010100 */
[----:B------:R-:W-:Y:S01]  /*0a90*/  SHF.L.U32 R156, R150, 0x10, RZ ;  /* 0x00000010969c7819 */ /* 0x000fe200000006ff */
[----:B------:R-:W-:Y:S01]  /*0aa0*/  FADD.FTZ R36, R36, R99 ;  /* 0x0000006324247221 */ /* 0x000fe20000010000 */
[----:B------:R-:W-:Y:S01]  /*0ab0*/  FFMA.FTZ R60, R3, R99, R60 ;  /* 0x00000063033c7223 */ /* 0x000fe2000001003c */
[----:B------:R-:W-:Y:S01]  /*0ac0*/  SHF.L.U32 R158, R154, 0x10, RZ ;  /* 0x000000109a9e7819 */ /* 0x000fe200000006ff */
[----:B------:R-:W-:Y:S01]  /*0ad0*/  FADD.FTZ R99, -R163, R102 ;  /* 0x00000066a3637221 */ /* 0x000fe20000010100 */
[----:B------:R-:W-:Y:S01]  /*0ae0*/  SHF.L.U32 R160, R151, 0x10, RZ ;  /* 0x0000001097a07819 */ /* 0x000fe200000006ff */
[----:B------:R-:W-:Y:S01]  /*0af0*/  FADD.FTZ R147, -R163, R152 ;  /* 0x00000098a3937221 */ /* 0x000fe20000010100 */
[C---:B------:R-:W-:Y:S01]  /*0b00*/  FMUL.FTZ R154, R128.reuse, R97 ;  /* 0x00000061809a7220 */ /* 0x040fe20000410000 */
[----:B------:R-:W-:Y:S01]  /*0b10*/  FMUL.FTZ R151, R85, R98 ;  /* 0x0000006255977220 */ /* 0x000fe20000410000 */
[----:B------:R-:W-:Y:S01]  /*0b20*/  FADD.FTZ R96, RZ, R146 ;  /* 0x00000092ff607221 */ /* 0x000fe20000010000 */
[C---:B------:R-:W-:Y:S01]  /*0b30*/  FMUL.FTZ R145, R128.reuse, R101 ;  /* 0x0000006580917220 */ /* 0x040fe20000410000 */
[----:B------:R-:W-:Y:S01]  /*0b40*/  FFMA.FTZ R97, R3, R146, RZ ;  /* 0x0000009203617223 */ /* 0x000fe200000100ff */
[----:B------:R-:W-:Y:S01]  /*0b50*/  FADD.FTZ R101, -R163, R156 ;  /* 0x0000009ca3657221 */ /* 0x000fe20000010100 */
[----:B------:R-:W-:Y:S01]  /*0b60*/  FMUL.FTZ R156, R128, R99 ;  /* 0x00000063809c7220 */ /* 0x000fe20000410000 */
[----:B------:R-:W-:Y:S01]  /*0b70*/  SHF.L.U32 R100, R100, 0x10, RZ ;  /* 0x0000001064647819 */ /* 0x000fe200000006ff */
[----:B------:R-:W-:Y:S01]  /*0b80*/  FMUL.FTZ R147, R128, R147 ;  /* 0x0000009380937220 */ /* 0x000fe20000410000 */
[----:B------:R-:W-:Y:S01]  /*0b90*/  FADD.FTZ R99, R96, R151 ;  /* 0x0000009760637221 */ /* 0x000fe20000010000 */
[----:B------:R-:W-:Y:S01]  /*0ba0*/  FMUL.FTZ R148, R86, R149 ;  /* 0x0000009556947220 */ /* 0x000fe20000410000 */
[----:B------:R-:W-:Y:S01]  /*0bb0*/  FFMA.FTZ R96, R154, R151, R97 ;  /* 0x000000979a607223 */ /* 0x000fe20000010061 */
[----:B------:R-:W-:Y:S01]  /*0bc0*/  FADD.FTZ R32, R32, R153 ;  /* 0x0000009920207221 */ /* 0x000fe20000010000 */
[-C--:B------:R-:W-:Y:S01]  /*0bd0*/  FFMA.FTZ R56, R147, R153.reuse, R56 ;  /* 0x0000009993387223 */ /* 0x080fe20000010038 */
[----:B------:R-:W-:Y:S01]  /*0be0*/  FMUL.FTZ R150, R80, R153 ;  /* 0x0000009950967220 */ /* 0x000fe20000410000 */
[----:B------:R-:W-:Y:S01]  /*0bf0*/  FADD.FTZ R37, R37, R98 ;  /* 0x0000006225257221 */ /* 0x000fe20000010000 */
[----:B------:R-:W-:Y:S01]  /*0c00*/  FFMA.FTZ R61, R154, R98, R61 ;  /* 0x000000629a3d7223 */ /* 0x000fe2000001003d */
[----:B------:R-:W-:Y:S01]  /*0c10*/  FMUL.FTZ R153, R87, R100 ;  /* 0x0000006457997220 */ /* 0x000fe20000410000 */
[----:B------:R-:W-:Y:S01]  /*0c20*/  FADD.FTZ R98, R99, R148 ;  /* 0x0000009463627221 */ /* 0x000fe20000010000 */
[C---:B------:R-:W-:Y:S01]  /*0c30*/  FFMA.FTZ R97, R145.reuse, R148, R96 ;  /* 0x0000009491617223 */ /* 0x040fe20000010060 */
[----:B------:R-:W-:Y:S01]  /*0c40*/  FADD.FTZ R38, R38, R149 ;  /* 0x0000009526267221 */ /* 0x000fe20000010000 */
[----:B------:R-:W-:Y:S01]  /*0c50*/  FFMA.FTZ R62, R145, R149, R62 ;  /* 0x00000095913e7223 */ /* 0x000fe2000001003e */
[----:B------:R-:W-:Y:S01]  /*0c60*/  FADD.FTZ R99, R98, R153 ;  /* 0x0000009962637221 */ /* 0x000fe20000010000 */
[----:B------:R-:W-:Y:S01]  /*0c70*/  FFMA.FTZ R96, R156, R153, R97 ;  /* 0x000000999c607223 */ /* 0x000fe20000010061 */
[C---:B------:R-:W-:Y:S01]  /*0c80*/  FMUL.FTZ R149, R128.reuse, R103 ;  /* 0x0000006780957220 */ /* 0x040fe20000410000 */
[----:B------:R-:W-:Y:S01]  /*0c90*/  SHF.L.U32 R166, R155, 0x10, RZ ;  /* 0x000000109ba67819 */ /* 0x000fe200000006ff */
[----:B------:R-:W-:Y:S01]  /*0ca0*/  FADD.FTZ R103, -R163, R158 ;  /* 0x0000009ea3677221 */ /* 0x000fe20000010100 */
[----:B------:R-:W-:Y:S01]  /*0cb0*/  FMUL.FTZ R158, R128, R101 ;  /* 0x00000065809e7220 */ /* 0x000fe20000410000 */
[----:B------:R-:W-:Y:S01]  /*0cc0*/  FMUL.FTZ R155, R81, R160 ;  /* 0x000000a0519b7220 */ /* 0x000fe20000410000 */
[----:B------:R-:W-:Y:S01]  /*0cd0*/  FADD.FTZ R98, R99, R150 ;  /* 0x0000009663627221 */ /* 0x000fe20000010000 */
[----:B------:R-:W-:Y:S01]  /*0ce0*/  FFMA.FTZ R97, R147, R150, R96 ;  /* 0x0000009693617223 */ /* 0x000fe20000010060 */
[----:B------:R-:W-:-:S02]  /*0cf0*/  FMUL.FTZ R152, R82, R157 ;  /* 0x0000009d52987220 */ /* 0x000fc40000410000 */
        /* <DEDUP_REMOVED lines=16> */
.L_x_2466:
[----:B----4-:R-:W-:Y:S05]  /*0e00*/  BSYNC.RECONVERGENT B1 ;  /* 0x0000000000017941 */ /* 0x010fea0003800200 */
.L_x_2465:
        /* <DEDUP_REMOVED lines=11> */
[----:B------:R-:W0:Y:S01]  /*0ec0*/  @P0 LDC.64 R106, c[0x0][0x438] ;  /* 0x00010e00ff6a0b82 */ /* 0x000e220000000a00 */
[----:B--2---:R-:W-:-:S04]  /*0ed0*/  IMAD.WIDE.U32 R114, R162, 0x8, R114 ;  /* 0x00000008a2727825 */ /* 0x004fc800078e0072 */
[C---:B0-----:R-:W-:Y:S02]  /*0ee0*/  @P0 IMAD.WIDE.U32 R112, R164.reuse, 0x10, R106 ;  /* 0x00000010a4700825 */ /* 0x041fe400078e006a */
[----:B------:R-:W5:Y:S04]  /*0ef0*/  LDG.E.64 R106, desc[UR8][R114.64] ;  /* 0x00000008726a7981 */ /* 0x000f68000c1e1b00 */
[----:B------:R0:W5:Y:S01]  /*0f00*/  @P0 LDG.E.128 R8, desc[UR8][R112.64] ;  /* 0x0000000870080981 */ /* 0x000162000c1e1d00 */
[----:B------:R-:W-:Y:S01]  /*0f10*/  IADD3 R165, PT, PT, R165, 0x100, RZ ;  /* 0x00000100a5a57810 */ /* 0x000fe20007ffe0ff */
[----:B------:R-:W-:Y:S01]  /*0f20*/  VIADD R164, R164, 0x100 ;  /* 0x00000100a4a47836 */ /* 0x000fe20000000000 */
[----:B------:R-:W-:Y:S02]  /*0f30*/  IADD3 R162, PT, PT, R162, 0x100, RZ ;  /* 0x00000100a2a27810 */ /* 0x000fe40007ffe0ff */
[----:B---3--:R-:W-:-:S02]  /*0f40*/  SHF.L.U32 R120, R96, 0x10, RZ ;  /* 0x0000001060787819 */ /* 0x008fc400000006ff */
[----:B------:R-:W-:Y:S02]  /*0f50*/  PRMT R111, R96, 0x7632, R111 ;  /* 0x00007632606f7816 */ /* 0x000fe4000000006f */
[----:B------:R-:W-:Y:S01]  /*0f60*/  SHF.L.U32 R122, R97, 0x10, RZ ;  /* 0x00000010617a7819 */ /* 0x000fe200000006ff */
[----:B0-----:R-:W-:Y:S01]  /*0f70*/  FADD.FTZ R113, -R163, R120 ;  /* 0x00000078a3717221 */ /* 0x001fe20000010100 */
[----:B------:R-:W-:Y:S02]  /*0f80*/  PRMT R119, R97, 0x7632, R119 ;  /* 0x0000763261777816 */ /* 0x000fe40000000077 */
[C---:B------:R-:W-:Y:S01]  /*0f90*/  PRMT R121, R98.reuse, 0x7632, R121 ;  /* 0x0000763262797816 */ /* 0x040fe20000000079 */
[----:B------:R-:W-:Y:S01]  /*0fa0*/  IMAD.U32 R98, R98, 0x10000, RZ ;  /* 0x0001000062627824 */ /* 0x000fe200078e00ff */
[----:B----4-:R-:W-:Y:S02]  /*0fb0*/  SHF.L.U32 R97, R100, 0x10, RZ ;  /* 0x0000001064617819 */ /* 0x010fe400000006ff */
[----:B------:R-:W-:Y:S01]  /*0fc0*/  SHF.L.U32 R120, R111, 0x10, RZ ;  /* 0x000000106f787819 */ /* 0x000fe200000006ff */
[----:B------:R-:W-:Y:S01]  /*0fd0*/  FMUL.FTZ R111, R128, R113 ;  /* 0x00000071806f7220 */ /* 0x000fe20000410000 */
[----:B------:R-:W-:Y:S01]  /*0fe0*/  PRMT R96, R100, 0x7632, R96 ;  /* 0x0000763264607816 */ /* 0x000fe20000000060 */
[----:B------:R-:W-:Y:S01]  /*0ff0*/  FADD.FTZ R115, -R163, R122 ;  /* 0x0000007aa3737221 */ /* 0x000fe20000010100 */
[----:B------:R-:W-:Y:S01]  /*1000*/  PRMT R123, R99, 0x7632, R123 ;  /* 0x00007632637b7816 */ /* 0x000fe2000000007b */
[----:B------:R-:W-:Y:S01]  /*1010*/  IMAD.U32 R122, R119, 0x10000, RZ ;  /* 0x00010000777a7824 */ /* 0x000fe200078e00ff */
[----:B------:R-:W-:Y:S01]  /*1020*/  SHF.L.U32 R126, R99, 0x10, RZ ;  /* 0x00000010637e7819 */ /* 0x000fe200000006ff */
[----:B------:R-:W-:Y:S01]  /*1030*/  FADD.FTZ R119, -R163, R98 ;  /* 0x00000062a3777221 */ /* 0x000fe20000010100 */
[----:B------:R-:W-:Y:S01]  /*1040*/  PRMT R99, R101, 0x7632, R99 ;  /* 0x0000763265637816 */ /* 0x000fe20000000063 */
[----:B------:R-:W-:Y:S01]  /*1050*/  FADD.FTZ R28, R28, R97 ;  /* 0x000000611c1c7221 */ /* 0x000fe20000010000 */
[----:B------:R-:W-:Y:S01]  /*1060*/  SHF.L.U32 R98, R96, 0x10, RZ ;  /* 0x0000001060627819 */ /* 0x000fe200000006ff */
[-C--:B------:R-:W-:Y:S01]  /*1070*/  FFMA.FTZ R52, R111, R97.reuse, R52 ;  /* 0x000000616f347223 */ /* 0x080fe20000010034 */
[----:B------:R-:W-:Y:S01]  /*1080*/  FMUL.FTZ R112, R76, R97 ;  /* 0x000000614c707220 */ /* 0x000fe20000410000 */
[----:B------:R-:W-:Y:S01]  /*1090*/  FADD.FTZ R97, -R163, R120 ;  /* 0x00000078a3617221 */ /* 0x000fe20000010100 */
[----:B------:R-:W-:Y:S01]  /*10a0*/  FMUL.FTZ R113, R128, R115 ;  /* 0x0000007380717220 */ /* 0x000fe20000410000 */
[----:B------:R-:W-:-:S02]  /*10b0*/  IMAD.U32 R100, R99, 0x10000, RZ ;  /* 0x0001000063647824 */ /* 0x000fc400078e00ff */
[C---:B------:R-:W-:Y:S01]  /*10c0*/  FMUL.FTZ R115, R128.reuse, R119 ;  /* 0x0000007780737220 */ /* 0x040fe20000410000 */
[----:B------:R-:W-:Y:S01]  /*10d0*/  FADD.FTZ R99, -R163, R122 ;  /* 0x0000007aa3637221 */ /* 0x000fe20000010100 */
[----:B------:R-:W-:Y:S01]  /*10e0*/  SHF.L.U32 R101, R101, 0x10, RZ ;  /* 0x0000001065657819 */ /* 0x000fe200000006ff */
[----:B------:R-:W-:Y:S01]  /*10f0*/  FMUL.FTZ R120, R128, R97 ;  /* 0x0000006180787220 */ /* 0x000fe20000410000 */
[----:B------:R-:W-:Y:S01]  /*1100*/  FADD.FTZ R96, R167, R112 ;  /* 0x00000070a7607221 */ /* 0x000fe20000010000 */
[----:B------:R-:W-:Y:S01]  /*1110*/  FMUL.FTZ R119, R77, R98 ;  /* 0x000000624d777220 */ /* 0x000fe20000410000 */
[----:B------:R-:W-:Y:S01]  /*1120*/  FFMA.FTZ R97, R111, R112, R166 ;  /* 0x000000706f617223 */ /* 0x000fe200000100a6 */
[C---:B------:R-:W-:Y:S01]  /*1130*/  PRMT R116, R102.reuse, 0x7632, R116 ;  /* 0x0000763266747816 */ /* 0x040fe20000000074 */
[----:B------:R-:W-:Y:S01]  /*1140*/  IMAD.U32 R117, R102, 0x10000, RZ ;  /* 0x0001000066757824 */ /* 0x000fe200078e00ff */
[----:B------:R-:W-:Y:S01]  /*1150*/  SHF.L.U32 R124, R121, 0x10, RZ ;  /* 0x00000010797c7819 */ /* 0x000fe200000006ff */
[----:B------:R-:W-:Y:S01]  /*1160*/  FMUL.FTZ R122, R128, R99 ;  /* 0x00000063807a7220 */ /* 0x000fe20000410000 */
[----:B------:R-:W-:Y:S01]  /*1170*/  FADD.FTZ R121, -R163, R126 ;  /* 0x0000007ea3797221 */ /* 0x000fe20000010100 */
        /* <DEDUP_REMOVED lines=15> */
[----:B------:R-:W-:Y:S01]  /*1270*/  FADD.FTZ R101, -R163, R124 ;  /* 0x0000007ca3657221 */ /* 0x000fe20000010100 */
[----:B------:R-:W-:Y:S01]  /*1280*/  FADD.FTZ R99, R98, R121 ;  /* 0x0000007962637221 */ /* 0x000fe20000010000 */
[----:B------:R-:W-:Y:S01]  /*1290*/  FFMA.FTZ R96, R122, R121, R97 ;  /* 0x000000797a607223 */ /* 0x000fe20000010061 */
[----:B------:R-:W-:-:S02]  /*12a0*/  PRMT R118, R103, 0x7632, R118 ;  /* 0x0000763267767816 */ /* 0x000fc40000000076 */
[----:B------:R-:W-:Y:S01]  /*12b0*/  SHF.L.U32 R103, R103, 0x10, RZ ;  /* 0x0000001067677819 */ /* 0x000fe200000006ff */
[----:B------:R-:W-:Y:S01]  /*12c0*/  FMUL.FTZ R124, R128, R101 ;  /* 0x00000065807c7220 */ /* 0x000fe20000410000 */
[----:B------:R-:W-:Y:S01]  /*12d0*/  SHF.L.U32 R126, R123, 0x10, RZ ;  /* 0x000000107b7e7819 */ /* 0x000fe200000006ff */
[----:B------:R-:W-:Y:S01]  /*12e0*/  FMUL.FTZ R123, R73, R102 ;  /* 0x00000066497b7220 */ /* 0x000fe20000410000 */
[----:B------:R-:W-:Y:S01]  /*12f0*/  FADD.FTZ R98, R99, R116 ;  /* 0x0000007463627221 */ /* 0x000fe20000010000 */
[----:B------:R-:W-:Y:S01]  /*1300*/  FFMA.FTZ R97, R115, R116, R96 ;  /* 0x0000007473617223 */ /* 0x000fe20000010060 */
[----:B------:R-:W-:Y:S01]  /*1310*/  SHF.L.U32 R168, R118, 0x10, RZ ;  /* 0x0000001076a87819 */ /* 0x000fe200000006ff */
[----:B------:R-:W-:Y:S01]  /*1320*/  FADD.FTZ R26, R26, R103 ;  /* 0x000000671a1a7221 */ /* 0x000fe20000010000 */
[-C--:B------:R-:W-:Y:S01]  /*1330*/  FFMA.FTZ R50, R117, R103.reuse, R50 ;  /* 0x0000006775327223 */ /* 0x080fe20000010032 */
        /* <DEDUP_REMOVED lines=16> */
.L_x_2468:
[----:B------:R-:W-:Y:S05]  /*1440*/  BSYNC.RECONVERGENT B1 ;  /* 0x0000000000017941 */ /* 0x000fea0003800200 */
.L_x_2467:
        /* <DEDUP_REMOVED lines=18> */
[----:B------:R-:W-:Y:S01]  /*1570*/  SHF.L.U32 R134, R101, 0x10, RZ ;  /* 0x0000001065867819 */ /* 0x000fe200000006ff */
[----:B------:R-:W-:Y:S01]  /*1580*/  FADD.FTZ R137, -R163, R100 ;  /* 0x00000064a3897221 */ /* 0x000fe20000010100 */
[C---:B------:R-:W-:Y:S02]  /*1590*/  PRMT R101, R102.reuse, 0x7632, R101 ;  /* 0x0000763266657816 */ /* 0x040fe40000000065 */
[----:B------:R-:W-:-:S02]  /*15a0*/  SHF.L.U32 R102, R102, 0x10, RZ ;  /* 0x0000001066667819 */ /* 0x000fc400000006ff */
[----:B------:R-:W-:Y:S01]  /*15b0*/  SHF.L.U32 R100, R129, 0x10, RZ ;  /* 0x0000001081647819 */ /* 0x000fe200000006ff */
[C---:B------:R-:W-:Y:S01]  /*15c0*/  IMAD.U32 R136, R103.reuse, 0x10000, RZ ;  /* 0x0001000067887824 */ /* 0x040fe200078e00ff */
[----:B------:R-:W-:Y:S01]  /*15d0*/  PRMT R133, R103, 0x7632, R133 ;  /* 0x0000763267857816 */ /* 0x000fe20000000085 */
[----:B------:R-:W-:Y:S01]  /*15e0*/  FADD.FTZ R141, -R163, R102 ;  /* 0x00000066a38d7221 */ /* 0x000fe20000010100 */
[----:B------:R-:W-:Y:S01]  /*15f0*/  SHF.L.U32 R102, R101, 0x10, RZ ;  /* 0x0000001065667819 */ /* 0x000fe200000006ff */
[C---:B------:R-:W-:Y:S01]  /*1600*/  FADD.FTZ R103, -R163.reuse, R100 ;  /* 0x00000064a3677221 */ /* 0x040fe20000010100 */
[----:B------:R-:W-:Y:S01]  /*1610*/  SHF.L.U32 R132, R132, 0x10, RZ ;  /* 0x0000001084847819 */ /* 0x000fe200000006ff */
[----:B------:R-:W-:Y:S01]  /*1620*/  FADD.FTZ R139, -R163, R134 ;  /* 0x00000086a38b7221 */ /* 0x000fe20000010100 */
[C---:B----4-:R-:W-:Y:S02]  /*1630*/  PRMT R100, R96.reuse, 0x7632, R100 ;  /* 0x0000763260647816 */ /* 0x050fe40000000064 */
[----:B------:R-:W-:Y:S01]  /*1640*/  SHF.L.U32 R101, R96, 0x10, RZ ;  /* 0x0000001060657819 */ /* 0x000fe200000006ff */
[----:B0-----:R-:W-:Y:S01]  /*1650*/  IMAD.U32 R130, R133, 0x10000, RZ ;  /* 0x0001000085827824 */ /* 0x001fe200078e00ff */
[----:B------:R-:W-:Y:S01]  /*1660*/  PRMT R96, R97, 0x7632, R96 ;  /* 0x0000763261607816 */ /* 0x000fe20000000060 */
[----:B------:R-:W-:Y:S01]  /*1670*/  FADD.FTZ R143, -R163, R136 ;  /* 0x00000088a38f7221 */ /* 0x000fe20000010100 */
[----:B------:R-:W-:Y:S01]  /*1680*/  SHF.L.U32 R97, R97, 0x10, RZ ;  /* 0x0000001061617819 */ /* 0x000fe200000006ff */
[C---:B------:R-:W-:Y:S01]  /*1690*/  FADD.FTZ R133, -R163.reuse, R132 ;  /* 0x00000084a3857221 */ /* 0x040fe20000010100 */
[----:B------:R-:W-:Y:S01]  /*16a0*/  SHF.L.U32 R100, R100, 0x10, RZ ;  /* 0x0000001064647819 */ /* 0x000fe200000006ff */
[C---:B------:R-:W-:Y:S01]  /*16b0*/  FADD.FTZ R135, -R163.reuse, R102 ;  /* 0x00000066a3877221 */ /* 0x040fe20000010100 */
[----:B------:R-:W-:Y:S01]  /*16c0*/  FMUL.FTZ R140, R68, R101 ;  /* 0x00000065448c7220 */ /* 0x000fe20000410000 */
[----:B------:R-:W-:Y:S01]  /*16d0*/  FMUL.FTZ R139, R128, R139 ;  /* 0x0000008b808b7220 */ /* 0x000fe20000410000 */
[----:B------:R-:W-:Y:S01]  /*16e0*/  FADD.FTZ R163, -R163, R130 ;  /* 0x00000082a3a37221 */ /* 0x000fe20000010100 */
[----:B------:R-:W-:Y:S01]  /*16f0*/  SHF.L.U32 R129, R98, 0x10, RZ ;  /* 0x0000001062817819 */ /* 0x000fe200000006ff */
[----:B------:R-:W-:Y:S01]  /*1700*/  FMUL.FTZ R137, R128, R137 ;  /* 0x0000008980897220 */ /* 0x000fe20000410000 */
[----:B------:R-:W-:Y:S01]  /*1710*/  PRMT R102, R98, 0x7632, R102 ;  /* 0x0000763262667816 */ /* 0x000fe20000000066 */
[----:B------:R-:W-:Y:S01]  /*1720*/  FMUL.FTZ R141, R128, R141 ;  /* 0x0000008d808d7220 */ /* 0x000fe20000410000 */
[C---:B------:R-:W-:Y:S01]  /*1730*/  PRMT R130, R99.reuse, 0x7632, R130 ;  /* 0x0000763263827816 */ /* 0x040fe20000000082 */
[----:B------:R-:W-:Y:S01]  /*1740*/  IMAD.U32 R99, R99, 0x10000, RZ ;  /* 0x0001000063637824 */ /* 0x000fe200078e00ff */
[----:B------:R-:W-:Y:S01]  /*1750*/  SHF.L.U32 R98, R96, 0x10, RZ ;  /* 0x0000001060627819 */ /* 0x000fe200000006ff */
[----:B------:R-:W-:Y:S01]  /*1760*/  FMUL.FTZ R143, R128, R143 ;  /* 0x0000008f808f7220 */ /* 0x000fe20000410000 */
[----:B------:R-:W-:Y:S01]  /*1770*/  FADD.FTZ R22, R22, R97 ;  /* 0x0000006116167221 */ /* 0x000fe20000010000 */
[-C--:B------:R-:W-:Y:S01]  /*1780*/  FFMA.FTZ R46, R139, R97.reuse, R46 ;  /* 0x000000618b2e7223 */ /* 0x080fe2000001002e */
[----:B------:R-:W-:Y:S01]  /*1790*/  FMUL.FTZ R142, R70, R97 ;  /* 0x00000061468e7220 */ /* 0x000fe20000410000 */
[----:B------:R-:W-:Y:S01]  /*17a0*/  FADD.FTZ R96, R167, R140 ;  /* 0x0000008ca7607221 */ /* 0x000fe20000010000 */
[----:B------:R-:W-:Y:S01]  /*17b0*/  FMUL.FTZ R131, R69, R100 ;  /* 0x0000006445837220 */ /* 0x000fe20000410000 */
[----:B------:R-:W-:Y:S01]  /*17c0*/  FMUL.FTZ R134, R128, R103 ;  /* 0x0000006780867220 */ /* 0x000fe20000410000 */
[----:B------:R-:W-:Y:S01]  /*17d0*/  FFMA.FTZ R97, R137, R140, R166 ;  /* 0x0000008c89617223 */ /* 0x000fe200000100a6 */
[----:B------:R-:W-:Y:S01]  /*17e0*/  FADD.FTZ R16, R16, R129 ;  /* 0x0000008110107221 */ /* 0x000fe20000010000 */
[-C--:B------:R-:W-:Y:S01]  /*17f0*/  FFMA.FTZ R40, R141, R129.reuse, R40 ;  /* 0x000000818d287223 */ /* 0x080fe20000010028 */
[----:B------:R-:W-:Y:S01]  /*1800*/  FMUL.FTZ R144, R64, R129 ;  /* 0x0000008140907220 */ /* 0x000fe20000410000 */
[----:B------:R-:W-:Y:S01]  /*1810*/  FADD.FTZ R18, R18, R99 ;  /* 0x0000006312127221 */ /* 0x000fe20000010000 */
[-C--:B------:R-:W-:Y:S01]  /*1820*/  FFMA.FTZ R42, R143, R99.reuse, R42 ;  /* 0x000000638f2a7223 */ /* 0x080fe2000001002a */
[----:B------:R-:W-:Y:S01]  /*1830*/  FMUL.FTZ R129, R66, R99 ;  /* 0x0000006342817220 */ /* 0x000fe20000410000 */
[----:B------:R-:W-:Y:S01]  /*1840*/  FMUL.FTZ R138, R128, R133 ;  /* 0x00000085808a7220 */ /* 0x000fe20000410000 */
[----:B------:R-:W-:Y:S01]  /*1850*/  FADD.FTZ R99, R96, R131 ;  /* 0x0000008360637221 */ /* 0x000fe20000010000 */
[----:B------:R-:W-:Y:S01]  /*1860*/  FFMA.FTZ R96, R134, R131, R97 ;  /* 0x0000008386607223 */ /* 0x000fe20000010061 */
        /* <DEDUP_REMOVED lines=12> */
[----:B------:R-:W-:Y:S02]  /*1930*/  IMAD.U32 R130, R130, 0x10000, RZ ;  /* 0x0001000082827824 */ /* 0x000fe400078e00ff */
        /* <DEDUP_REMOVED lines=17> */
.L_x_2464:
[----:B------:R-:W0:Y:S01]  /*1a50*/  LDC R127, c[0x0][0x388] ;  /* 0x0000e200ff7f7b82 */ /* 0x000e220000000800 */
[----:B-----5:R-:W-:Y:S01]  /*1a60*/  ISETP.GE.AND P4, PT, R159, 0x1, PT ;  /* 0x000000019f00780c */ /* 0x020fe20003f86270 */
[----:B------:R-:W-:Y:S01]  /*1a70*/  HFMA2 R169, -RZ, RZ, 0, 0 ;  /* 0x00000000ffa97431 */ /* 0x000fe200000001ff */
[----:B------:R-:W-:-:S04]  /*1a80*/  UISETP.NE.U32.AND UP0, UPT, UR12, URZ, UPT ;  /* 0x000000ff0c00728c */ /* 0x000fc8000bf05070 */
[----:B------:R-:W-:-:S07]  /*1a90*/  UISETP.NE.AND.EX UP0, UPT, UR13, URZ, UPT, UP0 ;  /* 0x000000ff0d00728c */ /* 0x000fce000bf05300 */
[----:B------:R-:W-:-:S05]  /*1aa0*/  @P4 IADD3 R96, PT, PT, R159, -0x1, RZ ;  /* 0xffffffff9f604810 */ /* 0x000fca0007ffe0ff */
        /* <DEDUP_REMOVED lines=27> */
.L_x_2470:
        /* <DEDUP_REMOVED lines=12> */
[----:B0-----:R-:W0:Y:S01]  /*1d20*/  @P3 LDC.64 R96, c[0x0][0x3b0] ;  /* 0x0000ec00ff603b82 */ /* 0x001e220000000a00 */
[----:B--2---:R-:W-:-:S05]  /*1d30*/  @P3 IMAD.WIDE.U32 R98, R163, 0x10, R100 ;  /* 0x00000010a3623825 */ /* 0x004fca00078e0064 */
[----:B------:R1:W5:Y:S02]  /*1d40*/  @P3 LDG.E.128 R4, desc[UR8][R98.64] ;  /* 0x0000000862043981 */ /* 0x000364000c1e1d00 */
[----:B------:R-:W2:Y:S08]  /*1d50*/  @P1 LDC.64 R100, c[0x0][0x3b0] ;  /* 0x0000ec00ff641b82 */ /* 0x000eb00000000a00 */
[----:B------:R-:W3:Y:S01]  /*1d60*/  @P2 LDC.64 R162, c[0x0][0x3b0] ;  /* 0x0000ec00ffa22b82 */ /* 0x000ee20000000a00 */
[----:B--2---:R-:W-:-:S04]  /*1d70*/  @P1 IMAD.WIDE.U32 R100, R169, 0x8, R100 ;  /* 0x00000008a9641825 */ /* 0x004fc800078e0064 */
[----:B------:R-:W-:Y:S01]  /*1d80*/  @P1 VIADD R169, R169, 0x100 ;  /* 0x00000100a9a91836 */ /* 0x000fe20000000000 */
[----:B------:R1:W5:Y:S03]  /*1d90*/  @P1 LDG.E.64 R104, desc[UR8][R100.64] ;  /* 0x0000000864681981 */ /* 0x000366000c1e1b00 */
[C---:B---3--:R-:W-:Y:S01]  /*1da0*/  @P2 IMAD.WIDE.U32 R162, R169.reuse, 0x8, R162 ;  /* 0x00000008a9a22825 */ /* 0x048fe200078e00a2 */
[----:B------:R-:W-:-:S04]  /*1db0*/  @P2 IADD3 R169, PT, PT, R169, 0x100, RZ ;  /* 0x00000100a9a92810 */ /* 0x000fc80007ffe0ff */
[----:B------:R1:W5:Y:S01]  /*1dc0*/  @P2 LDG.E.64 R106, desc[UR8][R162.64] ;  /* 0x00000008a26a2981 */ /* 0x000362000c1e1b00 */
[----:B0-----:R-:W-:-:S05]  /*1dd0*/  @P3 IMAD.WIDE.U32 R96, R169, 0x8, R96 ;  /* 0x00000008a9603825 */ /* 0x001fca00078e0060 */
[----:B------:R1:W5:Y:S01]  /*1de0*/  @P3 LDG.E.64 R108, desc[UR8][R96.64] ;  /* 0x00000008606c3981 */ /* 0x000362000c1e1b00 */
[----:B------:R-:W-:-:S07]  /*1df0*/  CS2R R166, SRZ ;  /* 0x0000000000a67805 */ /* 0x000fce000001ff00 */
.L_x_2469:
[----:B----4-:R-:W-:Y:S05]  /*1e00*/  BSYNC.RECONVERGENT B0 ;  /* 0x0000000000007941 */ /* 0x010fea0003800200 */
.L_x_2463:
        /* <DEDUP_REMOVED lines=32> */
.L_x_2472:
[----:B------:R-:W-:Y:S05]  /*2010*/  BSYNC.RECONVERGENT B0 ;  /* 0x0000000000007941 */ /* 0x000fea0003800200 */
.L_x_2471:
[----:B------:R-:W1:Y:S08]  /*2020*/  S2UR UR5, SR_CgaCtaId ;  /* 0x00000000000579c3 */ /* 0x000e700000008800 */
[----:B------:R-:W-:Y:S01]  /*2030*/  BAR.SYNC.DEFER_BLOCKING 0x0 ;  /* 0x0000000000007b1d */ /* 0x000fe20000010000 */
[----:B------:R-:W-:Y:S02]  /*2040*/  @P4 IADD3 R102, PT, PT, R159, -0x1, RZ ;  /* 0xffffffff9f664810 */ /* 0x000fe40007ffe0ff */
[----:B------:R-:W-:-:S02]  /*2050*/  ISETP.NE.AND P0, PT, RZ, UR10, PT ;  /* 0x0000000aff007c0c */ /* 0x000fc4000bf05270 */
[----:B-----5:R-:W-:Y:S01]  /*2060*/  PRMT R103, R12, 0x7632, R103 ;  /* 0x000076320c677816 */ /* 0x020fe20000000067 */
[----:B------:R-:W-:Y:S01]  /*2070*/  UMOV UR4, 0x400 ;  /* 0x0000040000047882 */ /* 0x000fe20000000000 */
[----:B------:R-:W-:Y:S01]  /*2080*/  @P4 IMAD R102, R102, R127, RZ ;  /* 0x0000007f66664224 */ /* 0x000fe200078e02ff */
        /* <DEDUP_REMOVED lines=33> */
[----:B------:R-:W-:Y:S01]  /*22a0*/  FMUL.FTZ R98, R98, UR11 ;  /* 0x0000000b62627c20 */ /* 0x000fe20008410000 */
[----:B------:R-:W-:Y:S01]  /*22b0*/  FADD.FTZ R97, R99, R100 ;  /* 0x0000006463617221 */ /* 0x000fe20000010000 */
        /* <DEDUP_REMOVED lines=27> */
.L_x_2477:
        /* <DEDUP_REMOVED lines=12> */
.L_x_2478:
        /* <DEDUP_REMOVED lines=12> */
.L_x_2479:
        /* <DEDUP_REMOVED lines=12> */
.L_x_2480:
        /* <DEDUP_REMOVED lines=12> */
.L_x_2481:
        /* <DEDUP_REMOVED lines=12> */
.L_x_2482:
        /* <DEDUP_REMOVED lines=12> */
.L_x_2483:
        /* <DEDUP_REMOVED lines=14> */
.L_x_2476:
        /* <DEDUP_REMOVED lines=22> */
.L_x_2485:
[----:B------:R-:W-:Y:S05]  /*2b30*/  @!P4 BRA `(.L_x_2486) ;  /* 0x000000000018c947 */ /* 0x000fea0003800000 */
[----:B------:R-:W-:Y:S01]  /*2b40*/  FMUL.FTZ R92, R94, UR15 ;  /* 0x0000000f5e5c7c20 */ /* 0x000fe20008410000 */
[----:B------:R-:W-:-:S03]  /*2b50*/  LOP3.LUT P5, RZ, R104, 0xff00, RZ, 0xc0, !PT ;  /* 0x0000ff0068ff7812 */ /* 0x000fc600078ac0ff */
[----:B------:R-:W-:-:S05]  /*2b60*/  FMUL.FTZ R92, R92, UR14 ;  /* 0x0000000e5c5c7c20 */ /* 0x000fca0008410000 */
[----:B------:R-:W-:-:S04]  /*2b70*/  FSEL R92, R92, RZ, P5 ;  /* 0x000000ff5c5c7208 */ /* 0x000fc80002800000 */
[----:B------:R-:W-:-:S04]  /*2b80*/  F2FP.BF16.F32.PACK_AB R92, RZ, R92 ;  /* 0x0000005cff5c723e */ /* 0x000fc800000010ff */
[----:B------:R-:W-:-:S07]  /*2b90*/  PRMT R88, R88, 0x5410, R92 ;  /* 0x0000541058587816 */ /* 0x000fce000000005c */
.L_x_2486:
        /* <DEDUP_REMOVED lines=10> */
.L_x_2487:
        /* <DEDUP_REMOVED lines=8> */
.L_x_2488:
        /* <DEDUP_REMOVED lines=21> */
.L_x_2489:
[----:B------:R-:W-:Y:S05]  /*2e10*/  @!P4 BRA `(.L_x_2490) ;  /* 0x000000000018c947 */ /* 0x000fea0003800000 */
[----:B------:R-:W-:Y:S01]  /*2e20*/  FMUL.FTZ R94, R100, UR15 ;  /* 0x0000000f645e7c20 */ /* 0x000fe20008410000 */
[----:B------:R-:W-:-:S03]  /*2e30*/  LOP3.LUT P5, RZ, R105, 0xff00, RZ, 0xc0, !PT ;  /* 0x0000ff0069ff7812 */ /* 0x000fc600078ac0ff */
[----:B------:R-:W-:-:S05]  /*2e40*/  FMUL.FTZ R94, R94, UR14 ;  /* 0x0000000e5e5e7c20 */ /* 0x000fca0008410000 */
[----:B------:R-:W-:-:S04]  /*2e50*/  FSEL R94, R94, RZ, P5 ;  /* 0x000000ff5e5e7208 */ /* 0x000fc80002800000 */
[----:B------:R-:W-:-:S04]  /*2e60*/  F2FP.BF16.F32.PACK_AB R94, RZ, R94 ;  /* 0x0000005eff5e723e */ /* 0x000fc800000010ff */
[----:B------:R-:W-:-:S07]  /*2e70*/  PRMT R90, R90, 0x5410, R94 ;  /* 0x000054105a5a7816 */ /* 0x000fce000000005e */
.L_x_2490:
        /* <DEDUP_REMOVED lines=10> */
.L_x_2491:
        /* <DEDUP_REMOVED lines=10> */
.L_x_2475:
        /* <DEDUP_REMOVED lines=17> */
.L_x_2493:
        /* <DEDUP_REMOVED lines=11> */
.L_x_2494:
        /* <DEDUP_REMOVED lines=11> */
.L_x_2495:
        /* <DEDUP_REMOVED lines=11> */
.L_x_2496:
        /* <DEDUP_REMOVED lines=11> */
.L_x_2497:
        /* <DEDUP_REMOVED lines=11> */
.L_x_2498:
        /* <DEDUP_REMOVED lines=11> */
.L_x_2499:
        /* <DEDUP_REMOVED lines=13> */
.L_x_2492:
        /* <DEDUP_REMOVED lines=24> */
.L_x_2500:
[----:B------:R-:W-:Y:S01]  /*3740*/  @P0 FFMA.FTZ R159, R147, R97, R98 ;  /* 0x00000061939f0223 */ /* 0x000fe20000010062 */
[----:B------:R-:W-:-:S03]  /*3750*/  SHF.L.U32 R101, R101, 0x10, RZ ;  /* 0x0000001065657819 */ /* 0x000fc600000006ff */
[----:B------:R-:W-:Y:S01]  /*3760*/  @P0 FADD.FTZ R92, R150, -R159 ;  /* 0x8000009f965c0221 */ /* 0x000fe20000010000 */
[----:B------:R-:W-:-:S04]  /*3770*/  IMAD.U32 R159, R14, 0x10000, RZ ;  /* 0x000100000e9f7824 */ /* 0x000fc800078e00ff */
        /* <DEDUP_REMOVED lines=12> */
.L_x_2501:
[----:B------:R-:W-:Y:S05]  /*3840*/  @!P4 BRA `(.L_x_2502) ;  /* 0x000000000018c947 */ /* 0x000fea0003800000 */
[----:B------:R-:W-:Y:S01]  /*3850*/  FMUL.FTZ R93, R95, UR15 ;  /* 0x0000000f5f5d7c20 */ /* 0x000fe20008410000 */
[----:B------:R-:W-:-:S03]  /*3860*/  LOP3.LUT P5, RZ, R104, 0xff0000, RZ, 0xc0, !PT ;  /* 0x00ff000068ff7812 */ /* 0x000fc600078ac0ff */
[----:B------:R-:W-:-:S05]  /*3870*/  FMUL.FTZ R93, R93, UR14 ;  /* 0x0000000e5d5d7c20 */ /* 0x000fca0008410000 */
[----:B------:R-:W-:-:S04]  /*3880*/  FSEL R93, R93, RZ, P5 ;  /* 0x000000ff5d5d7208 */ /* 0x000fc80002800000 */
[----:B------:R-:W-:-:S04]  /*3890*/  F2FP.BF16.F32.PACK_AB R93, RZ, R93 ;  /* 0x0000005dff5d723e */ /* 0x000fc800000010ff */
[----:B------:R-:W-:-:S07]  /*38a0*/  PRMT R89, R93, 0x7610, R89 ;  /* 0x000076105d597816 */ /* 0x000fce0000000059 */
.L_x_2502:
        /* <DEDUP_REMOVED lines=16> */
.L_x_2503:
[----:B------:R-:W-:Y:S05]  /*39b0*/  @!P4 BRA `(.L_x_2504) ;  /* 0x000000000018c947 */ /* 0x000fea0003800000 */
[----:B------:R-:W-:Y:S01]  /*39c0*/  FMUL.FTZ R94, R159, UR15 ;  /* 0x0000000f9f5e7c20 */ /* 0x000fe20008410000 */
[----:B------:R-:W-:-:S03]  /*39d0*/  LOP3.LUT P0, RZ, R105, 0xff, RZ, 0xc0, !PT ;  /* 0x000000ff69ff7812 */ /* 0x000fc6000780c0ff */
[----:B------:R-:W-:-:S05]  /*39e0*/  FMUL.FTZ R94, R94, UR14 ;  /* 0x0000000e5e5e7c20 */ /* 0x000fca0008410000 */
[----:B------:R-:W-:-:S04]  /*39f0*/  FSEL R94, R94, RZ, P0 ;  /* 0x000000ff5e5e7208 */ /* 0x000fc80000000000 */
[----:B------:R-:W-:-:S04]  /*3a00*/  F2FP.BF16.F32.PACK_AB R94, RZ, R94 ;  /* 0x0000005eff5e723e */ /* 0x000fc800000010ff */
[----:B------:R-:W-:-:S07]  /*3a10*/  PRMT R90, R94, 0x7610, R90 ;  /* 0x000076105e5a7816 */ /* 0x000fce000000005a */
.L_x_2504:
        /* <DEDUP_REMOVED lines=8> */
.L_x_2505:
[----:B------:R-:W-:Y:S05]  /*3aa0*/  @!P4 BRA `(.L_x_2506) ;  /* 0x000000000018c947 */ /* 0x000fea0003800000 */
[----:B------:R-:W-:Y:S01]  /*3ab0*/  FMUL.FTZ R95, R103, UR15 ;  /* 0x0000000f675f7c20 */ /* 0x000fe20008410000 */
[----:B------:R-:W-:-:S03]  /*3ac0*/  LOP3.LUT P0, RZ, R105, 0xff0000, RZ, 0xc0, !PT ;  /* 0x00ff000069ff7812 */ /* 0x000fc6000780c0ff */
[----:B------:R-:W-:-:S05]  /*3ad0*/  FMUL.FTZ R95, R95, UR14 ;  /* 0x0000000e5f5f7c20 */ /* 0x000fca0008410000 */
[----:B------:R-:W-:-:S04]  /*3ae0*/  FSEL R95, R95, RZ, P0 ;  /* 0x000000ff5f5f7208 */ /* 0x000fc80000000000 */
[----:B------:R-:W-:-:S04]  /*3af0*/  F2FP.BF16.F32.PACK_AB R95, RZ, R95 ;  /* 0x0000005fff5f723e */ /* 0x000fc800000010ff */
[----:B------:R-:W-:-:S07]  /*3b00*/  PRMT R91, R95, 0x7610, R91 ;  /* 0x000076105f5b7816 */ /* 0x000fce000000005b */
.L_x_2506:
        /* <DEDUP_REMOVED lines=9> */
.L_x_2484:
        /* <DEDUP_REMOVED lines=10> */
.L_x_2474:
[----:B------:R-:W-:Y:S05]  /*3c40*/  BSYNC.RECONVERGENT B0 ;  /* 0x0000000000007941 */ /* 0x000fea0003800200 */
.L_x_2473:
        /* <DEDUP_REMOVED lines=10> */
[----:B0-----:R-:W-:-:S12]  /*3cf0*/  IMAD.U32 R103, R11, 0x10000, RZ ;  /* 0x000100000b677824 */ /* 0x001fd800078e00ff */
[----:B------:R-:W-:Y:S01]  /*3d00*/  @P6 PRMT R93, R10, 0x7632, R93 ;  /* 0x000076320a5d6816 */ /* 0x000fe2000000005d */
[-CC-:B------:R-:W-:Y:S01]  /*3d10*/  @P6 FFMA.FTZ R92, R124, R97.reuse, R98.reuse ;  /* 0x000000617c5c6223 */ /* 0x180fe20000010062 */
[----:B------:R-:W-:Y:S01]  /*3d20*/  @P6 FFMA.FTZ R94, R120, R97, R98 ;  /* 0x00000061785e6223 */ /* 0x000fe20000010062 */
[----:B------:R-:W-:Y:S02]  /*3d30*/  @!P6 SHF.L.U32 R100, R99, 0x10, RZ ;  /* 0x000000106364e819 */ /* 0x000fe400000006ff */
[----:B------:R-:W-:Y:S01]  /*3d40*/  @P6 SHF.L.U32 R95, R93, 0x10, RZ ;  /* 0x000000105d5f6819 */ /* 0x000fe200000006ff */
[--C-:B------:R-:W-:Y:S01]  /*3d50*/  @P6 FADD.FTZ R93, R123, -R92.reuse ;  /* 0x8000005c7b5d6221 */ /* 0x100fe20000010000 */
[----:B------:R-:W-:Y:S01]  /*3d60*/  PRMT R92, R8, 0x7632, R92 ;  /* 0x00007632085c7816 */ /* 0x000fe2000000005c */
[----:B------:R-:W-:Y:S01]  /*3d70*/  @P6 FADD.FTZ R94, R119, -R94 ;  /* 0x8000005e775e6221 */ /* 0x000fe20000010000 */
[----:B------:R-:W-:Y:S01]  /*3d80*/  SHF.L.U32 R99, R9, 0x10, RZ ;  /* 0x0000001009637819 */ /* 0x000fe200000006ff */
[----:B------:R-:W-:Y:S01]  /*3d90*/  @P6 FFMA.FTZ R100, R128, R93, R95 ;  /* 0x0000005d80646223 */ /* 0x000fe2000001005f */
[----:B------:R-:W-:Y:S01]  /*3da0*/  @P6 FFMA.FTZ R93, R113, R97, R98 ;  /* 0x00000061715d6223 */ /* 0x000fe20000010062 */
[----:B------:R-:W-:Y:S01]  /*3db0*/  IMAD.U32 R95, R92, 0x10000, RZ ;  /* 0x000100005c5f7824 */ /* 0x000fe200078e00ff */
[----:B------:R-:W-:-:S02]  /*3dc0*/  PRMT R92, R9, 0x7632, R92 ;  /* 0x00007632095c7816 */ /* 0x000fc4000000005c */
[----:B------:R-:W-:Y:S01]  /*3dd0*/  @P6 FADD.FTZ R93, R114, -R93 ;  /* 0x8000005d725d6221 */ /* 0x000fe20000010000 */
[----:B------:R-:W-:Y:S01]  /*3de0*/  @P6 FFMA.FTZ R95, R128, R94, R95 ;  /* 0x0000005e805f6223 */ /* 0x000fe2000001005f */
[----:B------:R-:W-:Y:S01]  /*3df0*/  SHF.L.U32 R94, R92, 0x10, RZ ;  /* 0x000000105c5e7819 */ /* 0x000fe200000006ff */
[--C-:B------:R-:W-:Y:S01]  /*3e00*/  @P6 FFMA.FTZ R92, R122, R97, R98.reuse ;  /* 0x000000617a5c6223 */ /* 0x100fe20000010062 */
[----:B------:R-:W-:Y:S01]  /*3e10*/  @P6 FFMA.FTZ R99, R128, R93, R99 ;  /* 0x0000005d80636223 */ /* 0x000fe20000010063 */
[----:B------:R-:W-:Y:S02]  /*3e20*/  @P6 FFMA.FTZ R93, R115, R97, R98 ;  /* 0x00000061735d6223 */ /* 0x000fe40000010062 */
[----:B------:R-:W-:Y:S02]  /*3e30*/  @P6 FADD.FTZ R101, R121, -R92 ;  /* 0x8000005c79656221 */ /* 0x000fe40000010000 */
[----:B------:R-:W-:Y:S02]  /*3e40*/  @P6 FADD.FTZ R93, R116, -R93 ;  /* 0x8000005d745d6221 */ /* 0x000fe40000010000 */
[----:B------:R-:W-:Y:S01]  /*3e50*/  @P6 FFMA.FTZ R94, R128, R101, R94 ;  /* 0x00000065805e6223 */ /* 0x000fe2000001005e */
[----:B------:R-:W-:-:S05]  /*3e60*/  SHF.L.U32 R101, R10, 0x10, RZ ;  /* 0x000000100a657819 */ /* 0x000fca00000006ff */
[----:B------:R-:W-:Y:S01]  /*3e70*/  @P6 FFMA.FTZ R101, R128, R93, R101 ;  /* 0x0000005d80656223 */ /* 0x000fe20000010065 */
[----:B------:R-:W-:-:S04]  /*3e80*/  @P6 FFMA.FTZ R93, R117, R97, R98 ;  /* 0x00000061755d6223 */ /* 0x000fc80000010062 */
[----:B------:R-:W-:-:S04]  /*3e90*/  @P6 FADD.FTZ R93, R118, -R93 ;  /* 0x8000005d765d6221 */ /* 0x000fc80000010000 */
[----:B------:R-:W-:Y:S01]  /*3ea0*/  @P6 FFMA.FTZ R103, R128, R93, R103 ;  /* 0x0000005d80676223 */ /* 0x000fe20000010067 */
[----:B------:R-:W-:-:S04]  /*3eb0*/  @P6 FFMA.FTZ R93, R111, R97, R98 ;  /* 0x000000616f5d6223 */ /* 0x000fc80000010062 */
[----:B------:R-:W-:Y:S01]  /*3ec0*/  @P6 FADD.FTZ R92, R112, -R93 ;  /* 0x8000005d705c6221 */ /* 0x000fe20000010000 */
        /* <DEDUP_REMOVED lines=9> */
.L_x_2511:
[----:B------:R-:W-:Y:S01]  /*3f60*/  PRMT R92, R11, 0x7632, R92 ;  /* 0x000076320b5c7816 */ /* 0x000fe2000000005c */
[----:B------:R-:W-:-:S03]  /*3f70*/  @P6 FFMA.FTZ R102, R126, R97, R98 ;  /* 0x000000617e666223 */ /* 0x000fc60000010062 */
[----:B------:R-:W-:Y:S01]  /*3f80*/  SHF.L.U32 R159, R92, 0x10, RZ ;  /* 0x000000105c9f7819 */ /* 0x000fe200000006ff */
        /* <DEDUP_REMOVED lines=10> */
.L_x_2512:
[----:B------:R-:W-:Y:S05]  /*4030*/  @!P4 BRA `(.L_x_2513) ;  /* 0x000000000018c947 */ /* 0x000fea0003800000 */
[----:B------:R-:W-:Y:S01]  /*4040*/  FMUL.FTZ R93, R99, UR15 ;  /* 0x0000000f635d7c20 */ /* 0x000fe20008410000 */
[----:B------:R-:W-:-:S03]  /*4050*/  LOP3.LUT P5, RZ, R106, 0xff0000, RZ, 0xc0, !PT ;  /* 0x00ff00006aff7812 */ /* 0x000fc600078ac0ff */
[----:B------:R-:W-:-:S05]  /*4060*/  FMUL.FTZ R93, R93, UR14 ;  /* 0x0000000e5d5d7c20 */ /* 0x000fca0008410000 */
[----:B------:R-:W-:-:S04]  /*4070*/  FSEL R93, R93, RZ, P5 ;  /* 0x000000ff5d5d7208 */ /* 0x000fc80002800000 */
[----:B------:R-:W-:-:S04]  /*4080*/  F2FP.BF16.F32.PACK_AB R93, RZ, R93 ;  /* 0x0000005dff5d723e */ /* 0x000fc800000010ff */
[----:B------:R-:W-:-:S07]  /*4090*/  PRMT R89, R93, 0x7610, R89 ;  /* 0x000076105d597816 */ /* 0x000fce0000000059 */
.L_x_2513:
        /* <DEDUP_REMOVED lines=8> */
.L_x_2514:
[----:B------:R-:W-:Y:S05]  /*4120*/  @!P4 BRA `(.L_x_2515) ;  /* 0x000000000018c947 */ /* 0x000fea0003800000 */
[----:B------:R-:W-:Y:S01]  /*4130*/  FMUL.FTZ R94, R101, UR15 ;  /* 0x0000000f655e7c20 */ /* 0x000fe20008410000 */
[----:B------:R-:W-:-:S03]  /*4140*/  LOP3.LUT P5, RZ, R107, 0xff, RZ, 0xc0, !PT ;  /* 0x000000ff6bff7812 */ /* 0x000fc600078ac0ff */
[----:B------:R-:W-:-:S05]  /*4150*/  FMUL.FTZ R94, R94, UR14 ;  /* 0x0000000e5e5e7c20 */ /* 0x000fca0008410000 */
[----:B------:R-:W-:-:S04]  /*4160*/  FSEL R94, R94, RZ, P5 ;  /* 0x000000ff5e5e7208 */ /* 0x000fc80002800000 */
[----:B------:R-:W-:-:S04]  /*4170*/  F2FP.BF16.F32.PACK_AB R94, RZ, R94 ;  /* 0x0000005eff5e723e */ /* 0x000fc800000010ff */
[----:B------:R-:W-:-:S07]  /*4180*/  PRMT R90, R94, 0x7610, R90 ;  /* 0x000076105e5a7816 */ /* 0x000fce000000005a */
.L_x_2515:
        /* <DEDUP_REMOVED lines=8> */
.L_x_2516:
[----:B------:R-:W-:Y:S05]  /*4210*/  @!P4 BRA `(.L_x_2517) ;  /* 0x000000000018c947 */ /* 0x000fea0003800000 */
[----:B------:R-:W-:Y:S01]  /*4220*/  FMUL.FTZ R95, R103, UR15 ;  /* 0x0000000f675f7c20 */ /* 0x000fe20008410000 */
[----:B------:R-:W-:-:S03]  /*4230*/  LOP3.LUT P5, RZ, R107, 0xff0000, RZ, 0xc0, !PT ;  /* 0x00ff00006bff7812 */ /* 0x000fc600078ac0ff */
[----:B------:R-:W-:-:S05]  /*4240*/  FMUL.FTZ R95, R95, UR14 ;  /* 0x0000000e5f5f7c20 */ /* 0x000fca0008410000 */
[----:B------:R-:W-:-:S04]  /*4250*/  FSEL R95, R95, RZ, P5 ;  /* 0x000000ff5f5f7208 */ /* 0x000fc80002800000 */
[----:B------:R-:W-:-:S04]  /*4260*/  F2FP.BF16.F32.PACK_AB R95, RZ, R95 ;  /* 0x0000005fff5f723e */ /* 0x000fc800000010ff */
[----:B------:R-:W-:-:S07]  /*4270*/  PRMT R91, R95, 0x7610, R91 ;  /* 0x000076105f5b7816 */ /* 0x000fce000000005b */
.L_x_2517:
        /* <DEDUP_REMOVED lines=10> */
.L_x_2510:
[----:B------:R-:W-:Y:S01]  /*4320*/  ISETP.GT.AND P5, PT, R110, RZ, PT ;  /* 0x000000ff6e00720c */ /* 0x000fe20003fa4270 */
[----:B------:R-:W-:-:S12]  /*4330*/  @!P4 BRA `(.L_x_2519) ;  /* 0x000000000028c947 */ /* 0x000fd80003800000 */
[----:B------:R-:W-:Y:S01]  /*4340*/  @P5 FFMA.FTZ R99, R111, R97, R98 ;  /* 0x000000616f635223 */ /* 0x000fe20000010062 */
[----:B------:R-:W-:-:S03]  /*4350*/  LOP3.LUT P6, RZ, R106, 0xff, RZ, 0xc0, !PT ;  /* 0x000000ff6aff7812 */ /* 0x000fc600078cc0ff */
[----:B0-----:R-:W-:Y:S01]  /*4360*/  @P5 FADD.FTZ R100, R112, -R99 ;  /* 0x8000006370645221 */ /* 0x001fe20000010000 */
[----:B------:R-:W-:-:S05]  /*4370*/  SHF.L.U32 R99, R8, 0x10, RZ ;  /* 0x0000001008637819 */ /* 0x000fca00000006ff */
[----:B------:R-:W-:-:S04]  /*4380*/  @P5 FFMA.FTZ R99, R128, R100, R99 ;  /* 0x0000006480635223 */ /* 0x000fc80000010063 */
[----:B------:R-:W-:-:S04]  /*4390*/  FMUL.FTZ R99, R99, UR15 ;  /* 0x0000000f63637c20 */ /* 0x000fc80008410000 */
[----:B------:R-:W-:-:S05]  /*43a0*/  FMUL.FTZ R99, R99, UR14 ;  /* 0x0000000e63637c20 */ /* 0x000fca0008410000 */
[----:B------:R-:W-:-:S04]  /*43b0*/  FSEL R99, R99, RZ, P6 ;  /* 0x000000ff63637208 */ /* 0x000fc80003000000 */
[----:B------:R-:W-:-:S04]  /*43c0*/  F2FP.BF16.F32.PACK_AB R99, RZ, R99 ;  /* 0x00000063ff63723e */ /* 0x000fc800000010ff */
[----:B------:R-:W-:-:S07]  /*43d0*/  PRMT R88, R99, 0x7610, R88 ;  /* 0x0000761063587816 */ /* 0x000fce0000000058 */
.L_x_2519:
        /* <DEDUP_REMOVED lines=12> */
.L_x_2520:
[----:B------:R-:W-:Y:S05]  /*44a0*/  @!P4 BRA `(.L_x_2521) ;  /* 0x000000000028c947 */ /* 0x000fea0003800000 */
        /* <DEDUP_REMOVED lines=10> */
.L_x_2521:
        /* <DEDUP_REMOVED lines=12> */
.L_x_2522:
        /* <DEDUP_REMOVED lines=11> */
.L_x_2523:
        /* <DEDUP_REMOVED lines=12> */
.L_x_2524:
        /* <DEDUP_REMOVED lines=11> */
.L_x_2525:
        /* <DEDUP_REMOVED lines=14> */
.L_x_2509:
        /* <DEDUP_REMOVED lines=26> */
.L_x_2527:
[----:B------:R-:W-:Y:S05]  /*4ab0*/  @!P4 BRA `(.L_x_2528) ;  /* 0x000000000018c947 */ /* 0x000fea0003800000 */
[----:B------:R-:W-:Y:S01]  /*4ac0*/  FMUL.FTZ R92, R100, UR15 ;  /* 0x0000000f645c7c20 */ /* 0x000fe20008410000 */
[----:B------:R-:W-:-:S03]  /*4ad0*/  LOP3.LUT P6, RZ, R106, 0xff00, RZ, 0xc0, !PT ;  /* 0x0000ff006aff7812 */ /* 0x000fc600078cc0ff */
[----:B------:R-:W-:-:S05]  /*4ae0*/  FMUL.FTZ R92, R92, UR14 ;  /* 0x0000000e5c5c7c20 */ /* 0x000fca0008410000 */
[----:B------:R-:W-:-:S04]  /*4af0*/  FSEL R92, R92, RZ, P6 ;  /* 0x000000ff5c5c7208 */ /* 0x000fc80003000000 */
[----:B------:R-:W-:-:S04]  /*4b00*/  F2FP.BF16.F32.PACK_AB R92, RZ, R92 ;  /* 0x0000005cff5c723e */ /* 0x000fc800000010ff */
[----:B------:R-:W-:-:S07]  /*4b10*/  PRMT R88, R88, 0x5410, R92 ;  /* 0x0000541058587816 */ /* 0x000fce000000005c */
.L_x_2528:
        /* <DEDUP_REMOVED lines=10> */
.L_x_2529:
        /* <DEDUP_REMOVED lines=8> */
.L_x_2530:
        /* <DEDUP_REMOVED lines=21> */
.L_x_2531:
[----:B------:R-:W-:Y:S05]  /*4d90*/  @!P4 BRA `(.L_x_2532) ;  /* 0x000000000018c947 */ /* 0x000fea0003800000 */
[----:B------:R-:W-:Y:S01]  /*4da0*/  FMUL.FTZ R94, R102, UR15 ;  /* 0x0000000f665e7c20 */ /* 0x000fe20008410000 */
[----:B------:R-:W-:-:S03]  /*4db0*/  LOP3.LUT P6, RZ, R107, 0xff00, RZ, 0xc0, !PT ;  /* 0x0000ff006bff7812 */ /* 0x000fc600078cc0ff */
[----:B------:R-:W-:-:S05]  /*4dc0*/  FMUL.FTZ R94, R94, UR14 ;  /* 0x0000000e5e5e7c20 */ /* 0x000fca0008410000 */
[----:B------:R-:W-:-:S04]  /*4dd0*/  FSEL R94, R94, RZ, P6 ;  /* 0x000000ff5e5e7208 */ /* 0x000fc80003000000 */
[----:B------:R-:W-:-:S04]  /*4de0*/  F2FP.BF16.F32.PACK_AB R94, RZ, R94 ;  /* 0x0000005eff5e723e */ /* 0x000fc800000010ff */
[----:B------:R-:W-:-:S07]  /*4df0*/  PRMT R90, R90, 0x5410, R94 ;  /* 0x000054105a5a7816 */ /* 0x000fce000000005e */
.L_x_2532:
        /* <DEDUP_REMOVED lines=10> */
.L_x_2533:
        /* <DEDUP_REMOVED lines=10> */
.L_x_2526:
        /* <DEDUP_REMOVED lines=12> */
.L_x_2534:
        /* <DEDUP_REMOVED lines=12> */
.L_x_2535:
        /* <DEDUP_REMOVED lines=12> */
.L_x_2536:
        /* <DEDUP_REMOVED lines=12> */
.L_x_2537:
        /* <DEDUP_REMOVED lines=12> */
.L_x_2538:
        /* <DEDUP_REMOVED lines=12> */
.L_x_2539:
        /* <DEDUP_REMOVED lines=12> */
.L_x_2540:
        /* <DEDUP_REMOVED lines=13> */
.L_x_2518:
        /* <DEDUP_REMOVED lines=8> */
.L_x_2508:
[----:B------:R-:W-:Y:S05]  /*55d0*/  BSYNC.RECONVERGENT B0 ;  /* 0x0000000000007941 */ /* 0x000fea0003800200 */
.L_x_2507:
        /* <DEDUP_REMOVED lines=21> */
[----:B------:R-:W-:Y:S01]  /*5730*/  @P5 FFMA.FTZ R95, R128, R94, R95 ;  /* 0x0000005e805f5223 */ /* 0x000fe2000001005f */
[----:B------:R-:W-:Y:S01]  /*5740*/  SHF.L.U32 R94, R92, 0x10, RZ ;  /* 0x000000105c5e7819 */ /* 0x000fe200000006ff */
[-C--:B------:R-:W-:Y:S01]  /*5750*/  @P5 FFMA.FTZ R110, R143, R97.reuse, R98 ;  /* 0x000000618f6e5223 */ /* 0x080fe20000010062 */
[----:B------:R-:W-:Y:S01]  /*5760*/  PRMT R92, R6, 0x7632, R92 ;  /* 0x00007632065c7816 */ /* 0x000fe2000000005c */
[----:B------:R-:W-:Y:S01]  /*5770*/  @P5 FFMA.FTZ R159, R132, R97, R98 ;  /* 0x00000061849f5223 */ /* 0x000fe20000010062 */
[----:B------:R-:W-:Y:S01]  /*5780*/  SHF.L.U32 R97, R5, 0x10, RZ ;  /* 0x0000001005617819 */ /* 0x000fe200000006ff */
[----:B------:R-:W-:Y:S01]  /*5790*/  @P5 FFMA.FTZ R94, R128, R101, R94 ;  /* 0x00000065805e5223 */ /* 0x000fe2000001005e */
[----:B------:R-:W-:Y:S01]  /*57a0*/  @P5 FADD.FTZ R99, R142, -R99 ;  /* 0x800000638e635221 */ /* 0x000fe20000010000 */
[----:B------:R-:W-:-:S02]  /*57b0*/  IMAD.U32 R98, R92, 0x10000, RZ ;  /* 0x000100005c627824 */ /* 0x000fc400078e00ff */
[----:B------:R-:W-:Y:S01]  /*57c0*/  @P5 FADD.FTZ R101, R135, -R102 ;  /* 0x8000006687655221 */ /* 0x000fe20000010000 */
[C---:B------:R-:W-:Y:S01]  /*57d0*/  PRMT R92, R7.reuse, 0x7632, R92 ;  /* 0x00007632075c7816 */ /* 0x040fe2000000005c */
[----:B------:R-:W-:Y:S01]  /*57e0*/  @P5 FFMA.FTZ R97, R128, R99, R97 ;  /* 0x0000006380615223 */ /* 0x000fe20000010061 */
[----:B------:R-:W-:Y:S01]  /*57f0*/  SHF.L.U32 R99, R6, 0x10, RZ ;  /* 0x0000001006637819 */ /* 0x000fe200000006ff */
[----:B------:R-:W-:Y:S01]  /*5800*/  @P5 FFMA.FTZ R98, R128, R101, R98 ;  /* 0x0000006580625223 */ /* 0x000fe20000010062 */
[----:B------:R-:W-:Y:S01]  /*5810*/  SHF.L.U32 R100, R92, 0x10, RZ ;  /* 0x000000105c647819 */ /* 0x000fe200000006ff */
[----:B------:R-:W-:Y:S01]  /*5820*/  @P5 FADD.FTZ R92, R140, -R93 ;  /* 0x8000005d8c5c5221 */ /* 0x000fe20000010000 */
[----:B------:R-:W-:Y:S01]  /*5830*/  SHF.L.U32 R101, R7, 0x10, RZ ;  /* 0x0000001007657819 */ /* 0x000fe200000006ff */
        /* <DEDUP_REMOVED lines=15> */
.L_x_2545:
        /* <DEDUP_REMOVED lines=8> */
.L_x_2546:
[----:B------:R-:W-:Y:S05]  /*59b0*/  @!P4 BRA `(.L_x_2547) ;  /* 0x000000000018c947 */ /* 0x000fea0003800000 */
[----:B------:R-:W-:Y:S01]  /*59c0*/  FMUL.FTZ R93, R97, UR15 ;  /* 0x0000000f615d7c20 */ /* 0x000fe20008410000 */
[----:B------:R-:W-:-:S03]  /*59d0*/  LOP3.LUT P5, RZ, R108, 0xff0000, RZ, 0xc0, !PT ;  /* 0x00ff00006cff7812 */ /* 0x000fc600078ac0ff */
[----:B------:R-:W-:-:S05]  /*59e0*/  FMUL.FTZ R93, R93, UR14 ;  /* 0x0000000e5d5d7c20 */ /* 0x000fca0008410000 */
[----:B------:R-:W-:-:S04]  /*59f0*/  FSEL R93, R93, RZ, P5 ;  /* 0x000000ff5d5d7208 */ /* 0x000fc80002800000 */
[----:B------:R-:W-:-:S04]  /*5a00*/  F2FP.BF16.F32.PACK_AB R93, RZ, R93 ;  /* 0x0000005dff5d723e */ /* 0x000fc800000010ff */
[----:B------:R-:W-:-:S07]  /*5a10*/  PRMT R89, R93, 0x7610, R89 ;  /* 0x000076105d597816 */ /* 0x000fce0000000059 */
.L_x_2547:
        /* <DEDUP_REMOVED lines=8> */
.L_x_2548:
[----:B------:R-:W-:Y:S05]  /*5aa0*/  @!P4 BRA `(.L_x_2549) ;  /* 0x000000000018c947 */ /* 0x000fea0003800000 */
[----:B------:R-:W-:Y:S01]  /*5ab0*/  FMUL.FTZ R94, R99, UR15 ;  /* 0x0000000f635e7c20 */ /* 0x000fe20008410000 */
[----:B------:R-:W-:-:S03]  /*5ac0*/  LOP3.LUT P5, RZ, R109, 0xff, RZ, 0xc0, !PT ;  /* 0x000000ff6dff7812 */ /* 0x000fc600078ac0ff */
[----:B------:R-:W-:-:S05]  /*5ad0*/  FMUL.FTZ R94, R94, UR14 ;  /* 0x0000000e5e5e7c20 */ /* 0x000fca0008410000 */
[----:B------:R-:W-:-:S04]  /*5ae0*/  FSEL R94, R94, RZ, P5 ;  /* 0x000000ff5e5e7208 */ /* 0x000fc80002800000 */
[----:B------:R-:W-:-:S04]  /*5af0*/  F2FP.BF16.F32.PACK_AB R94, RZ, R94 ;  /* 0x0000005eff5e723e */ /* 0x000fc800000010ff */
[----:B------:R-:W-:-:S07]  /*5b00*/  PRMT R90, R94, 0x7610, R90 ;  /* 0x000076105e5a7816 */ /* 0x000fce000000005a */
.L_x_2549:
        /* <DEDUP_REMOVED lines=8> */
.L_x_2550:
[----:B------:R-:W-:Y:S05]  /*5b90*/  @!P4 BRA `(.L_x_2551) ;  /* 0x000000000018c947 */ /* 0x000fea0003800000 */
[----:B------:R-:W-:Y:S01]  /*5ba0*/  FMUL.FTZ R95, R101, UR15 ;  /* 0x0000000f655f7c20 */ /* 0x000fe20008410000 */
[----:B------:R-:W-:-:S03]  /*5bb0*/  LOP3.LUT P5, RZ, R109, 0xff0000, RZ, 0xc0, !PT ;  /* 0x00ff00006dff7812 */ /* 0x000fc600078ac0ff */
[----:B------:R-:W-:-:S05]  /*5bc0*/  FMUL.FTZ R95, R95, UR14 ;  /* 0x0000000e5f5f7c20 */ /* 0x000fca0008410000 */
[----:B------:R-:W-:-:S04]  /*5bd0*/  FSEL R95, R95, RZ, P5 ;  /* 0x000000ff5f5f7208 */ /* 0x000fc80002800000 */
[----:B------:R-:W-:-:S04]  /*5be0*/  F2FP.BF16.F32.PACK_AB R95, RZ, R95 ;  /* 0x0000005fff5f723e */ /* 0x000fc800000010ff */
[----:B------:R-:W-:-:S07]  /*5bf0*/  PRMT R91, R95, 0x7610, R91 ;  /* 0x000076105f5b7816 */ /* 0x000fce000000005b */
.L_x_2551:
        /* <DEDUP_REMOVED lines=10> */
.L_x_2544:
[----:B------:R-:W-:Y:S01]  /*5ca0*/  ISETP.GT.AND P5, PT, R110, RZ, PT ;  /* 0x000000ff6e00720c */ /* 0x000fe20003fa4270 */
[----:B------:R-:W-:-:S12]  /*5cb0*/  @!P4 BRA `(.L_x_2553) ;  /* 0x000000000028c947 */ /* 0x000fd80003800000 */
[----:B------:R-:W-:Y:S01]  /*5cc0*/  @P5 FFMA.FTZ R99, R137, R97, R98 ;  /* 0x0000006189635223 */ /* 0x000fe20000010062 */
[----:B------:R-:W-:-:S03]  /*5cd0*/  LOP3.LUT P6, RZ, R108, 0xff, RZ, 0xc0, !PT ;  /* 0x000000ff6cff7812 */ /* 0x000fc600078cc0ff */
[----:B0-2---:R-:W-:Y:S01]  /*5ce0*/  @P5 FADD.FTZ R100, R140, -R99 ;  /* 0x800000638c645221 */ /* 0x005fe20000010000 */
[----:B------:R-:W-:-:S05]  /*5cf0*/  SHF.L.U32 R99, R4, 0x10, RZ ;  /* 0x0000001004637819 */ /* 0x000fca00000006ff */
[----:B------:R-:W-:-:S04]  /*5d00*/  @P5 FFMA.FTZ R99, R128, R100, R99 ;  /* 0x0000006480635223 */ /* 0x000fc80000010063 */
[----:B------:R-:W-:-:S04]  /*5d10*/  FMUL.FTZ R99, R99, UR15 ;  /* 0x0000000f63637c20 */ /* 0x000fc80008410000 */
[----:B------:R-:W-:-:S05]  /*5d20*/  FMUL.FTZ R99, R99, UR14 ;  /* 0x0000000e63637c20 */ /* 0x000fca0008410000 */
[----:B------:R-:W-:-:S04]  /*5d30*/  FSEL R99, R99, RZ, P6 ;  /* 0x000000ff63637208 */ /* 0x000fc80003000000 */
[----:B------:R-:W-:-:S04]  /*5d40*/  F2FP.BF16.F32.PACK_AB R99, RZ, R99 ;  /* 0x00000063ff63723e */ /* 0x000fc800000010ff */
[----:B------:R-:W-:-:S07]  /*5d50*/  PRMT R88, R99, 0x7610, R88 ;  /* 0x0000761063587816 */ /* 0x000fce0000000058 */
.L_x_2553:
        /* <DEDUP_REMOVED lines=12> */
.L_x_2554:
[----:B------:R-:W-:Y:S05]  /*5e20*/  @!P4 BRA `(.L_x_2555) ;  /* 0x000000000028c947 */ /* 0x000fea0003800000 */
        /* <DEDUP_REMOVED lines=10> */
.L_x_2555:
        /* <DEDUP_REMOVED lines=12> */
.L_x_2556:
        /* <DEDUP_REMOVED lines=11> */
.L_x_2557:
        /* <DEDUP_REMOVED lines=12> */
.L_x_2558:
        /* <DEDUP_REMOVED lines=11> */
.L_x_2559:
        /* <DEDUP_REMOVED lines=14> */
.L_x_2543:
        /* <DEDUP_REMOVED lines=38> */
.L_x_2561:
[----:B------:R-:W-:Y:S05]  /*64f0*/  @!P4 BRA `(.L_x_2562) ;  /* 0x000000000018c947 */ /* 0x000fea0003800000 */
[----:B------:R-:W-:Y:S01]  /*6500*/  FMUL.FTZ R92, R100, UR15 ;  /* 0x0000000f645c7c20 */ /* 0x000fe20008410000 */
[----:B------:R-:W-:-:S03]  /*6510*/  LOP3.LUT P6, RZ, R108, 0xff00, RZ, 0xc0, !PT ;  /* 0x0000ff006cff7812 */ /* 0x000fc600078cc0ff */
[----:B------:R-:W-:-:S05]  /*6520*/  FMUL.FTZ R92, R92, UR14 ;  /* 0x0000000e5c5c7c20 */ /* 0x000fca0008410000 */
[----:B------:R-:W-:-:S04]  /*6530*/  FSEL R92, R92, RZ, P6 ;  /* 0x000000ff5c5c7208 */ /* 0x000fc80003000000 */
[----:B------:R-:W-:-:S04]  /*6540*/  F2FP.BF16.F32.PACK_AB R92, RZ, R92 ;  /* 0x0000005cff5c723e */ /* 0x000fc800000010ff */
[----:B------:R-:W-:-:S07]  /*6550*/  PRMT R88, R88, 0x5410, R92 ;  /* 0x0000541058587816 */ /* 0x000fce000000005c */
.L_x_2562:
        /* <DEDUP_REMOVED lines=10> */
.L_x_2563:
[----:B------:R-:W-:Y:S05]  /*6600*/  @!P4 BRA `(.L_x_2564) ;  /* 0x000000000018c947 */ /* 0x000fea0003800000 */
[----:B------:R-:W-:Y:S01]  /*6610*/  FMUL.FTZ R93, R95, UR15 ;  /* 0x0000000f5f5d7c20 */ /* 0x000fe20008410000 */
[----:B------:R-:W-:-:S03]  /*6620*/  LOP3.LUT P6, RZ, R108, 0xff000000, RZ, 0xc0, !PT ;  /* 0xff0000006cff7812 */ /* 0x000fc600078cc0ff */
[----:B------:R-:W-:-:S05]  /*6630*/  FMUL.FTZ R93, R93, UR14 ;  /* 0x0000000e5d5d7c20 */ /* 0x000fca0008410000 */
[----:B------:R-:W-:-:S04]  /*6640*/  FSEL R93, R93, RZ, P6 ;  /* 0x000000ff5d5d7208 */ /* 0x000fc80003000000 */
[----:B------:R-:W-:-:S04]  /*6650*/  F2FP.BF16.F32.PACK_AB R93, RZ, R93 ;  /* 0x0000005dff5d723e */ /* 0x000fc800000010ff */
[----:B------:R-:W-:-:S07]  /*6660*/  PRMT R89, R89, 0x5410, R93 ;  /* 0x0000541059597816 */ /* 0x000fce000000005d */
.L_x_2564:
        /* <DEDUP_REMOVED lines=10> */
.L_x_2565:
[----:B------:R-:W-:Y:S05]  /*6710*/  @!P4 BRA `(.L_x_2566) ;  /* 0x000000000018c947 */ /* 0x000fea0003800000 */
[----:B------:R-:W-:Y:S01]  /*6720*/  FMUL.FTZ R94, R98, UR15 ;  /* 0x0000000f625e7c20 */ /* 0x000fe20008410000 */
[----:B------:R-:W-:-:S03]  /*6730*/  LOP3.LUT P6, RZ, R109, 0xff00, RZ, 0xc0, !PT ;  /* 0x0000ff006dff7812 */ /* 0x000fc600078cc0ff */
[----:B------:R-:W-:-:S05]  /*6740*/  FMUL.FTZ R94, R94, UR14 ;  /* 0x0000000e5e5e7c20 */ /* 0x000fca0008410000 */
[----:B------:R-:W-:-:S04]  /*6750*/  FSEL R94, R94, RZ, P6 ;  /* 0x000000ff5e5e7208 */ /* 0x000fc80003000000 */
[----:B------:R-:W-:-:S04]  /*6760*/  F2FP.BF16.F32.PACK_AB R94, RZ, R94 ;  /* 0x0000005eff5e723e */ /* 0x000fc800000010ff */
[----:B------:R-:W-:-:S07]  /*6770*/  PRMT R90, R90, 0x5410, R94 ;  /* 0x000054105a5a7816 */ /* 0x000fce000000005e */
.L_x_2566:
        /* <DEDUP_REMOVED lines=10> */
.L_x_2567:
        /* <DEDUP_REMOVED lines=10> */
.L_x_2560:
        /* <DEDUP_REMOVED lines=12> */
.L_x_2568:
        /* <DEDUP_REMOVED lines=12> */
.L_x_2569:
        /* <DEDUP_REMOVED lines=12> */
.L_x_2570:
        /* <DEDUP_REMOVED lines=12> */
.L_x_2571:
        /* <DEDUP_REMOVED lines=12> */
.L_x_2572:
        /* <DEDUP_REMOVED lines=12> */
.L_x_2573:
        /* <DEDUP_REMOVED lines=12> */
.L_x_2574:
        /* <DEDUP_REMOVED lines=13> */
.L_x_2552:
[----:B------:R-:W1:Y:S08]  /*6ed0*/  @P0 LDC.64 R98, c[0x0][0x478] ;  /* 0x00011e00ff620b82 */ /* 0x000e700000000a00 */
[----:B0-2---:R-:W0:Y:S01]  /*6ee0*/  @P4 LDC.64 R100, c[0x0][0x468] ;  /* 0x00011a00ff644b82 */ /* 0x005e220000000a00 */
[----:B-1----:R-:W-:-:S05]  /*6ef0*/  @P0 IMAD.WIDE.U32 R98, R161, 0x10, R98 ;  /* 0x00000010a1620825 */ /* 0x002fca00078e0062 */
[----:B------:R1:W-:Y:S01]  /*6f00*/  @P0 STG.E.128 desc[UR8][R98.64], R92 ;  /* 0x0000005c62000986 */ /* 0x0003e2000c101d08 */
[----:B0-----:R-:W-:-:S05]  /*6f10*/  @P4 IMAD.WIDE.U32 R96, R96, 0x10, R100 ;  /* 0x0000001060604825 */ /* 0x001fca00078e0064 */
[----:B------:R1:W-:Y:S02]  /*6f20*/  @P4 STG.E.128 desc[UR8][R96.64], R88 ;  /* 0x0000005860004986 */ /* 0x0003e4000c101d08 */
.L_x_2542:
[----:B------:R-:W-:Y:S05]  /*6f30*/  BSYNC.RECONVERGENT B0 ;  /* 0x0000000000007941 */ /* 0x000fea0003800200 */
.L_x_2541:
[----:B-1----:R-:W1:Y:S01]  /*6f40*/  LDC.64 R96, c[0x0][0x380] ;  /* 0x0000e000ff607b82 */ /* 0x002e620000000a00 */
[----:B------:R-:W-:Y:S01]  /*6f50*/  UPLOP3.LUT UP1, UPT, UPT, UPT, UP1, 0x40, 0x4 ;  /* 0x000000000004789c */ /* 0x000fe20003f2e810 */
[----:B-1----:R-:W-:-:S04]  /*6f60*/  IADD3 R2, PT, PT, R2, R96, RZ ;  /* 0x0000006002027210 */ /* 0x002fc80007ffe0ff */
[----:B------:R-:W-:-:S13]  /*6f70*/  ISETP.GE.AND P0, PT, R2, R97, PT ;  /* 0x000000610200720c */ /* 0x000fda0003f06270 */
[----:B------:R-:W-:Y:S05]  /*6f80*/  @!P0 BRA `(.L_x_2575) ;  /* 0xffffff9400748947 */ /* 0x000fea000383ffff */
.L_x_2462:
        /* <DEDUP_REMOVED lines=31> */
.L_x_2576:
        /* <DEDUP_REMOVED lines=16> */
.L_x_10705:


//--------------------- .text._ZN10layer_norm22ln_bwd_finalize_kernelINS_22Kernel_traits_finalizeILj6144Ef13__nv_bfloat16S2_S2_fjLb0ELj1024ELj4ENS_18Kernel_traits_baseILj6144EfS2_S2_S2_fjLj1024EEEEELb0ELb1EEEvNS_9BwdParamsE --------------------------
	.section	.text._ZN10layer_norm22ln_bwd_finalize_kernelINS_22Kernel_traits_finalizeILj6144Ef13__nv_bfloat16S2_S2_fjLb0ELj1024ELj4ENS_18Kernel_traits_baseILj6144EfS2_S2_S2_fjLj1024EEEEELb0ELb1EEEvNS_9BwdParamsE,"ax",@progbits
	.align	128
        .global         _ZN10layer_norm22ln_bwd_finalize_kernelINS_22Kernel_traits_finalizeILj6144Ef13__nv_bfloat16S2_S2_fjLb0ELj1024ELj4ENS_18Kernel_traits_baseILj6144EfS2_S2_S2_fjLj1024EEEEELb0ELb1EEEvNS_9BwdParamsE
        .type           _ZN10layer_norm22ln_bwd_finalize_kernelINS_22Kernel_traits_finalizeILj6144Ef13__nv_bfloat16S2_S2_fjLb0ELj1024ELj4ENS_18Kernel_traits_baseILj6144EfS2_S2_S2_fjLj1024EEEEELb0ELb1EEEvNS_9BwdParamsE,@function
        .size           _ZN10layer_norm22ln_bwd_finalize_kernelINS_22Kernel_traits_finalizeILj6144Ef13__nv_bfloat16S2_S2_fjLb0ELj1024ELj4ENS_18Kernel_traits_baseILj6144EfS2_S2_S2_fjLj1024EEEEELb0ELb1EEEvNS_9BwdParamsE,(.L_x_10706 - _ZN10layer_norm22ln_bwd_finalize_kernelINS_22Kernel_traits_finalizeILj6144Ef13__nv_bfloat16S2_S2_fjLb0ELj1024ELj4ENS_18Kernel_traits_baseILj6144EfS2_S2_S2_fjLj1024EEEEELb0ELb1EEEvNS_9BwdParamsE)
        .other          _ZN10layer_norm22ln_bwd_finalize_kernelINS_22Kernel_traits_finalizeILj6144Ef13__nv_bfloat16S2_S2_fjLb0ELj1024ELj4ENS_18Kernel_traits_baseILj6144EfS2_S2_S2_fjLj1024EEEEELb0ELb1EEEvNS_9BwdParamsE,@"STO_CUDA_ENTRY STV_DEFAULT"
_ZN10layer_norm22ln_bwd_finalize_kernelINS_22Kernel_traits_finalizeILj6144Ef13__nv_bfloat16S2_S2_fjLb0ELj1024ELj4ENS_18Kernel_traits_baseILj6144EfS2_S2_S2_fjLj1024EEEEELb0ELb1EEEvNS_9BwdParamsE:
.text._ZN10layer_norm22ln_bwd_finalize_kernelINS_22Kernel_traits_finalizeILj6144Ef13__nv_bfloat16S2_S2_fjLb0ELj1024ELj4ENS_18Kernel_traits_baseILj6144EfS2_S2_S2_fjLj1024EEEEELb0ELb1EEEvNS_9BwdParamsE:
        /* <DEDUP_REMOVED lines=21> */
[----:B------:R-:W-:Y:S02]  /*0150*/  LOP3.LUT R3, RZ, R0, RZ, 0x33, !PT ;  /* 0x00000000ff037212 */ /* 0x000fe400078e33ff */
[----:B------:R-:W-:Y:S02]  /*0160*/  VIMNMX.U32 R2, PT, PT, R8, UR10, !PT ;  /* 0x0000000a08027c48 */ /* 0x000fe4000ffe0000 */
[----:B------:R-:W-:Y:S02]  /*0170*/  MOV R26, RZ ;  /* 0x000000ff001a7202 */ /* 0x000fe40000000f00 */
[----:B------:R-:W-:Y:S02]  /*0180*/  IADD3 R5, PT, PT, R2, R3, RZ ;  /* 0x0000000302057210 */ /* 0x000fe40007ffe0ff */
[----:B------:R-:W-:-:S02]  /*0190*/  MOV R2, RZ ;  /* 0x000000ff00027202 */ /* 0x000fc40000000f00 */
[C---:B------:R-:W-:Y:S02]  /*01a0*/  ISETP.GE.U32.AND P0, PT, R5.reuse, 0x1e0, PT ;  /* 0x000001e00500780c */ /* 0x040fe40003f06070 */
[----:B------:R-:W-:Y:S02]  /*01b0*/  MOV R3, R0 ;  /* 0x0000000000037202 */ /* 0x000fe40000000f00 */
        /* <DEDUP_REMOVED lines=25> */
[-C--:B------:R-:W-:Y:S01]  /*0350*/  IMAD R29, R28, R5.reuse, UR7 ;  /* 0x000000071c1d7e24 */ /* 0x080fe2000f8e0205 */
[C---:B------:R-:W-:Y:S01]  /*0360*/  IADD3 R8, PT, PT, R4.reuse, R8, RZ ;  /* 0x0000000804087210 */ /* 0x040fe20007ffe0ff */
[-C--:B------:R-:W-:Y:S01]  /*0370*/  IMAD R27, R27, R5.reuse, UR7 ;  /* 0x000000071b1b7e24 */ /* 0x080fe2000f8e0205 */
[C---:B------:R-:W-:Y:S01]  /*0380*/  IADD3 R10, PT, PT, R4.reuse, R10, RZ ;  /* 0x0000000a040a7210 */ /* 0x040fe20007ffe0ff */
[-C--:B------:R-:W-:Y:S01]  /*0390*/  IMAD R23, R23, R5.reuse, UR7 ;  /* 0x0000000717177e24 */ /* 0x080fe2000f8e0205 */
[----:B------:R-:W-:Y:S01]  /*03a0*/  IADD3 R12, PT, PT, R4, R12, RZ ;  /* 0x0000000c040c7210 */ /* 0x000fe20007ffe0ff */
[-C--:B------:R-:W-:Y:S01]  /*03b0*/  IMAD R7, R7, R5.reuse, UR7 ;  /* 0x0000000707077e24 */ /* 0x080fe2000f8e0205 */
[----:B------:R-:W-:Y:S01]  /*03c0*/  IADD3 R24, PT, PT, -R24, RZ, RZ ;  /* 0x000000ff18187210 */ /* 0x000fe20007ffe1ff */
[----:B------:R-:W-:-:S02]  /*03d0*/  IMAD R19, R19, R5, UR7 ;  /* 0x0000000713137e24 */ /* 0x000fc4000f8e0205 */
        /* <DEDUP_REMOVED lines=11> */
[C---:B------:R-:W-:Y:S01]  /*0490*/  IADD3 R9, PT, PT, R4.reuse, R9, RZ ;  /* 0x0000000904097210 */ /* 0x040fe20007ffe0ff */
[----:B------:R-:W-:Y:S01]  /*04a0*/  HFMA2 R2, -RZ, RZ, 0, 0 ;  /* 0x00000000ff027431 */ /* 0x000fe200000001ff */
[----:B------:R-:W-:-:S02]  /*04b0*/  IADD3 R11, PT, PT, R4, R11, RZ ;  /* 0x0000000b040b7210 */ /* 0x000fc40007ffe0ff */
[C---:B------:R-:W-:Y:S02]  /*04c0*/  IADD3 R13, PT, PT, R4.reuse, R13, RZ ;  /* 0x0000000d040d7210 */ /* 0x040fe40007ffe0ff */
[C---:B------:R-:W-:Y:S02]  /*04d0*/  IADD3 R6, PT, PT, R4.reuse, R21, RZ ;  /* 0x0000001504067210 */ /* 0x040fe40007ffe0ff */
[C---:B------:R-:W-:Y:S02]  /*04e0*/  IADD3 R17, PT, PT, R4.reuse, R17, RZ ;  /* 0x0000001104117210 */ /* 0x040fe40007ffe0ff */
[----:B------:R-:W-:Y:S02]  /*04f0*/  IADD3 R4, PT, PT, R4, R3, RZ ;  /* 0x0000000304047210 */ /* 0x000fe40007ffe0ff */
[----:B------:R-:W-:-:S07]  /*0500*/  MOV R3, R0 ;  /* 0x0000000000037202 */ /* 0x000fce0000000f00 */
.L_x_2581:
        /* <DEDUP_REMOVED lines=118> */
.L_x_2580:
[----:B------:R-:W-:Y:S05]  /*0c70*/  BSYNC.RECONVERGENT B1 ;  /* 0x0000000000017941 */ /* 0x000fea0003800200 */
.L_x_2579:
        /* <DEDUP_REMOVED lines=25> */
[----:B--2---:R-:W-:Y:S01]  /*0e10*/  IMAD.WIDE.U32 R20, R19, 0x4, R14 ;  /* 0x0000000413147825 */ /* 0x004fe200078e000e */
[----:B------:R0:W2:Y:S04]  /*0e20*/  LDG.E R22, desc[UR8][R12.64] ;  /* 0x000000080c167981 */ /* 0x0000a8000c1e1900 */
[----:B------:R1:W4:Y:S01]  /*0e30*/  LDG.E R23, desc[UR8][R20.64] ;  /* 0x0000000814177981 */ /* 0x000322000c1e1900 */
[----:B------:R-:W-:-:S04]  /*0e40*/  LEA R17, R18, R19, 0x6 ;  /* 0x0000001312117211 */ /* 0x000fc800078e30ff */
[C---:B------:R-:W-:Y:S02]  /*0e50*/  LEA R27, R18.reuse, R17, 0x5 ;  /* 0x00000011121b7211 */ /* 0x040fe400078e28ff */
[----:B------:R-:W-:Y:S01]  /*0e60*/  LEA R19, R18, R19, 0x7 ;  /* 0x0000001312137211 */ /* 0x000fe200078e38ff */
[----:B------:R-:W-:-:S04]  /*0e70*/  IMAD.WIDE.U32 R24, R25, 0x4, R14 ;  /* 0x0000000419187825 */ /* 0x000fc800078e000e */
[----:B0-----:R-:W-:-:S04]  /*0e80*/  IMAD.WIDE.U32 R12, R27, 0x4, R10 ;  /* 0x000000041b0c7825 */ /* 0x001fc800078e000a */
[--C-:B-1----:R-:W-:Y:S02]  /*0e90*/  IMAD.WIDE.U32 R20, R19, 0x4, R10.reuse ;  /* 0x0000000413147825 */ /* 0x102fe400078e000a */
[----:B------:R-:W5:Y:S02]  /*0ea0*/  LDG.E R13, desc[UR8][R12.64] ;  /* 0x000000080c0d7981 */ /* 0x000f64000c1e1900 */
[----:B------:R-:W-:Y:S02]  /*0eb0*/  IMAD.WIDE.U32 R28, R17, 0x4, R10 ;  /* 0x00000004111c7825 */ /* 0x000fe400078e000a */
[----:B------:R0:W5:Y:S04]  /*0ec0*/  LDG.E R8, desc[UR8][R20.64] ;  /* 0x0000000814087981 */ /* 0x000168000c1e1900 */
[----:B------:R1:W5:Y:S04]  /*0ed0*/  LDG.E R9, desc[UR8][R28.64] ;  /* 0x000000081c097981 */ /* 0x000368000c1e1900 */
[----:B------:R1:W5:Y:S01]  /*0ee0*/  LDG.E R12, desc[UR8][R24.64] ;  /* 0x00000008180c7981 */ /* 0x000362000c1e1900 */
[CC--:B0-----:R-:W-:Y:S01]  /*0ef0*/  LEA R21, R18.reuse, R19.reuse, 0x5 ;  /* 0x0000001312157211 */ /* 0x0c1fe200078e28ff */
[----:B-1----:R-:W-:Y:S01]  /*0f00*/  IMAD.WIDE.U32 R28, R19, 0x4, R14 ;  /* 0x00000004131c7825 */ /* 0x002fe200078e000e */
[----:B------:R-:W-:-:S03]  /*0f10*/  LEA R19, R18, R19, 0x6 ;  /* 0x0000001312137211 */ /* 0x000fc600078e30ff */
[----:B------:R-:W-:-:S04]  /*0f20*/  IMAD.WIDE.U32 R24, R21, 0x4, R10 ;  /* 0x0000000415187825 */ /* 0x000fc800078e000a */
[----:B------:R-:W-:-:S06]  /*0f30*/  IMAD.WIDE.U32 R20, R21, 0x4, R14 ;  /* 0x0000000415147825 */ /* 0x000fcc00078e000e */
[----:B------:R-:W5:Y:S01]  /*0f40*/  LDG.E R20, desc[UR8][R20.64] ;  /* 0x0000000814147981 */ /* 0x000f62000c1e1900 */
[----:B---3--:R-:W-:Y:S01]  /*0f50*/  FADD.FTZ R26, R26, R16 ;  /* 0x000000101a1a7221 */ /* 0x008fe20000010000 */
[----:B------:R-:W-:-:S04]  /*0f60*/  IMAD.WIDE.U32 R16, R17, 0x4, R14 ;  /* 0x0000000411107825 */ /* 0x000fc800078e000e */
[----:B--2---:R-:W-:Y:S01]  /*0f70*/  FADD.FTZ R22, R26, R22 ;  /* 0x000000161a167221 */ /* 0x004fe20000010000 */
[----:B------:R-:W-:Y:S01]  /*0f80*/  IMAD.WIDE.U32 R26, R27, 0x4, R14 ;  /* 0x000000041b1a7825 */ /* 0x000fe200078e000e */
[----:B------:R-:W2:Y:S03]  /*0f90*/  LDG.E R16, desc[UR8][R16.64] ;  /* 0x0000000810107981 */ /* 0x000ea6000c1e1900 */
[----:B----4-:R-:W-:Y:S02]  /*0fa0*/  FADD.FTZ R23, R2, R23 ;  /* 0x0000001702177221 */ /* 0x010fe40000010000 */
[----:B------:R-:W3:Y:S04]  /*0fb0*/  LDG.E R26, desc[UR8][R26.64] ;  /* 0x000000081a1a7981 */ /* 0x000ee8000c1e1900 */
[----:B------:R0:W4:Y:S04]  /*0fc0*/  LDG.E R2, desc[UR8][R24.64] ;  /* 0x0000000818027981 */ /* 0x000128000c1e1900 */
[----:B------:R1:W4:Y:S01]  /*0fd0*/  LDG.E R17, desc[UR8][R28.64] ;  /* 0x000000081c117981 */ /* 0x000322000c1e1900 */
[----:B0-----:R-:W-:Y:S01]  /*0fe0*/  LEA R25, R18, R19, 0x5 ;  /* 0x0000001312197211 */ /* 0x001fe200078e28ff */
[----:B-1----:R-:W-:-:S04]  /*0ff0*/  IMAD.WIDE.U32 R28, R19, 0x4, R10 ;  /* 0x00000004131c7825 */ /* 0x002fc800078e000a */
[----:B------:R-:W-:Y:S01]  /*1000*/  IMAD.WIDE.U32 R18, R19, 0x4, R14 ;  /* 0x0000000413127825 */ /* 0x000fe200078e000e */
[----:B------:R-:W4:Y:S03]  /*1010*/  LDG.E R24, desc[UR8][R28.64] ;  /* 0x000000081c187981 */ /* 0x000f26000c1e1900 */
[C---:B------:R-:W-:Y:S02]  /*1020*/  IMAD.WIDE.U32 R10, R25.reuse, 0x4, R10 ;  /* 0x00000004190a7825 */ /* 0x040fe400078e000a */
[----:B------:R-:W4:Y:S02]  /*1030*/  LDG.E R18, desc[UR8][R18.64] ;  /* 0x0000000812127981 */ /* 0x000f24000c1e1900 */
[----:B------:R-:W-:Y:S02]  /*1040*/  IMAD.WIDE.U32 R14, R25, 0x4, R14 ;  /* 0x00000004190e7825 */ /* 0x000fe400078e000e */
[----:B------:R-:W4:Y:S04]  /*1050*/  LDG.E R10, desc[UR8][R10.64] ;  /* 0x000000080a0a7981 */ /* 0x000f28000c1e1900 */
[----:B------:R-:W4:Y:S01]  /*1060*/  LDG.E R14, desc[UR8][R14.64] ;  /* 0x000000080e0e7981 */ /* 0x000f22000c1e1900 */
[----:B-----5:R-:W-:Y:S01]  /*1070*/  FADD.FTZ R23, R23, R12 ;  /* 0x0000000c17177221 */ /* 0x020fe20000010000 */
[----:B------:R-:W-:-:S04]  /*1080*/  FADD.FTZ R22, R22, R9 ;  /* 0x0000000916167221 */ /* 0x000fc80000010000 */
[----:B------:R-:W-:-:S04]  /*1090*/  FADD.FTZ R13, R22, R13 ;  /* 0x0000000d160d7221 */ /* 0x000fc80000010000 */
[----:B------:R-:W-:Y:S01]  /*10a0*/  FADD.FTZ R13, R13, R8 ;  /* 0x000000080d0d7221 */ /* 0x000fe20000010000 */
[----:B------:R-:W-:Y:S01]  /*10b0*/  IADD3 R3, PT, PT, R3, 0x100, RZ ;  /* 0x0000010003037810 */ /* 0x000fe20007ffe0ff */
[----:B--2---:R-:W-:-:S04]  /*10c0*/  FADD.FTZ R23, R23, R16 ;  /* 0x0000001017177221 */ /* 0x004fc80000010000 */
[----:B---3--:R-:W-:Y:S01]  /*10d0*/  FADD.FTZ R26, R23, R26 ;  /* 0x0000001a171a7221 */ /* 0x008fe20000010000 */
[----:B----4-:R-:W-:-:S03]  /*10e0*/  FADD.FTZ R13, R13, R2 ;  /* 0x000000020d0d7221 */ /* 0x010fc60000010000 */
[----:B------:R-:W-:-:S04]  /*10f0*/  FADD.FTZ R17, R26, R17 ;  /* 0x000000111a117221 */ /* 0x000fc80000010000 */
[----:B------:R-:W-:Y:S01]  /*1100*/  FADD.FTZ R17, R17, R20 ;  /* 0x0000001411117221 */ /* 0x000fe20000010000 */
[----:B------:R-:W-:-:S03]  /*1110*/  FADD.FTZ R13, R13, R24 ;  /* 0x000000180d0d7221 */ /* 0x000fc60000010000 */
[----:B------:R-:W-:Y:S01]  /*1120*/  FADD.FTZ R17, R17, R18 ;  /* 0x0000001211117221 */ /* 0x000fe20000010000 */
[----:B------:R-:W-:-:S03]  /*1130*/  FADD.FTZ R26, R13, R10 ;  /* 0x0000000a0d1a7221 */ /* 0x000fc60000010000 */
[----:B------:R-:W-:-:S07]  /*1140*/  FADD.FTZ R2, R17, R14 ;  /* 0x0000000e11027221 */ /* 0x000fce0000010000 */
.L_x_2583:
[----:B------:R-:W-:Y:S05]  /*1150*/  BSYNC.RECONVERGENT B1 ;  /* 0x0000000000017941 */ /* 0x000fea0003800200 */
.L_x_2582:
        /* <DEDUP_REMOVED lines=16> */
[----:B------:R-:W3:Y:S01]  /*1260*/  LDG.E R7, desc[UR8][R22.64] ;  /* 0x0000000816077981 */ /* 0x000ee2000c1e1900 */
[----:B------:R-:W-:Y:S01]  /*1270*/  LEA R25, R12, R15, 0x5 ;  /* 0x0000000f0c197211 */ /* 0x000fe200078e28ff */
[----:B------:R-:W-:Y:S02]  /*1280*/  IMAD.WIDE.U32 R16, R17, 0x4, R8 ;  /* 0x0000000411107825 */ /* 0x000fe400078e0008 */
        /* <DEDUP_REMOVED lines=19> */
.L_x_2585:
[----:B------:R-:W-:Y:S05]  /*13c0*/  BSYNC.RECONVERGENT B1 ;  /* 0x0000000000017941 */ /* 0x000fea0003800200 */
.L_x_2584:
[----:B------:R-:W-:Y:S05]  /*13d0*/  @!P1 BRA `(.L_x_2578) ;  /* 0x0000000000449947 */ /* 0x000fea0003800000 */
[----:B------:R-:W0:Y:S01]  /*13e0*/  LDC R14, c[0x0][0x388] ;  /* 0x0000e200ff0e7b82 */ /* 0x000e220000000800 */
[----:B------:R-:W-:Y:S02]  /*13f0*/  LOP3.LUT R6, R6, 0x1f, RZ, 0xc0, !PT ;  /* 0x0000001f06067812 */ /* 0x000fe400078ec0ff */
[----:B------:R-:W-:-:S05]  /*1400*/  IADD3 R12, PT, PT, -R5, RZ, RZ ;  /* 0x000000ff050c7210 */ /* 0x000fca0007ffe1ff */
[----:B------:R-:W1:Y:S08]  /*1410*/  LDC.64 R8, c[0x0][0x440] ;  /* 0x00011000ff087b82 */ /* 0x000e700000000a00 */
[----:B------:R-:W2:Y:S01]  /*1420*/  LDC.64 R10, c[0x0][0x448] ;  /* 0x00011200ff0a7b82 */ /* 0x000ea20000000a00 */
[----:B0-----:R-:W-:-:S05]  /*1430*/  IMAD R3, R3, R14, UR7 ;  /* 0x0000000703037e24 */ /* 0x001fca000f8e020e */
[----:B------:R-:W-:-:S07]  /*1440*/  IADD3 R3, PT, PT, R6, R3, RZ ;  /* 0x0000000306037210 */ /* 0x000fce0007ffe0ff */
.L_x_2586:
        /* <DEDUP_REMOVED lines=10> */
.L_x_2578:
[----:B------:R-:W-:Y:S05]  /*14f0*/  BSYNC.RECONVERGENT B0 ;  /* 0x0000000000007941 */ /* 0x000fea0003800200 */
.L_x_2577:
        /* <DEDUP_REMOVED lines=55> */
.L_x_2587:
        /* <DEDUP_REMOVED lines=9> */
.L_x_10706:


//--------------------- .text._ZN10layer_norm13ln_bwd_kernelINS_13Kernel_traitsIf13__nv_bfloat16S2_S2_fjLj6144ELj1ELj1ELj8ELj16ENS_18Kernel_traits_baseILj6144EfS2_S2_S2_fjLj256EEEEELb1ELb0ELb1ELb1EEEvNS_9BwdParamsE --------------------------
	.section	.text._ZN10layer_norm13ln_bwd_kernelINS_13Kernel_traitsIf13__nv_bfloat16S2_S2_fjLj6144ELj1ELj1ELj8ELj16ENS_18Kernel_traits_baseILj6144EfS2_S2_S2_fjLj256EEEEELb1ELb0ELb1ELb1EEEvNS_9BwdParamsE,"ax",@progbits
	.align	128
        .global         _ZN10layer_norm13ln_bwd_kernelINS_13Kernel_traitsIf13__nv_bfloat16S2_S2_fjLj6144ELj1ELj1ELj8ELj16ENS_18Kernel_traits_baseILj6144EfS2_S2_S2_fjLj256EEEEELb1ELb0ELb1ELb1EEEvNS_9BwdParamsE
        .type           _ZN10layer_norm13ln_bwd_kernelINS_13Kernel_traitsIf13__nv_bfloat16S2_S2_fjLj6144ELj1ELj1ELj8ELj16ENS_18Kernel_traits_baseILj6144EfS2_S2_S2_fjLj256EEEEELb1ELb0ELb1ELb1EEEvNS_9BwdParamsE,@function
        .size           _ZN10layer_norm13ln_bwd_kernelINS_13Kernel_traitsIf13__nv_bfloat16S2_S2_fjLj6144ELj1ELj1ELj8ELj16ENS_18Kernel_traits_baseILj6144EfS2_S2_S2_fjLj256EEEEELb1ELb0ELb1ELb1EEEvNS_9BwdParamsE,(.L_x_10707 - _ZN10layer_norm13ln_bwd_kernelINS_13Kernel_traitsIf13__nv_bfloat16S2_S2_fjLj6144ELj1ELj1ELj8ELj16ENS_18Kernel_traits_baseILj6144EfS2_S2_S2_fjLj256EEEEELb1ELb0ELb1ELb1EEEvNS_9BwdParamsE)
        .other          _ZN10layer_norm13ln_bwd_kernelINS_13Kernel_traitsIf13__nv_bfloat16S2_S2_fjLj6144ELj1ELj1ELj8ELj16ENS_18Kernel_traits_baseILj6144EfS2_S2_S2_fjLj256EEEEELb1ELb0ELb1ELb1EEEvNS_9BwdParamsE,@"STO_CUDA_ENTRY STV_DEFAULT"
_ZN10layer_norm13ln_bwd_kernelINS_13Kernel_traitsIf13__nv_bfloat16S2_S2_fjLj6144ELj1ELj1ELj8ELj16ENS_18Kernel_traits_baseILj6144EfS2_S2_S2_fjLj256EEEEELb1ELb0ELb1ELb1EEEvNS_9BwdParamsE:
.text._ZN10layer_norm13ln_bwd_kernelINS_13Kernel_traitsIf13__nv_bfloat16S2_S2_fjLj6144ELj1ELj1ELj8ELj16ENS_18Kernel_traits_baseILj6144EfS2_S2_S2_fjLj256EEEEELb1ELb0ELb1ELb1EEEvNS_9BwdParamsE:
        /* <DEDUP_REMOVED lines=48> */
.L_x_2689:
        /* <DEDUP_REMOVED lines=24> */
[C---:B------:R-:W-:Y:S01]  /*0480*/  IADD3 R137, PT, PT, R107.reuse, 0x100, RZ ;  /* 0x000001006b897810 */ /* 0x040fe20007ffe0ff */
[----:B-1----:R-:W-:Y:S01]  /*0490*/  IMAD.WIDE.U32 R96, R107, 0x10, R128 ;  /* 0x000000106b607825 */ /* 0x002fe200078e0080 */
[----:B------:R-:W-:Y:S02]  /*04a0*/  IADD3 R121, PT, PT, R3, 0x100, RZ ;  /* 0x0000010003797810 */ /* 0x000fe40007ffe0ff */
[----:B------:R-:W-:Y:S01]  /*04b0*/  IADD3 R139, PT, PT, R107, 0x200, RZ ;  /* 0x000002006b8b7810 */ /* 0x000fe20007ffe0ff */
[----:B------:R-:W-:Y:S02]  /*04c0*/  IMAD.WIDE R104, R0, 0x4, R104 ;  /* 0x0000000400687825 */ /* 0x000fe400078e0268 */
[----:B------:R-:W3:Y:S02]  /*04d0*/  LDG.E.128 R96, desc[UR12][R96.64] ;  /* 0x0000000c60607981 */ /* 0x000ee4000c1e1d00 */
[----:B------:R-:W-:Y:S02]  /*04e0*/  IMAD.WIDE.U32 R116, R137, 0x10, R128 ;  /* 0x0000001089747825 */ /* 0x000fe400078e0080 */
[----:B------:R0:W4:Y:S02]  /*04f0*/  LDG.E R147, desc[UR12][R104.64] ;  /* 0x0000000c68937981 */ /* 0x000124000c1e1900 */
[C-C-:B--2---:R-:W-:Y:S01]  /*0500*/  IMAD.WIDE.U32 R100, R3.reuse, 0x10, R124.reuse ;  /* 0x0000001003647825 */ /* 0x144fe200078e007c */
[----:B------:R-:W-:Y:S01]  /*0510*/  IADD3 R3, PT, PT, R3, 0x200, RZ ;  /* 0x0000020003037810 */ /* 0x000fe20007ffe0ff */
[----:B------:R-:W2:Y:S02]  /*0520*/  LDG.E.128 R116, desc[UR12][R116.64] ;  /* 0x0000000c74747981 */ /* 0x000ea4000c1e1d00 */
[----:B------:R-:W-:-:S02]  /*0530*/  IMAD.WIDE.U32 R120, R121, 0x10, R124 ;  /* 0x0000001079787825 */ /* 0x000fc400078e007c */
[----:B------:R-:W2:Y:S02]  /*0540*/  LDG.E.128 R100, desc[UR12][R100.64] ;  /* 0x0000000c64647981 */ /* 0x000ea4000c1e1d00 */
[----:B------:R-:W-:Y:S01]  /*0550*/  IMAD.WIDE.U32 R128, R139, 0x10, R128 ;  /* 0x000000108b807825 */ /* 0x000fe200078e0080 */
[----:B------:R-:W-:Y:S01]  /*0560*/  MOV R113, UR7 ;  /* 0x0000000700717c02 */ /* 0x000fe20008000f00 */
[----:B------:R-:W2:Y:S01]  /*0570*/  LDG.E.128 R120, desc[UR12][R120.64] ;  /* 0x0000000c78787981 */ /* 0x000ea2000c1e1d00 */
[----:B------:R-:W-:Y:S01]  /*0580*/  ISETP.NE.U32.AND P0, PT, RZ, UR6, PT ;  /* 0x00000006ff007c0c */ /* 0x000fe2000bf05070 */
[----:B------:R-:W-:Y:S01]  /*0590*/  IMAD.WIDE.U32 R124, R3, 0x10, R124 ;  /* 0x00000010037c7825 */ /* 0x000fe200078e007c */
[----:B-----5:R-:W-:Y:S01]  /*05a0*/  ISETP.GE.AND P2, PT, R112, 0x1, PT ;  /* 0x000000017000780c */ /* 0x020fe20003f46270 */
[----:B------:R-:W2:Y:S01]  /*05b0*/  LDG.E.128 R128, desc[UR12][R128.64] ;  /* 0x0000000c80807981 */ /* 0x000ea2000c1e1d00 */
[----:B0-----:R-:W0:Y:S03]  /*05c0*/  LDC.64 R104, c[0x0][0x3b0] ;  /* 0x0000ec00ff687b82 */ /* 0x001e260000000a00 */
[----:B------:R-:W2:Y:S01]  /*05d0*/  LDG.E.128 R124, desc[UR12][R124.64] ;  /* 0x0000000c7c7c7981 */ /* 0x000ea2000c1e1d00 */
[----:B------:R-:W-:-:S07]  /*05e0*/  ISETP.NE.AND.EX P0, PT, R113, RZ, PT, P0 ;  /* 0x000000ff7100720c */ /* 0x000fce0003f05300 */
[----:B------:R-:W-:-:S06]  /*05f0*/  @P2 IADD3 R3, PT, PT, R112, -0x1, RZ ;  /* 0xffffffff70032810 */ /* 0x000fcc0007ffe0ff */
[----:B------:R-:W1:Y:S01]  /*0600*/  @P0 LDC.64 R114, c[0x0][0x438] ;  /* 0x00010e00ff720b82 */ /* 0x000e620000000a00 */
[----:B------:R-:W-:-:S05]  /*0610*/  @P2 IMAD R3, R3, R106, RZ ;  /* 0x0000006a03032224 */ /* 0x000fca00078e02ff */
[----:B------:R-:W-:Y:S02]  /*0620*/  @P2 SHF.R.S32.HI R106, RZ, 0x1f, R3 ;  /* 0x0000001fff6a2819 */ /* 0x000fe40000011403 */
[----:B------:R-:W-:Y:S01]  /*0630*/  MOV R109, RZ ;  /* 0x000000ff006d7202 */ /* 0x000fe20000000f00 */
[----:B------:R-:W0:Y:S01]  /*0640*/  @P0 LDC.64 R132, c[0x0][0x438] ;  /* 0x00010e00ff840b82 */ /* 0x000e220000000a00 */
[----:B------:R-:W-:-:S04]  /*0650*/  @P2 LEA.HI R106, R106, R3, RZ, 0x3 ;  /* 0x000000036a6a2211 */ /* 0x000fc800078f18ff */
[----:B------:R-:W-:-:S03]  /*0660*/  @P2 LEA.HI.SX32 R109, R106, R111, 0x1d ;  /* 0x0000006f6a6d2211 */ /* 0x000fc600078feaff */
[----:B------:R-:W0:Y:S01]  /*0670*/  @P0 LDC.64 R134, c[0x0][0x438] ;  /* 0x00010e00ff860b82 */ /* 0x000e220000000a00 */
[----:B------:R-:W-:Y:S01]  /*0680*/  IADD3 R3, PT, PT, R109, 0x200, RZ ;  /* 0x000002006d037810 */ /* 0x000fe20007ffe0ff */
[----:B-1----:R-:W-:Y:S01]  /*0690*/  @P0 IMAD.WIDE.U32 R114, R107, 0x10, R114 ;  /* 0x000000106b720825 */ /* 0x002fe200078e0072 */
[----:B------:R-:W-:-:S03]  /*06a0*/  IADD3 R107, PT, PT, R109, 0x100, RZ ;  /* 0x000001006d6b7810 */ /* 0x000fc60007ffe0ff */
[--C-:B0-----:R-:W-:Y:S01]  /*06b0*/  IMAD.WIDE.U32 R108, R109, 0x8, R104.reuse ;  /* 0x000000086d6c7825 */ /* 0x101fe200078e0068 */
[----:B------:R0:W5:Y:S03]  /*06c0*/  @P0 LDG.E.128 R12, desc[UR12][R114.64] ;  /* 0x0000000c720c0981 */ /* 0x000166000c1e1d00 */
[--C-:B------:R-:W-:Y:S02]  /*06d0*/  IMAD.WIDE.U32 R106, R107, 0x8, R104.reuse ;  /* 0x000000086b6a7825 */ /* 0x100fe400078e0068 */
[----:B------:R-:W5:Y:S02]  /*06e0*/  LDG.E.64 R108, desc[UR12][R108.64] ;  /* 0x0000000c6c6c7981 */ /* 0x000f64000c1e1b00 */
[----:B------:R-:W-:Y:S02]  /*06f0*/  IMAD.WIDE.U32 R104, R3, 0x8, R104 ;  /* 0x0000000803687825 */ /* 0x000fe400078e0068 */
[----:B------:R-:W5:Y:S04]  /*0700*/  LDG.E.64 R106, desc[UR12][R106.64] ;  /* 0x0000000c6a6a7981 */ /* 0x000f68000c1e1b00 */
[----:B------:R-:W5:Y:S01]  /*0710*/  LDG.E.64 R104, desc[UR12][R104.64] ;  /* 0x0000000c68687981 */ /* 0x000f62000c1e1b00 */
[----:B------:R-:W-:-:S04]  /*0720*/  @P0 IMAD.WIDE.U32 R132, R137, 0x10, R132 ;  /* 0x0000001089840825 */ /* 0x000fc800078e0084 */
[----:B------:R-:W-:Y:S01]  /*0730*/  @P0 IMAD.WIDE.U32 R134, R139, 0x10, R134 ;  /* 0x000000108b860825 */ /* 0x000fe200078e0086 */
[----:B------:R1:W5:Y:S04]  /*0740*/  @P0 LDG.E.128 R8, desc[UR12][R132.64] ;  /* 0x0000000c84080981 */ /* 0x000368000c1e1d00 */
[----:B------:R1:W5:Y:S01]  /*0750*/  @P0 LDG.E.128 R4, desc[UR12][R134.64] ;  /* 0x0000000c86040981 */ /* 0x000362000c1e1d00 */
[----:B------:R-:W-:Y:S02]  /*0760*/  ISETP.NE.AND P0, PT, RZ, UR11, PT ;  /* 0x0000000bff007c0c */ /* 0x000fe4000bf05270 */
[----:B---3--:R-:W-:Y:S02]  /*0770*/  PRMT R3, R96, 0x7632, R3 ;  /* 0x0000763260037816 */ /* 0x008fe40000000003 */
[----:B------:R-:W-:-:S02]  /*0780*/  PRMT R137, R98, 0x7632, R137 ;  /* 0x0000763262897816 */ /* 0x000fc40000000089 */
[----:B----4-:R-:W-:Y:S02]  /*0790*/  FSEL R167, R147, RZ, !P0 ;  /* 0x000000ff93a77208 */ /* 0x010fe40004000000 */
[----:B------:R-:W-:Y:S02]  /*07a0*/  SHF.L.U32 R3, R3, 0x10, RZ ;  /* 0x0000001003037819 */ /* 0x000fe400000006ff */
[----:B0-----:R-:W-:Y:S02]  /*07b0*/  SHF.L.U32 R114, R98, 0x10, RZ ;  /* 0x0000001062727819 */ /* 0x001fe400000006ff */
[----:B--2---:R-:W-:Y:S01]  /*07c0*/  PRMT R145, R118, 0x7632, R145 ;  /* 0x0000763276917816 */ /* 0x004fe20000000091 */
[----:B------:R-:W-:Y:S01]  /*07d0*/  IMAD.U32 R96, R96, 0x10000, RZ ;  /* 0x0001000060607824 */ /* 0x000fe200078e00ff */
[C---:B------:R-:W-:Y:S02]  /*07e0*/  PRMT R98, R100.reuse, 0x7632, R98 ;  /* 0x0000763264627816 */ /* 0x040fe40000000062 */
[----:B------:R-:W-:-:S02]  /*07f0*/  SHF.L.U32 R111, R100, 0x10, RZ ;  /* 0x00000010646f7819 */ /* 0x000fc400000006ff */
[C---:B------:R-:W-:Y:S01]  /*0800*/  PRMT R100, R101.reuse, 0x7632, R100 ;  /* 0x0000763265647816 */ /* 0x040fe20000000064 */
[C---:B------:R-:W-:Y:S01]  /*0810*/  IMAD.U32 R143, R120.reuse, 0x10000, RZ ;  /* 0x00010000788f7824 */ /* 0x040fe200078e00ff */
[----:B-1----:R-:W-:Y:S01]  /*0820*/  SHF.L.U32 R133, R101, 0x10, RZ ;  /* 0x0000001065857819 */ /* 0x002fe200000006ff */
[----:B------:R-:W-:Y:S01]  /*0830*/  FADD.FTZ R101, -R167, R3 ;  /* 0x00000003a7657221 */ /* 0x000fe20000010100 */
[C---:B------:R-:W-:Y:S02]  /*0840*/  PRMT R146, R121.reuse, 0x7632, R146 ;  /* 0x0000763279927816 */ /* 0x040fe40000000092 */
[----:B------:R-:W-:Y:S02]  /*0850*/  SHF.L.U32 R149, R121, 0x10, RZ ;  /* 0x0000001079957819 */ /* 0x000fe400000006ff */
[----:B------:R-:W-:Y:S02]  /*0860*/  PRMT R141, R120, 0x7632, R141 ;  /* 0x00007632788d7816 */ /* 0x000fe4000000008d */
[----:B------:R-:W-:-:S02]  /*0870*/  PRMT R121, R129, 0x7632, R121 ;  /* 0x0000763281797816 */ /* 0x000fc40000000079 */
[----:B------:R-:W-:Y:S02]  /*0880*/  PRMT R120, R128, 0x7632, R120 ;  /* 0x0000763280787816 */ /* 0x000fe40000000078 */
[----:B------:R-:W-:Y:S02]  /*0890*/  SHF.L.U32 R3, R145, 0x10, RZ ;  /* 0x0000001091037819 */ /* 0x000fe400000006ff */
[C---:B------:R-:W-:Y:S02]  /*08a0*/  PRMT R138, R99.reuse, 0x7632, R138 ;  /* 0x00007632638a7816 */ /* 0x040fe4000000008a */
[----:B------:R-:W-:Y:S01]  /*08b0*/  SHF.L.U32 R134, R99, 0x10, RZ ;  /* 0x0000001063867819 */ /* 0x000fe200000006ff */
[----:B------:R-:W-:Y:S01]  /*08c0*/  FADD.FTZ R99, -R167, R96 ;  /* 0x00000060a7637221 */ /* 0x000fe20000010100 */
[----:B------:R-:W-:Y:S02]  /*08d0*/  SHF.L.U32 R156, R131, 0x10, RZ ;  /* 0x00000010839c7819 */ /* 0x000fe400000006ff */
[----:B------:R-:W-:-:S02]  /*08e0*/  PRMT R142, R117, 0x7632, R142 ;  /* 0x00007632758e7816 */ /* 0x000fc4000000008e */
[----:B------:R-:W-:Y:S01]  /*08f0*/  SHF.L.U32 R144, R117, 0x10, RZ ;  /* 0x0000001075907819 */ /* 0x000fe200000006ff */
[----:B------:R-:W-:Y:S01]  /*0900*/  FADD.FTZ R117, -R167, R114 ;  /* 0x00000072a7757221 */ /* 0x000fe20000010100 */
[----:B------:R-:W-:Y:S01]  /*0910*/  SHF.L.U32 R121, R121, 0x10, RZ ;  /* 0x0000001079797819 */ /* 0x000fe200000006ff */
[----:B------:R-:W-:Y:S01]  /*0920*/  FADD.FTZ R157, -R167, R3 ;  /* 0x00000003a79d7221 */ /* 0x000fe20000010100 */
[C---:B------:R-:W-:Y:S01]  /*0930*/  PRMT R136, R97.reuse, 0x7632, R136 ;  /* 0x0000763261887816 */ /* 0x040fe20000000088 */
[----:B------:R-:W-:Y:S01]  /*0940*/  IMAD.U32 R98, R98, 0x10000, RZ ;  /* 0x0001000062627824 */ /* 0x000fe200078e00ff */
[----:B------:R-:W-:Y:S01]  /*0950*/  SHF.L.U32 R120, R120, 0x10, RZ ;  /* 0x0000001078787819 */ /* 0x000fe200000006ff */
[----:B------:R-:W-:Y:S01]  /*0960*/  FMUL.FTZ R114, R36, R111 ;  /* 0x0000006f24727220 */ /* 0x000fe20000410000 */
[----:B------:R-:W-:Y:S01]  /*0970*/  PRMT R96, R124, 0x7632, R96 ;  /* 0x000076327c607816 */ /* 0x000fe20000000060 */
[----:B------:R-:W-:Y:S01]  /*0980*/  FMUL.FTZ R3, R110, R99 ;  /* 0x000000636e037220 */ /* 0x000fe20000410000 */
[----:B------:R-:W-:Y:S01]  /*0990*/  SHF.L.U32 R97, R97, 0x10, RZ ;  /* 0x0000001061617819 */ /* 0x000fe200000006ff */
[----:B------:R-:W-:Y:S01]  /*09a0*/  FADD.FTZ R183, -R167, R156 ;  /* 0x0000009ca7b77221 */ /* 0x000fe20000010100 */
[----:B------:R-:W-:-:S02]  /*09b0*/  PRMT R140, R116, 0x7632, R140 ;  /* 0x00007632748c7816 */ /* 0x000fc4000000008c */
[C---:B------:R-:W-:Y:S02]  /*09c0*/  PRMT R154, R123.reuse, 0x7632, R154 ;  /* 0x000076327b9a7816 */ /* 0x040fe4000000009a */
[----:B------:R-:W-:Y:S01]  /*09d0*/  SHF.L.U32 R161, R123, 0x10, RZ ;  /* 0x000000107ba17819 */ /* 0x000fe200000006ff */
[----:B------:R-:W-:Y:S01]  /*09e0*/  FADD.FTZ R175, -R167, R121 ;  /* 0x00000079a7af7221 */ /* 0x000fe20000010100 */
[----:B------:R-:W-:Y:S02]  /*09f0*/  SHF.L.U32 R116, R116, 0x10, RZ ;  /* 0x0000001074747819 */ /* 0x000fe400000006ff */
[----:B------:R-:W-:Y:S02]  /*0a00*/  PRMT R150, R119, 0x7632, R150 ;  /* 0x0000763277967816 */ /* 0x000fe40000000096 */
[----:B------:R-:W-:Y:S02]  /*0a10*/  PRMT R123, R130, 0x7632, R123 ;  /* 0x00007632827b7816 */ /* 0x000fe4000000007b */
[----:B------:R-:W-:Y:S01]  /*0a20*/  PRMT R152, R131, 0x7632, R152 ;  /* 0x0000763283987816 */ /* 0x000fe20000000098 */
[----:B------:R-:W-:Y:S01]  /*0a30*/  FADD.FTZ R169, -R167, R120 ;  /* 0x00000078a7a97221 */ /* 0x000fe20000010100 */
[----:B------:R-:W-:Y:S01]  /*0a40*/  SHF.L.U32 R156, R96, 0x10, RZ ;  /* 0x00000010609c7819 */ /* 0x000fe200000006ff */
[----:B------:R-:W-:Y:S01]  /*0a50*/  FMUL.FTZ R121, R37, R98 ;  /* 0x0000006225797220 */ /* 0x000fe20000410000 */
[----:B------:R-:W-:Y:S01]  /*0a60*/  SHF.L.U32 R136, R136, 0x10, RZ ;  /* 0x0000001088887819 */ /* 0x000fe200000006ff */
[----:B------:R-:W-:Y:S01]  /*0a70*/  FADD.FTZ R96, RZ, R114 ;  /* 0x00000072ff607221 */ /* 0x000fe20000010000 */
[----:B------:R-:W-:Y:S01]  /*0a80*/  SHF.L.U32 R151, R119, 0x10, RZ ;  /* 0x0000001077977819 */ /* 0x000fe200000006ff */
[----:B------:R-:W-:Y:S01]  /*0a90*/  FADD.FTZ R115, -R167, R97 ;  /* 0x00000061a7737221 */ /* 0x000fe20000010100 */
[----:B------:R-:W-:Y:S01]  /*0aa0*/  PRMT R148, R122, 0x7632, R148 ;  /* 0x000076327a947816 */ /* 0x000fe20000000094 */
[----:B------:R-:W-:Y:S01]  /*0ab0*/  FMUL.FTZ R120, R110, R101 ;  /* 0x000000656e787220 */ /* 0x000fe20000410000 */
[----:B------:R-:W-:Y:S01]  /*0ac0*/  SHF.L.U32 R155, R122, 0x10, RZ ;  /* 0x000000107a9b7819 */ /* 0x000fe200000006ff */
[----:B------:R-:W-:Y:S01]  /*0ad0*/  FFMA.FTZ R99, R3, R114, RZ ;  /* 0x0000007203637223 */ /* 0x000fe200000100ff */
[----:B------:R-:W-:Y:S01]  /*0ae0*/  SHF.L.U32 R118, R118, 0x10, RZ ;  /* 0x0000001076767819 */ /* 0x000fe200000006ff */
[----:B------:R-:W-:Y:S01]  /*0af0*/  FADD.FTZ R131, -R167, R116 ;  /* 0x00000074a7837221 */ /* 0x000fe20000010100 */
[----:B------:R-:W-:Y:S01]  /*0b00*/  SHF.L.U32 R128, R128, 0x10, RZ ;  /* 0x0000001080807819 */ /* 0x000fe200000006ff */
        /* <DEDUP_REMOVED lines=9> */
[----:B------:R-:W-:Y:S01]  /*0ba0*/  FMUL.FTZ R116, R38, R133 ;  /* 0x0000008526747220 */ /* 0x000fe20000410000 */
[----:B------:R-:W-:Y:S01]  /*0bb0*/  PRMT R132, R102, 0x7632, R132 ;  /* 0x0000763266847816 */ /* 0x000fe20000000084 */
[----:B------:R-:W-:Y:S01]  /*0bc0*/  FADD.FTZ R101, R96, R121 ;  /* 0x0000007960657221 */ /* 0x000fe20000010000 */
[----:B------:R-:W-:Y:S02]  /*0bd0*/  SHF.L.U32 R135, R102, 0x10, RZ ;  /* 0x0000001066877819 */ /* 0x000fe400000006ff */
[----:B------:R-:W-:Y:S01]  /*0be0*/  SHF.L.U32 R100, R100, 0x10, RZ ;  /* 0x0000001064647819 */ /* 0x000fe200000006ff */
[----:B------:R-:W-:Y:S01]  /*0bf0*/  FMUL.FTZ R115, R110, R115 ;  /* 0x000000736e737220 */ /* 0x000fe20000410000 */
[C---:B------:R-:W-:Y:S01]  /*0c00*/  PRMT R102, R103.reuse, 0x7632, R102 ;  /* 0x0000763267667816 */ /* 0x040fe20000000066 */
[C---:B------:R-:W-:Y:S01]  /*0c10*/  FFMA.FTZ R96, R120.reuse, R121, R99 ;  /* 0x0000007978607223 */ /* 0x040fe20000010063 */
        /* <DEDUP_REMOVED lines=28> */
[----:B------:R-:W-:Y:S01]  /*0de0*/  PRMT R130, R125, 0x7632, R130 ;  /* 0x000076327d827816 */ /* 0x000fe20000000082 */
[----:B------:R-:W-:Y:S01]  /*0df0*/  FADD.FTZ R98, R101, R118 ;  /* 0x0000007665627221 */ /* 0x000fe20000010000 */
[----:B------:R-:W-:Y:S01]  /*0e00*/  SHF.L.U32 R173, R125, 0x10, RZ ;  /* 0x000000107dad7819 */ /* 0x000fe200000006ff */
[----:B------:R-:W-:Y:S01]  /*0e10*/  FMUL.FTZ R125, R33, R132 ;  /* 0x00000084217d7220 */ /* 0x000fe20000410000 */
[C---:B------:R-:W-:Y:S01]  /*0e20*/  PRMT R142, R126.reuse, 0x7632, R142 ;  /* 0x000076327e8e7816 */ /* 0x040fe2000000008e */
[----:B------:R-:W-:Y:S01]  /*0e30*/  FFMA.FTZ R99, R117, R118, R96 ;  /* 0x0000007675637223 */ /* 0x000fe20000010060 */
[----:B------:R-:W-:Y:S01]  /*0e40*/  SHF.L.U32 R179, R126, 0x10, RZ ;  /* 0x000000107eb37819 */ /* 0x000fe200000006ff */
[----:B------:R-:W-:Y:S01]  /*0e50*/  FMUL.FTZ R126, R110, R137 ;  /* 0x000000896e7e7220 */ /* 0x000fe20000410000 */
        /* <DEDUP_REMOVED lines=11> */
[----:B------:R-:W-:Y:S01]  /*0f10*/  FADD.FTZ R87, R87, R100 ;  /* 0x0000006457577221 */ /* 0x000fe20000010000 */
[----:B------:R-:W-:Y:S01]  /*0f20*/  FFMA.FTZ R43, R124, R100, R43 ;  /* 0x000000647c2b7223 */ /* 0x000fe2000001002b */
[----:B------:R-:W-:Y:S01]  /*0f30*/  SHF.L.U32 R100, R141, 0x10, RZ ;  /* 0x000000108d647819 */ /* 0x000fe200000006ff */
[----:B------:R-:W-:Y:S01]  /*0f40*/  FMUL.FTZ R140, R28, R143 ;  /* 0x0000008f1c8c7220 */ /* 0x000fe20000410000 */
[----:B------:R-:W-:Y:S01]  /*0f50*/  FADD.FTZ R101, R98, R127 ;  /* 0x0000007f62657221 */ /* 0x000fe20000010000 */
[----:B------:R-:W-:Y:S01]  /*0f60*/  FADD.FTZ R83, R83, R102 ;  /* 0x0000006653537221 */ /* 0x000fe20000010000 */
[----:B------:R-:W-:Y:S01]  /*0f70*/  FFMA.FTZ R47, R128, R102, R47 ;  /* 0x00000066802f7223 */ /* 0x000fe2000001002f */
[----:B------:R-:W-:Y:S01]  /*0f80*/  FMUL.FTZ R129, R110, R131 ;  /* 0x000000836e817220 */ /* 0x000fe20000410000 */
        /* <DEDUP_REMOVED lines=71> */
[----:B------:R-:W-:Y:S01]  /*1400*/  FADD.FTZ R71, R71, R158 ;  /* 0x0000009e47477221 */ /* 0x000fe20000010000 */
[C---:B------:R-:W-:Y:S01]  /*1410*/  FFMA.FTZ R59, R156.reuse, R158, R59 ;  /* 0x0000009e9c3b7223 */ /* 0x040fe2000001003b */
        /* <DEDUP_REMOVED lines=39> */
.L_x_2589:
        /* <DEDUP_REMOVED lines=44> */
.L_x_2590:
        /* <DEDUP_REMOVED lines=32> */
.L_x_2592:
[----:B------:R-:W-:Y:S05]  /*1b50*/  BSYNC.RECONVERGENT B0 ;  /* 0x0000000000007941 */ /* 0x000fea0003800200 */
.L_x_2591:
[----:B------:R-:W1:Y:S08]  /*1b60*/  S2UR UR5, SR_CgaCtaId ;  /* 0x00000000000579c3 */ /* 0x000e700000008800 */
[----:B------:R-:W-:Y:S01]  /*1b70*/  BAR.SYNC.DEFER_BLOCKING 0x0 ;  /* 0x0000000000007b1d */ /* 0x000fe20000010000 */
[----:B------:R-:W-:Y:S02]  /*1b80*/  @P2 IADD3 R112, PT, PT, R112, -0x1, RZ ;  /* 0xffffffff70702810 */ /* 0x000fe40007ffe0ff */
[----:B------:R-:W-:-:S02]  /*1b90*/  ISETP.NE.U32.AND P0, PT, RZ, UR6, PT ;  /* 0x00000006ff007c0c */ /* 0x000fc4000bf05070 */
[----:B------:R-:W-:Y:S01]  /*1ba0*/  ISETP.NE.AND P3, PT, RZ, UR11, PT ;  /* 0x0000000bff007c0c */ /* 0x000fe2000bf65270 */
[----:B------:R-:W-:Y:S01]  /*1bb0*/  UMOV UR4, 0x400 ;  /* 0x0000040000047882 */ /* 0x000fe20000000000 */
[----:B------:R-:W-:Y:S01]  /*1bc0*/  ISETP.NE.AND.EX P0, PT, R113, RZ, PT, P0 ;  /* 0x000000ff7100720c */ /* 0x000fe20003f05300 */
        /* <DEDUP_REMOVED lines=25> */
[----:B------:R-:W-:Y:S01]  /*1d60*/  FADD.FTZ R100, R103, R100 ;  /* 0x0000006467647221 */ /* 0x000fe20000010000 */
[----:B-----5:R-:W-:Y:S02]  /*1d70*/  PRMT R102, R14, 0x7632, R102 ;  /* 0x000076320e667816 */ /* 0x020fe40000000066 */
[----:B------:R-:W-:Y:S01]  /*1d80*/  PRMT R103, R13, 0x7632, R103 ;  /* 0x000076320d677816 */ /* 0x000fe20000000067 */
[-C--:B-1----:R-:W-:Y:S02]  /*1d90*/  @P2 IMAD R112, R112, R101.reuse, RZ ;  /* 0x0000006570702224 */ /* 0x082fe400078e02ff */
[----:B------:R-:W-:Y:S02]  /*1da0*/  IMAD R101, R0, R101, RZ ;  /* 0x0000006500657224 */ /* 0x000fe400078e02ff */
[----:B0-----:R-:W-:Y:S01]  /*1db0*/  FADD.FTZ R161, R161, R96 ;  /* 0x00000060a1a17221 */ /* 0x001fe20000010000 */
[----:B------:R-:W-:Y:S01]  /*1dc0*/  FADD.FTZ R100, R100, R97 ;  /* 0x0000006164647221 */ /* 0x000fe20000010000 */
[----:B------:R-:W-:-:S02]  /*1dd0*/  @P2 SHF.R.S32.HI R97, RZ, 0x1f, R112 ;  /* 0x0000001fff612819 */ /* 0x000fc40000011470 */
[----:B------:R-:W-:Y:S01]  /*1de0*/  FADD.FTZ R161, R98, R161 ;  /* 0x000000a162a17221 */ /* 0x000fe20000010000 */
[----:B------:R-:W-:Y:S01]  /*1df0*/  FADD.FTZ R98, R99, R100 ;  /* 0x0000006463627221 */ /* 0x000fe20000010000 */
[----:B------:R-:W-:Y:S02]  /*1e00*/  SHF.R.S32.HI R100, RZ, 0x1f, R101 ;  /* 0x0000001fff647819 */ /* 0x000fe40000011465 */
[----:B------:R-:W-:Y:S01]  /*1e10*/  @P2 LEA.HI R112, R97, R112, RZ, 0x3 ;  /* 0x0000007061702211 */ /* 0x000fe200078f18ff */
[----:B------:R-:W-:Y:S01]  /*1e20*/  FMUL.FTZ R99, R161, UR14 ;  /* 0x0000000ea1637c20 */ /* 0x000fe20008410000 */
[----:B------:R-:W-:Y:S01]  /*1e30*/  LEA.HI R100, R100, R101, RZ, 0x3 ;  /* 0x0000006564647211 */ /* 0x000fe200078f18ff */
[----:B------:R-:W-:Y:S01]  /*1e40*/  FMUL.FTZ R98, R98, UR14 ;  /* 0x0000000e62627c20 */ /* 0x000fe20008410000 */
[----:B------:R-:W-:Y:S02]  /*1e50*/  MOV R96, RZ ;  /* 0x000000ff00607202 */ /* 0x000fe40000000f00 */
[----:B------:R-:W-:-:S02]  /*1e60*/  @P2 LEA.HI.SX32 R96, R112, R111, 0x1d ;  /* 0x0000006f70602211 */ /* 0x000fc400078feaff */
[----:B------:R-:W-:Y:S02]  /*1e70*/  LEA.HI.SX32 R97, R100, R111, 0x1d ;  /* 0x0000006f64617211 */ /* 0x000fe400078feaff */
[----:B------:R-:W-:Y:S02]  /*1e80*/  FSEL R99, R99, RZ, !P3 ;  /* 0x000000ff63637208 */ /* 0x000fe40005800000 */
        /* <DEDUP_REMOVED lines=21> */
.L_x_2595:
        /* <DEDUP_REMOVED lines=12> */
.L_x_2596:
        /* <DEDUP_REMOVED lines=12> */
.L_x_2597:
        /* <DEDUP_REMOVED lines=12> */
.L_x_2598:
        /* <DEDUP_REMOVED lines=12> */
.L_x_2599:
        /* <DEDUP_REMOVED lines=12> */
.L_x_2600:
        /* <DEDUP_REMOVED lines=12> */
.L_x_2601:
        /* <DEDUP_REMOVED lines=14> */
.L_x_2594:
        /* <DEDUP_REMOVED lines=22> */
.L_x_2603:
[----:B------:R-:W-:Y:S05]  /*26a0*/  @!P2 BRA `(.L_x_2604) ;  /* 0x000000000018a947 */ /* 0x000fea0003800000 */
[----:B------:R-:W-:Y:S01]  /*26b0*/  FMUL.FTZ R92, R94, UR17 ;  /* 0x000000115e5c7c20 */ /* 0x000fe20008410000 */
[----:B------:R-:W-:-:S03]  /*26c0*/  LOP3.LUT P1, RZ, R108, 0xff00, RZ, 0xc0, !PT ;  /* 0x0000ff006cff7812 */ /* 0x000fc6000782c0ff */
[----:B------:R-:W-:-:S05]  /*26d0*/  FMUL.FTZ R92, R92, UR16 ;  /* 0x000000105c5c7c20 */ /* 0x000fca0008410000 */
[----:B------:R-:W-:-:S04]  /*26e0*/  FSEL R92, R92, RZ, P1 ;  /* 0x000000ff5c5c7208 */ /* 0x000fc80000800000 */
[----:B------:R-:W-:-:S04]  /*26f0*/  F2FP.BF16.F32.PACK_AB R92, RZ, R92 ;  /* 0x0000005cff5c723e */ /* 0x000fc800000010ff */
[----:B------:R-:W-:-:S07]  /*2700*/  PRMT R88, R88, 0x5410, R92 ;  /* 0x0000541058587816 */ /* 0x000fce000000005c */
.L_x_2604:
        /* <DEDUP_REMOVED lines=10> */
.L_x_2605:
        /* <DEDUP_REMOVED lines=8> */
.L_x_2606:
        /* <DEDUP_REMOVED lines=21> */
.L_x_2607:
[----:B------:R-:W-:Y:S05]  /*2980*/  @!P2 BRA `(.L_x_2608) ;  /* 0x000000000018a947 */ /* 0x000fea0003800000 */
[----:B------:R-:W-:Y:S01]  /*2990*/  FMUL.FTZ R94, R102, UR17 ;  /* 0x00000011665e7c20 */ /* 0x000fe20008410000 */
[----:B------:R-:W-:-:S03]  /*29a0*/  LOP3.LUT P1, RZ, R109, 0xff00, RZ, 0xc0, !PT ;  /* 0x0000ff006dff7812 */ /* 0x000fc6000782c0ff */
[----:B------:R-:W-:-:S05]  /*29b0*/  FMUL.FTZ R94, R94, UR16 ;  /* 0x000000105e5e7c20 */ /* 0x000fca0008410000 */
[----:B------:R-:W-:-:S04]  /*29c0*/  FSEL R94, R94, RZ, P1 ;  /* 0x000000ff5e5e7208 */ /* 0x000fc80000800000 */
[----:B------:R-:W-:-:S04]  /*29d0*/  F2FP.BF16.F32.PACK_AB R94, RZ, R94 ;  /* 0x0000005eff5e723e */ /* 0x000fc800000010ff */
[----:B------:R-:W-:-:S07]  /*29e0*/  PRMT R90, R90, 0x5410, R94 ;  /* 0x000054105a5a7816 */ /* 0x000fce000000005e */
.L_x_2608:
        /* <DEDUP_REMOVED lines=10> */
.L_x_2609:
        /* <DEDUP_REMOVED lines=10> */
.L_x_2593:
        /* <DEDUP_REMOVED lines=17> */
.L_x_2611:
        /* <DEDUP_REMOVED lines=11> */
.L_x_2612:
        /* <DEDUP_REMOVED lines=11> */
.L_x_2613:
        /* <DEDUP_REMOVED lines=11> */
.L_x_2614:
        /* <DEDUP_REMOVED lines=11> */
.L_x_2615:
        /* <DEDUP_REMOVED lines=11> */
.L_x_2616:
        /* <DEDUP_REMOVED lines=11> */
.L_x_2617:
        /* <DEDUP_REMOVED lines=13> */
.L_x_2610:
[----:B------:R-:W-:Y:S02]  /*3130*/  ISETP.GT.AND P3, PT, R2, RZ, PT ;  /* 0x000000ff0200720c */ /* 0x000fe40003f64270 */
[----:B------:R-:W-:Y:S02]  /*3140*/  SHF.L.U32 R95, R112, 0x10, RZ ;  /* 0x00000010705f7819 */ /* 0x000fe400000006ff */
[----:B------:R-:W-:Y:S02]  /*3150*/  SHF.L.U32 R94, R103, 0x10, RZ ;  /* 0x00000010675e7819 */ /* 0x000fe400000006ff */
[----:B------:R-:W-:Y:S02]  /*3160*/  SHF.L.U32 R103, R13, 0x10, RZ ;  /* 0x000000100d677819 */ /* 0x000fe400000006ff */
[----:B------:R-:W-:-:S05]  /*3170*/  SHF.L.U32 R102, R102, 0x10, RZ ;  /* 0x0000001066667819 */ /* 0x000fca00000006ff */
[-CC-:B------:R-:W-:Y:S01]  /*3180*/  @P3 FFMA.FTZ R92, R120, R98.reuse, R99.reuse ;  /* 0x00000062785c3223 */ /* 0x180fe20000010063 */
[----:B------:R-:W-:-:S03]  /*3190*/  @P3 FFMA.FTZ R93, R115, R98, R99 ;  /* 0x00000062735d3223 */ /* 0x000fc60000010063 */
[----:B------:R-:W-:Y:S01]  /*31a0*/  @P3 FADD.FTZ R92, R121, -R92 ;  /* 0x8000005c795c3221 */ /* 0x000fe20000010000 */
[----:B------:R-:W-:-:S03]  /*31b0*/  @P3 FADD.FTZ R93, R116, -R93 ;  /* 0x8000005d745d3221 */ /* 0x000fc60000010000 */
[----:B------:R-:W-:Y:S01]  /*31c0*/  @P3 FFMA.FTZ R95, R110, R92, R95 ;  /* 0x0000005c6e5f3223 */ /* 0x000fe2000001005f */
[-C--:B------:R-:W-:Y:S01]  /*31d0*/  @P3 FFMA.FTZ R92, R124, R98.reuse, R99 ;  /* 0x000000627c5c3223 */ /* 0x080fe20000010063 */
[----:B------:R-:W-:Y:S01]  /*31e0*/  @P3 FFMA.FTZ R103, R110, R93, R103 ;  /* 0x0000005d6e673223 */ /* 0x000fe20000010067 */
[-CC-:B------:R-:W-:Y:S02]  /*31f0*/  @P3 FFMA.FTZ R93, R117, R98.reuse, R99.reuse ;  /* 0x00000062755d3223 */ /* 0x180fe40000010063 */
[----:B------:R-:W-:Y:S01]  /*3200*/  @P3 FADD.FTZ R161, R123, -R92 ;  /* 0x8000005c7ba13221 */ /* 0x000fe20000010000 */
[----:B------:R-:W-:Y:S01]  /*3210*/  @P3 FFMA.FTZ R92, R126, R98, R99 ;  /* 0x000000627e5c3223 */ /* 0x000fe20000010063 */
[----:B------:R-:W-:Y:S02]  /*3220*/  @P3 FADD.FTZ R93, R118, -R93 ;  /* 0x8000005d765d3221 */ /* 0x000fe40000010000 */
[----:B------:R-:W-:Y:S01]  /*3230*/  @P3 FFMA.FTZ R94, R110, R161, R94 ;  /* 0x000000a16e5e3223 */ /* 0x000fe2000001005e */
[----:B------:R-:W-:Y:S01]  /*3240*/  SHF.L.U32 R161, R14, 0x10, RZ ;  /* 0x000000100ea17819 */ /* 0x000fe200000006ff */
[----:B------:R-:W-:-:S04]  /*3250*/  @P3 FADD.FTZ R163, R125, -R92 ;  /* 0x8000005c7da33221 */ /* 0x000fc80000010000 */
[C---:B------:R-:W-:Y:S01]  /*3260*/  @P3 FFMA.FTZ R161, R110.reuse, R93, R161 ;  /* 0x0000005d6ea13223 */ /* 0x040fe200000100a1 */
[----:B------:R-:W-:Y:S01]  /*3270*/  @P1 FFMA.FTZ R93, R3, R98, R99 ;  /* 0x00000062035d1223 */ /* 0x000fe20000010063 */
[----:B------:R-:W-:-:S03]  /*3280*/  @P3 FFMA.FTZ R102, R110, R163, R102 ;  /* 0x000000a36e663223 */ /* 0x000fc60000010066 */
        /* <DEDUP_REMOVED lines=10> */
.L_x_2618:
        /* <DEDUP_REMOVED lines=16> */
.L_x_2619:
[----:B------:R-:W-:Y:S05]  /*3430*/  @!P2 BRA `(.L_x_2620) ;  /* 0x000000000018a947 */ /* 0x000fea0003800000 */
[----:B------:R-:W-:Y:S01]  /*3440*/  FMUL.FTZ R93, R103, UR17 ;  /* 0x00000011675d7c20 */ /* 0x000fe20008410000 */
[----:B------:R-:W-:-:S03]  /*3450*/  LOP3.LUT P0, RZ, R108, 0xff0000, RZ, 0xc0, !PT ;  /* 0x00ff00006cff7812 */ /* 0x000fc6000780c0ff */
[----:B------:R-:W-:-:S05]  /*3460*/  FMUL.FTZ R93, R93, UR16 ;  /* 0x000000105d5d7c20 */ /* 0x000fca0008410000 */
[----:B------:R-:W-:-:S04]  /*3470*/  FSEL R93, R93, RZ, P0 ;  /* 0x000000ff5d5d7208 */ /* 0x000fc80000000000 */
[----:B------:R-:W-:-:S04]  /*3480*/  F2FP.BF16.F32.PACK_AB R93, RZ, R93 ;  /* 0x0000005dff5d723e */ /* 0x000fc800000010ff */
[----:B------:R-:W-:-:S07]  /*3490*/  PRMT R89, R93, 0x7610, R89 ;  /* 0x000076105d597816 */ /* 0x000fce0000000059 */
.L_x_2620:
        /* <DEDUP_REMOVED lines=8> */
.L_x_2621:
[----:B------:R-:W-:Y:S05]  /*3520*/  @!P2 BRA `(.L_x_2622) ;  /* 0x000000000018a947 */ /* 0x000fea0003800000 */
[----:B------:R-:W-:Y:S01]  /*3530*/  FMUL.FTZ R94, R161, UR17 ;  /* 0x00000011a15e7c20 */ /* 0x000fe20008410000 */
[----:B------:R-:W-:-:S03]  /*3540*/  LOP3.LUT P0, RZ, R109, 0xff, RZ, 0xc0, !PT ;  /* 0x000000ff6dff7812 */ /* 0x000fc6000780c0ff */
[----:B------:R-:W-:-:S05]  /*3550*/  FMUL.FTZ R94, R94, UR16 ;  /* 0x000000105e5e7c20 */ /* 0x000fca0008410000 */
[----:B------:R-:W-:-:S04]  /*3560*/  FSEL R94, R94, RZ, P0 ;  /* 0x000000ff5e5e7208 */ /* 0x000fc80000000000 */
[----:B------:R-:W-:-:S04]  /*3570*/  F2FP.BF16.F32.PACK_AB R94, RZ, R94 ;  /* 0x0000005eff5e723e */ /* 0x000fc800000010ff */
[----:B------:R-:W-:-:S07]  /*3580*/  PRMT R90, R94, 0x7610, R90 ;  /* 0x000076105e5a7816 */ /* 0x000fce000000005a */
.L_x_2622:
        /* <DEDUP_REMOVED lines=8> */
.L_x_2623:
[----:B------:R-:W-:Y:S05]  /*3610*/  @!P2 BRA `(.L_x_2624) ;  /* 0x000000000018a947 */ /* 0x000fea0003800000 */
[----:B------:R-:W-:Y:S01]  /*3620*/  FMUL.FTZ R95, R163, UR17 ;  /* 0x00000011a35f7c20 */ /* 0x000fe20008410000 */
[----:B------:R-:W-:-:S03]  /*3630*/  LOP3.LUT P0, RZ, R109, 0xff0000, RZ, 0xc0, !PT ;  /* 0x00ff00006dff7812 */ /* 0x000fc6000780c0ff */
[----:B------:R-:W-:-:S05]  /*3640*/  FMUL.FTZ R95, R95, UR16 ;  /* 0x000000105f5f7c20 */ /* 0x000fca0008410000 */
[----:B------:R-:W-:-:S04]  /*3650*/  FSEL R95, R95, RZ, P0 ;  /* 0x000000ff5f5f7208 */ /* 0x000fc80000000000 */
[----:B------:R-:W-:-:S04]  /*3660*/  F2FP.BF16.F32.PACK_AB R95, RZ, R95 ;  /* 0x0000005fff5f723e */ /* 0x000fc800000010ff */
[----:B------:R-:W-:-:S07]  /*3670*/  PRMT R91, R95, 0x7610, R91 ;  /* 0x000076105f5b7816 */ /* 0x000fce000000005b */
.L_x_2624:
        /* <DEDUP_REMOVED lines=9> */
.L_x_2602:
        /* <DEDUP_REMOVED lines=22> */
[----:B------:R-:W-:Y:S01]  /*3870*/  SHF.L.U32 R94, R92, 0x10, RZ ;  /* 0x000000105c5e7819 */ /* 0x000fe200000006ff */
[-C--:B------:R-:W-:Y:S01]  /*3880*/  @P3 FFMA.FTZ R92, R148, R98.reuse, R99 ;  /* 0x00000062945c3223 */ /* 0x080fe20000010063 */
[----:B------:R-:W-:Y:S01]  /*3890*/  @P3 FFMA.FTZ R101, R110, R93, R101 ;  /* 0x0000005d6e653223 */ /* 0x000fe20000010065 */
[-C--:B------:R-:W-:Y:S02]  /*38a0*/  @P3 FFMA.FTZ R93, R139, R98.reuse, R99 ;  /* 0x000000628b5d3223 */ /* 0x080fe40000010063 */
[--C-:B------:R-:W-:Y:S01]  /*38b0*/  @P3 FADD.FTZ R103, R147, -R92.reuse ;  /* 0x8000005c93673221 */ /* 0x100fe20000010000 */
[----:B------:R-:W-:Y:S01]  /*38c0*/  PRMT R92, R10, 0x7632, R92 ;  /* 0x000076320a5c7816 */ /* 0x000fe2000000005c */
[----:B------:R-:W-:Y:S02]  /*38d0*/  @P3 FADD.FTZ R93, R136, -R93 ;  /* 0x8000005d885d3221 */ /* 0x000fe40000010000 */
[----:B------:R-:W-:Y:S01]  /*38e0*/  @P3 FFMA.FTZ R94, R110, R103, R94 ;  /* 0x000000676e5e3223 */ /* 0x000fe2000001005e */
[----:B------:R-:W-:Y:S01]  /*38f0*/  SHF.L.U32 R102, R92, 0x10, RZ ;  /* 0x000000105c667819 */ /* 0x000fe200000006ff */
[----:B------:R-:W-:Y:S01]  /*3900*/  @P3 FFMA.FTZ R92, R150, R98, R99 ;  /* 0x00000062965c3223 */ /* 0x000fe20000010063 */
[----:B------:R-:W-:-:S03]  /*3910*/  SHF.L.U32 R103, R10, 0x10, RZ ;  /* 0x000000100a677819 */ /* 0x000fc600000006ff */
[--C-:B------:R-:W-:Y:S01]  /*3920*/  @P3 FADD.FTZ R109, R149, -R92.reuse ;  /* 0x8000005c956d3221 */ /* 0x100fe20000010000 */
[----:B------:R-:W-:Y:S01]  /*3930*/  PRMT R92, R11, 0x7632, R92 ;  /* 0x000076320b5c7816 */ /* 0x000fe2000000005c */
[C---:B------:R-:W-:Y:S01]  /*3940*/  @P3 FFMA.FTZ R103, R110.reuse, R93, R103 ;  /* 0x0000005d6e673223 */ /* 0x040fe20000010067 */
[-C--:B------:R-:W-:Y:S01]  /*3950*/  @P3 FFMA.FTZ R93, R137, R98.reuse, R99 ;  /* 0x00000062895d3223 */ /* 0x080fe20000010063 */
[----:B------:R-:W-:Y:S01]  /*3960*/  @P3 FFMA.FTZ R102, R110, R109, R102 ;  /* 0x0000006d6e663223 */ /* 0x000fe20000010066 */
[----:B------:R-:W-:Y:S02]  /*3970*/  SHF.L.U32 R109, R11, 0x10, RZ ;  /* 0x000000100b6d7819 */ /* 0x000fe400000006ff */
[----:B------:R-:W-:Y:S01]  /*3980*/  @P3 FADD.FTZ R93, R134, -R93 ;  /* 0x8000005d865d3221 */ /* 0x000fe20000010000 */
[----:B------:R-:W-:Y:S01]  /*3990*/  SHF.L.U32 R108, R92, 0x10, RZ ;  /* 0x000000105c6c7819 */ /* 0x000fe200000006ff */
[-C--:B------:R-:W-:Y:S02]  /*39a0*/  @P3 FFMA.FTZ R92, R152, R98.reuse, R99 ;  /* 0x00000062985c3223 */ /* 0x080fe40000010063 */
        /* <DEDUP_REMOVED lines=14> */
.L_x_2627:
        /* <DEDUP_REMOVED lines=8> */
.L_x_2628:
[----:B------:R-:W-:Y:S05]  /*3b10*/  @!P2 BRA `(.L_x_2629) ;  /* 0x000000000018a947 */ /* 0x000fea0003800000 */
[----:B------:R-:W-:Y:S01]  /*3b20*/  FMUL.FTZ R93, R101, UR17 ;  /* 0x00000011655d7c20 */ /* 0x000fe20008410000 */
[----:B------:R-:W-:-:S03]  /*3b30*/  LOP3.LUT P3, RZ, R106, 0xff0000, RZ, 0xc0, !PT ;  /* 0x00ff00006aff7812 */ /* 0x000fc6000786c0ff */
[----:B------:R-:W-:-:S05]  /*3b40*/  FMUL.FTZ R93, R93, UR16 ;  /* 0x000000105d5d7c20 */ /* 0x000fca0008410000 */
[----:B------:R-:W-:-:S04]  /*3b50*/  FSEL R93, R93, RZ, P3 ;  /* 0x000000ff5d5d7208 */ /* 0x000fc80001800000 */
[----:B------:R-:W-:-:S04]  /*3b60*/  F2FP.BF16.F32.PACK_AB R93, RZ, R93 ;  /* 0x0000005dff5d723e */ /* 0x000fc800000010ff */
[----:B------:R-:W-:-:S07]  /*3b70*/  PRMT R89, R93, 0x7610, R89 ;  /* 0x000076105d597816 */ /* 0x000fce0000000059 */
.L_x_2629:
        /* <DEDUP_REMOVED lines=8> */
.L_x_2630:
[----:B------:R-:W-:Y:S05]  /*3c00*/  @!P2 BRA `(.L_x_2631) ;  /* 0x000000000018a947 */ /* 0x000fea0003800000 */
[----:B------:R-:W-:Y:S01]  /*3c10*/  FMUL.FTZ R94, R103, UR17 ;  /* 0x00000011675e7c20 */ /* 0x000fe20008410000 */
[----:B------:R-:W-:-:S03]  /*3c20*/  LOP3.LUT P3, RZ, R107, 0xff, RZ, 0xc0, !PT ;  /* 0x000000ff6bff7812 */ /* 0x000fc6000786c0ff */
[----:B------:R-:W-:-:S05]  /*3c30*/  FMUL.FTZ R94, R94, UR16 ;  /* 0x000000105e5e7c20 */ /* 0x000fca0008410000 */
[----:B------:R-:W-:-:S04]  /*3c40*/  FSEL R94, R94, RZ, P3 ;  /* 0x000000ff5e5e7208 */ /* 0x000fc80001800000 */
[----:B------:R-:W-:-:S04]  /*3c50*/  F2FP.BF16.F32.PACK_AB R94, RZ, R94 ;  /* 0x0000005eff5e723e */ /* 0x000fc800000010ff */
[----:B------:R-:W-:-:S07]  /*3c60*/  PRMT R90, R94, 0x7610, R90 ;  /* 0x000076105e5a7816 */ /* 0x000fce000000005a */
.L_x_2631:
        /* <DEDUP_REMOVED lines=8> */
.L_x_2632:
[----:B------:R-:W-:Y:S05]  /*3cf0*/  @!P2 BRA `(.L_x_2633) ;  /* 0x000000000018a947 */ /* 0x000fea0003800000 */
[----:B------:R-:W-:Y:S01]  /*3d00*/  FMUL.FTZ R95, R109, UR17 ;  /* 0x000000116d5f7c20 */ /* 0x000fe20008410000 */
[----:B------:R-:W-:-:S03]  /*3d10*/  LOP3.LUT P3, RZ, R107, 0xff0000, RZ, 0xc0, !PT ;  /* 0x00ff00006bff7812 */ /* 0x000fc6000786c0ff */
[----:B------:R-:W-:-:S05]  /*3d20*/  FMUL.FTZ R95, R95, UR16 ;  /* 0x000000105f5f7c20 */ /* 0x000fca0008410000 */
[----:B------:R-:W-:-:S04]  /*3d30*/  FSEL R95, R95, RZ, P3 ;  /* 0x000000ff5f5f7208 */ /* 0x000fc80001800000 */
[----:B------:R-:W-:-:S04]  /*3d40*/  F2FP.BF16.F32.PACK_AB R95, RZ, R95 ;  /* 0x0000005fff5f723e */ /* 0x000fc800000010ff */
[----:B------:R-:W-:-:S07]  /*3d50*/  PRMT R91, R95, 0x7610, R91 ;  /* 0x000076105f5b7816 */ /* 0x000fce000000005b */
.L_x_2633:
        /* <DEDUP_REMOVED lines=10> */
.L_x_2626:
        /* <DEDUP_REMOVED lines=12> */
.L_x_2635:
        /* <DEDUP_REMOVED lines=12> */
.L_x_2636:
        /* <DEDUP_REMOVED lines=11> */
.L_x_2637:
        /* <DEDUP_REMOVED lines=12> */
.L_x_2638:
        /* <DEDUP_REMOVED lines=11> */
.L_x_2639:
        /* <DEDUP_REMOVED lines=12> */
.L_x_2640:
        /* <DEDUP_REMOVED lines=11> */
.L_x_2641:
        /* <DEDUP_REMOVED lines=14> */
.L_x_2625:
[----:B------:R-:W-:Y:S05]  /*43f0*/  @!P0 BRA `(.L_x_2642) ;  /* 0x00000004007c8947 */ /* 0x000fea0003800000 */
[-CC-:B0-----:R-:W-:Y:S01]  /*4400*/  FFMA.FTZ R92, R146, R98.reuse, R99.reuse ;  /* 0x00000062925c7223 */ /* 0x181fe20000010063 */
[-CC-:B------:R-:W-:Y:S01]  /*4410*/  FFMA.FTZ R93, R129, R98.reuse, R99.reuse ;  /* 0x00000062815d7223 */ /* 0x180fe20000010063 */
[-CC-:B------:R-:W-:Y:S01]  /*4420*/  FFMA.FTZ R103, R131, R98.reuse, R99.reuse ;  /* 0x0000006283677223 */ /* 0x180fe20000010063 */
        /* <DEDUP_REMOVED lines=19> */
.L_x_2643:
[----:B------:R-:W-:Y:S05]  /*4560*/  @!P2 BRA `(.L_x_2644) ;  /* 0x000000000018a947 */ /* 0x000fea0003800000 */
[----:B------:R-:W-:Y:S01]  /*4570*/  FMUL.FTZ R92, R102, UR17 ;  /* 0x00000011665c7c20 */ /* 0x000fe20008410000 */
[----:B------:R-:W-:-:S03]  /*4580*/  LOP3.LUT P4, RZ, R106, 0xff00, RZ, 0xc0, !PT ;  /* 0x0000ff006aff7812 */ /* 0x000fc6000788c0ff */
[----:B------:R-:W-:-:S05]  /*4590*/  FMUL.FTZ R92, R92, UR16 ;  /* 0x000000105c5c7c20 */ /* 0x000fca0008410000 */
[----:B------:R-:W-:-:S04]  /*45a0*/  FSEL R92, R92, RZ, P4 ;  /* 0x000000ff5c5c7208 */ /* 0x000fc80002000000 */
[----:B------:R-:W-:-:S04]  /*45b0*/  F2FP.BF16.F32.PACK_AB R92, RZ, R92 ;  /* 0x0000005cff5c723e */ /* 0x000fc800000010ff */
[----:B------:R-:W-:-:S07]  /*45c0*/  PRMT R88, R88, 0x5410, R92 ;  /* 0x0000541058587816 */ /* 0x000fce000000005c */
.L_x_2644:
        /* <DEDUP_REMOVED lines=10> */
.L_x_2645:
        /* <DEDUP_REMOVED lines=8> */
.L_x_2646:
[-CC-:B------:R-:W-:Y:S01]  /*46f0*/  FFMA.FTZ R94, R150, R98.reuse, R99.reuse ;  /* 0x00000062965e7223 */ /* 0x180fe20000010063 */
[-CC-:B------:R-:W-:Y:S01]  /*4700*/  FFMA.FTZ R95, R139, R98.reuse, R99.reuse ;  /* 0x000000628b5f7223 */ /* 0x180fe20000010063 */
[-CC-:B------:R-:W-:Y:S02]  /*4710*/  FFMA.FTZ R109, R137, R98.reuse, R99.reuse ;  /* 0x00000062896d7223 */ /* 0x180fe40000010063 */
        /* <DEDUP_REMOVED lines=18> */
.L_x_2647:
[----:B------:R-:W-:Y:S05]  /*4840*/  @!P2 BRA `(.L_x_2648) ;  /* 0x000000000018a947 */ /* 0x000fea0003800000 */
[----:B------:R-:W-:Y:S01]  /*4850*/  FMUL.FTZ R94, R108, UR17 ;  /* 0x000000116c5e7c20 */ /* 0x000fe20008410000 */
[----:B------:R-:W-:-:S03]  /*4860*/  LOP3.LUT P4, RZ, R107, 0xff00, RZ, 0xc0, !PT ;  /* 0x0000ff006bff7812 */ /* 0x000fc6000788c0ff */
[----:B------:R-:W-:-:S05]  /*4870*/  FMUL.FTZ R94, R94, UR16 ;  /* 0x000000105e5e7c20 */ /* 0x000fca0008410000 */
[----:B------:R-:W-:-:S04]  /*4880*/  FSEL R94, R94, RZ, P4 ;  /* 0x000000ff5e5e7208 */ /* 0x000fc80002000000 */
[----:B------:R-:W-:-:S04]  /*4890*/  F2FP.BF16.F32.PACK_AB R94, RZ, R94 ;  /* 0x0000005eff5e723e */ /* 0x000fc800000010ff */
[----:B------:R-:W-:-:S07]  /*48a0*/  PRMT R90, R90, 0x5410, R94 ;  /* 0x000054105a5a7816 */ /* 0x000fce000000005e */
.L_x_2648:
        /* <DEDUP_REMOVED lines=10> */
.L_x_2649:
        /* <DEDUP_REMOVED lines=10> */
.L_x_2642:
        /* <DEDUP_REMOVED lines=12> */
.L_x_2650:
        /* <DEDUP_REMOVED lines=12> */
.L_x_2651:
        /* <DEDUP_REMOVED lines=12> */
.L_x_2652:
        /* <DEDUP_REMOVED lines=12> */
.L_x_2653:
        /* <DEDUP_REMOVED lines=12> */
.L_x_2654:
        /* <DEDUP_REMOVED lines=12> */
.L_x_2655:
        /* <DEDUP_REMOVED lines=12> */
.L_x_2656:
        /* <DEDUP_REMOVED lines=13> */
.L_x_2634:
        /* <DEDUP_REMOVED lines=11> */
[----:B------:R-:W-:-:S04]  /*50b0*/  PRMT R2, R4, 0x7632, R2 ;  /* 0x0000763204027816 */ /* 0x000fc80000000002 */
[----:B0-----:R-:W-:Y:S02]  /*50c0*/  SHF.L.U32 R95, R2, 0x10, RZ ;  /* 0x00000010025f7819 */ /* 0x001fe400000006ff */
[----:B------:R-:W-:-:S04]  /*50d0*/  PRMT R2, R5, 0x7632, R2 ;  /* 0x0000763205027816 */ /* 0x000fc80000000002 */
        /* <DEDUP_REMOVED lines=17> */
[----:B------:R-:W-:Y:S01]  /*51f0*/  PRMT R2, R7, 0x7632, R2 ;  /* 0x0000763207027816 */ /* 0x000fe20000000002 */
[----:B------:R-:W-:Y:S01]  /*5200*/  @P1 FADD.FTZ R103, R157, -R102 ;  /* 0x800000669d671221 */ /* 0x000fe20000010000 */
[----:B------:R-:W-:Y:S01]  /*5210*/  SHF.L.U32 R101, R6, 0x10, RZ ;  /* 0x0000001006657819 */ /* 0x000fe200000006ff */
[----:B------:R-:W-:Y:S01]  /*5220*/  @P1 FADD.FTZ R92, R153, -R92 ;  /* 0x8000005c995c1221 */ /* 0x000fe20000010000 */
[----:B------:R-:W-:Y:S01]  /*5230*/  SHF.L.U32 R100, R2, 0x10, RZ ;  /* 0x0000001002647819 */ /* 0x000fe200000006ff */
[----:B------:R-:W-:Y:S01]  /*5240*/  @P1 FADD.FTZ R2, R132, -R93 ;  /* 0x8000005d84021221 */ /* 0x000fe20000010000 */
[C---:B------:R-:W-:Y:S01]  /*5250*/  @P1 FFMA.FTZ R98, R110.reuse, R103, R98 ;  /* 0x000000676e621223 */ /* 0x040fe20000010062 */
[----:B------:R-:W-:Y:S01]  /*5260*/  @P1 FFMA.FTZ R101, R110, R107, R101 ;  /* 0x0000006b6e651223 */ /* 0x000fe20000010065 */
[----:B------:R-:W-:Y:S01]  /*5270*/  SHF.L.U32 R93, R4, 0x10, RZ ;  /* 0x00000010045d7819 */ /* 0x000fe200000006ff */
[----:B------:R-:W-:Y:S01]  /*5280*/  @P1 FADD.FTZ R109, R144, -R109 ;  /* 0x8000006d906d1221 */ /* 0x000fe20000010000 */
[----:B------:R-:W-:-:S02]  /*5290*/  IMAD.U32 R103, R7, 0x10000, RZ ;  /* 0x0001000007677824 */ /* 0x000fc400078e00ff */
[----:B------:R-:W-:Y:S01]  /*52a0*/  @P1 FADD.FTZ R107, R159, -R106 ;  /* 0x8000006a9f6b1221 */ /* 0x000fe20000010000 */
        /* <DEDUP_REMOVED lines=11> */
.L_x_2659:
        /* <DEDUP_REMOVED lines=8> */
.L_x_2660:
[----:B------:R-:W-:Y:S05]  /*53e0*/  @!P2 BRA `(.L_x_2661) ;  /* 0x000000000018a947 */ /* 0x000fea0003800000 */
[----:B------:R-:W-:Y:S01]  /*53f0*/  FMUL.FTZ R2, R99, UR17 ;  /* 0x0000001163027c20 */ /* 0x000fe20008410000 */
[----:B------:R-:W-:-:S03]  /*5400*/  LOP3.LUT P1, RZ, R104, 0xff0000, RZ, 0xc0, !PT ;  /* 0x00ff000068ff7812 */ /* 0x000fc6000782c0ff */
[----:B------:R-:W-:-:S05]  /*5410*/  FMUL.FTZ R2, R2, UR16 ;  /* 0x0000001002027c20 */ /* 0x000fca0008410000 */
[----:B------:R-:W-:-:S04]  /*5420*/  FSEL R2, R2, RZ, P1 ;  /* 0x000000ff02027208 */ /* 0x000fc80000800000 */
[----:B------:R-:W-:-:S04]  /*5430*/  F2FP.BF16.F32.PACK_AB R2, RZ, R2 ;  /* 0x00000002ff02723e */ /* 0x000fc800000010ff */
[----:B------:R-:W-:-:S07]  /*5440*/  PRMT R89, R2, 0x7610, R89 ;  /* 0x0000761002597816 */ /* 0x000fce0000000059 */
.L_x_2661:
        /* <DEDUP_REMOVED lines=8> */
.L_x_2662:
[----:B------:R-:W-:Y:S05]  /*54d0*/  @!P2 BRA `(.L_x_2663) ;  /* 0x000000000018a947 */ /* 0x000fea0003800000 */
[----:B------:R-:W-:Y:S01]  /*54e0*/  FMUL.FTZ R2, R101, UR17 ;  /* 0x0000001165027c20 */ /* 0x000fe20008410000 */
[----:B------:R-:W-:-:S03]  /*54f0*/  LOP3.LUT P1, RZ, R105, 0xff, RZ, 0xc0, !PT ;  /* 0x000000ff69ff7812 */ /* 0x000fc6000782c0ff */
[----:B------:R-:W-:-:S05]  /*5500*/  FMUL.FTZ R2, R2, UR16 ;  /* 0x0000001002027c20 */ /* 0x000fca0008410000 */
[----:B------:R-:W-:-:S04]  /*5510*/  FSEL R2, R2, RZ, P1 ;  /* 0x000000ff02027208 */ /* 0x000fc80000800000 */
[----:B------:R-:W-:-:S04]  /*5520*/  F2FP.BF16.F32.PACK_AB R2, RZ, R2 ;  /* 0x00000002ff02723e */ /* 0x000fc800000010ff */
[----:B------:R-:W-:-:S07]  /*5530*/  PRMT R90, R2, 0x7610, R90 ;  /* 0x00007610025a7816 */ /* 0x000fce000000005a */
.L_x_2663:
[----:B------:R-:W-:Y:S05]  /*5540*/  @!P2 BRA `(.L_x_2664) ;  /* 0x000000000018a947 */ /* 0x000fea0003800000 */
[----:B------:R-:W-:Y:S01]  /*5550*/  FMUL.FTZ R2, R98, UR17 ;  /* 0x0000001162027c20 */ /* 0x000fe20008410000 */
[----:B------:R-:W-:-:S03]  /*5560*/  LOP3.LUT P1, RZ, R105, 0xff00, RZ, 0xc0, !PT ;  /* 0x0000ff0069ff7812 */ /* 0x000fc6000782c0ff */
[----:B------:R-:W-:-:S05]  /*5570*/  FMUL.FTZ R2, R2, UR16 ;  /* 0x0000001002027c20 */ /* 0x000fca0008410000 */
[----:B------:R-:W-:-:S04]  /*5580*/  FSEL R2, R2, RZ, P1 ;  /* 0x000000ff02027208 */ /* 0x000fc80000800000 */
[----:B------:R-:W-:-:S04]  /*5590*/  F2FP.BF16.F32.PACK_AB R2, RZ, R2 ;  /* 0x00000002ff02723e */ /* 0x000fc800000010ff */
[----:B------:R-:W-:-:S07]  /*55a0*/  PRMT R90, R90, 0x5410, R2 ;  /* 0x000054105a5a7816 */ /* 0x000fce0000000002 */
.L_x_2664:
[----:B------:R-:W-:Y:S05]  /*55b0*/  @!P2 BRA `(.L_x_2665) ;  /* 0x000000000018a947 */ /* 0x000fea0003800000 */
[----:B------:R-:W-:Y:S01]  /*55c0*/  FMUL.FTZ R2, R103, UR17 ;  /* 0x0000001167027c20 */ /* 0x000fe20008410000 */
[----:B------:R-:W-:-:S03]  /*55d0*/  LOP3.LUT P1, RZ, R105, 0xff0000, RZ, 0xc0, !PT ;  /* 0x00ff000069ff7812 */ /* 0x000fc6000782c0ff */
[----:B------:R-:W-:-:S05]  /*55e0*/  FMUL.FTZ R2, R2, UR16 ;  /* 0x0000001002027c20 */ /* 0x000fca0008410000 */
[----:B------:R-:W-:-:S04]  /*55f0*/  FSEL R2, R2, RZ, P1 ;  /* 0x000000ff02027208 */ /* 0x000fc80000800000 */
[----:B------:R-:W-:-:S04]  /*5600*/  F2FP.BF16.F32.PACK_AB R2, RZ, R2 ;  /* 0x00000002ff02723e */ /* 0x000fc800000010ff */
[----:B------:R-:W-:-:S07]  /*5610*/  PRMT R91, R2, 0x7610, R91 ;  /* 0x00007610025b7816 */ /* 0x000fce000000005b */
.L_x_2665:
        /* <DEDUP_REMOVED lines=11> */
.L_x_2658:
        /* <DEDUP_REMOVED lines=12> */
.L_x_2667:
        /* <DEDUP_REMOVED lines=11> */
.L_x_2668:
        /* <DEDUP_REMOVED lines=11> */
.L_x_2669:
[----:B------:R-:W-:Y:S05]  /*58f0*/  @!P2 BRA `(.L_x_2670) ;  /* 0x00000000002ca947 */ /* 0x000fea0003800000 */
[----:B------:R-:W-:Y:S01]  /*5900*/  PRMT R2, R5, 0x7632, R2 ;  /* 0x0000763205027816 */ /* 0x000fe20000000002 */
[----:B------:R-:W-:Y:S01]  /*5910*/  @P1 FFMA.FTZ R100, R156, R98, R99 ;  /* 0x000000629c641223 */ /* 0x000fe20000010063 */
        /* <DEDUP_REMOVED lines=8> */
[----:B0-----:R-:W-:-:S07]  /*59a0*/  PRMT R89, R89, 0x5410, R101 ;  /* 0x0000541059597816 */ /* 0x001fce0000000065 */
.L_x_2670:
        /* <DEDUP_REMOVED lines=11> */
.L_x_2671:
        /* <DEDUP_REMOVED lines=12> */
.L_x_2672:
        /* <DEDUP_REMOVED lines=11> */
.L_x_2673:
[----:B------:R-:W-:Y:S05]  /*5bd0*/  @!P2 BRA `(.L_x_2666) ;  /* 0x0000000c0038a947 */ /* 0x000fea0003800000 */
[----:B------:R-:W-:Y:S01]  /*5be0*/  PRMT R2, R7, 0x7632, R2 ;  /* 0x0000763207027816 */ /* 0x000fe20000000002 */
[----:B------:R-:W-:-:S03]  /*5bf0*/  @P1 FFMA.FTZ R98, R160, R98, R99 ;  /* 0x00000062a0621223 */ /* 0x000fc60000010063 */
        /* <DEDUP_REMOVED lines=11> */
.L_x_2657:
[----:B------:R-:W-:Y:S05]  /*5cb0*/  @!P0 BRA `(.L_x_2674) ;  /* 0x00000004007c8947 */ /* 0x000fea0003800000 */
[----:B------:R-:W-:Y:S01]  /*5cc0*/  ISETP.GT.AND P1, PT, R2, RZ, PT ;  /* 0x000000ff0200720c */ /* 0x000fe20003f24270 */
[-CC-:B------:R-:W-:Y:S01]  /*5cd0*/  FFMA.FTZ R2, R154, R98.reuse, R99.reuse ;  /* 0x000000629a027223 */ /* 0x180fe20000010063 */
[-CC-:B0-----:R-:W-:Y:S01]  /*5ce0*/  FFMA.FTZ R93, R135, R98.reuse, R99.reuse ;  /* 0x00000062875d7223 */ /* 0x181fe20000010063 */
        /* <DEDUP_REMOVED lines=31> */
.L_x_2675:
[----:B------:R-:W-:Y:S05]  /*5ee0*/  @!P2 BRA `(.L_x_2676) ;  /* 0x000000000018a947 */ /* 0x000fea0003800000 */
[----:B------:R-:W-:Y:S01]  /*5ef0*/  FMUL.FTZ R2, R101, UR17 ;  /* 0x0000001165027c20 */ /* 0x000fe20008410000 */
[----:B------:R-:W-:-:S03]  /*5f00*/  LOP3.LUT P3, RZ, R104, 0xff00, RZ, 0xc0, !PT ;  /* 0x0000ff0068ff7812 */ /* 0x000fc6000786c0ff */
[----:B------:R-:W-:-:S05]  /*5f10*/  FMUL.FTZ R2, R2, UR16 ;  /* 0x0000001002027c20 */ /* 0x000fca0008410000 */
[----:B------:R-:W-:-:S04]  /*5f20*/  FSEL R2, R2, RZ, P3 ;  /* 0x000000ff02027208 */ /* 0x000fc80001800000 */
[----:B------:R-:W-:-:S04]  /*5f30*/  F2FP.BF16.F32.PACK_AB R2, RZ, R2 ;  /* 0x00000002ff02723e */ /* 0x000fc800000010ff */
[----:B------:R-:W-:-:S07]  /*5f40*/  PRMT R88, R88, 0x5410, R2 ;  /* 0x0000541058587816 */ /* 0x000fce0000000002 */
.L_x_2676:
        /* <DEDUP_REMOVED lines=10> */
.L_x_2677:
[----:B------:R-:W-:Y:S05]  /*5ff0*/  @!P2 BRA `(.L_x_2678) ;  /* 0x000000000018a947 */ /* 0x000fea0003800000 */
[----:B------:R-:W-:Y:S01]  /*6000*/  FMUL.FTZ R2, R94, UR17 ;  /* 0x000000115e027c20 */ /* 0x000fe20008410000 */
[----:B------:R-:W-:-:S03]  /*6010*/  LOP3.LUT P3, RZ, R104, 0xff000000, RZ, 0xc0, !PT ;  /* 0xff00000068ff7812 */ /* 0x000fc6000786c0ff */
[----:B------:R-:W-:-:S05]  /*6020*/  FMUL.FTZ R2, R2, UR16 ;  /* 0x0000001002027c20 */ /* 0x000fca0008410000 */
[----:B------:R-:W-:-:S04]  /*6030*/  FSEL R2, R2, RZ, P3 ;  /* 0x000000ff02027208 */ /* 0x000fc80001800000 */
[----:B------:R-:W-:-:S04]  /*6040*/  F2FP.BF16.F32.PACK_AB R2, RZ, R2 ;  /* 0x00000002ff02723e */ /* 0x000fc800000010ff */
[----:B------:R-:W-:-:S07]  /*6050*/  PRMT R89, R89, 0x5410, R2 ;  /* 0x0000541059597816 */ /* 0x000fce0000000002 */
.L_x_2678:
        /* <DEDUP_REMOVED lines=12> */
.L_x_2679:
[----:B------:R-:W-:Y:S05]  /*6120*/  @!P2 BRA `(.L_x_2680) ;  /* 0x000000000018a947 */ /* 0x000fea0003800000 */
[----:B------:R-:W-:Y:S01]  /*6130*/  FMUL.FTZ R2, R101, UR17 ;  /* 0x0000001165027c20 */ /* 0x000fe20008410000 */
[----:B------:R-:W-:-:S03]  /*6140*/  LOP3.LUT P1, RZ, R105, 0xff00, RZ, 0xc0, !PT ;  /* 0x0000ff0069ff7812 */ /* 0x000fc6000782c0ff */
[----:B------:R-:W-:-:S05]  /*6150*/  FMUL.FTZ R2, R2, UR16 ;  /* 0x0000001002027c20 */ /* 0x000fca0008410000 */
[----:B------:R-:W-:-:S04]  /*6160*/  FSEL R2, R2, RZ, P1 ;  /* 0x000000ff02027208 */ /* 0x000fc80000800000 */
[----:B------:R-:W-:-:S04]  /*6170*/  F2FP.BF16.F32.PACK_AB R2, RZ, R2 ;  /* 0x00000002ff02723e */ /* 0x000fc800000010ff */
[----:B------:R-:W-:-:S07]  /*6180*/  PRMT R90, R90, 0x5410, R2 ;  /* 0x000054105a5a7816 */ /* 0x000fce0000000002 */
.L_x_2680:
[----:B------:R-:W-:Y:S05]  /*6190*/  @!P2 BRA `(.L_x_2681) ;  /* 0x000000000018a947 */ /* 0x000fea0003800000 */
[----:B------:R-:W-:Y:S01]  /*61a0*/  FMUL.FTZ R2, R99, UR17 ;  /* 0x0000001163027c20 */ /* 0x000fe20008410000 */
[----:B------:R-:W-:-:S03]  /*61b0*/  LOP3.LUT P1, RZ, R105, 0xff0000, RZ, 0xc0, !PT ;  /* 0x00ff000069ff7812 */ /* 0x000fc6000782c0ff */
[----:B------:R-:W-:-:S05]  /*61c0*/  FMUL.FTZ R2, R2, UR16 ;  /* 0x0000001002027c20 */ /* 0x000fca0008410000 */
[----:B------:R-:W-:-:S04]  /*61d0*/  FSEL R2, R2, RZ, P1 ;  /* 0x000000ff02027208 */ /* 0x000fc80000800000 */
[----:B------:R-:W-:-:S04]  /*61e0*/  F2FP.BF16.F32.PACK_AB R2, RZ, R2 ;  /* 0x00000002ff02723e */ /* 0x000fc800000010ff */
[----:B------:R-:W-:-:S07]  /*61f0*/  PRMT R91, R2, 0x7610, R91 ;  /* 0x00007610025b7816 */ /* 0x000fce000000005b */
.L_x_2681:
        /* <DEDUP_REMOVED lines=11> */
.L_x_2674:
        /* <DEDUP_REMOVED lines=12> */
.L_x_2682:
        /* <DEDUP_REMOVED lines=12> */
.L_x_2683:
        /* <DEDUP_REMOVED lines=12> */
.L_x_2684:
        /* <DEDUP_REMOVED lines=12> */
.L_x_2685:
        /* <DEDUP_REMOVED lines=12> */
.L_x_2686:
        /* <DEDUP_REMOVED lines=12> */
.L_x_2687:
        /* <DEDUP_REMOVED lines=12> */
.L_x_2688:
        /* <DEDUP_REMOVED lines=13> */
.L_x_2666:
        /* <DEDUP_REMOVED lines=13> */
.L_x_2588:
        /* <DEDUP_REMOVED lines=21> */
.L_x_2690:
        /* <DEDUP_REMOVED lines=10> */
.L_x_10707:


//--------------------- .text._ZN10layer_norm13ln_bwd_kernelINS_13Kernel_traitsIf13__nv_bfloat16S2_S2_fjLj6144ELj1ELj1ELj8ELj16ENS_18Kernel_traits_baseILj6144EfS2_S2_S2_fjLj256EEEEELb1ELb1ELb0ELb0EEEvNS_9BwdParamsE --------------------------
	.section	.text._ZN10layer_norm13ln_bwd_kernelINS_13Kernel_traitsIf13__nv_bfloat16S2_S2_fjLj6144ELj1ELj1ELj8ELj16ENS_18Kernel_traits_baseILj6144EfS2_S2_S2_fjLj256EEEEELb1ELb1ELb0ELb0EEEvNS_9BwdParamsE,"ax",@progbits
	.align	128
        .global         _ZN10layer_norm13ln_bwd_kernelINS_13Kernel_traitsIf13__nv_bfloat16S2_S2_fjLj6144ELj1ELj1ELj8ELj16ENS_18Kernel_traits_baseILj6144EfS2_S2_S2_fjLj256EEEEELb1ELb1ELb0ELb0EEEvNS_9BwdParamsE
        .type           _ZN10layer_norm13ln_bwd_kernelINS_13Kernel_traitsIf13__nv_bfloat16S2_S2_fjLj6144ELj1ELj1ELj8ELj16ENS_18Kernel_traits_baseILj6144EfS2_S2_S2_fjLj256EEEEELb1ELb1ELb0ELb0EEEvNS_9BwdParamsE,@function
        .size           _ZN10layer_norm13ln_bwd_kernelINS_13Kernel_traitsIf13__nv_bfloat16S2_S2_fjLj6144ELj1ELj1ELj8ELj16ENS_18Kernel_traits_baseILj6144EfS2_S2_S2_fjLj256EEEEELb1ELb1ELb0ELb0EEEvNS_9BwdParamsE,(.L_x_10708 - _ZN10layer_norm13ln_bwd_kernelINS_13Kernel_traitsIf13__nv_bfloat16S2_S2_fjLj6144ELj1ELj1ELj8ELj16ENS_18Kernel_traits_baseILj6144EfS2_S2_S2_fjLj256EEEEELb1ELb1ELb0ELb0EEEvNS_9BwdParamsE)
        .other          _ZN10layer_norm13ln_bwd_kernelINS_13Kernel_traitsIf13__nv_bfloat16S2_S2_fjLj6144ELj1ELj1ELj8ELj16ENS_18Kernel_traits_baseILj6144EfS2_S2_S2_fjLj256EEEEELb1ELb1ELb0ELb0EEEvNS_9BwdParamsE,@"STO_CUDA_ENTRY STV_DEFAULT"
_ZN10layer_norm13ln_bwd_kernelINS_13Kernel_traitsIf13__nv_bfloat16S2_S2_fjLj6144ELj1ELj1ELj8ELj16ENS_18Kernel_traits_baseILj6144EfS2_S2_S2_fjLj256EEEEELb1ELb1ELb0ELb0EEEvNS_9BwdParamsE:
.text._ZN10layer_norm13ln_bwd_kernelINS_13Kernel_traitsIf13__nv_bfloat16S2_S2_fjLj6144ELj1ELj1ELj8ELj16ENS_18Kernel_traits_baseILj6144EfS2_S2_S2_fjLj256EEEEELb1ELb1ELb0ELb0EEEvNS_9BwdParamsE:
        /* <DEDUP_REMOVED lines=126> */
.L_x_2721:
[----:B------:R-:W0:Y:S08]  /*07e0*/  LDC.64 R166, c[0x0][0x3c0] ;  /* 0x0000f000ffa67b82 */ /* 0x000e300000000a00 */
[----:B------:R-:W1:Y:S08]  /*07f0*/  LDC R2, c[0x0][0x388] ;  /* 0x0000e200ff027b82 */ /* 0x000e700000000800 */
[----:B------:R-:W2:Y:S01]  /*0800*/  LDC.64 R164, c[0x0][0x3c8] ;  /* 0x0000f200ffa47b82 */ /* 0x000ea20000000a00 */
[----:B0-----:R-:W-:-:S06]  /*0810*/  IMAD.WIDE R166, R5, 0x4, R166 ;  /* 0x0000000405a67825 */ /* 0x001fcc00078e02a6 */
[----:B------:R-:W3:Y:S01]  /*0820*/  LDG.E R166, desc[UR4][R166.64] ;  /* 0x00000004a6a67981 */ /* 0x000ee2000c1e1900 */
[----:B------:R-:W-:Y:S01]  /*0830*/  ISETP.GE.U32.AND P3, PT, R3, 0x100, PT ;  /* 0x000001000300780c */ /* 0x000fe20003f66070 */
[----:B-1----:R-:W-:Y:S01]  /*0840*/  IMAD R6, R5, R2, RZ ;  /* 0x0000000205067224 */ /* 0x002fe200078e02ff */
[C---:B------:R-:W-:Y:S01]  /*0850*/  ISETP.GE.U32.AND P5, PT, R3.reuse, 0x200, PT ;  /* 0x000002000300780c */ /* 0x040fe20003fa6070 */
[----:B------:R-:W0:Y:S01]  /*0860*/  S2R R172, SR_CgaCtaId ;  /* 0x0000000000ac7919 */ /* 0x000e220000008800 */
[----:B------:R-:W-:Y:S02]  /*0870*/  ISETP.GE.U32.AND P4, PT, R3, 0x300, PT ;  /* 0x000003000300780c */ /* 0x000fe40003f86070 */
[----:B------:R-:W-:Y:S01]  /*0880*/  SHF.R.S32.HI R169, RZ, 0x1f, R6 ;  /* 0x0000001fffa97819 */ /* 0x000fe20000011406 */
[----:B--2---:R-:W-:-:S03]  /*0890*/  IMAD.WIDE R164, R5, 0x4, R164 ;  /* 0x0000000405a47825 */ /* 0x004fc600078e02a4 */
        /* <DEDUP_REMOVED lines=8> */
[----:B---3--:R-:W-:Y:S01]  /*0920*/  FSEL R173, R166, RZ, !P0 ;  /* 0x000000ffa6ad7208 */ /* 0x008fe20004000000 */
[----:B0-----:R-:W-:Y:S06]  /*0930*/  @!P3 BRA `(.L_x_2693) ;  /* 0x00000004007cb947 */ /* 0x001fec0003800000 */
        /* <DEDUP_REMOVED lines=19> */
[----:B------:R-:W-:Y:S02]  /*0a70*/  PRMT R165, R168, 0x7632, R165 ;  /* 0x00007632a8a57816 */ /* 0x000fe400000000a5 */
[----:B------:R-:W-:Y:S01]  /*0a80*/  SHF.L.U32 R176, R176, 0x10, RZ ;  /* 0x00000010b0b07819 */ /* 0x000fe200000006ff */
[----:B-----5:R-:W-:Y:S01]  /*0a90*/  FMUL.FTZ R207, R206, R207 ;  /* 0x000000cfcecf7220 */ /* 0x020fe20000410000 */
[----:B------:R-:W-:-:S02]  /*0aa0*/  SHF.L.U32 R205, R168, 0x10, RZ ;  /* 0x00000010a8cd7819 */ /* 0x000fc400000006ff */
[----:B------:R-:W-:Y:S01]  /*0ab0*/  SHF.L.U32 R202, R165, 0x10, RZ ;  /* 0x00000010a5ca7819 */ /* 0x000fe200000006ff */
[C---:B------:R-:W-:Y:S01]  /*0ac0*/  FADD.FTZ R165, -R173.reuse, R176 ;  /* 0x000000b0ada57221 */ /* 0x040fe20000010100 */
[----:B------:R-:W-:Y:S01]  /*0ad0*/  FADD.FTZ R203, -R173, R178 ;  /* 0x000000b2adcb7221 */ /* 0x000fe20000010100 */
[----:B------:R-:W-:Y:S01]  /*0ae0*/  PRMT R179, R166, 0x7632, R179 ;  /* 0x00007632a6b37816 */ /* 0x000fe200000000b3 */
[----:B------:R-:W-:Y:S01]  /*0af0*/  FADD.FTZ R84, R84, R205 ;  /* 0x000000cd54547221 */ /* 0x000fe20000010000 */
[----:B------:R-:W-:Y:S01]  /*0b00*/  SHF.L.U32 R194, R166, 0x10, RZ ;  /* 0x00000010a6c27819 */ /* 0x000fe200000006ff */
[----:B------:R-:W-:Y:S01]  /*0b10*/  FFMA.FTZ R108, R207, R205, R108 ;  /* 0x000000cdcf6c7223 */ /* 0x000fe2000001006c */
[C---:B------:R-:W-:Y:S01]  /*0b20*/  PRMT R189, R167.reuse, 0x7632, R189 ;  /* 0x00007632a7bd7816 */ /* 0x040fe200000000bd */
[----:B------:R-:W-:Y:S01]  /*0b30*/  FMUL.FTZ R204, R206, R165 ;  /* 0x000000a5cecc7220 */ /* 0x000fe20000410000 */
[----:B------:R-:W-:Y:S01]  /*0b40*/  SHF.L.U32 R196, R167, 0x10, RZ ;  /* 0x00000010a7c47819 */ /* 0x000fe200000006ff */
[----:B------:R-:W-:Y:S01]  /*0b50*/  FMUL.FTZ R205, R124, R205 ;  /* 0x000000cd7ccd7220 */ /* 0x000fe20000410000 */
[----:B------:R-:W-:-:S02]  /*0b60*/  PRMT R166, R169, 0x7632, R166 ;  /* 0x00007632a9a67816 */ /* 0x000fc400000000a6 */
[----:B------:R-:W-:Y:S01]  /*0b70*/  PRMT R167, R170, 0x7632, R167 ;  /* 0x00007632aaa77816 */ /* 0x000fe200000000a7 */
[----:B------:R-:W-:Y:S01]  /*0b80*/  FMUL.FTZ R203, R206, R203 ;  /* 0x000000cbcecb7220 */ /* 0x000fe20000410000 */
[----:B------:R-:W-:Y:S01]  /*0b90*/  SHF.L.U32 R169, R169, 0x10, RZ ;  /* 0x00000010a9a97819 */ /* 0x000fe200000006ff */
[----:B------:R-:W-:Y:S01]  /*0ba0*/  FADD.FTZ R85, R85, R202 ;  /* 0x000000ca55557221 */ /* 0x000fe20000010000 */
[----:B------:R-:W-:Y:S01]  /*0bb0*/  SHF.L.U32 R164, R177, 0x10, RZ ;  /* 0x00000010b1a47819 */ /* 0x000fe200000006ff */
[-C--:B------:R-:W-:Y:S01]  /*0bc0*/  FFMA.FTZ R109, R204, R202.reuse, R109 ;  /* 0x000000cacc6d7223 */ /* 0x080fe2000001006d */
[----:B0-----:R-:W-:Y:S01]  /*0bd0*/  SHF.L.U32 R174, R167, 0x10, RZ ;  /* 0x00000010a7ae7819 */ /* 0x001fe200000006ff */
[----:B------:R-:W-:Y:S01]  /*0be0*/  FMUL.FTZ R202, R125, R202 ;  /* 0x000000ca7dca7220 */ /* 0x000fe20000410000 */
[----:B------:R-:W-:Y:S01]  /*0bf0*/  FADD.FTZ R165, RZ, R205 ;  /* 0x000000cdffa57221 */ /* 0x000fe20000010000 */
[----:B------:R-:W-:Y:S01]  /*0c00*/  FFMA.FTZ R167, R207, R205, RZ ;  /* 0x000000cdcfa77223 */ /* 0x000fe200000100ff */
[----:B------:R-:W-:Y:S01]  /*0c10*/  FADD.FTZ R86, R86, R169 ;  /* 0x000000a956567221 */ /* 0x000fe20000010000 */
[-C--:B------:R-:W-:Y:S01]  /*0c20*/  FFMA.FTZ R110, R203, R169.reuse, R110 ;  /* 0x000000a9cb6e7223 */ /* 0x080fe2000001006e */
[----:B------:R-:W-:Y:S01]  /*0c30*/  FMUL.FTZ R201, R126, R169 ;  /* 0x000000a97ec97220 */ /* 0x000fe20000410000 */
[C---:B------:R-:W-:Y:S01]  /*0c40*/  FADD.FTZ R197, -R173.reuse, R194 ;  /* 0x000000c2adc57221 */ /* 0x040fe20000010100 */
        /* <DEDUP_REMOVED lines=46> */
.L_x_2693:
[----:B----4-:R-:W-:Y:S05]  /*0f30*/  BSYNC.RECONVERGENT B0 ;  /* 0x0000000000007941 */ /* 0x010fea0003800200 */
.L_x_2692:
        /* <DEDUP_REMOVED lines=17> */
[C---:B---3--:R-:W-:Y:S02]  /*1050*/  PRMT R7, R8.reuse, 0x7632, R7 ;  /* 0x0000763208077816 */ /* 0x048fe40000000007 */
[----:B------:R-:W-:Y:S02]  /*1060*/  SHF.L.U32 R8, R8, 0x10, RZ ;  /* 0x0000001008087819 */ /* 0x000fe400000006ff */
[C---:B------:R-:W-:Y:S02]  /*1070*/  PRMT R18, R9.reuse, 0x7632, R18 ;  /* 0x0000763209127816 */ /* 0x040fe40000000012 */
[----:B------:R-:W-:Y:S01]  /*1080*/  SHF.L.U32 R20, R9, 0x10, RZ ;  /* 0x0000001009147819 */ /* 0x000fe200000006ff */
[----:B------:R-:W-:Y:S01]  /*1090*/  FADD.FTZ R9, -R173, R8 ;  /* 0x00000008ad097221 */ /* 0x000fe20000010100 */
[----:B------:R-:W-:-:S02]  /*10a0*/  SHF.L.U32 R22, R10, 0x10, RZ ;  /* 0x000000100a167819 */ /* 0x000fc400000006ff */
[C---:B------:R-:W-:Y:S02]  /*10b0*/  PRMT R164, R11.reuse, 0x7632, R164 ;  /* 0x000076320ba47816 */ /* 0x040fe400000000a4 */
[----:B------:R-:W-:Y:S02]  /*10c0*/  SHF.L.U32 R166, R11, 0x10, RZ ;  /* 0x000000100ba67819 */ /* 0x000fe400000006ff */
[C---:B----4-:R-:W-:Y:S02]  /*10d0*/  PRMT R21, R14.reuse, 0x7632, R21 ;  /* 0x000076320e157816 */ /* 0x050fe40000000015 */
[----:B------:R-:W-:Y:S02]  /*10e0*/  SHF.L.U32 R165, R14, 0x10, RZ ;  /* 0x000000100ea57819 */ /* 0x000fe400000006ff */
[----:B------:R-:W-:Y:S02]  /*10f0*/  PRMT R19, R10, 0x7632, R19 ;  /* 0x000076320a137816 */ /* 0x000fe40000000013 */
[----:B------:R-:W-:-:S02]  /*1100*/  SHF.L.U32 R11, R12, 0x10, RZ ;  /* 0x000000100c0b7819 */ /* 0x000fc400000006ff */
[----:B------:R-:W-:Y:S01]  /*1110*/  SHF.L.U32 R14, R7, 0x10, RZ ;  /* 0x00000010070e7819 */ /* 0x000fe200000006ff */
[----:B-----5:R-:W-:Y:S01]  /*1120*/  FMUL.FTZ R7, R206, R9 ;  /* 0x00000009ce077220 */ /* 0x020fe20000410000 */
[----:B------:R-:W-:Y:S02]  /*1130*/  PRMT R10, R12, 0x7632, R10 ;  /* 0x000076320c0a7816 */ /* 0x000fe4000000000a */
[C---:B------:R-:W-:Y:S02]  /*1140*/  PRMT R167, R15.reuse, 0x7632, R167 ;  /* 0x000076320fa77816 */ /* 0x040fe400000000a7 */
[----:B------:R-:W-:Y:S01]  /*1150*/  SHF.L.U32 R171, R15, 0x10, RZ ;  /* 0x000000100fab7819 */ /* 0x000fe200000006ff */
[----:B------:R-:W-:Y:S01]  /*1160*/  FADD.FTZ R15, -R173, R22 ;  /* 0x00000016ad0f7221 */ /* 0x000fe20000010100 */
[C---:B------:R-:W-:Y:S02]  /*1170*/  PRMT R12, R13.reuse, 0x7632, R12 ;  /* 0x000076320d0c7816 */ /* 0x040fe4000000000c */
[----:B0-----:R-:W-:Y:S01]  /*1180*/  SHF.L.U32 R17, R13, 0x10, RZ ;  /* 0x000000100d117819 */ /* 0x001fe200000006ff */
[----:B------:R-:W-:Y:S01]  /*1190*/  FADD.FTZ R13, -R173, R20 ;  /* 0x00000014ad0d7221 */ /* 0x000fe20000010100 */
[----:B------:R-:W-:Y:S01]  /*11a0*/  SHF.L.U32 R20, R19, 0x10, RZ ;  /* 0x0000001013147819 */ /* 0x000fe200000006ff */
[----:B------:R-:W-:Y:S01]  /*11b0*/  FADD.FTZ R19, -R173, R166 ;  /* 0x000000a6ad137221 */ /* 0x000fe20000010100 */
[----:B------:R-:W-:Y:S01]  /*11c0*/  SHF.L.U32 R16, R18, 0x10, RZ ;  /* 0x0000001012107819 */ /* 0x000fe200000006ff */
[----:B------:R-:W-:Y:S01]  /*11d0*/  FADD.FTZ R76, R76, R11 ;  /* 0x0000000b4c4c7221 */ /* 0x000fe20000010000 */
[-C--:B------:R-:W-:Y:S01]  /*11e0*/  FFMA.FTZ R100, R7, R11.reuse, R100 ;  /* 0x0000000b07647223 */ /* 0x080fe20000010064 */
[----:B------:R-:W-:Y:S01]  /*11f0*/  FMUL.FTZ R8, R156, R11 ;  /* 0x0000000b9c087220 */ /* 0x000fe20000410000 */
[----:B------:R-:W-:Y:S01]  /*1200*/  FMUL.FTZ R11, R206, R15 ;  /* 0x0000000fce0b7220 */ /* 0x000fe20000410000 */
[C---:B------:R-:W-:Y:S01]  /*1210*/  FADD.FTZ R15, -R173.reuse, R14 ;  /* 0x0000000ead0f7221 */ /* 0x040fe20000010100 */
[----:B------:R-:W-:Y:S01]  /*1220*/  SHF.L.U32 R18, R10, 0x10, RZ ;  /* 0x000000100a127819 */ /* 0x000fe200000006ff */
[C---:B------:R-:W-:Y:S01]  /*1230*/  FMUL.FTZ R9, R206.reuse, R13 ;  /* 0x0000000dce097220 */ /* 0x040fe20000410000 */
[----:B------:R-:W-:Y:S01]  /*1240*/  FMUL.FTZ R13, R206, R19 ;  /* 0x00000013ce0d7220 */ /* 0x000fe20000410000 */
[----:B------:R-:W-:Y:S01]  /*1250*/  SHF.L.U32 R166, R164, 0x10, RZ ;  /* 0x00000010a4a67819 */ /* 0x000fe200000006ff */
[----:B------:R-:W-:Y:S01]  /*1260*/  FADD.FTZ R19, -R173, R16 ;  /* 0x00000010ad137221 */ /* 0x000fe20000010100 */
[----:B------:R-:W-:Y:S01]  /*1270*/  SHF.L.U32 R164, R21, 0x10, RZ ;  /* 0x0000001015a47819 */ /* 0x000fe200000006ff */
[----:B------:R-:W-:Y:S01]  /*1280*/  FMUL.FTZ R16, R206, R15 ;  /* 0x0000000fce107220 */ /* 0x000fe20000410000 */
[----:B------:R-:W-:Y:S01]  /*1290*/  FADD.FTZ R21, -R173, R20 ;  /* 0x00000014ad157221 */ /* 0x000fe20000010100 */
[----:B------:R-:W-:Y:S01]  /*12a0*/  FADD.FTZ R78, R78, R17 ;  /* 0x000000114e4e7221 */ /* 0x000fe20000010000 */
[-C--:B------:R-:W-:Y:S01]  /*12b0*/  FFMA.FTZ R102, R9, R17.reuse, R102 ;  /* 0x0000001109667223 */ /* 0x080fe20000010066 */
        /* <DEDUP_REMOVED lines=39> */
[----:B------:R-:W-:Y:S01]  /*1530*/  FADD.FTZ R169, R166, R21 ;  /* 0x00000015a6a97221 */ /* 0x000fe20000010000 */
[----:B------:R-:W-:-:S07]  /*1540*/  FFMA.FTZ R168, R22, R21, R164 ;  /* 0x0000001516a87223 */ /* 0x000fce00000100a4 */
.L_x_2695:
[----:B------:R-:W-:Y:S05]  /*1550*/  BSYNC.RECONVERGENT B0 ;  /* 0x0000000000007941 */ /* 0x000fea0003800200 */
.L_x_2694:
        /* <DEDUP_REMOVED lines=19> */
[C---:B------:R-:W-:Y:S02]  /*1690*/  PRMT R170, R165.reuse, 0x7632, R170 ;  /* 0x00007632a5aa7816 */ /* 0x040fe400000000aa */
[----:B------:R-:W-:Y:S01]  /*16a0*/  SHF.L.U32 R176, R165, 0x10, RZ ;  /* 0x00000010a5b07819 */ /* 0x000fe200000006ff */
[----:B------:R-:W-:Y:S01]  /*16b0*/  FADD.FTZ R165, -R173, R164 ;  /* 0x000000a4ada57221 */ /* 0x000fe20000010100 */
[----:B------:R-:W-:-:S02]  /*16c0*/  SHF.L.U32 R166, R166, 0x10, RZ ;  /* 0x00000010a6a67819 */ /* 0x000fc400000006ff */
[----:B------:R-:W-:Y:S02]  /*16d0*/  SHF.L.U32 R164, R23, 0x10, RZ ;  /* 0x0000001017a47819 */ /* 0x000fe400000006ff */
[----:B------:R-:W-:Y:S01]  /*16e0*/  PRMT R177, R167, 0x7632, R177 ;  /* 0x00007632a7b17816 */ /* 0x000fe200000000b1 */
[----:B------:R-:W-:Y:S01]  /*16f0*/  FADD.FTZ R187, -R173, R166 ;  /* 0x000000a6adbb7221 */ /* 0x000fe20000010100 */
[----:B------:R-:W-:Y:S01]  /*1700*/  SHF.L.U32 R166, R171, 0x10, RZ ;  /* 0x00000010aba67819 */ /* 0x000fe200000006ff */
[----:B------:R-:W-:Y:S01]  /*1710*/  FADD.FTZ R171, -R173, R164 ;  /* 0x000000a4adab7221 */ /* 0x000fe20000010100 */
[----:B------:R-:W-:Y:S01]  /*1720*/  SHF.L.U32 R178, R167, 0x10, RZ ;  /* 0x00000010a7b27819 */ /* 0x000fe200000006ff */
[----:B------:R-:W-:Y:S01]  /*1730*/  FADD.FTZ R185, -R173, R176 ;  /* 0x000000b0adb97221 */ /* 0x000fe20000010100 */
[C---:B----4-:R-:W-:Y:S02]  /*1740*/  PRMT R164, R24.reuse, 0x7632, R164 ;  /* 0x0000763218a47816 */ /* 0x050fe400000000a4 */
[----:B------:R-:W-:-:S02]  /*1750*/  SHF.L.U32 R167, R24, 0x10, RZ ;  /* 0x0000001018a77819 */ /* 0x000fc400000006ff */
[----:B------:R-:W-:Y:S02]  /*1760*/  SHF.L.U32 R170, R170, 0x10, RZ ;  /* 0x00000010aaaa7819 */ /* 0x000fe400000006ff */
[----:B0-----:R-:W-:Y:S02]  /*1770*/  SHF.L.U32 R174, R177, 0x10, RZ ;  /* 0x00000010b1ae7819 */ /* 0x001fe400000006ff */
[C---:B------:R-:W-:Y:S01]  /*1780*/  PRMT R24, R25.reuse, 0x7632, R24 ;  /* 0x0000763219187816 */ /* 0x040fe20000000018 */
[----:B------:R-:W-:Y:S01]  /*1790*/  FMUL.FTZ R186, R140, R167 ;  /* 0x000000a78cba7220 */ /* 0x000fe20000410000 */
[----:B------:R-:W-:Y:S01]  /*17a0*/  SHF.L.U32 R25, R25, 0x10, RZ ;  /* 0x0000001019197819 */ /* 0x000fe200000006ff */
[----:B-----5:R-:W-:Y:S01]  /*17b0*/  FMUL.FTZ R185, R206, R185 ;  /* 0x000000b9ceb97220 */ /* 0x020fe20000410000 */
[----:B------:R-:W-:Y:S01]  /*17c0*/  SHF.L.U32 R164, R164, 0x10, RZ ;  /* 0x00000010a4a47819 */ /* 0x000fe200000006ff */
[C---:B------:R-:W-:Y:S01]  /*17d0*/  FADD.FTZ R181, -R173.reuse, R178 ;  /* 0x000000b2adb57221 */ /* 0x040fe20000010100 */
[C---:B------:R-:W-:Y:S01]  /*17e0*/  FADD.FTZ R175, -R173.reuse, R170 ;  /* 0x000000aaadaf7221 */ /* 0x040fe20000010100 */
[C---:B------:R-:W-:Y:S01]  /*17f0*/  FADD.FTZ R177, -R173.reuse, R166 ;  /* 0x000000a6adb17221 */ /* 0x040fe20000010100 */
[----:B------:R-:W-:Y:S01]  /*1800*/  FADD.FTZ R215, -R173, R174 ;  /* 0x000000aeadd77221 */ /* 0x000fe20000010100 */
[----:B------:R-:W-:Y:S01]  /*1810*/  FMUL.FTZ R23, R206, R165 ;  /* 0x000000a5ce177220 */ /* 0x000fe20000410000 */
[----:B------:R-:W-:-:S02]  /*1820*/  PRMT R166, R26, 0x7632, R166 ;  /* 0x000076321aa67816 */ /* 0x000fc400000000a6 */
        /* <DEDUP_REMOVED lines=8> */
[----:B------:R-:W-:Y:S01]  /*18b0*/  FMUL.FTZ R27, R141, R164 ;  /* 0x000000a48d1b7220 */ /* 0x000fe20000410000 */
[C---:B------:R-:W-:Y:S01]  /*18c0*/  FMUL.FTZ R192, R206.reuse, R171 ;  /* 0x000000abcec07220 */ /* 0x040fe20000410000 */
[----:B------:R-:W-:Y:S01]  /*18d0*/  FFMA.FTZ R25, R23, R186, R168 ;  /* 0x000000ba17197223 */ /* 0x000fe200000100a8 */
[----:B------:R-:W-:Y:S01]  /*18e0*/  FMUL.FTZ R182, R206, R175 ;  /* 0x000000afceb67220 */ /* 0x000fe20000410000 */
[----:B------:R-:W-:-:S02]  /*18f0*/  FADD.FTZ R165, R24, R27 ;  /* 0x0000001b18a57221 */ /* 0x000fc40000010000 */
[----:B------:R-:W-:Y:S01]  /*1900*/  FFMA.FTZ R24, R192, R27, R25 ;  /* 0x0000001bc0187223 */ /* 0x000fe20000010019 */
[----:B------:R-:W-:Y:S01]  /*1910*/  FADD.FTZ R71, R71, R26 ;  /* 0x0000001a47477221 */ /* 0x000fe20000010000 */
[-C--:B------:R-:W-:Y:S01]  /*1920*/  FFMA.FTZ R95, R182, R26.reuse, R95 ;  /* 0x0000001ab65f7223 */ /* 0x080fe2000001005f */
        /* <DEDUP_REMOVED lines=35> */
.L_x_2697:
[----:B------:R-:W-:Y:S05]  /*1b60*/  BSYNC.RECONVERGENT B0 ;  /* 0x0000000000007941 */ /* 0x000fea0003800200 */
.L_x_2696:
        /* <DEDUP_REMOVED lines=80> */
[----:B------:R-:W-:Y:S01]  /*2070*/  LOP3.LUT P6, RZ, R212, 0xff0000, RZ, 0xc0, !PT ;  /* 0x00ff0000d4ff7812 */ /* 0x000fe200078cc0ff */
[-C--:B------:R-:W-:Y:S01]  /*2080*/  FFMA.FTZ R174, R200, R169.reuse, R170 ;  /* 0x000000a9c8ae7223 */ /* 0x080fe200000100aa */
[----:B------:R-:W-:Y:S01]  /*2090*/  MOV R173, RZ ;  /* 0x000000ff00ad7202 */ /* 0x000fe20000000f00 */
[----:B------:R-:W-:Y:S01]  /*20a0*/  FADD.FTZ R171, R201, -R172 ;  /* 0x800000acc9ab7221 */ /* 0x000fe20000010000 */
[-CC-:B------:R-:W-:Y:S01]  /*20b0*/  FFMA.FTZ R176, R197, R169.reuse, R170.reuse ;  /* 0x000000a9c5b07223 */ /* 0x180fe200000100aa */
[----:B------:R-:W-:Y:S01]  /*20c0*/  FFMA.FTZ R179, R189, R169, R170 ;  /* 0x000000a9bdb37223 */ /* 0x000fe200000100aa */
[----:B------:R-:W-:Y:S01]  /*20d0*/  CS2R R214, SRZ ;  /* 0x0000000000d67805 */ /* 0x000fe2000001ff00 */
[----:B-----5:R-:W-:Y:S02]  /*20e0*/  FMUL.FTZ R171, R206, R171 ;  /* 0x000000abceab7220 */ /* 0x020fe40000410000 */
[----:B------:R-:W-:-:S02]  /*20f0*/  FADD.FTZ R179, R194, -R179 ;  /* 0x800000b3c2b37221 */ /* 0x000fc40000010000 */
[-C--:B------:R-:W-:Y:S02]  /*2100*/  FMUL.FTZ R171, R171, R168.reuse ;  /* 0x000000a8abab7220 */ /* 0x080fe40000410000 */
[----:B------:R-:W-:Y:S02]  /*2110*/  FMUL.FTZ R179, R206, R179 ;  /* 0x000000b3ceb37220 */ /* 0x000fe40000410000 */
[----:B------:R-:W-:Y:S01]  /*2120*/  FMUL.FTZ R175, R171, UR11 ;  /* 0x0000000babaf7c20 */ /* 0x000fe20008410000 */
[----:B------:R-:W-:Y:S01]  /*2130*/  @P6 SHF.L.U32 R171, R165, 0x10, RZ ;  /* 0x00000010a5ab6819 */ /* 0x000fe200000006ff */
[----:B------:R-:W-:Y:S02]  /*2140*/  FMUL.FTZ R179, R179, R168 ;  /* 0x000000a8b3b37220 */ /* 0x000fe40000410000 */
[----:B------:R-:W-:Y:S02]  /*2150*/  FMUL.FTZ R172, R118, R175 ;  /* 0x000000af76ac7220 */ /* 0x000fe40000410000 */
[----:B------:R-:W-:Y:S01]  /*2160*/  @P6 FMUL.FTZ R173, R175, R171 ;  /* 0x000000abafad6220 */ /* 0x000fe20000410000 */
[----:B------:R-:W-:Y:S01]  /*2170*/  FADD.FTZ R175, R199, -R174 ;  /* 0x800000aec7af7221 */ /* 0x000fe20000010000 */
[----:B------:R-:W-:Y:S01]  /*2180*/  FMUL.FTZ R179, R179, UR11 ;  /* 0x0000000bb3b37c20 */ /* 0x000fe20008410000 */
[----:B------:R-:W-:Y:S01]  /*2190*/  FSEL R171, R172, RZ, P6 ;  /* 0x000000ffacab7208 */ /* 0x000fe20003000000 */
[----:B------:R-:W-:Y:S01]  /*21a0*/  FADD.FTZ R62, R62, R173 ;  /* 0x000000ad3e3e7221 */ /* 0x000fe20000010000 */
[----:B------:R-:W-:Y:S01]  /*21b0*/  LOP3.LUT P6, RZ, R212, 0xff000000, RZ, 0xc0, !PT ;  /* 0xff000000d4ff7812 */ /* 0x000fe200078cc0ff */
[----:B------:R-:W-:-:S04]  /*21c0*/  FMUL.FTZ R175, R206, R175 ;  /* 0x000000afceaf7220 */ /* 0x000fc80000410000 */
[----:B------:R-:W-:-:S04]  /*21d0*/  FMUL.FTZ R175, R175, R168 ;  /* 0x000000a8afaf7220 */ /* 0x000fc80000410000 */
[----:B------:R-:W-:Y:S01]  /*21e0*/  FMUL.FTZ R178, R175, UR11 ;  /* 0x0000000bafb27c20 */ /* 0x000fe20008410000 */
[----:B------:R-:W-:-:S03]  /*21f0*/  CS2R R174, SRZ ;  /* 0x0000000000ae7805 */ /* 0x000fc6000001ff00 */
[----:B------:R-:W-:Y:S01]  /*2200*/  @P6 PRMT R165, R165, 0x7632, R165 ;  /* 0x00007632a5a56816 */ /* 0x000fe200000000a5 */
[----:B------:R-:W-:-:S03]  /*2210*/  FMUL.FTZ R172, R119, R178 ;  /* 0x000000b277ac7220 */ /* 0x000fc60000410000 */
[----:B------:R-:W-:Y:S02]  /*2220*/  @P6 SHF.L.U32 R165, R165, 0x10, RZ ;  /* 0x00000010a5a56819 */ /* 0x000fe400000006ff */
[----:B------:R-:W-:-:S03]  /*2230*/  FSEL R172, R172, RZ, P6 ;  /* 0x000000ffacac7208 */ /* 0x000fc60003000000 */
[----:B------:R-:W-:Y:S01]  /*2240*/  @P6 FMUL.FTZ R174, R178, R165 ;  /* 0x000000a5b2ae6220 */ /* 0x000fe20000410000 */
[----:B------:R-:W-:Y:S01]  /*2250*/  FADD.FTZ R165, R195, -R176 ;  /* 0x800000b0c3a57221 */ /* 0x000fe20000010000 */
[----:B------:R-:W-:Y:S01]  /*2260*/  LOP3.LUT P6, RZ, R213, 0xff, RZ, 0xc0, !PT ;  /* 0x000000ffd5ff7812 */ /* 0x000fe200078cc0ff */
[----:B------:R-:W-:Y:S01]  /*2270*/  FFMA.FTZ R178, R198, R169, R170 ;  /* 0x000000a9c6b27223 */ /* 0x000fe200000100aa */
[----:B------:R-:W-:Y:S01]  /*2280*/  FADD.FTZ R63, R63, R174 ;  /* 0x000000ae3f3f7221 */ /* 0x000fe20000010000 */
[----:B------:R-:W-:-:S04]  /*2290*/  FMUL.FTZ R165, R206, R165 ;  /* 0x000000a5cea57220 */ /* 0x000fc80000410000 */
[----:B------:R-:W-:-:S04]  /*22a0*/  FMUL.FTZ R165, R165, R168 ;  /* 0x000000a8a5a57220 */ /* 0x000fc80000410000 */
[----:B------:R-:W-:Y:S02]  /*22b0*/  FMUL.FTZ R177, R165, UR11 ;  /* 0x0000000ba5b17c20 */ /* 0x000fe40008410000 */
[----:B------:R-:W-:Y:S02]  /*22c0*/  @P6 SHF.L.U32 R165, R166, 0x10, RZ ;  /* 0x00000010a6a56819 */ /* 0x000fe400000006ff */
[----:B------:R-:W-:-:S03]  /*22d0*/  FMUL.FTZ R176, R112, R177 ;  /* 0x000000b170b07220 */ /* 0x000fc60000410000 */
[----:B------:R-:W-:Y:S01]  /*22e0*/  @P6 FMUL.FTZ R175, R177, R165 ;  /* 0x000000a5b1af6220 */ /* 0x000fe20000410000 */
[----:B------:R-:W-:Y:S01]  /*22f0*/  FADD.FTZ R177, R193, -R178 ;  /* 0x800000b2c1b17221 */ /* 0x000fe20000010000 */
[----:B------:R-:W-:Y:S01]  /*2300*/  FSEL R165, R176, RZ, P6 ;  /* 0x000000ffb0a57208 */ /* 0x000fe20003000000 */
[----:B------:R-:W-:Y:S01]  /*2310*/  HFMA2 R176, -RZ, RZ, 0, 0 ;  /* 0x00000000ffb07431 */ /* 0x000fe200000001ff */
[----:B------:R-:W-:Y:S01]  /*2320*/  LOP3.LUT P6, RZ, R213, 0xff00, RZ, 0xc0, !PT ;  /* 0x0000ff00d5ff7812 */ /* 0x000fe200078cc0ff */
[----:B------:R-:W-:-:S04]  /*2330*/  FMUL.FTZ R177, R206, R177 ;  /* 0x000000b1ceb17220 */ /* 0x000fc80000410000 */
[----:B------:R-:W-:-:S04]  /*2340*/  FMUL.FTZ R177, R177, R168 ;  /* 0x000000a8b1b17220 */ /* 0x000fc80000410000 */
[----:B------:R-:W-:-:S04]  /*2350*/  FMUL.FTZ R178, R177, UR11 ;  /* 0x0000000bb1b27c20 */ /* 0x000fc80008410000 */
[----:B------:R-:W-:Y:S01]  /*2360*/  @P6 PRMT R166, R166, 0x7632, R166 ;  /* 0x00007632a6a66816 */ /* 0x000fe200000000a6 */
[----:B------:R-:W-:-:S03]  /*2370*/  FMUL.FTZ R177, R113, R178 ;  /* 0x000000b271b17220 */ /* 0x000fc60000410000 */
[----:B------:R-:W-:-:S05]  /*2380*/  @P6 SHF.L.U32 R166, R166, 0x10, RZ ;  /* 0x00000010a6a66819 */ /* 0x000fca00000006ff */
[----:B------:R-:W-:Y:S01]  /*2390*/  @P6 FMUL.FTZ R176, R178, R166 ;  /* 0x000000a6b2b06220 */ /* 0x000fe20000410000 */
[----:B------:R-:W-:Y:S01]  /*23a0*/  FSEL R166, R177, RZ, P6 ;  /* 0x000000ffb1a67208 */ /* 0x000fe20003000000 */
[----:B------:R-:W-:Y:S01]  /*23b0*/  FMUL.FTZ R178, R114, R179 ;  /* 0x000000b372b27220 */ /* 0x000fe20000410000 */
[----:B------:R-:W-:Y:S01]  /*23c0*/  LOP3.LUT P6, RZ, R213, 0xff0000, RZ, 0xc0, !PT ;  /* 0x00ff0000d5ff7812 */ /* 0x000fe200078cc0ff */
[----:B------:R-:W-:Y:S01]  /*23d0*/  FADD.FTZ R176, R57, R176 ;  /* 0x000000b039b07221 */ /* 0x000fe20000010000 */
[----:B------:R-:W-:Y:S02]  /*23e0*/  F2FP.BF16.F32.PACK_AB R166, R166, R165 ;  /* 0x000000a5a6a6723e */ /* 0x000fe400000010ff */
[----:B------:R-:W-:Y:S01]  /*23f0*/  FSEL R218, R178, RZ, P6 ;  /* 0x000000ffb2da7208 */ /* 0x000fe20003000000 */
[----:B------:R-:W-:Y:S01]  /*2400*/  FFMA.FTZ R178, R196, R169, R170 ;  /* 0x000000a9c4b27223 */ /* 0x000fe200000100aa */
[----:B------:R-:W-:-:S07]  /*2410*/  F2FP.BF16.F32.PACK_AB R165, R172, R171 ;  /* 0x000000abaca5723e */ /* 0x000fce00000010ff */
[----:B------:R-:W-:-:S05]  /*2420*/  @P6 SHF.L.U32 R177, R167, 0x10, RZ ;  /* 0x00000010a7b16819 */ /* 0x000fca00000006ff */
[----:B------:R-:W-:Y:S01]  /*2430*/  @P6 FMUL.FTZ R215, R179, R177 ;  /* 0x000000b1b3d76220 */ /* 0x000fe20000410000 */
[----:B------:R-:W-:Y:S01]  /*2440*/  ISETP.GE.U32.AND P6, PT, R212, RZ, PT ;  /* 0x000000ffd400720c */ /* 0x000fe20003fc6070 */
[----:B------:R-:W-:Y:S01]  /*2450*/  FADD.FTZ R177, R191, -R178 ;  /* 0x800000b2bfb17221 */ /* 0x000fe20000010000 */
[----:B------:R-:W-:Y:S01]  /*2460*/  FFMA.FTZ R178, R207, R169, R170 ;  /* 0x000000a9cfb27223 */ /* 0x000fe200000100aa */
[----:B------:R-:W-:Y:S01]  /*2470*/  FADD.FTZ R215, R58, R215 ;  /* 0x000000d73ad77221 */ /* 0x000fe20000010000 */
[----:B------:R-:W-:Y:S01]  /*2480*/  ISETP.GE.U32.AND.EX P6, PT, R213, 0x1000000, PT, P6 ;  /* 0x01000000d500780c */ /* 0x000fe20003fc6160 */
[----:B------:R-:W-:-:S04]  /*2490*/  FMUL.FTZ R177, R206, R177 ;  /* 0x000000b1ceb17220 */ /* 0x000fc80000410000 */
[----:B------:R-:W-:-:S04]  /*24a0*/  FMUL.FTZ R177, R177, R168 ;  /* 0x000000a8b1b17220 */ /* 0x000fc80000410000 */
[----:B------:R-:W-:-:S04]  /*24b0*/  FMUL.FTZ R216, R177, UR11 ;  /* 0x0000000bb1d87c20 */ /* 0x000fc80008410000 */
[----:B------:R-:W-:Y:S01]  /*24c0*/  @P6 PRMT R167, R167, 0x7632, R167 ;  /* 0x00007632a7a76816 */ /* 0x000fe200000000a7 */
[----:B------:R-:W-:-:S03]  /*24d0*/  FMUL.FTZ R177, R115, R216 ;  /* 0x000000d873b17220 */ /* 0x000fc60000410000 */
[----:B------:R-:W-:Y:S02]  /*24e0*/  @P6 SHF.L.U32 R167, R167, 0x10, RZ ;  /* 0x00000010a7a76819 */ /* 0x000fe400000006ff */
[----:B------:R-:W-:-:S03]  /*24f0*/  FSEL R179, R177, RZ, P6 ;  /* 0x000000ffb1b37208 */ /* 0x000fc60003000000 */
[----:B------:R-:W-:Y:S01]  /*2500*/  @P6 FMUL.FTZ R214, R216, R167 ;  /* 0x000000a7d8d66220 */ /* 0x000fe20000410000 */
[----:B------:R-:W-:Y:S01]  /*2510*/  FADD.FTZ R167, R205, -R178 ;  /* 0x800000b2cda77221 */ /* 0x000fe20000010000 */
[----:B------:R-:W-:Y:S02]  /*2520*/  LOP3.LUT P6, RZ, R212, 0xff, RZ, 0xc0, !PT ;  /* 0x000000ffd4ff7812 */ /* 0x000fe400078cc0ff */
[----:B------:R-:W-:Y:S01]  /*2530*/  FADD.FTZ R214, R59, R214 ;  /* 0x000000d63bd67221 */ /* 0x000fe20000010000 */
[----:B------:R-:W-:-:S04]  /*2540*/  FMUL.FTZ R167, R206, R167 ;  /* 0x000000a7cea77220 */ /* 0x000fc80000410000 */
[----:B------:R-:W-:-:S04]  /*2550*/  FMUL.FTZ R167, R167, R168 ;  /* 0x000000a8a7a77220 */ /* 0x000fc80000410000 */
[----:B------:R-:W-:Y:S01]  /*2560*/  FMUL.FTZ R216, R167, UR11 ;  /* 0x0000000ba7d87c20 */ /* 0x000fe20008410000 */
[----:B------:R-:W-:Y:S02]  /*2570*/  MOV R167, RZ ;  /* 0x000000ff00a77202 */ /* 0x000fe40000000f00 */
[----:B------:R-:W-:Y:S01]  /*2580*/  @P6 SHF.L.U32 R177, R164, 0x10, RZ ;  /* 0x00000010a4b16819 */ /* 0x000fe200000006ff */
[----:B------:R-:W-:-:S04]  /*2590*/  FMUL.FTZ R178, R116, R216 ;  /* 0x000000d874b27220 */ /* 0x000fc80000410000 */
[----:B------:R-:W-:Y:S01]  /*25a0*/  @P6 FMUL.FTZ R167, R216, R177 ;  /* 0x000000b1d8a76220 */ /* 0x000fe20000410000 */
[----:B------:R-:W-:Y:S01]  /*25b0*/  FFMA.FTZ R177, R204, R169, R170 ;  /* 0x000000a9ccb17223 */ /* 0x000fe200000100aa */
[----:B------:R-:W-:Y:S02]  /*25c0*/  FSEL R216, R178, RZ, P6 ;  /* 0x000000ffb2d87208 */ /* 0x000fe40003000000 */
[----:B------:R-:W-:Y:S01]  /*25d0*/  LOP3.LUT P6, RZ, R212, 0xff00, RZ, 0xc0, !PT ;  /* 0x0000ff00d4ff7812 */ /* 0x000fe200078cc0ff */
[----:B------:R-:W-:Y:S01]  /*25e0*/  FADD.FTZ R177, R202, -R177 ;  /* 0x800000b1cab17221 */ /* 0x000fe20000010000 */
[----:B------:R-:W-:Y:S01]  /*25f0*/  FADD.FTZ R60, R60, R167 ;  /* 0x000000a73c3c7221 */ /* 0x000fe20000010000 */
[----:B------:R-:W-:Y:S02]  /*2600*/  F2FP.BF16.F32.PACK_AB R167, R179, R218 ;  /* 0x000000dab3a7723e */ /* 0x000fe400000010ff */
[----:B------:R-:W-:-:S04]  /*2610*/  FMUL.FTZ R177, R206, R177 ;  /* 0x000000b1ceb17220 */ /* 0x000fc80000410000 */
[----:B------:R-:W-:-:S04]  /*2620*/  FMUL.FTZ R177, R177, R168 ;  /* 0x000000a8b1b17220 */ /* 0x000fc80000410000 */
[----:B------:R-:W-:Y:S01]  /*2630*/  @P6 PRMT R178, R164, 0x7632, R178 ;  /* 0x00007632a4b26816 */ /* 0x000fe200000000b2 */
[----:B------:R-:W-:Y:S01]  /*2640*/  FMUL.FTZ R217, R177, UR11 ;  /* 0x0000000bb1d97c20 */ /* 0x000fe20008410000 */
[----:B------:R-:W-:Y:S01]  /*2650*/  FADD.FTZ R177, R56, R175 ;  /* 0x000000af38b17221 */ /* 0x000fe20000010000 */
[----:B------:R-:W-:Y:S01]  /*2660*/  HFMA2 R164, -RZ, RZ, 0, 0 ;  /* 0x00000000ffa47431 */ /* 0x000fe200000001ff */
[----:B------:R-:W-:Y:S01]  /*2670*/  @P6 SHF.L.U32 R178, R178, 0x10, RZ ;  /* 0x00000010b2b26819 */ /* 0x000fe200000006ff */
[----:B------:R-:W-:-:S04]  /*2680*/  FMUL.FTZ R56, R117, R217 ;  /* 0x000000d975387220 */ /* 0x000fc80000410000 */
[----:B------:R-:W-:Y:S01]  /*2690*/  @P6 FMUL.FTZ R164, R217, R178 ;  /* 0x000000b2d9a46220 */ /* 0x000fe20000410000 */
[----:B------:R-:W-:-:S03]  /*26a0*/  FSEL R57, R56, RZ, P6 ;  /* 0x000000ff38397208 */ /* 0x000fc60003000000 */
[----:B------:R-:W-:Y:S01]  /*26b0*/  FADD.FTZ R61, R61, R164 ;  /* 0x000000a43d3d7221 */ /* 0x000fe20000010000 */
[----:B------:R-:W-:Y:S01]  /*26c0*/  F2FP.BF16.F32.PACK_AB R164, R57, R216 ;  /* 0x000000d839a4723e */ /* 0x000fe200000010ff */
[----:B------:R-:W-:Y:S06]  /*26d0*/  BRA `(.L_x_2703) ;  /* 0x0000000400ac7947 */ /* 0x000fec0003800000 */
.L_x_2702:
[-CC-:B------:R-:W-:Y:S01]  /*26e0*/  FFMA.FTZ R160, R203, R169.reuse, R170.reuse ;  /* 0x000000a9cba07223 */ /* 0x180fe200000100aa */
[----:B------:R-:W-:Y:S01]  /*26f0*/  LOP3.LUT P6, RZ, R212, 0xff0000, RZ, 0xc0, !PT ;  /* 0x00ff0000d4ff7812 */ /* 0x000fe200078cc0ff */
[-C--:B------:R-:W-:Y:S01]  /*2700*/  FFMA.FTZ R162, R200, R169.reuse, R170 ;  /* 0x000000a9c8a27223 */ /* 0x080fe200000100aa */
[----:B------:R-:W-:Y:S01]  /*2710*/  MOV R163, RZ ;  /* 0x000000ff00a37202 */ /* 0x000fe20000000f00 */
[----:B------:R-:W-:Y:S01]  /*2720*/  FADD.FTZ R161, R201, -R160 ;  /* 0x800000a0c9a17221 */ /* 0x000fe20000010000 */
[-CC-:B------:R-:W-:Y:S01]  /*2730*/  FFMA.FTZ R176, R197, R169.reuse, R170.reuse ;  /* 0x000000a9c5b07223 */ /* 0x180fe200000100aa */
[--C-:B------:R-:W-:Y:S01]  /*2740*/  FFMA.FTZ R179, R189, R169, R170.reuse ;  /* 0x000000a9bdb37223 */ /* 0x100fe200000100aa */
[----:B------:R-:W-:Y:S01]  /*2750*/  CS2R R214, SRZ ;  /* 0x0000000000d67805 */ /* 0x000fe2000001ff00 */
[----:B-----5:R-:W-:Y:S01]  /*2760*/  FMUL.FTZ R161, R206, R161 ;  /* 0x000000a1cea17220 */ /* 0x020fe20000410000 */
[-CC-:B------:R-:W-:Y:S01]  /*2770*/  FFMA.FTZ R216, R207, R169.reuse, R170.reuse ;  /* 0x000000a9cfd87223 */ /* 0x180fe200000100aa */
[----:B------:R-:W-:Y:S01]  /*2780*/  FADD.FTZ R179, R194, -R179 ;  /* 0x800000b3c2b37221 */ /* 0x000fe20000010000 */
[----:B------:R-:W-:Y:S01]  /*2790*/  FFMA.FTZ R221, R204, R169, R170 ;  /* 0x000000a9ccdd7223 */ /* 0x000fe200000100aa */
[----:B------:R-:W-:-:S02]  /*27a0*/  FMUL.FTZ R160, R161, R168 ;  /* 0x000000a8a1a07220 */ /* 0x000fc40000410000 */
[----:B------:R-:W-:Y:S01]  /*27b0*/  FMUL.FTZ R179, R206, R179 ;  /* 0x000000b3ceb37220 */ /* 0x000fe20000410000 */
[----:B------:R-:W-:Y:S01]  /*27c0*/  FADD.FTZ R221, R202, -R221 ;  /* 0x800000ddcadd7221 */ /* 0x000fe20000010000 */
[----:B------:R-:W-:Y:S01]  /*27d0*/  FMUL.FTZ R173, R160, UR11 ;  /* 0x0000000ba0ad7c20 */ /* 0x000fe20008410000 */
[----:B------:R-:W-:Y:S02]  /*27e0*/  @P6 SHF.L.U32 R160, R165, 0x10, RZ ;  /* 0x00000010a5a06819 */ /* 0x000fe400000006ff */
[----:B------:R-:W-:Y:S01]  /*27f0*/  FMUL.FTZ R221, R206, R221 ;  /* 0x000000ddcedd7220 */ /* 0x000fe20000410000 */
[----:B------:R-:W-:Y:S02]  /*2800*/  FMUL.FTZ R171, R118, R173 ;  /* 0x000000ad76ab7220 */ /* 0x000fe40000410000 */
[----:B------:R-:W-:Y:S01]  /*2810*/  @P6 FMUL.FTZ R163, R173, R160 ;  /* 0x000000a0ada36220 */ /* 0x000fe20000410000 */
[----:B------:R-:W-:Y:S02]  /*2820*/  FADD.FTZ R173, R199, -R162 ;  /* 0x800000a2c7ad7221 */ /* 0x000fe40000010000 */
[----:B------:R-:W-:Y:S01]  /*2830*/  FSEL R171, R171, RZ, P6 ;  /* 0x000000ffabab7208 */ /* 0x000fe20003000000 */
[----:B------:R-:W-:Y:S01]  /*2840*/  FADD.FTZ R62, R62, R163 ;  /* 0x000000a33e3e7221 */ /* 0x000fe20000010000 */
[----:B------:R-:W-:Y:S01]  /*2850*/  LOP3.LUT P6, RZ, R212, 0xff000000, RZ, 0xc0, !PT ;  /* 0xff000000d4ff7812 */ /* 0x000fe200078cc0ff */
[----:B------:R-:W-:Y:S01]  /*2860*/  FMUL.FTZ R160, R206, R173 ;  /* 0x000000adcea07220 */ /* 0x000fe20000410000 */
[----:B------:R-:W-:Y:S01]  /*2870*/  FADD.FTZ R173, R195, -R176 ;  /* 0x800000b0c3ad7221 */ /* 0x000fe20000010000 */
[----:B------:R-:W-:-:S02]  /*2880*/  CS2R R176, SRZ ;  /* 0x0000000000b07805 */ /* 0x000fc4000001ff00 */
[----:B------:R-:W-:Y:S01]  /*2890*/  FMUL.FTZ R162, R160, R168 ;  /* 0x000000a8a0a27220 */ /* 0x000fe20000410000 */
[----:B------:R-:W-:Y:S01]  /*28a0*/  FMUL.FTZ R173, R206, R173 ;  /* 0x000000adcead7220 */ /* 0x000fe20000410000 */
[----:B------:R-:W-:Y:S02]  /*28b0*/  F2FP.BF16.F32.PACK_AB R161, R160, R161 ;  /* 0x000000a1a0a1723e */ /* 0x000fe400000010ff */
[----:B------:R-:W-:Y:S01]  /*28c0*/  FMUL.FTZ R174, R162, UR11 ;  /* 0x0000000ba2ae7c20 */ /* 0x000fe20008410000 */
[----:B------:R-:W-:-:S03]  /*28d0*/  HFMA2 R162, -RZ, RZ, 0, 0 ;  /* 0x00000000ffa27431 */ /* 0x000fc600000001ff */
[----:B------:R-:W-:Y:S01]  /*28e0*/  @P6 PRMT R165, R165, 0x7632, R165 ;  /* 0x00007632a5a56816 */ /* 0x000fe200000000a5 */
[----:B------:R-:W-:-:S03]  /*28f0*/  FMUL.FTZ R172, R119, R174 ;  /* 0x000000ae77ac7220 */ /* 0x000fc60000410000 */
[----:B------:R-:W-:Y:S02]  /*2900*/  @P6 SHF.L.U32 R165, R165, 0x10, RZ ;  /* 0x00000010a5a56819 */ /* 0x000fe400000006ff */
[----:B------:R-:W-:-:S03]  /*2910*/  FSEL R172, R172, RZ, P6 ;  /* 0x000000ffacac7208 */ /* 0x000fc60003000000 */
[----:B------:R-:W-:Y:S01]  /*2920*/  @P6 FMUL.FTZ R162, R174, R165 ;  /* 0x000000a5aea26220 */ /* 0x000fe20000410000 */
[----:B------:R-:W-:Y:S01]  /*2930*/  LOP3.LUT P6, RZ, R213, 0xff, RZ, 0xc0, !PT ;  /* 0x000000ffd5ff7812 */ /* 0x000fe200078cc0ff */
[----:B------:R-:W-:Y:S02]  /*2940*/  FMUL.FTZ R165, R173, R168 ;  /* 0x000000a8ada57220 */ /* 0x000fe40000410000 */
[----:B------:R-:W-:Y:S02]  /*2950*/  FADD.FTZ R63, R63, R162 ;  /* 0x000000a23f3f7221 */ /* 0x000fe40000010000 */
[----:B------:R-:W-:-:S04]  /*2960*/  FMUL.FTZ R175, R165, UR11 ;  /* 0x0000000ba5af7c20 */ /* 0x000fc80008410000 */
[----:B------:R-:W-:-:S04]  /*2970*/  FMUL.FTZ R165, R112, R175 ;  /* 0x000000af70a57220 */ /* 0x000fc80000410000 */
[----:B------:R-:W-:Y:S02]  /*2980*/  @P6 SHF.L.U32 R174, R166, 0x10, RZ ;  /* 0x00000010a6ae6819 */ /* 0x000fe400000006ff */
[----:B------:R-:W-:-:S03]  /*2990*/  FSEL R165, R165, RZ, P6 ;  /* 0x000000ffa5a57208 */ /* 0x000fc60003000000 */
[----:B------:R-:W-:Y:S01]  /*29a0*/  @P6 FMUL.FTZ R177, R175, R174 ;  /* 0x000000aeafb16220 */ /* 0x000fe20000410000 */
[----:B------:R-:W-:Y:S01]  /*29b0*/  FFMA.FTZ R174, R198, R169, R170 ;  /* 0x000000a9c6ae7223 */ /* 0x000fe200000100aa */
[----:B------:R-:W-:Y:S02]  /*29c0*/  LOP3.LUT P6, RZ, R213, 0xff00, RZ, 0xc0, !PT ;  /* 0x0000ff00d5ff7812 */ /* 0x000fe400078cc0ff */
[----:B------:R-:W-:Y:S01]  /*29d0*/  FADD.FTZ R177, R56, R177 ;  /* 0x000000b138b17221 */ /* 0x000fe20000010000 */
[----:B------:R-:W-:-:S04]  /*29e0*/  FADD.FTZ R175, R193, -R174 ;  /* 0x800000aec1af7221 */ /* 0x000fc80000010000 */
[----:B------:R-:W-:-:S04]  /*29f0*/  FMUL.FTZ R174, R206, R175 ;  /* 0x000000afceae7220 */ /* 0x000fc80000410000 */
[C---:B------:R-:W-:Y:S01]  /*2a00*/  FMUL.FTZ R175, R174.reuse, R168 ;  /* 0x000000a8aeaf7220 */ /* 0x040fe20000410000 */
[----:B------:R-:W-:Y:S02]  /*2a10*/  F2FP.BF16.F32.PACK_AB R162, R174, R173 ;  /* 0x000000adaea2723e */ /* 0x000fe400000010ff */
[----:B------:R-:W-:Y:S01]  /*2a20*/  @P6 PRMT R166, R166, 0x7632, R166 ;  /* 0x00007632a6a66816 */ /* 0x000fe200000000a6 */
[----:B------:R-:W-:-:S03]  /*2a30*/  FMUL.FTZ R178, R175, UR11 ;  /* 0x0000000bafb27c20 */ /* 0x000fc60008410000 */
[----:B------:R-:W-:Y:S01]  /*2a40*/  @P6 SHF.L.U32 R175, R166, 0x10, RZ ;  /* 0x00000010a6af6819 */ /* 0x000fe200000006ff */
[----:B------:R-:W-:-:S04]  /*2a50*/  FMUL.FTZ R166, R113, R178 ;  /* 0x000000b271a67220 */ /* 0x000fc80000410000 */
[----:B------:R-:W-:Y:S01]  /*2a60*/  @P6 FMUL.FTZ R176, R178, R175 ;  /* 0x000000afb2b06220 */ /* 0x000fe20000410000 */
[----:B------:R-:W-:Y:S01]  /*2a70*/  FSEL R166, R166, RZ, P6 ;  /* 0x000000ffa6a67208 */ /* 0x000fe20003000000 */
[----:B------:R-:W-:Y:S01]  /*2a80*/  FMUL.FTZ R175, R179, R168 ;  /* 0x000000a8b3af7220 */ /* 0x000fe20000410000 */
[----:B------:R-:W-:Y:S01]  /*2a90*/  LOP3.LUT P6, RZ, R213, 0xff0000, RZ, 0xc0, !PT ;  /* 0x00ff0000d5ff7812 */ /* 0x000fe200078cc0ff */
[----:B------:R-:W-:Y:S01]  /*2aa0*/  FADD.FTZ R176, R57, R176 ;  /* 0x000000b039b07221 */ /* 0x000fe20000010000 */
[----:B------:R-:W-:Y:S01]  /*2ab0*/  F2FP.BF16.F32.PACK_AB R166, R166, R165 ;  /* 0x000000a5a6a6723e */ /* 0x000fe200000010ff */
[----:B------:R-:W-:Y:S01]  /*2ac0*/  FMUL.FTZ R217, R175, UR11 ;  /* 0x0000000bafd97c20 */ /* 0x000fe20008410000 */
[----:B------:R-:W-:-:S03]  /*2ad0*/  F2FP.BF16.F32.PACK_AB R165, R172, R171 ;  /* 0x000000abaca5723e */ /* 0x000fc600000010ff */
[----:B------:R-:W-:-:S05]  /*2ae0*/  FMUL.FTZ R175, R114, R217 ;  /* 0x000000d972af7220 */ /* 0x000fca0000410000 */
[----:B------:R-:W-:Y:S02]  /*2af0*/  FSEL R175, R175, RZ, P6 ;  /* 0x000000ffafaf7208 */ /* 0x000fe40003000000 */
[----:B------:R-:W-:-:S05]  /*2b00*/  @P6 SHF.L.U32 R178, R167, 0x10, RZ ;  /* 0x00000010a7b26819 */ /* 0x000fca00000006ff */
[----:B------:R-:W-:Y:S01]  /*2b10*/  @P6 FMUL.FTZ R215, R217, R178 ;  /* 0x000000b2d9d76220 */ /* 0x000fe20000410000 */
[----:B------:R-:W-:Y:S01]  /*2b20*/  ISETP.GE.U32.AND P6, PT, R212, RZ, PT ;  /* 0x000000ffd400720c */ /* 0x000fe20003fc6070 */
[----:B------:R-:W-:Y:S02]  /*2b30*/  FFMA.FTZ R178, R196, R169, R170 ;  /* 0x000000a9c4b27223 */ /* 0x000fe400000100aa */
[----:B------:R-:W-:Y:S01]  /*2b40*/  FADD.FTZ R215, R58, R215 ;  /* 0x000000d73ad77221 */ /* 0x000fe20000010000 */
[----:B------:R-:W-:Y:S01]  /*2b50*/  ISETP.GE.U32.AND.EX P6, PT, R213, 0x1000000, PT, P6 ;  /* 0x01000000d500780c */ /* 0x000fe20003fc6160 */
[----:B------:R-:W-:-:S04]  /*2b60*/  FADD.FTZ R217, R191, -R178 ;  /* 0x800000b2bfd97221 */ /* 0x000fc80000010000 */
[----:B------:R-:W-:-:S04]  /*2b70*/  FMUL.FTZ R220, R206, R217 ;  /* 0x000000d9cedc7220 */ /* 0x000fc80000410000 */
[C---:B------:R-:W-:Y:S01]  /*2b80*/  FMUL.FTZ R178, R220.reuse, R168 ;  /* 0x000000a8dcb27220 */ /* 0x040fe20000410000 */
[----:B------:R-:W-:-:S03]  /*2b90*/  F2FP.BF16.F32.PACK_AB R163, R220, R179 ;  /* 0x000000b3dca3723e */ /* 0x000fc600000010ff */
[----:B------:R-:W-:Y:S01]  /*2ba0*/  @P6 PRMT R167, R167, 0x7632, R167 ;  /* 0x00007632a7a76816 */ /* 0x000fe200000000a7 */
[----:B------:R-:W-:-:S03]  /*2bb0*/  FMUL.FTZ R178, R178, UR11 ;  /* 0x0000000bb2b27c20 */ /* 0x000fc60008410000 */
[----:B------:R-:W-:Y:S01]  /*2bc0*/  @P6 SHF.L.U32 R217, R167, 0x10, RZ ;  /* 0x00000010a7d96819 */ /* 0x000fe200000006ff */
[----:B------:R-:W-:-:S04]  /*2bd0*/  FMUL.FTZ R167, R115, R178 ;  /* 0x000000b273a77220 */ /* 0x000fc80000410000 */
[----:B------:R-:W-:Y:S01]  /*2be0*/  @P6 FMUL.FTZ R214, R178, R217 ;  /* 0x000000d9b2d66220 */ /* 0x000fe20000410000 */
[----:B------:R-:W-:Y:S01]  /*2bf0*/  FADD.FTZ R217, R205, -R216 ;  /* 0x800000d8cdd97221 */ /* 0x000fe20000010000 */
[----:B------:R-:W-:Y:S02]  /*2c00*/  FSEL R216, R167, RZ, P6 ;  /* 0x000000ffa7d87208 */ /* 0x000fe40003000000 */
[----:B------:R-:W-:Y:S01]  /*2c10*/  LOP3.LUT P6, RZ, R212, 0xff, RZ, 0xc0, !PT ;  /* 0x000000ffd4ff7812 */ /* 0x000fe200078cc0ff */
[----:B------:R-:W-:Y:S01]  /*2c20*/  FMUL.FTZ R219, R206, R217 ;  /* 0x000000d9cedb7220 */ /* 0x000fe20000410000 */
[----:B------:R-:W-:-:S03]  /*2c30*/  FADD.FTZ R214, R59, R214 ;  /* 0x000000d63bd67221 */ /* 0x000fc60000010000 */
[----:B------:R-:W-:Y:S01]  /*2c40*/  FMUL.FTZ R167, R219, R168 ;  /* 0x000000a8dba77220 */ /* 0x000fe20000410000 */
[----:B------:R-:W-:-:S03]  /*2c50*/  F2FP.BF16.F32.PACK_AB R160, R221, R219 ;  /* 0x000000dbdda0723e */ /* 0x000fc600000010ff */
[----:B------:R-:W-:Y:S01]  /*2c60*/  FMUL.FTZ R217, R167, UR11 ;  /* 0x0000000ba7d97c20 */ /* 0x000fe20008410000 */
[----:B------:R-:W-:-:S03]  /*2c70*/  MOV R167, RZ ;  /* 0x000000ff00a77202 */ /* 0x000fc60000000f00 */
[----:B------:R-:W-:Y:S01]  /*2c80*/  @P6 SHF.L.U32 R218, R164, 0x10, RZ ;  /* 0x00000010a4da6819 */ /* 0x000fe200000006ff */
[----:B------:R-:W-:-:S04]  /*2c90*/  FMUL.FTZ R178, R116, R217 ;  /* 0x000000d974b27220 */ /* 0x000fc80000410000 */
[----:B------:R-:W-:Y:S01]  /*2ca0*/  @P6 FMUL.FTZ R167, R217, R218 ;  /* 0x000000dad9a76220 */ /* 0x000fe20000410000 */
[----:B------:R-:W-:Y:S01]  /*2cb0*/  FSEL R217, R178, RZ, P6 ;  /* 0x000000ffb2d97208 */ /* 0x000fe20003000000 */
[----:B------:R-:W-:Y:S01]  /*2cc0*/  HFMA2 R178, -RZ, RZ, 0, 0 ;  /* 0x00000000ffb27431 */ /* 0x000fe200000001ff */
[----:B------:R-:W-:Y:S01]  /*2cd0*/  LOP3.LUT P6, RZ, R212, 0xff00, RZ, 0xc0, !PT ;  /* 0x0000ff00d4ff7812 */ /* 0x000fe200078cc0ff */
[----:B------:R-:W-:Y:S01]  /*2ce0*/  FADD.FTZ R60, R60, R167 ;  /* 0x000000a73c3c7221 */ /* 0x000fe20000010000 */
[----:B------:R-:W-:-:S11]  /*2cf0*/  F2FP.BF16.F32.PACK_AB R167, R216, R175 ;  /* 0x000000afd8a7723e */ /* 0x000fd600000010ff */
[----:B------:R-:W-:Y:S01]  /*2d00*/  @P6 PRMT R218, R164, 0x7632, R218 ;  /* 0x00007632a4da6816 */ /* 0x000fe200000000da */
[----:B------:R-:W-:-:S03]  /*2d10*/  FMUL.FTZ R164, R221, R168 ;  /* 0x000000a8dda47220 */ /* 0x000fc60000410000 */
[----:B------:R-:W-:Y:S01]  /*2d20*/  @P6 SHF.L.U32 R223, R218, 0x10, RZ ;  /* 0x00000010dadf6819 */ /* 0x000fe200000006ff */
[----:B------:R-:W-:-:S04]  /*2d30*/  FMUL.FTZ R164, R164, UR11 ;  /* 0x0000000ba4a47c20 */ /* 0x000fc80008410000 */
[----:B------:R-:W-:Y:S01]  /*2d40*/  FMUL.FTZ R56, R117, R164 ;  /* 0x000000a475387220 */ /* 0x000fe20000410000 */
[----:B------:R-:W-:-:S04]  /*2d50*/  @P6 FMUL.FTZ R178, R164, R223 ;  /* 0x000000dfa4b26220 */ /* 0x000fc80000410000 */
[----:B------:R-:W-:Y:S01]  /*2d60*/  FSEL R56, R56, RZ, P6 ;  /* 0x000000ff38387208 */ /* 0x000fe20003000000 */
[----:B------:R-:W-:-:S03]  /*2d70*/  FADD.FTZ R61, R61, R178 ;  /* 0x000000b23d3d7221 */ /* 0x000fc60000010000 */
[----:B------:R-:W-:-:S07]  /*2d80*/  F2FP.BF16.F32.PACK_AB R164, R56, R217 ;  /* 0x000000d938a4723e */ /* 0x000fce00000010ff */
.L_x_2703:
        /* <DEDUP_REMOVED lines=11> */
.L_x_2701:
[----:B------:R-:W-:Y:S05]  /*2e40*/  BSYNC.RECONVERGENT B1 ;  /* 0x0000000000017941 */ /* 0x000fea0003800200 */
.L_x_2700:
        /* <DEDUP_REMOVED lines=10> */
[--C-:B------:R-:W-:Y:S01]  /*2ef0*/  FFMA.FTZ R162, R18, R169, R170.reuse ;  /* 0x000000a912a27223 */ /* 0x100fe200000100aa */
[----:B------:R-:W-:Y:S01]  /*2f00*/  MOV R163, RZ ;  /* 0x000000ff00a37202 */ /* 0x000fe20000000f00 */
[----:B------:R-:W-:Y:S01]  /*2f10*/  FADD.FTZ R161, R10, -R161 ;  /* 0x800000a10aa17221 */ /* 0x000fe20000010000 */
[----:B------:R-:W-:Y:S01]  /*2f20*/  MOV R175, RZ ;  /* 0x000000ff00af7202 */ /* 0x000fe20000000f00 */
[----:B------:R-:W-:Y:S01]  /*2f30*/  HFMA2 R178, -RZ, RZ, 0, 0 ;  /* 0x00000000ffb27431 */ /* 0x000fe200000001ff */
[----:B------:R-:W-:Y:S01]  /*2f40*/  MOV R215, RZ ;  /* 0x000000ff00d77202 */ /* 0x000fe20000000f00 */
[----:B-----5:R-:W-:Y:S01]  /*2f50*/  FMUL.FTZ R161, R206, R161 ;  /* 0x000000a1cea17220 */ /* 0x020fe20000410000 */
[----:B------:R-:W-:Y:S01]  /*2f60*/  FFMA.FTZ R214, R22, R169, R170 ;  /* 0x000000a916d67223 */ /* 0x000fe200000100aa */
[----:B------:R-:W-:-:S02]  /*2f70*/  HFMA2 R216, -RZ, RZ, 0, 0 ;  /* 0x00000000ffd87431 */ /* 0x000fc400000001ff */
[----:B------:R-:W-:-:S04]  /*2f80*/  FMUL.FTZ R160, R161, R168 ;  /* 0x000000a8a1a07220 */ /* 0x000fc80000410000 */
[----:B------:R-:W-:Y:S01]  /*2f90*/  FMUL.FTZ R173, R160, UR11 ;  /* 0x0000000ba0ad7c20 */ /* 0x000fe20008410000 */
[----:B------:R-:W-:-:S03]  /*2fa0*/  @P6 SHF.L.U32 R160, R165, 0x10, RZ ;  /* 0x00000010a5a06819 */ /* 0x000fc600000006ff */
[----:B------:R-:W-:Y:S02]  /*2fb0*/  FMUL.FTZ R171, R150, R173 ;  /* 0x000000ad96ab7220 */ /* 0x000fe40000410000 */
[----:B------:R-:W-:Y:S01]  /*2fc0*/  @P6 FMUL.FTZ R163, R173, R160 ;  /* 0x000000a0ada36220 */ /* 0x000fe20000410000 */
[----:B------:R-:W-:Y:S02]  /*2fd0*/  FADD.FTZ R173, R17, -R162 ;  /* 0x800000a211ad7221 */ /* 0x000fe40000010000 */
[----:B------:R-:W-:Y:S01]  /*2fe0*/  FSEL R171, R171, RZ, P6 ;  /* 0x000000ffabab7208 */ /* 0x000fe20003000000 */
[----:B------:R-:W-:Y:S01]  /*2ff0*/  FADD.FTZ R54, R54, R163 ;  /* 0x000000a336367221 */ /* 0x000fe20000010000 */
[----:B------:R-:W-:Y:S01]  /*3000*/  LOP3.LUT P6, RZ, R210, 0xff000000, RZ, 0xc0, !PT ;  /* 0xff000000d2ff7812 */ /* 0x000fe200078cc0ff */
[----:B------:R-:W-:Y:S01]  /*3010*/  FMUL.FTZ R160, R206, R173 ;  /* 0x000000adcea07220 */ /* 0x000fe20000410000 */
[----:B------:R-:W-:-:S03]  /*3020*/  FFMA.FTZ R173, R11, R169, R170 ;  /* 0x000000a90bad7223 */ /* 0x000fc600000100aa */
[----:B------:R-:W-:Y:S01]  /*3030*/  FMUL.FTZ R162, R160, R168 ;  /* 0x000000a8a0a27220 */ /* 0x000fe20000410000 */
[----:B------:R-:W-:Y:S01]  /*3040*/  FADD.FTZ R173, R12, -R173 ;  /* 0x800000ad0cad7221 */ /* 0x000fe20000010000 */
[----:B------:R-:W-:Y:S02]  /*3050*/  F2FP.BF16.F32.PACK_AB R161, R160, R161 ;  /* 0x000000a1a0a1723e */ /* 0x000fe400000010ff */
[----:B------:R-:W-:Y:S01]  /*3060*/  FMUL.FTZ R174, R162, UR11 ;  /* 0x0000000ba2ae7c20 */ /* 0x000fe20008410000 */
[----:B------:R-:W-:Y:S02]  /*3070*/  HFMA2 R162, -RZ, RZ, 0, 0 ;  /* 0x00000000ffa27431 */ /* 0x000fe400000001ff */
[----:B------:R-:W-:Y:S01]  /*3080*/  FMUL.FTZ R173, R206, R173 ;  /* 0x000000adcead7220 */ /* 0x000fe20000410000 */
        /* <DEDUP_REMOVED lines=10> */
[----:B------:R-:W-:-:S05]  /*3130*/  @P6 SHF.L.U32 R165, R166, 0x10, RZ ;  /* 0x00000010a6a56819 */ /* 0x000fca00000006ff */
[----:B------:R-:W-:Y:S01]  /*3140*/  @P6 FMUL.FTZ R175, R176, R165 ;  /* 0x000000a5b0af6220 */ /* 0x000fe20000410000 */
[----:B------:R-:W-:Y:S01]  /*3150*/  FFMA.FTZ R176, R20, R169, R170 ;  /* 0x000000a914b07223 */ /* 0x000fe200000100aa */
[----:B------:R-:W-:Y:S02]  /*3160*/  FSEL R165, R174, RZ, P6 ;  /* 0x000000ffaea57208 */ /* 0x000fe40003000000 */
[----:B------:R-:W-:Y:S01]  /*3170*/  LOP3.LUT P6, RZ, R211, 0xff00, RZ, 0xc0, !PT ;  /* 0x0000ff00d3ff7812 */ /* 0x000fe200078cc0ff */
[----:B------:R-:W-:Y:S01]  /*3180*/  FADD.FTZ R177, R19, -R176 ;  /* 0x800000b013b17221 */ /* 0x000fe20000010000 */
[----:B------:R-:W-:-:S03]  /*3190*/  FADD.FTZ R48, R48, R175 ;  /* 0x000000af30307221 */ /* 0x000fc60000010000 */
[----:B------:R-:W-:Y:S01]  /*31a0*/  FMUL.FTZ R174, R206, R177 ;  /* 0x000000b1ceae7220 */ /* 0x000fe20000410000 */
[----:B------:R-:W-:-:S03]  /*31b0*/  FFMA.FTZ R177, R13, R169, R170 ;  /* 0x000000a90db17223 */ /* 0x000fc600000100aa */
[----:B------:R-:W-:Y:S01]  /*31c0*/  FMUL.FTZ R176, R174, R168 ;  /* 0x000000a8aeb07220 */ /* 0x000fe20000410000 */
[----:B------:R-:W-:Y:S01]  /*31d0*/  FADD.FTZ R177, R14, -R177 ;  /* 0x800000b10eb17221 */ /* 0x000fe20000010000 */
[----:B------:R-:W-:Y:S02]  /*31e0*/  F2FP.BF16.F32.PACK_AB R162, R174, R173 ;  /* 0x000000adaea2723e */ /* 0x000fe400000010ff */
[----:B------:R-:W-:Y:S01]  /*31f0*/  @P6 PRMT R166, R166, 0x7632, R166 ;  /* 0x00007632a6a66816 */ /* 0x000fe200000000a6 */
[----:B------:R-:W-:Y:S01]  /*3200*/  FMUL.FTZ R179, R176, UR11 ;  /* 0x0000000bb0b37c20 */ /* 0x000fe20008410000 */
[----:B------:R-:W-:Y:S02]  /*3210*/  FMUL.FTZ R177, R206, R177 ;  /* 0x000000b1ceb17220 */ /* 0x000fe40000410000 */
        /* <DEDUP_REMOVED lines=10> */
[----:B------:R-:W-:-:S06]  /*32c0*/  FMUL.FTZ R179, R146, R217 ;  /* 0x000000d992b37220 */ /* 0x000fcc0000410000 */
[----:B------:R-:W-:-:S05]  /*32d0*/  @P6 SHF.L.U32 R176, R167, 0x10, RZ ;  /* 0x00000010a7b06819 */ /* 0x000fca00000006ff */
[----:B------:R-:W-:Y:S01]  /*32e0*/  @P6 FMUL.FTZ R215, R217, R176 ;  /* 0x000000b0d9d76220 */ /* 0x000fe20000410000 */
[----:B------:R-:W-:Y:S01]  /*32f0*/  FSEL R176, R179, RZ, P6 ;  /* 0x000000ffb3b07208 */ /* 0x000fe20003000000 */
[----:B------:R-:W-:Y:S01]  /*3300*/  FADD.FTZ R179, R21, -R214 ;  /* 0x800000d615b37221 */ /* 0x000fe20000010000 */
[----:B------:R-:W-:Y:S01]  /*3310*/  ISETP.GE.U32.AND P6, PT, R210, RZ, PT ;  /* 0x000000ffd200720c */ /* 0x000fe20003fc6070 */
[----:B------:R-:W-:Y:S02]  /*3320*/  FADD.FTZ R215, R50, R215 ;  /* 0x000000d732d77221 */ /* 0x000fe40000010000 */
[----:B------:R-:W-:Y:S01]  /*3330*/  FMUL.FTZ R221, R206, R179 ;  /* 0x000000b3cedd7220 */ /* 0x000fe20000410000 */
[----:B------:R-:W-:-:S03]  /*3340*/  ISETP.GE.U32.AND.EX P6, PT, R211, 0x1000000, PT, P6 ;  /* 0x01000000d300780c */ /* 0x000fc60003fc6160 */
[C---:B------:R-:W-:Y:S01]  /*3350*/  FMUL.FTZ R179, R221.reuse, R168 ;  /* 0x000000a8ddb37220 */ /* 0x040fe20000410000 */
[----:B------:R-:W-:-:S03]  /*3360*/  F2FP.BF16.F32.PACK_AB R163, R221, R177 ;  /* 0x000000b1dda3723e */ /* 0x000fc600000010ff */
[----:B------:R-:W-:-:S04]  /*3370*/  FMUL.FTZ R218, R179, UR11 ;  /* 0x0000000bb3da7c20 */ /* 0x000fc80008410000 */
[----:B------:R-:W-:Y:S02]  /*3380*/  FMUL.FTZ R214, R147, R218 ;  /* 0x000000da93d67220 */ /* 0x000fe40000410000 */
[----:B------:R-:W-:-:S03]  /*3390*/  @P6 PRMT R167, R167, 0x7632, R167 ;  /* 0x00007632a7a76816 */ /* 0x000fc600000000a7 */
[----:B------:R-:W-:Y:S02]  /*33a0*/  FSEL R217, R214, RZ, P6 ;  /* 0x000000ffd6d97208 */ /* 0x000fe40003000000 */
[----:B------:R-:W-:Y:S01]  /*33b0*/  @P6 SHF.L.U32 R179, R167, 0x10, RZ ;  /* 0x00000010a7b36819 */ /* 0x000fe200000006ff */
[----:B------:R-:W-:-:S04]  /*33c0*/  FFMA.FTZ R167, R7, R169, R170 ;  /* 0x000000a907a77223 */ /* 0x000fc800000100aa */
[----:B------:R-:W-:Y:S01]  /*33d0*/  FADD.FTZ R167, R8, -R167 ;  /* 0x800000a708a77221 */ /* 0x000fe20000010000 */
[----:B------:R-:W-:Y:S01]  /*33e0*/  @P6 FMUL.FTZ R216, R218, R179 ;  /* 0x000000b3dad86220 */ /* 0x000fe20000410000 */
[----:B------:R-:W-:Y:S02]  /*33f0*/  LOP3.LUT P6, RZ, R210, 0xff, RZ, 0xc0, !PT ;  /* 0x000000ffd2ff7812 */ /* 0x000fe400078cc0ff */
[----:B------:R-:W-:Y:S01]  /*3400*/  FMUL.FTZ R219, R206, R167 ;  /* 0x000000a7cedb7220 */ /* 0x000fe20000410000 */
[----:B------:R-:W-:-:S03]  /*3410*/  FADD.FTZ R51, R51, R216 ;  /* 0x000000d833337221 */ /* 0x000fc60000010000 */
[----:B------:R-:W-:-:S04]  /*3420*/  FMUL.FTZ R167, R219, R168 ;  /* 0x000000a8dba77220 */ /* 0x000fc80000410000 */
[----:B------:R-:W-:Y:S01]  /*3430*/  FMUL.FTZ R218, R167, UR11 ;  /* 0x0000000ba7da7c20 */ /* 0x000fe20008410000 */
[----:B------:R-:W-:Y:S02]  /*3440*/  MOV R167, RZ ;  /* 0x000000ff00a77202 */ /* 0x000fe40000000f00 */
[----:B------:R-:W-:Y:S01]  /*3450*/  @P6 SHF.L.U32 R179, R164, 0x10, RZ ;  /* 0x00000010a4b36819 */ /* 0x000fe200000006ff */
[----:B------:R-:W-:-:S04]  /*3460*/  FMUL.FTZ R214, R148, R218 ;  /* 0x000000da94d67220 */ /* 0x000fc80000410000 */
[----:B------:R-:W-:Y:S01]  /*3470*/  @P6 FMUL.FTZ R167, R218, R179 ;  /* 0x000000b3daa76220 */ /* 0x000fe20000410000 */
[----:B------:R-:W-:Y:S01]  /*3480*/  FSEL R218, R214, RZ, P6 ;  /* 0x000000ffd6da7208 */ /* 0x000fe20003000000 */
[----:B------:R-:W-:Y:S01]  /*3490*/  FFMA.FTZ R214, R16, R169, R170 ;  /* 0x000000a910d67223 */ /* 0x000fe200000100aa */
[----:B------:R-:W-:Y:S01]  /*34a0*/  LOP3.LUT P6, RZ, R210, 0xff00, RZ, 0xc0, !PT ;  /* 0x0000ff00d2ff7812 */ /* 0x000fe200078cc0ff */
[----:B------:R-:W-:Y:S01]  /*34b0*/  FADD.FTZ R52, R52, R167 ;  /* 0x000000a734347221 */ /* 0x000fe20000010000 */
[----:B------:R-:W-:Y:S01]  /*34c0*/  F2FP.BF16.F32.PACK_AB R167, R217, R176 ;  /* 0x000000b0d9a7723e */ /* 0x000fe200000010ff */
[----:B------:R-:W-:Y:S01]  /*34d0*/  FADD.FTZ R179, R15, -R214 ;  /* 0x800000d60fb37221 */ /* 0x000fe20000010000 */
[----:B------:R-:W-:-:S03]  /*34e0*/  HFMA2 R214, -RZ, RZ, 0, 0 ;  /* 0x00000000ffd67431 */ /* 0x000fc600000001ff */
[----:B------:R-:W-:-:S05]  /*34f0*/  FMUL.FTZ R220, R206, R179 ;  /* 0x000000b3cedc7220 */ /* 0x000fca0000410000 */
[----:B------:R-:W-:Y:S02]  /*3500*/  F2FP.BF16.F32.PACK_AB R160, R220, R219 ;  /* 0x000000dbdca0723e */ /* 0x000fe400000010ff */
        /* <DEDUP_REMOVED lines=8> */
[----:B------:R-:W-:Y:S01]  /*3590*/  F2FP.BF16.F32.PACK_AB R164, R173, R218 ;  /* 0x000000daada4723e */ /* 0x000fe200000010ff */
[----:B------:R-:W-:Y:S06]  /*35a0*/  BRA `(.L_x_2707) ;  /* 0x0000000400a07947 */ /* 0x000fec0003800000 */
.L_x_2706:
[-CC-:B------:R-:W-:Y:S01]  /*35b0*/  FFMA.FTZ R171, R9, R169.reuse, R170.reuse ;  /* 0x000000a909ab7223 */ /* 0x180fe200000100aa */
[----:B------:R-:W-:Y:S01]  /*35c0*/  LOP3.LUT P6, RZ, R210, 0xff0000, RZ, 0xc0, !PT ;  /* 0x00ff0000d2ff7812 */ /* 0x000fe200078cc0ff */
[-CC-:B------:R-:W-:Y:S01]  /*35d0*/  FFMA.FTZ R174, R18, R169.reuse, R170.reuse ;  /* 0x000000a912ae7223 */ /* 0x180fe200000100aa */
[----:B------:R-:W-:Y:S01]  /*35e0*/  MOV R173, RZ ;  /* 0x000000ff00ad7202 */ /* 0x000fe20000000f00 */
[----:B------:R-:W-:Y:S01]  /*35f0*/  FADD.FTZ R171, R10, -R171 ;  /* 0x800000ab0aab7221 */ /* 0x000fe20000010000 */
[----:B------:R-:W-:Y:S01]  /*3600*/  FFMA.FTZ R179, R13, R169, R170 ;  /* 0x000000a90db37223 */ /* 0x000fe200000100aa */
[----:B------:R-:W-:Y:S02]  /*3610*/  CS2R R214, SRZ ;  /* 0x0000000000d67805 */ /* 0x000fe4000001ff00 */
[----:B-----5:R-:W-:Y:S01]  /*3620*/  FMUL.FTZ R171, R206, R171 ;  /* 0x000000abceab7220 */ /* 0x020fe20000410000 */
[----:B------:R-:W-:-:S03]  /*3630*/  FADD.FTZ R179, R14, -R179 ;  /* 0x800000b30eb37221 */ /* 0x000fc60000010000 */
[----:B------:R-:W-:Y:S02]  /*3640*/  FMUL.FTZ R171, R168, R171 ;  /* 0x000000aba8ab7220 */ /* 0x000fe40000410000 */
[----:B------:R-:W-:Y:S02]  /*3650*/  @P6 SHF.L.U32 R172, R165, 0x10, RZ ;  /* 0x00000010a5ac6819 */ /* 0x000fe400000006ff */
[----:B------:R-:W-:-:S04]  /*3660*/  FMUL.FTZ R175, R171, UR11 ;  /* 0x0000000babaf7c20 */ /* 0x000fc80008410000 */
[-C--:B------:R-:W-:Y:S01]  /*3670*/  FMUL.FTZ R171, R150, R175.reuse ;  /* 0x000000af96ab7220 */ /* 0x080fe20000410000 */
[----:B------:R-:W-:Y:S01]  /*3680*/  @P6 FMUL.FTZ R173, R172, R175 ;  /* 0x000000afacad6220 */ /* 0x000fe20000410000 */
[----:B------:R-:W-:Y:S01]  /*3690*/  FADD.FTZ R175, R17, -R174 ;  /* 0x800000ae11af7221 */ /* 0x000fe20000010000 */
[----:B------:R-:W-:Y:S02]  /*36a0*/  HFMA2 R174, -RZ, RZ, 0, 0 ;  /* 0x00000000ffae7431 */ /* 0x000fe400000001ff */
[----:B------:R-:W-:Y:S01]  /*36b0*/  FSEL R171, R171, RZ, P6 ;  /* 0x000000ffabab7208 */ /* 0x000fe20003000000 */
[----:B------:R-:W-:Y:S01]  /*36c0*/  FMUL.FTZ R175, R206, R175 ;  /* 0x000000afceaf7220 */ /* 0x000fe20000410000 */
[----:B------:R-:W-:Y:S01]  /*36d0*/  LOP3.LUT P6, RZ, R210, 0xff000000, RZ, 0xc0, !PT ;  /* 0xff000000d2ff7812 */ /* 0x000fe200078cc0ff */
[----:B------:R-:W-:Y:S02]  /*36e0*/  FADD.FTZ R54, R54, R173 ;  /* 0x000000ad36367221 */ /* 0x000fe40000010000 */
[----:B------:R-:W-:Y:S01]  /*36f0*/  FMUL.FTZ R172, R168, R175 ;  /* 0x000000afa8ac7220 */ /* 0x000fe20000410000 */
[----:B------:R-:W-:-:S03]  /*3700*/  FFMA.FTZ R175, R11, R169, R170 ;  /* 0x000000a90baf7223 */ /* 0x000fc600000100aa */
[----:B------:R-:W-:Y:S01]  /*3710*/  FMUL.FTZ R176, R172, UR11 ;  /* 0x0000000bacb07c20 */ /* 0x000fe20008410000 */
[----:B------:R-:W-:-:S03]  /*3720*/  FADD.FTZ R175, R12, -R175 ;  /* 0x800000af0caf7221 */ /* 0x000fc60000010000 */
[----:B------:R-:W-:Y:S02]  /*3730*/  FMUL.FTZ R172, R151, R176 ;  /* 0x000000b097ac7220 */ /* 0x000fe40000410000 */
[----:B------:R-:W-:-:S03]  /*3740*/  @P6 PRMT R165, R165, 0x7632, R165 ;  /* 0x00007632a5a56816 */ /* 0x000fc600000000a5 */
[----:B------:R-:W-:Y:S02]  /*3750*/  FSEL R172, R172, RZ, P6 ;  /* 0x000000ffacac7208 */ /* 0x000fe40003000000 */
[----:B------:R-:W-:-:S05]  /*3760*/  @P6 SHF.L.U32 R165, R165, 0x10, RZ ;  /* 0x00000010a5a56819 */ /* 0x000fca00000006ff */
[----:B------:R-:W-:Y:S01]  /*3770*/  @P6 FMUL.FTZ R174, R165, R176 ;  /* 0x000000b0a5ae6220 */ /* 0x000fe20000410000 */
[----:B------:R-:W-:Y:S01]  /*3780*/  LOP3.LUT P6, RZ, R211, 0xff, RZ, 0xc0, !PT ;  /* 0x000000ffd3ff7812 */ /* 0x000fe200078cc0ff */
[----:B------:R-:W-:Y:S01]  /*3790*/  FMUL.FTZ R165, R206, R175 ;  /* 0x000000afcea57220 */ /* 0x000fe20000410000 */
[----:B------:R-:W-:Y:S01]  /*37a0*/  MOV R175, RZ ;  /* 0x000000ff00af7202 */ /* 0x000fe20000000f00 */
[----:B------:R-:W-:Y:S02]  /*37b0*/  FADD.FTZ R55, R55, R174 ;  /* 0x000000ae37377221 */ /* 0x000fe40000010000 */
[----:B------:R-:W-:-:S04]  /*37c0*/  FMUL.FTZ R165, R168, R165 ;  /* 0x000000a5a8a57220 */ /* 0x000fc80000410000 */
[----:B------:R-:W-:-:S04]  /*37d0*/  FMUL.FTZ R177, R165, UR11 ;  /* 0x0000000ba5b17c20 */ /* 0x000fc80008410000 */
[----:B------:R-:W-:Y:S01]  /*37e0*/  @P6 SHF.L.U32 R176, R166, 0x10, RZ ;  /* 0x00000010a6b06819 */ /* 0x000fe200000006ff */
[----:B------:R-:W-:-:S04]  /*37f0*/  FMUL.FTZ R165, R144, R177 ;  /* 0x000000b190a57220 */ /* 0x000fc80000410000 */
[----:B------:R-:W-:Y:S01]  /*3800*/  @P6 FMUL.FTZ R175, R176, R177 ;  /* 0x000000b1b0af6220 */ /* 0x000fe20000410000 */
[----:B------:R-:W-:Y:S01]  /*3810*/  FFMA.FTZ R176, R20, R169, R170 ;  /* 0x000000a914b07223 */ /* 0x000fe200000100aa */
[----:B------:R-:W-:Y:S02]  /*3820*/  FSEL R165, R165, RZ, P6 ;  /* 0x000000ffa5a57208 */ /* 0x000fe40003000000 */
[----:B------:R-:W-:Y:S01]  /*3830*/  LOP3.LUT P6, RZ, R211, 0xff00, RZ, 0xc0, !PT ;  /* 0x0000ff00d3ff7812 */ /* 0x000fe200078cc0ff */
[----:B------:R-:W-:Y:S01]  /*3840*/  FADD.FTZ R177, R19, -R176 ;  /* 0x800000b013b17221 */ /* 0x000fe20000010000 */
[----:B------:R-:W-:-:S03]  /*3850*/  FADD.FTZ R48, R48, R175 ;  /* 0x000000af30307221 */ /* 0x000fc60000010000 */
[----:B------:R-:W-:-:S04]  /*3860*/  FMUL.FTZ R177, R206, R177 ;  /* 0x000000b1ceb17220 */ /* 0x000fc80000410000 */
[----:B------:R-:W-:-:S04]  /*3870*/  FMUL.FTZ R176, R168, R177 ;  /* 0x000000b1a8b07220 */ /* 0x000fc80000410000 */
[----:B------:R-:W-:Y:S01]  /*3880*/  @P6 PRMT R166, R166, 0x7632, R166 ;  /* 0x00007632a6a66816 */ /* 0x000fe200000000a6 */
[----:B------:R-:W-:Y:S01]  /*3890*/  FMUL.FTZ R178, R176, UR11 ;  /* 0x0000000bb0b27c20 */ /* 0x000fe20008410000 */
[----:B------:R-:W-:Y:S02]  /*38a0*/  HFMA2 R176, -RZ, RZ, 0, 0 ;  /* 0x00000000ffb07431 */ /* 0x000fe400000001ff */
        /* <DEDUP_REMOVED lines=8> */
[----:B------:R-:W-:Y:S01]  /*3930*/  FMUL.FTZ R177, R168, R177 ;  /* 0x000000b1a8b17220 */ /* 0x000fe20000410000 */
[----:B------:R-:W-:-:S03]  /*3940*/  F2FP.BF16.F32.PACK_AB R165, R172, R171 ;  /* 0x000000abaca5723e */ /* 0x000fc600000010ff */
[----:B------:R-:W-:-:S04]  /*3950*/  FMUL.FTZ R179, R177, UR11 ;  /* 0x0000000bb1b37c20 */ /* 0x000fc80008410000 */
[----:B------:R-:W-:Y:S02]  /*3960*/  FMUL.FTZ R177, R146, R179 ;  /* 0x000000b392b17220 */ /* 0x000fe40000410000 */
[----:B------:R-:W-:-:S03]  /*3970*/  @P6 SHF.L.U32 R178, R167, 0x10, RZ ;  /* 0x00000010a7b26819 */ /* 0x000fc600000006ff */
[----:B------:R-:W-:Y:S02]  /*3980*/  FSEL R216, R177, RZ, P6 ;  /* 0x000000ffb1d87208 */ /* 0x000fe40003000000 */
[----:B------:R-:W-:Y:S01]  /*3990*/  @P6 FMUL.FTZ R215, R178, R179 ;  /* 0x000000b3b2d76220 */ /* 0x000fe20000410000 */
[----:B------:R-:W-:Y:S01]  /*39a0*/  ISETP.GE.U32.AND P6, PT, R210, RZ, PT ;  /* 0x000000ffd200720c */ /* 0x000fe20003fc6070 */
[----:B------:R-:W-:Y:S02]  /*39b0*/  FFMA.FTZ R178, R22, R169, R170 ;  /* 0x000000a916b27223 */ /* 0x000fe400000100aa */
[----:B------:R-:W-:Y:S01]  /*39c0*/  FADD.FTZ R215, R50, R215 ;  /* 0x000000d732d77221 */ /* 0x000fe20000010000 */
[----:B------:R-:W-:Y:S01]  /*39d0*/  ISETP.GE.U32.AND.EX P6, PT, R211, 0x1000000, PT, P6 ;  /* 0x01000000d300780c */ /* 0x000fe20003fc6160 */
[----:B------:R-:W-:-:S04]  /*39e0*/  FADD.FTZ R177, R21, -R178 ;  /* 0x800000b215b17221 */ /* 0x000fc80000010000 */
[----:B------:R-:W-:-:S04]  /*39f0*/  FMUL.FTZ R177, R206, R177 ;  /* 0x000000b1ceb17220 */ /* 0x000fc80000410000 */
[----:B------:R-:W-:-:S04]  /*3a00*/  FMUL.FTZ R177, R168, R177 ;  /* 0x000000b1a8b17220 */ /* 0x000fc80000410000 */
[----:B------:R-:W-:Y:S01]  /*3a10*/  @P6 PRMT R167, R167, 0x7632, R167 ;  /* 0x00007632a7a76816 */ /* 0x000fe200000000a7 */
[----:B------:R-:W-:Y:S01]  /*3a20*/  FMUL.FTZ R178, R177, UR11 ;  /* 0x0000000bb1b27c20 */ /* 0x000fe20008410000 */
[----:B------:R-:W-:Y:S02]  /*3a30*/  FFMA.FTZ R177, R7, R169, R170 ;  /* 0x000000a907b17223 */ /* 0x000fe400000100aa */
[----:B------:R-:W-:Y:S01]  /*3a40*/  @P6 SHF.L.U32 R179, R167, 0x10, RZ ;  /* 0x00000010a7b36819 */ /* 0x000fe200000006ff */
[----:B------:R-:W-:Y:S01]  /*3a50*/  FMUL.FTZ R167, R147, R178 ;  /* 0x000000b293a77220 */ /* 0x000fe20000410000 */
[----:B------:R-:W-:-:S03]  /*3a60*/  FADD.FTZ R177, R8, -R177 ;  /* 0x800000b108b17221 */ /* 0x000fc60000010000 */
[----:B------:R-:W-:Y:S01]  /*3a70*/  @P6 FMUL.FTZ R214, R179, R178 ;  /* 0x000000b2b3d66220 */ /* 0x000fe20000410000 */
[----:B------:R-:W-:Y:S01]  /*3a80*/  FSEL R179, R167, RZ, P6 ;  /* 0x000000ffa7b37208 */ /* 0x000fe20003000000 */
[----:B------:R-:W-:Y:S01]  /*3a90*/  FMUL.FTZ R167, R206, R177 ;  /* 0x000000b1cea77220 */ /* 0x000fe20000410000 */
[----:B------:R-:W-:Y:S01]  /*3aa0*/  LOP3.LUT P6, RZ, R210, 0xff, RZ, 0xc0, !PT ;  /* 0x000000ffd2ff7812 */ /* 0x000fe200078cc0ff */
[----:B------:R-:W-:Y:S02]  /*3ab0*/  FADD.FTZ R51, R51, R214 ;  /* 0x000000d633337221 */ /* 0x000fe40000010000 */
[----:B------:R-:W-:-:S04]  /*3ac0*/  FMUL.FTZ R167, R168, R167 ;  /* 0x000000a7a8a77220 */ /* 0x000fc80000410000 */
[----:B------:R-:W-:Y:S01]  /*3ad0*/  FMUL.FTZ R217, R167, UR11 ;  /* 0x0000000ba7d97c20 */ /* 0x000fe20008410000 */
[----:B------:R-:W-:-:S03]  /*3ae0*/  MOV R167, RZ ;  /* 0x000000ff00a77202 */ /* 0x000fc60000000f00 */
[----:B------:R-:W-:Y:S02]  /*3af0*/  FMUL.FTZ R177, R148, R217 ;  /* 0x000000d994b17220 */ /* 0x000fe40000410000 */
[----:B------:R-:W-:-:S03]  /*3b00*/  @P6 SHF.L.U32 R178, R164, 0x10, RZ ;  /* 0x00000010a4b26819 */ /* 0x000fc600000006ff */
[----:B------:R-:W-:Y:S02]  /*3b10*/  FSEL R177, R177, RZ, P6 ;  /* 0x000000ffb1b17208 */ /* 0x000fe40003000000 */
[----:B------:R-:W-:Y:S01]  /*3b20*/  @P6 FMUL.FTZ R167, R178, R217 ;  /* 0x000000d9b2a76220 */ /* 0x000fe20000410000 */
[----:B------:R-:W-:Y:S01]  /*3b30*/  LOP3.LUT P6, RZ, R210, 0xff00, RZ, 0xc0, !PT ;  /* 0x0000ff00d2ff7812 */ /* 0x000fe200078cc0ff */
[----:B------:R-:W-:Y:S02]  /*3b40*/  FFMA.FTZ R178, R16, R169, R170 ;  /* 0x000000a910b27223 */ /* 0x000fe400000100aa */
[----:B------:R-:W-:Y:S01]  /*3b50*/  FADD.FTZ R52, R52, R167 ;  /* 0x000000a734347221 */ /* 0x000fe20000010000 */
[----:B------:R-:W-:Y:S01]  /*3b60*/  F2FP.BF16.F32.PACK_AB R167, R179, R216 ;  /* 0x000000d8b3a7723e */ /* 0x000fe200000010ff */
[----:B------:R-:W-:Y:S01]  /*3b70*/  FADD.FTZ R217, R15, -R178 ;  /* 0x800000b20fd97221 */ /* 0x000fe20000010000 */
[----:B------:R-:W-:-:S03]  /*3b80*/  HFMA2 R178, -RZ, RZ, 0, 0 ;  /* 0x00000000ffb27431 */ /* 0x000fc600000001ff */
[----:B------:R-:W-:-:S04]  /*3b90*/  FMUL.FTZ R217, R206, R217 ;  /* 0x000000d9ced97220 */ /* 0x000fc80000410000 */
[----:B------:R-:W-:Y:S01]  /*3ba0*/  @P6 PRMT R218, R164, 0x7632, R218 ;  /* 0x00007632a4da6816 */ /* 0x000fe200000000da */
[----:B------:R-:W-:-:S03]  /*3bb0*/  FMUL.FTZ R164, R168, R217 ;  /* 0x000000d9a8a47220 */ /* 0x000fc60000410000 */
[----:B------:R-:W-:Y:S01]  /*3bc0*/  @P6 SHF.L.U32 R217, R218, 0x10, RZ ;  /* 0x00000010dad96819 */ /* 0x000fe200000006ff */
[----:B------:R-:W-:-:S04]  /*3bd0*/  FMUL.FTZ R164, R164, UR11 ;  /* 0x0000000ba4a47c20 */ /* 0x000fc80008410000 */
[-C--:B------:R-:W-:Y:S01]  /*3be0*/  @P6 FMUL.FTZ R178, R217, R164.reuse ;  /* 0x000000a4d9b26220 */ /* 0x080fe20000410000 */
[----:B------:R-:W-:-:S03]  /*3bf0*/  FMUL.FTZ R164, R149, R164 ;  /* 0x000000a495a47220 */ /* 0x000fc60000410000 */
[----:B------:R-:W-:Y:S02]  /*3c00*/  FADD.FTZ R53, R53, R178 ;  /* 0x000000b235357221 */ /* 0x000fe40000010000 */
[----:B------:R-:W-:-:S04]  /*3c10*/  FSEL R164, R164, RZ, P6 ;  /* 0x000000ffa4a47208 */ /* 0x000fc80003000000 */
[----:B------:R-:W-:-:S07]  /*3c20*/  F2FP.BF16.F32.PACK_AB R164, R164, R177 ;  /* 0x000000b1a4a4723e */ /* 0x000fce00000010ff */
.L_x_2707:
        /* <DEDUP_REMOVED lines=8> */
.L_x_2705:
[----:B------:R-:W-:Y:S05]  /*3cb0*/  BSYNC.RECONVERGENT B1 ;  /* 0x0000000000017941 */ /* 0x000fea0003800200 */
.L_x_2704:
        /* <DEDUP_REMOVED lines=9> */
[-CC-:B------:R-:W-:Y:S01]  /*3d50*/  FFMA.FTZ R173, R182, R169.reuse, R170.reuse ;  /* 0x000000a9b6ad7223 */ /* 0x180fe200000100aa */
[----:B------:R-:W-:Y:S01]  /*3d60*/  MOV R163, RZ ;  /* 0x000000ff00a37202 */ /* 0x000fe20000000f00 */
[----:B------:R-:W-:Y:S01]  /*3d70*/  FADD.FTZ R161, R188, -R161 ;  /* 0x800000a1bca17221 */ /* 0x000fe20000010000 */
[-CC-:B------:R-:W-:Y:S01]  /*3d80*/  FFMA.FTZ R177, R180, R169.reuse, R170.reuse ;  /* 0x000000a9b4b17223 */ /* 0x180fe200000100aa */
[----:B------:R-:W-:Y:S01]  /*3d90*/  FADD.FTZ R173, R26, -R173 ;  /* 0x800000ad1aad7221 */ /* 0x000fe20000010000 */
[----:B------:R-:W-:Y:S01]  /*3da0*/  FFMA.FTZ R214, R181, R169, R170 ;  /* 0x000000a9b5d67223 */ /* 0x000fe200000100aa */
[----:B-----5:R-:W-:Y:S01]  /*3db0*/  FMUL.FTZ R161, R206, R161 ;  /* 0x000000a1cea17220 */ /* 0x020fe20000410000 */
[----:B------:R-:W-:Y:S01]  /*3dc0*/  FADD.FTZ R177, R24, -R177 ;  /* 0x800000b118b17221 */ /* 0x000fe20000010000 */
[----:B------:R-:W-:Y:S01]  /*3dd0*/  HFMA2 R178, -RZ, RZ, 0, 0 ;  /* 0x00000000ffb27431 */ /* 0x000fe200000001ff */
[----:B------:R-:W-:Y:S01]  /*3de0*/  MOV R215, RZ ;  /* 0x000000ff00d77202 */ /* 0x000fe20000000f00 */
[----:B------:R-:W-:Y:S01]  /*3df0*/  FMUL.FTZ R160, R161, R168 ;  /* 0x000000a8a1a07220 */ /* 0x000fe20000410000 */
[----:B------:R-:W-:-:S03]  /*3e00*/  HFMA2 R216, -RZ, RZ, 0, 0 ;  /* 0x00000000ffd87431 */ /* 0x000fc600000001ff */
[----:B------:R-:W-:Y:S01]  /*3e10*/  FMUL.FTZ R175, R160, UR11 ;  /* 0x0000000ba0af7c20 */ /* 0x000fe20008410000 */
[----:B------:R-:W-:-:S03]  /*3e20*/  @P6 SHF.L.U32 R160, R165, 0x10, RZ ;  /* 0x00000010a5a06819 */ /* 0x000fc600000006ff */
[----:B------:R-:W-:Y:S02]  /*3e30*/  FMUL.FTZ R171, R134, R175 ;  /* 0x000000af86ab7220 */ /* 0x000fe40000410000 */
[----:B------:R-:W-:Y:S01]  /*3e40*/  @P6 FMUL.FTZ R163, R175, R160 ;  /* 0x000000a0afa36220 */ /* 0x000fe20000410000 */
[----:B------:R-:W-:Y:S01]  /*3e50*/  FMUL.FTZ R160, R206, R173 ;  /* 0x000000adcea07220 */ /* 0x000fe20000410000 */
[----:B------:R-:W-:Y:S01]  /*3e60*/  FFMA.FTZ R173, R187, R169, R170 ;  /* 0x000000a9bbad7223 */ /* 0x000fe200000100aa */
[----:B------:R-:W-:Y:S01]  /*3e70*/  FSEL R171, R171, RZ, P6 ;  /* 0x000000ffabab7208 */ /* 0x000fe20003000000 */
[----:B------:R-:W-:Y:S01]  /*3e80*/  FADD.FTZ R46, R46, R163 ;  /* 0x000000a32e2e7221 */ /* 0x000fe20000010000 */
[----:B------:R-:W-:Y:S01]  /*3e90*/  LOP3.LUT P6, RZ, R208, 0xff000000, RZ, 0xc0, !PT ;  /* 0xff000000d0ff7812 */ /* 0x000fe200078cc0ff */
[----:B------:R-:W-:Y:S01]  /*3ea0*/  FMUL.FTZ R162, R160, R168 ;  /* 0x000000a8a0a27220 */ /* 0x000fe20000410000 */
[----:B------:R-:W-:Y:S01]  /*3eb0*/  FADD.FTZ R173, R190, -R173 ;  /* 0x800000adbead7221 */ /* 0x000fe20000010000 */
[----:B------:R-:W-:-:S02]  /*3ec0*/  MOV R175, RZ ;  /* 0x000000ff00af7202 */ /* 0x000fc40000000f00 */
[----:B------:R-:W-:Y:S01]  /*3ed0*/  FMUL.FTZ R174, R162, UR11 ;  /* 0x0000000ba2ae7c20 */ /* 0x000fe20008410000 */
[----:B------:R-:W-:Y:S02]  /*3ee0*/  HFMA2 R162, -RZ, RZ, 0, 0 ;  /* 0x00000000ffa27431 */ /* 0x000fe400000001ff */
[----:B------:R-:W-:Y:S01]  /*3ef0*/  FMUL.FTZ R173, R206, R173 ;  /* 0x000000adcead7220 */ /* 0x000fe20000410000 */
[----:B------:R-:W-:Y:S01]  /*3f00*/  F2FP.BF16.F32.PACK_AB R161, R160, R161 ;  /* 0x000000a1a0a1723e */ /* 0x000fe200000010ff */
[----:B------:R-:W-:-:S03]  /*3f10*/  FMUL.FTZ R172, R135, R174 ;  /* 0x000000ae87ac7220 */ /* 0x000fc60000410000 */
[----:B------:R-:W-:Y:S02]  /*3f20*/  @P6 PRMT R165, R165, 0x7632, R165 ;  /* 0x00007632a5a56816 */ /* 0x000fe400000000a5 */
[----:B------:R-:W-:Y:S02]  /*3f30*/  FSEL R172, R172, RZ, P6 ;  /* 0x000000ffacac7208 */ /* 0x000fe40003000000 */
[----:B------:R-:W-:-:S05]  /*3f40*/  @P6 SHF.L.U32 R165, R165, 0x10, RZ ;  /* 0x00000010a5a56819 */ /* 0x000fca00000006ff */
        /* <DEDUP_REMOVED lines=8> */
[----:B------:R-:W-:Y:S01]  /*3fd0*/  FSEL R165, R174, RZ, P6 ;  /* 0x000000ffaea57208 */ /* 0x000fe20003000000 */
[----:B------:R-:W-:Y:S01]  /*3fe0*/  FMUL.FTZ R174, R206, R177 ;  /* 0x000000b1ceae7220 */ /* 0x000fe20000410000 */
[----:B------:R-:W-:Y:S01]  /*3ff0*/  LOP3.LUT P6, RZ, R209, 0xff00, RZ, 0xc0, !PT ;  /* 0x0000ff00d1ff7812 */ /* 0x000fe200078cc0ff */
[----:B------:R-:W-:Y:S02]  /*4000*/  FADD.FTZ R175, R40, R175 ;  /* 0x000000af28af7221 */ /* 0x000fe40000010000 */
[C---:B------:R-:W-:Y:S01]  /*4010*/  FMUL.FTZ R176, R174.reuse, R168 ;  /* 0x000000a8aeb07220 */ /* 0x040fe20000410000 */
[----:B------:R-:W-:-:S03]  /*4020*/  F2FP.BF16.F32.PACK_AB R162, R174, R173 ;  /* 0x000000adaea2723e */ /* 0x000fc600000010ff */
[----:B------:R-:W-:-:S04]  /*4030*/  FMUL.FTZ R177, R176, UR11 ;  /* 0x0000000bb0b17c20 */ /* 0x000fc80008410000 */
[----:B------:R-:W-:Y:S02]  /*4040*/  FMUL.FTZ R176, R129, R177 ;  /* 0x000000b181b07220 */ /* 0x000fe40000410000 */
[----:B------:R-:W-:-:S04]  /*4050*/  @P6 PRMT R166, R166, 0x7632, R166 ;  /* 0x00007632a6a66816 */ /* 0x000fc800000000a6 */
[----:B------:R-:W-:-:S05]  /*4060*/  @P6 SHF.L.U32 R166, R166, 0x10, RZ ;  /* 0x00000010a6a66819 */ /* 0x000fca00000006ff */
[----:B------:R-:W-:Y:S01]  /*4070*/  @P6 FMUL.FTZ R178, R177, R166 ;  /* 0x000000a6b1b26220 */ /* 0x000fe20000410000 */
[----:B------:R-:W-:Y:S01]  /*4080*/  FADD.FTZ R177, R25, -R214 ;  /* 0x800000d619b17221 */ /* 0x000fe20000010000 */
[----:B------:R-:W-:Y:S01]  /*4090*/  FSEL R166, R176, RZ, P6 ;  /* 0x000000ffb0a67208 */ /* 0x000fe20003000000 */
[----:B------:R-:W-:Y:S01]  /*40a0*/  FFMA.FTZ R214, R184, R169, R170 ;  /* 0x000000a9b8d67223 */ /* 0x000fe200000100aa */
[----:B------:R-:W-:Y:S01]  /*40b0*/  LOP3.LUT P6, RZ, R209, 0xff0000, RZ, 0xc0, !PT ;  /* 0x00ff0000d1ff7812 */ /* 0x000fe200078cc0ff */
[----:B------:R-:W-:Y:S01]  /*40c0*/  FMUL.FTZ R177, R206, R177 ;  /* 0x000000b1ceb17220 */ /* 0x000fe20000410000 */
[----:B------:R-:W-:Y:S01]  /*40d0*/  FADD.FTZ R178, R41, R178 ;  /* 0x000000b229b27221 */ /* 0x000fe20000010000 */
[----:B------:R-:W-:Y:S02]  /*40e0*/  F2FP.BF16.F32.PACK_AB R166, R166, R165 ;  /* 0x000000a5a6a6723e */ /* 0x000fe400000010ff */
[----:B------:R-:W-:Y:S01]  /*40f0*/  FMUL.FTZ R176, R177, R168 ;  /* 0x000000a8b1b07220 */ /* 0x000fe20000410000 */
[----:B------:R-:W-:-:S03]  /*4100*/  F2FP.BF16.F32.PACK_AB R165, R172, R171 ;  /* 0x000000abaca5723e */ /* 0x000fc600000010ff */
[----:B------:R-:W-:-:S04]  /*4110*/  FMUL.FTZ R217, R176, UR11 ;  /* 0x0000000bb0d97c20 */ /* 0x000fc80008410000 */
[----:B------:R-:W-:Y:S01]  /*4120*/  @P6 SHF.L.U32 R176, R167, 0x10, RZ ;  /* 0x00000010a7b06819 */ /* 0x000fe200000006ff */
[----:B------:R-:W-:-:S04]  /*4130*/  FMUL.FTZ R179, R130, R217 ;  /* 0x000000d982b37220 */ /* 0x000fc80000410000 */
        /* <DEDUP_REMOVED lines=14> */
[-CC-:B------:R-:W-:Y:S01]  /*4220*/  FFMA.FTZ R167, R23, R169.reuse, R170.reuse ;  /* 0x000000a917a77223 */ /* 0x180fe200000100aa */
[----:B------:R-:W-:-:S03]  /*4230*/  FFMA.FTZ R170, R192, R169, R170 ;  /* 0x000000a9c0aa7223 */ /* 0x000fc600000100aa */
[----:B------:R-:W-:Y:S01]  /*4240*/  FADD.FTZ R167, R186, -R167 ;  /* 0x800000a7baa77221 */ /* 0x000fe20000010000 */
[----:B------:R-:W-:Y:S01]  /*4250*/  @P6 FMUL.FTZ R216, R218, R179 ;  /* 0x000000b3dad86220 */ /* 0x000fe20000410000 */
[----:B------:R-:W-:Y:S01]  /*4260*/  LOP3.LUT P6, RZ, R208, 0xff, RZ, 0xc0, !PT ;  /* 0x000000ffd0ff7812 */ /* 0x000fe200078cc0ff */
[----:B------:R-:W-:Y:S01]  /*4270*/  FADD.FTZ R169, R27, -R170 ;  /* 0x800000aa1ba97221 */ /* 0x000fe20000010000 */
[C---:B------:R-:W-:Y:S01]  /*4280*/  FMUL.FTZ R219, R206.reuse, R167 ;  /* 0x000000a7cedb7220 */ /* 0x040fe20000410000 */
[----:B------:R-:W-:Y:S02]  /*4290*/  FADD.FTZ R43, R43, R216 ;  /* 0x000000d82b2b7221 */ /* 0x000fe40000010000 */
[----:B------:R-:W-:Y:S01]  /*42a0*/  FMUL.FTZ R206, R206, R169 ;  /* 0x000000a9cece7220 */ /* 0x000fe20000410000 */
[----:B------:R-:W-:-:S03]  /*42b0*/  FMUL.FTZ R167, R219, R168 ;  /* 0x000000a8dba77220 */ /* 0x000fc60000410000 */
[----:B------:R-:W-:Y:S01]  /*42c0*/  FMUL.FTZ R168, R206, R168 ;  /* 0x000000a8cea87220 */ /* 0x000fe20000410000 */
[----:B------:R-:W-:Y:S01]  /*42d0*/  FMUL.FTZ R218, R167, UR11 ;  /* 0x0000000ba7da7c20 */ /* 0x000fe20008410000 */
[----:B------:R-:W-:Y:S02]  /*42e0*/  MOV R167, RZ ;  /* 0x000000ff00a77202 */ /* 0x000fe40000000f00 */
[----:B------:R-:W-:Y:S01]  /*42f0*/  @P6 SHF.L.U32 R179, R164, 0x10, RZ ;  /* 0x00000010a4b36819 */ /* 0x000fe200000006ff */
[----:B------:R-:W-:Y:S01]  /*4300*/  FMUL.FTZ R214, R132, R218 ;  /* 0x000000da84d67220 */ /* 0x000fe20000410000 */
[----:B------:R-:W-:Y:S01]  /*4310*/  FMUL.FTZ R168, R168, UR11 ;  /* 0x0000000ba8a87c20 */ /* 0x000fe20008410000 */
[----:B------:R-:W-:Y:S02]  /*4320*/  F2FP.BF16.F32.PACK_AB R160, R206, R219 ;  /* 0x000000dbcea0723e */ /* 0x000fe400000010ff */
[----:B------:R-:W-:Y:S01]  /*4330*/  @P6 FMUL.FTZ R167, R218, R179 ;  /* 0x000000b3daa76220 */ /* 0x000fe20000410000 */
[----:B------:R-:W-:Y:S01]  /*4340*/  FSEL R214, R214, RZ, P6 ;  /* 0x000000ffd6d67208 */ /* 0x000fe20003000000 */
[----:B------:R-:W-:Y:S01]  /*4350*/  FMUL.FTZ R40, R133, R168 ;  /* 0x000000a885287220 */ /* 0x000fe20000410000 */
[----:B------:R-:W-:Y:S01]  /*4360*/  LOP3.LUT P6, RZ, R208, 0xff00, RZ, 0xc0, !PT ;  /* 0x0000ff00d0ff7812 */ /* 0x000fe200078cc0ff */
[----:B------:R-:W-:Y:S01]  /*4370*/  FADD.FTZ R44, R44, R167 ;  /* 0x000000a72c2c7221 */ /* 0x000fe20000010000 */
[----:B------:R-:W-:-:S02]  /*4380*/  F2FP.BF16.F32.PACK_AB R167, R217, R176 ;  /* 0x000000b0d9a7723e */ /* 0x000fc400000010ff */
[----:B------:R-:W-:-:S09]  /*4390*/  FSEL R41, R40, RZ, P6 ;  /* 0x000000ff28297208 */ /* 0x000fd20003000000 */
[----:B------:R-:W-:Y:S01]  /*43a0*/  @P6 PRMT R169, R164, 0x7632, R169 ;  /* 0x00007632a4a96816 */ /* 0x000fe200000000a9 */
[----:B------:R-:W-:-:S03]  /*43b0*/  HFMA2 R164, -RZ, RZ, 0, 0 ;  /* 0x00000000ffa47431 */ /* 0x000fc600000001ff */
[----:B------:R-:W-:-:S05]  /*43c0*/  @P6 SHF.L.U32 R169, R169, 0x10, RZ ;  /* 0x00000010a9a96819 */ /* 0x000fca00000006ff */
[----:B------:R-:W-:-:S04]  /*43d0*/  @P6 FMUL.FTZ R164, R168, R169 ;  /* 0x000000a9a8a46220 */ /* 0x000fc80000410000 */
[----:B------:R-:W-:Y:S01]  /*43e0*/  FADD.FTZ R45, R45, R164 ;  /* 0x000000a42d2d7221 */ /* 0x000fe20000010000 */
[----:B------:R-:W-:Y:S01]  /*43f0*/  F2FP.BF16.F32.PACK_AB R164, R41, R214 ;  /* 0x000000d629a4723e */ /* 0x000fe200000010ff */
[----:B------:R-:W-:Y:S06]  /*4400*/  BRA `(.L_x_2710) ;  /* 0x0000000400a47947 */ /* 0x000fec0003800000 */
.L_x_2709:
[-CC-:B------:R-:W-:Y:S01]  /*4410*/  FFMA.FTZ R171, R185, R169.reuse, R170.reuse ;  /* 0x000000a9b9ab7223 */ /* 0x180fe200000100aa */
[----:B------:R-:W-:Y:S01]  /*4420*/  LOP3.LUT P6, RZ, R208, 0xff0000, RZ, 0xc0, !PT ;  /* 0x00ff0000d0ff7812 */ /* 0x000fe200078cc0ff */
[-CC-:B------:R-:W-:Y:S01]  /*4430*/  FFMA.FTZ R177, R182, R169.reuse, R170.reuse ;  /* 0x000000a9b6b17223 */ /* 0x180fe200000100aa */
[----:B------:R-:W-:Y:S01]  /*4440*/  MOV R173, RZ ;  /* 0x000000ff00ad7202 */ /* 0x000fe20000000f00 */
[----:B------:R-:W-:Y:S01]  /*4450*/  FADD.FTZ R171, R188, -R171 ;  /* 0x800000abbcab7221 */ /* 0x000fe20000010000 */
[----:B------:R-:W-:Y:S02]  /*4460*/  HFMA2 R174, -RZ, RZ, 0, 0 ;  /* 0x00000000ffae7431 */ /* 0x000fe400000001ff */
[----:B------:R-:W-:Y:S01]  /*4470*/  FADD.FTZ R177, R26, -R177 ;  /* 0x800000b11ab17221 */ /* 0x000fe20000010000 */
[----:B------:R-:W-:Y:S01]  /*4480*/  FFMA.FTZ R214, R181, R169, R170 ;  /* 0x000000a9b5d67223 */ /* 0x000fe200000100aa */
[C---:B-----5:R-:W-:Y:S01]  /*4490*/  FMUL.FTZ R171, R206.reuse, R171 ;  /* 0x000000abceab7220 */ /* 0x060fe20000410000 */
[----:B------:R-:W-:Y:S01]  /*44a0*/  MOV R179, RZ ;  /* 0x000000ff00b37202 */ /* 0x000fe20000000f00 */
[----:B------:R-:W-:-:S02]  /*44b0*/  FMUL.FTZ R177, R206, R177 ;  /* 0x000000b1ceb17220 */ /* 0x000fc40000410000 */
[----:B------:R-:W-:Y:S01]  /*44c0*/  FMUL.FTZ R171, R168, R171 ;  /* 0x000000aba8ab7220 */ /* 0x000fe20000410000 */
[----:B------:R-:W-:-:S03]  /*44d0*/  @P6 SHF.L.U32 R172, R165, 0x10, RZ ;  /* 0x00000010a5ac6819 */ /* 0x000fc600000006ff */
[----:B------:R-:W-:-:S04]  /*44e0*/  FMUL.FTZ R175, R171, UR11 ;  /* 0x0000000babaf7c20 */ /* 0x000fc80008410000 */
[-C--:B------:R-:W-:Y:S01]  /*44f0*/  FMUL.FTZ R171, R134, R175.reuse ;  /* 0x000000af86ab7220 */ /* 0x080fe20000410000 */
[----:B------:R-:W-:Y:S01]  /*4500*/  @P6 FMUL.FTZ R173, R172, R175 ;  /* 0x000000afacad6220 */ /* 0x000fe20000410000 */
[----:B------:R-:W-:Y:S01]  /*4510*/  FMUL.FTZ R172, R168, R177 ;  /* 0x000000b1a8ac7220 */ /* 0x000fe20000410000 */
[----:B------:R-:W-:Y:S02]  /*4520*/  FFMA.FTZ R175, R187, R169, R170 ;  /* 0x000000a9bbaf7223 */ /* 0x000fe400000100aa */
[----:B------:R-:W-:Y:S01]  /*4530*/  FSEL R171, R171, RZ, P6 ;  /* 0x000000ffabab7208 */ /* 0x000fe20003000000 */
[----:B------:R-:W-:Y:S01]  /*4540*/  FMUL.FTZ R176, R172, UR11 ;  /* 0x0000000bacb07c20 */ /* 0x000fe20008410000 */
[----:B------:R-:W-:Y:S01]  /*4550*/  LOP3.LUT P6, RZ, R208, 0xff000000, RZ, 0xc0, !PT ;  /* 0xff000000d0ff7812 */ /* 0x000fe200078cc0ff */
[----:B------:R-:W-:Y:S01]  /*4560*/  FADD.FTZ R175, R190, -R175 ;  /* 0x800000afbeaf7221 */ /* 0x000fe20000010000 */
[----:B------:R-:W-:Y:S01]  /*4570*/  FADD.FTZ R46, R46, R173 ;  /* 0x000000ad2e2e7221 */ /* 0x000fe20000010000 */
[----:B------:R-:W-:-:S05]  /*4580*/  FMUL.FTZ R172, R135, R176 ;  /* 0x000000b087ac7220 */ /* 0x000fca0000410000 */
[----:B------:R-:W-:-:S05]  /*4590*/  FSEL R172, R172, RZ, P6 ;  /* 0x000000ffacac7208 */ /* 0x000fca0003000000 */
[----:B------:R-:W-:-:S04]  /*45a0*/  @P6 PRMT R165, R165, 0x7632, R165 ;  /* 0x00007632a5a56816 */ /* 0x000fc800000000a5 */
        /* <DEDUP_REMOVED lines=11> */
[----:B------:R-:W-:Y:S01]  /*4660*/  FSEL R165, R165, RZ, P6 ;  /* 0x000000ffa5a57208 */ /* 0x000fe20003000000 */
[----:B------:R-:W-:Y:S01]  /*4670*/  FFMA.FTZ R177, R180, R169, R170 ;  /* 0x000000a9b4b17223 */ /* 0x000fe200000100aa */
[----:B------:R-:W-:Y:S01]  /*4680*/  LOP3.LUT P6, RZ, R209, 0xff00, RZ, 0xc0, !PT ;  /* 0x0000ff00d1ff7812 */ /* 0x000fe200078cc0ff */
[----:B------:R-:W-:Y:S02]  /*4690*/  FADD.FTZ R175, R40, R175 ;  /* 0x000000af28af7221 */ /* 0x000fe40000010000 */
[----:B------:R-:W-:-:S04]  /*46a0*/  FADD.FTZ R177, R24, -R177 ;  /* 0x800000b118b17221 */ /* 0x000fc80000010000 */
[----:B------:R-:W-:-:S04]  /*46b0*/  FMUL.FTZ R177, R206, R177 ;  /* 0x000000b1ceb17220 */ /* 0x000fc80000410000 */
[----:B------:R-:W-:Y:S02]  /*46c0*/  FMUL.FTZ R176, R168, R177 ;  /* 0x000000b1a8b07220 */ /* 0x000fe40000410000 */
[----:B------:R-:W-:Y:S02]  /*46d0*/  @P6 PRMT R166, R166, 0x7632, R166 ;  /* 0x00007632a6a66816 */ /* 0x000fe400000000a6 */
[----:B------:R-:W-:Y:S01]  /*46e0*/  FMUL.FTZ R178, R176, UR11 ;  /* 0x0000000bb0b27c20 */ /* 0x000fe20008410000 */
[----:B------:R-:W-:Y:S01]  /*46f0*/  HFMA2 R176, -RZ, RZ, 0, 0 ;  /* 0x00000000ffb07431 */ /* 0x000fe200000001ff */
[----:B------:R-:W-:Y:S02]  /*4700*/  @P6 SHF.L.U32 R177, R166, 0x10, RZ ;  /* 0x00000010a6b16819 */ /* 0x000fe400000006ff */
[----:B------:R-:W-:-:S03]  /*4710*/  FMUL.FTZ R166, R129, R178 ;  /* 0x000000b281a67220 */ /* 0x000fc60000410000 */
[----:B------:R-:W-:Y:S01]  /*4720*/  @P6 FMUL.FTZ R176, R177, R178 ;  /* 0x000000b2b1b06220 */ /* 0x000fe20000410000 */
[----:B------:R-:W-:Y:S01]  /*4730*/  FADD.FTZ R177, R25, -R214 ;  /* 0x800000d619b17221 */ /* 0x000fe20000010000 */
[----:B------:R-:W-:Y:S01]  /*4740*/  FSEL R166, R166, RZ, P6 ;  /* 0x000000ffa6a67208 */ /* 0x000fe20003000000 */
[----:B------:R-:W-:Y:S01]  /*4750*/  HFMA2 R214, -RZ, RZ, 0, 0 ;  /* 0x00000000ffd67431 */ /* 0x000fe200000001ff */
[----:B------:R-:W-:Y:S01]  /*4760*/  LOP3.LUT P6, RZ, R209, 0xff0000, RZ, 0xc0, !PT ;  /* 0x00ff0000d1ff7812 */ /* 0x000fe200078cc0ff */
[----:B------:R-:W-:Y:S01]  /*4770*/  FMUL.FTZ R177, R206, R177 ;  /* 0x000000b1ceb17220 */ /* 0x000fe20000410000 */
[----:B------:R-:W-:Y:S02]  /*4780*/  F2FP.BF16.F32.PACK_AB R166, R166, R165 ;  /* 0x000000a5a6a6723e */ /* 0x000fe400000010ff */
[----:B------:R-:W-:Y:S01]  /*4790*/  F2FP.BF16.F32.PACK_AB R165, R172, R171 ;  /* 0x000000abaca5723e */ /* 0x000fe200000010ff */
[----:B------:R-:W-:-:S04]  /*47a0*/  FMUL.FTZ R177, R168, R177 ;  /* 0x000000b1a8b17220 */ /* 0x000fc80000410000 */
[----:B------:R-:W-:-:S04]  /*47b0*/  FMUL.FTZ R215, R177, UR11 ;  /* 0x0000000bb1d77c20 */ /* 0x000fc80008410000 */
[----:B------:R-:W-:Y:S01]  /*47c0*/  @P6 SHF.L.U32 R178, R167, 0x10, RZ ;  /* 0x00000010a7b26819 */ /* 0x000fe200000006ff */
[----:B------:R-:W-:-:S04]  /*47d0*/  FMUL.FTZ R177, R130, R215 ;  /* 0x000000d782b17220 */ /* 0x000fc80000410000 */
[----:B------:R-:W-:Y:S01]  /*47e0*/  @P6 FMUL.FTZ R179, R178, R215 ;  /* 0x000000d7b2b36220 */ /* 0x000fe20000410000 */
[----:B------:R-:W-:Y:S01]  /*47f0*/  FSEL R216, R177, RZ, P6 ;  /* 0x000000ffb1d87208 */ /* 0x000fe20003000000 */
[----:B------:R-:W-:Y:S01]  /*4800*/  FFMA.FTZ R178, R184, R169, R170 ;  /* 0x000000a9b8b27223 */ /* 0x000fe200000100aa */
[----:B------:R-:W-:Y:S01]  /*4810*/  ISETP.GE.U32.AND P6, PT, R208, RZ, PT ;  /* 0x000000ffd000720c */ /* 0x000fe20003fc6070 */
[----:B------:R-:W-:Y:S02]  /*4820*/  FADD.FTZ R42, R42, R179 ;  /* 0x000000b32a2a7221 */ /* 0x000fe40000010000 */
[----:B------:R-:W-:Y:S01]  /*4830*/  FADD.FTZ R177, R183, -R178 ;  /* 0x800000b2b7b17221 */ /* 0x000fe20000010000 */
[----:B------:R-:W-:-:S03]  /*4840*/  ISETP.GE.U32.AND.EX P6, PT, R209, 0x1000000, PT, P6 ;  /* 0x01000000d100780c */ /* 0x000fc60003fc6160 */
[----:B------:R-:W-:-:S04]  /*4850*/  FMUL.FTZ R177, R206, R177 ;  /* 0x000000b1ceb17220 */ /* 0x000fc80000410000 */
[----:B------:R-:W-:-:S04]  /*4860*/  FMUL.FTZ R177, R168, R177 ;  /* 0x000000b1a8b17220 */ /* 0x000fc80000410000 */
[----:B------:R-:W-:Y:S01]  /*4870*/  FMUL.FTZ R178, R177, UR11 ;  /* 0x0000000bb1b27c20 */ /* 0x000fe20008410000 */
[-CC-:B------:R-:W-:Y:S01]  /*4880*/  FFMA.FTZ R177, R23, R169.reuse, R170.reuse ;  /* 0x000000a917b17223 */ /* 0x180fe200000100aa */
[----:B------:R-:W-:Y:S01]  /*4890*/  @P6 PRMT R167, R167, 0x7632, R167 ;  /* 0x00007632a7a76816 */ /* 0x000fe200000000a7 */
[----:B------:R-:W-:Y:S02]  /*48a0*/  FFMA.FTZ R170, R192, R169, R170 ;  /* 0x000000a9c0aa7223 */ /* 0x000fe400000100aa */
[----:B------:R-:W-:Y:S01]  /*48b0*/  FADD.FTZ R177, R186, -R177 ;  /* 0x800000b1bab17221 */ /* 0x000fe20000010000 */
[----:B------:R-:W-:Y:S01]  /*48c0*/  @P6 SHF.L.U32 R215, R167, 0x10, RZ ;  /* 0x00000010a7d76819 */ /* 0x000fe200000006ff */
[----:B------:R-:W-:Y:S01]  /*48d0*/  FMUL.FTZ R167, R131, R178 ;  /* 0x000000b283a77220 */ /* 0x000fe20000410000 */
[----:B------:R-:W-:-:S03]  /*48e0*/  FADD.FTZ R169, R27, -R170 ;  /* 0x800000aa1ba97221 */ /* 0x000fc60000010000 */
[----:B------:R-:W-:Y:S01]  /*48f0*/  @P6 FMUL.FTZ R214, R215, R178 ;  /* 0x000000b2d7d66220 */ /* 0x000fe20000410000 */
[----:B------:R-:W-:Y:S01]  /*4900*/  FSEL R215, R167, RZ, P6 ;  /* 0x000000ffa7d77208 */ /* 0x000fe20003000000 */
[----:B------:R-:W-:Y:S01]  /*4910*/  FMUL.FTZ R167, R206, R177 ;  /* 0x000000b1cea77220 */ /* 0x000fe20000410000 */
[----:B------:R-:W-:Y:S01]  /*4920*/  LOP3.LUT P6, RZ, R208, 0xff, RZ, 0xc0, !PT ;  /* 0x000000ffd0ff7812 */ /* 0x000fe200078cc0ff */
[----:B------:R-:W-:Y:S01]  /*4930*/  FMUL.FTZ R169, R206, R169 ;  /* 0x000000a9cea97220 */ /* 0x000fe20000410000 */
[----:B------:R-:W-:Y:S01]  /*4940*/  FADD.FTZ R43, R43, R214 ;  /* 0x000000d62b2b7221 */ /* 0x000fe20000010000 */
[C---:B------:R-:W-:Y:S02]  /*4950*/  FMUL.FTZ R167, R168.reuse, R167 ;  /* 0x000000a7a8a77220 */ /* 0x040fe40000410000 */
[----:B------:R-:W-:Y:S02]  /*4960*/  FMUL.FTZ R168, R168, R169 ;  /* 0x000000a9a8a87220 */ /* 0x000fe40000410000 */
[----:B------:R-:W-:Y:S01]  /*4970*/  FMUL.FTZ R217, R167, UR11 ;  /* 0x0000000ba7d97c20 */ /* 0x000fe20008410000 */
[----:B------:R-:W-:Y:S01]  /*4980*/  MOV R167, RZ ;  /* 0x000000ff00a77202 */ /* 0x000fe20000000f00 */
[----:B------:R-:W-:-:S02]  /*4990*/  FMUL.FTZ R168, R168, UR11 ;  /* 0x0000000ba8a87c20 */ /* 0x000fc40008410000 */
[-C--:B------:R-:W-:Y:S02]  /*49a0*/  FMUL.FTZ R177, R132, R217.reuse ;  /* 0x000000d984b17220 */ /* 0x080fe40000410000 */
[----:B------:R-:W-:Y:S01]  /*49b0*/  @P6 SHF.L.U32 R178, R164, 0x10, RZ ;  /* 0x00000010a4b26819 */ /* 0x000fe200000006ff */
[----:B------:R-:W-:Y:S02]  /*49c0*/  FMUL.FTZ R40, R133, R168 ;  /* 0x000000a885287220 */ /* 0x000fe40000410000 */
[----:B------:R-:W-:Y:S02]  /*49d0*/  FSEL R177, R177, RZ, P6 ;  /* 0x000000ffb1b17208 */ /* 0x000fe40003000000 */
[----:B------:R-:W-:Y:S01]  /*49e0*/  @P6 FMUL.FTZ R167, R178, R217 ;  /* 0x000000d9b2a76220 */ /* 0x000fe20000410000 */
[----:B------:R-:W-:Y:S01]  /*49f0*/  LOP3.LUT P6, RZ, R208, 0xff00, RZ, 0xc0, !PT ;  /* 0x0000ff00d0ff7812 */ /* 0x000fe200078cc0ff */
[----:B------:R-:W-:Y:S02]  /*4a00*/  FADD.FTZ R178, R41, R176 ;  /* 0x000000b029b27221 */ /* 0x000fe40000010000 */
[----:B------:R-:W-:Y:S01]  /*4a10*/  FADD.FTZ R44, R44, R167 ;  /* 0x000000a72c2c7221 */ /* 0x000fe20000010000 */
[----:B------:R-:W-:-:S02]  /*4a20*/  FSEL R40, R40, RZ, P6 ;  /* 0x000000ff28287208 */ /* 0x000fc40003000000 */
[----:B------:R-:W-:-:S07]  /*4a30*/  F2FP.BF16.F32.PACK_AB R167, R215, R216 ;  /* 0x000000d8d7a7723e */ /* 0x000fce00000010ff */
[----:B------:R-:W-:Y:S01]  /*4a40*/  @P6 PRMT R170, R164, 0x7632, R170 ;  /* 0x00007632a4aa6816 */ /* 0x000fe200000000aa */
[----:B------:R-:W-:-:S03]  /*4a50*/  HFMA2 R164, -RZ, RZ, 0, 0 ;  /* 0x00000000ffa47431 */ /* 0x000fc600000001ff */
[----:B------:R-:W-:-:S05]  /*4a60*/  @P6 SHF.L.U32 R169, R170, 0x10, RZ ;  /* 0x00000010aaa96819 */ /* 0x000fca00000006ff */
[----:B------:R-:W-:-:S04]  /*4a70*/  @P6 FMUL.FTZ R164, R169, R168 ;  /* 0x000000a8a9a46220 */ /* 0x000fc80000410000 */
[----:B------:R-:W-:Y:S01]  /*4a80*/  FADD.FTZ R45, R45, R164 ;  /* 0x000000a42d2d7221 */ /* 0x000fe20000010000 */
[----:B------:R-:W-:-:S07]  /*4a90*/  F2FP.BF16.F32.PACK_AB R164, R40, R177 ;  /* 0x000000b128a4723e */ /* 0x000fce00000010ff */
.L_x_2710:
[----:B------:R-:W0:Y:S08]  /*4aa0*/  @P0 LDC.64 R168, c[0x0][0x478] ;  /* 0x00011e00ffa80b82 */ /* 0x000e300000000a00 */
        /* <DEDUP_REMOVED lines=8> */
.L_x_2699:
        /* <DEDUP_REMOVED lines=8> */
[-C--:B------:R-:W-:Y:S01]  /*4bb0*/  FFMA.FTZ R174, R203, R169.reuse, R170 ;  /* 0x000000a9cbae7223 */ /* 0x080fe200000100aa */
[----:B------:R-:W-:Y:S01]  /*4bc0*/  PRMT R172, R37, 0x7632, R172 ;  /* 0x0000763225ac7816 */ /* 0x000fe200000000ac */
[----:B------:R-:W-:Y:S01]  /*4bd0*/  FFMA.FTZ R176, R200, R169, R170 ;  /* 0x000000a9c8b07223 */ /* 0x000fe200000100aa */
[----:B------:R-:W-:Y:S01]  /*4be0*/  LOP3.LUT P0, RZ, R212, 0xff000000, RZ, 0xc0, !PT ;  /* 0xff000000d4ff7812 */ /* 0x000fe2000780c0ff */
[----:B------:R-:W-:Y:S01]  /*4bf0*/  FADD.FTZ R173, R201, -R174 ;  /* 0x800000aec9ad7221 */ /* 0x000fe20000010000 */
[----:B------:R-:W-:Y:S01]  /*4c00*/  SHF.L.U32 R171, R37, 0x10, RZ ;  /* 0x0000001025ab7819 */ /* 0x000fe200000006ff */
[----:B------:R-:W-:Y:S01]  /*4c10*/  FADD.FTZ R176, R199, -R176 ;  /* 0x800000b0c7b07221 */ /* 0x000fe20000010000 */
[----:B------:R-:W-:Y:S01]  /*4c20*/  SHF.L.U32 R175, R172, 0x10, RZ ;  /* 0x00000010acaf7819 */ /* 0x000fe200000006ff */
[----:B------:R-:W-:Y:S01]  /*4c30*/  HFMA2 R174, -RZ, RZ, 0, 0 ;  /* 0x00000000ffae7431 */ /* 0x000fe200000001ff */
[----:B------:R-:W-:Y:S01]  /*4c40*/  LOP3.LUT P6, RZ, R212, 0xff0000, RZ, 0xc0, !PT ;  /* 0x00ff0000d4ff7812 */ /* 0x000fe200078cc0ff */
[C---:B-----5:R-:W-:Y:S01]  /*4c50*/  FFMA.FTZ R173, R206.reuse, R173, R171 ;  /* 0x000000adcead7223 */ /* 0x060fe200000100ab */
[----:B------:R-:W-:Y:S01]  /*4c60*/  MOV R171, RZ ;  /* 0x000000ff00ab7202 */ /* 0x000fe20000000f00 */
[----:B------:R-:W-:Y:S01]  /*4c70*/  FFMA.FTZ R175, R206, R176, R175 ;  /* 0x000000b0ceaf7223 */ /* 0x000fe200000100af */
[----:B------:R-:W-:Y:S01]  /*4c80*/  FFMA.FTZ R216, R196, R169, R170 ;  /* 0x000000a9c4d87223 */ /* 0x000fe200000100aa */
[-C--:B------:R-:W-:Y:S01]  /*4c90*/  FMUL.FTZ R173, R173, R168.reuse ;  /* 0x000000a8adad7220 */ /* 0x080fe20000410000 */
[----:B------:R-:W-:Y:S01]  /*4ca0*/  MOV R215, RZ ;  /* 0x000000ff00d77202 */ /* 0x000fe20000000f00 */
[----:B------:R-:W-:Y:S01]  /*4cb0*/  FMUL.FTZ R175, R175, R168 ;  /* 0x000000a8afaf7220 */ /* 0x000fe20000410000 */
[----:B------:R-:W-:Y:S01]  /*4cc0*/  @P0 PRMT R172, R165, 0x7632, R172 ;  /* 0x00007632a5ac0816 */ /* 0x000fe200000000ac */
[----:B------:R-:W-:Y:S01]  /*4cd0*/  FMUL.FTZ R176, R173, UR11 ;  /* 0x0000000badb07c20 */ /* 0x000fe20008410000 */
[----:B------:R-:W-:Y:S01]  /*4ce0*/  FADD.FTZ R216, R191, -R216 ;  /* 0x800000d8bfd87221 */ /* 0x000fe20000010000 */
[----:B------:R-:W-:Y:S01]  /*4cf0*/  FMUL.FTZ R178, R175, UR11 ;  /* 0x0000000bafb27c20 */ /* 0x000fe20008410000 */
[----:B------:R-:W-:Y:S01]  /*4d00*/  @P0 SHF.L.U32 R173, R172, 0x10, RZ ;  /* 0x00000010acad0819 */ /* 0x000fe200000006ff */
[----:B------:R-:W-:Y:S01]  /*4d10*/  FMUL.FTZ R172, R118, R176 ;  /* 0x000000b076ac7220 */ /* 0x000fe20000410000 */
[----:B------:R-:W-:Y:S01]  /*4d20*/  @P6 SHF.L.U32 R165, R165, 0x10, RZ ;  /* 0x00000010a5a56819 */ /* 0x000fe200000006ff */
[----:B------:R-:W-:-:S02]  /*4d30*/  FMUL.FTZ R175, R119, R178 ;  /* 0x000000b277af7220 */ /* 0x000fc40000410000 */
[----:B------:R-:W-:Y:S01]  /*4d40*/  @P0 FMUL.FTZ R174, R178, R173 ;  /* 0x000000adb2ae0220 */ /* 0x000fe20000410000 */
[--C-:B------:R-:W-:Y:S01]  /*4d50*/  FFMA.FTZ R178, R198, R169, R170.reuse ;  /* 0x000000a9c6b27223 */ /* 0x100fe200000100aa */
[----:B------:R-:W-:Y:S01]  /*4d60*/  @P6 FMUL.FTZ R171, R176, R165 ;  /* 0x000000a5b0ab6220 */ /* 0x000fe20000410000 */
[----:B------:R-:W-:Y:S01]  /*4d70*/  FSEL R165, R172, RZ, P6 ;  /* 0x000000ffaca57208 */ /* 0x000fe20003000000 */
[----:B------:R-:W-:Y:S01]  /*4d80*/  FFMA.FTZ R176, R197, R169, R170 ;  /* 0x000000a9c5b07223 */ /* 0x000fe200000100aa */
[----:B------:R-:W-:Y:S01]  /*4d90*/  FSEL R172, R175, RZ, P0 ;  /* 0x000000ffafac7208 */ /* 0x000fe20000000000 */
[----:B------:R-:W-:Y:S01]  /*4da0*/  FADD.FTZ R178, R193, -R178 ;  /* 0x800000b2c1b27221 */ /* 0x000fe20000010000 */
[C---:B------:R-:W-:Y:S01]  /*4db0*/  PRMT R175, R38.reuse, 0x7632, R175 ;  /* 0x0000763226af7816 */ /* 0x040fe200000000af */
[----:B------:R-:W-:Y:S01]  /*4dc0*/  FADD.FTZ R176, R195, -R176 ;  /* 0x800000b0c3b07221 */ /* 0x000fe20000010000 */
[----:B------:R-:W-:Y:S01]  /*4dd0*/  SHF.L.U32 R173, R38, 0x10, RZ ;  /* 0x0000001026ad7819 */ /* 0x000fe200000006ff */
[----:B------:R-:W-:Y:S01]  /*4de0*/  FADD.FTZ R62, R62, R171 ;  /* 0x000000ab3e3e7221 */ /* 0x000fe20000010000 */
[----:B------:R-:W-:Y:S01]  /*4df0*/  LOP3.LUT P0, RZ, R213, 0xff00, RZ, 0xc0, !PT ;  /* 0x0000ff00d5ff7812 */ /* 0x000fe2000780c0ff */
[----:B------:R-:W-:Y:S01]  /*4e00*/  FADD.FTZ R63, R63, R174 ;  /* 0x000000ae3f3f7221 */ /* 0x000fe20000010000 */
[----:B------:R-:W-:Y:S01]  /*4e10*/  SHF.L.U32 R177, R175, 0x10, RZ ;  /* 0x00000010afb17819 */ /* 0x000fe200000006ff */
[C---:B------:R-:W-:Y:S01]  /*4e20*/  FFMA.FTZ R175, R206.reuse, R176, R173 ;  /* 0x000000b0ceaf7223 */ /* 0x040fe200000100ad */
[----:B------:R-:W-:Y:S01]  /*4e30*/  LOP3.LUT P6, RZ, R213, 0xff, RZ, 0xc0, !PT ;  /* 0x000000ffd5ff7812 */ /* 0x000fe200078cc0ff */
[----:B------:R-:W-:Y:S01]  /*4e40*/  HFMA2 R176, -RZ, RZ, 0, 0 ;  /* 0x00000000ffb07431 */ /* 0x000fe200000001ff */
[----:B------:R-:W-:Y:S01]  /*4e50*/  MOV R173, RZ ;  /* 0x000000ff00ad7202 */ /* 0x000fe20000000f00 */
[----:B------:R-:W-:Y:S01]  /*4e60*/  FFMA.FTZ R177, R206, R178, R177 ;  /* 0x000000b2ceb17223 */ /* 0x000fe200000100b1 */
[----:B------:R-:W-:Y:S01]  /*4e70*/  FMUL.FTZ R175, R175, R168 ;  /* 0x000000a8afaf7220 */ /* 0x000fe20000410000 */
[----:B------:R-:W-:-:S02]  /*4e80*/  F2FP.BF16.F32.PACK_AB R165, R172, R165 ;  /* 0x000000a5aca5723e */ /* 0x000fc400000010ff */
[----:B------:R-:W-:Y:S01]  /*4e90*/  FMUL.FTZ R177, R177, R168 ;  /* 0x000000a8b1b17220 */ /* 0x000fe20000410000 */
[----:B------:R-:W-:Y:S01]  /*4ea0*/  FMUL.FTZ R179, R175, UR11 ;  /* 0x0000000bafb37c20 */ /* 0x000fe20008410000 */
[----:B------:R-:W-:Y:S02]  /*4eb0*/  @P0 PRMT R178, R166, 0x7632, R178 ;  /* 0x00007632a6b20816 */ /* 0x000fe400000000b2 */
[----:B------:R-:W-:Y:S01]  /*4ec0*/  FMUL.FTZ R214, R177, UR11 ;  /* 0x0000000bb1d67c20 */ /* 0x000fe20008410000 */
[----:B------:R-:W-:Y:S01]  /*4ed0*/  FMUL.FTZ R175, R112, R179 ;  /* 0x000000b370af7220 */ /* 0x000fe20000410000 */
[----:B------:R-:W-:Y:S02]  /*4ee0*/  @P6 SHF.L.U32 R166, R166, 0x10, RZ ;  /* 0x00000010a6a66819 */ /* 0x000fe400000006ff */
[----:B------:R-:W-:Y:S01]  /*4ef0*/  @P0 SHF.L.U32 R178, R178, 0x10, RZ ;  /* 0x00000010b2b20819 */ /* 0x000fe200000006ff */
[----:B------:R-:W-:Y:S02]  /*4f00*/  FMUL.FTZ R177, R113, R214 ;  /* 0x000000d671b17220 */ /* 0x000fe40000410000 */
[----:B------:R-:W-:Y:S01]  /*4f10*/  @P6 FMUL.FTZ R173, R179, R166 ;  /* 0x000000a6b3ad6220 */ /* 0x000fe20000410000 */
[----:B------:R-:W-:Y:S01]  /*4f20*/  FSEL R166, R175, RZ, P6 ;  /* 0x000000ffafa67208 */ /* 0x000fe20003000000 */
[----:B------:R-:W-:Y:S01]  /*4f30*/  @P0 FMUL.FTZ R176, R214, R178 ;  /* 0x000000b2d6b00220 */ /* 0x000fe20000410000 */
[----:B------:R-:W-:Y:S01]  /*4f40*/  FSEL R175, R177, RZ, P0 ;  /* 0x000000ffb1af7208 */ /* 0x000fe20000000000 */
[----:B------:R-:W-:Y:S01]  /*4f50*/  FFMA.FTZ R179, R189, R169, R170 ;  /* 0x000000a9bdb37223 */ /* 0x000fe200000100aa */
[----:B------:R-:W-:Y:S01]  /*4f60*/  ISETP.GE.U32.AND P0, PT, R212, RZ, PT ;  /* 0x000000ffd400720c */ /* 0x000fe20003f06070 */
[----:B------:R-:W-:Y:S01]  /*4f70*/  FADD.FTZ R56, R56, R173 ;  /* 0x000000ad38387221 */ /* 0x000fe20000010000 */
[----:B------:R-:W-:Y:S01]  /*4f80*/  PRMT R178, R39, 0x7632, R178 ;  /* 0x0000763227b27816 */ /* 0x000fe200000000b2 */
[----:B------:R-:W-:Y:S01]  /*4f90*/  FADD.FTZ R214, R194, -R179 ;  /* 0x800000b3c2d67221 */ /* 0x000fe20000010000 */
[----:B------:R-:W-:Y:S01]  /*4fa0*/  ISETP.GE.U32.AND.EX P0, PT, R213, 0x1000000, PT, P0 ;  /* 0x01000000d500780c */ /* 0x000fe20003f06100 */
[----:B------:R-:W-:Y:S01]  /*4fb0*/  FADD.FTZ R57, R57, R176 ;  /* 0x000000b039397221 */ /* 0x000fe20000010000 */
[----:B------:R-:W-:-:S02]  /*4fc0*/  SHF.L.U32 R177, R39, 0x10, RZ ;  /* 0x0000001027b17819 */ /* 0x000fc400000006ff */
[----:B------:R-:W-:Y:S02]  /*4fd0*/  SHF.L.U32 R179, R178, 0x10, RZ ;  /* 0x00000010b2b37819 */ /* 0x000fe400000006ff */
[----:B------:R-:W-:Y:S01]  /*4fe0*/  LOP3.LUT P6, RZ, R213, 0xff0000, RZ, 0xc0, !PT ;  /* 0x00ff0000d5ff7812 */ /* 0x000fe200078cc0ff */
[C---:B------:R-:W-:Y:S01]  /*4ff0*/  FFMA.FTZ R177, R206.reuse, R214, R177 ;  /* 0x000000d6ceb17223 */ /* 0x040fe200000100b1 */
[----:B------:R-:W-:Y:S01]  /*5000*/  F2FP.BF16.F32.PACK_AB R166, R175, R166 ;  /* 0x000000a6afa6723e */ /* 0x000fe200000010ff */
[----:B------:R-:W-:Y:S01]  /*5010*/  FFMA.FTZ R179, R206, R216, R179 ;  /* 0x000000d8ceb37223 */ /* 0x000fe200000100b3 */
[----:B------:R-:W-:Y:S02]  /*5020*/  HFMA2 R216, -RZ, RZ, 0, 0 ;  /* 0x00000000ffd87431 */ /* 0x000fe400000001ff */
[-C--:B------:R-:W-:Y:S01]  /*5030*/  FMUL.FTZ R177, R177, R168.reuse ;  /* 0x000000a8b1b17220 */ /* 0x080fe20000410000 */
[----:B------:R-:W-:Y:S01]  /*5040*/  FMUL.FTZ R179, R179, R168 ;  /* 0x000000a8b3b37220 */ /* 0x000fe20000410000 */
[----:B------:R-:W-:-:S02]  /*5050*/  @P0 PRMT R178, R167, 0x7632, R178 ;  /* 0x00007632a7b20816 */ /* 0x000fc400000000b2 */
[----:B------:R-:W-:Y:S01]  /*5060*/  FMUL.FTZ R214, R177, UR11 ;  /* 0x0000000bb1d67c20 */ /* 0x000fe20008410000 */
[----:B------:R-:W-:Y:S01]  /*5070*/  FMUL.FTZ R217, R179, UR11 ;  /* 0x0000000bb3d97c20 */ /* 0x000fe20008410000 */
[----:B------:R-:W-:Y:S02]  /*5080*/  @P0 SHF.L.U32 R178, R178, 0x10, RZ ;  /* 0x00000010b2b20819 */ /* 0x000fe400000006ff */
[----:B------:R-:W-:Y:S01]  /*5090*/  FMUL.FTZ R177, R114, R214 ;  /* 0x000000d672b17220 */ /* 0x000fe20000410000 */
[----:B------:R-:W-:Y:S01]  /*50a0*/  @P6 SHF.L.U32 R167, R167, 0x10, RZ ;  /* 0x00000010a7a76819 */ /* 0x000fe200000006ff */
[----:B------:R-:W-:Y:S01]  /*50b0*/  FMUL.FTZ R179, R115, R217 ;  /* 0x000000d973b37220 */ /* 0x000fe20000410000 */
[----:B------:R-:W-:Y:S02]  /*50c0*/  @P0 FMUL.FTZ R216, R217, R178 ;  /* 0x000000b2d9d80220 */ /* 0x000fe40000410000 */
[----:B------:R-:W-:Y:S01]  /*50d0*/  FSEL R218, R177, RZ, P6 ;  /* 0x000000ffb1da7208 */ /* 0x000fe20003000000 */
[----:B------:R-:W-:Y:S01]  /*50e0*/  @P6 FMUL.FTZ R215, R214, R167 ;  /* 0x000000a7d6d76220 */ /* 0x000fe20000410000 */
[----:B------:R-:W-:Y:S01]  /*50f0*/  LOP3.LUT P6, RZ, R212, 0xff, RZ, 0xc0, !PT ;  /* 0x000000ffd4ff7812 */ /* 0x000fe200078cc0ff */
[-CC-:B------:R-:W-:Y:S01]  /*5100*/  FFMA.FTZ R178, R207, R169.reuse, R170.reuse ;  /* 0x000000a9cfb27223 */ /* 0x180fe200000100aa */
[----:B------:R-:W-:Y:S01]  /*5110*/  FSEL R217, R179, RZ, P0 ;  /* 0x000000ffb3d97208 */ /* 0x000fe20000000000 */
[----:B------:R-:W-:Y:S01]  /*5120*/  FFMA.FTZ R179, R204, R169, R170 ;  /* 0x000000a9ccb37223 */ /* 0x000fe200000100aa */
[----:B------:R-:W-:Y:S01]  /*5130*/  LOP3.LUT P0, RZ, R212, 0xff00, RZ, 0xc0, !PT ;  /* 0x0000ff00d4ff7812 */ /* 0x000fe2000780c0ff */
[----:B------:R-:W-:Y:S01]  /*5140*/  FADD.FTZ R178, R205, -R178 ;  /* 0x800000b2cdb27221 */ /* 0x000fe20000010000 */
[----:B------:R-:W-:Y:S01]  /*5150*/  PRMT R177, R36, 0x7632, R177 ;  /* 0x0000763224b17816 */ /* 0x000fe200000000b1 */
[----:B------:R-:W-:Y:S01]  /*5160*/  FADD.FTZ R214, R202, -R179 ;  /* 0x800000b3cad67221 */ /* 0x000fe20000010000 */
[----:B------:R-:W-:Y:S01]  /*5170*/  SHF.L.U32 R167, R36, 0x10, RZ ;  /* 0x0000001024a77819 */ /* 0x000fe200000006ff */
[----:B------:R-:W-:Y:S01]  /*5180*/  FADD.FTZ R58, R58, R215 ;  /* 0x000000d73a3a7221 */ /* 0x000fe20000010000 */
[----:B------:R-:W-:Y:S01]  /*5190*/  SHF.L.U32 R177, R177, 0x10, RZ ;  /* 0x00000010b1b17819 */ /* 0x000fe200000006ff */
[----:B------:R-:W-:-:S02]  /*51a0*/  FADD.FTZ R59, R59, R216 ;  /* 0x000000d83b3b7221 */ /* 0x000fc40000010000 */
[----:B------:R-:W-:Y:S01]  /*51b0*/  FFMA.FTZ R167, R206, R178, R167 ;  /* 0x000000b2cea77223 */ /* 0x000fe200000100a7 */
[----:B------:R-:W-:Y:S01]  /*51c0*/  @P6 SHF.L.U32 R178, R164, 0x10, RZ ;  /* 0x00000010a4b26819 */ /* 0x000fe200000006ff */
[----:B------:R-:W-:Y:S01]  /*51d0*/  FFMA.FTZ R179, R206, R214, R177 ;  /* 0x000000d6ceb37223 */ /* 0x000fe200000100b1 */
[----:B------:R-:W-:Y:S01]  /*51e0*/  HFMA2 R214, -RZ, RZ, 0, 0 ;  /* 0x00000000ffd67431 */ /* 0x000fe200000001ff */
[----:B------:R-:W-:Y:S01]  /*51f0*/  @P0 PRMT R164, R164, 0x7632, R164 ;  /* 0x00007632a4a40816 */ /* 0x000fe200000000a4 */
[-C--:B------:R-:W-:Y:S01]  /*5200*/  FMUL.FTZ R167, R167, R168.reuse ;  /* 0x000000a8a7a77220 */ /* 0x080fe20000410000 */
[----:B------:R-:W-:Y:S01]  /*5210*/  FMUL.FTZ R179, R179, R168 ;  /* 0x000000a8b3b37220 */ /* 0x000fe20000410000 */
[----:B------:R-:W-:Y:S02]  /*5220*/  MOV R177, RZ ;  /* 0x000000ff00b17202 */ /* 0x000fe40000000f00 */
[----:B------:R-:W-:Y:S01]  /*5230*/  @P0 SHF.L.U32 R164, R164, 0x10, RZ ;  /* 0x00000010a4a40819 */ /* 0x000fe200000006ff */
[----:B------:R-:W-:Y:S01]  /*5240*/  FMUL.FTZ R179, R179, UR11 ;  /* 0x0000000bb3b37c20 */ /* 0x000fe20008410000 */
[----:B------:R-:W-:-:S03]  /*5250*/  FMUL.FTZ R167, R167, UR11 ;  /* 0x0000000ba7a77c20 */ /* 0x000fc60008410000 */
[----:B------:R-:W-:Y:S01]  /*5260*/  @P0 FMUL.FTZ R214, R179, R164 ;  /* 0x000000a4b3d60220 */ /* 0x000fe20000410000 */
[----:B------:R-:W-:Y:S01]  /*5270*/  @P6 FMUL.FTZ R177, R167, R178 ;  /* 0x000000b2a7b16220 */ /* 0x000fe20000410000 */
[----:B------:R-:W-:Y:S01]  /*5280*/  FMUL.FTZ R164, R116, R167 ;  /* 0x000000a774a47220 */ /* 0x000fe20000410000 */
[----:B------:R-:W-:Y:S01]  /*5290*/  FMUL.FTZ R167, R117, R179 ;  /* 0x000000b375a77220 */ /* 0x000fe20000410000 */
[----:B------:R-:W-:Y:S01]  /*52a0*/  FADD.FTZ R61, R61, R214 ;  /* 0x000000d63d3d7221 */ /* 0x000fe20000010000 */
[----:B------:R-:W-:Y:S02]  /*52b0*/  FADD.FTZ R60, R60, R177 ;  /* 0x000000b13c3c7221 */ /* 0x000fe40000010000 */
[----:B------:R-:W-:Y:S02]  /*52c0*/  FSEL R164, R164, RZ, P6 ;  /* 0x000000ffa4a47208 */ /* 0x000fe40003000000 */
[----:B------:R-:W-:Y:S02]  /*52d0*/  FSEL R171, R167, RZ, P0 ;  /* 0x000000ffa7ab7208 */ /* 0x000fe40000000000 */
[----:B------:R-:W-:-:S02]  /*52e0*/  F2FP.BF16.F32.PACK_AB R167, R217, R218 ;  /* 0x000000dad9a7723e */ /* 0x000fc400000010ff */
[----:B------:R-:W-:Y:S01]  /*52f0*/  F2FP.BF16.F32.PACK_AB R164, R171, R164 ;  /* 0x000000a4aba4723e */ /* 0x000fe200000010ff */
[----:B------:R-:W-:Y:S06]  /*5300*/  BRA `(.L_x_2714) ;  /* 0x0000000400e47947 */ /* 0x000fec0003800000 */
.L_x_2713:
[-CC-:B------:R-:W-:Y:S01]  /*5310*/  FFMA.FTZ R160, R203, R169.reuse, R170.reuse ;  /* 0x000000a9cba07223 */ /* 0x180fe200000100aa */
[----:B------:R-:W-:Y:S01]  /*5320*/  PRMT R171, R37, 0x7632, R171 ;  /* 0x0000763225ab7816 */ /* 0x000fe200000000ab */
[----:B------:R-:W-:Y:S01]  /*5330*/  FFMA.FTZ R162, R200, R169, R170 ;  /* 0x000000a9c8a27223 */ /* 0x000fe200000100aa */
[C---:B------:R-:W-:Y:S01]  /*5340*/  LOP3.LUT P0, RZ, R212.reuse, 0xff000000, RZ, 0xc0, !PT ;  /* 0xff000000d4ff7812 */ /* 0x040fe2000780c0ff */
[----:B------:R-:W-:Y:S01]  /*5350*/  FADD.FTZ R161, R201, -R160 ;  /* 0x800000a0c9a17221 */ /* 0x000fe20000010000 */
[----:B------:R-:W-:Y:S01]  /*5360*/  SHF.L.U32 R163, R37, 0x10, RZ ;  /* 0x0000001025a37819 */ /* 0x000fe200000006ff */
[----:B------:R-:W-:Y:S01]  /*5370*/  HFMA2 R174, -RZ, RZ, 0, 0 ;  /* 0x00000000ffae7431 */ /* 0x000fe200000001ff */
[----:B------:R-:W-:Y:S01]  /*5380*/  SHF.L.U32 R172, R171, 0x10, RZ ;  /* 0x00000010abac7819 */ /* 0x000fe200000006ff */
[----:B------:R-:W-:Y:S01]  /*5390*/  FADD.FTZ R171, R199, -R162 ;  /* 0x800000a2c7ab7221 */ /* 0x000fe20000010000 */
[----:B------:R-:W-:Y:S01]  /*53a0*/  LOP3.LUT P6, RZ, R212, 0xff0000, RZ, 0xc0, !PT ;  /* 0x00ff0000d4ff7812 */ /* 0x000fe200078cc0ff */
[C---:B-----5:R-:W-:Y:S01]  /*53b0*/  FFMA.FTZ R160, R206.reuse, R161, R163 ;  /* 0x000000a1cea07223 */ /* 0x060fe200000100a3 */
[----:B------:R-:W-:Y:S01]  /*53c0*/  MOV R163, RZ ;  /* 0x000000ff00a37202 */ /* 0x000fe20000000f00 */
[----:B------:R-:W-:Y:S01]  /*53d0*/  FFMA.FTZ R161, R206, R171, R172 ;  /* 0x000000abcea17223 */ /* 0x000fe200000100ac */
[----:B------:R-:W-:Y:S01]  /*53e0*/  PRMT R175, R38, 0x7632, R175 ;  /* 0x0000763226af7816 */ /* 0x000fe200000000af */
[----:B------:R-:W-:Y:S01]  /*53f0*/  FMUL.FTZ R162, R160, R168 ;  /* 0x000000a8a0a27220 */ /* 0x000fe20000410000 */
[----:B------:R-:W-:-:S02]  /*5400*/  HFMA2 R216, -RZ, RZ, 0, 0 ;  /* 0x00000000ffd87431 */ /* 0x000fc400000001ff */
[----:B------:R-:W-:Y:S01]  /*5410*/  FMUL.FTZ R171, R161, R168 ;  /* 0x000000a8a1ab7220 */ /* 0x000fe20000410000 */
[----:B------:R-:W-:Y:S01]  /*5420*/  @P0 PRMT R172, R165, 0x7632, R172 ;  /* 0x00007632a5ac0816 */ /* 0x000fe200000000ac */
[----:B------:R-:W-:Y:S01]  /*5430*/  FMUL.FTZ R173, R162, UR11 ;  /* 0x0000000ba2ad7c20 */ /* 0x000fe20008410000 */
[----:B------:R-:W-:Y:S01]  /*5440*/  SHF.L.U32 R178, R175, 0x10, RZ ;  /* 0x00000010afb27819 */ /* 0x000fe200000006ff */
[----:B------:R-:W-:Y:S01]  /*5450*/  FMUL.FTZ R162, R171, UR11 ;  /* 0x0000000baba27c20 */ /* 0x000fe20008410000 */
[----:B------:R-:W-:Y:S01]  /*5460*/  @P0 SHF.L.U32 R171, R172, 0x10, RZ ;  /* 0x00000010acab0819 */ /* 0x000fe200000006ff */
[--C-:B------:R-:W-:Y:S01]  /*5470*/  FFMA.FTZ R219, R204, R169, R170.reuse ;  /* 0x000000a9ccdb7223 */ /* 0x100fe200000100aa */
[----:B------:R-:W-:Y:S01]  /*5480*/  @P6 SHF.L.U32 R176, R165, 0x10, RZ ;  /* 0x00000010a5b06819 */ /* 0x000fe200000006ff */
[-C--:B------:R-:W-:Y:S01]  /*5490*/  FMUL.FTZ R172, R119, R162.reuse ;  /* 0x000000a277ac7220 */ /* 0x080fe20000410000 */
[----:B------:R-:W-:Y:S01]  /*54a0*/  FMUL.FTZ R165, R118, R173 ;  /* 0x000000ad76a57220 */ /* 0x000fe20000410000 */
[----:B------:R-:W-:Y:S01]  /*54b0*/  @P0 FMUL.FTZ R174, R171, R162 ;  /* 0x000000a2abae0220 */ /* 0x000fe20000410000 */
[--C-:B------:R-:W-:Y:S01]  /*54c0*/  FFMA.FTZ R162, R197, R169, R170.reuse ;  /* 0x000000a9c5a27223 */ /* 0x100fe200000100aa */
[----:B------:R-:W-:Y:S01]  /*54d0*/  @P6 FMUL.FTZ R163, R176, R173 ;  /* 0x000000adb0a36220 */ /* 0x000fe20000410000 */
[----:B------:R-:W-:Y:S01]  /*54e0*/  FFMA.FTZ R176, R198, R169, R170 ;  /* 0x000000a9c6b07223 */ /* 0x000fe200000100aa */
[----:B------:R-:W-:Y:S01]  /*54f0*/  FSEL R172, R172, RZ, P0 ;  /* 0x000000ffacac7208 */ /* 0x000fe20000000000 */
[----:B------:R-:W-:Y:S01]  /*5500*/  FADD.FTZ R171, R195, -R162 ;  /* 0x800000a2c3ab7221 */ /* 0x000fe20000010000 */
[----:B------:R-:W-:Y:S01]  /*5510*/  SHF.L.U32 R173, R38, 0x10, RZ ;  /* 0x0000001026ad7819 */ /* 0x000fe200000006ff */
[----:B------:R-:W-:Y:S01]  /*5520*/  FADD.FTZ R175, R193, -R176 ;  /* 0x800000b0c1af7221 */ /* 0x000fe20000010000 */
[----:B------:R-:W-:Y:S01]  /*5530*/  LOP3.LUT P0, RZ, R213, 0xff00, RZ, 0xc0, !PT ;  /* 0x0000ff00d5ff7812 */ /* 0x000fe2000780c0ff */
[----:B------:R-:W-:Y:S01]  /*5540*/  HFMA2 R176, -RZ, RZ, 0, 0 ;  /* 0x00000000ffb07431 */ /* 0x000fe200000001ff */
[----:B------:R-:W-:Y:S01]  /*5550*/  FSEL R165, R165, RZ, P6 ;  /* 0x000000ffa5a57208 */ /* 0x000fe20003000000 */
[C---:B------:R-:W-:Y:S01]  /*5560*/  FFMA.FTZ R162, R206.reuse, R171, R173 ;  /* 0x000000abcea27223 */ /* 0x040fe200000100ad */
[----:B------:R-:W-:Y:S01]  /*5570*/  LOP3.LUT P6, RZ, R213, 0xff, RZ, 0xc0, !PT ;  /* 0x000000ffd5ff7812 */ /* 0x000fe200078cc0ff */
[----:B------:R-:W-:Y:S01]  /*5580*/  FFMA.FTZ R171, R206, R175, R178 ;  /* 0x000000afceab7223 */ /* 0x000fe200000100b2 */
[----:B------:R-:W-:Y:S01]  /*5590*/  MOV R175, RZ ;  /* 0x000000ff00af7202 */ /* 0x000fe20000000f00 */
[-C--:B------:R-:W-:Y:S01]  /*55a0*/  FMUL.FTZ R173, R162, R168.reuse ;  /* 0x000000a8a2ad7220 */ /* 0x080fe20000410000 */
[----:B------:R-:W-:Y:S01]  /*55b0*/  FADD.FTZ R221, R202, -R219 ;  /* 0x800000dbcadd7221 */ /* 0x000fe20000010000 */
[C---:B------:R-:W-:Y:S01]  /*55c0*/  FMUL.FTZ R177, R171.reuse, R168 ;  /* 0x000000a8abb17220 */ /* 0x040fe20000410000 */
[----:B------:R-:W-:Y:S01]  /*55d0*/  F2FP.BF16.F32.PACK_AB R162, R171, R162 ;  /* 0x000000a2aba2723e */ /* 0x000fe200000010ff */
[----:B------:R-:W-:Y:S01]  /*55e0*/  FMUL.FTZ R179, R173, UR11 ;  /* 0x0000000badb37c20 */ /* 0x000fe20008410000 */
[----:B------:R-:W-:Y:S01]  /*55f0*/  FADD.FTZ R62, R62, R163 ;  /* 0x000000a33e3e7221 */ /* 0x000fe20000010000 */
[C---:B------:R-:W-:Y:S01]  /*5600*/  @P0 PRMT R215, R166.reuse, 0x7632, R215 ;  /* 0x00007632a6d70816 */ /* 0x040fe200000000d7 */
[----:B------:R-:W-:Y:S01]  /*5610*/  FMUL.FTZ R178, R177, UR11 ;  /* 0x0000000bb1b27c20 */ /* 0x000fe20008410000 */
[----:B------:R-:W-:Y:S01]  /*5620*/  FFMA.FTZ R177, R189, R169, R170 ;  /* 0x000000a9bdb17223 */ /* 0x000fe200000100aa */
[----:B------:R-:W-:Y:S01]  /*5630*/  F2FP.BF16.F32.PACK_AB R161, R161, R160 ;  /* 0x000000a0a1a1723e */ /* 0x000fe200000010ff */
[----:B------:R-:W-:Y:S01]  /*5640*/  FADD.FTZ R63, R63, R174 ;  /* 0x000000ae3f3f7221 */ /* 0x000fe20000010000 */
[----:B------:R-:W-:Y:S01]  /*5650*/  @P6 SHF.L.U32 R214, R166, 0x10, RZ ;  /* 0x00000010a6d66819 */ /* 0x000fe200000006ff */
[-C--:B------:R-:W-:Y:S01]  /*5660*/  FMUL.FTZ R173, R113, R178.reuse ;  /* 0x000000b271ad7220 */ /* 0x080fe20000410000 */
[----:B------:R-:W-:Y:S01]  /*5670*/  @P0 SHF.L.U32 R215, R215, 0x10, RZ ;  /* 0x00000010d7d70819 */ /* 0x000fe200000006ff */
[-C--:B------:R-:W-:Y:S01]  /*5680*/  FMUL.FTZ R166, R112, R179.reuse ;  /* 0x000000b370a67220 */ /* 0x080fe20000410000 */
[----:B------:R-:W-:Y:S01]  /*5690*/  FADD.FTZ R177, R194, -R177 ;  /* 0x800000b1c2b17221 */ /* 0x000fe20000010000 */
[----:B------:R-:W-:Y:S01]  /*56a0*/  @P6 FMUL.FTZ R175, R214, R179 ;  /* 0x000000b3d6af6220 */ /* 0x000fe20000410000 */
[----:B------:R-:W-:Y:S01]  /*56b0*/  FSEL R173, R173, RZ, P0 ;  /* 0x000000ffadad7208 */ /* 0x000fe20000000000 */
[----:B------:R-:W-:Y:S01]  /*56c0*/  @P0 FMUL.FTZ R176, R215, R178 ;  /* 0x000000b2d7b00220 */ /* 0x000fe20000410000 */
[----:B------:R-:W-:Y:S01]  /*56d0*/  ISETP.GE.U32.AND P0, PT, R212, RZ, PT ;  /* 0x000000ffd400720c */ /* 0x000fe20003f06070 */
[----:B------:R-:W-:Y:S01]  /*56e0*/  FFMA.FTZ R178, R196, R169, R170 ;  /* 0x000000a9c4b27223 */ /* 0x000fe200000100aa */
[----:B------:R-:W-:Y:S01]  /*56f0*/  PRMT R214, R39, 0x7632, R214 ;  /* 0x0000763227d67816 */ /* 0x000fe200000000d6 */
[----:B------:R-:W-:Y:S01]  /*5700*/  FADD.FTZ R56, R56, R175 ;  /* 0x000000af38387221 */ /* 0x000fe20000010000 */
[----:B------:R-:W-:Y:S01]  /*5710*/  ISETP.GE.U32.AND.EX P0, PT, R213, 0x1000000, PT, P0 ;  /* 0x01000000d500780c */ /* 0x000fe20003f06100 */
[----:B------:R-:W-:Y:S01]  /*5720*/  FADD.FTZ R215, R191, -R178 ;  /* 0x800000b2bfd77221 */ /* 0x000fe20000010000 */
[----:B------:R-:W-:Y:S01]  /*5730*/  SHF.L.U32 R179, R39, 0x10, RZ ;  /* 0x0000001027b37819 */ /* 0x000fe200000006ff */
[----:B------:R-:W-:Y:S01]  /*5740*/  FADD.FTZ R57, R57, R176 ;  /* 0x000000b039397221 */ /* 0x000fe20000010000 */
[----:B------:R-:W-:-:S02]  /*5750*/  SHF.L.U32 R214, R214, 0x10, RZ ;  /* 0x00000010d6d67819 */ /* 0x000fc400000006ff */
[----:B------:R-:W-:Y:S01]  /*5760*/  FSEL R166, R166, RZ, P6 ;  /* 0x000000ffa6a67208 */ /* 0x000fe20003000000 */
[C---:B------:R-:W-:Y:S01]  /*5770*/  FFMA.FTZ R177, R206.reuse, R177, R179 ;  /* 0x000000b1ceb17223 */ /* 0x040fe200000100b3 */
[----:B------:R-:W-:Y:S01]  /*5780*/  LOP3.LUT P6, RZ, R213, 0xff0000, RZ, 0xc0, !PT ;  /* 0x00ff0000d5ff7812 */ /* 0x000fe200078cc0ff */
[----:B------:R-:W-:Y:S01]  /*5790*/  FFMA.FTZ R222, R206, R215, R214 ;  /* 0x000000d7cede7223 */ /* 0x000fe200000100d6 */
[----:B------:R-:W-:Y:S01]  /*57a0*/  MOV R179, RZ ;  /* 0x000000ff00b37202 */ /* 0x000fe20000000f00 */
[----:B------:R-:W-:Y:S01]  /*57b0*/  FMUL.FTZ R178, R177, R168 ;  /* 0x000000a8b1b27220 */ /* 0x000fe20000410000 */
[----:B------:R-:W-:Y:S01]  /*57c0*/  F2FP.BF16.F32.PACK_AB R166, R173, R166 ;  /* 0x000000a6ada6723e */ /* 0x000fe200000010ff */
[----:B------:R-:W-:Y:S01]  /*57d0*/  FMUL.FTZ R214, R222, R168 ;  /* 0x000000a8ded67220 */ /* 0x000fe20000410000 */
[----:B------:R-:W-:Y:S01]  /*57e0*/  @P0 PRMT R217, R167, 0x7632, R217 ;  /* 0x00007632a7d90816 */ /* 0x000fe200000000d9 */
[----:B------:R-:W-:Y:S01]  /*57f0*/  FMUL.FTZ R215, R178, UR11 ;  /* 0x0000000bb2d77c20 */ /* 0x000fe20008410000 */
[----:B------:R-:W-:Y:S01]  /*5800*/  F2FP.BF16.F32.PACK_AB R163, R222, R177 ;  /* 0x000000b1dea3723e */ /* 0x000fe200000010ff */
[----:B------:R-:W-:Y:S01]  /*5810*/  FMUL.FTZ R214, R214, UR11 ;  /* 0x0000000bd6d67c20 */ /* 0x000fe20008410000 */
[----:B------:R-:W-:-:S02]  /*5820*/  @P0 SHF.L.U32 R217, R217, 0x10, RZ ;  /* 0x00000010d9d90819 */ /* 0x000fc400000006ff */
[----:B------:R-:W-:Y:S01]  /*5830*/  F2FP.BF16.F32.PACK_AB R165, R172, R165 ;  /* 0x000000a5aca5723e */ /* 0x000fe200000010ff */
[-C--:B------:R-:W-:Y:S01]  /*5840*/  FMUL.FTZ R178, R115, R214.reuse ;  /* 0x000000d673b27220 */ /* 0x080fe20000410000 */
[----:B------:R-:W-:Y:S01]  /*5850*/  @P6 SHF.L.U32 R218, R167, 0x10, RZ ;  /* 0x00000010a7da6819 */ /* 0x000fe200000006ff */
[-C--:B------:R-:W-:Y:S01]  /*5860*/  FMUL.FTZ R167, R114, R215.reuse ;  /* 0x000000d772a77220 */ /* 0x080fe20000410000 */
[----:B------:R-:W-:Y:S01]  /*5870*/  @P0 FMUL.FTZ R216, R217, R214 ;  /* 0x000000d6d9d80220 */ /* 0x000fe20000410000 */
[----:B------:R-:W-:Y:S02]  /*5880*/  SHF.L.U32 R217, R36, 0x10, RZ ;  /* 0x0000001024d97819 */ /* 0x000fe400000006ff */
[----:B------:R-:W-:Y:S01]  /*5890*/  @P6 FMUL.FTZ R179, R218, R215 ;  /* 0x000000d7dab36220 */ /* 0x000fe20000410000 */
[----:B------:R-:W-:Y:S01]  /*58a0*/  FSEL R218, R167, RZ, P6 ;  /* 0x000000ffa7da7208 */ /* 0x000fe20003000000 */
[----:B------:R-:W-:Y:S01]  /*58b0*/  FADD.FTZ R59, R59, R216 ;  /* 0x000000d83b3b7221 */ /* 0x000fe20000010000 */
[----:B------:R-:W-:Y:S01]  /*58c0*/  FSEL R215, R178, RZ, P0 ;  /* 0x000000ffb2d77208 */ /* 0x000fe20000000000 */
[----:B------:R-:W-:Y:S01]  /*58d0*/  FFMA.FTZ R178, R207, R169, R170 ;  /* 0x000000a9cfb27223 */ /* 0x000fe200000100aa */
[----:B------:R-:W-:Y:S01]  /*58e0*/  LOP3.LUT P6, RZ, R212, 0xff, RZ, 0xc0, !PT ;  /* 0x000000ffd4ff7812 */ /* 0x000fe200078cc0ff */
[----:B------:R-:W-:Y:S01]  /*58f0*/  FADD.FTZ R58, R58, R179 ;  /* 0x000000b33a3a7221 */ /* 0x000fe20000010000 */
[----:B------:R-:W-:Y:S01]  /*5900*/  LOP3.LUT P0, RZ, R212, 0xff00, RZ, 0xc0, !PT ;  /* 0x0000ff00d4ff7812 */ /* 0x000fe2000780c0ff */
[----:B------:R-:W-:Y:S01]  /*5910*/  FADD.FTZ R167, R205, -R178 ;  /* 0x800000b2cda77221 */ /* 0x000fe20000010000 */
[----:B------:R-:W-:-:S03]  /*5920*/  PRMT R214, R36, 0x7632, R214 ;  /* 0x0000763224d67816 */ /* 0x000fc600000000d6 */
[----:B------:R-:W-:Y:S01]  /*5930*/  FFMA.FTZ R219, R206, R167, R217 ;  /* 0x000000a7cedb7223 */ /* 0x000fe200000100d9 */
[----:B------:R-:W-:Y:S02]  /*5940*/  SHF.L.U32 R214, R214, 0x10, RZ ;  /* 0x00000010d6d67819 */ /* 0x000fe400000006ff */
[----:B------:R-:W-:-:S03]  /*5950*/  MOV R167, RZ ;  /* 0x000000ff00a77202 */ /* 0x000fc60000000f00 */
[----:B------:R-:W-:Y:S01]  /*5960*/  @P6 SHF.L.U32 R220, R164, 0x10, RZ ;  /* 0x00000010a4dc6819 */ /* 0x000fe200000006ff */
[----:B------:R-:W-:Y:S01]  /*5970*/  FFMA.FTZ R221, R206, R221, R214 ;  /* 0x000000ddcedd7223 */ /* 0x000fe200000100d6 */
[----:B------:R-:W-:Y:S01]  /*5980*/  @P0 PRMT R217, R164, 0x7632, R217 ;  /* 0x00007632a4d90816 */ /* 0x000fe200000000d9 */
[-C--:B------:R-:W-:Y:S01]  /*5990*/  FMUL.FTZ R164, R219, R168.reuse ;  /* 0x000000a8dba47220 */ /* 0x080fe20000410000 */
[----:B------:R-:W-:Y:S02]  /*59a0*/  HFMA2 R214, -RZ, RZ, 0, 0 ;  /* 0x00000000ffd67431 */ /* 0x000fe400000001ff */
[----:B------:R-:W-:Y:S01]  /*59b0*/  FMUL.FTZ R178, R221, R168 ;  /* 0x000000a8ddb27220 */ /* 0x000fe20000410000 */
[----:B------:R-:W-:Y:S01]  /*59c0*/  @P0 SHF.L.U32 R223, R217, 0x10, RZ ;  /* 0x00000010d9df0819 */ /* 0x000fe200000006ff */
[----:B------:R-:W-:Y:S01]  /*59d0*/  FMUL.FTZ R217, R164, UR11 ;  /* 0x0000000ba4d97c20 */ /* 0x000fe20008410000 */
[----:B------:R-:W-:Y:S01]  /*59e0*/  F2FP.BF16.F32.PACK_AB R160, R221, R219 ;  /* 0x000000dbdda0723e */ /* 0x000fe200000010ff */
[----:B------:R-:W-:-:S02]  /*59f0*/  FMUL.FTZ R178, R178, UR11 ;  /* 0x0000000bb2b27c20 */ /* 0x000fc40008410000 */
[-C--:B------:R-:W-:Y:S01]  /*5a00*/  @P6 FMUL.FTZ R167, R220, R217.reuse ;  /* 0x000000d9dca76220 */ /* 0x080fe20000410000 */
[----:B------:R-:W-:Y:S01]  /*5a10*/  FMUL.FTZ R164, R116, R217 ;  /* 0x000000d974a47220 */ /* 0x000fe20000410000 */
[-C--:B------:R-:W-:Y:S02]  /*5a20*/  @P0 FMUL.FTZ R214, R223, R178.reuse ;  /* 0x000000b2dfd60220 */ /* 0x080fe40000410000 */
[----:B------:R-:W-:Y:S01]  /*5a30*/  FADD.FTZ R60, R60, R167 ;  /* 0x000000a73c3c7221 */ /* 0x000fe20000010000 */
[----:B------:R-:W-:Y:S01]  /*5a40*/  FMUL.FTZ R167, R117, R178 ;  /* 0x000000b275a77220 */ /* 0x000fe20000410000 */
[----:B------:R-:W-:Y:S01]  /*5a50*/  FSEL R164, R164, RZ, P6 ;  /* 0x000000ffa4a47208 */ /* 0x000fe20003000000 */
[----:B------:R-:W-:-:S03]  /*5a60*/  FADD.FTZ R61, R61, R214 ;  /* 0x000000d63d3d7221 */ /* 0x000fc60000010000 */
[----:B------:R-:W-:Y:S02]  /*5a70*/  FSEL R171, R167, RZ, P0 ;  /* 0x000000ffa7ab7208 */ /* 0x000fe40000000000 */
[----:B------:R-:W-:Y:S02]  /*5a80*/  F2FP.BF16.F32.PACK_AB R167, R215, R218 ;  /* 0x000000dad7a7723e */ /* 0x000fe400000010ff */
[----:B------:R-:W-:-:S07]  /*5a90*/  F2FP.BF16.F32.PACK_AB R164, R171, R164 ;  /* 0x000000a4aba4723e */ /* 0x000fce00000010ff */
.L_x_2714:
        /* <DEDUP_REMOVED lines=9> */
.L_x_2712:
[----:B------:R-:W-:Y:S05]  /*5b30*/  BSYNC.RECONVERGENT B1 ;  /* 0x0000000000017941 */ /* 0x000fea0003800200 */
.L_x_2711:
        /* <DEDUP_REMOVED lines=9> */
[----:B------:R-:W-:Y:S01]  /*5bd0*/  SHF.L.U32 R161, R33, 0x10, RZ ;  /* 0x0000001021a17819 */ /* 0x000fe200000006ff */
[-CC-:B------:R-:W-:Y:S01]  /*5be0*/  FFMA.FTZ R162, R18, R169.reuse, R170.reuse ;  /* 0x000000a912a27223 */ /* 0x180fe200000100aa */
[----:B------:R-:W-:Y:S01]  /*5bf0*/  LOP3.LUT P6, RZ, R210, 0xff0000, RZ, 0xc0, !PT ;  /* 0x00ff0000d2ff7812 */ /* 0x000fe200078cc0ff */
[----:B------:R-:W-:Y:S01]  /*5c00*/  FADD.FTZ R163, R10, -R163 ;  /* 0x800000a30aa37221 */ /* 0x000fe20000010000 */
[-CC-:B------:R-:W-:Y:S01]  /*5c10*/  FFMA.FTZ R175, R11, R169.reuse, R170.reuse ;  /* 0x000000a90baf7223 */ /* 0x180fe200000100aa */
[--C-:B------:R-:W-:Y:S01]  /*5c20*/  FFMA.FTZ R179, R13, R169, R170.reuse ;  /* 0x000000a90db37223 */ /* 0x100fe200000100aa */
[----:B------:R-:W-:Y:S02]  /*5c30*/  HFMA2 R178, -RZ, RZ, 0, 0 ;  /* 0x00000000ffb27431 */ /* 0x000fe400000001ff */
[----:B-----5:R-:W-:Y:S01]  /*5c40*/  FFMA.FTZ R161, R206, R163, R161 ;  /* 0x000000a3cea17223 */ /* 0x020fe200000100a1 */
[----:B------:R-:W-:Y:S01]  /*5c50*/  MOV R163, RZ ;  /* 0x000000ff00a37202 */ /* 0x000fe20000000f00 */
[----:B------:R-:W-:Y:S01]  /*5c60*/  FADD.FTZ R175, R12, -R175 ;  /* 0x800000af0caf7221 */ /* 0x000fe20000010000 */
[----:B------:R-:W-:Y:S01]  /*5c70*/  FADD.FTZ R179, R14, -R179 ;  /* 0x800000b30eb37221 */ /* 0x000fe20000010000 */
[----:B------:R-:W-:Y:S01]  /*5c80*/  FMUL.FTZ R160, R161, R168 ;  /* 0x000000a8a1a07220 */ /* 0x000fe20000410000 */
[----:B------:R-:W-:Y:S01]  /*5c90*/  MOV R215, RZ ;  /* 0x000000ff00d77202 */ /* 0x000fe20000000f00 */
[----:B------:R-:W-:Y:S01]  /*5ca0*/  FFMA.FTZ R214, R22, R169, R170 ;  /* 0x000000a916d67223 */ /* 0x000fe200000100aa */
[----:B------:R-:W-:-:S02]  /*5cb0*/  HFMA2 R216, -RZ, RZ, 0, 0 ;  /* 0x00000000ffd87431 */ /* 0x000fc400000001ff */
[----:B------:R-:W-:Y:S01]  /*5cc0*/  FMUL.FTZ R173, R160, UR11 ;  /* 0x0000000ba0ad7c20 */ /* 0x000fe20008410000 */
[----:B------:R-:W-:Y:S01]  /*5cd0*/  @P6 SHF.L.U32 R160, R165, 0x10, RZ ;  /* 0x00000010a5a06819 */ /* 0x000fe200000006ff */
[----:B------:R-:W-:Y:S02]  /*5ce0*/  FADD.FTZ R214, R21, -R214 ;  /* 0x800000d615d67221 */ /* 0x000fe40000010000 */
[----:B------:R-:W-:Y:S02]  /*5cf0*/  FMUL.FTZ R171, R150, R173 ;  /* 0x000000ad96ab7220 */ /* 0x000fe40000410000 */
[----:B------:R-:W-:Y:S01]  /*5d00*/  @P6 FMUL.FTZ R163, R173, R160 ;  /* 0x000000a0ada36220 */ /* 0x000fe20000410000 */
[----:B------:R-:W-:Y:S02]  /*5d10*/  PRMT R160, R33, 0x7632, R160 ;  /* 0x0000763221a07816 */ /* 0x000fe400000000a0 */
[----:B------:R-:W-:Y:S01]  /*5d20*/  FSEL R171, R171, RZ, P6 ;  /* 0x000000ffabab7208 */ /* 0x000fe20003000000 */
[----:B------:R-:W-:Y:S01]  /*5d30*/  FADD.FTZ R54, R54, R163 ;  /* 0x000000a336367221 */ /* 0x000fe20000010000 */
[----:B------:R-:W-:-:S02]  /*5d40*/  LOP3.LUT P6, RZ, R210, 0xff000000, RZ, 0xc0, !PT ;  /* 0xff000000d2ff7812 */ /* 0x000fc400078cc0ff */
[----:B------:R-:W-:Y:S01]  /*5d50*/  SHF.L.U32 R173, R160, 0x10, RZ ;  /* 0x00000010a0ad7819 */ /* 0x000fe200000006ff */
[----:B------:R-:W-:Y:S01]  /*5d60*/  FADD.FTZ R160, R17, -R162 ;  /* 0x800000a211a07221 */ /* 0x000fe20000010000 */
[----:B------:R-:W-:-:S03]  /*5d70*/  HFMA2 R162, -RZ, RZ, 0, 0 ;  /* 0x00000000ffa27431 */ /* 0x000fc600000001ff */
[----:B------:R-:W-:Y:S01]  /*5d80*/  FFMA.FTZ R160, R206, R160, R173 ;  /* 0x000000a0cea07223 */ /* 0x000fe200000100ad */
[----:B------:R-:W-:-:S03]  /*5d90*/  SHF.L.U32 R173, R34, 0x10, RZ ;  /* 0x0000001022ad7819 */ /* 0x000fc600000006ff */
[C---:B------:R-:W-:Y:S01]  /*5da0*/  FMUL.FTZ R172, R160.reuse, R168 ;  /* 0x000000a8a0ac7220 */ /* 0x040fe20000410000 */
[----:B------:R-:W-:Y:S01]  /*5db0*/  F2FP.BF16.F32.PACK_AB R161, R160, R161 ;  /* 0x000000a1a0a1723e */ /* 0x000fe200000010ff */
[----:B------:R-:W-:Y:S01]  /*5dc0*/  FFMA.FTZ R173, R206, R175, R173 ;  /* 0x000000afcead7223 */ /* 0x000fe200000100ad */
[----:B------:R-:W-:Y:S01]  /*5dd0*/  @P6 PRMT R165, R165, 0x7632, R165 ;  /* 0x00007632a5a56816 */ /* 0x000fe200000000a5 */
[----:B------:R-:W-:Y:S01]  /*5de0*/  FMUL.FTZ R174, R172, UR11 ;  /* 0x0000000bacae7c20 */ /* 0x000fe20008410000 */
[----:B------:R-:W-:Y:S02]  /*5df0*/  MOV R175, RZ ;  /* 0x000000ff00af7202 */ /* 0x000fe40000000f00 */
[----:B------:R-:W-:Y:S01]  /*5e00*/  @P6 SHF.L.U32 R165, R165, 0x10, RZ ;  /* 0x00000010a5a56819 */ /* 0x000fe200000006ff */
[----:B------:R-:W-:-:S04]  /*5e10*/  FMUL.FTZ R172, R151, R174 ;  /* 0x000000ae97ac7220 */ /* 0x000fc80000410000 */
[----:B------:R-:W-:Y:S01]  /*5e20*/  @P6 FMUL.FTZ R162, R174, R165 ;  /* 0x000000a5aea26220 */ /* 0x000fe20000410000 */
[----:B------:R-:W-:Y:S01]  /*5e30*/  FSEL R172, R172, RZ, P6 ;  /* 0x000000ffacac7208 */ /* 0x000fe20003000000 */
[----:B------:R-:W-:Y:S01]  /*5e40*/  FMUL.FTZ R165, R173, R168 ;  /* 0x000000a8ada57220 */ /* 0x000fe20000410000 */
[----:B------:R-:W-:Y:S01]  /*5e50*/  LOP3.LUT P6, RZ, R211, 0xff, RZ, 0xc0, !PT ;  /* 0x000000ffd3ff7812 */ /* 0x000fe200078cc0ff */
[----:B------:R-:W-:Y:S02]  /*5e60*/  FADD.FTZ R55, R55, R162 ;  /* 0x000000a237377221 */ /* 0x000fe40000010000 */
[----:B------:R-:W-:-:S04]  /*5e70*/  FMUL.FTZ R176, R165, UR11 ;  /* 0x0000000ba5b07c20 */ /* 0x000fc80008410000 */
[----:B------:R-:W-:-:S06]  /*5e80*/  FMUL.FTZ R174, R144, R176 ;  /* 0x000000b090ae7220 */ /* 0x000fcc0000410000 */
[----:B------:R-:W-:Y:S02]  /*5e90*/  @P6 SHF.L.U32 R165, R166, 0x10, RZ ;  /* 0x00000010a6a56819 */ /* 0x000fe400000006ff */
[----:B------:R-:W-:-:S03]  /*5ea0*/  PRMT R166, R34, 0x7632, R166 ;  /* 0x0000763222a67816 */ /* 0x000fc600000000a6 */
[----:B------:R-:W-:Y:S01]  /*5eb0*/  @P6 FMUL.FTZ R175, R176, R165 ;  /* 0x000000a5b0af6220 */ /* 0x000fe20000410000 */
[----:B------:R-:W-:Y:S01]  /*5ec0*/  FSEL R165, R174, RZ, P6 ;  /* 0x000000ffaea57208 */ /* 0x000fe20003000000 */
[----:B------:R-:W-:Y:S01]  /*5ed0*/  FFMA.FTZ R174, R20, R169, R170 ;  /* 0x000000a914ae7223 */ /* 0x000fe200000100aa */
[----:B------:R-:W-:Y:S01]  /*5ee0*/  LOP3.LUT P6, RZ, R211, 0xff00, RZ, 0xc0, !PT ;  /* 0x0000ff00d3ff7812 */ /* 0x000fe200078cc0ff */
[----:B------:R-:W-:Y:S01]  /*5ef0*/  FADD.FTZ R48, R48, R175 ;  /* 0x000000af30307221 */ /* 0x000fe20000010000 */
[----:B------:R-:W-:Y:S01]  /*5f00*/  SHF.L.U32 R177, R166, 0x10, RZ ;  /* 0x00000010a6b17819 */ /* 0x000fe200000006ff */
[----:B------:R-:W-:-:S04]  /*5f10*/  FADD.FTZ R174, R19, -R174 ;  /* 0x800000ae13ae7221 */ /* 0x000fc80000010000 */
[----:B------:R-:W-:-:S04]  /*5f20*/  FFMA.FTZ R174, R206, R174, R177 ;  /* 0x000000aeceae7223 */ /* 0x000fc800000100b1 */
[C---:B------:R-:W-:Y:S01]  /*5f30*/  FMUL.FTZ R176, R174.reuse, R168 ;  /* 0x000000a8aeb07220 */ /* 0x040fe20000410000 */
[----:B------:R-:W-:Y:S02]  /*5f40*/  F2FP.BF16.F32.PACK_AB R162, R174, R173 ;  /* 0x000000adaea2723e */ /* 0x000fe400000010ff */
[----:B------:R-:W-:Y:S01]  /*5f50*/  @P6 PRMT R166, R166, 0x7632, R166 ;  /* 0x00007632a6a66816 */ /* 0x000fe200000000a6 */
[----:B------:R-:W-:-:S03]  /*5f60*/  FMUL.FTZ R177, R176, UR11 ;  /* 0x0000000bb0b17c20 */ /* 0x000fc60008410000 */
[----:B------:R-:W-:Y:S01]  /*5f70*/  @P6 SHF.L.U32 R166, R166, 0x10, RZ ;  /* 0x00000010a6a66819 */ /* 0x000fe200000006ff */
[----:B------:R-:W-:-:S04]  /*5f80*/  FMUL.FTZ R176, R145, R177 ;  /* 0x000000b191b07220 */ /* 0x000fc80000410000 */
[----:B------:R-:W-:Y:S01]  /*5f90*/  @P6 FMUL.FTZ R178, R177, R166 ;  /* 0x000000a6b1b26220 */ /* 0x000fe20000410000 */
[----:B------:R-:W-:Y:S02]  /*5fa0*/  SHF.L.U32 R177, R35, 0x10, RZ ;  /* 0x0000001023b17819 */ /* 0x000fe400000006ff */
[----:B------:R-:W-:Y:S01]  /*5fb0*/  FSEL R166, R176, RZ, P6 ;  /* 0x000000ffb0a67208 */ /* 0x000fe20003000000 */
[----:B------:R-:W-:Y:S01]  /*5fc0*/  FADD.FTZ R49, R49, R178 ;  /* 0x000000b231317221 */ /* 0x000fe20000010000 */
[----:B------:R-:W-:Y:S01]  /*5fd0*/  LOP3.LUT P6, RZ, R211, 0xff0000, RZ, 0xc0, !PT ;  /* 0x00ff0000d3ff7812 */ /* 0x000fe200078cc0ff */
[----:B------:R-:W-:Y:S01]  /*5fe0*/  FFMA.FTZ R177, R206, R179, R177 ;  /* 0x000000b3ceb17223 */ /* 0x000fe200000100b1 */
[----:B------:R-:W-:Y:S02]  /*5ff0*/  F2FP.BF16.F32.PACK_AB R166, R166, R165 ;  /* 0x000000a5a6a6723e */ /* 0x000fe400000010ff */
[----:B------:R-:W-:Y:S01]  /*6000*/  F2FP.BF16.F32.PACK_AB R165, R172, R171 ;  /* 0x000000abaca5723e */ /* 0x000fe200000010ff */
[----:B------:R-:W-:-:S04]  /*6010*/  FMUL.FTZ R176, R177, R168 ;  /* 0x000000a8b1b07220 */ /* 0x000fc80000410000 */
[----:B------:R-:W-:-:S04]  /*6020*/  FMUL.FTZ R217, R176, UR11 ;  /* 0x0000000bb0d97c20 */ /* 0x000fc80008410000 */
[----:B------:R-:W-:Y:S01]  /*6030*/  @P6 SHF.L.U32 R176, R167, 0x10, RZ ;  /* 0x00000010a7b06819 */ /* 0x000fe200000006ff */
[----:B------:R-:W-:Y:S01]  /*6040*/  FMUL.FTZ R179, R146, R217 ;  /* 0x000000d992b37220 */ /* 0x000fe20000410000 */
[----:B------:R-:W-:-:S03]  /*6050*/  PRMT R167, R35, 0x7632, R167 ;  /* 0x0000763223a77816 */ /* 0x000fc600000000a7 */
[----:B------:R-:W-:Y:S01]  /*6060*/  @P6 FMUL.FTZ R215, R217, R176 ;  /* 0x000000b0d9d76220 */ /* 0x000fe20000410000 */
[----:B------:R-:W-:Y:S01]  /*6070*/  FSEL R176, R179, RZ, P6 ;  /* 0x000000ffb3b07208 */ /* 0x000fe20003000000 */
[----:B------:R-:W-:Y:S01]  /*6080*/  FFMA.FTZ R217, R7, R169, R170 ;  /* 0x000000a907d97223 */ /* 0x000fe200000100aa */
[----:B------:R-:W-:Y:S01]  /*6090*/  ISETP.GE.U32.AND P6, PT, R210, RZ, PT ;  /* 0x000000ffd200720c */ /* 0x000fe20003fc6070 */
[----:B------:R-:W-:Y:S01]  /*60a0*/  FADD.FTZ R215, R50, R215 ;  /* 0x000000d732d77221 */ /* 0x000fe20000010000 */
[----:B------:R-:W-:Y:S01]  /*60b0*/  SHF.L.U32 R179, R167, 0x10, RZ ;  /* 0x00000010a7b37819 */ /* 0x000fe200000006ff */
[----:B------:R-:W-:Y:S01]  /*60c0*/  FADD.FTZ R219, R8, -R217 ;  /* 0x800000d908db7221 */ /* 0x000fe20000010000 */
[----:B------:R-:W-:-:S03]  /*60d0*/  ISETP.GE.U32.AND.EX P6, PT, R211, 0x1000000, PT, P6 ;  /* 0x01000000d300780c */ /* 0x000fc60003fc6160 */
[----:B------:R-:W-:-:S04]  /*60e0*/  FFMA.FTZ R221, R206, R214, R179 ;  /* 0x000000d6cedd7223 */ /* 0x000fc800000100b3 */
[C---:B------:R-:W-:Y:S01]  /*60f0*/  FMUL.FTZ R179, R221.reuse, R168 ;  /* 0x000000a8ddb37220 */ /* 0x040fe20000410000 */
[----:B------:R-:W-:-:S03]  /*6100*/  F2FP.BF16.F32.PACK_AB R163, R221, R177 ;  /* 0x000000b1dda3723e */ /* 0x000fc600000010ff */
[----:B------:R-:W-:Y:S02]  /*6110*/  FMUL.FTZ R214, R179, UR11 ;  /* 0x0000000bb3d67c20 */ /* 0x000fe40008410000 */
[----:B------:R-:W-:Y:S02]  /*6120*/  @P6 PRMT R167, R167, 0x7632, R167 ;  /* 0x00007632a7a76816 */ /* 0x000fe400000000a7 */
[----:B------:R-:W-:Y:S02]  /*6130*/  FMUL.FTZ R179, R147, R214 ;  /* 0x000000d693b37220 */ /* 0x000fe40000410000 */
[----:B------:R-:W-:-:S03]  /*6140*/  @P6 SHF.L.U32 R167, R167, 0x10, RZ ;  /* 0x00000010a7a76819 */ /* 0x000fc600000006ff */
[----:B------:R-:W-:Y:S02]  /*6150*/  FSEL R217, R179, RZ, P6 ;  /* 0x000000ffb3d97208 */ /* 0x000fe40003000000 */
[----:B------:R-:W-:Y:S01]  /*6160*/  @P6 FMUL.FTZ R216, R214, R167 ;  /* 0x000000a7d6d86220 */ /* 0x000fe20000410000 */
[----:B------:R-:W-:Y:S02]  /*6170*/  SHF.L.U32 R167, R32, 0x10, RZ ;  /* 0x0000001020a77819 */ /* 0x000fe400000006ff */
[----:B------:R-:W-:Y:S01]  /*6180*/  LOP3.LUT P6, RZ, R210, 0xff, RZ, 0xc0, !PT ;  /* 0x000000ffd2ff7812 */ /* 0x000fe200078cc0ff */
[----:B------:R-:W-:Y:S02]  /*6190*/  FADD.FTZ R51, R51, R216 ;  /* 0x000000d833337221 */ /* 0x000fe40000010000 */
[----:B------:R-:W-:-:S04]  /*61a0*/  FFMA.FTZ R219, R206, R219, R167 ;  /* 0x000000dbcedb7223 */ /* 0x000fc800000100a7 */
[----:B------:R-:W-:-:S04]  /*61b0*/  FMUL.FTZ R167, R219, R168 ;  /* 0x000000a8dba77220 */ /* 0x000fc80000410000 */
[----:B------:R-:W-:Y:S01]  /*61c0*/  FMUL.FTZ R218, R167, UR11 ;  /* 0x0000000ba7da7c20 */ /* 0x000fe20008410000 */
[----:B------:R-:W-:Y:S02]  /*61d0*/  MOV R167, RZ ;  /* 0x000000ff00a77202 */ /* 0x000fe40000000f00 */
[----:B------:R-:W-:Y:S01]  /*61e0*/  @P6 SHF.L.U32 R179, R164, 0x10, RZ ;  /* 0x00000010a4b36819 */ /* 0x000fe200000006ff */
[----:B------:R-:W-:Y:S01]  /*61f0*/  FMUL.FTZ R214, R148, R218 ;  /* 0x000000da94d67220 */ /* 0x000fe20000410000 */
[----:B------:R-:W-:-:S03]  /*6200*/  PRMT R164, R32, 0x7632, R164 ;  /* 0x0000763220a47816 */ /* 0x000fc600000000a4 */
[----:B------:R-:W-:Y:S01]  /*6210*/  @P6 FMUL.FTZ R167, R218, R179 ;  /* 0x000000b3daa76220 */ /* 0x000fe20000410000 */
[----:B------:R-:W-:Y:S01]  /*6220*/  FSEL R218, R214, RZ, P6 ;  /* 0x000000ffd6da7208 */ /* 0x000fe20003000000 */
[----:B------:R-:W-:Y:S01]  /*6230*/  FFMA.FTZ R214, R16, R169, R170 ;  /* 0x000000a910d67223 */ /* 0x000fe200000100aa */
[----:B------:R-:W-:Y:S01]  /*6240*/  LOP3.LUT P6, RZ, R210, 0xff00, RZ, 0xc0, !PT ;  /* 0x0000ff00d2ff7812 */ /* 0x000fe200078cc0ff */
[----:B------:R-:W-:Y:S01]  /*6250*/  FADD.FTZ R52, R52, R167 ;  /* 0x000000a734347221 */ /* 0x000fe20000010000 */
[----:B------:R-:W-:Y:S01]  /*6260*/  SHF.L.U32 R179, R164, 0x10, RZ ;  /* 0x00000010a4b37819 */ /* 0x000fe200000006ff */
[----:B------:R-:W-:Y:S01]  /*6270*/  FADD.FTZ R214, R15, -R214 ;  /* 0x800000d60fd67221 */ /* 0x000fe20000010000 */
[----:B------:R-:W-:-:S03]  /*6280*/  F2FP.BF16.F32.PACK_AB R167, R217, R176 ;  /* 0x000000b0d9a7723e */ /* 0x000fc600000010ff */
[----:B------:R-:W-:Y:S01]  /*6290*/  FFMA.FTZ R220, R206, R214, R179 ;  /* 0x000000d6cedc7223 */ /* 0x000fe200000100b3 */
[----:B------:R-:W-:-:S04]  /*62a0*/  HFMA2 R214, -RZ, RZ, 0, 0 ;  /* 0x00000000ffd67431 */ /* 0x000fc800000001ff */
        /* <DEDUP_REMOVED lines=11> */
.L_x_2717:
[----:B------:R-:W-:Y:S01]  /*6360*/  FFMA.FTZ R171, R9, R169, R170 ;  /* 0x000000a909ab7223 */ /* 0x000fe200000100aa */
[----:B------:R-:W-:Y:S01]  /*6370*/  SHF.L.U32 R173, R33, 0x10, RZ ;  /* 0x0000001021ad7819 */ /* 0x000fe200000006ff */
[----:B------:R-:W-:Y:S01]  /*6380*/  HFMA2 R174, -RZ, RZ, 0, 0 ;  /* 0x00000000ffae7431 */ /* 0x000fe200000001ff */
[----:B------:R-:W-:Y:S01]  /*6390*/  LOP3.LUT P6, RZ, R210, 0xff0000, RZ, 0xc0, !PT ;  /* 0x00ff0000d2ff7812 */ /* 0x000fe200078cc0ff */
[----:B------:R-:W-:Y:S01]  /*63a0*/  FADD.FTZ R171, R10, -R171 ;  /* 0x800000ab0aab7221 */ /* 0x000fe20000010000 */
[----:B------:R-:W-:-:S03]  /*63b0*/  CS2R R214, SRZ ;  /* 0x0000000000d67805 */ /* 0x000fc6000001ff00 */
[----:B-----5:R-:W-:Y:S01]  /*63c0*/  FFMA.FTZ R171, R206, R171, R173 ;  /* 0x000000abceab7223 */ /* 0x020fe200000100ad */
[----:B------:R-:W-:-:S03]  /*63d0*/  MOV R173, RZ ;  /* 0x000000ff00ad7202 */ /* 0x000fc60000000f00 */
[----:B------:R-:W-:-:S04]  /*63e0*/  FMUL.FTZ R171, R168, R171 ;  /* 0x000000aba8ab7220 */ /* 0x000fc80000410000 */
[----:B------:R-:W-:Y:S01]  /*63f0*/  FMUL.FTZ R175, R171, UR11 ;  /* 0x0000000babaf7c20 */ /* 0x000fe20008410000 */
[----:B------:R-:W-:Y:S02]  /*6400*/  @P6 SHF.L.U32 R172, R165, 0x10, RZ ;  /* 0x00000010a5ac6819 */ /* 0x000fe400000006ff */
[----:B------:R-:W-:Y:S01]  /*6410*/  PRMT R165, R33, 0x7632, R165 ;  /* 0x0000763221a57816 */ /* 0x000fe200000000a5 */
[-C--:B------:R-:W-:Y:S02]  /*6420*/  FMUL.FTZ R171, R150, R175.reuse ;  /* 0x000000af96ab7220 */ /* 0x080fe40000410000 */
[----:B------:R-:W-:Y:S01]  /*6430*/  @P6 FMUL.FTZ R173, R172, R175 ;  /* 0x000000afacad6220 */ /* 0x000fe20000410000 */
[----:B------:R-:W-:Y:S01]  /*6440*/  FFMA.FTZ R172, R18, R169, R170 ;  /* 0x000000a912ac7223 */ /* 0x000fe200000100aa */
[----:B------:R-:W-:Y:S02]  /*6450*/  SHF.L.U32 R177, R165, 0x10, RZ ;  /* 0x00000010a5b17819 */ /* 0x000fe400000006ff */
[----:B------:R-:W-:Y:S01]  /*6460*/  FSEL R171, R171, RZ, P6 ;  /* 0x000000ffabab7208 */ /* 0x000fe20003000000 */
[----:B------:R-:W-:Y:S01]  /*6470*/  FADD.FTZ R175, R17, -R172 ;  /* 0x800000ac11af7221 */ /* 0x000fe20000010000 */
[----:B------:R-:W-:Y:S01]  /*6480*/  LOP3.LUT P6, RZ, R210, 0xff000000, RZ, 0xc0, !PT ;  /* 0xff000000d2ff7812 */ /* 0x000fe200078cc0ff */
[----:B------:R-:W-:-:S02]  /*6490*/  FADD.FTZ R54, R54, R173 ;  /* 0x000000ad36367221 */ /* 0x000fc40000010000 */
[----:B------:R-:W-:-:S04]  /*64a0*/  FFMA.FTZ R175, R206, R175, R177 ;  /* 0x000000afceaf7223 */ /* 0x000fc800000100b1 */
[----:B------:R-:W-:Y:S01]  /*64b0*/  FMUL.FTZ R172, R168, R175 ;  /* 0x000000afa8ac7220 */ /* 0x000fe20000410000 */
[----:B------:R-:W-:-:S03]  /*64c0*/  FFMA.FTZ R175, R11, R169, R170 ;  /* 0x000000a90baf7223 */ /* 0x000fc600000100aa */
[----:B------:R-:W-:Y:S01]  /*64d0*/  FMUL.FTZ R176, R172, UR11 ;  /* 0x0000000bacb07c20 */ /* 0x000fe20008410000 */
[----:B------:R-:W-:Y:S01]  /*64e0*/  FADD.FTZ R175, R12, -R175 ;  /* 0x800000af0caf7221 */ /* 0x000fe20000010000 */
        /* <DEDUP_REMOVED lines=8> */
[----:B------:R-:W-:Y:S01]  /*6570*/  FFMA.FTZ R165, R206, R175, R165 ;  /* 0x000000afcea57223 */ /* 0x000fe200000100a5 */
[----:B------:R-:W-:-:S03]  /*6580*/  MOV R175, RZ ;  /* 0x000000ff00af7202 */ /* 0x000fc60000000f00 */
[----:B------:R-:W-:-:S04]  /*6590*/  FMUL.FTZ R165, R168, R165 ;  /* 0x000000a5a8a57220 */ /* 0x000fc80000410000 */
[----:B------:R-:W-:Y:S02]  /*65a0*/  FMUL.FTZ R177, R165, UR11 ;  /* 0x0000000ba5b17c20 */ /* 0x000fe40008410000 */
[----:B------:R-:W-:Y:S02]  /*65b0*/  @P6 SHF.L.U32 R176, R166, 0x10, RZ ;  /* 0x00000010a6b06819 */ /* 0x000fe400000006ff */
[-C--:B------:R-:W-:Y:S01]  /*65c0*/  FMUL.FTZ R165, R144, R177.reuse ;  /* 0x000000b190a57220 */ /* 0x080fe20000410000 */
[----:B------:R-:W-:Y:S02]  /*65d0*/  PRMT R166, R34, 0x7632, R166 ;  /* 0x0000763222a67816 */ /* 0x000fe400000000a6 */
[----:B------:R-:W-:Y:S01]  /*65e0*/  @P6 FMUL.FTZ R175, R176, R177 ;  /* 0x000000b1b0af6220 */ /* 0x000fe20000410000 */
[----:B------:R-:W-:Y:S01]  /*65f0*/  FFMA.FTZ R176, R20, R169, R170 ;  /* 0x000000a914b07223 */ /* 0x000fe200000100aa */
[----:B------:R-:W-:Y:S02]  /*6600*/  FSEL R165, R165, RZ, P6 ;  /* 0x000000ffa5a57208 */ /* 0x000fe40003000000 */
[----:B------:R-:W-:Y:S01]  /*6610*/  LOP3.LUT P6, RZ, R211, 0xff00, RZ, 0xc0, !PT ;  /* 0x0000ff00d3ff7812 */ /* 0x000fe200078cc0ff */
[----:B------:R-:W-:Y:S01]  /*6620*/  FADD.FTZ R177, R19, -R176 ;  /* 0x800000b013b17221 */ /* 0x000fe20000010000 */
[----:B------:R-:W-:Y:S01]  /*6630*/  SHF.L.U32 R179, R166, 0x10, RZ ;  /* 0x00000010a6b37819 */ /* 0x000fe200000006ff */
[----:B------:R-:W-:-:S02]  /*6640*/  HFMA2 R176, -RZ, RZ, 0, 0 ;  /* 0x00000000ffb07431 */ /* 0x000fc400000001ff */
[----:B------:R-:W-:Y:S02]  /*6650*/  FADD.FTZ R48, R48, R175 ;  /* 0x000000af30307221 */ /* 0x000fe40000010000 */
[----:B------:R-:W-:Y:S01]  /*6660*/  FFMA.FTZ R177, R206, R177, R179 ;  /* 0x000000b1ceb17223 */ /* 0x000fe200000100b3 */
[----:B------:R-:W-:-:S03]  /*6670*/  FFMA.FTZ R179, R13, R169, R170 ;  /* 0x000000a90db37223 */ /* 0x000fc600000100aa */
[----:B------:R-:W-:Y:S01]  /*6680*/  FMUL.FTZ R177, R168, R177 ;  /* 0x000000b1a8b17220 */ /* 0x000fe20000410000 */
[----:B------:R-:W-:Y:S01]  /*6690*/  FADD.FTZ R179, R14, -R179 ;  /* 0x800000b30eb37221 */ /* 0x000fe20000010000 */
[----:B------:R-:W-:Y:S02]  /*66a0*/  @P6 PRMT R166, R166, 0x7632, R166 ;  /* 0x00007632a6a66816 */ /* 0x000fe400000000a6 */
[----:B------:R-:W-:Y:S02]  /*66b0*/  FMUL.FTZ R178, R177, UR11 ;  /* 0x0000000bb1b27c20 */ /* 0x000fe40008410000 */
[----:B------:R-:W-:Y:S02]  /*66c0*/  @P6 SHF.L.U32 R177, R166, 0x10, RZ ;  /* 0x00000010a6b16819 */ /* 0x000fe400000006ff */
[----:B------:R-:W-:-:S03]  /*66d0*/  FMUL.FTZ R166, R145, R178 ;  /* 0x000000b291a67220 */ /* 0x000fc60000410000 */
        /* <DEDUP_REMOVED lines=22> */
[----:B------:R-:W-:Y:S01]  /*6840*/  FMUL.FTZ R178, R168, R179 ;  /* 0x000000b3a8b27220 */ /* 0x000fe20000410000 */
[----:B------:R-:W-:-:S03]  /*6850*/  FFMA.FTZ R179, R7, R169, R170 ;  /* 0x000000a907b37223 */ /* 0x000fc600000100aa */
[----:B------:R-:W-:Y:S01]  /*6860*/  FMUL.FTZ R178, R178, UR11 ;  /* 0x0000000bb2b27c20 */ /* 0x000fe20008410000 */
[----:B------:R-:W-:Y:S01]  /*6870*/  FADD.FTZ R179, R8, -R179 ;  /* 0x800000b308b37221 */ /* 0x000fe20000010000 */
[----:B------:R-:W-:-:S04]  /*6880*/  @P6 PRMT R167, R167, 0x7632, R167 ;  /* 0x00007632a7a76816 */ /* 0x000fc800000000a7 */
[----:B------:R-:W-:Y:S01]  /*6890*/  @P6 SHF.L.U32 R217, R167, 0x10, RZ ;  /* 0x00000010a7d96819 */ /* 0x000fe200000006ff */
[----:B------:R-:W-:-:S04]  /*68a0*/  FMUL.FTZ R167, R147, R178 ;  /* 0x000000b293a77220 */ /* 0x000fc80000410000 */
[----:B------:R-:W-:Y:S01]  /*68b0*/  @P6 FMUL.FTZ R214, R217, R178 ;  /* 0x000000b2d9d66220 */ /* 0x000fe20000410000 */
[----:B------:R-:W-:Y:S02]  /*68c0*/  SHF.L.U32 R217, R32, 0x10, RZ ;  /* 0x0000001020d97819 */ /* 0x000fe400000006ff */
[----:B------:R-:W-:Y:S01]  /*68d0*/  FSEL R216, R167, RZ, P6 ;  /* 0x000000ffa7d87208 */ /* 0x000fe20003000000 */
[----:B------:R-:W-:Y:S01]  /*68e0*/  FADD.FTZ R51, R51, R214 ;  /* 0x000000d633337221 */ /* 0x000fe20000010000 */
[----:B------:R-:W-:Y:S01]  /*68f0*/  LOP3.LUT P6, RZ, R210, 0xff, RZ, 0xc0, !PT ;  /* 0x000000ffd2ff7812 */ /* 0x000fe200078cc0ff */
[----:B------:R-:W-:-:S04]  /*6900*/  FFMA.FTZ R167, R206, R179, R217 ;  /* 0x000000b3cea77223 */ /* 0x000fc800000100d9 */
[----:B------:R-:W-:-:S04]  /*6910*/  FMUL.FTZ R167, R168, R167 ;  /* 0x000000a7a8a77220 */ /* 0x000fc80000410000 */
[----:B------:R-:W-:Y:S01]  /*6920*/  FMUL.FTZ R179, R167, UR11 ;  /* 0x0000000ba7b37c20 */ /* 0x000fe20008410000 */
[----:B------:R-:W-:-:S03]  /*6930*/  MOV R167, RZ ;  /* 0x000000ff00a77202 */ /* 0x000fc60000000f00 */
        /* <DEDUP_REMOVED lines=10> */
[----:B------:R-:W-:Y:S01]  /*69e0*/  HFMA2 R178, -RZ, RZ, 0, 0 ;  /* 0x00000000ffb27431 */ /* 0x000fe200000001ff */
[----:B------:R-:W-:Y:S02]  /*69f0*/  F2FP.BF16.F32.PACK_AB R167, R216, R177 ;  /* 0x000000b1d8a7723e */ /* 0x000fe400000010ff */
[----:B------:R-:W-:-:S06]  /*6a00*/  FFMA.FTZ R217, R206, R217, R219 ;  /* 0x000000d9ced97223 */ /* 0x000fcc00000100db */
        /* <DEDUP_REMOVED lines=9> */
.L_x_2718:
        /* <DEDUP_REMOVED lines=8> */
.L_x_2716:
[----:B------:R-:W-:Y:S05]  /*6b20*/  BSYNC.RECONVERGENT B1 ;  /* 0x0000000000017941 */ /* 0x000fea0003800200 */
.L_x_2715:
        /* <DEDUP_REMOVED lines=13> */
[----:B------:R-:W-:Y:S01]  /*6c00*/  FFMA.FTZ R214, R181, R169, R170 ;  /* 0x000000a9b5d67223 */ /* 0x000fe200000100aa */
[----:B------:R-:W-:Y:S02]  /*6c10*/  HFMA2 R178, -RZ, RZ, 0, 0 ;  /* 0x00000000ffb27431 */ /* 0x000fe400000001ff */
[----:B-----5:R-:W-:Y:S01]  /*6c20*/  FFMA.FTZ R161, R206, R163, R161 ;  /* 0x000000a3cea17223 */ /* 0x020fe200000100a1 */
[----:B------:R-:W-:Y:S01]  /*6c30*/  CS2R R162, SRZ ;  /* 0x0000000000a27805 */ /* 0x000fe2000001ff00 */
[----:B------:R-:W-:Y:S01]  /*6c40*/  FADD.FTZ R214, R25, -R214 ;  /* 0x800000d619d67221 */ /* 0x000fe20000010000 */
[----:B------:R-:W-:Y:S01]  /*6c50*/  MOV R215, RZ ;  /* 0x000000ff00d77202 */ /* 0x000fe20000000f00 */
[----:B------:R-:W-:Y:S01]  /*6c60*/  FMUL.FTZ R160, R161, R168 ;  /* 0x000000a8a1a07220 */ /* 0x000fe20000410000 */
[----:B------:R-:W-:-:S03]  /*6c70*/  HFMA2 R216, -RZ, RZ, 0, 0 ;  /* 0x00000000ffd87431 */ /* 0x000fc600000001ff */
[----:B------:R-:W-:Y:S01]  /*6c80*/  FMUL.FTZ R173, R160, UR11 ;  /* 0x0000000ba0ad7c20 */ /* 0x000fe20008410000 */
[----:B------:R-:W-:-:S03]  /*6c90*/  @P6 SHF.L.U32 R160, R165, 0x10, RZ ;  /* 0x00000010a5a06819 */ /* 0x000fc600000006ff */
[----:B------:R-:W-:Y:S02]  /*6ca0*/  FMUL.FTZ R171, R134, R173 ;  /* 0x000000ad86ab7220 */ /* 0x000fe40000410000 */
[----:B------:R-:W-:Y:S01]  /*6cb0*/  @P6 FMUL.FTZ R163, R173, R160 ;  /* 0x000000a0ada36220 */ /* 0x000fe20000410000 */
[----:B------:R-:W-:Y:S02]  /*6cc0*/  PRMT R160, R29, 0x7632, R160 ;  /* 0x000076321da07816 */ /* 0x000fe400000000a0 */
[----:B------:R-:W-:Y:S01]  /*6cd0*/  FSEL R171, R171, RZ, P6 ;  /* 0x000000ffabab7208 */ /* 0x000fe20003000000 */
[----:B------:R-:W-:Y:S01]  /*6ce0*/  FADD.FTZ R46, R46, R163 ;  /* 0x000000a32e2e7221 */ /* 0x000fe20000010000 */
[----:B------:R-:W-:Y:S02]  /*6cf0*/  LOP3.LUT P6, RZ, R208, 0xff000000, RZ, 0xc0, !PT ;  /* 0xff000000d0ff7812 */ /* 0x000fe400078cc0ff */
[----:B------:R-:W-:Y:S01]  /*6d00*/  SHF.L.U32 R173, R160, 0x10, RZ ;  /* 0x00000010a0ad7819 */ /* 0x000fe200000006ff */
[----:B------:R-:W-:Y:S01]  /*6d10*/  FADD.FTZ R160, R26, -R175 ;  /* 0x800000af1aa07221 */ /* 0x000fe20000010000 */
[----:B------:R-:W-:-:S03]  /*6d20*/  FFMA.FTZ R175, R187, R169, R170 ;  /* 0x000000a9bbaf7223 */ /* 0x000fc600000100aa */
[----:B------:R-:W-:Y:S01]  /*6d30*/  FFMA.FTZ R160, R206, R160, R173 ;  /* 0x000000a0cea07223 */ /* 0x000fe200000100ad */
[----:B------:R-:W-:Y:S01]  /*6d40*/  SHF.L.U32 R173, R30, 0x10, RZ ;  /* 0x000000101ead7819 */ /* 0x000fe200000006ff */
[----:B------:R-:W-:Y:S02]  /*6d50*/  FADD.FTZ R175, R190, -R175 ;  /* 0x800000afbeaf7221 */ /* 0x000fe40000010000 */
        /* <DEDUP_REMOVED lines=19> */
[----:B------:R-:W-:Y:S01]  /*6e90*/  FADD.FTZ R174, R24, -R179 ;  /* 0x800000b318ae7221 */ /* 0x000fe20000010000 */
[----:B------:R-:W-:Y:S01]  /*6ea0*/  LOP3.LUT P6, RZ, R209, 0xff00, RZ, 0xc0, !PT ;  /* 0x0000ff00d1ff7812 */ /* 0x000fe200078cc0ff */
[----:B------:R-:W-:Y:S01]  /*6eb0*/  FADD.FTZ R175, R40, R175 ;  /* 0x000000af28af7221 */ /* 0x000fe20000010000 */
[----:B------:R-:W-:-:S05]  /*6ec0*/  SHF.L.U32 R177, R166, 0x10, RZ ;  /* 0x00000010a6b17819 */ /* 0x000fca00000006ff */
        /* <DEDUP_REMOVED lines=13> */
[----:B------:R-:W-:Y:S01]  /*6fa0*/  FFMA.FTZ R214, R184, R169, R170 ;  /* 0x000000a9b8d67223 */ /* 0x000fe200000100aa */
[----:B------:R-:W-:Y:S02]  /*6fb0*/  F2FP.BF16.F32.PACK_AB R166, R166, R165 ;  /* 0x000000a5a6a6723e */ /* 0x000fe400000010ff */
[----:B------:R-:W-:Y:S01]  /*6fc0*/  FMUL.FTZ R176, R177, R168 ;  /* 0x000000a8b1b07220 */ /* 0x000fe20000410000 */
[----:B------:R-:W-:Y:S01]  /*6fd0*/  FADD.FTZ R214, R183, -R214 ;  /* 0x800000d6b7d67221 */ /* 0x000fe20000010000 */
[----:B------:R-:W-:-:S02]  /*6fe0*/  F2FP.BF16.F32.PACK_AB R165, R172, R171 ;  /* 0x000000abaca5723e */ /* 0x000fc400000010ff */
[----:B------:R-:W-:-:S04]  /*6ff0*/  FMUL.FTZ R217, R176, UR11 ;  /* 0x0000000bb0d97c20 */ /* 0x000fc80008410000 */
[----:B------:R-:W-:Y:S01]  /*7000*/  @P6 SHF.L.U32 R176, R167, 0x10, RZ ;  /* 0x00000010a7b06819 */ /* 0x000fe200000006ff */
[----:B------:R-:W-:Y:S01]  /*7010*/  FMUL.FTZ R179, R130, R217 ;  /* 0x000000d982b37220 */ /* 0x000fe20000410000 */
[----:B------:R-:W-:-:S03]  /*7020*/  PRMT R167, R31, 0x7632, R167 ;  /* 0x000076321fa77816 */ /* 0x000fc600000000a7 */
[----:B------:R-:W-:Y:S01]  /*7030*/  @P6 FMUL.FTZ R215, R217, R176 ;  /* 0x000000b0d9d76220 */ /* 0x000fe20000410000 */
[----:B------:R-:W-:Y:S01]  /*7040*/  FSEL R176, R179, RZ, P6 ;  /* 0x000000ffb3b07208 */ /* 0x000fe20003000000 */
[-CC-:B------:R-:W-:Y:S01]  /*7050*/  FFMA.FTZ R217, R23, R169.reuse, R170.reuse ;  /* 0x000000a917d97223 */ /* 0x180fe200000100aa */
[----:B------:R-:W-:Y:S01]  /*7060*/  ISETP.GE.U32.AND P6, PT, R208, RZ, PT ;  /* 0x000000ffd000720c */ /* 0x000fe20003fc6070 */
[----:B------:R-:W-:Y:S01]  /*7070*/  FFMA.FTZ R170, R192, R169, R170 ;  /* 0x000000a9c0aa7223 */ /* 0x000fe200000100aa */
[----:B------:R-:W-:Y:S01]  /*7080*/  SHF.L.U32 R179, R167, 0x10, RZ ;  /* 0x00000010a7b37819 */ /* 0x000fe200000006ff */
[----:B------:R-:W-:Y:S01]  /*7090*/  FADD.FTZ R219, R186, -R217 ;  /* 0x800000d9badb7221 */ /* 0x000fe20000010000 */
[----:B------:R-:W-:Y:S01]  /*70a0*/  ISETP.GE.U32.AND.EX P6, PT, R209, 0x1000000, PT, P6 ;  /* 0x01000000d100780c */ /* 0x000fe20003fc6160 */
[----:B------:R-:W-:Y:S01]  /*70b0*/  FADD.FTZ R170, R27, -R170 ;  /* 0x800000aa1baa7221 */ /* 0x000fe20000010000 */
[----:B------:R-:W-:Y:S01]  /*70c0*/  FADD.FTZ R42, R42, R215 ;  /* 0x000000d72a2a7221 */ /* 0x000fe20000010000 */
        /* <DEDUP_REMOVED lines=20> */
[----:B------:R-:W-:Y:S02]  /*7210*/  FSEL R214, R214, RZ, P6 ;  /* 0x000000ffd6d67208 */ /* 0x000fe40003000000 */
[----:B------:R-:W-:Y:S01]  /*7220*/  LOP3.LUT P6, RZ, R208, 0xff00, RZ, 0xc0, !PT ;  /* 0x0000ff00d0ff7812 */ /* 0x000fe200078cc0ff */
[----:B------:R-:W-:Y:S01]  /*7230*/  FADD.FTZ R44, R44, R167 ;  /* 0x000000a72c2c7221 */ /* 0x000fe20000010000 */
[----:B------:R-:W-:Y:S02]  /*7240*/  SHF.L.U32 R169, R164, 0x10, RZ ;  /* 0x00000010a4a97819 */ /* 0x000fe400000006ff */
[----:B------:R-:W-:-:S03]  /*7250*/  F2FP.BF16.F32.PACK_AB R167, R217, R176 ;  /* 0x000000b0d9a7723e */ /* 0x000fc600000010ff */
[----:B------:R-:W-:-:S04]  /*7260*/  FFMA.FTZ R206, R206, R170, R169 ;  /* 0x000000aacece7223 */ /* 0x000fc800000100a9 */
[C---:B------:R-:W-:Y:S01]  /*7270*/  FMUL.FTZ R168, R206.reuse, R168 ;  /* 0x000000a8cea87220 */ /* 0x040fe20000410000 */
[----:B------:R-:W-:Y:S02]  /*7280*/  F2FP.BF16.F32.PACK_AB R160, R206, R219 ;  /* 0x000000dbcea0723e */ /* 0x000fe400000010ff */
[----:B------:R-:W-:Y:S01]  /*7290*/  @P6 PRMT R169, R164, 0x7632, R169 ;  /* 0x00007632a4a96816 */ /* 0x000fe200000000a9 */
[----:B------:R-:W-:Y:S01]  /*72a0*/  FMUL.FTZ R168, R168, UR11 ;  /* 0x0000000ba8a87c20 */ /* 0x000fe20008410000 */
[----:B------:R-:W-:Y:S02]  /*72b0*/  HFMA2 R164, -RZ, RZ, 0, 0 ;  /* 0x00000000ffa47431 */ /* 0x000fe400000001ff */
[----:B------:R-:W-:Y:S01]  /*72c0*/  @P6 SHF.L.U32 R169, R169, 0x10, RZ ;  /* 0x00000010a9a96819 */ /* 0x000fe200000006ff */
[----:B------:R-:W-:-:S04]  /*72d0*/  FMUL.FTZ R40, R133, R168 ;  /* 0x000000a885287220 */ /* 0x000fc80000410000 */
[----:B------:R-:W-:Y:S01]  /*72e0*/  @P6 FMUL.FTZ R164, R168, R169 ;  /* 0x000000a9a8a46220 */ /* 0x000fe20000410000 */
[----:B------:R-:W-:-:S03]  /*72f0*/  FSEL R41, R40, RZ, P6 ;  /* 0x000000ff28297208 */ /* 0x000fc60003000000 */
[----:B------:R-:W-:Y:S01]  /*7300*/  FADD.FTZ R45, R45, R164 ;  /* 0x000000a42d2d7221 */ /* 0x000fe20000010000 */
[----:B------:R-:W-:Y:S01]  /*7310*/  F2FP.BF16.F32.PACK_AB R164, R41, R214 ;  /* 0x000000d629a4723e */ /* 0x000fe200000010ff */
[----:B------:R-:W-:Y:S06]  /*7320*/  BRA `(.L_x_2720) ;  /* 0x0000000400d47947 */ /* 0x000fec0003800000 */
.L_x_2719:
[-CC-:B------:R-:W-:Y:S01]  /*7330*/  FFMA.FTZ R171, R185, R169.reuse, R170.reuse ;  /* 0x000000a9b9ab7223 */ /* 0x180fe200000100aa */
[----:B------:R-:W-:Y:S01]  /*7340*/  SHF.L.U32 R173, R29, 0x10, RZ ;  /* 0x000000101dad7819 */ /* 0x000fe200000006ff */
[----:B------:R-:W-:Y:S01]  /*7350*/  HFMA2 R174, -RZ, RZ, 0, 0 ;  /* 0x00000000ffae7431 */ /* 0x000fe200000001ff */
[----:B------:R-:W-:Y:S01]  /*7360*/  LOP3.LUT P6, RZ, R208, 0xff0000, RZ, 0xc0, !PT ;  /* 0x00ff0000d0ff7812 */ /* 0x000fe200078cc0ff */
[----:B------:R-:W-:Y:S01]  /*7370*/  FADD.FTZ R171, R188, -R171 ;  /* 0x800000abbcab7221 */ /* 0x000fe20000010000 */
[----:B------:R-:W-:-:S03]  /*7380*/  FFMA.FTZ R214, R181, R169, R170 ;  /* 0x000000a9b5d67223 */ /* 0x000fc600000100aa */
        /* <DEDUP_REMOVED lines=36> */
[----:B------:R-:W-:Y:S01]  /*75d0*/  FSEL R165, R165, RZ, P6 ;  /* 0x000000ffa5a57208 */ /* 0x000fe20003000000 */
[----:B------:R-:W-:Y:S01]  /*75e0*/  HFMA2 R176, -RZ, RZ, 0, 0 ;  /* 0x00000000ffb07431 */ /* 0x000fe200000001ff */
[----:B------:R-:W-:Y:S01]  /*75f0*/  LOP3.LUT P6, RZ, R209, 0xff00, RZ, 0xc0, !PT ;  /* 0x0000ff00d1ff7812 */ /* 0x000fe200078cc0ff */
[----:B------:R-:W-:Y:S01]  /*7600*/  FADD.FTZ R177, R24, -R177 ;  /* 0x800000b118b17221 */ /* 0x000fe20000010000 */
[----:B------:R-:W-:Y:S01]  /*7610*/  SHF.L.U32 R179, R166, 0x10, RZ ;  /* 0x00000010a6b37819 */ /* 0x000fe200000006ff */
[----:B------:R-:W-:-:S04]  /*7620*/  FADD.FTZ R175, R40, R175 ;  /* 0x000000af28af7221 */ /* 0x000fc80000010000 */
[----:B------:R-:W-:Y:S01]  /*7630*/  FFMA.FTZ R177, R206, R177, R179 ;  /* 0x000000b1ceb17223 */ /* 0x000fe200000100b3 */
[----:B------:R-:W-:-:S03]  /*7640*/  SHF.L.U32 R179, R31, 0x10, RZ ;  /* 0x000000101fb37819 */ /* 0x000fc600000006ff */
[----:B------:R-:W-:Y:S02]  /*7650*/  FMUL.FTZ R177, R168, R177 ;  /* 0x000000b1a8b17220 */ /* 0x000fe40000410000 */
[----:B------:R-:W-:Y:S02]  /*7660*/  @P6 PRMT R166, R166, 0x7632, R166 ;  /* 0x00007632a6a66816 */ /* 0x000fe400000000a6 */
        /* <DEDUP_REMOVED lines=8> */
[----:B------:R-:W-:Y:S01]  /*76f0*/  FFMA.FTZ R177, R206, R177, R179 ;  /* 0x000000b1ceb17223 */ /* 0x000fe200000100b3 */
[----:B------:R-:W-:Y:S02]  /*7700*/  MOV R179, RZ ;  /* 0x000000ff00b37202 */ /* 0x000fe40000000f00 */
[----:B------:R-:W-:Y:S01]  /*7710*/  F2FP.BF16.F32.PACK_AB R166, R166, R165 ;  /* 0x000000a5a6a6723e */ /* 0x000fe200000010ff */
[----:B------:R-:W-:Y:S01]  /*7720*/  FMUL.FTZ R177, R168, R177 ;  /* 0x000000b1a8b17220 */ /* 0x000fe20000410000 */
[----:B------:R-:W-:-:S03]  /*7730*/  F2FP.BF16.F32.PACK_AB R165, R172, R171 ;  /* 0x000000abaca5723e */ /* 0x000fc600000010ff */
        /* <DEDUP_REMOVED lines=14> */
[-CC-:B------:R-:W-:Y:S01]  /*7820*/  FFMA.FTZ R215, R23, R169.reuse, R170.reuse ;  /* 0x000000a917d77223 */ /* 0x180fe200000100aa */
[----:B------:R-:W-:Y:S02]  /*7830*/  FFMA.FTZ R170, R192, R169, R170 ;  /* 0x000000a9c0aa7223 */ /* 0x000fe400000100aa */
[----:B------:R-:W-:Y:S01]  /*7840*/  FMUL.FTZ R178, R178, UR11 ;  /* 0x0000000bb2b27c20 */ /* 0x000fe20008410000 */
[----:B------:R-:W-:Y:S01]  /*7850*/  FADD.FTZ R215, R186, -R215 ;  /* 0x800000d7bad77221 */ /* 0x000fe20000010000 */
[----:B------:R-:W-:Y:S01]  /*7860*/  @P6 PRMT R167, R167, 0x7632, R167 ;  /* 0x00007632a7a76816 */ /* 0x000fe200000000a7 */
[----:B------:R-:W-:-:S03]  /*7870*/  FADD.FTZ R169, R27, -R170 ;  /* 0x800000aa1ba97221 */ /* 0x000fc60000010000 */
        /* <DEDUP_REMOVED lines=16> */
[----:B------:R-:W-:Y:S01]  /*7980*/  FADD.FTZ R178, R41, R176 ;  /* 0x000000b029b27221 */ /* 0x000fe20000010000 */
[----:B------:R-:W-:Y:S01]  /*7990*/  LOP3.LUT P6, RZ, R208, 0xff00, RZ, 0xc0, !PT ;  /* 0x0000ff00d0ff7812 */ /* 0x000fe200078cc0ff */
[----:B------:R-:W-:Y:S01]  /*79a0*/  FADD.FTZ R44, R44, R167 ;  /* 0x000000a72c2c7221 */ /* 0x000fe20000010000 */
[----:B------:R-:W-:Y:S02]  /*79b0*/  SHF.L.U32 R217, R164, 0x10, RZ ;  /* 0x00000010a4d97819 */ /* 0x000fe400000006ff */
[----:B------:R-:W-:-:S03]  /*79c0*/  F2FP.BF16.F32.PACK_AB R167, R216, R177 ;  /* 0x000000b1d8a7723e */ /* 0x000fc600000010ff */
[----:B------:R-:W-:-:S04]  /*79d0*/  FFMA.FTZ R169, R206, R169, R217 ;  /* 0x000000a9cea97223 */ /* 0x000fc800000100d9 */
[----:B------:R-:W-:Y:S02]  /*79e0*/  FMUL.FTZ R168, R168, R169 ;  /* 0x000000a9a8a87220 */ /* 0x000fe40000410000 */
[----:B------:R-:W-:Y:S01]  /*79f0*/  @P6 PRMT R170, R164, 0x7632, R170 ;  /* 0x00007632a4aa6816 */ /* 0x000fe200000000aa */
[----:B------:R-:W-:Y:S02]  /*7a00*/  HFMA2 R164, -RZ, RZ, 0, 0 ;  /* 0x00000000ffa47431 */ /* 0x000fe400000001ff */
[----:B------:R-:W-:Y:S01]  /*7a10*/  FMUL.FTZ R168, R168, UR11 ;  /* 0x0000000ba8a87c20 */ /* 0x000fe20008410000 */
[----:B------:R-:W-:-:S03]  /*7a20*/  @P6 SHF.L.U32 R169, R170, 0x10, RZ ;  /* 0x00000010aaa96819 */ /* 0x000fc600000006ff */
[-C--:B------:R-:W-:Y:S02]  /*7a30*/  FMUL.FTZ R40, R133, R168.reuse ;  /* 0x000000a885287220 */ /* 0x080fe40000410000 */
[----:B------:R-:W-:-:S03]  /*7a40*/  @P6 FMUL.FTZ R164, R169, R168 ;  /* 0x000000a8a9a46220 */ /* 0x000fc60000410000 */
[----:B------:R-:W-:Y:S01]  /*7a50*/  FSEL R40, R40, RZ, P6 ;  /* 0x000000ff28287208 */ /* 0x000fe20003000000 */
[----:B------:R-:W-:-:S03]  /*7a60*/  FADD.FTZ R45, R45, R164 ;  /* 0x000000a42d2d7221 */ /* 0x000fc60000010000 */
[----:B------:R-:W-:-:S07]  /*7a70*/  F2FP.BF16.F32.PACK_AB R164, R40, R215 ;  /* 0x000000d728a4723e */ /* 0x000fce00000010ff */
.L_x_2720:
[----:B------:R-:W0:Y:S08]  /*7a80*/  @P0 LDC.64 R168, c[0x0][0x478] ;  /* 0x00011e00ffa80b82 */ /* 0x000e300000000a00 */
[----:B------:R-:W1:Y:S01]  /*7a90*/  LDC.64 R40, c[0x0][0x468] ;  /* 0x00011a00ff287b82 */ /* 0x000e620000000a00 */
[----:B0-----:R-:W-:-:S05]  /*7aa0*/  @P0 IMAD.WIDE.U32 R168, R6, 0x10, R168 ;  /* 0x0000001006a80825 */ /* 0x001fca00078e00a8 */
[----:B------:R4:W-:Y:S01]  /*7ab0*/  @P0 STG.E.128 desc[UR4][R168.64], R160 ;  /* 0x000000a0a8000986 */ /* 0x0009e2000c101d04 */
[----:B-1----:R-:W-:Y:S01]  /*7ac0*/  IMAD.WIDE.U32 R170, R6, 0x10, R40 ;  /* 0x0000001006aa7825 */ /* 0x002fe200078e0028 */
[----:B------:R-:W-:Y:S02]  /*7ad0*/  MOV R40, R175 ;  /* 0x000000af00287202 */ /* 0x000fe40000000f00 */
[----:B------:R-:W-:Y:S02]  /*7ae0*/  MOV R41, R178 ;  /* 0x000000b200297202 */ /* 0x000fe40000000f00 */
[----:B------:R4:W-:Y:S05]  /*7af0*/  STG.E.128 desc[UR4][R170.64], R164 ;  /* 0x000000a4aa007986 */ /* 0x0009ea000c101d04 */
.L_x_2708:
[----:B------:R-:W-:Y:S05]  /*7b00*/  BSYNC.RECONVERGENT B0 ;  /* 0x0000000000007941 */ /* 0x000fea0003800200 */
.L_x_2698:
[----:B0-234-:R-:W0:Y:S01]  /*7b10*/  LDC.64 R164, c[0x0][0x380] ;  /* 0x0000e000ffa47b82 */ /* 0x01de220000000a00 */
[----:B------:R-:W-:Y:S02]  /*7b20*/  PLOP3.LUT P2, PT, P2, PT, PT, 0x8, 0x80 ;  /* 0x000000000080781c */ /* 0x000fe4000174e170 */
[----:B0-----:R-:W-:-:S04]  /*7b30*/  IADD3 R5, PT, PT, R5, R164, RZ ;  /* 0x000000a405057210 */ /* 0x001fc80007ffe0ff */
[----:B------:R-:W-:-:S13]  /*7b40*/  ISETP.GE.AND P0, PT, R5, R165, PT ;  /* 0x000000a50500720c */ /* 0x000fda0003f06270 */
[----:B------:R-:W-:Y:S05]  /*7b50*/  @!P0 BRA `(.L_x_2721) ;  /* 0xffffff8c00208947 */ /* 0x000fea000383ffff */
.L_x_2691:
        /* <DEDUP_REMOVED lines=17> */
.L_x_2723:
[----:B------:R-:W-:Y:S05]  /*7c70*/  BSYNC.RECONVERGENT B0 ;  /* 0x0000000000007941 */ /* 0x000fea0003800200 */
.L_x_2722:
        /* <DEDUP_REMOVED lines=15> */
.L_x_2725:
[----:B------:R-:W-:Y:S05]  /*7d70*/  BSYNC.RECONVERGENT B0 ;  /* 0x0000000000007941 */ /* 0x000fea0003800200 */
.L_x_2724:
        /* <DEDUP_REMOVED lines=14> */
.L_x_2726:
        /* <DEDUP_REMOVED lines=10> */
.L_x_10708:


//--------------------- .text._ZN10layer_norm13ln_bwd_kernelINS_13Kernel_traitsIf13__nv_bfloat16S2_S2_fjLj6144ELj1ELj1ELj8ELj16ENS_18Kernel_traits_baseILj6144EfS2_S2_S2_fjLj256EEEEELb1ELb1ELb0ELb1EEEvNS_9BwdParamsE --------------------------
	.section	.text._ZN10layer_norm13ln_bwd_kernelINS_13Kernel_traitsIf13__nv_bfloat16S2_S2_fjLj6144ELj1ELj1ELj8ELj16ENS_18Kernel_traits_baseILj6144EfS2_S2_S2_fjLj256EEEEELb1ELb1ELb0ELb1EEEvNS_9BwdParamsE,"ax",@progbits
	.align	128
        .global         _ZN10layer_norm13ln_bwd_kernelINS_13Kernel_traitsIf13__nv_bfloat16S2_S2_fjLj6144ELj1ELj1ELj8ELj16ENS_18Kernel_traits_baseILj6144EfS2_S2_S2_fjLj256EEEEELb1ELb1ELb0ELb1EEEvNS_9BwdParamsE
        .type           _ZN10layer_norm13ln_bwd_kernelINS_13Kernel_traitsIf13__nv_bfloat16S2_S2_fjLj6144ELj1ELj1ELj8ELj16ENS_18Kernel_traits_baseILj6144EfS2_S2_S2_fjLj256EEEEELb1ELb1ELb0ELb1EEEvNS_9BwdParamsE,@function
        .size           _ZN10layer_norm13ln_bwd_kernelINS_13Kernel_traitsIf13__nv_bfloat16S2_S2_fjLj6144ELj1ELj1ELj8ELj16ENS_18Kernel_traits_baseILj6144EfS2_S2_S2_fjLj256EEEEELb1ELb1ELb0ELb1EEEvNS_9BwdParamsE,(.L_x_10709 - _ZN10layer_norm13ln_bwd_kernelINS_13Kernel_traitsIf13__nv_bfloat16S2_S2_fjLj6144ELj1ELj1ELj8ELj16ENS_18Kernel_traits_baseILj6144EfS2_S2_S2_fjLj256EEEEELb1ELb1ELb0ELb1EEEvNS_9BwdParamsE)
        .other          _ZN10layer_norm13ln_bwd_kernelINS_13Kernel_traitsIf13__nv_bfloat16S2_S2_fjLj6144ELj1ELj1ELj8ELj16ENS_18Kernel_traits_baseILj6144EfS2_S2_S2_fjLj256EEEEELb1ELb1ELb0ELb1EEEvNS_9BwdParamsE,@"STO_CUDA_ENTRY STV_DEFAULT"
_ZN10layer_norm13ln_bwd_kernelINS_13Kernel_traitsIf13__nv_bfloat16S2_S2_fjLj6144ELj1ELj1ELj8ELj16ENS_18Kernel_traits_baseILj6144EfS2_S2_S2_fjLj256EEEEELb1ELb1ELb0ELb1EEEvNS_9BwdParamsE:
.text._ZN10layer_norm13ln_bwd_kernelINS_13Kernel_traitsIf13__nv_bfloat16S2_S2_fjLj6144ELj1ELj1ELj8ELj16ENS_18Kernel_traits_baseILj6144EfS2_S2_S2_fjLj256EEEEELb1ELb1ELb0ELb1EEEvNS_9BwdParamsE:
        /* <DEDUP_REMOVED lines=106> */
[----:B------:R-:W1:Y:S01]  /*06a0*/  LDCU UR12, c[0x0][0x400] ;  /* 0x00008000ff0c77ac */ /* 0x000e620008000800 */
[----:B------:R-:W4:Y:S01]  /*06b0*/  LDCU.64 UR14, c[0x0][0x478] ;  /* 0x00008f00ff0e77ac */ /* 0x000f220008000a00 */
[----:B------:R-:W0:Y:S04]  /*06c0*/  LDCU.64 UR10, c[0x0][0x438] ;  /* 0x00008700ff0a77ac */ /* 0x000e280008000a00 */
.L_x_2742:
[----:B------:R-:W2:Y:S01]  /*06d0*/  LDC.64 R124, c[0x0][0x3a8] ;  /* 0x0000ea00ff7c7b82 */ /* 0x000ea20000000a00 */
[----:B---3--:R-:W-:-:S05]  /*06e0*/  IMAD R108, R163, UR9, RZ ;  /* 0x00000009a36c7c24 */ /* 0x008fca000f8e02ff */
[----:B------:R-:W-:Y:S02]  /*06f0*/  SHF.R.S32.HI R109, RZ, 0x1f, R108 ;  /* 0x0000001fff6d7819 */ /* 0x000fe4000001146c */
[----:B------:R-:W3:Y:S02]  /*0700*/  LDC.64 R130, c[0x0][0x3c0] ;  /* 0x0000f000ff827b82 */ /* 0x000ee40000000a00 */
[----:B------:R-:W-:-:S04]  /*0710*/  LEA.HI R108, R109, R108, RZ, 0x3 ;  /* 0x0000006c6d6c7211 */ /* 0x000fc800078f18ff */
[----:B------:R-:W-:Y:S02]  /*0720*/  LEA.HI.SX32 R183, R108, R145, 0x1d ;  /* 0x000000916cb77211 */ /* 0x000fe400078feaff */
[----:B------:R-:W1:Y:S02]  /*0730*/  LDC.64 R128, c[0x0][0x428] ;  /* 0x00010a00ff807b82 */ /* 0x000e640000000a00 */
[----:B------:R-:W-:-:S05]  /*0740*/  IADD3 R166, PT, PT, R183, 0x100, RZ ;  /* 0x00000100b7a67810 */ /* 0x000fca0007ffe0ff */
[--C-:B--2---:R-:W-:Y:S01]  /*0750*/  IMAD.WIDE.U32 R116, R166, 0x10, R124.reuse ;  /* 0x00000010a6747825 */ /* 0x104fe200078e007c */
[----:B------:R-:W2:Y:S03]  /*0760*/  LDC.64 R170, c[0x0][0x3c8] ;  /* 0x0000f200ffaa7b82 */ /* 0x000ea60000000a00 */
[C---:B------:R-:W-:Y:S02]  /*0770*/  IMAD.WIDE.U32 R108, R183.reuse, 0x10, R124 ;  /* 0x00000010b76c7825 */ /* 0x040fe400078e007c */
[----:B------:R-:W4:Y:S04]  /*0780*/  LDG.E.128 R116, desc[UR6][R116.64] ;  /* 0x0000000674747981 */ /* 0x000f28000c1e1d00 */
[----:B------:R-:W4:Y:S01]  /*0790*/  LDG.E.128 R108, desc[UR6][R108.64] ;  /* 0x000000066c6c7981 */ /* 0x000f22000c1e1d00 */
[----:B------:R-:W-:Y:S01]  /*07a0*/  IADD3 R164, PT, PT, R183, 0x200, RZ ;  /* 0x00000200b7a47810 */ /* 0x000fe20007ffe0ff */
[----:B---3--:R-:W-:-:S04]  /*07b0*/  IMAD.WIDE R168, R163, 0x4, R130 ;  /* 0x00000004a3a87825 */ /* 0x008fc800078e0282 */
[--C-:B-1----:R-:W-:Y:S01]  /*07c0*/  IMAD.WIDE.U32 R112, R183, 0x10, R128.reuse ;  /* 0x00000010b7707825 */ /* 0x102fe200078e0080 */
[----:B------:R-:W3:Y:S03]  /*07d0*/  LDG.E R179, desc[UR6][R168.64] ;  /* 0x00000006a8b37981 */ /* 0x000ee6000c1e1900 */
[----:B------:R-:W-:Y:S02]  /*07e0*/  IMAD.WIDE.U32 R120, R166, 0x10, R128 ;  /* 0x00000010a6787825 */ /* 0x000fe400078e0080 */
[----:B------:R-:W3:Y:S02]  /*07f0*/  LDG.E.128 R112, desc[UR6][R112.64] ;  /* 0x0000000670707981 */ /* 0x000ee4000c1e1d00 */
[C---:B------:R-:W-:Y:S02]  /*0800*/  IMAD.WIDE.U32 R124, R164.reuse, 0x10, R124 ;  /* 0x00000010a47c7825 */ /* 0x040fe400078e007c */
[----:B------:R-:W3:Y:S02]  /*0810*/  LDG.E.128 R120, desc[UR6][R120.64] ;  /* 0x0000000678787981 */ /* 0x000ee4000c1e1d00 */
[----:B------:R-:W-:-:S02]  /*0820*/  IMAD.WIDE.U32 R128, R164, 0x10, R128 ;  /* 0x00000010a4807825 */ /* 0x000fc400078e0080 */
[----:B------:R-:W3:Y:S02]  /*0830*/  LDG.E.128 R124, desc[UR6][R124.64] ;  /* 0x000000067c7c7981 */ /* 0x000ee4000c1e1d00 */
[----:B--2---:R-:W-:Y:S02]  /*0840*/  IMAD.WIDE R170, R163, 0x4, R170 ;  /* 0x00000004a3aa7825 */ /* 0x004fe400078e02aa */
[----:B------:R-:W2:Y:S04]  /*0850*/  LDG.E.128 R128, desc[UR6][R128.64] ;  /* 0x0000000680807981 */ /* 0x000ea8000c1e1d00 */
[----:B------:R4:W2:Y:S01]  /*0860*/  LDG.E R165, desc[UR6][R170.64] ;  /* 0x00000006aaa57981 */ /* 0x0008a2000c1e1900 */
[----:B0-----:R-:W-:-:S04]  /*0870*/  ISETP.NE.U32.AND P0, PT, RZ, UR10, PT ;  /* 0x0000000aff007c0c */ /* 0x001fc8000bf05070 */
[----:B------:R-:W-:Y:S02]  /*0880*/  ISETP.NE.AND.EX P0, PT, RZ, UR11, PT, P0 ;  /* 0x0000000bff007c0c */ /* 0x000fe4000bf05300 */
[----:B------:R-:W-:Y:S01]  /*0890*/  ISETP.NE.AND P4, PT, RZ, UR8, PT ;  /* 0x00000008ff007c0c */ /* 0x000fe2000bf85270 */
[----:B------:R-:W0:Y:S01]  /*08a0*/  S2R R235, SR_CgaCtaId ;  /* 0x0000000000eb7919 */ /* 0x000e220000008800 */
[----:B------:R-:W-:Y:S02]  /*08b0*/  LOP3.LUT P2, RZ, R145, 0x1f, RZ, 0xc0, !PT ;  /* 0x0000001f91ff7812 */ /* 0x000fe4000784c0ff */
[C---:B----4-:R-:W-:Y:S02]  /*08c0*/  PRMT R170, R116.reuse, 0x7632, R170 ;  /* 0x0000763274aa7816 */ /* 0x050fe400000000aa */
[----:B------:R-:W-:Y:S02]  /*08d0*/  SHF.L.U32 R202, R116, 0x10, RZ ;  /* 0x0000001074ca7819 */ /* 0x000fe400000006ff */
[----:B------:R-:W-:-:S02]  /*08e0*/  PRMT R176, R117, 0x7632, R176 ;  /* 0x0000763275b07816 */ /* 0x000fc400000000b0 */
[----:B------:R-:W-:Y:S02]  /*08f0*/  SHF.L.U32 R198, R117, 0x10, RZ ;  /* 0x0000001075c67819 */ /* 0x000fe400000006ff */
[----:B------:R-:W1:Y:S01]  /*0900*/  @P1 LDC.64 R116, c[0x0][0x3e0] ;  /* 0x0000f800ff741b82 */ /* 0x000e620000000a00 */
[C---:B------:R-:W-:Y:S02]  /*0910*/  PRMT R167, R108.reuse, 0x7632, R167 ;  /* 0x000076326ca77816 */ /* 0x040fe400000000a7 */
[----:B------:R-:W-:Y:S02]  /*0920*/  SHF.L.U32 R206, R108, 0x10, RZ ;  /* 0x000000106cce7819 */ /* 0x000fe400000006ff */
[C---:B------:R-:W-:Y:S02]  /*0930*/  PRMT R172, R109.reuse, 0x7632, R172 ;  /* 0x000076326dac7816 */ /* 0x040fe400000000ac */
[----:B------:R-:W-:Y:S02]  /*0940*/  SHF.L.U32 R224, R109, 0x10, RZ ;  /* 0x000000106de07819 */ /* 0x000fe400000006ff */
[----:B------:R-:W4:Y:S01]  /*0950*/  LDC.64 R108, c[0x0][0x3b0] ;  /* 0x0000ec00ff6c7b82 */ /* 0x000f220000000a00 */
[----:B------:R-:W-:-:S02]  /*0960*/  PRMT R174, R110, 0x7632, R174 ;  /* 0x000076326eae7816 */ /* 0x000fc400000000ae */
[----:B------:R-:W-:Y:S02]  /*0970*/  SHF.L.U32 R226, R110, 0x10, RZ ;  /* 0x000000106ee27819 */ /* 0x000fe400000006ff */
[C---:B------:R-:W-:Y:S02]  /*0980*/  PRMT R168, R111.reuse, 0x7632, R168 ;  /* 0x000076326fa87816 */ /* 0x040fe400000000a8 */
[----:B------:R-:W-:Y:S02]  /*0990*/  SHF.L.U32 R214, R111, 0x10, RZ ;  /* 0x000000106fd67819 */ /* 0x000fe400000006ff */
[----:B------:R-:W0:Y:S01]  /*09a0*/  @P0 LDC.64 R110, c[0x0][0x438] ;  /* 0x00010e00ff6e0b82 */ /* 0x000e220000000a00 */
[----:B---3--:R-:W-:Y:S02]  /*09b0*/  FSEL R179, R179, RZ, !P4 ;  /* 0x000000ffb3b37208 */ /* 0x008fe40006000000 */
[C---:B------:R-:W-:Y:S02]  /*09c0*/  PRMT R177, R118.reuse, 0x7632, R177 ;  /* 0x0000763276b17816 */ /* 0x040fe400000000b1 */
[----:B------:R-:W-:Y:S01]  /*09d0*/  SHF.L.U32 R194, R118, 0x10, RZ ;  /* 0x0000001076c27819 */ /* 0x000fe200000006ff */
[----:B-1----:R-:W-:Y:S01]  /*09e0*/  @P1 IMAD.WIDE R116, R163, 0x2, R116 ;  /* 0x00000002a3741825 */ /* 0x002fe200078e0274 */
[----:B------:R-:W-:-:S02]  /*09f0*/  PRMT R169, R112, 0x7632, R169 ;  /* 0x0000763270a97816 */ /* 0x000fc400000000a9 */
[----:B------:R-:W-:Y:S02]  /*0a00*/  SHF.L.U32 R203, R112, 0x10, RZ ;  /* 0x0000001070cb7819 */ /* 0x000fe400000006ff */
[C---:B------:R-:W-:Y:S02]  /*0a10*/  PRMT R118, R119.reuse, 0x7632, R118 ;  /* 0x0000763277767816 */ /* 0x040fe40000000076 */
[----:B------:R-:W-:Y:S02]  /*0a20*/  SHF.L.U32 R190, R119, 0x10, RZ ;  /* 0x0000001077be7819 */ /* 0x000fe400000006ff */
[C---:B------:R-:W-:Y:S02]  /*0a30*/  PRMT R227, R121.reuse, 0x7632, R227 ;  /* 0x0000763279e37816 */ /* 0x040fe400000000e3 */
[----:B------:R-:W-:Y:S02]  /*0a40*/  SHF.L.U32 R180, R121, 0x10, RZ ;  /* 0x0000001079b47819 */ /* 0x000fe400000006ff */
[----:B------:R-:W-:-:S02]  /*0a50*/  PRMT R228, R122, 0x7632, R228 ;  /* 0x000076327ae47816 */ /* 0x000fc400000000e4 */
[----:B------:R-:W-:Y:S01]  /*0a60*/  SHF.L.U32 R184, R122, 0x10, RZ ;  /* 0x000000107ab87819 */ /* 0x000fe200000006ff */
[----:B------:R-:W-:Y:S01]  /*0a70*/  FADD.FTZ R206, -R179, R206 ;  /* 0x000000ceb3ce7221 */ /* 0x000fe20000010100 */
[----:B------:R-:W-:Y:S01]  /*0a80*/  PRMT R119, R124, 0x7632, R119 ;  /* 0x000076327c777816 */ /* 0x000fe20000000077 */
[----:B------:R1:W3:Y:S01]  /*0a90*/  @P1 LDG.E.U16 R223, desc[UR6][R116.64] ;  /* 0x0000000674df1981 */ /* 0x0002e2000c1e1500 */
[----:B------:R-:W-:Y:S02]  /*0aa0*/  PRMT R121, R125, 0x7632, R121 ;  /* 0x000076327d797816 */ /* 0x000fe40000000079 */
[----:B------:R-:W-:Y:S02]  /*0ab0*/  PRMT R122, R126, 0x7632, R122 ;  /* 0x000076327e7a7816 */ /* 0x000fe4000000007a */
[----:B------:R-:W-:Y:S02]  /*0ac0*/  SHF.L.U32 R167, R167, 0x10, RZ ;  /* 0x00000010a7a77819 */ /* 0x000fe400000006ff */
[----:B------:R-:W-:-:S02]  /*0ad0*/  SHF.L.U32 R174, R174, 0x10, RZ ;  /* 0x00000010aeae7819 */ /* 0x000fc400000006ff */
[----:B------:R-:W-:Y:S02]  /*0ae0*/  SHF.L.U32 R168, R168, 0x10, RZ ;  /* 0x00000010a8a87819 */ /* 0x000fe400000006ff */
[----:B------:R-:W-:Y:S02]  /*0af0*/  SHF.L.U32 R124, R124, 0x10, RZ ;  /* 0x000000107c7c7819 */ /* 0x000fe400000006ff */
[----:B------:R-:W-:Y:S02]  /*0b00*/  SHF.L.U32 R125, R125, 0x10, RZ ;  /* 0x000000107d7d7819 */ /* 0x000fe400000006ff */
[----:B------:R-:W-:Y:S01]  /*0b10*/  SHF.L.U32 R126, R126, 0x10, RZ ;  /* 0x000000107e7e7819 */ /* 0x000fe200000006ff */
[----:B-----5:R-:W-:Y:S01]  /*0b20*/  FMUL.FTZ R211, R88, R203 ;  /* 0x000000cb58d37220 */ /* 0x020fe20000410000 */
[----:B-1----:R-:W-:Y:S01]  /*0b30*/  SHF.L.U32 R117, R169, 0x10, RZ ;  /* 0x00000010a9757819 */ /* 0x002fe200000006ff */
[C---:B------:R-:W-:Y:S01]  /*0b40*/  FADD.FTZ R212, -R179.reuse, R167 ;  /* 0x000000a7b3d47221 */ /* 0x040fe20000010100 */
[----:B------:R-:W-:Y:S01]  /*0b50*/  SHF.L.U32 R176, R176, 0x10, RZ ;  /* 0x00000010b0b07819 */ /* 0x000fe200000006ff */
[----:B------:R-:W-:Y:S01]  /*0b60*/  FADD.FTZ R210, -R179, R174 ;  /* 0x000000aeb3d27221 */ /* 0x000fe20000010100 */
[----:B------:R-:W-:Y:S01]  /*0b70*/  PRMT R229, R123, 0x7632, R229 ;  /* 0x000076327be57816 */ /* 0x000fe200000000e5 */
[----:B------:R-:W-:Y:S01]  /*0b80*/  FADD.FTZ R208, -R179, R168 ;  /* 0x000000a8b3d07221 */ /* 0x000fe20000010100 */
[----:B------:R-:W-:Y:S01]  /*0b90*/  SHF.L.U32 R185, R123, 0x10, RZ ;  /* 0x000000107bb97819 */ /* 0x000fe200000006ff */
[----:B--2---:R-:W-:Y:S01]  /*0ba0*/  FMUL.FTZ R206, R165, R206 ;  /* 0x000000cea5ce7220 */ /* 0x004fe20000410000 */
[----:B------:R-:W-:Y:S01]  /*0bb0*/  SHF.L.U32 R196, R170, 0x10, RZ ;  /* 0x00000010aac47819 */ /* 0x000fe200000006ff */
[----:B------:R-:W-:Y:S01]  /*0bc0*/  FADD.FTZ R168, -R179, R124 ;  /* 0x0000007cb3a87221 */ /* 0x000fe20000010100 */
[----:B------:R-:W-:Y:S01]  /*0bd0*/  SHF.L.U32 R119, R119, 0x10, RZ ;  /* 0x0000001077777819 */ /* 0x000fe200000006ff */
[----:B------:R-:W-:Y:S01]  /*0be0*/  FADD.FTZ R170, -R179, R125 ;  /* 0x0000007db3aa7221 */ /* 0x000fe20000010100 */
[----:B------:R-:W-:Y:S01]  /*0bf0*/  PRMT R123, R127, 0x7632, R123 ;  /* 0x000076327f7b7816 */ /* 0x000fe2000000007b */
[----:B------:R-:W-:Y:S01]  /*0c00*/  FADD.FTZ R174, -R179, R126 ;  /* 0x0000007eb3ae7221 */ /* 0x000fe20000010100 */
[----:B------:R-:W-:Y:S01]  /*0c10*/  SHF.L.U32 R178, R127, 0x10, RZ ;  /* 0x000000107fb27819 */ /* 0x000fe200000006ff */
[----:B----4-:R-:W-:Y:S01]  /*0c20*/  IMAD.WIDE.U32 R126, R166, 0x8, R108 ;  /* 0x00000008a67e7825 */ /* 0x010fe200078e006c */
[----:B------:R-:W-:-:S02]  /*0c30*/  PRMT R230, R128, 0x7632, R230 ;  /* 0x0000763280e67816 */ /* 0x000fc400000000e6 */
[----:B------:R-:W-:Y:S01]  /*0c40*/  SHF.L.U32 R213, R128, 0x10, RZ ;  /* 0x0000001080d57819 */ /* 0x000fe200000006ff */
[----:B------:R-:W-:Y:S01]  /*0c50*/  IMAD.WIDE.U32 R124, R164, 0x8, R108 ;  /* 0x00000008a47c7825 */ /* 0x000fe200078e006c */
[C---:B------:R-:W-:Y:S02]  /*0c60*/  PRMT R231, R129.reuse, 0x7632, R231 ;  /* 0x0000763281e77816 */ /* 0x040fe400000000e7 */
[----:B------:R-:W-:Y:S01]  /*0c70*/  SHF.L.U32 R216, R129, 0x10, RZ ;  /* 0x0000001081d87819 */ /* 0x000fe200000006ff */
[----:B------:R-:W-:Y:S01]  /*0c80*/  IMAD.WIDE.U32 R128, R183, 0x8, R108 ;  /* 0x00000008b7807825 */ /* 0x000fe200078e006c */
[----:B------:R-:W-:-:S03]  /*0c90*/  PRMT R171, R113, 0x7632, R171 ;  /* 0x0000763271ab7816 */ /* 0x000fc600000000ab */
[----:B------:R-:W-:Y:S01]  /*0ca0*/  FMUL.FTZ R209, R89, R117 ;  /* 0x0000007559d17220 */ /* 0x000fe20000410000 */
[----:B------:R-:W-:Y:S01]  /*0cb0*/  SHF.L.U32 R204, R113, 0x10, RZ ;  /* 0x0000001071cc7819 */ /* 0x000fe200000006ff */
[----:B------:R-:W-:Y:S01]  /*0cc0*/  FADD.FTZ R108, RZ, R211 ;  /* 0x000000d3ff6c7221 */ /* 0x000fe20000010000 */
[----:B------:R-:W-:Y:S01]  /*0cd0*/  SHF.L.U32 R172, R172, 0x10, RZ ;  /* 0x00000010acac7819 */ /* 0x000fe200000006ff */
[C---:B------:R-:W-:Y:S01]  /*0ce0*/  FADD.FTZ R224, -R179.reuse, R224 ;  /* 0x000000e0b3e07221 */ /* 0x040fe20000010100 */
[----:B------:R-:W-:Y:S01]  /*0cf0*/  FADD.FTZ R192, -R179, R176 ;  /* 0x000000b0b3c07221 */ /* 0x000fe20000010100 */
[----:B------:R-:W-:Y:S01]  /*0d00*/  FMUL.FTZ R212, R165, R212 ;  /* 0x000000d4a5d47220 */ /* 0x000fe20000410000 */
[----:B------:R-:W-:Y:S01]  /*0d10*/  FFMA.FTZ R109, R206, R211, RZ ;  /* 0x000000d3ce6d7223 */ /* 0x000fe200000100ff */
[----:B------:R-:W-:Y:S01]  /*0d20*/  FADD.FTZ R176, -R179, R119 ;  /* 0x00000077b3b07221 */ /* 0x000fe20000010100 */
[----:B0-----:R-:W-:Y:S01]  /*0d30*/  @P0 IMAD.WIDE.U32 R110, R164, 0x10, R110 ;  /* 0x00000010a46e0825 */ /* 0x001fe200078e006e */
[----:B------:R-:W-:-:S03]  /*0d40*/  SHF.L.U32 R119, R171, 0x10, RZ ;  /* 0x00000010ab777819 */ /* 0x000fc600000006ff */
[----:B------:R-:W-:Y:S01]  /*0d50*/  FMUL.FTZ R221, R90, R204 ;  /* 0x000000cc5add7220 */ /* 0x000fe20000410000 */
[----:B------:R-:W-:Y:S01]  /*0d60*/  FADD.FTZ R108, R108, R209 ;  /* 0x000000d16c6c7221 */ /* 0x000fe20000010000 */
[----:B------:R-:W-:Y:S01]  /*0d70*/  FADD.FTZ R222, -R179, R172 ;  /* 0x000000acb3de7221 */ /* 0x000fe20000010100 */
[----:B------:R-:W-:Y:S01]  /*0d80*/  SHF.L.U32 R121, R121, 0x10, RZ ;  /* 0x0000001079797819 */ /* 0x000fe200000006ff */
[----:B------:R-:W-:Y:S01]  /*0d90*/  FMUL.FTZ R224, R165, R224 ;  /* 0x000000e0a5e07220 */ /* 0x000fe20000410000 */
[----:B------:R-:W-:Y:S01]  /*0da0*/  FFMA.FTZ R109, R212, R209, R109 ;  /* 0x000000d1d46d7223 */ /* 0x000fe2000001006d */
[C---:B------:R-:W-:Y:S01]  /*0db0*/  PRMT R173, R114.reuse, 0x7632, R173 ;  /* 0x0000763272ad7816 */ /* 0x040fe200000000ad */
[----:B------:R0:W5:Y:S01]  /*0dc0*/  @P0 LDG.E.128 R100, desc[UR6][R110.64] ;  /* 0x000000066e640981 */ /* 0x000162000c1e1d00 */
[----:B------:R-:W-:Y:S01]  /*0dd0*/  SHF.L.U32 R182, R114, 0x10, RZ ;  /* 0x0000001072b67819 */ /* 0x000fe200000006ff */
[----:B------:R-:W-:Y:S01]  /*0de0*/  FMUL.FTZ R218, R91, R119 ;  /* 0x000000775bda7220 */ /* 0x000fe20000410000 */
[----:B------:R-:W-:Y:S01]  /*0df0*/  FADD.FTZ R226, -R179, R226 ;  /* 0x000000e2b3e27221 */ /* 0x000fe20000010100 */
[----:B------:R-:W-:Y:S01]  /*0e00*/  FMUL.FTZ R222, R165, R222 ;  /* 0x000000dea5de7220 */ /* 0x000fe20000410000 */
[----:B------:R-:W-:Y:S01]  /*0e10*/  FFMA.FTZ R109, R224, R221, R109 ;  /* 0x000000dde06d7223 */ /* 0x000fe2000001006d */
[----:B------:R-:W-:Y:S01]  /*0e20*/  FADD.FTZ R172, -R179, R121 ;  /* 0x00000079b3ac7221 */ /* 0x000fe20000010100 */
[----:B------:R-:W-:-:S02]  /*0e30*/  SHF.L.U32 R121, R173, 0x10, RZ ;  /* 0x00000010ad797819 */ /* 0x000fc400000006ff */
[----:B------:R-:W-:Y:S01]  /*0e40*/  SHF.L.U32 R118, R118, 0x10, RZ ;  /* 0x0000001076767819 */ /* 0x000fe200000006ff */
[----:B0-----:R-:W-:Y:S01]  /*0e50*/  FADD.FTZ R111, R108, R221 ;  /* 0x000000dd6c6f7221 */ /* 0x001fe20000010000 */
        /* <DEDUP_REMOVED lines=8> */
[----:B------:R-:W-:Y:S01]  /*0ee0*/  FADD.FTZ R108, R108, R219 ;  /* 0x000000db6c6c7221 */ /* 0x000fe20000010000 */
[----:B------:R-:W0:Y:S01]  /*0ef0*/  @P0 LDC.64 R114, c[0x0][0x438] ;  /* 0x00010e00ff720b82 */ /* 0x000e220000000a00 */
[C---:B------:R-:W-:Y:S01]  /*0f00*/  FADD.FTZ R214, -R179.reuse, R214 ;  /* 0x000000d6b3d67221 */ /* 0x040fe20000010100 */
[----:B------:R-:W-:Y:S01]  /*0f10*/  FADD.FTZ R232, -R179, R118 ;  /* 0x00000076b3e87221 */ /* 0x000fe20000010100 */
[----:B------:R-:W-:Y:S01]  /*0f20*/  FMUL.FTZ R210, R165, R210 ;  /* 0x000000d2a5d27220 */ /* 0x000fe20000410000 */
[----:B------:R-:W-:Y:S01]  /*0f30*/  FFMA.FTZ R109, R226, R219, R109 ;  /* 0x000000dbe26d7223 */ /* 0x000fe2000001006d */
[----:B------:R-:W-:Y:S01]  /*0f40*/  FADD.FTZ R118, -R179, R123 ;  /* 0x0000007bb3767221 */ /* 0x000fe20000010100 */
        /* <DEDUP_REMOVED lines=24> */
[----:B------:R-:W-:Y:S01]  /*10d0*/  FADD.FTZ R110, R109, R200 ;  /* 0x000000c86d6e7221 */ /* 0x000fe20000010000 */
[----:B------:R-:W-:Y:S01]  /*10e0*/  FMUL.FTZ R199, R82, R180 ;  /* 0x000000b452c77220 */ /* 0x000fe20000410000 */
[----:B------:R-:W-:Y:S01]  /*10f0*/  FMUL.FTZ R198, R165, R198 ;  /* 0x000000c6a5c67220 */ /* 0x000fe20000410000 */
[----:B------:R-:W-:Y:S01]  /*1100*/  FFMA.FTZ R109, R193, R200, R108 ;  /* 0x000000c8c16d7223 */ /* 0x000fe2000001006c */
[----:B------:R-:W-:Y:S01]  /*1110*/  SHF.L.U32 R177, R177, 0x10, RZ ;  /* 0x00000010b1b17819 */ /* 0x000fe200000006ff */
[----:B0-----:R-:W-:-:S04]  /*1120*/  @P0 IMAD.WIDE.U32 R114, R183, 0x10, R114 ;  /* 0x00000010b7720825 */ /* 0x001fc800078e0072 */
[----:B------:R-:W-:Y:S01]  /*1130*/  FADD.FTZ R194, -R179, R194 ;  /* 0x000000c2b3c27221 */ /* 0x000fe20000010100 */
[----:B------:R-:W-:Y:S01]  /*1140*/  FMUL.FTZ R196, R83, R227 ;  /* 0x000000e353c47220 */ /* 0x000fe20000410000 */
[----:B------:R-:W-:Y:S01]  /*1150*/  FMUL.FTZ R191, R165, R192 ;  /* 0x000000c0a5bf7220 */ /* 0x000fe20000410000 */
[----:B------:R-:W-:Y:S01]  /*1160*/  FADD.FTZ R111, R110, R199 ;  /* 0x000000c76e6f7221 */ /* 0x000fe20000010000 */
[----:B------:R-:W-:Y:S01]  /*1170*/  FFMA.FTZ R108, R198, R199, R109 ;  /* 0x000000c7c66c7223 */ /* 0x000fe2000001006d */
[----:B------:R-:W-:Y:S01]  /*1180*/  SHF.L.U32 R228, R228, 0x10, RZ ;  /* 0x00000010e4e47819 */ /* 0x000fe200000006ff */
[----:B------:R-:W-:Y:S01]  /*1190*/  FADD.FTZ R188, -R179, R177 ;  /* 0x000000b1b3bc7221 */ /* 0x000fe20000010100 */
[----:B------:R-:W2:Y:S01]  /*11a0*/  @P0 LDG.E.128 R92, desc[UR6][R114.64] ;  /* 0x00000006725c0981 */ /* 0x000ea2000c1e1d00 */
        /* <DEDUP_REMOVED lines=14> */
[----:B------:R-:W-:-:S02]  /*1290*/  PRMT R167, R130, 0x7632, R167 ;  /* 0x0000763282a77816 */ /* 0x000fc400000000a7 */
[----:B------:R-:W-:Y:S01]  /*12a0*/  SHF.L.U32 R217, R130, 0x10, RZ ;  /* 0x0000001082d97819 */ /* 0x000fe200000006ff */
[----:B------:R-:W-:Y:S01]  /*12b0*/  FMUL.FTZ R188, R79, R229 ;  /* 0x000000e54fbc7220 */ /* 0x000fe20000410000 */
[----:B------:R-:W-:Y:S01]  /*12c0*/  PRMT R130, R131, 0x7632, R130 ;  /* 0x0000763283827816 */ /* 0x000fe20000000082 */
[C---:B------:R-:W-:Y:S01]  /*12d0*/  FMUL.FTZ R187, R165.reuse, R232 ;  /* 0x000000e8a5bb7220 */ /* 0x040fe20000410000 */
        /* <DEDUP_REMOVED lines=46> */
[----:B------:R-:W5:Y:S04]  /*15c0*/  LDG.E.64 R126, desc[UR6][R126.64] ;  /* 0x000000067e7e7981 */ /* 0x000f68000c1e1b00 */
[----:B------:R-:W1:Y:S04]  /*15d0*/  SHFL.DOWN PT, R109, R108, 0x10, 0x1f ;  /* 0x0a001f006c6d7f89 */ /* 0x000e6800000e0000 */
[----:B------:R-:W4:Y:S04]  /*15e0*/  SHFL.DOWN PT, R111, R110, 0x10, 0x1f ;  /* 0x0a001f006e6f7f89 */ /* 0x000f2800000e0000 */
[----:B------:R-:W5:Y:S01]  /*15f0*/  LDG.E.64 R124, desc[UR6][R124.64] ;  /* 0x000000067c7c7981 */ /* 0x000f62000c1e1b00 */
[----:B0-----:R-:W-:-:S05]  /*1600*/  @P0 IMAD.WIDE.U32 R112, R166, 0x10, R112 ;  /* 0x00000010a6700825 */ /* 0x001fca00078e0070 */
[----:B------:R0:W5:Y:S01]  /*1610*/  @P0 LDG.E.128 R96, desc[UR6][R112.64] ;  /* 0x0000000670600981 */ /* 0x000162000c1e1d00 */
[----:B-1----:R-:W-:Y:S01]  /*1620*/  FADD.FTZ R109, R108, R109 ;  /* 0x0000006d6c6d7221 */ /* 0x002fe20000010000 */
[----:B----4-:R-:W-:-:S04]  /*1630*/  FADD.FTZ R111, R110, R111 ;  /* 0x0000006f6e6f7221 */ /* 0x010fc80000010000 */
[----:B0-----:R-:W0:Y:S04]  /*1640*/  SHFL.DOWN PT, R112, R109, 0x8, 0x1f ;  /* 0x09001f006d707f89 */ /* 0x001e2800000e0000 */
        /* <DEDUP_REMOVED lines=9> */
[----:B------:R-:W-:Y:S02]  /*16e0*/  PLOP3.LUT P0, PT, PT, PT, PT, 0x80, 0x8 ;  /* 0x000000000008781c */ /* 0x000fe40003f0f070 */
[----:B------:R-:W-:Y:S02]  /*16f0*/  MOV R112, 0x400 ;  /* 0x0000040000707802 */ /* 0x000fe40000000f00 */
[----:B------:R-:W-:Y:S02]  /*1700*/  @!P2 PLOP3.LUT P0, PT, P3, PT, PT, 0x80, 0x8 ;  /* 0x000000000008a81c */ /* 0x000fe40001f0f070 */
        /* <DEDUP_REMOVED lines=31> */
[----:B------:R-:W-:Y:S01]  /*1900*/  FFMA.FTZ R8, R208, R123, R8 ;  /* 0x0000007bd0087223 */ /* 0x000fe20000010008 */
[----:B------:R-:W-:Y:S01]  /*1910*/  FADD.FTZ R33, R120, R33 ;  /* 0x0000002178217221 */ /* 0x000fe20000010000 */
[----:B------:R-:W-:-:S02]  /*1920*/  FFMA.FTZ R9, R202, R120, R9 ;  /* 0x00000078ca097223 */ /* 0x000fc40000010009 */
[----:B------:R-:W3:Y:S01]  /*1930*/  LDS.128 R120, [R232] ;  /* 0x00000000e8787984 */ /* 0x000ee20000000c00 */
        /* <DEDUP_REMOVED lines=16> */
[----:B---3--:R-:W-:Y:S01]  /*1a40*/  FADD.FTZ R185, R185, R120 ;  /* 0x00000078b9b97221 */ /* 0x008fe20000010000 */
        /* <DEDUP_REMOVED lines=43> */
[----:B--2---:R-:W-:-:S02]  /*1d00*/  PRMT R115, R92, 0x7632, R115 ;  /* 0x000076325c737816 */ /* 0x004fc40000000073 */
        /* <DEDUP_REMOVED lines=12> */
[----:B------:R-:W-:Y:S01]  /*1dd0*/  LOP3.LUT P2, RZ, R128, 0xff000000, RZ, 0xc0, !PT ;  /* 0xff00000080ff7812 */ /* 0x000fe2000784c0ff */
[----:B------:R-:W-:Y:S01]  /*1de0*/  FADD.FTZ R224, R221, -R224 ;  /* 0x800000e0dde07221 */ /* 0x000fe20000010000 */
[----:B------:R-:W-:Y:S01]  /*1df0*/  FFMA.FTZ R214, R214, R204, R203 ;  /* 0x000000ccd6d67223 */ /* 0x000fe200000100cb */
[----:B------:R-:W-:Y:S01]  /*1e00*/  FADD.FTZ R218, R218, -R115 ;  /* 0x80000073dada7221 */ /* 0x000fe20000010000 */
[----:B------:R-:W-:Y:S02]  /*1e10*/  HFMA2 R180, -RZ, RZ, 0, 0 ;  /* 0x00000000ffb47431 */ /* 0x000fe400000001ff */
[----:B------:R-:W-:Y:S01]  /*1e20*/  FMUL.FTZ R113, R165, R224 ;  /* 0x000000e0a5717220 */ /* 0x000fe20000410000 */
[----:B------:R-:W-:Y:S01]  /*1e30*/  LOP3.LUT P4, RZ, R129, 0xff0000, RZ, 0xc0, !PT ;  /* 0x00ff000081ff7812 */ /* 0x000fe2000788c0ff */
[----:B------:R-:W-:Y:S01]  /*1e40*/  FADD.FTZ R214, R215, -R214 ;  /* 0x800000d6d7d67221 */ /* 0x000fe20000010000 */
[----:B------:R-:W-:Y:S01]  /*1e50*/  CS2R R184, SRZ ;  /* 0x0000000000b87805 */ /* 0x000fe2000001ff00 */
[----:B------:R-:W-:Y:S01]  /*1e60*/  FMUL.FTZ R113, R113, R186 ;  /* 0x000000ba71717220 */ /* 0x000fe20000410000 */
[--C-:B------:R-:W-:Y:S01]  /*1e70*/  FFMA.FTZ R226, R226, R204, R203.reuse ;  /* 0x000000cce2e27223 */ /* 0x100fe200000100cb */
[----:B------:R-:W-:Y:S01]  /*1e80*/  @P6 SHF.L.U32 R112, R109, 0x10, RZ ;  /* 0x000000106d706819 */ /* 0x000fe200000006ff */
[----:B------:R-:W-:Y:S01]  /*1e90*/  FMUL.FTZ R115, R165, R214 ;  /* 0x000000d6a5737220 */ /* 0x000fe20000410000 */
[----:B------:R-:W-:Y:S01]  /*1ea0*/  FMUL.FTZ R117, R113, UR4 ;  /* 0x0000000471757c20 */ /* 0x000fe20008410000 */
[----:B------:R-:W-:Y:S01]  /*1eb0*/  LOP3.LUT P5, RZ, R129, 0xff, RZ, 0xc0, !PT ;  /* 0x000000ff81ff7812 */ /* 0x000fe200078ac0ff */
[----:B------:R-:W-:Y:S01]  /*1ec0*/  FADD.FTZ R226, R219, -R226 ;  /* 0x800000e2dbe27221 */ /* 0x000fe20000010000 */
[----:B------:R-:W-:Y:S01]  /*1ed0*/  FMUL.FTZ R115, R115, R186 ;  /* 0x000000ba73737220 */ /* 0x000fe20000410000 */
[----:B------:R-:W-:Y:S01]  /*1ee0*/  @P6 FMUL.FTZ R180, R117, R112 ;  /* 0x0000007075b46220 */ /* 0x000fe20000410000 */
[----:B------:R-:W-:Y:S01]  /*1ef0*/  @P2 PRMT R112, R109, 0x7632, R112 ;  /* 0x000076326d702816 */ /* 0x000fe20000000070 */
[----:B------:R-:W-:Y:S01]  /*1f00*/  FMUL.FTZ R109, R165, R218 ;  /* 0x000000daa56d7220 */ /* 0x000fe20000410000 */
[----:B------:R-:W-:Y:S01]  /*1f10*/  @P4 SHF.L.U32 R116, R111, 0x10, RZ ;  /* 0x000000106f744819 */ /* 0x000fe200000006ff */
[----:B------:R-:W-:Y:S01]  /*1f20*/  FMUL.FTZ R121, R115, UR4 ;  /* 0x0000000473797c20 */ /* 0x000fe20008410000 */
[----:B------:R-:W-:Y:S01]  /*1f30*/  @P2 SHF.L.U32 R112, R112, 0x10, RZ ;  /* 0x0000001070702819 */ /* 0x000fe200000006ff */
[----:B------:R-:W-:Y:S01]  /*1f40*/  FMUL.FTZ R109, R109, R186 ;  /* 0x000000ba6d6d7220 */ /* 0x000fe20000410000 */
[----:B------:R-:W-:Y:S01]  /*1f50*/  FMUL.FTZ R113, R165, R226 ;  /* 0x000000e2a5717220 */ /* 0x000fe20000410000 */
[----:B------:R-:W-:Y:S01]  /*1f60*/  @P4 FMUL.FTZ R184, R121, R116 ;  /* 0x0000007479b84220 */ /* 0x000fe20000410000 */
[--C-:B------:R-:W-:Y:S01]  /*1f70*/  FFMA.FTZ R210, R210, R204, R203.reuse ;  /* 0x000000ccd2d27223 */ /* 0x100fe200000100cb */
[----:B------:R-:W-:Y:S01]  /*1f80*/  FMUL.FTZ R120, R109, UR4 ;  /* 0x000000046d787c20 */ /* 0x000fe20008410000 */
[----:B------:R-:W-:Y:S01]  /*1f90*/  FMUL.FTZ R109, R46, R117 ;  /* 0x000000752e6d7220 */ /* 0x000fe20000410000 */
[----:B------:R-:W-:Y:S01]  /*1fa0*/  FMUL.FTZ R113, R113, R186 ;  /* 0x000000ba71717220 */ /* 0x000fe20000410000 */
[----:B------:R-:W-:Y:S01]  /*1fb0*/  @P5 SHF.L.U32 R114, R110, 0x10, RZ ;  /* 0x000000106e725819 */ /* 0x000fe200000006ff */
[----:B------:R-:W-:Y:S01]  /*1fc0*/  @P2 FMUL.FTZ R185, R120, R112 ;  /* 0x0000007078b92220 */ /* 0x000fe20000410000 */
[----:B------:R-:W-:Y:S01]  /*1fd0*/  FMUL.FTZ R112, R47, R120 ;  /* 0x000000782f707220 */ /* 0x000fe20000410000 */
[----:B------:R-:W-:Y:S01]  /*1fe0*/  FSEL R115, R109, RZ, P6 ;  /* 0x000000ff6d737208 */ /* 0x000fe20003000000 */
[----:B------:R-:W-:Y:S01]  /*1ff0*/  FMUL.FTZ R113, R113, UR4 ;  /* 0x0000000471717c20 */ /* 0x000fe20008410000 */
[----:B------:R-:W-:Y:S01]  /*2000*/  LOP3.LUT P6, RZ, R129, 0xff00, RZ, 0xc0, !PT ;  /* 0x0000ff0081ff7812 */ /* 0x000fe200078cc0ff */
[--C-:B------:R-:W-:Y:S01]  /*2010*/  FFMA.FTZ R208, R208, R204, R203.reuse ;  /* 0x000000ccd0d07223 */ /* 0x100fe200000100cb */
[----:B------:R-:W-:Y:S01]  /*2020*/  FSEL R116, R112, RZ, P2 ;  /* 0x000000ff70747208 */ /* 0x000fe20001000000 */
[----:B------:R-:W-:Y:S01]  /*2030*/  FADD.FTZ R210, R207, -R210 ;  /* 0x800000d2cfd27221 */ /* 0x000fe20000010000 */
[----:B------:R-:W-:Y:S01]  /*2040*/  ISETP.GE.U32.AND P2, PT, R128, RZ, PT ;  /* 0x000000ff8000720c */ /* 0x000fe20003f46070 */
[----:B------:R-:W-:Y:S01]  /*2050*/  FMUL.FTZ R109, R50, R121 ;  /* 0x00000079326d7220 */ /* 0x000fe20000410000 */
[----:B------:R-:W-:Y:S01]  /*2060*/  MOV R182, RZ ;  /* 0x000000ff00b67202 */ /* 0x000fe20000000f00 */
[----:B------:R-:W-:Y:S01]  /*2070*/  @P5 FMUL.FTZ R182, R113, R114 ;  /* 0x0000007271b65220 */ /* 0x000fe20000410000 */
[----:B------:R-:W-:Y:S01]  /*2080*/  ISETP.GE.U32.AND.EX P2, PT, R129, 0x1000000, PT, P2 ;  /* 0x010000008100780c */ /* 0x000fe20003f46120 */
[----:B------:R-:W-:Y:S01]  /*2090*/  FMUL.FTZ R113, R48, R113 ;  /* 0x0000007130717220 */ /* 0x000fe20000410000 */
[-CC-:B------:R-:W-:Y:S01]  /*20a0*/  FFMA.FTZ R206, R206, R204.reuse, R203.reuse ;  /* 0x000000cccece7223 */ /* 0x180fe200000100cb */
[----:B------:R-:W-:Y:S01]  /*20b0*/  FADD.FTZ R208, R205, -R208 ;  /* 0x800000d0cdd07221 */ /* 0x000fe20000010000 */
[----:B------:R-:W-:Y:S01]  /*20c0*/  FFMA.FTZ R212, R212, R204, R203 ;  /* 0x000000ccd4d47223 */ /* 0x000fe200000100cb */
[----:B------:R-:W-:Y:S01]  /*20d0*/  FSEL R121, R109, RZ, P4 ;  /* 0x000000ff6d797208 */ /* 0x000fe20002000000 */
[----:B------:R-:W-:Y:S01]  /*20e0*/  FADD.FTZ R206, R211, -R206 ;  /* 0x800000ced3ce7221 */ /* 0x000fe20000010000 */
[----:B------:R-:W-:Y:S01]  /*20f0*/  FSEL R117, R113, RZ, P5 ;  /* 0x000000ff71757208 */ /* 0x000fe20002800000 */
[----:B------:R-:W-:Y:S01]  /*2100*/  FMUL.FTZ R113, R165, R208 ;  /* 0x000000d0a5717220 */ /* 0x000fe20000410000 */
[C---:B------:R-:W-:Y:S01]  /*2110*/  LOP3.LUT P5, RZ, R128.reuse, 0xff, RZ, 0xc0, !PT ;  /* 0x000000ff80ff7812 */ /* 0x040fe200078ac0ff */
[----:B------:R-:W-:Y:S01]  /*2120*/  FADD.FTZ R212, R209, -R212 ;  /* 0x800000d4d1d47221 */ /* 0x000fe20000010000 */
[----:B------:R-:W-:Y:S01]  /*2130*/  LOP3.LUT P4, RZ, R128, 0xff00, RZ, 0xc0, !PT ;  /* 0x0000ff0080ff7812 */ /* 0x000fe2000788c0ff */
[----:B------:R-:W-:Y:S01]  /*2140*/  FMUL.FTZ R113, R113, R186 ;  /* 0x000000ba71717220 */ /* 0x000fe20000410000 */
[----:B------:R-:W-:Y:S01]  /*2150*/  @P2 PRMT R114, R111, 0x7632, R114 ;  /* 0x000076326f722816 */ /* 0x000fe20000000072 */
[----:B------:R-:W-:Y:S01]  /*2160*/  FMUL.FTZ R111, R165, R210 ;  /* 0x000000d2a56f7220 */ /* 0x000fe20000410000 */
[----:B------:R-:W-:Y:S01]  /*2170*/  @P6 PRMT R109, R110, 0x7632, R109 ;  /* 0x000076326e6d6816 */ /* 0x000fe2000000006d */
[----:B------:R-:W-:Y:S01]  /*2180*/  FMUL.FTZ R122, R113, UR4 ;  /* 0x00000004717a7c20 */ /* 0x000fe20008410000 */
[----:B------:R-:W-:Y:S01]  /*2190*/  @P2 SHF.L.U32 R114, R114, 0x10, RZ ;  /* 0x0000001072722819 */ /* 0x000fe200000006ff */
[----:B------:R-:W-:Y:S01]  /*21a0*/  FMUL.FTZ R111, R111, R186 ;  /* 0x000000ba6f6f7220 */ /* 0x000fe20000410000 */
[----:B------:R-:W-:Y:S01]  /*21b0*/  @P6 SHF.L.U32 R112, R109, 0x10, RZ ;  /* 0x000000106d706819 */ /* 0x000fe200000006ff */
[----:B------:R-:W-:Y:S01]  /*21c0*/  FMUL.FTZ R109, R165, R206 ;  /* 0x000000cea56d7220 */ /* 0x000fe20000410000 */
[----:B------:R-:W-:-:S02]  /*21d0*/  HFMA2 R205, -RZ, RZ, 0, 0 ;  /* 0x00000000ffcd7431 */ /* 0x000fc400000001ff */
[----:B------:R-:W-:Y:S01]  /*21e0*/  FMUL.FTZ R120, R111, UR4 ;  /* 0x000000046f787c20 */ /* 0x000fe20008410000 */
[----:B------:R-:W-:Y:S01]  /*21f0*/  FMUL.FTZ R111, R165, R212 ;  /* 0x000000d4a56f7220 */ /* 0x000fe20000410000 */
[----:B------:R-:W-:Y:S01]  /*2200*/  FMUL.FTZ R109, R109, R186 ;  /* 0x000000ba6d6d7220 */ /* 0x000fe20000410000 */
[----:B------:R-:W-:Y:S01]  /*2210*/  @P5 SHF.L.U32 R110, R108, 0x10, RZ ;  /* 0x000000106c6e5819 */ /* 0x000fe200000006ff */
[----:B------:R-:W-:Y:S01]  /*2220*/  @P2 FMUL.FTZ R205, R122, R114 ;  /* 0x000000727acd2220 */ /* 0x000fe20000410000 */
[----:B------:R-:W-:Y:S01]  /*2230*/  FMUL.FTZ R111, R111, R186 ;  /* 0x000000ba6f6f7220 */ /* 0x000fe20000410000 */
[----:B------:R-:W-:Y:S01]  /*2240*/  @P4 PRMT R108, R108, 0x7632, R108 ;  /* 0x000076326c6c4816 */ /* 0x000fe2000000006c */
[----:B------:R-:W-:Y:S01]  /*2250*/  FMUL.FTZ R113, R109, UR4 ;  /* 0x000000046d717c20 */ /* 0x000fe20008410000 */
[----:B------:R-:W-:Y:S01]  /*2260*/  CS2R R128, SRZ ;  /* 0x0000000000807805 */ /* 0x000fe2000001ff00 */
[----:B------:R-:W-:Y:S01]  /*2270*/  FMUL.FTZ R114, R111, UR4 ;  /* 0x000000046f727c20 */ /* 0x000fe20008410000 */
[----:B------:R-:W-:Y:S01]  /*2280*/  @P6 FMUL.FTZ R129, R120, R112 ;  /* 0x0000007078816220 */ /* 0x000fe20000410000 */
[----:B------:R-:W-:Y:S01]  /*2290*/  @P5 FMUL.FTZ R128, R113, R110 ;  /* 0x0000006e71805220 */ /* 0x000fe20000410000 */
[----:B------:R-:W-:Y:S01]  /*22a0*/  @P4 SHF.L.U32 R109, R108, 0x10, RZ ;  /* 0x000000106c6d4819 */ /* 0x000fe200000006ff */
[----:B------:R-:W-:Y:S01]  /*22b0*/  FMUL.FTZ R112, R51, R122 ;  /* 0x0000007a33707220 */ /* 0x000fe20000410000 */
[----:B------:R-:W-:Y:S01]  /*22c0*/  FMUL.FTZ R111, R49, R120 ;  /* 0x00000078316f7220 */ /* 0x000fe20000410000 */
[----:B------:R-:W-:Y:S01]  /*22d0*/  FMUL.FTZ R108, R44, R113 ;  /* 0x000000712c6c7220 */ /* 0x000fe20000410000 */
[----:B------:R-:W-:Y:S01]  /*22e0*/  FMUL.FTZ R110, R45, R114 ;  /* 0x000000722d6e7220 */ /* 0x000fe20000410000 */
[----:B------:R-:W-:Y:S01]  /*22f0*/  MOV R207, RZ ;  /* 0x000000ff00cf7202 */ /* 0x000fe20000000f00 */
[----:B------:R-:W-:Y:S01]  /*2300*/  @P4 FMUL.FTZ R207, R114, R109 ;  /* 0x0000006d72cf4220 */ /* 0x000fe20000410000 */
[----:B------:R-:W-:-:S02]  /*2310*/  FSEL R112, R112, RZ, P2 ;  /* 0x000000ff70707208 */ /* 0x000fc40001000000 */
[----:B------:R-:W-:Y:S02]  /*2320*/  FSEL R114, R111, RZ, P6 ;  /* 0x000000ff6f727208 */ /* 0x000fe40003000000 */
[----:B------:R-:W-:Y:S02]  /*2330*/  FSEL R108, R108, RZ, P5 ;  /* 0x000000ff6c6c7208 */ /* 0x000fe40002800000 */
[----:B------:R-:W-:Y:S02]  /*2340*/  FSEL R113, R110, RZ, P4 ;  /* 0x000000ff6e717208 */ /* 0x000fe40002000000 */
[----:B------:R-:W-:Y:S02]  /*2350*/  F2FP.BF16.F32.PACK_AB R111, R112, R121 ;  /* 0x00000079706f723e */ /* 0x000fe400000010ff */
[----:B------:R-:W-:Y:S02]  /*2360*/  F2FP.BF16.F32.PACK_AB R110, R114, R117 ;  /* 0x00000075726e723e */ /* 0x000fe400000010ff */
[----:B------:R-:W-:-:S02]  /*2370*/  F2FP.BF16.F32.PACK_AB R109, R116, R115 ;  /* 0x00000073746d723e */ /* 0x000fc400000010ff */
[----:B------:R-:W-:Y:S01]  /*2380*/  F2FP.BF16.F32.PACK_AB R108, R113, R108 ;  /* 0x0000006c716c723e */ /* 0x000fe200000010ff */
[----:B------:R-:W-:Y:S06]  /*2390*/  BRA `(.L_x_2730) ;  /* 0x00000004008c7947 */ /* 0x000fec0003800000 */
.L_x_2729:
[-CC-:B------:R-:W-:Y:S01]  /*23a0*/  FFMA.FTZ R224, R224, R204.reuse, R203.reuse ;  /* 0x000000cce0e07223 */ /* 0x180fe200000100cb */
[----:B-----5:R-:W-:Y:S01]  /*23b0*/  LOP3.LUT P6, RZ, R128, 0xff0000, RZ, 0xc0, !PT ;  /* 0x00ff000080ff7812 */ /* 0x020fe200078cc0ff */
[-CC-:B------:R-:W-:Y:S01]  /*23c0*/  FFMA.FTZ R107, R222, R204.reuse, R203.reuse ;  /* 0x000000ccde6b7223 */ /* 0x180fe200000100cb */
[----:B------:R-:W-:Y:S01]  /*23d0*/  LOP3.LUT P2, RZ, R128, 0xff000000, RZ, 0xc0, !PT ;  /* 0xff00000080ff7812 */ /* 0x000fe2000784c0ff */
[----:B------:R-:W-:Y:S01]  /*23e0*/  FADD.FTZ R224, R221, -R224 ;  /* 0x800000e0dde07221 */ /* 0x000fe20000010000 */
[-CC-:B------:R-:W-:Y:S01]  /*23f0*/  FFMA.FTZ R226, R226, R204.reuse, R203.reuse ;  /* 0x000000cce2e27223 */ /* 0x180fe200000100cb */
[----:B------:R-:W-:Y:S01]  /*2400*/  LOP3.LUT P5, RZ, R129, 0xff, RZ, 0xc0, !PT ;  /* 0x000000ff81ff7812 */ /* 0x000fe200078ac0ff */
[----:B------:R-:W-:Y:S01]  /*2410*/  FFMA.FTZ R214, R214, R204, R203 ;  /* 0x000000ccd6d67223 */ /* 0x000fe200000100cb */
[----:B------:R-:W-:Y:S01]  /*2420*/  FMUL.FTZ R105, R165, R224 ;  /* 0x000000e0a5697220 */ /* 0x000fe20000410000 */
[----:B------:R-:W-:Y:S01]  /*2430*/  FADD.FTZ R226, R219, -R226 ;  /* 0x800000e2dbe27221 */ /* 0x000fe20000010000 */
[----:B------:R-:W-:Y:S01]  /*2440*/  LOP3.LUT P4, RZ, R129, 0xff0000, RZ, 0xc0, !PT ;  /* 0x00ff000081ff7812 */ /* 0x000fe2000788c0ff */
[----:B------:R-:W-:Y:S01]  /*2450*/  FADD.FTZ R214, R215, -R214 ;  /* 0x800000d6d7d67221 */ /* 0x000fe20000010000 */
[----:B------:R-:W-:Y:S01]  /*2460*/  FMUL.FTZ R104, R105, R186 ;  /* 0x000000ba69687220 */ /* 0x000fe20000410000 */
[----:B------:R-:W-:Y:S01]  /*2470*/  HFMA2 R180, -RZ, RZ, 0, 0 ;  /* 0x00000000ffb47431 */ /* 0x000fe200000001ff */
[----:B------:R-:W-:Y:S01]  /*2480*/  @P6 SHF.L.U32 R106, R109, 0x10, RZ ;  /* 0x000000106d6a6819 */ /* 0x000fe200000006ff */
[----:B------:R-:W-:Y:S01]  /*2490*/  FMUL.FTZ R113, R165, R226 ;  /* 0x000000e2a5717220 */ /* 0x000fe20000410000 */
[----:B------:R-:W-:Y:S01]  /*24a0*/  FMUL.FTZ R115, R104, UR4 ;  /* 0x0000000468737c20 */ /* 0x000fe20008410000 */
[----:B------:R-:W-:Y:S01]  /*24b0*/  FADD.FTZ R104, R218, -R107 ;  /* 0x8000006bda687221 */ /* 0x000fe20000010000 */
[----:B------:R-:W-:Y:S01]  /*24c0*/  @P2 PRMT R109, R109, 0x7632, R109 ;  /* 0x000076326d6d2816 */ /* 0x000fe2000000006d */
[----:B------:R-:W-:Y:S01]  /*24d0*/  FMUL.FTZ R213, R165, R214 ;  /* 0x000000d6a5d57220 */ /* 0x000fe20000410000 */
[----:B------:R-:W-:Y:S01]  /*24e0*/  @P6 FMUL.FTZ R180, R115, R106 ;  /* 0x0000006a73b46220 */ /* 0x000fe20000410000 */
[----:B------:R-:W-:Y:S01]  /*24f0*/  FMUL.FTZ R104, R165, R104 ;  /* 0x00000068a5687220 */ /* 0x000fe20000410000 */
[-C--:B------:R-:W-:Y:S01]  /*2500*/  FMUL.FTZ R107, R113, R186.reuse ;  /* 0x000000ba716b7220 */ /* 0x080fe20000410000 */
[----:B------:R-:W-:Y:S01]  /*2510*/  @P2 SHF.L.U32 R121, R109, 0x10, RZ ;  /* 0x000000106d792819 */ /* 0x000fe200000006ff */
[-C--:B------:R-:W-:Y:S01]  /*2520*/  FMUL.FTZ R109, R213, R186.reuse ;  /* 0x000000bad56d7220 */ /* 0x080fe20000410000 */
[----:B------:R-:W-:Y:S01]  /*2530*/  FMUL.FTZ R106, R104, R186 ;  /* 0x000000ba686a7220 */ /* 0x000fe20000410000 */
[----:B------:R-:W-:-:S02]  /*2540*/  @P5 SHF.L.U32 R112, R110, 0x10, RZ ;  /* 0x000000106e705819 */ /* 0x000fc400000006ff */
[----:B------:R-:W-:Y:S01]  /*2550*/  CS2R R184, SRZ ;  /* 0x0000000000b87805 */ /* 0x000fe2000001ff00 */
[----:B------:R-:W-:Y:S01]  /*2560*/  FMUL.FTZ R107, R107, UR4 ;  /* 0x000000046b6b7c20 */ /* 0x000fe20008410000 */
[----:B------:R-:W-:Y:S01]  /*2570*/  FMUL.FTZ R106, R106, UR4 ;  /* 0x000000046a6a7c20 */ /* 0x000fe20008410000 */
[----:B------:R-:W-:Y:S01]  /*2580*/  @P4 SHF.L.U32 R114, R111, 0x10, RZ ;  /* 0x000000106f724819 */ /* 0x000fe200000006ff */
[----:B------:R-:W-:Y:S01]  /*2590*/  FMUL.FTZ R117, R109, UR4 ;  /* 0x000000046d757c20 */ /* 0x000fe20008410000 */
[----:B------:R-:W-:Y:S01]  /*25a0*/  MOV R182, RZ ;  /* 0x000000ff00b67202 */ /* 0x000fe20000000f00 */
[----:B------:R-:W-:Y:S01]  /*25b0*/  @P2 FMUL.FTZ R185, R106, R121 ;  /* 0x000000796ab92220 */ /* 0x000fe20000410000 */
[----:B------:R-:W-:Y:S01]  /*25c0*/  FMUL.FTZ R106, R47, R106 ;  /* 0x0000006a2f6a7220 */ /* 0x000fe20000410000 */
[----:B------:R-:W-:Y:S01]  /*25d0*/  FMUL.FTZ R109, R46, R115 ;  /* 0x000000732e6d7220 */ /* 0x000fe20000410000 */
[----:B------:R-:W-:Y:S01]  /*25e0*/  @P5 FMUL.FTZ R182, R107, R112 ;  /* 0x000000706bb65220 */ /* 0x000fe20000410000 */
[----:B------:R-:W-:Y:S01]  /*25f0*/  FMUL.FTZ R107, R48, R107 ;  /* 0x0000006b306b7220 */ /* 0x000fe20000410000 */
[----:B------:R-:W-:Y:S01]  /*2600*/  FMUL.FTZ R112, R50, R117 ;  /* 0x0000007532707220 */ /* 0x000fe20000410000 */
[----:B------:R-:W-:Y:S01]  /*2610*/  @P4 FMUL.FTZ R184, R117, R114 ;  /* 0x0000007275b84220 */ /* 0x000fe20000410000 */
[----:B------:R-:W-:Y:S01]  /*2620*/  FSEL R114, R106, RZ, P2 ;  /* 0x000000ff6a727208 */ /* 0x000fe20001000000 */
[-CC-:B------:R-:W-:Y:S01]  /*2630*/  FFMA.FTZ R208, R208, R204.reuse, R203.reuse ;  /* 0x000000ccd0d07223 */ /* 0x180fe200000100cb */
[----:B------:R-:W-:Y:S01]  /*2640*/  FSEL R109, R109, RZ, P6 ;  /* 0x000000ff6d6d7208 */ /* 0x000fe20003000000 */
[-CC-:B------:R-:W-:Y:S01]  /*2650*/  FFMA.FTZ R212, R212, R204.reuse, R203.reuse ;  /* 0x000000ccd4d47223 */ /* 0x180fe200000100cb */
[----:B------:R-:W-:Y:S01]  /*2660*/  ISETP.GE.U32.AND P2, PT, R128, RZ, PT ;  /* 0x000000ff8000720c */ /* 0x000fe20003f46070 */
[-CC-:B------:R-:W-:Y:S01]  /*2670*/  FFMA.FTZ R210, R210, R204.reuse, R203.reuse ;  /* 0x000000ccd2d27223 */ /* 0x180fe200000100cb */
[----:B------:R-:W-:Y:S01]  /*2680*/  LOP3.LUT P6, RZ, R129, 0xff00, RZ, 0xc0, !PT ;  /* 0x0000ff0081ff7812 */ /* 0x000fe200078cc0ff */
[----:B------:R-:W-:Y:S01]  /*2690*/  FFMA.FTZ R206, R206, R204, R203 ;  /* 0x000000cccece7223 */ /* 0x000fe200000100cb */
[----:B------:R-:W-:Y:S01]  /*26a0*/  FSEL R116, R107, RZ, P5 ;  /* 0x000000ff6b747208 */ /* 0x000fe20002800000 */
[----:B------:R-:W-:Y:S01]  /*26b0*/  FADD.FTZ R208, R205, -R208 ;  /* 0x800000d0cdd07221 */ /* 0x000fe20000010000 */
[----:B------:R-:W-:Y:S01]  /*26c0*/  LOP3.LUT P5, RZ, R128, 0xff, RZ, 0xc0, !PT ;  /* 0x000000ff80ff7812 */ /* 0x000fe200078ac0ff */
[----:B------:R-:W-:Y:S01]  /*26d0*/  FADD.FTZ R212, R209, -R212 ;  /* 0x800000d4d1d47221 */ /* 0x000fe20000010000 */
[----:B------:R-:W-:Y:S01]  /*26e0*/  FSEL R117, R112, RZ, P4 ;  /* 0x000000ff70757208 */ /* 0x000fe20002000000 */
[----:B------:R-:W-:Y:S01]  /*26f0*/  FADD.FTZ R210, R207, -R210 ;  /* 0x800000d2cfd27221 */ /* 0x000fe20000010000 */
[----:B------:R-:W-:Y:S01]  /*2700*/  LOP3.LUT P4, RZ, R128, 0xff00, RZ, 0xc0, !PT ;  /* 0x0000ff0080ff7812 */ /* 0x000fe2000788c0ff */
[----:B------:R-:W-:Y:S01]  /*2710*/  FADD.FTZ R206, R211, -R206 ;  /* 0x800000ced3ce7221 */ /* 0x000fe20000010000 */
[----:B------:R-:W-:Y:S01]  /*2720*/  ISETP.GE.U32.AND.EX P2, PT, R129, 0x1000000, PT, P2 ;  /* 0x010000008100780c */ /* 0x000fe20003f46120 */
[C---:B------:R-:W-:Y:S01]  /*2730*/  FMUL.FTZ R208, R165.reuse, R208 ;  /* 0x000000d0a5d07220 */ /* 0x040fe20000410000 */
[C---:B------:R-:W-:Y:S01]  /*2740*/  FMUL.FTZ R212, R165.reuse, R212 ;  /* 0x000000d4a5d47220 */ /* 0x040fe20000410000 */
[----:B------:R-:W-:Y:S01]  /*2750*/  @P6 PRMT R110, R110, 0x7632, R110 ;  /* 0x000076326e6e6816 */ /* 0x000fe2000000006e */
[C---:B------:R-:W-:Y:S01]  /*2760*/  FMUL.FTZ R210, R165.reuse, R210 ;  /* 0x000000d2a5d27220 */ /* 0x040fe20000410000 */
[----:B------:R-:W-:Y:S01]  /*2770*/  FMUL.FTZ R121, R165, R206 ;  /* 0x000000cea5797220 */ /* 0x000fe20000410000 */
[----:B------:R-:W-:Y:S01]  /*2780*/  FMUL.FTZ R107, R212, R186 ;  /* 0x000000bad46b7220 */ /* 0x000fe20000410000 */
[----:B------:R-:W-:-:S02]  /*2790*/  @P5 SHF.L.U32 R120, R108, 0x10, RZ ;  /* 0x000000106c785819 */ /* 0x000fc400000006ff */
[----:B------:R-:W-:Y:S02]  /*27a0*/  CS2R R128, SRZ ;  /* 0x0000000000807805 */ /* 0x000fe4000001ff00 */
[----:B------:R-:W-:Y:S01]  /*27b0*/  @P6 SHF.L.U32 R123, R110, 0x10, RZ ;  /* 0x000000106e7b6819 */ /* 0x000fe200000006ff */
[-C--:B------:R-:W-:Y:S01]  /*27c0*/  FMUL.FTZ R110, R208, R186.reuse ;  /* 0x000000bad06e7220 */ /* 0x080fe20000410000 */
[----:B------:R-:W-:Y:S01]  /*27d0*/  @P4 PRMT R108, R108, 0x7632, R108 ;  /* 0x000076326c6c4816 */ /* 0x000fe2000000006c */
[----:B------:R-:W-:Y:S01]  /*27e0*/  HFMA2 R205, -RZ, RZ, 0, 0 ;  /* 0x00000000ffcd7431 */ /* 0x000fe200000001ff */
[----:B------:R-:W-:Y:S01]  /*27f0*/  @P2 PRMT R106, R111, 0x7632, R106 ;  /* 0x000076326f6a2816 */ /* 0x000fe2000000006a */
[----:B------:R-:W-:Y:S01]  /*2800*/  FMUL.FTZ R112, R110, UR4 ;  /* 0x000000046e707c20 */ /* 0x000fe20008410000 */
[----:B------:R-:W-:Y:S01]  /*2810*/  @P4 SHF.L.U32 R111, R108, 0x10, RZ ;  /* 0x000000106c6f4819 */ /* 0x000fe200000006ff */
[-C--:B------:R-:W-:Y:S01]  /*2820*/  FMUL.FTZ R108, R210, R186.reuse ;  /* 0x000000bad26c7220 */ /* 0x080fe20000410000 */
[----:B------:R-:W-:Y:S01]  /*2830*/  @P2 SHF.L.U32 R209, R106, 0x10, RZ ;  /* 0x000000106ad12819 */ /* 0x000fe200000006ff */
[----:B------:R-:W-:Y:S01]  /*2840*/  FMUL.FTZ R106, R121, R186 ;  /* 0x000000ba796a7220 */ /* 0x000fe20000410000 */
[----:B------:R-:W-:Y:S01]  /*2850*/  FMUL.FTZ R110, R107, UR4 ;  /* 0x000000046b6e7c20 */ /* 0x000fe20008410000 */
[----:B------:R-:W-:Y:S01]  /*2860*/  FMUL.FTZ R108, R108, UR4 ;  /* 0x000000046c6c7c20 */ /* 0x000fe20008410000 */
[----:B------:R-:W-:Y:S01]  /*2870*/  MOV R207, RZ ;  /* 0x000000ff00cf7202 */ /* 0x000fe20000000f00 */
[----:B------:R-:W-:Y:S01]  /*2880*/  FMUL.FTZ R115, R106, UR4 ;  /* 0x000000046a737c20 */ /* 0x000fe20008410000 */
[----:B------:R-:W-:Y:S01]  /*2890*/  @P4 FMUL.FTZ R207, R110, R111 ;  /* 0x0000006f6ecf4220 */ /* 0x000fe20000410000 */
[----:B------:R-:W-:Y:S01]  /*28a0*/  @P6 FMUL.FTZ R129, R108, R123 ;  /* 0x0000007b6c816220 */ /* 0x000fe20000410000 */
[----:B------:R-:W-:Y:S01]  /*28b0*/  @P2 FMUL.FTZ R205, R112, R209 ;  /* 0x000000d170cd2220 */ /* 0x000fe20000410000 */
[----:B------:R-:W-:Y:S01]  /*28c0*/  FMUL.FTZ R111, R49, R108 ;  /* 0x0000006c316f7220 */ /* 0x000fe20000410000 */
[----:B------:R-:W-:Y:S01]  /*28d0*/  FMUL.FTZ R112, R51, R112 ;  /* 0x0000007033707220 */ /* 0x000fe20000410000 */
[----:B------:R-:W-:Y:S01]  /*28e0*/  FMUL.FTZ R108, R44, R115 ;  /* 0x000000732c6c7220 */ /* 0x000fe20000410000 */
[----:B------:R-:W-:Y:S01]  /*28f0*/  FMUL.FTZ R110, R45, R110 ;  /* 0x0000006e2d6e7220 */ /* 0x000fe20000410000 */
[----:B------:R-:W-:Y:S01]  /*2900*/  @P5 FMUL.FTZ R128, R115, R120 ;  /* 0x0000007873805220 */ /* 0x000fe20000410000 */
        /* <DEDUP_REMOVED lines=8> */
[----:B------:R-:W-:Y:S02]  /*2990*/  F2FP.BF16.F32.PACK_AB R111, R112, R117 ;  /* 0x00000075706f723e */ /* 0x000fe400000010ff */
[----:B------:R-:W-:Y:S02]  /*29a0*/  F2FP.BF16.F32.PACK_AB R110, R115, R116 ;  /* 0x00000074736e723e */ /* 0x000fe400000010ff */
[----:B------:R-:W-:Y:S02]  /*29b0*/  F2FP.BF16.F32.PACK_AB R109, R114, R109 ;  /* 0x0000006d726d723e */ /* 0x000fe400000010ff */
[----:B------:R-:W-:-:S07]  /*29c0*/  F2FP.BF16.F32.PACK_AB R108, R113, R108 ;  /* 0x0000006c716c723e */ /* 0x000fce00000010ff */
.L_x_2730:
        /* <DEDUP_REMOVED lines=12> */
[-CC-:B------:R-:W-:Y:S01]  /*2a90*/  FFMA.FTZ R191, R191, R204.reuse, R203.reuse ;  /* 0x000000ccbfbf7223 */ /* 0x180fe200000100cb */
[----:B------:R-:W-:Y:S01]  /*2aa0*/  FADD.FTZ R198, R199, -R198 ;  /* 0x800000c6c7c67221 */ /* 0x000fe20000010000 */
[----:B------:R-:W-:Y:S01]  /*2ab0*/  LOP3.LUT P5, RZ, R127, 0xff, RZ, 0xc0, !PT ;  /* 0x000000ff7fff7812 */ /* 0x000fe200078ac0ff */
[----:B------:R-:W-:Y:S01]  /*2ac0*/  FFMA.FTZ R190, R190, R204, R203 ;  /* 0x000000ccbebe7223 */ /* 0x000fe200000100cb */
[----:B------:R-:W-:Y:S01]  /*2ad0*/  LOP3.LUT P2, RZ, R126, 0xff000000, RZ, 0xc0, !PT ;  /* 0xff0000007eff7812 */ /* 0x000fe2000784c0ff */
[----:B0-----:R-:W-:Y:S01]  /*2ae0*/  FMUL.FTZ R105, R165, R198 ;  /* 0x000000c6a5697220 */ /* 0x001fe20000410000 */
[----:B------:R-:W-:Y:S01]  /*2af0*/  FADD.FTZ R194, R197, -R194 ;  /* 0x800000c2c5c27221 */ /* 0x000fe20000010000 */
[----:B------:R-:W-:Y:S01]  /*2b00*/  FADD.FTZ R196, R196, -R191 ;  /* 0x800000bfc4c47221 */ /* 0x000fe20000010000 */
[----:B------:R-:W-:Y:S01]  /*2b10*/  LOP3.LUT P4, RZ, R127, 0xff0000, RZ, 0xc0, !PT ;  /* 0x00ff00007fff7812 */ /* 0x000fe2000788c0ff */
[----:B------:R-:W-:Y:S01]  /*2b20*/  FMUL.FTZ R104, R105, R186 ;  /* 0x000000ba69687220 */ /* 0x000fe20000410000 */
[----:B------:R-:W-:Y:S01]  /*2b30*/  FMUL.FTZ R123, R165, R194 ;  /* 0x000000c2a57b7220 */ /* 0x000fe20000410000 */
[----:B-----5:R-:W-:Y:S01]  /*2b40*/  @P6 SHF.L.U32 R106, R113, 0x10, RZ ;  /* 0x00000010716a6819 */ /* 0x020fe200000006ff */
[----:B------:R-:W-:Y:S01]  /*2b50*/  FMUL.FTZ R196, R165, R196 ;  /* 0x000000c4a5c47220 */ /* 0x000fe20000410000 */
[----:B------:R-:W-:Y:S01]  /*2b60*/  FMUL.FTZ R111, R104, UR4 ;  /* 0x00000004686f7c20 */ /* 0x000fe20008410000 */
[----:B------:R-:W-:Y:S01]  /*2b70*/  FADD.FTZ R104, R195, -R190 ;  /* 0x800000bec3687221 */ /* 0x000fe20000010000 */
[----:B------:R-:W-:Y:S01]  /*2b80*/  HFMA2 R183, -RZ, RZ, 0, 0 ;  /* 0x00000000ffb77431 */ /* 0x000fe200000001ff */
[----:B------:R-:W-:Y:S01]  /*2b90*/  @P5 SHF.L.U32 R107, R114, 0x10, RZ ;  /* 0x00000010726b5819 */ /* 0x000fe200000006ff */
[----:B------:R-:W-:Y:S01]  /*2ba0*/  @P6 FMUL.FTZ R183, R111, R106 ;  /* 0x0000006a6fb76220 */ /* 0x000fe20000410000 */
[----:B------:R-:W-:Y:S01]  /*2bb0*/  FMUL.FTZ R197, R165, R104 ;  /* 0x00000068a5c57220 */ /* 0x000fe20000410000 */
[-C--:B------:R-:W-:Y:S01]  /*2bc0*/  FMUL.FTZ R106, R123, R186.reuse ;  /* 0x000000ba7b6a7220 */ /* 0x080fe20000410000 */
[-C--:B------:R-:W-:Y:S01]  /*2bd0*/  FMUL.FTZ R104, R196, R186.reuse ;  /* 0x000000bac4687220 */ /* 0x080fe20000410000 */
[----:B------:R-:W-:Y:S01]  /*2be0*/  @P2 PRMT R113, R113, 0x7632, R113 ;  /* 0x0000763271712816 */ /* 0x000fe20000000071 */
[----:B------:R-:W-:Y:S01]  /*2bf0*/  FMUL.FTZ R108, R197, R186 ;  /* 0x000000bac56c7220 */ /* 0x000fe20000410000 */
[----:B------:R-:W-:Y:S01]  /*2c00*/  FMUL.FTZ R120, R106, UR4 ;  /* 0x000000046a787c20 */ /* 0x000fe20008410000 */
[----:B------:R-:W-:Y:S01]  /*2c10*/  FMUL.FTZ R110, R104, UR4 ;  /* 0x00000004686e7c20 */ /* 0x000fe20008410000 */
[----:B------:R-:W-:Y:S01]  /*2c20*/  CS2R R190, SRZ ;  /* 0x0000000000be7805 */ /* 0x000fe2000001ff00 */
[----:B------:R-:W-:Y:S01]  /*2c30*/  FMUL.FTZ R104, R54, R111 ;  /* 0x0000006f36687220 */ /* 0x000fe20000410000 */
[----:B------:R-:W-:Y:S01]  /*2c40*/  FMUL.FTZ R108, R108, UR4 ;  /* 0x000000046c6c7c20 */ /* 0x000fe20008410000 */
[----:B------:R-:W-:Y:S01]  /*2c50*/  @P5 FMUL.FTZ R191, R120, R107 ;  /* 0x0000006b78bf5220 */ /* 0x000fe20000410000 */
[----:B------:R-:W-:Y:S01]  /*2c60*/  @P2 SHF.L.U32 R113, R113, 0x10, RZ ;  /* 0x0000001071712819 */ /* 0x000fe200000006ff */
[----:B------:R-:W-:Y:S01]  /*2c70*/  FMUL.FTZ R106, R55, R110 ;  /* 0x0000006e376a7220 */ /* 0x000fe20000410000 */
[----:B------:R-:W-:Y:S01]  /*2c80*/  FMUL.FTZ R107, R56, R120 ;  /* 0x00000078386b7220 */ /* 0x000fe20000410000 */
[----:B------:R-:W-:Y:S01]  /*2c90*/  @P4 SHF.L.U32 R109, R115, 0x10, RZ ;  /* 0x00000010736d4819 */ /* 0x000fe200000006ff */
[--C-:B------:R-:W-:Y:S01]  /*2ca0*/  FFMA.FTZ R187, R187, R204, R203.reuse ;  /* 0x000000ccbbbb7223 */ /* 0x100fe200000100cb */
[----:B------:R-:W-:Y:S01]  /*2cb0*/  FSEL R120, R104, RZ, P6 ;  /* 0x000000ff68787208 */ /* 0x000fe20003000000 */
[----:B------:R-:W-:Y:S01]  /*2cc0*/  FMUL.FTZ R104, R58, R108 ;  /* 0x0000006c3a687220 */ /* 0x000fe20000410000 */
[----:B------:R-:W-:Y:S01]  /*2cd0*/  LOP3.LUT P6, RZ, R127, 0xff00, RZ, 0xc0, !PT ;  /* 0x0000ff007fff7812 */ /* 0x000fe200078cc0ff */
[-CC-:B------:R-:W-:Y:S01]  /*2ce0*/  FFMA.FTZ R202, R202, R204.reuse, R203.reuse ;  /* 0x000000cccaca7223 */ /* 0x180fe200000100cb */
[----:B------:R-:W-:Y:S01]  /*2cf0*/  MOV R195, RZ ;  /* 0x000000ff00c37202 */ /* 0x000fe20000000f00 */
[----:B------:R-:W-:Y:S01]  /*2d00*/  @P2 FMUL.FTZ R190, R110, R113 ;  /* 0x000000716ebe2220 */ /* 0x000fe20000410000 */
[----:B------:R-:W-:Y:S01]  /*2d10*/  FSEL R121, R106, RZ, P2 ;  /* 0x000000ff6a797208 */ /* 0x000fe20001000000 */
[----:B------:R-:W-:Y:S01]  /*2d20*/  @P4 FMUL.FTZ R195, R108, R109 ;  /* 0x0000006d6cc34220 */ /* 0x000fe20000410000 */
[----:B------:R-:W-:Y:S01]  /*2d30*/  FSEL R122, R107, RZ, P5 ;  /* 0x000000ff6b7a7208 */ /* 0x000fe20002800000 */
[-C--:B------:R-:W-:Y:S01]  /*2d40*/  FFMA.FTZ R189, R189, R204.reuse, R203 ;  /* 0x000000ccbdbd7223 */ /* 0x080fe200000100cb */
[----:B------:R-:W-:Y:S01]  /*2d50*/  ISETP.GE.U32.AND P2, PT, R126, RZ, PT ;  /* 0x000000ff7e00720c */ /* 0x000fe20003f46070 */
[----:B------:R-:W-:Y:S01]  /*2d60*/  FADD.FTZ R108, R188, -R187 ;  /* 0x800000bbbc6c7221 */ /* 0x000fe20000010000 */
[----:B------:R-:W-:Y:S01]  /*2d70*/  LOP3.LUT P5, RZ, R126, 0xff, RZ, 0xc0, !PT ;  /* 0x000000ff7eff7812 */ /* 0x000fe200078ac0ff */
[----:B------:R-:W-:Y:S01]  /*2d80*/  FFMA.FTZ R193, R193, R204, R203 ;  /* 0x000000ccc1c17223 */ /* 0x000fe200000100cb */
[----:B------:R-:W-:Y:S01]  /*2d90*/  FSEL R194, R104, RZ, P4 ;  /* 0x000000ff68c27208 */ /* 0x000fe20002000000 */
[----:B------:R-:W-:Y:S01]  /*2da0*/  FADD.FTZ R202, R201, -R202 ;  /* 0x800000cac9ca7221 */ /* 0x000fe20000010000 */
[----:B------:R-:W-:Y:S01]  /*2db0*/  LOP3.LUT P4, RZ, R126, 0xff00, RZ, 0xc0, !PT ;  /* 0x0000ff007eff7812 */ /* 0x000fe2000788c0ff */
[----:B------:R-:W-:Y:S01]  /*2dc0*/  FADD.FTZ R104, R192, -R189 ;  /* 0x800000bdc0687221 */ /* 0x000fe20000010000 */
[----:B------:R-:W-:Y:S01]  /*2dd0*/  ISETP.GE.U32.AND.EX P2, PT, R127, 0x1000000, PT, P2 ;  /* 0x010000007f00780c */ /* 0x000fe20003f46120 */
[C---:B------:R-:W-:Y:S01]  /*2de0*/  FMUL.FTZ R111, R165.reuse, R108 ;  /* 0x0000006ca56f7220 */ /* 0x040fe20000410000 */
[----:B------:R-:W-:Y:S01]  /*2df0*/  FADD.FTZ R200, R200, -R193 ;  /* 0x800000c1c8c87221 */ /* 0x000fe20000010000 */
[C---:B------:R-:W-:Y:S01]  /*2e00*/  FMUL.FTZ R113, R165.reuse, R202 ;  /* 0x000000caa5717220 */ /* 0x040fe20000410000 */
[----:B------:R-:W-:Y:S01]  /*2e10*/  FMUL.FTZ R110, R165, R104 ;  /* 0x00000068a56e7220 */ /* 0x000fe20000410000 */
[----:B------:R-:W-:Y:S01]  /*2e20*/  FMUL.FTZ R109, R111, R186 ;  /* 0x000000ba6f6d7220 */ /* 0x000fe20000410000 */
[----:B------:R-:W-:Y:S01]  /*2e30*/  FMUL.FTZ R200, R165, R200 ;  /* 0x000000c8a5c87220 */ /* 0x000fe20000410000 */
[-C--:B------:R-:W-:Y:S01]  /*2e40*/  FMUL.FTZ R104, R113, R186.reuse ;  /* 0x000000ba71687220 */ /* 0x080fe20000410000 */
[----:B------:R-:W-:Y:S01]  /*2e50*/  @P6 PRMT R114, R114, 0x7632, R114 ;  /* 0x0000763272726816 */ /* 0x000fe20000000072 */
[-C--:B------:R-:W-:Y:S01]  /*2e60*/  FMUL.FTZ R108, R110, R186.reuse ;  /* 0x000000ba6e6c7220 */ /* 0x080fe20000410000 */
[----:B------:R-:W-:Y:S01]  /*2e70*/  @P5 SHF.L.U32 R106, R112, 0x10, RZ ;  /* 0x00000010706a5819 */ /* 0x000fe200000006ff */
[----:B------:R-:W-:Y:S01]  /*2e80*/  FMUL.FTZ R198, R109, UR4 ;  /* 0x000000046dc67c20 */ /* 0x000fe20008410000 */
[----:B------:R-:W-:Y:S01]  /*2e90*/  FMUL.FTZ R107, R200, R186 ;  /* 0x000000bac86b7220 */ /* 0x000fe20000410000 */
[----:B------:R-:W-:Y:S01]  /*2ea0*/  FMUL.FTZ R109, R104, UR4 ;  /* 0x00000004686d7c20 */ /* 0x000fe20008410000 */
[----:B------:R-:W-:-:S02]  /*2eb0*/  @P6 SHF.L.U32 R114, R114, 0x10, RZ ;  /* 0x0000001072726819 */ /* 0x000fc400000006ff */
[----:B------:R-:W-:Y:S02]  /*2ec0*/  CS2R R126, SRZ ;  /* 0x00000000007e7805 */ /* 0x000fe4000001ff00 */
[----:B------:R-:W-:Y:S01]  /*2ed0*/  @P4 PRMT R112, R112, 0x7632, R112 ;  /* 0x0000763270704816 */ /* 0x000fe20000000070 */
[----:B------:R-:W-:Y:S01]  /*2ee0*/  FMUL.FTZ R108, R108, UR4 ;  /* 0x000000046c6c7c20 */ /* 0x000fe20008410000 */
[----:B------:R-:W-:Y:S01]  /*2ef0*/  @P2 PRMT R115, R115, 0x7632, R115 ;  /* 0x0000763273732816 */ /* 0x000fe20000000073 */
[----:B------:R-:W-:Y:S01]  /*2f00*/  FMUL.FTZ R104, R107, UR4 ;  /* 0x000000046b687c20 */ /* 0x000fe20008410000 */
[----:B------:R-:W-:Y:S01]  /*2f10*/  @P5 FMUL.FTZ R127, R109, R106 ;  /* 0x0000006a6d7f5220 */ /* 0x000fe20000410000 */
[----:B------:R-:W-:Y:S01]  /*2f20*/  HFMA2 R192, -RZ, RZ, 0, 0 ;  /* 0x00000000ffc07431 */ /* 0x000fe200000001ff */
[----:B------:R-:W-:Y:S01]  /*2f30*/  F2FP.BF16.F32.PACK_AB R106, R110, R123 ;  /* 0x0000007b6e6a723e */ /* 0x000fe200000010ff */
[----:B------:R-:W-:Y:S01]  /*2f40*/  @P6 FMUL.FTZ R192, R108, R114 ;  /* 0x000000726cc06220 */ /* 0x000fe20000410000 */
[----:B------:R-:W-:Y:S01]  /*2f50*/  @P4 SHF.L.U32 R112, R112, 0x10, RZ ;  /* 0x0000001070704819 */ /* 0x000fe200000006ff */
[----:B------:R-:W-:Y:S01]  /*2f60*/  FMUL.FTZ R110, R57, R108 ;  /* 0x0000006c396e7220 */ /* 0x000fe20000410000 */
[----:B------:R-:W-:Y:S01]  /*2f70*/  @P2 SHF.L.U32 R115, R115, 0x10, RZ ;  /* 0x0000001073732819 */ /* 0x000fe200000006ff */
[----:B------:R-:W-:Y:S01]  /*2f80*/  FMUL.FTZ R108, R52, R109 ;  /* 0x0000006d346c7220 */ /* 0x000fe20000410000 */
[----:B------:R-:W-:Y:S01]  /*2f90*/  F2FP.BF16.F32.PACK_AB R107, R111, R197 ;  /* 0x000000c56f6b723e */ /* 0x000fe200000010ff */
[----:B------:R-:W-:Y:S01]  /*2fa0*/  FMUL.FTZ R111, R59, R198 ;  /* 0x000000c63b6f7220 */ /* 0x000fe20000410000 */
[----:B------:R-:W-:Y:S01]  /*2fb0*/  FMUL.FTZ R109, R53, R104 ;  /* 0x00000068356d7220 */ /* 0x000fe20000410000 */
[----:B------:R-:W-:Y:S01]  /*2fc0*/  MOV R188, RZ ;  /* 0x000000ff00bc7202 */ /* 0x000fe20000000f00 */
[----:B------:R-:W-:Y:S01]  /*2fd0*/  @P4 FMUL.FTZ R126, R104, R112 ;  /* 0x00000070687e4220 */ /* 0x000fe20000410000 */
        /* <DEDUP_REMOVED lines=10> */
[----:B------:R-:W-:Y:S01]  /*3080*/  F2FP.BF16.F32.PACK_AB R108, R113, R108 ;  /* 0x0000006c716c723e */ /* 0x000fe200000010ff */
[----:B------:R-:W-:Y:S06]  /*3090*/  BRA `(.L_x_2732) ;  /* 0x0000000400807947 */ /* 0x000fec0003800000 */
.L_x_2731:
[-CC-:B------:R-:W-:Y:S01]  /*30a0*/  FFMA.FTZ R198, R198, R204.reuse, R203.reuse ;  /* 0x000000ccc6c67223 */ /* 0x180fe200000100cb */
[C---:B------:R-:W-:Y:S01]  /*30b0*/  LOP3.LUT P6, RZ, R126.reuse, 0xff0000, RZ, 0xc0, !PT ;  /* 0x00ff00007eff7812 */ /* 0x040fe200078cc0ff */
[-CC-:B------:R-:W-:Y:S01]  /*30c0*/  FFMA.FTZ R191, R191, R204.reuse, R203.reuse ;  /* 0x000000ccbfbf7223 */ /* 0x180fe200000100cb */
[----:B------:R-:W-:Y:S01]  /*30d0*/  LOP3.LUT P2, RZ, R126, 0xff000000, RZ, 0xc0, !PT ;  /* 0xff0000007eff7812 */ /* 0x000fe2000784c0ff */
[----:B------:R-:W-:Y:S01]  /*30e0*/  FADD.FTZ R198, R199, -R198 ;  /* 0x800000c6c7c67221 */ /* 0x000fe20000010000 */
[-CC-:B------:R-:W-:Y:S01]  /*30f0*/  FFMA.FTZ R194, R194, R204.reuse, R203.reuse ;  /* 0x000000ccc2c27223 */ /* 0x180fe200000100cb */
[----:B------:R-:W-:Y:S01]  /*3100*/  FFMA.FTZ R190, R190, R204, R203 ;  /* 0x000000ccbebe7223 */ /* 0x000fe200000100cb */
[----:B------:R-:W-:Y:S01]  /*3110*/  FADD.FTZ R196, R196, -R191 ;  /* 0x800000bfc4c47221 */ /* 0x000fe20000010000 */
[----:B0-----:R-:W-:Y:S01]  /*3120*/  FMUL.FTZ R109, R165, R198 ;  /* 0x000000c6a56d7220 */ /* 0x001fe20000410000 */
[----:B------:R-:W-:Y:S01]  /*3130*/  LOP3.LUT P4, RZ, R127, 0xff0000, RZ, 0xc0, !PT ;  /* 0x00ff00007fff7812 */ /* 0x000fe2000788c0ff */
        /* <DEDUP_REMOVED lines=8> */
[----:B------:R-:W-:Y:S01]  /*31c0*/  @P2 PRMT R113, R113, 0x7632, R113 ;  /* 0x0000763271712816 */ /* 0x000fe20000000071 */
[----:B------:R-:W-:-:S02]  /*31d0*/  HFMA2 R183, -RZ, RZ, 0, 0 ;  /* 0x00000000ffb77431 */ /* 0x000fc400000001ff */
[----:B------:R-:W-:Y:S01]  /*31e0*/  @P6 FMUL.FTZ R183, R110, R111 ;  /* 0x0000006f6eb76220 */ /* 0x000fe20000410000 */
[----:B------:R-:W-:Y:S01]  /*31f0*/  FMUL.FTZ R197, R165, R108 ;  /* 0x0000006ca5c57220 */ /* 0x000fe20000410000 */
[C---:B------:R-:W-:Y:S01]  /*3200*/  FMUL.FTZ R108, R186.reuse, R109 ;  /* 0x0000006dba6c7220 */ /* 0x040fe20000410000 */
[C---:B------:R-:W-:Y:S01]  /*3210*/  FMUL.FTZ R109, R186.reuse, R121 ;  /* 0x00000079ba6d7220 */ /* 0x040fe20000410000 */
[----:B------:R-:W-:Y:S01]  /*3220*/  @P2 SHF.L.U32 R123, R113, 0x10, RZ ;  /* 0x00000010717b2819 */ /* 0x000fe200000006ff */
[----:B------:R-:W-:Y:S01]  /*3230*/  FMUL.FTZ R110, R186, R197 ;  /* 0x000000c5ba6e7220 */ /* 0x000fe20000410000 */
[----:B------:R-:W-:Y:S01]  /*3240*/  FMUL.FTZ R120, R108, UR4 ;  /* 0x000000046c787c20 */ /* 0x000fe20008410000 */
[----:B------:R-:W-:Y:S01]  /*3250*/  FMUL.FTZ R108, R54, R111 ;  /* 0x0000006f366c7220 */ /* 0x000fe20000410000 */
[----:B------:R-:W-:Y:S01]  /*3260*/  @P4 SHF.L.U32 R194, R115, 0x10, RZ ;  /* 0x0000001073c24819 */ /* 0x000fe200000006ff */
[----:B------:R-:W-:Y:S01]  /*3270*/  FMUL.FTZ R113, R109, UR4 ;  /* 0x000000046d717c20 */ /* 0x000fe20008410000 */
[----:B------:R-:W-:Y:S01]  /*3280*/  CS2R R190, SRZ ;  /* 0x0000000000be7805 */ /* 0x000fe2000001ff00 */
[----:B------:R-:W-:Y:S01]  /*3290*/  FMUL.FTZ R121, R110, UR4 ;  /* 0x000000046e797c20 */ /* 0x000fe20008410000 */
[-C--:B------:R-:W-:Y:S01]  /*32a0*/  FMUL.FTZ R109, R55, R120.reuse ;  /* 0x00000078376d7220 */ /* 0x080fe20000410000 */
[----:B------:R-:W-:Y:S01]  /*32b0*/  @P2 FMUL.FTZ R190, R123, R120 ;  /* 0x000000787bbe2220 */ /* 0x000fe20000410000 */
[----:B------:R-:W-:Y:S01]  /*32c0*/  MOV R195, RZ ;  /* 0x000000ff00c37202 */ /* 0x000fe20000000f00 */
[-C--:B------:R-:W-:Y:S01]  /*32d0*/  @P4 FMUL.FTZ R195, R194, R121.reuse ;  /* 0x00000079c2c34220 */ /* 0x080fe20000410000 */
[----:B------:R-:W-:Y:S01]  /*32e0*/  FSEL R120, R108, RZ, P6 ;  /* 0x000000ff6c787208 */ /* 0x000fe20003000000 */
[----:B------:R-:W-:Y:S01]  /*32f0*/  FMUL.FTZ R108, R58, R121 ;  /* 0x000000793a6c7220 */ /* 0x000fe20000410000 */
[----:B------:R-:W-:Y:S01]  /*3300*/  FSEL R121, R109, RZ, P2 ;  /* 0x000000ff6d797208 */ /* 0x000fe20001000000 */
[-C--:B------:R-:W-:Y:S01]  /*3310*/  FMUL.FTZ R110, R56, R113.reuse ;  /* 0x00000071386e7220 */ /* 0x080fe20000410000 */
[----:B------:R-:W-:Y:S01]  /*3320*/  ISETP.GE.U32.AND P2, PT, R126, RZ, PT ;  /* 0x000000ff7e00720c */ /* 0x000fe20003f46070 */
[-CC-:B------:R-:W-:Y:S01]  /*3330*/  FFMA.FTZ R189, R189, R204.reuse, R203.reuse ;  /* 0x000000ccbdbd7223 */ /* 0x180fe200000100cb */
[----:B------:R-:W-:Y:S01]  /*3340*/  @P5 SHF.L.U32 R122, R114, 0x10, RZ ;  /* 0x00000010727a5819 */ /* 0x000fe200000006ff */
[-CC-:B------:R-:W-:Y:S01]  /*3350*/  FFMA.FTZ R202, R202, R204.reuse, R203.reuse ;  /* 0x000000cccaca7223 */ /* 0x180fe200000100cb */
[----:B------:R-:W-:Y:S01]  /*3360*/  LOP3.LUT P6, RZ, R127, 0xff00, RZ, 0xc0, !PT ;  /* 0x0000ff007fff7812 */ /* 0x000fe200078cc0ff */
[-CC-:B------:R-:W-:Y:S01]  /*3370*/  FFMA.FTZ R187, R187, R204.reuse, R203.reuse ;  /* 0x000000ccbbbb7223 */ /* 0x180fe200000100cb */
[----:B------:R-:W-:Y:S01]  /*3380*/  ISETP.GE.U32.AND.EX P2, PT, R127, 0x1000000, PT, P2 ;  /* 0x010000007f00780c */ /* 0x000fe20003f46120 */
[----:B------:R-:W-:Y:S01]  /*3390*/  @P5 FMUL.FTZ R191, R122, R113 ;  /* 0x000000717abf5220 */ /* 0x000fe20000410000 */
[----:B------:R-:W-:Y:S01]  /*33a0*/  FSEL R122, R110, RZ, P5 ;  /* 0x000000ff6e7a7208 */ /* 0x000fe20002800000 */
[----:B------:R-:W-:Y:S01]  /*33b0*/  FADD.FTZ R202, R201, -R202 ;  /* 0x800000cac9ca7221 */ /* 0x000fe20000010000 */
[----:B------:R-:W-:Y:S01]  /*33c0*/  LOP3.LUT P5, RZ, R126, 0xff, RZ, 0xc0, !PT ;  /* 0x000000ff7eff7812 */ /* 0x000fe200078ac0ff */
[----:B------:R-:W-:Y:S01]  /*33d0*/  FFMA.FTZ R193, R193, R204, R203 ;  /* 0x000000ccc1c17223 */ /* 0x000fe200000100cb */
[----:B------:R-:W-:Y:S01]  /*33e0*/  FSEL R194, R108, RZ, P4 ;  /* 0x000000ff6cc27208 */ /* 0x000fe20002000000 */
[----:B------:R-:W-:Y:S01]  /*33f0*/  FADD.FTZ R108, R192, -R189 ;  /* 0x800000bdc06c7221 */ /* 0x000fe20000010000 */
[----:B------:R-:W-:Y:S01]  /*3400*/  LOP3.LUT P4, RZ, R126, 0xff00, RZ, 0xc0, !PT ;  /* 0x0000ff007eff7812 */ /* 0x000fe2000788c0ff */
[----:B------:R-:W-:Y:S01]  /*3410*/  FADD.FTZ R110, R188, -R187 ;  /* 0x800000bbbc6e7221 */ /* 0x000fe20000010000 */
[C---:B------:R-:W-:Y:S01]  /*3420*/  FMUL.FTZ R111, R165.reuse, R202 ;  /* 0x000000caa56f7220 */ /* 0x040fe20000410000 */
[----:B------:R-:W-:Y:S01]  /*3430*/  FMUL.FTZ R109, R165, R108 ;  /* 0x0000006ca56d7220 */ /* 0x000fe20000410000 */
[----:B------:R-:W-:Y:S01]  /*3440*/  FADD.FTZ R200, R200, -R193 ;  /* 0x800000c1c8c87221 */ /* 0x000fe20000010000 */
[----:B------:R-:W-:Y:S01]  /*3450*/  @P6 PRMT R114, R114, 0x7632, R114 ;  /* 0x0000763272726816 */ /* 0x000fe20000000072 */
[C---:B------:R-:W-:Y:S01]  /*3460*/  FMUL.FTZ R108, R186.reuse, R111 ;  /* 0x0000006fba6c7220 */ /* 0x040fe20000410000 */
[----:B------:R-:W-:Y:S01]  /*3470*/  @P2 PRMT R123, R115, 0x7632, R123 ;  /* 0x00007632737b2816 */ /* 0x000fe2000000007b */
[----:B------:R-:W-:Y:S01]  /*3480*/  FMUL.FTZ R109, R186, R109 ;  /* 0x0000006dba6d7220 */ /* 0x000fe20000410000 */
[C---:B------:R-:W-:Y:S01]  /*3490*/  FMUL.FTZ R115, R165.reuse, R110 ;  /* 0x0000006ea5737220 */ /* 0x040fe20000410000 */
[----:B------:R-:W-:Y:S01]  /*34a0*/  FMUL.FTZ R111, R165, R200 ;  /* 0x000000c8a56f7220 */ /* 0x000fe20000410000 */
[----:B------:R-:W-:Y:S01]  /*34b0*/  @P6 SHF.L.U32 R113, R114, 0x10, RZ ;  /* 0x0000001072716819 */ /* 0x000fe200000006ff */
[----:B------:R-:W-:Y:S01]  /*34c0*/  FMUL.FTZ R114, R109, UR4 ;  /* 0x000000046d727c20 */ /* 0x000fe20008410000 */
[----:B------:R-:W-:Y:S01]  /*34d0*/  @P5 SHF.L.U32 R126, R112, 0x10, RZ ;  /* 0x00000010707e5819 */ /* 0x000fe200000006ff */
[----:B------:R-:W-:Y:S01]  /*34e0*/  FMUL.FTZ R110, R186, R115 ;  /* 0x00000073ba6e7220 */ /* 0x000fe20000410000 */
[----:B------:R-:W-:Y:S01]  /*34f0*/  @P4 PRMT R112, R112, 0x7632, R112 ;  /* 0x0000763270704816 */ /* 0x000fe20000000070 */
[----:B------:R-:W-:Y:S01]  /*3500*/  FMUL.FTZ R109, R108, UR4 ;  /* 0x000000046c6d7c20 */ /* 0x000fe20008410000 */
[----:B------:R-:W-:Y:S01]  /*3510*/  FMUL.FTZ R108, R186, R111 ;  /* 0x0000006fba6c7220 */ /* 0x000fe20000410000 */
[----:B------:R-:W-:Y:S01]  /*3520*/  HFMA2 R192, -RZ, RZ, 0, 0 ;  /* 0x00000000ffc07431 */ /* 0x000fe200000001ff */
[----:B------:R-:W-:Y:S01]  /*3530*/  @P2 SHF.L.U32 R123, R123, 0x10, RZ ;  /* 0x000000107b7b2819 */ /* 0x000fe200000006ff */
[----:B------:R-:W-:Y:S01]  /*3540*/  @P6 FMUL.FTZ R192, R113, R114 ;  /* 0x0000007271c06220 */ /* 0x000fe20000410000 */
[----:B------:R-:W-:Y:S01]  /*3550*/  FMUL.FTZ R110, R110, UR4 ;  /* 0x000000046e6e7c20 */ /* 0x000fe20008410000 */
[----:B------:R-:W-:Y:S01]  /*3560*/  @P4 SHF.L.U32 R113, R112, 0x10, RZ ;  /* 0x0000001070714819 */ /* 0x000fe200000006ff */
[----:B------:R-:W-:Y:S01]  /*3570*/  FMUL.FTZ R112, R108, UR4 ;  /* 0x000000046c707c20 */ /* 0x000fe20008410000 */
[----:B------:R-:W-:Y:S01]  /*3580*/  MOV R188, RZ ;  /* 0x000000ff00bc7202 */ /* 0x000fe20000000f00 */
[----:B------:R-:W-:-:S02]  /*3590*/  HFMA2 R127, -RZ, RZ, 0, 0 ;  /* 0x00000000ff7f7431 */ /* 0x000fc400000001ff */
[-C--:B------:R-:W-:Y:S01]  /*35a0*/  @P2 FMUL.FTZ R188, R123, R110.reuse ;  /* 0x0000006e7bbc2220 */ /* 0x080fe20000410000 */
[-C--:B------:R-:W-:Y:S01]  /*35b0*/  @P5 FMUL.FTZ R127, R126, R109.reuse ;  /* 0x0000006d7e7f5220 */ /* 0x080fe20000410000 */
[----:B------:R-:W-:Y:S01]  /*35c0*/  FMUL.FTZ R111, R59, R110 ;  /* 0x0000006e3b6f7220 */ /* 0x000fe20000410000 */
[----:B------:R-:W-:Y:S01]  /*35d0*/  FMUL.FTZ R108, R52, R109 ;  /* 0x0000006d346c7220 */ /* 0x000fe20000410000 */
[----:B------:R-:W-:Y:S01]  /*35e0*/  FMUL.FTZ R110, R57, R114 ;  /* 0x00000072396e7220 */ /* 0x000fe20000410000 */
[-C--:B------:R-:W-:Y:S01]  /*35f0*/  FMUL.FTZ R109, R53, R112.reuse ;  /* 0x00000070356d7220 */ /* 0x080fe20000410000 */
[----:B------:R-:W-:Y:S01]  /*3600*/  MOV R126, RZ ;  /* 0x000000ff007e7202 */ /* 0x000fe20000000f00 */
[----:B------:R-:W-:Y:S01]  /*3610*/  @P4 FMUL.FTZ R126, R113, R112 ;  /* 0x00000070717e4220 */ /* 0x000fe20000410000 */
[----:B------:R-:W-:Y:S02]  /*3620*/  FSEL R111, R111, RZ, P2 ;  /* 0x000000ff6f6f7208 */ /* 0x000fe40001000000 */
[----:B------:R-:W-:-:S02]  /*3630*/  FSEL R115, R110, RZ, P6 ;  /* 0x000000ff6e737208 */ /* 0x000fc40003000000 */
[----:B------:R-:W-:Y:S02]  /*3640*/  FSEL R108, R108, RZ, P5 ;  /* 0x000000ff6c6c7208 */ /* 0x000fe40002800000 */
[----:B------:R-:W-:Y:S02]  /*3650*/  FSEL R113, R109, RZ, P4 ;  /* 0x000000ff6d717208 */ /* 0x000fe40002000000 */
[----:B------:R-:W-:Y:S02]  /*3660*/  F2FP.BF16.F32.PACK_AB R111, R111, R194 ;  /* 0x000000c26f6f723e */ /* 0x000fe400000010ff */
[----:B------:R-:W-:Y:S02]  /*3670*/  F2FP.BF16.F32.PACK_AB R110, R115, R122 ;  /* 0x0000007a736e723e */ /* 0x000fe400000010ff */
[----:B------:R-:W-:Y:S02]  /*3680*/  F2FP.BF16.F32.PACK_AB R109, R121, R120 ;  /* 0x00000078796d723e */ /* 0x000fe400000010ff */
[----:B------:R-:W-:-:S07]  /*3690*/  F2FP.BF16.F32.PACK_AB R108, R113, R108 ;  /* 0x0000006c716c723e */ /* 0x000fce00000010ff */
.L_x_2732:
        /* <DEDUP_REMOVED lines=9> */
[C---:B------:R-:W-:Y:S01]  /*3730*/  LOP3.LUT P5, RZ, R124.reuse, 0xff0000, RZ, 0xc0, !PT ;  /* 0x00ff00007cff7812 */ /* 0x040fe200078ac0ff */
[-CC-:B0-----:R-:W-:Y:S01]  /*3740*/  FFMA.FTZ R106, R173, R204.reuse, R203.reuse ;  /* 0x000000ccad6a7223 */ /* 0x181fe200000100cb */
[----:B------:R-:W-:Y:S01]  /*3750*/  LOP3.LUT P2, RZ, R124, 0xff000000, RZ, 0xc0, !PT ;  /* 0xff0000007cff7812 */ /* 0x000fe2000784c0ff */
[----:B------:R-:W-:Y:S01]  /*3760*/  FADD.FTZ R170, R169, -R170 ;  /* 0x800000aaa9aa7221 */ /* 0x000fe20000010000 */
[-CC-:B------:R-:W-:Y:S01]  /*3770*/  FFMA.FTZ R107, R174, R204.reuse, R203.reuse ;  /* 0x000000ccae6b7223 */ /* 0x180fe200000100cb */
[----:B------:R-:W-:Y:S01]  /*3780*/  FADD.FTZ R106, R171, -R106 ;  /* 0x8000006aab6a7221 */ /* 0x000fe20000010000 */
[----:B------:R-:W-:Y:S01]  /*3790*/  FFMA.FTZ R108, R177, R204, R203 ;  /* 0x000000ccb16c7223 */ /* 0x000fe200000100cb */
[----:B------:R-:W-:Y:S01]  /*37a0*/  FMUL.FTZ R111, R165, R170 ;  /* 0x000000aaa56f7220 */ /* 0x000fe20000410000 */
[----:B------:R-:W-:Y:S01]  /*37b0*/  FADD.FTZ R172, R172, -R107 ;  /* 0x8000006bacac7221 */ /* 0x000fe20000010000 */
[----:B------:R-:W-:Y:S01]  /*37c0*/  LOP3.LUT P4, RZ, R125, 0xff, RZ, 0xc0, !PT ;  /* 0x000000ff7dff7812 */ /* 0x000fe2000788c0ff */
[----:B------:R-:W-:Y:S01]  /*37d0*/  FMUL.FTZ R110, R165, R106 ;  /* 0x0000006aa56e7220 */ /* 0x000fe20000410000 */
[----:B------:R-:W-:Y:S01]  /*37e0*/  FMUL.FTZ R104, R111, R186 ;  /* 0x000000ba6f687220 */ /* 0x000fe20000410000 */
[----:B------:R-:W-:Y:S01]  /*37f0*/  FADD.FTZ R108, R175, -R108 ;  /* 0x8000006caf6c7221 */ /* 0x000fe20000010000 */
[----:B-----5:R-:W-:Y:S01]  /*3800*/  @P5 SHF.L.U32 R105, R113, 0x10, RZ ;  /* 0x0000001071695819 */ /* 0x020fe200000006ff */
[C---:B------:R-:W-:Y:S01]  /*3810*/  FMUL.FTZ R171, R165.reuse, R172 ;  /* 0x000000aca5ab7220 */ /* 0x040fe20000410000 */
[----:B------:R-:W-:Y:S01]  /*3820*/  FMUL.FTZ R109, R104, UR4 ;  /* 0x00000004686d7c20 */ /* 0x000fe20008410000 */
[----:B------:R-:W-:Y:S01]  /*3830*/  CS2R R118, SRZ ;  /* 0x0000000000767805 */ /* 0x000fe2000001ff00 */
[----:B------:R-:W-:Y:S01]  /*3840*/  FMUL.FTZ R104, R110, R186 ;  /* 0x000000ba6e687220 */ /* 0x000fe20000410000 */
[----:B------:R-:W-:Y:S01]  /*3850*/  FMUL.FTZ R170, R165, R108 ;  /* 0x0000006ca5aa7220 */ /* 0x000fe20000410000 */
[----:B------:R-:W-:Y:S01]  /*3860*/  @P5 FMUL.FTZ R119, R109, R105 ;  /* 0x000000696d775220 */ /* 0x000fe20000410000 */
[-C--:B------:R-:W-:Y:S01]  /*3870*/  FMUL.FTZ R105, R171, R186.reuse ;  /* 0x000000baab697220 */ /* 0x080fe20000410000 */
[----:B------:R-:W-:Y:S01]  /*3880*/  @P2 PRMT R113, R113, 0x7632, R113 ;  /* 0x0000763271712816 */ /* 0x000fe20000000071 */
[----:B------:R-:W-:Y:S01]  /*3890*/  FMUL.FTZ R108, R104, UR4 ;  /* 0x00000004686c7c20 */ /* 0x000fe20008410000 */
[----:B------:R-:W-:Y:S01]  /*38a0*/  LOP3.LUT P6, RZ, R125, 0xff00, RZ, 0xc0, !PT ;  /* 0x0000ff007dff7812 */ /* 0x000fe200078cc0ff */
[----:B------:R-:W-:Y:S01]  /*38b0*/  FMUL.FTZ R122, R105, UR4 ;  /* 0x00000004697a7c20 */ /* 0x000fe20008410000 */
[----:B------:R-:W-:Y:S01]  /*38c0*/  @P2 SHF.L.U32 R113, R113, 0x10, RZ ;  /* 0x0000001071712819 */ /* 0x000fe200000006ff */
[----:B------:R-:W-:Y:S01]  /*38d0*/  FMUL.FTZ R106, R170, R186 ;  /* 0x000000baaa6a7220 */ /* 0x000fe20000410000 */
[----:B------:R-:W-:Y:S01]  /*38e0*/  FMUL.FTZ R105, R63, R108 ;  /* 0x0000006c3f697220 */ /* 0x000fe20000410000 */
[----:B------:R-:W-:Y:S01]  /*38f0*/  @P4 SHF.L.U32 R107, R114, 0x10, RZ ;  /* 0x00000010726b4819 */ /* 0x000fe200000006ff */
[----:B------:R-:W-:Y:S01]  /*3900*/  FMUL.FTZ R104, R62, R109 ;  /* 0x0000006d3e687220 */ /* 0x000fe20000410000 */
[----:B------:R-:W-:Y:S01]  /*3910*/  CS2R R120, SRZ ;  /* 0x0000000000787805 */ /* 0x000fe2000001ff00 */
[----:B------:R-:W-:Y:S01]  /*3920*/  FMUL.FTZ R123, R106, UR4 ;  /* 0x000000046a7b7c20 */ /* 0x000fe20008410000 */
[----:B------:R-:W-:Y:S01]  /*3930*/  @P2 FMUL.FTZ R118, R108, R113 ;  /* 0x000000716c762220 */ /* 0x000fe20000410000 */
[----:B------:R-:W-:Y:S01]  /*3940*/  FSEL R169, R105, RZ, P2 ;  /* 0x000000ff69a97208 */ /* 0x000fe20001000000 */
[----:B------:R-:W-:Y:S01]  /*3950*/  @P4 FMUL.FTZ R121, R122, R107 ;  /* 0x0000006b7a794220 */ /* 0x000fe20000410000 */
[----:B------:R-:W-:Y:S01]  /*3960*/  FMUL.FTZ R106, R64, R122 ;  /* 0x0000007a406a7220 */ /* 0x000fe20000410000 */
[----:B------:R-:W-:Y:S01]  /*3970*/  ISETP.GE.U32.AND P2, PT, R124, RZ, PT ;  /* 0x000000ff7c00720c */ /* 0x000fe20003f46070 */
[----:B------:R-:W-:Y:S01]  /*3980*/  FFMA.FTZ R105, R178, R204, R203 ;  /* 0x000000ccb2697223 */ /* 0x000fe200000100cb */
[----:B------:R-:W-:Y:S01]  /*3990*/  FSEL R122, R104, RZ, P5 ;  /* 0x000000ff687a7208 */ /* 0x000fe20002800000 */
[----:B------:R-:W-:Y:S01]  /*39a0*/  FMUL.FTZ R104, R65, R123 ;  /* 0x0000007b41687220 */ /* 0x000fe20000410000 */
[----:B------:R-:W-:Y:S01]  /*39b0*/  @P6 PRMT R114, R114, 0x7632, R114 ;  /* 0x0000763272726816 */ /* 0x000fe20000000072 */
[----:B------:R-:W-:Y:S01]  /*39c0*/  FADD.FTZ R176, R176, -R105 ;  /* 0x80000069b0b07221 */ /* 0x000fe20000010000 */
[----:B------:R-:W-:-:S02]  /*39d0*/  ISETP.GE.U32.AND.EX P2, PT, R125, 0x1000000, PT, P2 ;  /* 0x010000007d00780c */ /* 0x000fc40003f46120 */
[----:B------:R-:W-:Y:S01]  /*39e0*/  FSEL R173, R104, RZ, P6 ;  /* 0x000000ff68ad7208 */ /* 0x000fe20003000000 */
[-CC-:B------:R-:W-:Y:S01]  /*39f0*/  FFMA.FTZ R104, R167, R204.reuse, R203.reuse ;  /* 0x000000cca7687223 */ /* 0x180fe200000100cb */
[----:B------:R-:W-:Y:S02]  /*3a00*/  @P6 SHF.L.U32 R114, R114, 0x10, RZ ;  /* 0x0000001072726819 */ /* 0x000fe400000006ff */
[----:B------:R-:W-:Y:S01]  /*3a10*/  FSEL R166, R106, RZ, P4 ;  /* 0x000000ff6aa67208 */ /* 0x000fe20002000000 */
[-CC-:B------:R-:W-:Y:S01]  /*3a20*/  FFMA.FTZ R106, R181, R204.reuse, R203.reuse ;  /* 0x000000ccb56a7223 */ /* 0x180fe200000100cb */
[----:B------:R-:W-:Y:S01]  /*3a30*/  FFMA.FTZ R203, R168, R204, R203 ;  /* 0x000000cca8cb7223 */ /* 0x000fe200000100cb */
[----:B------:R-:W-:Y:S01]  /*3a40*/  LOP3.LUT P5, RZ, R124, 0xff, RZ, 0xc0, !PT ;  /* 0x000000ff7cff7812 */ /* 0x000fe200078ac0ff */
[----:B------:R-:W-:Y:S01]  /*3a50*/  FADD.FTZ R104, R131, -R104 ;  /* 0x8000006883687221 */ /* 0x000fe20000010000 */
[----:B------:R-:W-:Y:S01]  /*3a60*/  @P6 FMUL.FTZ R120, R123, R114 ;  /* 0x000000727b786220 */ /* 0x000fe20000410000 */
[----:B------:R-:W-:Y:S01]  /*3a70*/  FADD.FTZ R106, R179, -R106 ;  /* 0x8000006ab36a7221 */ /* 0x000fe20000010000 */
[----:B------:R-:W-:Y:S01]  /*3a80*/  LOP3.LUT P6, RZ, R125, 0xff0000, RZ, 0xc0, !PT ;  /* 0x00ff00007dff7812 */ /* 0x000fe200078cc0ff */
[----:B------:R-:W-:Y:S01]  /*3a90*/  FADD.FTZ R130, R130, -R203 ;  /* 0x800000cb82827221 */ /* 0x000fe20000010000 */
[----:B------:R-:W-:Y:S01]  /*3aa0*/  LOP3.LUT P4, RZ, R124, 0xff00, RZ, 0xc0, !PT ;  /* 0x0000ff007cff7812 */ /* 0x000fe2000788c0ff */
[C---:B------:R-:W-:Y:S01]  /*3ab0*/  FMUL.FTZ R113, R165.reuse, R104 ;  /* 0x00000068a5717220 */ /* 0x040fe20000410000 */
[C---:B------:R-:W-:Y:S01]  /*3ac0*/  FMUL.FTZ R131, R165.reuse, R176 ;  /* 0x000000b0a5837220 */ /* 0x040fe20000410000 */
[----:B------:R-:W-:Y:S01]  /*3ad0*/  FMUL.FTZ R167, R165, R106 ;  /* 0x0000006aa5a77220 */ /* 0x000fe20000410000 */
[----:B------:R-:W-:Y:S01]  /*3ae0*/  @P2 PRMT R104, R115, 0x7632, R104 ;  /* 0x0000763273682816 */ /* 0x000fe20000000068 */
[----:B------:R-:W-:Y:S01]  /*3af0*/  FMUL.FTZ R165, R165, R130 ;  /* 0x00000082a5a57220 */ /* 0x000fe20000410000 */
[-C--:B------:R-:W-:Y:S01]  /*3b00*/  FMUL.FTZ R106, R131, R186.reuse ;  /* 0x000000ba836a7220 */ /* 0x080fe20000410000 */
[-C--:B------:R-:W-:Y:S01]  /*3b10*/  FMUL.FTZ R108, R167, R186.reuse ;  /* 0x000000baa76c7220 */ /* 0x080fe20000410000 */
[----:B------:R-:W-:Y:S01]  /*3b20*/  @P2 SHF.L.U32 R109, R104, 0x10, RZ ;  /* 0x00000010686d2819 */ /* 0x000fe200000006ff */
[-C--:B------:R-:W-:Y:S01]  /*3b30*/  FMUL.FTZ R104, R165, R186.reuse ;  /* 0x000000baa5687220 */ /* 0x080fe20000410000 */
[----:B------:R-:W-:Y:S01]  /*3b40*/  @P5 SHF.L.U32 R105, R112, 0x10, RZ ;  /* 0x0000001070695819 */ /* 0x000fe200000006ff */
[----:B------:R-:W-:Y:S01]  /*3b50*/  FMUL.FTZ R186, R113, R186 ;  /* 0x000000ba71ba7220 */ /* 0x000fe20000410000 */
[----:B------:R-:W-:Y:S01]  /*3b60*/  @P6 SHF.L.U32 R107, R115, 0x10, RZ ;  /* 0x00000010736b6819 */ /* 0x000fe200000006ff */
[----:B------:R-:W-:Y:S01]  /*3b70*/  FMUL.FTZ R104, R104, UR4 ;  /* 0x0000000468687c20 */ /* 0x000fe20008410000 */
[----:B------:R-:W-:-:S02]  /*3b80*/  @P4 PRMT R112, R112, 0x7632, R112 ;  /* 0x0000763270704816 */ /* 0x000fc40000000070 */
[----:B------:R-:W-:Y:S01]  /*3b90*/  CS2R R114, SRZ ;  /* 0x0000000000727805 */ /* 0x000fe2000001ff00 */
[----:B------:R-:W-:Y:S01]  /*3ba0*/  FMUL.FTZ R108, R108, UR4 ;  /* 0x000000046c6c7c20 */ /* 0x000fe20008410000 */
[----:B------:R-:W-:Y:S01]  /*3bb0*/  FMUL.FTZ R124, R106, UR4 ;  /* 0x000000046a7c7c20 */ /* 0x000fe20008410000 */
[----:B------:R-:W-:Y:S01]  /*3bc0*/  FMUL.FTZ R186, R186, UR4 ;  /* 0x00000004baba7c20 */ /* 0x000fe20008410000 */
[----:B------:R-:W-:Y:S01]  /*3bd0*/  @P5 FMUL.FTZ R115, R104, R105 ;  /* 0x0000006968735220 */ /* 0x000fe20000410000 */
[----:B------:R-:W-:Y:S01]  /*3be0*/  MOV R125, RZ ;  /* 0x000000ff007d7202 */ /* 0x000fe20000000f00 */
[----:B------:R-:W-:Y:S01]  /*3bf0*/  @P2 FMUL.FTZ R125, R108, R109 ;  /* 0x0000006d6c7d2220 */ /* 0x000fe20000410000 */
[----:B------:R-:W-:Y:S01]  /*3c00*/  F2FP.BF16.F32.PACK_AB R105, R110, R111 ;  /* 0x0000006f6e69723e */ /* 0x000fe200000010ff */
[----:B------:R-:W-:Y:S01]  /*3c10*/  FMUL.FTZ R111, R67, R108 ;  /* 0x0000006c436f7220 */ /* 0x000fe20000410000 */
[----:B------:R-:W-:Y:S01]  /*3c20*/  @P4 SHF.L.U32 R112, R112, 0x10, RZ ;  /* 0x0000001070704819 */ /* 0x000fe200000006ff */
[----:B------:R-:W-:Y:S01]  /*3c30*/  FMUL.FTZ R110, R66, R124 ;  /* 0x0000007c426e7220 */ /* 0x000fe20000410000 */
[----:B------:R-:W-:Y:S01]  /*3c40*/  FMUL.FTZ R108, R60, R104 ;  /* 0x000000683c6c7220 */ /* 0x000fe20000410000 */
[----:B------:R-:W-:Y:S01]  /*3c50*/  FMUL.FTZ R109, R61, R186 ;  /* 0x000000ba3d6d7220 */ /* 0x000fe20000410000 */
[----:B------:R-:W-:Y:S01]  /*3c60*/  F2FP.BF16.F32.PACK_AB R104, R113, R165 ;  /* 0x000000a57168723e */ /* 0x000fe200000010ff */
[----:B------:R-:W-:Y:S01]  /*3c70*/  @P4 FMUL.FTZ R114, R186, R112 ;  /* 0x00000070ba724220 */ /* 0x000fe20000410000 */
[----:B------:R-:W-:Y:S01]  /*3c80*/  FSEL R112, R110, RZ, P6 ;  /* 0x000000ff6e707208 */ /* 0x000fe20003000000 */
[----:B------:R-:W-:Y:S01]  /*3c90*/  HFMA2 R123, -RZ, RZ, 0, 0 ;  /* 0x00000000ff7b7431 */ /* 0x000fe200000001ff */
[----:B------:R-:W-:Y:S01]  /*3ca0*/  FSEL R111, R111, RZ, P2 ;  /* 0x000000ff6f6f7208 */ /* 0x000fe20001000000 */
[----:B------:R-:W-:Y:S01]  /*3cb0*/  @P6 FMUL.FTZ R123, R124, R107 ;  /* 0x0000006b7c7b6220 */ /* 0x000fe20000410000 */
[----:B------:R-:W-:-:S02]  /*3cc0*/  FSEL R108, R108, RZ, P5 ;  /* 0x000000ff6c6c7208 */ /* 0x000fc40002800000 */
[----:B------:R-:W-:Y:S02]  /*3cd0*/  FSEL R113, R109, RZ, P4 ;  /* 0x000000ff6d717208 */ /* 0x000fe40002000000 */
[----:B------:R-:W-:Y:S02]  /*3ce0*/  F2FP.BF16.F32.PACK_AB R106, R170, R171 ;  /* 0x000000abaa6a723e */ /* 0x000fe400000010ff */
[----:B------:R-:W-:Y:S02]  /*3cf0*/  F2FP.BF16.F32.PACK_AB R107, R167, R131 ;  /* 0x00000083a76b723e */ /* 0x000fe400000010ff */
[----:B------:R-:W-:Y:S02]  /*3d00*/  F2FP.BF16.F32.PACK_AB R110, R173, R166 ;  /* 0x000000a6ad6e723e */ /* 0x000fe400000010ff */
[----:B------:R-:W-:Y:S02]  /*3d10*/  F2FP.BF16.F32.PACK_AB R109, R169, R122 ;  /* 0x0000007aa96d723e */ /* 0x000fe400000010ff */
[----:B------:R-:W-:-:S02]  /*3d20*/  F2FP.BF16.F32.PACK_AB R111, R111, R112 ;  /* 0x000000706f6f723e */ /* 0x000fc400000010ff */
[----:B------:R-:W-:Y:S01]  /*3d30*/  F2FP.BF16.F32.PACK_AB R108, R113, R108 ;  /* 0x0000006c716c723e */ /* 0x000fe200000010ff */
[----:B------:R-:W-:Y:S06]  /*3d40*/  BRA `(.L_x_2734) ;  /* 0x0000000400847947 */ /* 0x000fec0003800000 */
.L_x_2733:
[-CC-:B------:R-:W-:Y:S01]  /*3d50*/  FFMA.FTZ R170, R170, R204.reuse, R203.reuse ;  /* 0x000000ccaaaa7223 */ /* 0x180fe200000100cb */
[C---:B------:R-:W-:Y:S01]  /*3d60*/  LOP3.LUT P6, RZ, R124.reuse, 0xff0000, RZ, 0xc0, !PT ;  /* 0x00ff00007cff7812 */ /* 0x040fe200078cc0ff */
[-CC-:B------:R-:W-:Y:S01]  /*3d70*/  FFMA.FTZ R118, R173, R204.reuse, R203.reuse ;  /* 0x000000ccad767223 */ /* 0x180fe200000100cb */
[----:B------:R-:W-:Y:S01]  /*3d80*/  LOP3.LUT P2, RZ, R124, 0xff000000, RZ, 0xc0, !PT ;  /* 0xff0000007cff7812 */ /* 0x000fe2000784c0ff */
[----:B------:R-:W-:Y:S01]  /*3d90*/  FADD.FTZ R170, R169, -R170 ;  /* 0x800000aaa9aa7221 */ /* 0x000fe20000010000 */
[----:B0-----:R-:W-:Y:S01]  /*3da0*/  FFMA.FTZ R121, R174, R204, R203 ;  /* 0x000000ccae797223 */ /* 0x001fe200000100cb */
[----:B------:R-:W-:Y:S01]  /*3db0*/  LOP3.LUT P5, RZ, R125, 0xff, RZ, 0xc0, !PT ;  /* 0x000000ff7dff7812 */ /* 0x000fe200078ac0ff */
[----:B------:R-:W-:Y:S02]  /*3dc0*/  HFMA2 R119, -RZ, RZ, 0, 0 ;  /* 0x00000000ff777431 */ /* 0x000fe400000001ff */
[----:B------:R-:W-:Y:S01]  /*3dd0*/  FMUL.FTZ R109, R165, R170 ;  /* 0x000000aaa56d7220 */ /* 0x000fe20000410000 */
[----:B------:R-:W-:Y:S01]  /*3de0*/  FADD.FTZ R172, R172, -R121 ;  /* 0x80000079acac7221 */ /* 0x000fe20000010000 */
[----:B------:R-:W-:Y:S01]  /*3df0*/  LOP3.LUT P4, RZ, R125, 0xff0000, RZ, 0xc0, !PT ;  /* 0x00ff00007dff7812 */ /* 0x000fe2000788c0ff */
[----:B------:R-:W-:-:S02]  /*3e00*/  HFMA2 R121, -RZ, RZ, 0, 0 ;  /* 0x00000000ff797431 */ /* 0x000fc400000001ff */
[----:B------:R-:W-:Y:S01]  /*3e10*/  FMUL.FTZ R108, R186, R109 ;  /* 0x0000006dba6c7220 */ /* 0x000fe20000410000 */
[----:B------:R-:W-:Y:S01]  /*3e20*/  FFMA.FTZ R109, R178, R204, R203 ;  /* 0x000000ccb26d7223 */ /* 0x000fe200000100cb */
[----:B-----5:R-:W-:Y:S01]  /*3e30*/  @P6 SHF.L.U32 R110, R113, 0x10, RZ ;  /* 0x00000010716e6819 */ /* 0x020fe200000006ff */
[----:B------:R-:W-:Y:S01]  /*3e40*/  FMUL.FTZ R169, R165, R172 ;  /* 0x000000aca5a97220 */ /* 0x000fe20000410000 */
[----:B------:R-:W-:Y:S01]  /*3e50*/  FMUL.FTZ R111, R108, UR4 ;  /* 0x000000046c6f7c20 */ /* 0x000fe20008410000 */
[----:B------:R-:W-:Y:S01]  /*3e60*/  FADD.FTZ R108, R171, -R118 ;  /* 0x80000076ab6c7221 */ /* 0x000fe20000010000 */
[----:B------:R-:W-:Y:S01]  /*3e70*/  FADD.FTZ R176, R176, -R109 ;  /* 0x8000006db0b07221 */ /* 0x000fe20000010000 */
[----:B------:R-:W-:Y:S01]  /*3e80*/  @P2 PRMT R113, R113, 0x7632, R113 ;  /* 0x0000763271712816 */ /* 0x000fe20000000071 */
[----:B------:R-:W-:Y:S01]  /*3e90*/  @P6 FMUL.FTZ R119, R110, R111 ;  /* 0x0000006f6e776220 */ /* 0x000fe20000410000 */
[C---:B------:R-:W-:Y:S01]  /*3ea0*/  FMUL.FTZ R109, R165.reuse, R108 ;  /* 0x0000006ca56d7220 */ /* 0x040fe20000410000 */
[----:B------:R-:W-:Y:S01]  /*3eb0*/  FMUL.FTZ R173, R165, R176 ;  /* 0x000000b0a5ad7220 */ /* 0x000fe20000410000 */
[----:B------:R-:W-:-:S02]  /*3ec0*/  @P5 SHF.L.U32 R122, R114, 0x10, RZ ;  /* 0x00000010727a5819 */ /* 0x000fc400000006ff */
[C---:B------:R-:W-:Y:S01]  /*3ed0*/  FMUL.FTZ R108, R186.reuse, R109 ;  /* 0x0000006dba6c7220 */ /* 0x040fe20000410000 */
[C---:B------:R-:W-:Y:S01]  /*3ee0*/  FMUL.FTZ R109, R186.reuse, R169 ;  /* 0x000000a9ba6d7220 */ /* 0x040fe20000410000 */
[----:B------:R-:W-:Y:S01]  /*3ef0*/  FMUL.FTZ R110, R186, R173 ;  /* 0x000000adba6e7220 */ /* 0x000fe20000410000 */
[----:B------:R-:W-:Y:S01]  /*3f00*/  @P2 SHF.L.U32 R171, R113, 0x10, RZ ;  /* 0x0000001071ab2819 */ /* 0x000fe200000006ff */
[----:B------:R-:W-:Y:S01]  /*3f10*/  FMUL.FTZ R120, R108, UR4 ;  /* 0x000000046c787c20 */ /* 0x000fe20008410000 */
[----:B------:R-:W-:Y:S01]  /*3f20*/  FMUL.FTZ R113, R109, UR4 ;  /* 0x000000046d717c20 */ /* 0x000fe20008410000 */
[----:B------:R-:W-:Y:S01]  /*3f30*/  FMUL.FTZ R108, R62, R111 ;  /* 0x0000006f3e6c7220 */ /* 0x000fe20000410000 */
[----:B------:R-:W-:Y:S01]  /*3f40*/  @P4 SHF.L.U32 R166, R115, 0x10, RZ ;  /* 0x0000001073a64819 */ /* 0x000fe200000006ff */
[----:B------:R-:W-:Y:S01]  /*3f50*/  FMUL.FTZ R169, R110, UR4 ;  /* 0x000000046ea97c20 */ /* 0x000fe20008410000 */
[-C--:B------:R-:W-:Y:S01]  /*3f60*/  FMUL.FTZ R109, R63, R120.reuse ;  /* 0x000000783f6d7220 */ /* 0x080fe20000410000 */
[-C--:B------:R-:W-:Y:S01]  /*3f70*/  @P5 FMUL.FTZ R121, R122, R113.reuse ;  /* 0x000000717a795220 */ /* 0x080fe20000410000 */
[----:B------:R-:W-:Y:S01]  /*3f80*/  FSEL R122, R108, RZ, P6 ;  /* 0x000000ff6c7a7208 */ /* 0x000fe20003000000 */
[----:B------:R-:W-:Y:S01]  /*3f90*/  FMUL.FTZ R110, R64, R113 ;  /* 0x00000071406e7220 */ /* 0x000fe20000410000 */
[----:B------:R-:W-:Y:S01]  /*3fa0*/  MOV R123, RZ ;  /* 0x000000ff007b7202 */ /* 0x000fe20000000f00 */
[-C--:B------:R-:W-:Y:S01]  /*3fb0*/  FMUL.FTZ R108, R66, R169.reuse ;  /* 0x000000a9426c7220 */ /* 0x080fe20000410000 */
[----:B------:R-:W-:Y:S01]  /*3fc0*/  MOV R118, RZ ;  /* 0x000000ff00767202 */ /* 0x000fe20000000f00 */
[----:B------:R-:W-:Y:S01]  /*3fd0*/  @P4 FMUL.FTZ R123, R166, R169 ;  /* 0x000000a9a67b4220 */ /* 0x000fe20000410000 */
[----:B------:R-:W-:Y:S01]  /*3fe0*/  @P2 FMUL.FTZ R118, R171, R120 ;  /* 0x00000078ab762220 */ /* 0x000fe20000410000 */
[----:B------:R-:W-:Y:S01]  /*3ff0*/  FSEL R169, R109, RZ, P2 ;  /* 0x000000ff6da97208 */ /* 0x000fe20001000000 */
[----:B------:R-:W-:Y:S01]  /*4000*/  FFMA.FTZ R120, R181, R204, R203 ;  /* 0x000000ccb5787223 */ /* 0x000fe200000100cb */
[----:B------:R-:W-:-:S02]  /*4010*/  ISETP.GE.U32.AND P2, PT, R124, RZ, PT ;  /* 0x000000ff7c00720c */ /* 0x000fc40003f46070 */
[----:B------:R-:W-:Y:S01]  /*4020*/  LOP3.LUT P6, RZ, R125, 0xff00, RZ, 0xc0, !PT ;  /* 0x0000ff007dff7812 */ /* 0x000fe200078cc0ff */
[----:B------:R-:W-:Y:S01]  /*4030*/  FADD.FTZ R120, R179, -R120 ;  /* 0x80000078b3787221 */ /* 0x000fe20000010000 */
[----:B------:R-:W-:Y:S01]  /*4040*/  FSEL R166, R110, RZ, P5 ;  /* 0x000000ff6ea67208 */ /* 0x000fe20002800000 */
[-CC-:B------:R-:W-:Y:S01]  /*4050*/  FFMA.FTZ R110, R177, R204.reuse, R203.reuse ;  /* 0x000000ccb16e7223 */ /* 0x180fe200000100cb */
[----:B------:R-:W-:Y:S01]  /*4060*/  FSEL R170, R108, RZ, P4 ;  /* 0x000000ff6caa7208 */ /* 0x000fe20002000000 */
[-CC-:B------:R-:W-:Y:S01]  /*4070*/  FFMA.FTZ R108, R167, R204.reuse, R203.reuse ;  /* 0x000000cca76c7223 */ /* 0x180fe200000100cb */
[----:B------:R-:W-:Y:S01]  /*4080*/  LOP3.LUT P5, RZ, R124, 0xff, RZ, 0xc0, !PT ;  /* 0x000000ff7cff7812 */ /* 0x000fe200078ac0ff */
[----:B------:R-:W-:Y:S01]  /*4090*/  FFMA.FTZ R203, R168, R204, R203 ;  /* 0x000000cca8cb7223 */ /* 0x000fe200000100cb */
[----:B------:R-:W-:Y:S01]  /*40a0*/  LOP3.LUT P4, RZ, R124, 0xff00, RZ, 0xc0, !PT ;  /* 0x0000ff007cff7812 */ /* 0x000fe2000788c0ff */
[----:B------:R-:W-:Y:S01]  /*40b0*/  FADD.FTZ R108, R131, -R108 ;  /* 0x8000006c836c7221 */ /* 0x000fe20000010000 */
[----:B------:R-:W-:Y:S01]  /*40c0*/  ISETP.GE.U32.AND.EX P2, PT, R125, 0x1000000, PT, P2 ;  /* 0x010000007d00780c */ /* 0x000fe20003f46120 */
[----:B------:R-:W-:Y:S01]  /*40d0*/  FADD.FTZ R110, R175, -R110 ;  /* 0x8000006eaf6e7221 */ /* 0x000fe20000010000 */
[----:B------:R-:W-:Y:S01]  /*40e0*/  FADD.FTZ R130, R130, -R203 ;  /* 0x800000cb82827221 */ /* 0x000fe20000010000 */
[C---:B------:R-:W-:Y:S01]  /*40f0*/  FMUL.FTZ R111, R165.reuse, R108 ;  /* 0x0000006ca56f7220 */ /* 0x040fe20000410000 */
[C---:B------:R-:W-:Y:S01]  /*4100*/  FMUL.FTZ R167, R165.reuse, R120 ;  /* 0x00000078a5a77220 */ /* 0x040fe20000410000 */
[C---:B------:R-:W-:Y:S01]  /*4110*/  FMUL.FTZ R109, R165.reuse, R110 ;  /* 0x0000006ea56d7220 */ /* 0x040fe20000410000 */
[----:B------:R-:W-:Y:S01]  /*4120*/  @P6 PRMT R108, R114, 0x7632, R108 ;  /* 0x00007632726c6816 */ /* 0x000fe2000000006c */
[----:B------:R-:W-:Y:S01]  /*4130*/  FMUL.FTZ R165, R165, R130 ;  /* 0x00000082a5a57220 */ /* 0x000fe20000410000 */
[----:B------:R-:W-:Y:S01]  /*4140*/  FMUL.FTZ R110, R186, R167 ;  /* 0x000000a7ba6e7220 */ /* 0x000fe20000410000 */
[----:B------:R-:W-:Y:S01]  /*4150*/  @P5 SHF.L.U32 R114, R112, 0x10, RZ ;  /* 0x0000001070725819 */ /* 0x000fe200000006ff */
[----:B------:R-:W-:Y:S01]  /*4160*/  FMUL.FTZ R109, R186, R109 ;  /* 0x0000006dba6d7220 */ /* 0x000fe20000410000 */
[----:B------:R-:W-:Y:S01]  /*4170*/  @P4 PRMT R113, R112, 0x7632, R113 ;  /* 0x0000763270714816 */ /* 0x000fe20000000071 */
[----:B------:R-:W-:Y:S01]  /*4180*/  FMUL.FTZ R110, R110, UR4 ;  /* 0x000000046e6e7c20 */ /* 0x000fe20008410000 */
[----:B------:R-:W-:Y:S01]  /*4190*/  @P2 PRMT R112, R115, 0x7632, R112 ;  /* 0x0000763273702816 */ /* 0x000fe20000000070 */
[----:B------:R-:W-:Y:S01]  /*41a0*/  HFMA2 R115, -RZ, RZ, 0, 0 ;  /* 0x00000000ff737431 */ /* 0x000fe200000001ff */
[----:B------:R-:W-:Y:S01]  /*41b0*/  @P6 SHF.L.U32 R131, R108, 0x10, RZ ;  /* 0x000000106c836819 */ /* 0x000fe200000006ff */
[C---:B------:R-:W-:Y:S01]  /*41c0*/  FMUL.FTZ R108, R186.reuse, R165 ;  /* 0x000000a5ba6c7220 */ /* 0x040fe20000410000 */
[----:B------:R-:W-:Y:S01]  /*41d0*/  FMUL.FTZ R186, R186, R111 ;  /* 0x0000006fbaba7220 */ /* 0x000fe20000410000 */
[----:B------:R-:W-:Y:S01]  /*41e0*/  @P2 SHF.L.U32 R165, R112, 0x10, RZ ;  /* 0x0000001070a52819 */ /* 0x000fe200000006ff */
[----:B------:R-:W-:Y:S01]  /*41f0*/  FMUL.FTZ R112, R109, UR4 ;  /* 0x000000046d707c20 */ /* 0x000fe20008410000 */
[----:B------:R-:W-:Y:S01]  /*4200*/  FMUL.FTZ R109, R108, UR4 ;  /* 0x000000046c6d7c20 */ /* 0x000fe20008410000 */
[----:B------:R-:W-:Y:S01]  /*4210*/  FMUL.FTZ R186, R186, UR4 ;  /* 0x00000004baba7c20 */ /* 0x000fe20008410000 */
[----:B------:R-:W-:Y:S01]  /*4220*/  MOV R125, RZ ;  /* 0x000000ff007d7202 */ /* 0x000fe20000000f00 */
[-C--:B------:R-:W-:Y:S01]  /*4230*/  @P2 FMUL.FTZ R125, R165, R110.reuse ;  /* 0x0000006ea57d2220 */ /* 0x080fe20000410000 */
[-C--:B------:R-:W-:Y:S01]  /*4240*/  @P5 FMUL.FTZ R115, R114, R109.reuse ;  /* 0x0000006d72735220 */ /* 0x080fe20000410000 */
[----:B------:R-:W-:Y:S01]  /*4250*/  @P4 SHF.L.U32 R113, R113, 0x10, RZ ;  /* 0x0000001071714819 */ /* 0x000fe200000006ff */
[----:B------:R-:W-:Y:S01]  /*4260*/  FMUL.FTZ R111, R67, R110 ;  /* 0x0000006e436f7220 */ /* 0x000fe20000410000 */
[----:B------:R-:W-:Y:S01]  /*4270*/  FMUL.FTZ R108, R60, R109 ;  /* 0x0000006d3c6c7220 */ /* 0x000fe20000410000 */
[----:B------:R-:W-:Y:S01]  /*4280*/  FMUL.FTZ R110, R65, R112 ;  /* 0x00000070416e7220 */ /* 0x000fe20000410000 */
[----:B------:R-:W-:Y:S01]  /*4290*/  FMUL.FTZ R109, R61, R186 ;  /* 0x000000ba3d6d7220 */ /* 0x000fe20000410000 */
[----:B------:R-:W-:Y:S01]  /*42a0*/  HFMA2 R120, -RZ, RZ, 0, 0 ;  /* 0x00000000ff787431 */ /* 0x000fe200000001ff */
[----:B------:R-:W-:Y:S01]  /*42b0*/  MOV R114, RZ ;  /* 0x000000ff00727202 */ /* 0x000fe20000000f00 */
[----:B------:R-:W-:Y:S01]  /*42c0*/  @P6 FMUL.FTZ R120, R131, R112 ;  /* 0x0000007083786220 */ /* 0x000fe20000410000 */
        /* <DEDUP_REMOVED lines=9> */
.L_x_2734:
[----:B------:R-:W0:Y:S01]  /*4360*/  @P0 LDC.64 R112, c[0x0][0x478] ;  /* 0x00011e00ff700b82 */ /* 0x000e220000000a00 */
[----:B------:R-:W-:-:S04]  /*4370*/  IMAD.WIDE.U32 R116, R164, 0x10, R116 ;  /* 0x00000010a4747825 */ /* 0x000fc800078e0074 */
[----:B0-----:R-:W-:-:S05]  /*4380*/  @P0 IMAD.WIDE.U32 R112, R164, 0x10, R112 ;  /* 0x00000010a4700825 */ /* 0x001fca00078e0070 */
[----:B------:R0:W-:Y:S04]  /*4390*/  @P0 STG.E.128 desc[UR6][R112.64], R104 ;  /* 0x0000006870000986 */ /* 0x0001e8000c101d06 */
[----:B------:R0:W-:Y:S01]  /*43a0*/  STG.E.128 desc[UR6][R116.64], R108 ;  /* 0x0000006c74007986 */ /* 0x0001e2000c101d06 */
[----:B------:R-:W-:Y:S05]  /*43b0*/  BRA `(.L_x_2735) ;  /* 0x0000002800c07947 */ /* 0x000fea0003800000 */
.L_x_2728:
        /* <DEDUP_REMOVED lines=8> */
[-C--:B------:R-:W-:Y:S01]  /*4440*/  FFMA.FTZ R224, R224, R204.reuse, R203 ;  /* 0x000000cce0e07223 */ /* 0x080fe200000100cb */
[----:B------:R-:W-:Y:S01]  /*4450*/  LOP3.LUT P2, RZ, R128, 0xff000000, RZ, 0xc0, !PT ;  /* 0xff00000080ff7812 */ /* 0x000fe2000784c0ff */
[--C-:B------:R-:W-:Y:S01]  /*4460*/  FADD.FTZ R115, R218, -R113.reuse ;  /* 0x80000071da737221 */ /* 0x100fe20000010000 */
[C---:B------:R-:W-:Y:S01]  /*4470*/  PRMT R113, R93.reuse, 0x7632, R113 ;  /* 0x000076325d717816 */ /* 0x040fe20000000071 */
[----:B------:R-:W-:Y:S01]  /*4480*/  FFMA.FTZ R226, R226, R204, R203 ;  /* 0x000000cce2e27223 */ /* 0x000fe200000100cb */
[----:B------:R-:W-:Y:S01]  /*4490*/  SHF.L.U32 R112, R93, 0x10, RZ ;  /* 0x000000105d707819 */ /* 0x000fe200000006ff */
[----:B------:R-:W-:Y:S01]  /*44a0*/  FADD.FTZ R224, R221, -R224 ;  /* 0x800000e0dde07221 */ /* 0x000fe20000010000 */
[----:B------:R-:W-:Y:S01]  /*44b0*/  SHF.L.U32 R116, R113, 0x10, RZ ;  /* 0x0000001071747819 */ /* 0x000fe200000006ff */
[----:B------:R-:W-:Y:S01]  /*44c0*/  FADD.FTZ R117, R219, -R226 ;  /* 0x800000e2db757221 */ /* 0x000fe20000010000 */
[----:B------:R-:W-:Y:S01]  /*44d0*/  SHF.L.U32 R120, R94, 0x10, RZ ;  /* 0x000000105e787819 */ /* 0x000fe200000006ff */
[----:B------:R-:W-:Y:S01]  /*44e0*/  FFMA.FTZ R113, R165, R224, R112 ;  /* 0x000000e0a5717223 */ /* 0x000fe20000010070 */
[----:B------:R-:W-:Y:S01]  /*44f0*/  LOP3.LUT P6, RZ, R129, 0xff, RZ, 0xc0, !PT ;  /* 0x000000ff81ff7812 */ /* 0x000fe200078cc0ff */
[----:B------:R-:W-:Y:S01]  /*4500*/  FFMA.FTZ R115, R165, R115, R116 ;  /* 0x00000073a5737223 */ /* 0x000fe20000010074 */
[----:B------:R-:W-:Y:S01]  /*4510*/  @P0 SHF.L.U32 R112, R109, 0x10, RZ ;  /* 0x000000106d700819 */ /* 0x000fe200000006ff */
[----:B------:R-:W-:Y:S01]  /*4520*/  FFMA.FTZ R117, R165, R117, R120 ;  /* 0x00000075a5757223 */ /* 0x000fe20000010078 */
[----:B------:R-:W-:Y:S01]  /*4530*/  @P2 PRMT R109, R109, 0x7632, R109 ;  /* 0x000076326d6d2816 */ /* 0x000fe2000000006d */
[-C--:B------:R-:W-:Y:S01]  /*4540*/  FMUL.FTZ R115, R115, R186.reuse ;  /* 0x000000ba73737220 */ /* 0x080fe20000410000 */
[-C--:B------:R-:W-:Y:S01]  /*4550*/  FMUL.FTZ R113, R113, R186.reuse ;  /* 0x000000ba71717220 */ /* 0x080fe20000410000 */
[----:B------:R-:W-:Y:S01]  /*4560*/  FMUL.FTZ R117, R117, R186 ;  /* 0x000000ba75757220 */ /* 0x000fe20000410000 */
[----:B------:R-:W-:Y:S01]  /*4570*/  @P2 SHF.L.U32 R109, R109, 0x10, RZ ;  /* 0x000000106d6d2819 */ /* 0x000fe200000006ff */
[----:B------:R-:W-:Y:S01]  /*4580*/  FMUL.FTZ R120, R115, UR4 ;  /* 0x0000000473787c20 */ /* 0x000fe20008410000 */
[----:B------:R-:W-:Y:S01]  /*4590*/  FMUL.FTZ R113, R113, UR4 ;  /* 0x0000000471717c20 */ /* 0x000fe20008410000 */
[----:B------:R-:W-:Y:S01]  /*45a0*/  CS2R R184, SRZ ;  /* 0x0000000000b87805 */ /* 0x000fe2000001ff00 */
[----:B------:R-:W-:Y:S01]  /*45b0*/  FMUL.FTZ R117, R117, UR4 ;  /* 0x0000000475757c20 */ /* 0x000fe20008410000 */
[----:B------:R-:W-:Y:S01]  /*45c0*/  @P2 FMUL.FTZ R185, R120, R109 ;  /* 0x0000006d78b92220 */ /* 0x000fe20000410000 */
[----:B------:R-:W-:Y:S01]  /*45d0*/  FMUL.FTZ R109, R46, R113 ;  /* 0x000000712e6d7220 */ /* 0x000fe20000410000 */
[----:B------:R-:W-:-:S02]  /*45e0*/  HFMA2 R180, -RZ, RZ, 0, 0 ;  /* 0x00000000ffb47431 */ /* 0x000fc400000001ff */
[----:B------:R-:W-:Y:S01]  /*45f0*/  @P0 FMUL.FTZ R180, R113, R112 ;  /* 0x0000007071b40220 */ /* 0x000fe20000410000 */
[----:B------:R-:W-:Y:S01]  /*4600*/  @P6 SHF.L.U32 R116, R110, 0x10, RZ ;  /* 0x000000106e746819 */ /* 0x000fe200000006ff */
[----:B------:R-:W-:Y:S01]  /*4610*/  FMUL.FTZ R113, R48, R117 ;  /* 0x0000007530717220 */ /* 0x000fe20000410000 */
[----:B------:R-:W-:Y:S01]  /*4620*/  FMUL.FTZ R112, R47, R120 ;  /* 0x000000782f707220 */ /* 0x000fe20000410000 */
[----:B------:R-:W-:Y:S01]  /*4630*/  FSEL R109, R109, RZ, P0 ;  /* 0x000000ff6d6d7208 */ /* 0x000fe20000000000 */
[-CC-:B------:R-:W-:Y:S01]  /*4640*/  FFMA.FTZ R212, R212, R204.reuse, R203.reuse ;  /* 0x000000ccd4d47223 */ /* 0x180fe200000100cb */
[----:B------:R-:W-:Y:S01]  /*4650*/  ISETP.GE.U32.AND P0, PT, R128, RZ, PT ;  /* 0x000000ff8000720c */ /* 0x000fe20003f06070 */
[--C-:B------:R-:W-:Y:S01]  /*4660*/  FFMA.FTZ R210, R210, R204, R203.reuse ;  /* 0x000000ccd2d27223 */ /* 0x100fe200000100cb */
[----:B------:R-:W-:Y:S01]  /*4670*/  MOV R182, RZ ;  /* 0x000000ff00b67202 */ /* 0x000fe20000000f00 */
[----:B------:R-:W-:Y:S01]  /*4680*/  @P6 FMUL.FTZ R182, R117, R116 ;  /* 0x0000007475b66220 */ /* 0x000fe20000410000 */
[----:B------:R-:W-:Y:S01]  /*4690*/  LOP3.LUT P5, RZ, R129, 0xff00, RZ, 0xc0, !PT ;  /* 0x0000ff0081ff7812 */ /* 0x000fe200078ac0ff */
[-CC-:B------:R-:W-:Y:S01]  /*46a0*/  FFMA.FTZ R214, R214, R204.reuse, R203.reuse ;  /* 0x000000ccd6d67223 */ /* 0x180fe200000100cb */
[----:B------:R-:W-:Y:S01]  /*46b0*/  FSEL R113, R113, RZ, P6 ;  /* 0x000000ff71717208 */ /* 0x000fe20003000000 */
[-CC-:B------:R-:W-:Y:S01]  /*46c0*/  FFMA.FTZ R208, R208, R204.reuse, R203.reuse ;  /* 0x000000ccd0d07223 */ /* 0x180fe200000100cb */
[----:B------:R-:W-:Y:S01]  /*46d0*/  LOP3.LUT P4, RZ, R128, 0xff, RZ, 0xc0, !PT ;  /* 0x000000ff80ff7812 */ /* 0x000fe2000788c0ff */
[----:B------:R-:W-:Y:S01]  /*46e0*/  FFMA.FTZ R206, R206, R204, R203 ;  /* 0x000000cccece7223 */ /* 0x000fe200000100cb */
[----:B------:R-:W-:Y:S01]  /*46f0*/  FSEL R112, R112, RZ, P2 ;  /* 0x000000ff70707208 */ /* 0x000fe20001000000 */
[----:B------:R-:W-:Y:S01]  /*4700*/  FADD.FTZ R117, R209, -R212 ;  /* 0x800000d4d1757221 */ /* 0x000fe20000010000 */
[----:B------:R-:W-:Y:S01]  /*4710*/  LOP3.LUT P6, RZ, R129, 0xff0000, RZ, 0xc0, !PT ;  /* 0x00ff000081ff7812 */ /* 0x000fe200078cc0ff */
[----:B------:R-:W-:Y:S01]  /*4720*/  FADD.FTZ R121, R207, -R210 ;  /* 0x800000d2cf797221 */ /* 0x000fe20000010000 */
[----:B------:R-:W-:Y:S01]  /*4730*/  LOP3.LUT P2, RZ, R128, 0xff00, RZ, 0xc0, !PT ;  /* 0x0000ff0080ff7812 */ /* 0x000fe2000784c0ff */
[----:B------:R-:W-:Y:S01]  /*4740*/  FADD.FTZ R123, R215, -R214 ;  /* 0x800000d6d77b7221 */ /* 0x000fe20000010000 */
[----:B------:R-:W-:Y:S01]  /*4750*/  ISETP.GE.U32.AND.EX P0, PT, R129, 0x1000000, PT, P0 ;  /* 0x010000008100780c */ /* 0x000fe20003f06100 */
[----:B------:R-:W-:Y:S01]  /*4760*/  FADD.FTZ R209, R205, -R208 ;  /* 0x800000d0cdd17221 */ /* 0x000fe20000010000 */
[----:B------:R-:W-:Y:S01]  /*4770*/  PRMT R110, R94, 0x7632, R110 ;  /* 0x000076325e6e7816 */ /* 0x000fe2000000006e */
[----:B------:R-:W-:Y:S01]  /*4780*/  FADD.FTZ R211, R211, -R206 ;  /* 0x800000ced3d37221 */ /* 0x000fe20000010000 */
[----:B------:R-:W-:Y:S01]  /*4790*/  PRMT R115, R95, 0x7632, R115 ;  /* 0x000076325f737816 */ /* 0x000fe20000000073 */
[----:B------:R-:W-:Y:S01]  /*47a0*/  HFMA2 R205, -RZ, RZ, 0, 0 ;  /* 0x00000000ffcd7431 */ /* 0x000fe200000001ff */
[----:B------:R-:W-:-:S02]  /*47b0*/  SHF.L.U32 R116, R114, 0x10, RZ ;  /* 0x0000001072747819 */ /* 0x000fc400000006ff */
[----:B------:R-:W-:Y:S02]  /*47c0*/  SHF.L.U32 R120, R110, 0x10, RZ ;  /* 0x000000106e787819 */ /* 0x000fe400000006ff */
[----:B------:R-:W-:Y:S01]  /*47d0*/  SHF.L.U32 R122, R95, 0x10, RZ ;  /* 0x000000105f7a7819 */ /* 0x000fe200000006ff */
[----:B------:R-:W-:Y:S01]  /*47e0*/  FFMA.FTZ R117, R165, R117, R116 ;  /* 0x00000075a5757223 */ /* 0x000fe20000010074 */
[----:B------:R-:W-:Y:S01]  /*47f0*/  SHF.L.U32 R128, R115, 0x10, RZ ;  /* 0x0000001073807819 */ /* 0x000fe200000006ff */
[C---:B------:R-:W-:Y:S01]  /*4800*/  FFMA.FTZ R121, R165.reuse, R121, R120 ;  /* 0x00000079a5797223 */ /* 0x040fe20000010078 */
[----:B------:R-:W-:Y:S01]  /*4810*/  SHF.L.U32 R114, R92, 0x10, RZ ;  /* 0x000000105c727819 */ /* 0x000fe200000006ff */
[----:B------:R-:W-:Y:S01]  /*4820*/  FFMA.FTZ R123, R165, R123, R122 ;  /* 0x0000007ba57b7223 */ /* 0x000fe2000001007a */
[----:B------:R-:W-:Y:S01]  /*4830*/  @P6 SHF.L.U32 R116, R111, 0x10, RZ ;  /* 0x000000106f746819 */ /* 0x000fe200000006ff */
[----:B------:R-:W-:Y:S01]  /*4840*/  FFMA.FTZ R209, R165, R209, R128 ;  /* 0x000000d1a5d17223 */ /* 0x000fe20000010080 */
[-C--:B------:R-:W-:Y:S01]  /*4850*/  FMUL.FTZ R121, R121, R186.reuse ;  /* 0x000000ba79797220 */ /* 0x080fe20000410000 */
[--C-:B------:R-:W-:Y:S01]  /*4860*/  FFMA.FTZ R115, R165, R211, R114.reuse ;  /* 0x000000d3a5737223 */ /* 0x100fe20000010072 */
[----:B------:R-:W-:Y:S01]  /*4870*/  @P5 PRMT R114, R110, 0x7632, R114 ;  /* 0x000076326e725816 */ /* 0x000fe20000000072 */
[-C--:B------:R-:W-:Y:S01]  /*4880*/  FMUL.FTZ R117, R117, R186.reuse ;  /* 0x000000ba75757220 */ /* 0x080fe20000410000 */
[C---:B------:R-:W-:Y:S01]  /*4890*/  @P4 SHF.L.U32 R110, R108.reuse, 0x10, RZ ;  /* 0x000000106c6e4819 */ /* 0x040fe200000006ff */
[-C--:B------:R-:W-:Y:S01]  /*48a0*/  FMUL.FTZ R123, R123, R186.reuse ;  /* 0x000000ba7b7b7220 */ /* 0x080fe20000410000 */
[----:B------:R-:W-:Y:S01]  /*48b0*/  @P2 PRMT R108, R108, 0x7632, R108 ;  /* 0x000076326c6c2816 */ /* 0x000fe2000000006c */
        /* <DEDUP_REMOVED lines=8> */
[----:B------:R-:W-:Y:S01]  /*4940*/  FMUL.FTZ R122, R209, UR4 ;  /* 0x00000004d17a7c20 */ /* 0x000fe20008410000 */
[----:B------:R-:W-:Y:S01]  /*4950*/  FMUL.FTZ R121, R115, UR4 ;  /* 0x0000000473797c20 */ /* 0x000fe20008410000 */
[----:B------:R-:W-:Y:S01]  /*4960*/  FMUL.FTZ R117, R117, UR4 ;  /* 0x0000000475757c20 */ /* 0x000fe20008410000 */
[----:B------:R-:W-:-:S02]  /*4970*/  CS2R R128, SRZ ;  /* 0x0000000000807805 */ /* 0x000fc4000001ff00 */
[----:B------:R-:W-:Y:S01]  /*4980*/  MOV R207, RZ ;  /* 0x000000ff00cf7202 */ /* 0x000fe20000000f00 */
[----:B------:R-:W-:Y:S01]  /*4990*/  @P5 FMUL.FTZ R129, R120, R114 ;  /* 0x0000007278815220 */ /* 0x000fe20000410000 */
[----:B------:R-:W-:Y:S01]  /*49a0*/  @P0 FMUL.FTZ R205, R122, R111 ;  /* 0x0000006f7acd0220 */ /* 0x000fe20000410000 */
[----:B------:R-:W-:Y:S01]  /*49b0*/  @P4 FMUL.FTZ R128, R121, R110 ;  /* 0x0000006e79804220 */ /* 0x000fe20000410000 */
[----:B------:R-:W-:Y:S01]  /*49c0*/  @P2 FMUL.FTZ R207, R117, R108 ;  /* 0x0000006c75cf2220 */ /* 0x000fe20000410000 */
[----:B------:R-:W-:Y:S01]  /*49d0*/  FMUL.FTZ R114, R50, R123 ;  /* 0x0000007b32727220 */ /* 0x000fe20000410000 */
[----:B------:R-:W-:Y:S01]  /*49e0*/  FMUL.FTZ R115, R51, R122 ;  /* 0x0000007a33737220 */ /* 0x000fe20000410000 */
[----:B------:R-:W-:Y:S01]  /*49f0*/  FMUL.FTZ R111, R49, R120 ;  /* 0x00000078316f7220 */ /* 0x000fe20000410000 */
[----:B------:R-:W-:Y:S01]  /*4a00*/  FMUL.FTZ R108, R44, R121 ;  /* 0x000000792c6c7220 */ /* 0x000fe20000410000 */
[----:B------:R-:W-:Y:S01]  /*4a10*/  FMUL.FTZ R110, R45, R117 ;  /* 0x000000752d6e7220 */ /* 0x000fe20000410000 */
[----:B------:R-:W-:Y:S01]  /*4a20*/  @P6 FMUL.FTZ R184, R123, R116 ;  /* 0x000000747bb86220 */ /* 0x000fe20000410000 */
[----:B------:R-:W-:-:S02]  /*4a30*/  FSEL R116, R114, RZ, P6 ;  /* 0x000000ff72747208 */ /* 0x000fc40003000000 */
        /* <DEDUP_REMOVED lines=9> */
.L_x_2736:
[-CC-:B------:R-:W-:Y:S01]  /*4ad0*/  FFMA.FTZ R105, R222, R204.reuse, R203.reuse ;  /* 0x000000ccde697223 */ /* 0x180fe200000100cb */
[----:B-----5:R-:W-:Y:S01]  /*4ae0*/  LOP3.LUT P2, RZ, R128, 0xff000000, RZ, 0xc0, !PT ;  /* 0xff00000080ff7812 */ /* 0x020fe2000784c0ff */
[-C--:B------:R-:W-:Y:S01]  /*4af0*/  FFMA.FTZ R224, R224, R204.reuse, R203 ;  /* 0x000000cce0e07223 */ /* 0x080fe200000100cb */
[----:B------:R-:W-:Y:S01]  /*4b00*/  LOP3.LUT P0, RZ, R128, 0xff0000, RZ, 0xc0, !PT ;  /* 0x00ff000080ff7812 */ /* 0x000fe2000780c0ff */
[--C-:B------:R-:W-:Y:S01]  /*4b10*/  FADD.FTZ R218, R218, -R105.reuse ;  /* 0x80000069dada7221 */ /* 0x100fe20000010000 */
[----:B------:R-:W-:Y:S01]  /*4b20*/  PRMT R105, R93, 0x7632, R105 ;  /* 0x000076325d697816 */ /* 0x000fe20000000069 */
[----:B------:R-:W-:Y:S01]  /*4b30*/  FADD.FTZ R224, R221, -R224 ;  /* 0x800000e0dde07221 */ /* 0x000fe20000010000 */
[----:B------:R-:W-:Y:S01]  /*4b40*/  SHF.L.U32 R104, R93, 0x10, RZ ;  /* 0x000000105d687819 */ /* 0x000fe200000006ff */
[----:B------:R-:W-:Y:S01]  /*4b50*/  FFMA.FTZ R226, R226, R204, R203 ;  /* 0x000000cce2e27223 */ /* 0x000fe200000100cb */
[----:B------:R-:W-:Y:S02]  /*4b60*/  SHF.L.U32 R107, R105, 0x10, RZ ;  /* 0x00000010696b7819 */ /* 0x000fe400000006ff */
[----:B------:R-:W-:-:S02]  /*4b70*/  CS2R R184, SRZ ;  /* 0x0000000000b87805 */ /* 0x000fc4000001ff00 */
[----:B------:R-:W-:Y:S01]  /*4b80*/  LOP3.LUT P6, RZ, R129, 0xff, RZ, 0xc0, !PT ;  /* 0x000000ff81ff7812 */ /* 0x000fe200078cc0ff */
[----:B------:R-:W-:Y:S01]  /*4b90*/  FFMA.FTZ R105, R165, R224, R104 ;  /* 0x000000e0a5697223 */ /* 0x000fe20000010068 */
[----:B------:R-:W-:Y:S01]  /*4ba0*/  SHF.L.U32 R113, R94, 0x10, RZ ;  /* 0x000000105e717819 */ /* 0x000fe200000006ff */
[----:B------:R-:W-:Y:S01]  /*4bb0*/  FADD.FTZ R226, R219, -R226 ;  /* 0x800000e2dbe27221 */ /* 0x000fe20000010000 */
[----:B------:R-:W-:Y:S01]  /*4bc0*/  FFMA.FTZ R104, R165, R218, R107 ;  /* 0x000000daa5687223 */ /* 0x000fe2000001006b */
[----:B------:R-:W-:Y:S01]  /*4bd0*/  @P2 PRMT R112, R109, 0x7632, R112 ;  /* 0x000076326d702816 */ /* 0x000fe20000000070 */
[----:B------:R-:W-:Y:S01]  /*4be0*/  FMUL.FTZ R106, R105, R186 ;  /* 0x000000ba696a7220 */ /* 0x000fe20000410000 */
[----:B------:R-:W-:Y:S01]  /*4bf0*/  FFMA.FTZ R113, R165, R226, R113 ;  /* 0x000000e2a5717223 */ /* 0x000fe20000010071 */
[-C--:B------:R-:W-:Y:S01]  /*4c00*/  FMUL.FTZ R107, R104, R186.reuse ;  /* 0x000000ba686b7220 */ /* 0x080fe20000410000 */
[----:B------:R-:W-:Y:S01]  /*4c10*/  @P0 SHF.L.U32 R114, R109, 0x10, RZ ;  /* 0x000000106d720819 */ /* 0x000fe200000006ff */
[----:B------:R-:W-:Y:S01]  /*4c20*/  FMUL.FTZ R117, R106, UR4 ;  /* 0x000000046a757c20 */ /* 0x000fe20008410000 */
[----:B------:R-:W-:Y:S01]  /*4c30*/  @P2 SHF.L.U32 R121, R112, 0x10, RZ ;  /* 0x0000001070792819 */ /* 0x000fe200000006ff */
[----:B------:R-:W-:Y:S01]  /*4c40*/  FMUL.FTZ R109, R113, R186 ;  /* 0x000000ba716d7220 */ /* 0x000fe20000410000 */
[----:B------:R-:W-:Y:S01]  /*4c50*/  FMUL.FTZ R112, R107, UR4 ;  /* 0x000000046b707c20 */ /* 0x000fe20008410000 */
[----:B------:R-:W-:Y:S01]  /*4c60*/  @P6 SHF.L.U32 R116, R110, 0x10, RZ ;  /* 0x000000106e746819 */ /* 0x000fe200000006ff */
[----:B------:R-:W-:-:S02]  /*4c70*/  HFMA2 R180, -RZ, RZ, 0, 0 ;  /* 0x00000000ffb47431 */ /* 0x000fc400000001ff */
[----:B------:R-:W-:Y:S01]  /*4c80*/  FMUL.FTZ R107, R109, UR4 ;  /* 0x000000046d6b7c20 */ /* 0x000fe20008410000 */
[-C--:B------:R-:W-:Y:S01]  /*4c90*/  @P2 FMUL.FTZ R185, R121, R112.reuse ;  /* 0x0000007079b92220 */ /* 0x080fe20000410000 */
[-C--:B------:R-:W-:Y:S01]  /*4ca0*/  FMUL.FTZ R109, R46, R117.reuse ;  /* 0x000000752e6d7220 */ /* 0x080fe20000410000 */
[----:B------:R-:W-:Y:S01]  /*4cb0*/  FMUL.FTZ R112, R47, R112 ;  /* 0x000000702f707220 */ /* 0x000fe20000410000 */
[----:B------:R-:W-:Y:S01]  /*4cc0*/  MOV R182, RZ ;  /* 0x000000ff00b67202 */ /* 0x000fe20000000f00 */
[----:B------:R-:W-:Y:S01]  /*4cd0*/  @P0 FMUL.FTZ R180, R114, R117 ;  /* 0x0000007572b40220 */ /* 0x000fe20000410000 */
[-C--:B------:R-:W-:Y:S01]  /*4ce0*/  @P6 FMUL.FTZ R182, R116, R107.reuse ;  /* 0x0000006b74b66220 */ /* 0x080fe20000410000 */
[----:B------:R-:W-:Y:S01]  /*4cf0*/  LOP3.LUT P5, RZ, R129, 0xff00, RZ, 0xc0, !PT ;  /* 0x0000ff0081ff7812 */ /* 0x000fe200078ac0ff */
[----:B------:R-:W-:Y:S01]  /*4d00*/  FMUL.FTZ R114, R48, R107 ;  /* 0x0000006b30727220 */ /* 0x000fe20000410000 */
[----:B------:R-:W-:Y:S01]  /*4d10*/  PRMT R107, R94, 0x7632, R107 ;  /* 0x000076325e6b7816 */ /* 0x000fe2000000006b */
[-CC-:B------:R-:W-:Y:S01]  /*4d20*/  FFMA.FTZ R210, R210, R204.reuse, R203.reuse ;  /* 0x000000ccd2d27223 */ /* 0x180fe200000100cb */
[----:B------:R-:W-:Y:S01]  /*4d30*/  LOP3.LUT P4, RZ, R128, 0xff, RZ, 0xc0, !PT ;  /* 0x000000ff80ff7812 */ /* 0x000fe2000788c0ff */
[-CC-:B------:R-:W-:Y:S01]  /*4d40*/  FFMA.FTZ R212, R212, R204.reuse, R203.reuse ;  /* 0x000000ccd4d47223 */ /* 0x180fe200000100cb */
[----:B------:R-:W-:Y:S01]  /*4d50*/  FSEL R109, R109, RZ, P0 ;  /* 0x000000ff6d6d7208 */ /* 0x000fe20000000000 */
[----:B------:R-:W-:Y:S01]  /*4d60*/  FADD.FTZ R210, R207, -R210 ;  /* 0x800000d2cfd27221 */ /* 0x000fe20000010000 */
[----:B------:R-:W-:Y:S01]  /*4d70*/  FSEL R112, R112, RZ, P2 ;  /* 0x000000ff70707208 */ /* 0x000fe20001000000 */
[-CC-:B------:R-:W-:Y:S01]  /*4d80*/  FFMA.FTZ R206, R206, R204.reuse, R203.reuse ;  /* 0x000000cccece7223 */ /* 0x180fe200000100cb */
[C---:B------:R-:W-:Y:S01]  /*4d90*/  ISETP.GE.U32.AND P0, PT, R128.reuse, RZ, PT ;  /* 0x000000ff8000720c */ /* 0x040fe20003f06070 */
[----:B------:R-:W-:Y:S01]  /*4da0*/  FADD.FTZ R212, R209, -R212 ;  /* 0x800000d4d1d47221 */ /* 0x000fe20000010000 */
[----:B------:R-:W-:Y:S01]  /*4db0*/  LOP3.LUT P2, RZ, R128, 0xff00, RZ, 0xc0, !PT ;  /* 0x0000ff0080ff7812 */ /* 0x000fe2000784c0ff */
[-CC-:B------:R-:W-:Y:S01]  /*4dc0*/  FFMA.FTZ R214, R214, R204.reuse, R203.reuse ;  /* 0x000000ccd6d67223 */ /* 0x180fe200000100cb */
[----:B------:R-:W-:Y:S01]  /*4dd0*/  FSEL R114, R114, RZ, P6 ;  /* 0x000000ff72727208 */ /* 0x000fe20003000000 */
[----:B------:R-:W-:Y:S01]  /*4de0*/  FFMA.FTZ R208, R208, R204, R203 ;  /* 0x000000ccd0d07223 */ /* 0x000fe200000100cb */
[----:B------:R-:W-:Y:S01]  /*4df0*/  SHF.L.U32 R117, R107, 0x10, RZ ;  /* 0x000000106b757819 */ /* 0x000fe200000006ff */
[----:B------:R-:W-:Y:S01]  /*4e00*/  FADD.FTZ R206, R211, -R206 ;  /* 0x800000ced3ce7221 */ /* 0x000fe20000010000 */
[----:B------:R-:W-:Y:S01]  /*4e10*/  LOP3.LUT P6, RZ, R129, 0xff0000, RZ, 0xc0, !PT ;  /* 0x00ff000081ff7812 */ /* 0x000fe200078cc0ff */
[----:B------:R-:W-:Y:S01]  /*4e20*/  FADD.FTZ R214, R215, -R214 ;  /* 0x800000d6d7d67221 */ /* 0x000fe20000010000 */
[----:B------:R-:W-:Y:S01]  /*4e30*/  ISETP.GE.U32.AND.EX P0, PT, R129, 0x1000000, PT, P0 ;  /* 0x010000008100780c */ /* 0x000fe20003f06100 */
[----:B------:R-:W-:Y:S01]  /*4e40*/  FFMA.FTZ R210, R165, R210, R117 ;  /* 0x000000d2a5d27223 */ /* 0x000fe20000010075 */
[----:B------:R-:W-:Y:S01]  /*4e50*/  PRMT R110, R95, 0x7632, R110 ;  /* 0x000076325f6e7816 */ /* 0x000fe2000000006e */
[----:B------:R-:W-:Y:S01]  /*4e60*/  FADD.FTZ R208, R205, -R208 ;  /* 0x800000d0cdd07221 */ /* 0x000fe20000010000 */
[----:B------:R-:W-:Y:S01]  /*4e70*/  SHF.L.U32 R106, R115, 0x10, RZ ;  /* 0x00000010736a7819 */ /* 0x000fe200000006ff */
[----:B------:R-:W-:Y:S01]  /*4e80*/  HFMA2 R205, -RZ, RZ, 0, 0 ;  /* 0x00000000ffcd7431 */ /* 0x000fe200000001ff */
[----:B------:R-:W-:-:S02]  /*4e90*/  SHF.L.U32 R107, R92, 0x10, RZ ;  /* 0x000000105c6b7819 */ /* 0x000fc400000006ff */
[----:B------:R-:W-:Y:S01]  /*4ea0*/  SHF.L.U32 R121, R95, 0x10, RZ ;  /* 0x000000105f797819 */ /* 0x000fe200000006ff */
[C---:B------:R-:W-:Y:S01]  /*4eb0*/  FFMA.FTZ R115, R165.reuse, R212, R106 ;  /* 0x000000d4a5737223 */ /* 0x040fe2000001006a */
[----:B------:R-:W-:Y:S01]  /*4ec0*/  SHF.L.U32 R129, R110, 0x10, RZ ;  /* 0x000000106e817819 */ /* 0x000fe200000006ff */
[----:B------:R-:W-:Y:S01]  /*4ed0*/  FMUL.FTZ R106, R210, R186 ;  /* 0x000000bad26a7220 */ /* 0x000fe20000410000 */
[----:B------:R-:W-:Y:S01]  /*4ee0*/  @P5 PRMT R110, R110, 0x7632, R110 ;  /* 0x000076326e6e5816 */ /* 0x000fe2000000006e */
[C---:B------:R-:W-:Y:S01]  /*4ef0*/  FFMA.FTZ R206, R165.reuse, R206, R107 ;  /* 0x000000cea5ce7223 */ /* 0x040fe2000001006b */
[C---:B------:R-:W-:Y:S01]  /*4f00*/  @P4 SHF.L.U32 R120, R108.reuse, 0x10, RZ ;  /* 0x000000106c784819 */ /* 0x040fe200000006ff */
[C---:B------:R-:W-:Y:S01]  /*4f10*/  FFMA.FTZ R123, R165.reuse, R214, R121 ;  /* 0x000000d6a57b7223 */ /* 0x040fe20000010079 */
[----:B------:R-:W-:Y:S01]  /*4f20*/  @P2 PRMT R108, R108, 0x7632, R108 ;  /* 0x000076326c6c2816 */ /* 0x000fe2000000006c */
[----:B------:R-:W-:Y:S01]  /*4f30*/  FFMA.FTZ R208, R165, R208, R129 ;  /* 0x000000d0a5d07223 */ /* 0x000fe20000010081 */
[----:B------:R-:W-:Y:S01]  /*4f40*/  @P5 SHF.L.U32 R107, R110, 0x10, RZ ;  /* 0x000000106e6b5819 */ /* 0x000fe200000006ff */
[----:B------:R-:W-:Y:S01]  /*4f50*/  FMUL.FTZ R116, R106, UR4 ;  /* 0x000000046a747c20 */ /* 0x000fe20008410000 */
[----:B------:R-:W-:-:S02]  /*4f60*/  @P6 SHF.L.U32 R122, R111, 0x10, RZ ;  /* 0x000000106f7a6819 */ /* 0x000fc400000006ff */
[----:B------:R-:W-:Y:S02]  /*4f70*/  CS2R R128, SRZ ;  /* 0x0000000000807805 */ /* 0x000fe4000001ff00 */
[----:B------:R-:W-:Y:S01]  /*4f80*/  @P0 PRMT R111, R111, 0x7632, R111 ;  /* 0x000076326f6f0816 */ /* 0x000fe2000000006f */
[----:B------:R-:W-:Y:S01]  /*4f90*/  @P5 FMUL.FTZ R129, R107, R116 ;  /* 0x000000746b815220 */ /* 0x000fe20000410000 */
[----:B------:R-:W-:Y:S01]  /*4fa0*/  @P2 SHF.L.U32 R121, R108, 0x10, RZ ;  /* 0x000000106c792819 */ /* 0x000fe200000006ff */
[-C--:B------:R-:W-:Y:S01]  /*4fb0*/  FMUL.FTZ R108, R123, R186.reuse ;  /* 0x000000ba7b6c7220 */ /* 0x080fe20000410000 */
[-C--:B------:R-:W-:Y:S01]  /*4fc0*/  FMUL.FTZ R110, R208, R186.reuse ;  /* 0x000000bad06e7220 */ /* 0x080fe20000410000 */
[-C--:B------:R-:W-:Y:S01]  /*4fd0*/  FMUL.FTZ R107, R115, R186.reuse ;  /* 0x000000ba736b7220 */ /* 0x080fe20000410000 */
[----:B------:R-:W-:Y:S01]  /*4fe0*/  @P0 SHF.L.U32 R209, R111, 0x10, RZ ;  /* 0x000000106fd10819 */ /* 0x000fe200000006ff */
[----:B------:R-:W-:Y:S01]  /*4ff0*/  FMUL.FTZ R106, R206, R186 ;  /* 0x000000bace6a7220 */ /* 0x000fe20000410000 */
[----:B------:R-:W-:Y:S01]  /*5000*/  FMUL.FTZ R111, R108, UR4 ;  /* 0x000000046c6f7c20 */ /* 0x000fe20008410000 */
[----:B------:R-:W-:Y:S01]  /*5010*/  FMUL.FTZ R108, R110, UR4 ;  /* 0x000000046e6c7c20 */ /* 0x000fe20008410000 */
[----:B------:R-:W-:Y:S01]  /*5020*/  FMUL.FTZ R110, R107, UR4 ;  /* 0x000000046b6e7c20 */ /* 0x000fe20008410000 */
[----:B------:R-:W-:Y:S01]  /*5030*/  FMUL.FTZ R117, R106, UR4 ;  /* 0x000000046a757c20 */ /* 0x000fe20008410000 */
[----:B------:R-:W-:Y:S01]  /*5040*/  F2FP.BF16.F32.PACK_AB R105, R104, R105 ;  /* 0x000000696869723e */ /* 0x000fe200000010ff */
[----:B------:R-:W-:Y:S01]  /*5050*/  @P6 FMUL.FTZ R184, R122, R111 ;  /* 0x0000006f7ab86220 */ /* 0x000fe20000410000 */
[----:B------:R-:W-:Y:S01]  /*5060*/  MOV R207, RZ ;  /* 0x000000ff00cf7202 */ /* 0x000fe20000000f00 */
[----:B------:R-:W-:Y:S01]  /*5070*/  @P0 FMUL.FTZ R205, R209, R108 ;  /* 0x0000006cd1cd0220 */ /* 0x000fe20000410000 */
[----:B------:R-:W-:Y:S01]  /*5080*/  F2FP.BF16.F32.PACK_AB R106, R210, R113 ;  /* 0x00000071d26a723e */ /* 0x000fe200000010ff */
[----:B------:R-:W-:Y:S01]  /*5090*/  @P2 FMUL.FTZ R207, R121, R110 ;  /* 0x0000006e79cf2220 */ /* 0x000fe20000410000 */
[----:B------:R-:W-:Y:S01]  /*50a0*/  F2FP.BF16.F32.PACK_AB R104, R115, R206 ;  /* 0x000000ce7368723e */ /* 0x000fe200000010ff */
[----:B------:R-:W-:Y:S01]  /*50b0*/  FMUL.FTZ R113, R50, R111 ;  /* 0x0000006f32717220 */ /* 0x000fe20000410000 */
[----:B------:R-:W-:Y:S01]  /*50c0*/  FMUL.FTZ R115, R51, R108 ;  /* 0x0000006c33737220 */ /* 0x000fe20000410000 */
[----:B------:R-:W-:Y:S01]  /*50d0*/  FMUL.FTZ R111, R49, R116 ;  /* 0x00000074316f7220 */ /* 0x000fe20000410000 */
[-C--:B------:R-:W-:Y:S01]  /*50e0*/  FMUL.FTZ R108, R44, R117.reuse ;  /* 0x000000752c6c7220 */ /* 0x080fe20000410000 */
        /* <DEDUP_REMOVED lines=11> */
[----:B------:R-:W-:-:S07]  /*51a0*/  F2FP.BF16.F32.PACK_AB R108, R113, R108 ;  /* 0x0000006c716c723e */ /* 0x000fce00000010ff */
.L_x_2737:
        /* <DEDUP_REMOVED lines=12> */
[----:B------:R-:W-:Y:S01]  /*5270*/  LOP3.LUT P6, RZ, R126, 0xff0000, RZ, 0xc0, !PT ;  /* 0x00ff00007eff7812 */ /* 0x000fe200078cc0ff */
[-C--:B------:R-:W-:Y:S01]  /*5280*/  FFMA.FTZ R191, R191, R204.reuse, R203 ;  /* 0x000000ccbfbf7223 */ /* 0x080fe200000100cb */
[----:B0-----:R-:W-:Y:S01]  /*5290*/  PRMT R105, R97, 0x7632, R105 ;  /* 0x0000763261697816 */ /* 0x001fe20000000069 */
[----:B------:R-:W-:Y:S01]  /*52a0*/  FADD.FTZ R198, R199, -R198 ;  /* 0x800000c6c7c67221 */ /* 0x000fe20000010000 */
[----:B------:R-:W-:Y:S01]  /*52b0*/  SHF.L.U32 R104, R97, 0x10, RZ ;  /* 0x0000001061687819 */ /* 0x000fe200000006ff */
[----:B------:R-:W-:Y:S01]  /*52c0*/  FADD.FTZ R191, R196, -R191 ;  /* 0x800000bfc4bf7221 */ /* 0x000fe20000010000 */
[----:B------:R-:W-:Y:S01]  /*52d0*/  SHF.L.U32 R106, R105, 0x10, RZ ;  /* 0x00000010696a7819 */ /* 0x000fe200000006ff */
[-CC-:B------:R-:W-:Y:S01]  /*52e0*/  FFMA.FTZ R194, R194, R204.reuse, R203.reuse ;  /* 0x000000ccc2c27223 */ /* 0x180fe200000100cb */
[----:B------:R-:W-:Y:S01]  /*52f0*/  FFMA.FTZ R190, R190, R204, R203 ;  /* 0x000000ccbebe7223 */ /* 0x000fe200000100cb */
[----:B------:R-:W-:Y:S01]  /*5300*/  FFMA.FTZ R105, R165, R198, R104 ;  /* 0x000000c6a5697223 */ /* 0x000fe20000010068 */
[----:B------:R-:W-:Y:S01]  /*5310*/  LOP3.LUT P2, RZ, R127, 0xff, RZ, 0xc0, !PT ;  /* 0x000000ff7fff7812 */ /* 0x000fe2000784c0ff */
[----:B------:R-:W-:Y:S01]  /*5320*/  FFMA.FTZ R104, R165, R191, R106 ;  /* 0x000000bfa5687223 */ /* 0x000fe2000001006a */
[----:B------:R-:W-:Y:S01]  /*5330*/  SHF.L.U32 R108, R98, 0x10, RZ ;  /* 0x00000010626c7819 */ /* 0x000fe200000006ff */
[----:B------:R-:W-:Y:S01]  /*5340*/  FMUL.FTZ R106, R105, R186 ;  /* 0x000000ba696a7220 */ /* 0x000fe20000410000 */
[----:B------:R-:W-:Y:S01]  /*5350*/  FADD.FTZ R109, R197, -R194 ;  /* 0x800000c2c56d7221 */ /* 0x000fe20000010000 */
[----:B------:R-:W-:Y:S01]  /*5360*/  SHF.L.U32 R110, R99, 0x10, RZ ;  /* 0x00000010636e7819 */ /* 0x000fe200000006ff */
[----:B------:R-:W-:Y:S01]  /*5370*/  FADD.FTZ R197, R195, -R190 ;  /* 0x800000bec3c57221 */ /* 0x000fe20000010000 */
[----:B-----5:R-:W-:Y:S01]  /*5380*/  @P6 SHF.L.U32 R107, R113, 0x10, RZ ;  /* 0x00000010716b6819 */ /* 0x020fe200000006ff */
[----:B------:R-:W-:Y:S01]  /*5390*/  FMUL.FTZ R120, R106, UR4 ;  /* 0x000000046a787c20 */ /* 0x000fe20008410000 */
[----:B------:R-:W-:Y:S01]  /*53a0*/  LOP3.LUT P4, RZ, R127, 0xff0000, RZ, 0xc0, !PT ;  /* 0x00ff00007fff7812 */ /* 0x000fe2000788c0ff */
[C---:B------:R-:W-:Y:S01]  /*53b0*/  FFMA.FTZ R109, R165.reuse, R109, R108 ;  /* 0x0000006da56d7223 */ /* 0x040fe2000001006c */
[----:B------:R-:W-:Y:S01]  /*53c0*/  FFMA.FTZ R197, R165, R197, R110 ;  /* 0x000000c5a5c57223 */ /* 0x000fe2000001006e */
[----:B------:R-:W-:Y:S01]  /*53d0*/  LOP3.LUT P5, RZ, R126, 0xff000000, RZ, 0xc0, !PT ;  /* 0xff0000007eff7812 */ /* 0x000fe200078ac0ff */
[----:B------:R-:W-:-:S02]  /*53e0*/  HFMA2 R183, -RZ, RZ, 0, 0 ;  /* 0x00000000ffb77431 */ /* 0x000fc400000001ff */
[-C--:B------:R-:W-:Y:S01]  /*53f0*/  FMUL.FTZ R106, R104, R186.reuse ;  /* 0x000000ba686a7220 */ /* 0x080fe20000410000 */
[----:B------:R-:W-:Y:S01]  /*5400*/  @P6 FMUL.FTZ R183, R120, R107 ;  /* 0x0000006b78b76220 */ /* 0x000fe20000410000 */
[-C--:B------:R-:W-:Y:S01]  /*5410*/  FMUL.FTZ R107, R109, R186.reuse ;  /* 0x000000ba6d6b7220 */ /* 0x080fe20000410000 */
[----:B------:R-:W-:Y:S01]  /*5420*/  FMUL.FTZ R110, R197, R186 ;  /* 0x000000bac56e7220 */ /* 0x000fe20000410000 */
[----:B------:R-:W-:Y:S01]  /*5430*/  FMUL.FTZ R122, R106, UR4 ;  /* 0x000000046a7a7c20 */ /* 0x000fe20008410000 */
[----:B------:R-:W-:Y:S01]  /*5440*/  @P2 SHF.L.U32 R108, R114, 0x10, RZ ;  /* 0x00000010726c2819 */ /* 0x000fe200000006ff */
[----:B------:R-:W-:Y:S01]  /*5450*/  FMUL.FTZ R106, R54, R120 ;  /* 0x00000078366a7220 */ /* 0x000fe20000410000 */
[----:B------:R-:W-:Y:S01]  /*5460*/  FMUL.FTZ R121, R107, UR4 ;  /* 0x000000046b797c20 */ /* 0x000fe20008410000 */
[----:B------:R-:W-:Y:S01]  /*5470*/  FMUL.FTZ R110, R110, UR4 ;  /* 0x000000046e6e7c20 */ /* 0x000fe20008410000 */
[----:B------:R-:W-:Y:S02]  /*5480*/  CS2R R190, SRZ ;  /* 0x0000000000be7805 */ /* 0x000fe4000001ff00 */
[----:B------:R-:W-:Y:S01]  /*5490*/  @P4 SHF.L.U32 R111, R115, 0x10, RZ ;  /* 0x00000010736f4819 */ /* 0x000fe200000006ff */
[----:B------:R-:W-:Y:S01]  /*54a0*/  @P2 FMUL.FTZ R191, R121, R108 ;  /* 0x0000006c79bf2220 */ /* 0x000fe20000410000 */
[----:B------:R-:W-:Y:S01]  /*54b0*/  FSEL R123, R106, RZ, P6 ;  /* 0x000000ff6a7b7208 */ /* 0x000fe20003000000 */
[----:B------:R-:W-:Y:S01]  /*54c0*/  FMUL.FTZ R106, R56, R121 ;  /* 0x00000079386a7220 */ /* 0x000fe20000410000 */
[----:B------:R-:W-:Y:S01]  /*54d0*/  FMUL.FTZ R108, R58, R110 ;  /* 0x0000006e3a6c7220 */ /* 0x000fe20000410000 */
[----:B------:R-:W-:Y:S01]  /*54e0*/  FMUL.FTZ R107, R55, R122 ;  /* 0x0000007a376b7220 */ /* 0x000fe20000410000 */
[----:B------:R-:W-:Y:S01]  /*54f0*/  @P5 PRMT R113, R113, 0x7632, R113 ;  /* 0x0000763271715816 */ /* 0x000fe20000000071 */
[-CC-:B------:R-:W-:Y:S01]  /*5500*/  FFMA.FTZ R189, R189, R204.reuse, R203.reuse ;  /* 0x000000ccbdbd7223 */ /* 0x180fe200000100cb */
[----:B------:R-:W-:Y:S01]  /*5510*/  MOV R195, RZ ;  /* 0x000000ff00c37202 */ /* 0x000fe20000000f00 */
[----:B------:R-:W-:Y:S01]  /*5520*/  @P4 FMUL.FTZ R195, R110, R111 ;  /* 0x0000006f6ec34220 */ /* 0x000fe20000410000 */
[-CC-:B------:R-:W-:Y:S01]  /*5530*/  FFMA.FTZ R111, R187, R204.reuse, R203.reuse ;  /* 0x000000ccbb6f7223 */ /* 0x180fe200000100cb */
[----:B------:R-:W-:Y:S01]  /*5540*/  LOP3.LUT P6, RZ, R127, 0xff00, RZ, 0xc0, !PT ;  /* 0x0000ff007fff7812 */ /* 0x000fe200078cc0ff */
[-CC-:B------:R-:W-:Y:S01]  /*5550*/  FFMA.FTZ R202, R202, R204.reuse, R203.reuse ;  /* 0x000000cccaca7223 */ /* 0x180fe200000100cb */
[----:B------:R-:W-:Y:S01]  /*5560*/  FSEL R187, R106, RZ, P2 ;  /* 0x000000ff6abb7208 */ /* 0x000fe20001000000 */
[----:B------:R-:W-:Y:S01]  /*5570*/  FFMA.FTZ R193, R193, R204, R203 ;  /* 0x000000ccc1c17223 */ /* 0x000fe200000100cb */
[----:B------:R-:W-:Y:S01]  /*5580*/  FSEL R196, R108, RZ, P4 ;  /* 0x000000ff6cc47208 */ /* 0x000fe20002000000 */
[----:B------:R-:W-:Y:S01]  /*5590*/  FADD.FTZ R189, R192, -R189 ;  /* 0x800000bdc0bd7221 */ /* 0x000fe20000010000 */
[----:B------:R-:W-:Y:S01]  /*55a0*/  @P5 SHF.L.U32 R113, R113, 0x10, RZ ;  /* 0x0000001071715819 */ /* 0x000fe200000006ff */
[----:B------:R-:W-:Y:S01]  /*55b0*/  FADD.FTZ R111, R188, -R111 ;  /* 0x8000006fbc6f7221 */ /* 0x000fe20000010000 */
[----:B------:R-:W-:Y:S01]  /*55c0*/  FSEL R194, R107, RZ, P5 ;  /* 0x000000ff6bc27208 */ /* 0x000fe20002800000 */
[----:B------:R-:W-:Y:S01]  /*55d0*/  FADD.FTZ R121, R200, -R193 ;  /* 0x800000c1c8797221 */ /* 0x000fe20000010000 */
[----:B------:R-:W-:Y:S01]  /*55e0*/  PRMT R106, R98, 0x7632, R106 ;  /* 0x00007632626a7816 */ /* 0x000fe2000000006a */
[----:B------:R-:W-:Y:S01]  /*55f0*/  @P5 FMUL.FTZ R190, R122, R113 ;  /* 0x000000717abe5220 */ /* 0x000fe20000410000 */
[----:B------:R-:W-:Y:S01]  /*5600*/  PRMT R108, R99, 0x7632, R108 ;  /* 0x00007632636c7816 */ /* 0x000fe2000000006c */
[----:B------:R-:W-:Y:S01]  /*5610*/  FADD.FTZ R113, R201, -R202 ;  /* 0x800000cac9717221 */ /* 0x000fe20000010000 */
[----:B------:R-:W-:Y:S01]  /*5620*/  PRMT R107, R96, 0x7632, R107 ;  /* 0x00007632606b7816 */ /* 0x000fe2000000006b */
[----:B------:R-:W-:Y:S01]  /*5630*/  HFMA2 R192, -RZ, RZ, 0, 0 ;  /* 0x00000000ffc07431 */ /* 0x000fe200000001ff */
[----:B------:R-:W-:-:S02]  /*5640*/  SHF.L.U32 R110, R106, 0x10, RZ ;  /* 0x000000106a6e7819 */ /* 0x000fc400000006ff */
[----:B------:R-:W-:Y:S02]  /*5650*/  SHF.L.U32 R120, R108, 0x10, RZ ;  /* 0x000000106c787819 */ /* 0x000fe400000006ff */
[----:B------:R-:W-:Y:S01]  /*5660*/  ISETP.GE.U32.AND P2, PT, R126, RZ, PT ;  /* 0x000000ff7e00720c */ /* 0x000fe20003f46070 */
[C---:B------:R-:W-:Y:S01]  /*5670*/  FFMA.FTZ R189, R165.reuse, R189, R110 ;  /* 0x000000bda5bd7223 */ /* 0x040fe2000001006e */
[----:B------:R-:W-:Y:S01]  /*5680*/  SHF.L.U32 R106, R96, 0x10, RZ ;  /* 0x00000010606a7819 */ /* 0x000fe200000006ff */
[----:B------:R-:W-:Y:S01]  /*5690*/  FFMA.FTZ R193, R165, R111, R120 ;  /* 0x0000006fa5c17223 */ /* 0x000fe20000010078 */
[----:B------:R-:W-:Y:S01]  /*56a0*/  SHF.L.U32 R108, R107, 0x10, RZ ;  /* 0x000000106b6c7819 */ /* 0x000fe200000006ff */
[-C--:B------:R-:W-:Y:S01]  /*56b0*/  FMUL.FTZ R110, R189, R186.reuse ;  /* 0x000000babd6e7220 */ /* 0x080fe20000410000 */
[C---:B------:R-:W-:Y:S01]  /*56c0*/  LOP3.LUT P5, RZ, R126.reuse, 0xff, RZ, 0xc0, !PT ;  /* 0x000000ff7eff7812 */ /* 0x040fe200078ac0ff */
[C---:B------:R-:W-:Y:S01]  /*56d0*/  FFMA.FTZ R113, R165.reuse, R113, R106 ;  /* 0x00000071a5717223 */ /* 0x040fe2000001006a */
[----:B------:R-:W-:Y:S01]  /*56e0*/  LOP3.LUT P4, RZ, R126, 0xff00, RZ, 0xc0, !PT ;  /* 0x0000ff007eff7812 */ /* 0x000fe2000788c0ff */
[----:B------:R-:W-:Y:S01]  /*56f0*/  FFMA.FTZ R121, R165, R121, R108 ;  /* 0x00000079a5797223 */ /* 0x000fe2000001006c */
[----:B------:R-:W-:Y:S01]  /*5700*/  ISETP.GE.U32.AND.EX P2, PT, R127, 0x1000000, PT, P2 ;  /* 0x010000007f00780c */ /* 0x000fe20003f46120 */
[-C--:B------:R-:W-:Y:S01]  /*5710*/  FMUL.FTZ R111, R193, R186.reuse ;  /* 0x000000bac16f7220 */ /* 0x080fe20000410000 */
[----:B------:R-:W-:Y:S01]  /*5720*/  @P6 PRMT R114, R114, 0x7632, R114 ;  /* 0x0000763272726816 */ /* 0x000fe20000000072 */
[-C--:B------:R-:W-:Y:S01]  /*5730*/  FMUL.FTZ R106, R113, R186.reuse ;  /* 0x000000ba716a7220 */ /* 0x080fe20000410000 */
[----:B------:R-:W-:Y:S01]  /*5740*/  FMUL.FTZ R108, R121, R186 ;  /* 0x000000ba796c7220 */ /* 0x000fe20000410000 */
[----:B------:R-:W-:Y:S01]  /*5750*/  FMUL.FTZ R110, R110, UR4 ;  /* 0x000000046e6e7c20 */ /* 0x000fe20008410000 */
[----:B------:R-:W-:Y:S01]  /*5760*/  @P6 SHF.L.U32 R114, R114, 0x10, RZ ;  /* 0x0000001072726819 */ /* 0x000fe200000006ff */
[----:B------:R-:W-:Y:S01]  /*5770*/  FMUL.FTZ R198, R111, UR4 ;  /* 0x000000046fc67c20 */ /* 0x000fe20008410000 */
[----:B------:R-:W-:Y:S01]  /*5780*/  FMUL.FTZ R120, R106, UR4 ;  /* 0x000000046a787c20 */ /* 0x000fe20008410000 */
[----:B------:R-:W-:Y:S01]  /*5790*/  FMUL.FTZ R122, R108, UR4 ;  /* 0x000000046c7a7c20 */ /* 0x000fe20008410000 */
[----:B------:R-:W-:Y:S01]  /*57a0*/  @P5 SHF.L.U32 R107, R112, 0x10, RZ ;  /* 0x00000010706b5819 */ /* 0x000fe200000006ff */
[----:B------:R-:W-:Y:S01]  /*57b0*/  @P6 FMUL.FTZ R192, R110, R114 ;  /* 0x000000726ec06220 */ /* 0x000fe20000410000 */
[----:B------:R-:W-:Y:S01]  /*57c0*/  F2FP.BF16.F32.PACK_AB R106, R189, R109 ;  /* 0x0000006dbd6a723e */ /* 0x000fe200000010ff */
[----:B------:R-:W-:Y:S01]  /*57d0*/  FMUL.FTZ R111, R59, R198 ;  /* 0x000000c63b6f7220 */ /* 0x000fe20000410000 */
[----:B------:R-:W-:Y:S01]  /*57e0*/  @P4 PRMT R112, R112, 0x7632, R112 ;  /* 0x0000763270704816 */ /* 0x000fe20000000070 */
[----:B------:R-:W-:Y:S01]  /*57f0*/  FMUL.FTZ R110, R57, R110 ;  /* 0x0000006e396e7220 */ /* 0x000fe20000410000 */
[----:B------:R-:W-:Y:S01]  /*5800*/  @P2 PRMT R115, R115, 0x7632, R115 ;  /* 0x0000763273732816 */ /* 0x000fe20000000073 */
[----:B------:R-:W-:Y:S01]  /*5810*/  FMUL.FTZ R108, R52, R120 ;  /* 0x00000078346c7220 */ /* 0x000fe20000410000 */
[----:B------:R-:W-:Y:S01]  /*5820*/  FMUL.FTZ R109, R53, R122 ;  /* 0x0000007a356d7220 */ /* 0x000fe20000410000 */
[----:B------:R-:W-:-:S02]  /*5830*/  F2FP.BF16.F32.PACK_AB R105, R104, R105 ;  /* 0x000000696869723e */ /* 0x000fc400000010ff */
[----:B------:R-:W-:Y:S02]  /*5840*/  CS2R R126, SRZ ;  /* 0x00000000007e7805 */ /* 0x000fe4000001ff00 */
[----:B------:R-:W-:Y:S01]  /*5850*/  @P4 SHF.L.U32 R112, R112, 0x10, RZ ;  /* 0x0000001070704819 */ /* 0x000fe200000006ff */
[----:B------:R-:W-:Y:S01]  /*5860*/  @P5 FMUL.FTZ R127, R120, R107 ;  /* 0x0000006b787f5220 */ /* 0x000fe20000410000 */
[----:B------:R-:W-:Y:S02]  /*5870*/  @P2 SHF.L.U32 R115, R115, 0x10, RZ ;  /* 0x0000001073732819 */ /* 0x000fe400000006ff */
[----:B------:R-:W-:Y:S01]  /*5880*/  F2FP.BF16.F32.PACK_AB R104, R121, R113 ;  /* 0x000000717968723e */ /* 0x000fe200000010ff */
[----:B------:R-:W-:Y:S01]  /*5890*/  @P4 FMUL.FTZ R126, R122, R112 ;  /* 0x000000707a7e4220 */ /* 0x000fe20000410000 */
[----:B------:R-:W-:Y:S02]  /*58a0*/  FSEL R111, R111, RZ, P2 ;  /* 0x000000ff6f6f7208 */ /* 0x000fe40001000000 */
[----:B------:R-:W-:-:S02]  /*58b0*/  FSEL R110, R110, RZ, P6 ;  /* 0x000000ff6e6e7208 */ /* 0x000fc40003000000 */
[----:B------:R-:W-:Y:S02]  /*58c0*/  FSEL R108, R108, RZ, P5 ;  /* 0x000000ff6c6c7208 */ /* 0x000fe40002800000 */
[----:B------:R-:W-:Y:S02]  /*58d0*/  FSEL R113, R109, RZ, P4 ;  /* 0x000000ff6d717208 */ /* 0x000fe40002000000 */
[----:B------:R-:W-:Y:S01]  /*58e0*/  MOV R188, RZ ;  /* 0x000000ff00bc7202 */ /* 0x000fe20000000f00 */
[----:B------:R-:W-:Y:S01]  /*58f0*/  @P2 FMUL.FTZ R188, R198, R115 ;  /* 0x00000073c6bc2220 */ /* 0x000fe20000410000 */
[----:B------:R-:W-:Y:S02]  /*5900*/  F2FP.BF16.F32.PACK_AB R107, R193, R197 ;  /* 0x000000c5c16b723e */ /* 0x000fe400000010ff */
[----:B------:R-:W-:Y:S02]  /*5910*/  F2FP.BF16.F32.PACK_AB R111, R111, R196 ;  /* 0x000000c46f6f723e */ /* 0x000fe400000010ff */
[----:B------:R-:W-:-:S02]  /*5920*/  F2FP.BF16.F32.PACK_AB R110, R110, R187 ;  /* 0x000000bb6e6e723e */ /* 0x000fc400000010ff */
[----:B------:R-:W-:Y:S02]  /*5930*/  F2FP.BF16.F32.PACK_AB R109, R194, R123 ;  /* 0x0000007bc26d723e */ /* 0x000fe400000010ff */
[----:B------:R-:W-:Y:S01]  /*5940*/  F2FP.BF16.F32.PACK_AB R108, R113, R108 ;  /* 0x0000006c716c723e */ /* 0x000fe200000010ff */
[----:B------:R-:W-:Y:S06]  /*5950*/  BRA `(.L_x_2739) ;  /* 0x0000000400b07947 */ /* 0x000fec0003800000 */
.L_x_2738:
[-CC-:B------:R-:W-:Y:S01]  /*5960*/  FFMA.FTZ R198, R198, R204.reuse, R203.reuse ;  /* 0x000000ccc6c67223 */ /* 0x180fe200000100cb */
[----:B------:R-:W-:Y:S01]  /*5970*/  LOP3.LUT P6, RZ, R126, 0xff0000, RZ, 0xc0, !PT ;  /* 0x00ff00007eff7812 */ /* 0x000fe200078cc0ff */
[-C--:B------:R-:W-:Y:S01]  /*5980*/  FFMA.FTZ R191, R191, R204.reuse, R203 ;  /* 0x000000ccbfbf7223 */ /* 0x080fe200000100cb */
[----:B0-----:R-:W-:Y:S01]  /*5990*/  PRMT R109, R97, 0x7632, R109 ;  /* 0x00007632616d7816 */ /* 0x001fe2000000006d */
[----:B------:R-:W-:Y:S01]  /*59a0*/  FADD.FTZ R198, R199, -R198 ;  /* 0x800000c6c7c67221 */ /* 0x000fe20000010000 */
[----:B------:R-:W-:Y:S01]  /*59b0*/  SHF.L.U32 R108, R97, 0x10, RZ ;  /* 0x00000010616c7819 */ /* 0x000fe200000006ff */
[----:B------:R-:W-:Y:S01]  /*59c0*/  FFMA.FTZ R194, R194, R204, R203 ;  /* 0x000000ccc2c27223 */ /* 0x000fe200000100cb */
[----:B------:R-:W-:Y:S01]  /*59d0*/  LOP3.LUT P5, RZ, R126, 0xff000000, RZ, 0xc0, !PT ;  /* 0xff0000007eff7812 */ /* 0x000fe200078ac0ff */
[----:B------:R-:W-:Y:S01]  /*59e0*/  FADD.FTZ R196, R196, -R191 ;  /* 0x800000bfc4c47221 */ /* 0x000fe20000010000 */
[----:B------:R-:W-:Y:S01]  /*59f0*/  SHF.L.U32 R111, R109, 0x10, RZ ;  /* 0x000000106d6f7819 */ /* 0x000fe200000006ff */
[----:B------:R-:W-:Y:S01]  /*5a00*/  FFMA.FTZ R109, R165, R198, R108 ;  /* 0x000000c6a56d7223 */ /* 0x000fe2000001006c */
[----:B------:R-:W-:Y:S01]  /*5a10*/  SHF.L.U32 R120, R98, 0x10, RZ ;  /* 0x0000001062787819 */ /* 0x000fe200000006ff */
[----:B------:R-:W-:Y:S01]  /*5a20*/  FFMA.FTZ R190, R190, R204, R203 ;  /* 0x000000ccbebe7223 */ /* 0x000fe200000100cb */
[----:B------:R-:W-:Y:S01]  /*5a30*/  FADD.FTZ R194, R197, -R194 ;  /* 0x800000c2c5c27221 */ /* 0x000fe20000010000 */
[----:B------:R-:W-:Y:S01]  /*5a40*/  FMUL.FTZ R108, R186, R109 ;  /* 0x0000006dba6c7220 */ /* 0x000fe20000410000 */
[----:B------:R-:W-:Y:S01]  /*5a50*/  FFMA.FTZ R121, R165, R196, R111 ;  /* 0x000000c4a5797223 */ /* 0x000fe2000001006f */
[----:B------:R-:W-:Y:S01]  /*5a60*/  LOP3.LUT P2, RZ, R127, 0xff, RZ, 0xc0, !PT ;  /* 0x000000ff7fff7812 */ /* 0x000fe2000784c0ff */
[----:B------:R-:W-:Y:S01]  /*5a70*/  FADD.FTZ R190, R195, -R190 ;  /* 0x800000bec3be7221 */ /* 0x000fe20000010000 */
[----:B------:R-:W-:Y:S01]  /*5a80*/  SHF.L.U32 R123, R99, 0x10, RZ ;  /* 0x00000010637b7819 */ /* 0x000fe200000006ff */
[----:B------:R-:W-:Y:S01]  /*5a90*/  FMUL.FTZ R111, R108, UR4 ;  /* 0x000000046c6f7c20 */ /* 0x000fe20008410000 */
[----:B-----5:R-:W-:Y:S01]  /*5aa0*/  @P6 SHF.L.U32 R110, R113, 0x10, RZ ;  /* 0x00000010716e6819 */ /* 0x020fe200000006ff */
[----:B------:R-:W-:Y:S01]  /*5ab0*/  FFMA.FTZ R109, R165, R194, R120 ;  /* 0x000000c2a56d7223 */ /* 0x000fe20000010078 */
[----:B------:R-:W-:Y:S01]  /*5ac0*/  @P5 PRMT R113, R113, 0x7632, R113 ;  /* 0x0000763271715816 */ /* 0x000fe20000000071 */
[C---:B------:R-:W-:Y:S01]  /*5ad0*/  FMUL.FTZ R108, R186.reuse, R121 ;  /* 0x00000079ba6c7220 */ /* 0x040fe20000410000 */
[----:B------:R-:W-:Y:S01]  /*5ae0*/  FFMA.FTZ R197, R165, R190, R123 ;  /* 0x000000bea5c57223 */ /* 0x000fe2000001007b */
[----:B------:R-:W-:Y:S01]  /*5af0*/  FMUL.FTZ R109, R186, R109 ;  /* 0x0000006dba6d7220 */ /* 0x000fe20000410000 */
[----:B------:R-:W-:Y:S01]  /*5b00*/  LOP3.LUT P4, RZ, R127, 0xff0000, RZ, 0xc0, !PT ;  /* 0x00ff00007fff7812 */ /* 0x000fe2000788c0ff */
[----:B------:R-:W-:Y:S01]  /*5b10*/  FMUL.FTZ R120, R108, UR4 ;  /* 0x000000046c787c20 */ /* 0x000fe20008410000 */
[----:B------:R-:W-:Y:S01]  /*5b20*/  @P5 SHF.L.U32 R123, R113, 0x10, RZ ;  /* 0x00000010717b5819 */ /* 0x000fe200000006ff */
[----:B------:R-:W-:Y:S01]  /*5b30*/  FMUL.FTZ R108, R54, R111 ;  /* 0x0000006f366c7220 */ /* 0x000fe20000410000 */
[----:B------:R-:W-:Y:S01]  /*5b40*/  CS2R R190, SRZ ;  /* 0x0000000000be7805 */ /* 0x000fe2000001ff00 */
[----:B------:R-:W-:Y:S01]  /*5b50*/  FMUL.FTZ R113, R109, UR4 ;  /* 0x000000046d717c20 */ /* 0x000fe20008410000 */
[-C--:B------:R-:W-:Y:S01]  /*5b60*/  FMUL.FTZ R109, R55, R120.reuse ;  /* 0x00000078376d7220 */ /* 0x080fe20000410000 */
[----:B------:R-:W-:Y:S01]  /*5b70*/  @P5 FMUL.FTZ R190, R123, R120 ;  /* 0x000000787bbe5220 */ /* 0x000fe20000410000 */
[----:B------:R-:W-:Y:S01]  /*5b80*/  @P2 SHF.L.U32 R122, R114, 0x10, RZ ;  /* 0x00000010727a2819 */ /* 0x000fe200000006ff */
[----:B------:R-:W-:Y:S01]  /*5b90*/  HFMA2 R183, -RZ, RZ, 0, 0 ;  /* 0x00000000ffb77431 */ /* 0x000fe200000001ff */
[----:B------:R-:W-:Y:S01]  /*5ba0*/  FSEL R120, R108, RZ, P6 ;  /* 0x000000ff6c787208 */ /* 0x000fe20003000000 */
[----:B------:R-:W-:Y:S01]  /*5bb0*/  FMUL.FTZ R108, R56, R113 ;  /* 0x00000071386c7220 */ /* 0x000fe20000410000 */
[----:B------:R-:W-:Y:S01]  /*5bc0*/  @P6 FMUL.FTZ R183, R110, R111 ;  /* 0x0000006f6eb76220 */ /* 0x000fe20000410000 */
[----:B------:R-:W-:Y:S01]  /*5bd0*/  FMUL.FTZ R110, R186, R197 ;  /* 0x000000c5ba6e7220 */ /* 0x000fe20000410000 */
[----:B------:R-:W-:Y:S01]  /*5be0*/  @P2 FMUL.FTZ R191, R122, R113 ;  /* 0x000000717abf2220 */ /* 0x000fe20000410000 */
[----:B------:R-:W-:Y:S01]  /*5bf0*/  @P4 SHF.L.U32 R194, R115, 0x10, RZ ;  /* 0x0000001073c24819 */ /* 0x000fe200000006ff */
[-CC-:B------:R-:W-:Y:S01]  /*5c00*/  FFMA.FTZ R189, R189, R204.reuse, R203.reuse ;  /* 0x000000ccbdbd7223 */ /* 0x180fe200000100cb */
[----:B------:R-:W-:Y:S01]  /*5c10*/  FSEL R122, R108, RZ, P2 ;  /* 0x000000ff6c7a7208 */ /* 0x000fe20001000000 */
[----:B------:R-:W-:Y:S01]  /*5c20*/  FMUL.FTZ R121, R110, UR4 ;  /* 0x000000046e797c20 */ /* 0x000fe20008410000 */
[----:B------:R-:W-:Y:S01]  /*5c30*/  ISETP.GE.U32.AND P2, PT, R126, RZ, PT ;  /* 0x000000ff7e00720c */ /* 0x000fe20003f46070 */
[-CC-:B------:R-:W-:Y:S01]  /*5c40*/  FFMA.FTZ R187, R187, R204.reuse, R203.reuse ;  /* 0x000000ccbbbb7223 */ /* 0x180fe200000100cb */
[----:B------:R-:W-:Y:S01]  /*5c50*/  MOV R195, RZ ;  /* 0x000000ff00c37202 */ /* 0x000fe20000000f00 */
[-C--:B------:R-:W-:Y:S01]  /*5c60*/  @P4 FMUL.FTZ R195, R194, R121.reuse ;  /* 0x00000079c2c34220 */ /* 0x080fe20000410000 */
[----:B------:R-:W-:Y:S01]  /*5c70*/  ISETP.GE.U32.AND.EX P2, PT, R127, 0x1000000, PT, P2 ;  /* 0x010000007f00780c */ /* 0x000fe20003f46120 */
[----:B------:R-:W-:Y:S01]  /*5c80*/  FMUL.FTZ R110, R58, R121 ;  /* 0x000000793a6e7220 */ /* 0x000fe20000410000 */
[----:B------:R-:W-:Y:S01]  /*5c90*/  FSEL R121, R109, RZ, P5 ;  /* 0x000000ff6d797208 */ /* 0x000fe20002800000 */
[-C--:B------:R-:W-:Y:S01]  /*5ca0*/  FFMA.FTZ R202, R202, R204.reuse, R203 ;  /* 0x000000cccaca7223 */ /* 0x080fe200000100cb */
[----:B------:R-:W-:Y:S01]  /*5cb0*/  LOP3.LUT P6, RZ, R127, 0xff00, RZ, 0xc0, !PT ;  /* 0x0000ff007fff7812 */ /* 0x000fe200078cc0ff */
[----:B------:R-:W-:Y:S01]  /*5cc0*/  FADD.FTZ R192, R192, -R189 ;  /* 0x800000bdc0c07221 */ /* 0x000fe20000010000 */
[----:B------:R-:W-:Y:S01]  /*5cd0*/  PRMT R109, R98, 0x7632, R109 ;  /* 0x00007632626d7816 */ /* 0x000fe2000000006d */
[----:B------:R-:W-:Y:S01]  /*5ce0*/  FADD.FTZ R188, R188, -R187 ;  /* 0x800000bbbcbc7221 */ /* 0x000fe20000010000 */
[----:B------:R-:W-:Y:S01]  /*5cf0*/  PRMT R111, R99, 0x7632, R111 ;  /* 0x00007632636f7816 */ /* 0x000fe2000000006f */
[----:B------:R-:W-:Y:S01]  /*5d00*/  FADD.FTZ R202, R201, -R202 ;  /* 0x800000cac9ca7221 */ /* 0x000fe20000010000 */
[----:B------:R-:W-:Y:S01]  /*5d10*/  FSEL R194, R110, RZ, P4 ;  /* 0x000000ff6ec27208 */ /* 0x000fe20002000000 */
[----:B------:R-:W-:Y:S01]  /*5d20*/  FFMA.FTZ R193, R193, R204, R203 ;  /* 0x000000ccc1c17223 */ /* 0x000fe200000100cb */
[----:B------:R-:W-:-:S02]  /*5d30*/  SHF.L.U32 R110, R109, 0x10, RZ ;  /* 0x000000106d6e7819 */ /* 0x000fc400000006ff */
[----:B------:R-:W-:Y:S01]  /*5d40*/  LOP3.LUT P5, RZ, R126, 0xff, RZ, 0xc0, !PT ;  /* 0x000000ff7eff7812 */ /* 0x000fe200078ac0ff */
[----:B------:R-:W-:Y:S01]  /*5d50*/  FADD.FTZ R200, R200, -R193 ;  /* 0x800000c1c8c87221 */ /* 0x000fe20000010000 */
[----:B------:R-:W-:Y:S01]  /*5d60*/  PRMT R108, R96, 0x7632, R108 ;  /* 0x00007632606c7816 */ /* 0x000fe2000000006c */
[----:B------:R-:W-:Y:S01]  /*5d70*/  FFMA.FTZ R123, R165, R192, R110 ;  /* 0x000000c0a57b7223 */ /* 0x000fe2000001006e */
[----:B------:R-:W-:Y:S01]  /*5d80*/  SHF.L.U32 R111, R111, 0x10, RZ ;  /* 0x000000106f6f7819 */ /* 0x000fe200000006ff */
[----:B------:R-:W-:Y:S01]  /*5d90*/  HFMA2 R192, -RZ, RZ, 0, 0 ;  /* 0x00000000ffc07431 */ /* 0x000fe200000001ff */
[----:B------:R-:W-:Y:S02]  /*5da0*/  LOP3.LUT P4, RZ, R126, 0xff00, RZ, 0xc0, !PT ;  /* 0x0000ff007eff7812 */ /* 0x000fe4000788c0ff */
[----:B------:R-:W-:Y:S01]  /*5db0*/  SHF.L.U32 R109, R96, 0x10, RZ ;  /* 0x00000010606d7819 */ /* 0x000fe200000006ff */
[----:B------:R-:W-:Y:S01]  /*5dc0*/  FFMA.FTZ R127, R165, R188, R111 ;  /* 0x000000bca57f7223 */ /* 0x000fe2000001006f */
[----:B------:R-:W-:-:S02]  /*5dd0*/  SHF.L.U32 R113, R108, 0x10, RZ ;  /* 0x000000106c717819 */ /* 0x000fc400000006ff */
[----:B------:R-:W-:Y:S01]  /*5de0*/  @P2 PRMT R108, R115, 0x7632, R108 ;  /* 0x00007632736c2816 */ /* 0x000fe2000000006c */
[C---:B------:R-:W-:Y:S01]  /*5df0*/  FFMA.FTZ R111, R165.reuse, R202, R109 ;  /* 0x000000caa56f7223 */ /* 0x040fe2000001006d */
[----:B------:R-:W-:Y:S01]  /*5e00*/  @P6 PRMT R114, R114, 0x7632, R114 ;  /* 0x0000763272726816 */ /* 0x000fe20000000072 */
[----:B------:R-:W-:Y:S01]  /*5e10*/  FMUL.FTZ R109, R186, R123 ;  /* 0x0000007bba6d7220 */ /* 0x000fe20000410000 */
[----:B------:R-:W-:Y:S01]  /*5e20*/  @P2 SHF.L.U32 R123, R108, 0x10, RZ ;  /* 0x000000106c7b2819 */ /* 0x000fe200000006ff */
[----:B------:R-:W-:Y:S01]  /*5e30*/  FMUL.FTZ R108, R186, R111 ;  /* 0x0000006fba6c7220 */ /* 0x000fe20000410000 */
[----:B------:R-:W-:Y:S01]  /*5e40*/  FFMA.FTZ R113, R165, R200, R113 ;  /* 0x000000c8a5717223 */ /* 0x000fe20000010071 */
[----:B------:R-:W-:Y:S01]  /*5e50*/  @P6 SHF.L.U32 R115, R114, 0x10, RZ ;  /* 0x0000001072736819 */ /* 0x000fe200000006ff */
[----:B------:R-:W-:Y:S01]  /*5e60*/  FMUL.FTZ R114, R109, UR4 ;  /* 0x000000046d727c20 */ /* 0x000fe20008410000 */
[----:B------:R-:W-:Y:S01]  /*5e70*/  @P5 SHF.L.U32 R126, R112, 0x10, RZ ;  /* 0x00000010707e5819 */ /* 0x000fe200000006ff */
[----:B------:R-:W-:Y:S01]  /*5e80*/  FMUL.FTZ R110, R186, R127 ;  /* 0x0000007fba6e7220 */ /* 0x000fe20000410000 */
[----:B------:R-:W-:Y:S01]  /*5e90*/  @P4 PRMT R112, R112, 0x7632, R112 ;  /* 0x0000763270704816 */ /* 0x000fe20000000070 */
[----:B------:R-:W-:Y:S01]  /*5ea0*/  FMUL.FTZ R109, R108, UR4 ;  /* 0x000000046c6d7c20 */ /* 0x000fe20008410000 */
[----:B------:R-:W-:Y:S01]  /*5eb0*/  FMUL.FTZ R108, R186, R113 ;  /* 0x00000071ba6c7220 */ /* 0x000fe20000410000 */
[----:B------:R-:W-:Y:S01]  /*5ec0*/  FMUL.FTZ R110, R110, UR4 ;  /* 0x000000046e6e7c20 */ /* 0x000fe20008410000 */
[----:B------:R-:W-:Y:S01]  /*5ed0*/  @P4 SHF.L.U32 R113, R112, 0x10, RZ ;  /* 0x0000001070714819 */ /* 0x000fe200000006ff */
[----:B------:R-:W-:-:S02]  /*5ee0*/  HFMA2 R127, -RZ, RZ, 0, 0 ;  /* 0x00000000ff7f7431 */ /* 0x000fc400000001ff */
[----:B------:R-:W-:Y:S01]  /*5ef0*/  FMUL.FTZ R112, R108, UR4 ;  /* 0x000000046c707c20 */ /* 0x000fe20008410000 */
[----:B------:R-:W-:Y:S01]  /*5f00*/  MOV R188, RZ ;  /* 0x000000ff00bc7202 */ /* 0x000fe20000000f00 */
[-C--:B------:R-:W-:Y:S01]  /*5f10*/  @P2 FMUL.FTZ R188, R123, R110.reuse ;  /* 0x0000006e7bbc2220 */ /* 0x080fe20000410000 */
[-C--:B------:R-:W-:Y:S01]  /*5f20*/  @P5 FMUL.FTZ R127, R126, R109.reuse ;  /* 0x0000006d7e7f5220 */ /* 0x080fe20000410000 */
[----:B------:R-:W-:Y:S01]  /*5f30*/  FMUL.FTZ R111, R59, R110 ;  /* 0x0000006e3b6f7220 */ /* 0x000fe20000410000 */
[----:B------:R-:W-:Y:S01]  /*5f40*/  FMUL.FTZ R108, R52, R109 ;  /* 0x0000006d346c7220 */ /* 0x000fe20000410000 */
[----:B------:R-:W-:Y:S01]  /*5f50*/  FMUL.FTZ R110, R57, R114 ;  /* 0x00000072396e7220 */ /* 0x000fe20000410000 */
[----:B------:R-:W-:Y:S01]  /*5f60*/  FMUL.FTZ R109, R53, R112 ;  /* 0x00000070356d7220 */ /* 0x000fe20000410000 */
        /* <DEDUP_REMOVED lines=11> */
.L_x_2739:
        /* <DEDUP_REMOVED lines=8> */
[-C--:B------:R-:W-:Y:S01]  /*60a0*/  FFMA.FTZ R170, R170, R204.reuse, R203 ;  /* 0x000000ccaaaa7223 */ /* 0x080fe200000100cb */
[----:B0-----:R-:W-:Y:S01]  /*60b0*/  PRMT R105, R101, 0x7632, R105 ;  /* 0x0000763265697816 */ /* 0x001fe20000000069 */
[-CC-:B------:R-:W-:Y:S01]  /*60c0*/  FFMA.FTZ R108, R173, R204.reuse, R203.reuse ;  /* 0x000000ccad6c7223 */ /* 0x180fe200000100cb */
[----:B------:R-:W-:Y:S01]  /*60d0*/  LOP3.LUT P6, RZ, R124, 0xff0000, RZ, 0xc0, !PT ;  /* 0x00ff00007cff7812 */ /* 0x000fe200078cc0ff */
[----:B------:R-:W-:Y:S01]  /*60e0*/  FADD.FTZ R111, R169, -R170 ;  /* 0x800000aaa96f7221 */ /* 0x000fe20000010000 */
[----:B------:R-:W-:Y:S01]  /*60f0*/  SHF.L.U32 R104, R101, 0x10, RZ ;  /* 0x0000001065687819 */ /* 0x000fe200000006ff */
[----:B------:R-:W-:Y:S01]  /*6100*/  FADD.FTZ R171, R171, -R108 ;  /* 0x8000006cabab7221 */ /* 0x000fe20000010000 */
[----:B------:R-:W-:Y:S01]  /*6110*/  SHF.L.U32 R106, R105, 0x10, RZ ;  /* 0x00000010696a7819 */ /* 0x000fe200000006ff */
[-CC-:B------:R-:W-:Y:S01]  /*6120*/  FFMA.FTZ R107, R174, R204.reuse, R203.reuse ;  /* 0x000000ccae6b7223 */ /* 0x180fe200000100cb */
[----:B------:R-:W-:Y:S01]  /*6130*/  LOP3.LUT P2, RZ, R124, 0xff000000, RZ, 0xc0, !PT ;  /* 0xff0000007cff7812 */ /* 0x000fe2000784c0ff */
[C---:B------:R-:W-:Y:S01]  /*6140*/  FFMA.FTZ R111, R165.reuse, R111, R104 ;  /* 0x0000006fa56f7223 */ /* 0x040fe20000010068 */
[----:B------:R-:W-:Y:S01]  /*6150*/  FFMA.FTZ R109, R178, R204, R203 ;  /* 0x000000ccb26d7223 */ /* 0x000fe200000100cb */
[----:B------:R-:W-:Y:S01]  /*6160*/  FFMA.FTZ R166, R165, R171, R106 ;  /* 0x000000aba5a67223 */ /* 0x000fe2000001006a */
[----:B------:R-:W-:Y:S01]  /*6170*/  LOP3.LUT P5, RZ, R125, 0xff, RZ, 0xc0, !PT ;  /* 0x000000ff7dff7812 */ /* 0x000fe200078ac0ff */
[-C--:B------:R-:W-:Y:S01]  /*6180*/  FMUL.FTZ R104, R111, R186.reuse ;  /* 0x000000ba6f687220 */ /* 0x080fe20000410000 */
[----:B------:R-:W-:Y:S01]  /*6190*/  SHF.L.U32 R106, R102, 0x10, RZ ;  /* 0x00000010666a7819 */ /* 0x000fe200000006ff */
[----:B------:R-:W-:Y:S01]  /*61a0*/  FADD.FTZ R107, R172, -R107 ;  /* 0x8000006bac6b7221 */ /* 0x000fe20000010000 */
[----:B------:R-:W-:Y:S01]  /*61b0*/  SHF.L.U32 R108, R103, 0x10, RZ ;  /* 0x00000010676c7819 */ /* 0x000fe200000006ff */
[----:B------:R-:W-:Y:S01]  /*61c0*/  FADD.FTZ R121, R176, -R109 ;  /* 0x8000006db0797221 */ /* 0x000fe20000010000 */
[----:B-----5:R-:W-:Y:S01]  /*61d0*/  @P6 SHF.L.U32 R105, R113, 0x10, RZ ;  /* 0x0000001071696819 */ /* 0x020fe200000006ff */
[----:B------:R-:W-:Y:S01]  /*61e0*/  FMUL.FTZ R109, R104, UR4 ;  /* 0x00000004686d7c20 */ /* 0x000fe20008410000 */
[C---:B------:R-:W-:Y:S01]  /*61f0*/  FFMA.FTZ R169, R165.reuse, R107, R106 ;  /* 0x0000006ba5a97223 */ /* 0x040fe2000001006a */
[----:B------:R-:W-:Y:S01]  /*6200*/  CS2R R118, SRZ ;  /* 0x0000000000767805 */ /* 0x000fe2000001ff00 */
[----:B------:R-:W-:Y:S01]  /*6210*/  FFMA.FTZ R171, R165, R121, R108 ;  /* 0x00000079a5ab7223 */ /* 0x000fe2000001006c */
[-C--:B------:R-:W-:Y:S01]  /*6220*/  FMUL.FTZ R104, R166, R186.reuse ;  /* 0x000000baa6687220 */ /* 0x080fe20000410000 */
[----:B------:R-:W-:Y:S01]  /*6230*/  @P6 FMUL.FTZ R119, R109, R105 ;  /* 0x000000696d776220 */ /* 0x000fe20000410000 */
[----:B------:R-:W-:Y:S01]  /*6240*/  LOP3.LUT P4, RZ, R125, 0xff0000, RZ, 0xc0, !PT ;  /* 0x00ff00007dff7812 */ /* 0x000fe2000788c0ff */
[-C--:B------:R-:W-:Y:S01]  /*6250*/  FMUL.FTZ R105, R169, R186.reuse ;  /* 0x000000baa9697220 */ /* 0x080fe20000410000 */
[----:B------:R-:W-:Y:S01]  /*6260*/  @P2 PRMT R113, R113, 0x7632, R113 ;  /* 0x0000763271712816 */ /* 0x000fe20000000071 */
[----:B------:R-:W-:Y:S01]  /*6270*/  FMUL.FTZ R107, R171, R186 ;  /* 0x000000baab6b7220 */ /* 0x000fe20000410000 */
[----:B------:R-:W-:Y:S01]  /*6280*/  FMUL.FTZ R110, R104, UR4 ;  /* 0x00000004686e7c20 */ /* 0x000fe20008410000 */
[----:B------:R-:W-:Y:S01]  /*6290*/  FFMA.FTZ R120, R167, R204, R203 ;  /* 0x000000cca7787223 */ /* 0x000fe200000100cb */
[----:B------:R-:W-:Y:S01]  /*62a0*/  @P5 SHF.L.U32 R106, R114, 0x10, RZ ;  /* 0x00000010726a5819 */ /* 0x000fe200000006ff */
[----:B------:R-:W-:Y:S01]  /*62b0*/  FMUL.FTZ R104, R62, R109 ;  /* 0x0000006d3e687220 */ /* 0x000fe20000410000 */
[----:B------:R-:W-:Y:S01]  /*62c0*/  FMUL.FTZ R167, R105, UR4 ;  /* 0x0000000469a77c20 */ /* 0x000fe20008410000 */
[----:B------:R-:W-:Y:S01]  /*62d0*/  @P2 SHF.L.U32 R113, R113, 0x10, RZ ;  /* 0x0000001071712819 */ /* 0x000fe200000006ff */
[----:B------:R-:W-:Y:S01]  /*62e0*/  FMUL.FTZ R107, R107, UR4 ;  /* 0x000000046b6b7c20 */ /* 0x000fe20008410000 */
[----:B------:R-:W-:Y:S01]  /*62f0*/  FMUL.FTZ R105, R63, R110 ;  /* 0x0000006e3f697220 */ /* 0x000fe20000410000 */
[----:B------:R-:W-:-:S02]  /*6300*/  HFMA2 R121, -RZ, RZ, 0, 0 ;  /* 0x00000000ff797431 */ /* 0x000fc400000001ff */
[----:B------:R-:W-:Y:S01]  /*6310*/  @P5 FMUL.FTZ R121, R167, R106 ;  /* 0x0000006aa7795220 */ /* 0x000fe20000410000 */
[----:B------:R-:W-:Y:S01]  /*6320*/  FSEL R122, R104, RZ, P6 ;  /* 0x000000ff687a7208 */ /* 0x000fe20003000000 */
[----:B------:R-:W-:Y:S01]  /*6330*/  FMUL.FTZ R106, R64, R167 ;  /* 0x000000a7406a7220 */ /* 0x000fe20000410000 */
[----:B------:R-:W-:Y:S01]  /*6340*/  FMUL.FTZ R104, R66, R107 ;  /* 0x0000006b42687220 */ /* 0x000fe20000410000 */
[----:B------:R-:W-:Y:S01]  /*6350*/  @P2 FMUL.FTZ R118, R110, R113 ;  /* 0x000000716e762220 */ /* 0x000fe20000410000 */
[----:B------:R-:W-:Y:S01]  /*6360*/  FSEL R167, R105, RZ, P2 ;  /* 0x000000ff69a77208 */ /* 0x000fe20001000000 */
[-CC-:B------:R-:W-:Y:S01]  /*6370*/  FFMA.FTZ R174, R177, R204.reuse, R203.reuse ;  /* 0x000000ccb1ae7223 */ /* 0x180fe200000100cb */
[----:B------:R-:W-:Y:S01]  /*6380*/  ISETP.GE.U32.AND P2, PT, R124, RZ, PT ;  /* 0x000000ff7c00720c */ /* 0x000fe20003f46070 */
[-CC-:B------:R-:W-:Y:S01]  /*6390*/  FFMA.FTZ R178, R181, R204.reuse, R203.reuse ;  /* 0x000000ccb5b27223 */ /* 0x180fe200000100cb */
[----:B------:R-:W-:Y:S01]  /*63a0*/  @P4 SHF.L.U32 R108, R115, 0x10, RZ ;  /* 0x00000010736c4819 */ /* 0x000fe200000006ff */
[----:B------:R-:W-:Y:S01]  /*63b0*/  FFMA.FTZ R203, R168, R204, R203 ;  /* 0x000000cca8cb7223 */ /* 0x000fe200000100cb */
[----:B------:R-:W-:Y:S01]  /*63c0*/  LOP3.LUT P6, RZ, R125, 0xff00, RZ, 0xc0, !PT ;  /* 0x0000ff007dff7812 */ /* 0x000fe200078cc0ff */
[----:B------:R-:W-:Y:S01]  /*63d0*/  FADD.FTZ R179, R179, -R178 ;  /* 0x800000b2b3b37221 */ /* 0x000fe20000010000 */
[----:B------:R-:W-:Y:S01]  /*63e0*/  FSEL R170, R104, RZ, P4 ;  /* 0x000000ff68aa7208 */ /* 0x000fe20002000000 */
[----:B------:R-:W-:Y:S01]  /*63f0*/  FADD.FTZ R113, R130, -R203 ;  /* 0x800000cb82717221 */ /* 0x000fe20000010000 */
[----:B------:R-:W-:Y:S01]  /*6400*/  ISETP.GE.U32.AND.EX P2, PT, R125, 0x1000000, PT, P2 ;  /* 0x010000007d00780c */ /* 0x000fe20003f46120 */
[----:B------:R-:W-:Y:S01]  /*6410*/  FADD.FTZ R131, R131, -R120 ;  /* 0x8000007883837221 */ /* 0x000fe20000010000 */
[----:B------:R-:W-:Y:S01]  /*6420*/  PRMT R104, R102, 0x7632, R104 ;  /* 0x0000763266687816 */ /* 0x000fe20000000068 */
[----:B------:R-:W-:Y:S01]  /*6430*/  HFMA2 R120, -RZ, RZ, 0, 0 ;  /* 0x00000000ff787431 */ /* 0x000fe200000001ff */
[----:B------:R-:W-:-:S02]  /*6440*/  FSEL R168, R106, RZ, P5 ;  /* 0x000000ff6aa87208 */ /* 0x000fc40002800000 */
[----:B------:R-:W-:Y:S01]  /*6450*/  MOV R123, RZ ;  /* 0x000000ff007b7202 */ /* 0x000fe20000000f00 */
[----:B------:R-:W-:Y:S01]  /*6460*/  @P4 FMUL.FTZ R123, R107, R108 ;  /* 0x0000006c6b7b4220 */ /* 0x000fe20000410000 */
[----:B------:R-:W-:Y:S02]  /*6470*/  PRMT R106, R103, 0x7632, R106 ;  /* 0x00007632676a7816 */ /* 0x000fe4000000006a */
[----:B------:R-:W-:Y:S02]  /*6480*/  PRMT R105, R100, 0x7632, R105 ;  /* 0x0000763264697816 */ /* 0x000fe40000000069 */
[----:B------:R-:W-:Y:S02]  /*6490*/  SHF.L.U32 R108, R104, 0x10, RZ ;  /* 0x00000010686c7819 */ /* 0x000fe400000006ff */
[----:B------:R-:W-:Y:S02]  /*64a0*/  SHF.L.U32 R104, R100, 0x10, RZ ;  /* 0x0000001064687819 */ /* 0x000fe400000006ff */
[----:B------:R-:W-:-:S02]  /*64b0*/  LOP3.LUT P5, RZ, R124, 0xff, RZ, 0xc0, !PT ;  /* 0x000000ff7cff7812 */ /* 0x000fc400078ac0ff */
[----:B------:R-:W-:Y:S01]  /*64c0*/  LOP3.LUT P4, RZ, R124, 0xff00, RZ, 0xc0, !PT ;  /* 0x0000ff007cff7812 */ /* 0x000fe2000788c0ff */
[----:B------:R-:W-:Y:S01]  /*64d0*/  FADD.FTZ R124, R175, -R174 ;  /* 0x800000aeaf7c7221 */ /* 0x000fe20000010000 */
[----:B------:R-:W-:Y:S01]  /*64e0*/  SHF.L.U32 R110, R106, 0x10, RZ ;  /* 0x000000106a6e7819 */ /* 0x000fe200000006ff */
[----:B------:R-:W-:Y:S01]  /*64f0*/  FFMA.FTZ R113, R165, R113, R104 ;  /* 0x00000071a5717223 */ /* 0x000fe20000010068 */
[----:B------:R-:W-:Y:S01]  /*6500*/  SHF.L.U32 R106, R105, 0x10, RZ ;  /* 0x00000010696a7819 */ /* 0x000fe200000006ff */
[C---:B------:R-:W-:Y:S01]  /*6510*/  FFMA.FTZ R124, R165.reuse, R124, R108 ;  /* 0x0000007ca57c7223 */ /* 0x040fe2000001006c */
[----:B------:R-:W-:Y:S01]  /*6520*/  @P6 PRMT R104, R114, 0x7632, R104 ;  /* 0x0000763272686816 */ /* 0x000fe20000000068 */
[C---:B------:R-:W-:Y:S01]  /*6530*/  FFMA.FTZ R130, R165.reuse, R179, R110 ;  /* 0x000000b3a5827223 */ /* 0x040fe2000001006e */
[----:B------:R-:W-:Y:S01]  /*6540*/  MOV R125, RZ ;  /* 0x000000ff007d7202 */ /* 0x000fe20000000f00 */
[--C-:B------:R-:W-:Y:S01]  /*6550*/  FFMA.FTZ R165, R165, R131, R106.reuse ;  /* 0x00000083a5a57223 */ /* 0x100fe2000001006a */
[----:B------:R-:W-:Y:S01]  /*6560*/  @P2 PRMT R106, R115, 0x7632, R106 ;  /* 0x00007632736a2816 */ /* 0x000fe2000000006a */
[-C--:B------:R-:W-:Y:S01]  /*6570*/  FMUL.FTZ R108, R130, R186.reuse ;  /* 0x000000ba826c7220 */ /* 0x080fe20000410000 */
[----:B------:R-:W-:Y:S01]  /*6580*/  @P6 SHF.L.U32 R107, R104, 0x10, RZ ;  /* 0x00000010686b6819 */ /* 0x000fe200000006ff */
[-C--:B------:R-:W-:Y:S01]  /*6590*/  FMUL.FTZ R104, R113, R186.reuse ;  /* 0x000000ba71687220 */ /* 0x080fe20000410000 */
[----:B------:R-:W-:Y:S01]  /*65a0*/  @P2 SHF.L.U32 R109, R106, 0x10, RZ ;  /* 0x000000106a6d2819 */ /* 0x000fe200000006ff */
[-C--:B------:R-:W-:Y:S01]  /*65b0*/  FMUL.FTZ R106, R124, R186.reuse ;  /* 0x000000ba7c6a7220 */ /* 0x080fe20000410000 */
[----:B------:R-:W-:Y:S01]  /*65c0*/  @P5 SHF.L.U32 R105, R112, 0x10, RZ ;  /* 0x0000001070695819 */ /* 0x000fe200000006ff */
[----:B------:R-:W-:Y:S01]  /*65d0*/  FMUL.FTZ R186, R165, R186 ;  /* 0x000000baa5ba7220 */ /* 0x000fe20000410000 */
[----:B------:R-:W-:Y:S01]  /*65e0*/  FMUL.FTZ R104, R104, UR4 ;  /* 0x0000000468687c20 */ /* 0x000fe20008410000 */
[----:B------:R-:W-:Y:S01]  /*65f0*/  CS2R R114, SRZ ;  /* 0x0000000000727805 */ /* 0x000fe2000001ff00 */
[----:B------:R-:W-:Y:S01]  /*6600*/  FMUL.FTZ R110, R106, UR4 ;  /* 0x000000046a6e7c20 */ /* 0x000fe20008410000 */
[----:B------:R-:W-:Y:S01]  /*6610*/  FMUL.FTZ R108, R108, UR4 ;  /* 0x000000046c6c7c20 */ /* 0x000fe20008410000 */
[----:B------:R-:W-:Y:S01]  /*6620*/  FMUL.FTZ R186, R186, UR4 ;  /* 0x00000004baba7c20 */ /* 0x000fe20008410000 */
[----:B------:R-:W-:Y:S01]  /*6630*/  @P5 FMUL.FTZ R115, R104, R105 ;  /* 0x0000006968735220 */ /* 0x000fe20000410000 */
[----:B------:R-:W-:Y:S01]  /*6640*/  F2FP.BF16.F32.PACK_AB R105, R166, R111 ;  /* 0x0000006fa669723e */ /* 0x000fe200000010ff */
[----:B------:R-:W-:Y:S01]  /*6650*/  @P6 FMUL.FTZ R120, R110, R107 ;  /* 0x0000006b6e786220 */ /* 0x000fe20000410000 */
[----:B------:R-:W-:Y:S01]  /*6660*/  @P2 FMUL.FTZ R125, R108, R109 ;  /* 0x0000006d6c7d2220 */ /* 0x000fe20000410000 */
[----:B------:R-:W-:Y:S01]  /*6670*/  FMUL.FTZ R111, R67, R108 ;  /* 0x0000006c436f7220 */ /* 0x000fe20000410000 */
[----:B------:R-:W-:Y:S01]  /*6680*/  @P4 PRMT R112, R112, 0x7632, R112 ;  /* 0x0000763270704816 */ /* 0x000fe20000000070 */
[----:B------:R-:W-:Y:S01]  /*6690*/  FMUL.FTZ R110, R65, R110 ;  /* 0x0000006e416e7220 */ /* 0x000fe20000410000 */
[----:B------:R-:W-:Y:S01]  /*66a0*/  FMUL.FTZ R108, R60, R104 ;  /* 0x000000683c6c7220 */ /* 0x000fe20000410000 */
[----:B------:R-:W-:Y:S01]  /*66b0*/  FMUL.FTZ R109, R61, R186 ;  /* 0x000000ba3d6d7220 */ /* 0x000fe20000410000 */
[----:B------:R-:W-:-:S02]  /*66c0*/  @P4 SHF.L.U32 R112, R112, 0x10, RZ ;  /* 0x0000001070704819 */ /* 0x000fc400000006ff */
[----:B------:R-:W-:Y:S02]  /*66d0*/  F2FP.BF16.F32.PACK_AB R104, R165, R113 ;  /* 0x00000071a568723e */ /* 0x000fe400000010ff */
[----:B------:R-:W-:Y:S01]  /*66e0*/  FSEL R111, R111, RZ, P2 ;  /* 0x000000ff6f6f7208 */ /* 0x000fe20001000000 */
[----:B------:R-:W-:Y:S01]  /*66f0*/  @P4 FMUL.FTZ R114, R186, R112 ;  /* 0x00000070ba724220 */ /* 0x000fe20000410000 */
[----:B------:R-:W-:Y:S02]  /*6700*/  FSEL R131, R110, RZ, P6 ;  /* 0x000000ff6e837208 */ /* 0x000fe40003000000 */
[----:B------:R-:W-:Y:S02]  /*6710*/  FSEL R108, R108, RZ, P5 ;  /* 0x000000ff6c6c7208 */ /* 0x000fe40002800000 */
[----:B------:R-:W-:Y:S02]  /*6720*/  FSEL R113, R109, RZ, P4 ;  /* 0x000000ff6d717208 */ /* 0x000fe40002000000 */
[----:B------:R-:W-:-:S02]  /*6730*/  F2FP.BF16.F32.PACK_AB R107, R130, R171 ;  /* 0x000000ab826b723e */ /* 0x000fc400000010ff */
[----:B------:R-:W-:Y:S02]  /*6740*/  F2FP.BF16.F32.PACK_AB R106, R124, R169 ;  /* 0x000000a97c6a723e */ /* 0x000fe400000010ff */
[----:B------:R-:W-:Y:S02]  /*6750*/  F2FP.BF16.F32.PACK_AB R111, R111, R170 ;  /* 0x000000aa6f6f723e */ /* 0x000fe400000010ff */
[----:B------:R-:W-:Y:S02]  /*6760*/  F2FP.BF16.F32.PACK_AB R110, R131, R168 ;  /* 0x000000a8836e723e */ /* 0x000fe400000010ff */
[----:B------:R-:W-:Y:S02]  /*6770*/  F2FP.BF16.F32.PACK_AB R109, R167, R122 ;  /* 0x0000007aa76d723e */ /* 0x000fe400000010ff */
[----:B------:R-:W-:Y:S01]  /*6780*/  F2FP.BF16.F32.PACK_AB R108, R113, R108 ;  /* 0x0000006c716c723e */ /* 0x000fe200000010ff */
[----:B------:R-:W-:Y:S06]  /*6790*/  BRA `(.L_x_2741) ;  /* 0x0000000400b47947 */ /* 0x000fec0003800000 */
.L_x_2740:
[-CC-:B------:R-:W-:Y:S01]  /*67a0*/  FFMA.FTZ R170, R170, R204.reuse, R203.reuse ;  /* 0x000000ccaaaa7223 */ /* 0x180fe200000100cb */
[----:B------:R-:W-:Y:S01]  /*67b0*/  LOP3.LUT P6, RZ, R124, 0xff0000, RZ, 0xc0, !PT ;  /* 0x00ff00007cff7812 */ /* 0x000fe200078cc0ff */
[-C--:B0-----:R-:W-:Y:S01]  /*67c0*/  FFMA.FTZ R110, R173, R204.reuse, R203 ;  /* 0x000000ccad6e7223 */ /* 0x081fe200000100cb */
[----:B------:R-:W-:Y:S01]  /*67d0*/  PRMT R109, R101, 0x7632, R109 ;  /* 0x00007632656d7816 */ /* 0x000fe2000000006d */
[----:B------:R-:W-:Y:S01]  /*67e0*/  FADD.FTZ R170, R169, -R170 ;  /* 0x800000aaa9aa7221 */ /* 0x000fe20000010000 */
[----:B------:R-:W-:Y:S01]  /*67f0*/  SHF.L.U32 R108, R101, 0x10, RZ ;  /* 0x00000010656c7819 */ /* 0x000fe200000006ff */
[-CC-:B------:R-:W-:Y:S01]  /*6800*/  FFMA.FTZ R119, R174, R204.reuse, R203.reuse ;  /* 0x000000ccae777223 */ /* 0x180fe200000100cb */
[----:B------:R-:W-:Y:S01]  /*6810*/  LOP3.LUT P2, RZ, R124, 0xff000000, RZ, 0xc0, !PT ;  /* 0xff0000007cff7812 */ /* 0x000fe2000784c0ff */
[----:B------:R-:W-:Y:S01]  /*6820*/  FFMA.FTZ R121, R178, R204, R203 ;  /* 0x000000ccb2797223 */ /* 0x000fe200000100cb */
[----:B------:R-:W-:Y:S01]  /*6830*/  SHF.L.U32 R111, R109, 0x10, RZ ;  /* 0x000000106d6f7819 */ /* 0x000fe200000006ff */
[----:B------:R-:W-:Y:S01]  /*6840*/  FFMA.FTZ R109, R165, R170, R108 ;  /* 0x000000aaa56d7223 */ /* 0x000fe2000001006c */
[----:B------:R-:W-:Y:S01]  /*6850*/  LOP3.LUT P5, RZ, R125, 0xff, RZ, 0xc0, !PT ;  /* 0x000000ff7dff7812 */ /* 0x000fe200078ac0ff */
[----:B------:R-:W-:Y:S01]  /*6860*/  FADD.FTZ R110, R171, -R110 ;  /* 0x8000006eab6e7221 */ /* 0x000fe20000010000 */
[----:B------:R-:W-:Y:S01]  /*6870*/  SHF.L.U32 R118, R102, 0x10, RZ ;  /* 0x0000001066767819 */ /* 0x000fe200000006ff */
[----:B------:R-:W-:Y:S01]  /*6880*/  FADD.FTZ R172, R172, -R119 ;  /* 0x80000077acac7221 */ /* 0x000fe20000010000 */
[----:B------:R-:W-:Y:S01]  /*6890*/  FADD.FTZ R176, R176, -R121 ;  /* 0x80000079b0b07221 */ /* 0x000fe20000010000 */
[----:B------:R-:W-:Y:S01]  /*68a0*/  FMUL.FTZ R108, R186, R109 ;  /* 0x0000006dba6c7220 */ /* 0x000fe20000410000 */
[----:B------:R-:W-:Y:S01]  /*68b0*/  SHF.L.U32 R121, R103, 0x10, RZ ;  /* 0x0000001067797819 */ /* 0x000fe200000006ff */
[----:B------:R-:W-:Y:S01]  /*68c0*/  FFMA.FTZ R194, R167, R204, R203 ;  /* 0x000000cca7c27223 */ /* 0x000fe200000100cb */
[----:B------:R-:W-:Y:S01]  /*68d0*/  LOP3.LUT P4, RZ, R125, 0xff0000, RZ, 0xc0, !PT ;  /* 0x00ff00007dff7812 */ /* 0x000fe2000788c0ff */
[----:B------:R-:W-:Y:S01]  /*68e0*/  FFMA.FTZ R167, R165, R110, R111 ;  /* 0x0000006ea5a77223 */ /* 0x000fe2000001006f */
[----:B-----5:R-:W-:Y:S01]  /*68f0*/  @P6 SHF.L.U32 R110, R113, 0x10, RZ ;  /* 0x00000010716e6819 */ /* 0x020fe200000006ff */
[C---:B------:R-:W-:Y:S01]  /*6900*/  FFMA.FTZ R109, R165.reuse, R172, R118 ;  /* 0x000000aca56d7223 */ /* 0x040fe20000010076 */
[----:B------:R-:W-:Y:S01]  /*6910*/  FMUL.FTZ R111, R108, UR4 ;  /* 0x000000046c6f7c20 */ /* 0x000fe20008410000 */
[----:B------:R-:W-:Y:S01]  /*6920*/  FFMA.FTZ R171, R165, R176, R121 ;  /* 0x000000b0a5ab7223 */ /* 0x000fe20000010079 */
[----:B------:R-:W-:Y:S01]  /*6930*/  @P2 PRMT R113, R113, 0x7632, R113 ;  /* 0x0000763271712816 */ /* 0x000fe20000000071 */
[----:B------:R-:W-:Y:S01]  /*6940*/  FMUL.FTZ R108, R186, R167 ;  /* 0x000000a7ba6c7220 */ /* 0x000fe20000410000 */
[----:B------:R-:W-:-:S02]  /*6950*/  HFMA2 R119, -RZ, RZ, 0, 0 ;  /* 0x00000000ff777431 */ /* 0x000fc400000001ff */
[----:B------:R-:W-:Y:S01]  /*6960*/  FMUL.FTZ R109, R186, R109 ;  /* 0x0000006dba6d7220 */ /* 0x000fe20000410000 */
[----:B------:R-:W-:Y:S01]  /*6970*/  @P6 FMUL.FTZ R119, R110, R111 ;  /* 0x0000006f6e776220 */ /* 0x000fe20000410000 */
[----:B------:R-:W-:Y:S01]  /*6980*/  FMUL.FTZ R110, R186, R171 ;  /* 0x000000abba6e7220 */ /* 0x000fe20000410000 */
[----:B------:R-:W-:Y:S01]  /*6990*/  @P5 SHF.L.U32 R122, R114, 0x10, RZ ;  /* 0x00000010727a5819 */ /* 0x000fe200000006ff */
[----:B------:R-:W-:Y:S01]  /*69a0*/  FMUL.FTZ R120, R108, UR4 ;  /* 0x000000046c787c20 */ /* 0x000fe20008410000 */
[----:B------:R-:W-:Y:S01]  /*69b0*/  @P2 SHF.L.U32 R169, R113, 0x10, RZ ;  /* 0x0000001071a92819 */ /* 0x000fe200000006ff */
[----:B------:R-:W-:Y:S01]  /*69c0*/  FMUL.FTZ R113, R109, UR4 ;  /* 0x000000046d717c20 */ /* 0x000fe20008410000 */
[----:B------:R-:W-:Y:S01]  /*69d0*/  FMUL.FTZ R108, R62, R111 ;  /* 0x0000006f3e6c7220 */ /* 0x000fe20000410000 */
[----:B------:R-:W-:Y:S01]  /*69e0*/  @P4 SHF.L.U32 R166, R115, 0x10, RZ ;  /* 0x0000001073a64819 */ /* 0x000fe200000006ff */
[----:B------:R-:W-:Y:S01]  /*69f0*/  FMUL.FTZ R167, R110, UR4 ;  /* 0x000000046ea77c20 */ /* 0x000fe20008410000 */
[----:B------:R-:W-:-:S02]  /*6a00*/  HFMA2 R121, -RZ, RZ, 0, 0 ;  /* 0x00000000ff797431 */ /* 0x000fc400000001ff */
        /* <DEDUP_REMOVED lines=10> */
[-CC-:B------:R-:W-:Y:S01]  /*6ab0*/  FFMA.FTZ R174, R177, R204.reuse, R203.reuse ;  /* 0x000000ccb1ae7223 */ /* 0x180fe200000100cb */
[-CC-:B------:R-:W-:Y:S01]  /*6ac0*/  FFMA.FTZ R178, R181, R204.reuse, R203.reuse ;  /* 0x000000ccb5b27223 */ /* 0x180fe200000100cb */
[----:B------:R-:W-:Y:S01]  /*6ad0*/  ISETP.GE.U32.AND P2, PT, R124, RZ, PT ;  /* 0x000000ff7c00720c */ /* 0x000fe20003f46070 */
[----:B------:R-:W-:Y:S01]  /*6ae0*/  FFMA.FTZ R203, R168, R204, R203 ;  /* 0x000000cca8cb7223 */ /* 0x000fe200000100cb */
[----:B------:R-:W-:Y:S01]  /*6af0*/  LOP3.LUT P6, RZ, R125, 0xff00, RZ, 0xc0, !PT ;  /* 0x0000ff007dff7812 */ /* 0x000fe200078cc0ff */
[----:B------:R-:W-:Y:S01]  /*6b00*/  FADD.FTZ R174, R175, -R174 ;  /* 0x800000aeafae7221 */ /* 0x000fe20000010000 */
[----:B------:R-:W-:Y:S01]  /*6b10*/  FSEL R166, R110, RZ, P5 ;  /* 0x000000ff6ea67208 */ /* 0x000fe20002800000 */
[----:B------:R-:W-:Y:S01]  /*6b20*/  FADD.FTZ R178, R179, -R178 ;  /* 0x800000b2b3b27221 */ /* 0x000fe20000010000 */
[----:B------:R-:W-:Y:S01]  /*6b30*/  FSEL R168, R108, RZ, P4 ;  /* 0x000000ff6ca87208 */ /* 0x000fe20002000000 */
[----:B------:R-:W-:Y:S01]  /*6b40*/  FADD.FTZ R130, R130, -R203 ;  /* 0x800000cb82827221 */ /* 0x000fe20000010000 */
[C---:B------:R-:W-:Y:S01]  /*6b50*/  LOP3.LUT P5, RZ, R124.reuse, 0xff, RZ, 0xc0, !PT ;  /* 0x000000ff7cff7812 */ /* 0x040fe200078ac0ff */
[----:B------:R-:W-:Y:S01]  /*6b60*/  FADD.FTZ R194, R131, -R194 ;  /* 0x800000c283c27221 */ /* 0x000fe20000010000 */
[----:B------:R-:W-:Y:S01]  /*6b70*/  LOP3.LUT P4, RZ, R124, 0xff00, RZ, 0xc0, !PT ;  /* 0x0000ff007cff7812 */ /* 0x000fe2000788c0ff */
[----:B------:R-:W-:Y:S01]  /*6b80*/  HFMA2 R120, -RZ, RZ, 0, 0 ;  /* 0x00000000ff787431 */ /* 0x000fe200000001ff */
[----:B------:R-:W-:-:S02]  /*6b90*/  ISETP.GE.U32.AND.EX P2, PT, R125, 0x1000000, PT, P2 ;  /* 0x010000007d00780c */ /* 0x000fc40003f46120 */
[----:B------:R-:W-:Y:S02]  /*6ba0*/  PRMT R109, R102, 0x7632, R109 ;  /* 0x00007632666d7816 */ /* 0x000fe4000000006d */
[----:B------:R-:W-:Y:S02]  /*6bb0*/  PRMT R111, R103, 0x7632, R111 ;  /* 0x00007632676f7816 */ /* 0x000fe4000000006f */
[C---:B------:R-:W-:Y:S02]  /*6bc0*/  PRMT R108, R100.reuse, 0x7632, R108 ;  /* 0x00007632646c7816 */ /* 0x040fe4000000006c */
[----:B------:R-:W-:Y:S02]  /*6bd0*/  SHF.L.U32 R110, R109, 0x10, RZ ;  /* 0x000000106d6e7819 */ /* 0x000fe400000006ff */
[----:B------:R-:W-:Y:S02]  /*6be0*/  SHF.L.U32 R111, R111, 0x10, RZ ;  /* 0x000000106f6f7819 */ /* 0x000fe400000006ff */
[----:B------:R-:W-:Y:S01]  /*6bf0*/  SHF.L.U32 R109, R100, 0x10, RZ ;  /* 0x00000010646d7819 */ /* 0x000fe200000006ff */
[C---:B------:R-:W-:Y:S01]  /*6c00*/  FFMA.FTZ R131, R165.reuse, R174, R110 ;  /* 0x000000aea5837223 */ /* 0x040fe2000001006e */
[----:B------:R-:W-:Y:S01]  /*6c10*/  SHF.L.U32 R113, R108, 0x10, RZ ;  /* 0x000000106c717819 */ /* 0x000fe200000006ff */
[C---:B------:R-:W-:Y:S01]  /*6c20*/  FFMA.FTZ R169, R165.reuse, R178, R111 ;  /* 0x000000b2a5a97223 */ /* 0x040fe2000001006f */
[----:B------:R-:W-:Y:S01]  /*6c30*/  @P6 PRMT R108, R114, 0x7632, R108 ;  /* 0x00007632726c6816 */ /* 0x000fe2000000006c */
[C---:B------:R-:W-:Y:S01]  /*6c40*/  FFMA.FTZ R111, R165.reuse, R130, R109 ;  /* 0x00000082a56f7223 */ /* 0x040fe2000001006d */
[C---:B------:R-:W-:Y:S01]  /*6c50*/  @P5 SHF.L.U32 R114, R112.reuse, 0x10, RZ ;  /* 0x0000001070725819 */ /* 0x040fe200000006ff */
[----:B------:R-:W-:Y:S01]  /*6c60*/  FFMA.FTZ R113, R165, R194, R113 ;  /* 0x000000c2a5717223 */ /* 0x000fe20000010071 */
[----:B------:R-:W-:Y:S01]  /*6c70*/  @P4 PRMT R124, R112, 0x7632, R124 ;  /* 0x00007632707c4816 */ /* 0x000fe2000000007c */
[C---:B------:R-:W-:Y:S01]  /*6c80*/  FMUL.FTZ R109, R186.reuse, R131 ;  /* 0x00000083ba6d7220 */ /* 0x040fe20000410000 */
[----:B------:R-:W-:Y:S01]  /*6c90*/  @P2 PRMT R112, R115, 0x7632, R112 ;  /* 0x0000763273702816 */ /* 0x000fe20000000070 */
[----:B------:R-:W-:Y:S01]  /*6ca0*/  FMUL.FTZ R110, R186, R169 ;  /* 0x000000a9ba6e7220 */ /* 0x000fe20000410000 */
[----:B------:R-:W-:Y:S01]  /*6cb0*/  @P6 SHF.L.U32 R165, R108, 0x10, RZ ;  /* 0x000000106ca56819 */ /* 0x000fe200000006ff */
[C---:B------:R-:W-:Y:S01]  /*6cc0*/  FMUL.FTZ R108, R186.reuse, R111 ;  /* 0x0000006fba6c7220 */ /* 0x040fe20000410000 */
[----:B------:R-:W-:Y:S01]  /*6cd0*/  FMUL.FTZ R186, R186, R113 ;  /* 0x00000071baba7220 */ /* 0x000fe20000410000 */
[----:B------:R-:W-:Y:S01]  /*6ce0*/  @P2 SHF.L.U32 R111, R112, 0x10, RZ ;  /* 0x00000010706f2819 */ /* 0x000fe200000006ff */
[----:B------:R-:W-:Y:S01]  /*6cf0*/  FMUL.FTZ R112, R109, UR4 ;  /* 0x000000046d707c20 */ /* 0x000fe20008410000 */
[----:B------:R-:W-:Y:S01]  /*6d00*/  FMUL.FTZ R110, R110, UR4 ;  /* 0x000000046e6e7c20 */ /* 0x000fe20008410000 */
[----:B------:R-:W-:Y:S01]  /*6d10*/  FMUL.FTZ R109, R108, UR4 ;  /* 0x000000046c6d7c20 */ /* 0x000fe20008410000 */
[----:B------:R-:W-:Y:S01]  /*6d20*/  FMUL.FTZ R186, R186, UR4 ;  /* 0x00000004baba7c20 */ /* 0x000fe20008410000 */
[----:B------:R-:W-:Y:S01]  /*6d30*/  MOV R125, RZ ;  /* 0x000000ff007d7202 */ /* 0x000fe20000000f00 */
[----:B------:R-:W-:-:S02]  /*6d40*/  HFMA2 R115, -RZ, RZ, 0, 0 ;  /* 0x00000000ff737431 */ /* 0x000fc400000001ff */
[-C--:B------:R-:W-:Y:S01]  /*6d50*/  @P2 FMUL.FTZ R125, R111, R110.reuse ;  /* 0x0000006e6f7d2220 */ /* 0x080fe20000410000 */
[-C--:B------:R-:W-:Y:S01]  /*6d60*/  @P5 FMUL.FTZ R115, R114, R109.reuse ;  /* 0x0000006d72735220 */ /* 0x080fe20000410000 */
[----:B------:R-:W-:Y:S01]  /*6d70*/  @P4 SHF.L.U32 R113, R124, 0x10, RZ ;  /* 0x000000107c714819 */ /* 0x000fe200000006ff */
[----:B------:R-:W-:Y:S01]  /*6d80*/  FMUL.FTZ R111, R67, R110 ;  /* 0x0000006e436f7220 */ /* 0x000fe20000410000 */
[----:B------:R-:W-:Y:S01]  /*6d90*/  FMUL.FTZ R108, R60, R109 ;  /* 0x0000006d3c6c7220 */ /* 0x000fe20000410000 */
[----:B------:R-:W-:Y:S01]  /*6da0*/  FMUL.FTZ R110, R65, R112 ;  /* 0x00000070416e7220 */ /* 0x000fe20000410000 */
[-C--:B------:R-:W-:Y:S01]  /*6db0*/  FMUL.FTZ R109, R61, R186.reuse ;  /* 0x000000ba3d6d7220 */ /* 0x080fe20000410000 */
[----:B------:R-:W-:Y:S01]  /*6dc0*/  MOV R114, RZ ;  /* 0x000000ff00727202 */ /* 0x000fe20000000f00 */
[----:B------:R-:W-:Y:S01]  /*6dd0*/  @P4 FMUL.FTZ R114, R113, R186 ;  /* 0x000000ba71724220 */ /* 0x000fe20000410000 */
[----:B------:R-:W-:Y:S01]  /*6de0*/  FSEL R111, R111, RZ, P2 ;  /* 0x000000ff6f6f7208 */ /* 0x000fe20001000000 */
[----:B------:R-:W-:Y:S01]  /*6df0*/  @P6 FMUL.FTZ R120, R165, R112 ;  /* 0x00000070a5786220 */ /* 0x000fe20000410000 */
[----:B------:R-:W-:-:S02]  /*6e00*/  FSEL R131, R110, RZ, P6 ;  /* 0x000000ff6e837208 */ /* 0x000fc40003000000 */
[----:B------:R-:W-:Y:S02]  /*6e10*/  FSEL R108, R108, RZ, P5 ;  /* 0x000000ff6c6c7208 */ /* 0x000fe40002800000 */
[----:B------:R-:W-:Y:S02]  /*6e20*/  FSEL R113, R109, RZ, P4 ;  /* 0x000000ff6d717208 */ /* 0x000fe40002000000 */
[----:B------:R-:W-:Y:S02]  /*6e30*/  F2FP.BF16.F32.PACK_AB R111, R111, R168 ;  /* 0x000000a86f6f723e */ /* 0x000fe400000010ff */
[----:B------:R-:W-:Y:S02]  /*6e40*/  F2FP.BF16.F32.PACK_AB R110, R131, R166 ;  /* 0x000000a6836e723e */ /* 0x000fe400000010ff */
[----:B------:R-:W-:Y:S02]  /*6e50*/  F2FP.BF16.F32.PACK_AB R109, R167, R122 ;  /* 0x0000007aa76d723e */ /* 0x000fe400000010ff */
[----:B------:R-:W-:-:S07]  /*6e60*/  F2FP.BF16.F32.PACK_AB R108, R113, R108 ;  /* 0x0000006c716c723e */ /* 0x000fce00000010ff */
.L_x_2741:
[----:B------:R-:W0:Y:S01]  /*6e70*/  @P0 LDC.64 R112, c[0x0][0x478] ;  /* 0x00011e00ff700b82 */ /* 0x000e220000000a00 */
[----:B------:R-:W-:-:S04]  /*6e80*/  IMAD.WIDE.U32 R116, R164, 0x10, R116 ;  /* 0x00000010a4747825 */ /* 0x000fc800078e0074 */
[----:B0-----:R-:W-:-:S05]  /*6e90*/  @P0 IMAD.WIDE.U32 R112, R164, 0x10, R112 ;  /* 0x00000010a4700825 */ /* 0x001fca00078e0070 */
[----:B------:R1:W-:Y:S04]  /*6ea0*/  @P0 STG.E.128 desc[UR6][R112.64], R104 ;  /* 0x0000006870000986 */ /* 0x0003e8000c101d06 */
[----:B------:R1:W-:Y:S02]  /*6eb0*/  STG.E.128 desc[UR6][R116.64], R108 ;  /* 0x0000006c74007986 */ /* 0x0003e4000c101d06 */
.L_x_2735:
        /* <DEDUP_REMOVED lines=101> */
.L_x_2727:
        /* <DEDUP_REMOVED lines=28> */
.L_x_2743:
        /* <DEDUP_REMOVED lines=11> */
.L_x_10709:


//--------------------- .text._ZN10layer_norm22ln_bwd_finalize_kernelINS_22Kernel_traits_finalizeILj6144Ef13__nv_bfloat16S2_S2_fjLb1ELj1024ELj4ENS_18Kernel_traits_baseILj6144EfS2_S2_S2_fjLj1024EEEEELb1ELb0EEEvNS_9BwdParamsE --------------------------
	.section	.text._ZN10layer_norm22ln_bwd_finalize_kernelINS_22Kernel_traits_finalizeILj6144Ef13__nv_bfloat16S2_S2_fjLb1ELj1024ELj4ENS_18Kernel_traits_baseILj6144EfS2_S2_S2_fjLj1024EEEEELb1ELb0EEEvNS_9BwdParamsE,"ax",@progbits
	.align	128
        .global         _ZN10layer_norm22ln_bwd_finalize_kernelINS_22Kernel_traits_finalizeILj6144Ef13__nv_bfloat16S2_S2_fjLb1ELj1024ELj4ENS_18Kernel_traits_baseILj6144EfS2_S2_S2_fjLj1024EEEEELb1ELb0EEEvNS_9BwdParamsE
        .type           _ZN10layer_norm22ln_bwd_finalize_kernelINS_22Kernel_traits_finalizeILj6144Ef13__nv_bfloat16S2_S2_fjLb1ELj1024ELj4ENS_18Kernel_traits_baseILj6144EfS2_S2_S2_fjLj1024EEEEELb1ELb0EEEvNS_9BwdParamsE,@function
        .size           _ZN10layer_norm22ln_bwd_finalize_kernelINS_22Kernel_traits_finalizeILj6144Ef13__nv_bfloat16S2_S2_fjLb1ELj1024ELj4ENS_18Kernel_traits_baseILj6144EfS2_S2_S2_fjLj1024EEEEELb1ELb0EEEvNS_9BwdParamsE,(.L_x_10710 - _ZN10layer_norm22ln_bwd_finalize_kernelINS_22Kernel_traits_finalizeILj6144Ef13__nv_bfloat16S2_S2_fjLb1ELj1024ELj4ENS_18Kernel_traits_baseILj6144EfS2_S2_S2_fjLj1024EEEEELb1ELb0EEEvNS_9BwdParamsE)
        .other          _ZN10layer_norm22ln_bwd_finalize_kernelINS_22Kernel_traits_finalizeILj6144Ef13__nv_bfloat16S2_S2_fjLb1ELj1024ELj4ENS_18Kernel_traits_baseILj6144EfS2_S2_S2_fjLj1024EEEEELb1ELb0EEEvNS_9BwdParamsE,@"STO_CUDA_ENTRY STV_DEFAULT"
_ZN10layer_norm22ln_bwd_finalize_kernelINS_22Kernel_traits_finalizeILj6144Ef13__nv_bfloat16S2_S2_fjLb1ELj1024ELj4ENS_18Kernel_traits_baseILj6144EfS2_S2_S2_fjLj1024EEEEELb1ELb0EEEvNS_9BwdParamsE:
.text._ZN10layer_norm22ln_bwd_finalize_kernelINS_22Kernel_traits_finalizeILj6144Ef13__nv_bfloat16S2_S2_fjLb1ELj1024ELj4ENS_18Kernel_traits_baseILj6144EfS2_S2_S2_fjLj1024EEEEELb1ELb0EEEvNS_9BwdParamsE:
        /* <DEDUP_REMOVED lines=16> */
[----:B------:R-:W-:-:S02]  /*0100*/  CS2R R6, SRZ ;  /* 0x0000000000067805 */ /* 0x000fc4000001ff00 */
        /* <DEDUP_REMOVED lines=8> */
[----:B------:R-:W-:Y:S02]  /*0190*/  MOV R8, R4 ;  /* 0x0000000400087202 */ /* 0x000fe40000000f00 */
[----:B------:R-:W-:Y:S02]  /*01a0*/  IADD3 R10, PT, PT, R10, R7, RZ ;  /* 0x000000070a0a7210 */ /* 0x000fe40007ffe0ff */
[----:B------:R-:W-:-:S02]  /*01b0*/  CS2R R6, SRZ ;  /* 0x0000000000067805 */ /* 0x000fc4000001ff00 */
[----:B------:R-:W-:Y:S02]  /*01c0*/  MOV R22, RZ ;  /* 0x000000ff00167202 */ /* 0x000fe40000000f00 */
[C---:B------:R-:W-:Y:S02]  /*01d0*/  ISETP.GE.U32.AND P1, PT, R10.reuse, 0xe0, PT ;  /* 0x000000e00a00780c */ /* 0x040fe40003f26070 */
[----:B------:R-:W-:-:S04]  /*01e0*/  LEA.HI R11, R10, 0x1, RZ, 0x1b ;  /* 0x000000010a0b7811 */ /* 0x000fc800078fd8ff */
[----:B------:R-:W-:-:S04]  /*01f0*/  LOP3.LUT R12, R11, 0x7, RZ, 0xc0, !PT ;  /* 0x000000070b0c7812 */ /* 0x000fc800078ec0ff */
        /* <DEDUP_REMOVED lines=28> */
.L_x_2748:
        /* <DEDUP_REMOVED lines=87> */
.L_x_2747:
[----:B------:R-:W-:Y:S05]  /*0930*/  BSYNC.RECONVERGENT B1 ;  /* 0x0000000000017941 */ /* 0x000fea0003800200 */
.L_x_2746:
        /* <DEDUP_REMOVED lines=49> */
.L_x_2750:
[----:B------:R-:W-:Y:S05]  /*0c50*/  BSYNC.RECONVERGENT B1 ;  /* 0x0000000000017941 */ /* 0x000fea0003800200 */
.L_x_2749:
        /* <DEDUP_REMOVED lines=29> */
.L_x_2752:
[----:B------:R-:W-:Y:S05]  /*0e30*/  BSYNC.RECONVERGENT B1 ;  /* 0x0000000000017941 */ /* 0x000fea0003800200 */
.L_x_2751:
        /* <DEDUP_REMOVED lines=14> */
.L_x_2745:
[----:B------:R-:W-:Y:S05]  /*0f20*/  BSYNC.RECONVERGENT B0 ;  /* 0x0000000000007941 */ /* 0x000fea0003800200 */
.L_x_2744:
        /* <DEDUP_REMOVED lines=68> */
[----:B-1----:R-:W-:Y:S04]  /*1370*/  STG.E.64 desc[UR6][R10.64], R6 ;  /* 0x000000060a007986 */ /* 0x002fe8000c101b06 */
[----:B--2---:R-:W-:Y:S04]  /*1380*/  STG.E.64 desc[UR6][R12.64], R4 ;  /* 0x000000040c007986 */ /* 0x004fe8000c101b06 */
[----:B----4-:R-:W-:Y:S01]  /*1390*/  STG.E.64 desc[UR6][R8.64], R2 ;  /* 0x0000000208007986 */ /* 0x010fe2000c101b06 */
[----:B------:R-:W-:Y:S05]  /*13a0*/  EXIT ;  /* 0x000000000000794d */ /* 0x000fea0003800000 */
.L_x_2753:
        /* <DEDUP_REMOVED lines=13> */
.L_x_10710:


//--------------------- .text._ZN10layer_norm13ln_bwd_kernelINS_13Kernel_traitsIf13__nv_bfloat16S2_S2_fjLj6144ELj1ELj1ELj8ELj16ENS_18Kernel_traits_baseILj6144EfS2_S2_S2_fjLj256EEEEELb1ELb1ELb1ELb0EEEvNS_9BwdParamsE --------------------------
	.section	.text._ZN10layer_norm13ln_bwd_kernelINS_13Kernel_traitsIf13__nv_bfloat16S2_S2_fjLj6144ELj1ELj1ELj8ELj16ENS_18Kernel_traits_baseILj6144EfS2_S2_S2_fjLj256EEEEELb1ELb1ELb1ELb0EEEvNS_9BwdParamsE,"ax",@progbits
	.align	128
        .global         _ZN10layer_norm13ln_bwd_kernelINS_13Kernel_traitsIf13__nv_bfloat16S2_S2_fjLj6144ELj1ELj1ELj8ELj16ENS_18Kernel_traits_baseILj6144EfS2_S2_S2_fjLj256EEEEELb1ELb1ELb1ELb0EEEvNS_9BwdParamsE
        .type           _ZN10layer_norm13ln_bwd_kernelINS_13Kernel_traitsIf13__nv_bfloat16S2_S2_fjLj6144ELj1ELj1ELj8ELj16ENS_18Kernel_traits_baseILj6144EfS2_S2_S2_fjLj256EEEEELb1ELb1ELb1ELb0EEEvNS_9BwdParamsE,@function
        .size           _ZN10layer_norm13ln_bwd_kernelINS_13Kernel_traitsIf13__nv_bfloat16S2_S2_fjLj6144ELj1ELj1ELj8ELj16ENS_18Kernel_traits_baseILj6144EfS2_S2_S2_fjLj256EEEEELb1ELb1ELb1ELb0EEEvNS_9BwdParamsE,(.L_x_10711 - _ZN10layer_norm13ln_bwd_kernelINS_13Kernel_traitsIf13__nv_bfloat16S2_S2_fjLj6144ELj1ELj1ELj8ELj16ENS_18Kernel_traits_baseILj6144EfS2_S2_S2_fjLj256EEEEELb1ELb1ELb1ELb0EEEvNS_9BwdParamsE)
        .other          _ZN10layer_norm13ln_bwd_kernelINS_13Kernel_traitsIf13__nv_bfloat16S2_S2_fjLj6144ELj1ELj1ELj8ELj16ENS_18Kernel_traits_baseILj6144EfS2_S2_S2_fjLj256EEEEELb1ELb1ELb1ELb0EEEvNS_9BwdParamsE,@"STO_CUDA_ENTRY STV_DEFAULT"
_ZN10layer_norm13ln_bwd_kernelINS_13Kernel_traitsIf13__nv_bfloat16S2_S2_fjLj6144ELj1ELj1ELj8ELj16ENS_18Kernel_traits_baseILj6144EfS2_S2_S2_fjLj256EEEEELb1ELb1ELb1ELb0EEEvNS_9BwdParamsE:
.text._ZN10layer_norm13ln_bwd_kernelINS_13Kernel_traitsIf13__nv_bfloat16S2_S2_fjLj6144ELj1ELj1ELj8ELj16ENS_18Kernel_traits_baseILj6144EfS2_S2_S2_fjLj256EEEEELb1ELb1ELb1ELb0EEEvNS_9BwdParamsE:
        /* <DEDUP_REMOVED lines=122> */
.L_x_2870:
[----:B0-2---:R-:W0:Y:S08]  /*07a0*/  LDC.64 R172, c[0x0][0x3f8] ;  /* 0x0000fe00ffac7b82 */ /* 0x005e300000000a00 */
        /* <DEDUP_REMOVED lines=54> */
[----:B------:R-:W-:Y:S01]  /*0b10*/  VIADD R183, R183, 0x100 ;  /* 0x00000100b7b77836 */ /* 0x000fe20000000000 */
[----:B------:R-:W-:Y:S02]  /*0b20*/  IADD3 R180, PT, PT, R180, 0x100, RZ ;  /* 0x00000100b4b47810 */ /* 0x000fe40007ffe0ff */
[----:B------:R-:W-:Y:S02]  /*0b30*/  IADD3 R182, PT, PT, R182, 0x100, RZ ;  /* 0x00000100b6b67810 */ /* 0x000fe40007ffe0ff */
[C---:B---3--:R-:W-:Y:S01]  /*0b40*/  PRMT R3, R12.reuse, 0x7632, R3 ;  /* 0x000076320c037816 */ /* 0x048fe20000000003 */
[----:B------:R-:W-:Y:S01]  /*0b50*/  IMAD.U32 R12, R12, 0x10000, RZ ;  /* 0x000100000c0c7824 */ /* 0x000fe200078e00ff */
[C---:B------:R-:W-:Y:S02]  /*0b60*/  SHF.L.U32 R22, R13.reuse, 0x10, RZ ;  /* 0x000000100d167819 */ /* 0x040fe400000006ff */
[----:B------:R-:W-:Y:S01]  /*0b70*/  PRMT R20, R13, 0x7632, R20 ;  /* 0x000076320d147816 */ /* 0x000fe20000000014 */
[----:B------:R-:W-:Y:S01]  /*0b80*/  FADD.FTZ R9, -R181, R12 ;  /* 0x0000000cb5097221 */ /* 0x000fe20000010100 */
[----:B------:R-:W-:-:S02]  /*0b90*/  SHF.L.U32 R24, R14, 0x10, RZ ;  /* 0x000000100e187819 */ /* 0x000fc400000006ff */
[C---:B------:R-:W-:Y:S02]  /*0ba0*/  PRMT R174, R15.reuse, 0x7632, R174 ;  /* 0x000076320fae7816 */ /* 0x040fe400000000ae */
[----:B------:R-:W-:Y:S01]  /*0bb0*/  SHF.L.U32 R176, R15, 0x10, RZ ;  /* 0x000000100fb07819 */ /* 0x000fe200000006ff */
[----:B------:R-:W-:Y:S01]  /*0bc0*/  FADD.FTZ R15, -R181, R22 ;  /* 0x00000016b50f7221 */ /* 0x000fe20000010100 */
[C---:B----4-:R-:W-:Y:S02]  /*0bd0*/  PRMT R13, R16.reuse, 0x7632, R13 ;  /* 0x00007632100d7816 */ /* 0x050fe4000000000d */
[----:B0-----:R-:W-:Y:S02]  /*0be0*/  SHF.L.U32 R11, R16, 0x10, RZ ;  /* 0x00000010100b7819 */ /* 0x001fe400000006ff */
[----:B------:R-:W-:Y:S02]  /*0bf0*/  PRMT R21, R14, 0x7632, R21 ;  /* 0x000076320e157816 */ /* 0x000fe40000000015 */
[----:B------:R-:W-:Y:S01]  /*0c00*/  SHF.L.U32 R16, R3, 0x10, RZ ;  /* 0x0000001003107819 */ /* 0x000fe200000006ff */
[----:B------:R-:W-:Y:S01]  /*0c10*/  FMUL.FTZ R3, R6, R9 ;  /* 0x0000000906037220 */ /* 0x000fe20000410000 */
[----:B------:R-:W-:-:S02]  /*0c20*/  PRMT R172, R18, 0x7632, R172 ;  /* 0x0000763212ac7816 */ /* 0x000fc400000000ac */
[----:B------:R-:W-:Y:S02]  /*0c30*/  SHF.L.U32 R173, R18, 0x10, RZ ;  /* 0x0000001012ad7819 */ /* 0x000fe400000006ff */
[C---:B------:R-:W-:Y:S02]  /*0c40*/  PRMT R175, R19.reuse, 0x7632, R175 ;  /* 0x0000763213af7816 */ /* 0x040fe400000000af */
[----:B------:R-:W-:Y:S01]  /*0c50*/  SHF.L.U32 R177, R19, 0x10, RZ ;  /* 0x0000001013b17819 */ /* 0x000fe200000006ff */
[----:B------:R-:W-:Y:S01]  /*0c60*/  FADD.FTZ R19, -R181, R24 ;  /* 0x00000018b5137221 */ /* 0x000fe20000010100 */
[----:B------:R-:W-:Y:S01]  /*0c70*/  SHF.L.U32 R18, R20, 0x10, RZ ;  /* 0x0000001014127819 */ /* 0x000fe200000006ff */
[----:B------:R-:W-:Y:S01]  /*0c80*/  FMUL.FTZ R9, R6, R15 ;  /* 0x0000000f06097220 */ /* 0x000fe20000410000 */
[----:B------:R-:W-:Y:S01]  /*0c90*/  SHF.L.U32 R22, R21, 0x10, RZ ;  /* 0x0000001015167819 */ /* 0x000fe200000006ff */
[----:B------:R-:W-:Y:S01]  /*0ca0*/  FADD.FTZ R21, -R181, R176 ;  /* 0x000000b0b5157221 */ /* 0x000fe20000010100 */
[----:B------:R-:W-:Y:S01]  /*0cb0*/  PRMT R14, R17, 0x7632, R14 ;  /* 0x00007632110e7816 */ /* 0x000fe2000000000e */
[----:B------:R-:W-:Y:S01]  /*0cc0*/  FADD.FTZ R15, -R181, R16 ;  /* 0x00000010b50f7221 */ /* 0x000fe20000010100 */
[----:B------:R-:W-:Y:S01]  /*0cd0*/  SHF.L.U32 R17, R17, 0x10, RZ ;  /* 0x0000001011117819 */ /* 0x000fe200000006ff */
[----:B------:R-:W-:Y:S01]  /*0ce0*/  FADD.FTZ R76, R76, R11 ;  /* 0x0000000b4c4c7221 */ /* 0x000fe20000010000 */
[----:B------:R-:W-:Y:S01]  /*0cf0*/  SHF.L.U32 R20, R13, 0x10, RZ ;  /* 0x000000100d147819 */ /* 0x000fe200000006ff */
[-C--:B------:R-:W-:Y:S01]  /*0d00*/  FFMA.FTZ R100, R3, R11.reuse, R100 ;  /* 0x0000000b03647223 */ /* 0x080fe20000010064 */
[----:B------:R-:W-:Y:S01]  /*0d10*/  FMUL.FTZ R10, R148, R11 ;  /* 0x0000000b940a7220 */ /* 0x000fe20000410000 */
[C---:B------:R-:W-:Y:S01]  /*0d20*/  FMUL.FTZ R11, R6.reuse, R19 ;  /* 0x00000013060b7220 */ /* 0x040fe20000410000 */
[C---:B------:R-:W-:Y:S01]  /*0d30*/  FADD.FTZ R19, -R181.reuse, R18 ;  /* 0x00000012b5137221 */ /* 0x040fe20000010100 */
[C---:B------:R-:W-:Y:S01]  /*0d40*/  FMUL.FTZ R13, R6.reuse, R21 ;  /* 0x00000015060d7220 */ /* 0x040fe20000410000 */
[----:B------:R-:W-:Y:S01]  /*0d50*/  FMUL.FTZ R18, R6, R15 ;  /* 0x0000000f06127220 */ /* 0x000fe20000410000 */
[----:B------:R-:W-:Y:S01]  /*0d60*/  FADD.FTZ R21, -R181, R22 ;  /* 0x00000016b5157221 */ /* 0x000fe20000010100 */
        /* <DEDUP_REMOVED lines=23> */
[----:B------:R-:W-:Y:S01]  /*0ee0*/  FADD.FTZ R72, R72, R173 ;  /* 0x000000ad48487221 */ /* 0x000fe20000010000 */
[----:B------:R-:W-:Y:S01]  /*0ef0*/  FFMA.FTZ R96, R11, R173, R96 ;  /* 0x000000ad0b607223 */ /* 0x000fe20000010060 */
[----:B------:R-:W-:Y:S01]  /*0f00*/  FADD.FTZ R173, -R181, R174 ;  /* 0x000000aeb5ad7221 */ /* 0x000fe20000010100 */
        /* <DEDUP_REMOVED lines=8> */
[----:B------:R-:W-:-:S02]  /*0f90*/  IMAD.U32 R176, R175, 0x10000, RZ ;  /* 0x00010000afb07824 */ /* 0x000fc400078e00ff */
[----:B------:R-:W-:Y:S01]  /*0fa0*/  FFMA.FTZ R172, R22, R19, R21 ;  /* 0x0000001316ac7223 */ /* 0x000fe20000010015 */
[----:B------:R-:W-:Y:S01]  /*0fb0*/  FADD.FTZ R174, R173, R16 ;  /* 0x00000010adae7221 */ /* 0x000fe20000010000 */
[----:B------:R-:W-:Y:S02]  /*0fc0*/  FMUL.FTZ R21, R147, R176 ;  /* 0x000000b093157220 */ /* 0x000fe40000410000 */
[C---:B------:R-:W-:Y:S01]  /*0fd0*/  FFMA.FTZ R173, R13.reuse, R16, R172 ;  /* 0x000000100dad7223 */ /* 0x040fe200000100ac */
[----:B------:R-:W-:Y:S01]  /*0fe0*/  FADD.FTZ R74, R74, R177 ;  /* 0x000000b14a4a7221 */ /* 0x000fe20000010000 */
[----:B------:R-:W-:Y:S01]  /*0ff0*/  FFMA.FTZ R98, R13, R177, R98 ;  /* 0x000000b10d627223 */ /* 0x000fe20000010062 */
[----:B------:R-:W-:Y:S01]  /*1000*/  FADD.FTZ R75, R75, R176 ;  /* 0x000000b04b4b7221 */ /* 0x000fe20000010000 */
[----:B------:R-:W-:Y:S01]  /*1010*/  FFMA.FTZ R99, R24, R176, R99 ;  /* 0x000000b018637223 */ /* 0x000fe20000010063 */
[----:B------:R-:W-:Y:S01]  /*1020*/  FADD.FTZ R185, R174, R21 ;  /* 0x00000015aeb97221 */ /* 0x000fe20000010000 */
[----:B------:R-:W-:-:S07]  /*1030*/  FFMA.FTZ R184, R24, R21, R173 ;  /* 0x0000001518b87223 */ /* 0x000fce00000100ad */
.L_x_2758:
[----:B----4-:R-:W-:Y:S05]  /*1040*/  BSYNC.RECONVERGENT B1 ;  /* 0x0000000000017941 */ /* 0x010fea0003800200 */
.L_x_2757:
[----:B------:R-:W-:Y:S04]  /*1050*/  BSSY.RECONVERGENT B1, `(.L_x_2759) ;  /* 0x0000063000017945 */ /* 0x000fe80003800200 */
[----:B------:R-:W-:Y:S05]  /*1060*/  @!P2 BRA `(.L_x_2760) ;  /* 0x000000040084a947 */ /* 0x000fea0003800000 */
[----:B------:R-:W0:Y:S08]  /*1070*/  LDC.64 R172, c[0x0][0x3a8] ;  /* 0x0000ea00ffac7b82 */ /* 0x000e300000000a00 */
[----:B------:R-:W1:Y:S01]  /*1080*/  LDC.64 R26, c[0x0][0x428] ;  /* 0x00010a00ff1a7b82 */ /* 0x000e620000000a00 */
[----:B0-----:R-:W-:-:S06]  /*1090*/  IMAD.WIDE.U32 R172, R182, 0x10, R172 ;  /* 0x00000010b6ac7825 */ /* 0x001fcc00078e00ac */
[----:B------:R-:W2:Y:S01]  /*10a0*/  LDG.E.128 R172, desc[UR10][R172.64] ;  /* 0x0000000aacac7981 */ /* 0x000ea2000c1e1d00 */
[----:B-1----:R-:W-:Y:S01]  /*10b0*/  IMAD.WIDE.U32 R176, R183, 0x10, R26 ;  /* 0x00000010b7b07825 */ /* 0x002fe200078e001a */
[----:B------:R-:W-:Y:S01]  /*10c0*/  ISETP.NE.U32.AND P0, PT, RZ, UR12, PT ;  /* 0x0000000cff007c0c */ /* 0x000fe2000bf05070 */
[----:B------:R-:W0:Y:S04]  /*10d0*/  LDC.64 R26, c[0x0][0x3b0] ;  /* 0x0000ec00ff1a7b82 */ /* 0x000e280000000a00 */
[----:B------:R-:W3:Y:S01]  /*10e0*/  LDG.E.128 R176, desc[UR10][R176.64] ;  /* 0x0000000ab0b07981 */ /* 0x000ee2000c1e1d00 */
[----:B------:R-:W-:-:S13]  /*10f0*/  ISETP.NE.AND.EX P0, PT, RZ, UR13, PT, P0 ;  /* 0x0000000dff007c0c */ /* 0x000fda000bf05300 */
[----:B------:R-:W1:Y:S01]  /*1100*/  @P0 LDC.64 R186, c[0x0][0x438] ;  /* 0x00010e00ffba0b82 */ /* 0x000e620000000a00 */
[----:B0-----:R-:W-:-:S05]  /*1110*/  IMAD.WIDE.U32 R26, R180, 0x8, R26 ;  /* 0x00000008b41a7825 */ /* 0x001fca00078e001a */
[----:B------:R-:W5:Y:S01]  /*1120*/  LDG.E.64 R196, desc[UR10][R26.64] ;  /* 0x0000000a1ac47981 */ /* 0x000f62000c1e1b00 */
[----:B-1----:R-:W-:-:S05]  /*1130*/  @P0 IMAD.WIDE.U32 R186, R182, 0x10, R186 ;  /* 0x00000010b6ba0825 */ /* 0x002fca00078e00ba */
[----:B------:R0:W5:Y:S01]  /*1140*/  @P0 LDG.E.128 R152, desc[UR10][R186.64] ;  /* 0x0000000aba980981 */ /* 0x000162000c1e1d00 */
[----:B------:R-:W-:Y:S02]  /*1150*/  IADD3 R183, PT, PT, R183, 0x100, RZ ;  /* 0x00000100b7b77810 */ /* 0x000fe40007ffe0ff */
[----:B------:R-:W-:Y:S02]  /*1160*/  IADD3 R180, PT, PT, R180, 0x100, RZ ;  /* 0x00000100b4b47810 */ /* 0x000fe40007ffe0ff */
[----:B------:R-:W-:Y:S02]  /*1170*/  IADD3 R182, PT, PT, R182, 0x100, RZ ;  /* 0x00000100b6b67810 */ /* 0x000fe40007ffe0ff */
[----:B--2---:R-:W-:Y:S02]  /*1180*/  SHF.L.U32 R188, R172, 0x10, RZ ;  /* 0x00000010acbc7819 */ /* 0x004fe400000006ff */
[----:B------:R-:W-:Y:S02]  /*1190*/  PRMT R195, R174, 0x7632, R195 ;  /* 0x00007632aec37816 */ /* 0x000fe400000000c3 */
[----:B------:R-:W-:-:S02]  /*11a0*/  PRMT R189, R173, 0x7632, R189 ;  /* 0x00007632adbd7816 */ /* 0x000fc400000000bd */
[----:B------:R-:W-:Y:S01]  /*11b0*/  SHF.L.U32 R174, R174, 0x10, RZ ;  /* 0x00000010aeae7819 */ /* 0x000fe200000006ff */
[----:B0-----:R-:W-:Y:S01]  /*11c0*/  FADD.FTZ R187, -R181, R188 ;  /* 0x000000bcb5bb7221 */ /* 0x001fe20000010100 */
[----:B------:R-:W-:Y:S02]  /*11d0*/  PRMT R23, R172, 0x7632, R23 ;  /* 0x00007632ac177816 */ /* 0x000fe40000000017 */
[----:B------:R-:W-:Y:S02]  /*11e0*/  SHF.L.U32 R190, R173, 0x10, RZ ;  /* 0x00000010adbe7819 */ /* 0x000fe400000006ff */
[----:B---3--:R-:W-:Y:S02]  /*11f0*/  PRMT R27, R177, 0x7632, R27 ;  /* 0x00007632b11b7816 */ /* 0x008fe4000000001b */
[----:B------:R-:W-:Y:S01]  /*1200*/  SHF.L.U32 R194, R189, 0x10, RZ ;  /* 0x00000010bdc27819 */ /* 0x000fe200000006ff */
[----:B------:R-:W-:Y:S01]  /*1210*/  FADD.FTZ R189, -R181, R174 ;  /* 0x000000aeb5bd7221 */ /* 0x000fe20000010100 */
[----:B------:R-:W-:-:S02]  /*1220*/  SHF.L.U32 R173, R176, 0x10, RZ ;  /* 0x00000010b0ad7819 */ /* 0x000fc400000006ff */
[----:B------:R-:W-:Y:S01]  /*1230*/  SHF.L.U32 R192, R23, 0x10, RZ ;  /* 0x0000001017c07819 */ /* 0x000fe200000006ff */
[----:B------:R-:W-:Y:S01]  /*1240*/  FMUL.FTZ R23, R6, R187 ;  /* 0x000000bb06177220 */ /* 0x000fe20000410000 */
[----:B------:R-:W-:Y:S01]  /*1250*/  PRMT R25, R176, 0x7632, R25 ;  /* 0x00007632b0197816 */ /* 0x000fe20000000019 */
[----:B------:R-:W-:Y:S01]  /*1260*/  FADD.FTZ R191, -R181, R190 ;  /* 0x000000beb5bf7221 */ /* 0x000fe20000010100 */
[C---:B------:R-:W-:Y:S02]  /*1270*/  PRMT R203, R175.reuse, 0x7632, R203 ;  /* 0x00007632afcb7816 */ /* 0x040fe400000000cb */
[----:B------:R-:W-:Y:S01]  /*1280*/  SHF.L.U32 R204, R175, 0x10, RZ ;  /* 0x00000010afcc7819 */ /* 0x000fe200000006ff */
[----:B------:R-:W-:Y:S01]  /*1290*/  IMAD.U32 R175, R178, 0x10000, RZ ;  /* 0x00010000b2af7824 */ /* 0x000fe200078e00ff */
        /* <DEDUP_REMOVED lines=8> */
[----:B------:R-:W-:Y:S01]  /*1320*/  FADD.FTZ R173, -R181, R192 ;  /* 0x000000c0b5ad7221 */ /* 0x000fe20000010100 */
[----:B------:R-:W-:Y:S01]  /*1330*/  SHF.L.U32 R202, R195, 0x10, RZ ;  /* 0x00000010c3ca7819 */ /* 0x000fe200000006ff */
[----:B------:R-:W-:Y:S01]  /*1340*/  FMUL.FTZ R25, R6, R191 ;  /* 0x000000bf06197220 */ /* 0x000fe20000410000 */
[----:B------:R-:W-:Y:S01]  /*1350*/  FADD.FTZ R64, R64, R175 ;  /* 0x000000af40407221 */ /* 0x000fe20000010000 */
[-C--:B------:R-:W-:Y:S01]  /*1360*/  FFMA.FTZ R88, R27, R175.reuse, R88 ;  /* 0x000000af1b587223 */ /* 0x080fe20000010058 */
[----:B------:R-:W-:Y:S01]  /*1370*/  FMUL.FTZ R190, R128, R175 ;  /* 0x000000af80be7220 */ /* 0x000fe20000410000 */
[----:B------:R-:W-:-:S02]  /*1380*/  IMAD.U32 R178, R172, 0x10000, RZ ;  /* 0x00010000acb27824 */ /* 0x000fc400078e00ff */
[----:B------:R-:W-:Y:S01]  /*1390*/  FADD.FTZ R175, -R181, R194 ;  /* 0x000000c2b5af7221 */ /* 0x000fe20000010100 */
[----:B------:R-:W-:Y:S01]  /*13a0*/  FMUL.FTZ R194, R6, R173 ;  /* 0x000000ad06c27220 */ /* 0x000fe20000410000 */
[----:B------:R-:W-:Y:S01]  /*13b0*/  FADD.FTZ R172, R185, R26 ;  /* 0x0000001ab9ac7221 */ /* 0x000fe20000010000 */
[----:B------:R-:W-:Y:S01]  /*13c0*/  FMUL.FTZ R191, R133, R174 ;  /* 0x000000ae85bf7220 */ /* 0x000fe20000410000 */
[----:B------:R-:W-:Y:S01]  /*13d0*/  FADD.FTZ R70, R70, R177 ;  /* 0x000000b146467221 */ /* 0x000fe20000010000 */
[-C--:B------:R-:W-:Y:S01]  /*13e0*/  FFMA.FTZ R94, R25, R177.reuse, R94 ;  /* 0x000000b1195e7223 */ /* 0x080fe2000001005e */
[----:B------:R-:W-:Y:S01]  /*13f0*/  FMUL.FTZ R188, R134, R177 ;  /* 0x000000b186bc7220 */ /* 0x000fe20000410000 */
[----:B------:R-:W-:Y:S01]  /*1400*/  FFMA.FTZ R173, R23, R26, R184 ;  /* 0x0000001a17ad7223 */ /* 0x000fe200000100b8 */
[C---:B------:R-:W-:Y:S01]  /*1410*/  FADD.FTZ R177, -R181.reuse, R202 ;  /* 0x000000cab5b17221 */ /* 0x040fe20000010100 */
[----:B------:R-:W-:Y:S01]  /*1420*/  FMUL.FTZ R202, R6, R175 ;  /* 0x000000af06ca7220 */ /* 0x000fe20000410000 */
[----:B------:R-:W-:Y:S01]  /*1430*/  FADD.FTZ R195, -R181, R204 ;  /* 0x000000ccb5c37221 */ /* 0x000fe20000010100 */
[----:B------:R-:W-:Y:S01]  /*1440*/  FADD.FTZ R175, R172, R191 ;  /* 0x000000bfacaf7221 */ /* 0x000fe20000010000 */
[----:B------:R-:W-:Y:S01]  /*1450*/  FFMA.FTZ R172, R194, R191, R173 ;  /* 0x000000bfc2ac7223 */ /* 0x000fe200000100ad */
[----:B------:R-:W-:Y:S01]  /*1460*/  FADD.FTZ R69, R69, R174 ;  /* 0x000000ae45457221 */ /* 0x000fe20000010000 */
[----:B------:R-:W-:Y:S01]  /*1470*/  FMUL.FTZ R189, R6, R195 ;  /* 0x000000c306bd7220 */ /* 0x000fe20000410000 */
        /* <DEDUP_REMOVED lines=10> */
[-C--:B------:R-:W-:Y:S01]  /*1520*/  FFMA.FTZ R90, R189, R179.reuse, R90 ;  /* 0x000000b3bd5a7223 */ /* 0x080fe2000001005a */
[----:B------:R-:W-:Y:S01]  /*1530*/  FMUL.FTZ R192, R130, R179 ;  /* 0x000000b382c07220 */ /* 0x000fe20000410000 */
        /* <DEDUP_REMOVED lines=20> */
.L_x_2760:
[----:B------:R-:W-:Y:S05]  /*1680*/  BSYNC.RECONVERGENT B1 ;  /* 0x0000000000017941 */ /* 0x000fea0003800200 */
.L_x_2759:
        /* <DEDUP_REMOVED lines=19> */
[C---:B------:R-:W-:Y:S01]  /*17c0*/  PRMT R173, R174.reuse, 0x7632, R173 ;  /* 0x00007632aead7816 */ /* 0x040fe200000000ad */
[----:B------:R-:W-:Y:S01]  /*17d0*/  FADD.FTZ R193, -R181, R172 ;  /* 0x000000acb5c17221 */ /* 0x000fe20000010100 */
[----:B------:R-:W-:-:S02]  /*17e0*/  SHF.L.U32 R174, R174, 0x10, RZ ;  /* 0x00000010aeae7819 */ /* 0x000fc400000006ff */
[----:B------:R-:W-:Y:S02]  /*17f0*/  PRMT R187, R175, 0x7632, R187 ;  /* 0x00007632afbb7816 */ /* 0x000fe400000000bb */
[----:B------:R-:W-:Y:S01]  /*1800*/  SHF.L.U32 R172, R173, 0x10, RZ ;  /* 0x00000010adac7819 */ /* 0x000fe200000006ff */
[----:B------:R-:W-:Y:S01]  /*1810*/  FADD.FTZ R209, -R181, R174 ;  /* 0x000000aeb5d17221 */ /* 0x000fe20000010100 */
[----:B------:R-:W-:Y:S02]  /*1820*/  SHF.L.U32 R174, R187, 0x10, RZ ;  /* 0x00000010bbae7819 */ /* 0x000fe400000006ff */
[C---:B----4-:R-:W-:Y:S01]  /*1830*/  SHF.L.U32 R173, R176.reuse, 0x10, RZ ;  /* 0x00000010b0ad7819 */ /* 0x050fe200000006ff */
[C-C-:B------:R-:W-:Y:S01]  /*1840*/  FADD.FTZ R187, -R181.reuse, R172.reuse ;  /* 0x000000acb5bb7221 */ /* 0x140fe20000010100 */
[----:B------:R-:W-:Y:S02]  /*1850*/  PRMT R172, R176, 0x7632, R172 ;  /* 0x00007632b0ac7816 */ /* 0x000fe400000000ac */
[----:B------:R-:W-:Y:S01]  /*1860*/  SHF.L.U32 R180, R180, 0x10, RZ ;  /* 0x00000010b4b47819 */ /* 0x000fe200000006ff */
[C---:B------:R-:W-:Y:S01]  /*1870*/  FADD.FTZ R221, -R181.reuse, R174 ;  /* 0x000000aeb5dd7221 */ /* 0x040fe20000010100 */
[----:B------:R-:W-:Y:S01]  /*1880*/  FADD.FTZ R207, -R181, R208 ;  /* 0x000000d0b5cf7221 */ /* 0x000fe20000010100 */
[----:B------:R-:W-:Y:S01]  /*1890*/  SHF.L.U32 R174, R172, 0x10, RZ ;  /* 0x00000010acae7819 */ /* 0x000fe200000006ff */
[----:B------:R-:W-:Y:S01]  /*18a0*/  FMUL.FTZ R193, R6, R193 ;  /* 0x000000c106c17220 */ /* 0x000fe20000410000 */
[----:B------:R-:W-:Y:S01]  /*18b0*/  SHF.L.U32 R210, R175, 0x10, RZ ;  /* 0x00000010afd27819 */ /* 0x000fe200000006ff */
[-C--:B------:R-:W-:Y:S01]  /*18c0*/  FMUL.FTZ R208, R116, R173.reuse ;  /* 0x000000ad74d07220 */ /* 0x080fe20000410000 */
[----:B------:R-:W-:Y:S01]  /*18d0*/  FADD.FTZ R175, -R181, R180 ;  /* 0x000000b4b5af7221 */ /* 0x000fe20000010100 */
[C---:B------:R-:W-:Y:S01]  /*18e0*/  PRMT R176, R177.reuse, 0x7632, R176 ;  /* 0x00007632b1b07816 */ /* 0x040fe200000000b0 */
[----:B------:R-:W-:Y:S01]  /*18f0*/  FADD.FTZ R60, R60, R173 ;  /* 0x000000ad3c3c7221 */ /* 0x000fe20000010000 */
[----:B------:R-:W-:Y:S01]  /*1900*/  SHF.L.U32 R177, R177, 0x10, RZ ;  /* 0x00000010b1b17819 */ /* 0x000fe200000006ff */
[----:B------:R-:W-:Y:S01]  /*1910*/  FFMA.FTZ R84, R193, R173, R84 ;  /* 0x000000adc1547223 */ /* 0x000fe20000010054 */
[----:B------:R-:W-:Y:S01]  /*1920*/  FADD.FTZ R172, R185, R208 ;  /* 0x000000d0b9ac7221 */ /* 0x000fe20000010000 */
[----:B------:R-:W-:Y:S01]  /*1930*/  FMUL.FTZ R213, R117, R174 ;  /* 0x000000ae75d57220 */ /* 0x000fe20000410000 */
[----:B------:R-:W-:-:S02]  /*1940*/  IMAD.U32 R186, R186, 0x10000, RZ ;  /* 0x00010000baba7824 */ /* 0x000fc400078e00ff */
[----:B------:R-:W-:Y:S01]  /*1950*/  FMUL.FTZ R214, R6, R175 ;  /* 0x000000af06d67220 */ /* 0x000fe20000410000 */
[----:B------:R-:W-:Y:S01]  /*1960*/  FFMA.FTZ R173, R193, R208, R184 ;  /* 0x000000d0c1ad7223 */ /* 0x000fe200000100b8 */
[C---:B------:R-:W-:Y:S01]  /*1970*/  FADD.FTZ R211, -R181.reuse, R210 ;  /* 0x000000d2b5d37221 */ /* 0x040fe20000010100 */
[----:B------:R-:W-:Y:S01]  /*1980*/  SHF.L.U32 R176, R176, 0x10, RZ ;  /* 0x00000010b0b07819 */ /* 0x000fe200000006ff */
[----:B------:R-:W-:Y:S01]  /*1990*/  FADD.FTZ R175, R172, R213 ;  /* 0x000000d5acaf7221 */ /* 0x000fe20000010000 */
[----:B0-----:R-:W-:Y:S01]  /*19a0*/  FADD.FTZ R183, -R181, R186 ;  /* 0x000000bab5b77221 */ /* 0x001fe20000010100 */
[----:B------:R-:W-:Y:S01]  /*19b0*/  FMUL.FTZ R207, R6, R207 ;  /* 0x000000cf06cf7220 */ /* 0x000fe20000410000 */
[----:B------:R-:W-:Y:S01]  /*19c0*/  FMUL.FTZ R210, R118, R177 ;  /* 0x000000b176d27220 */ /* 0x000fe20000410000 */
[----:B------:R-:W-:Y:S01]  /*19d0*/  FFMA.FTZ R172, R214, R213, R173 ;  /* 0x000000d5d6ac7223 */ /* 0x000fe200000100ad */
[C---:B------:R-:W-:Y:S01]  /*19e0*/  PRMT R180, R178.reuse, 0x7632, R180 ;  /* 0x00007632b2b47816 */ /* 0x040fe200000000b4 */
[----:B------:R-:W-:Y:S01]  /*19f0*/  FADD.FTZ R61, R61, R174 ;  /* 0x000000ae3d3d7221 */ /* 0x000fe20000010000 */
[----:B------:R-:W-:Y:S01]  /*1a00*/  SHF.L.U32 R181, R178, 0x10, RZ ;  /* 0x00000010b2b57819 */ /* 0x000fe200000006ff */
[----:B------:R-:W-:Y:S01]  /*1a10*/  FFMA.FTZ R85, R214, R174, R85 ;  /* 0x000000aed6557223 */ /* 0x000fe20000010055 */
[C---:B------:R-:W-:Y:S01]  /*1a20*/  FMUL.FTZ R216, R6.reuse, R183 ;  /* 0x000000b706d87220 */ /* 0x040fe20000410000 */
[----:B------:R-:W-:Y:S01]  /*1a30*/  FMUL.FTZ R215, R119, R176 ;  /* 0x000000b077d77220 */ /* 0x000fe20000410000 */
[----:B------:R-:W-:Y:S01]  /*1a40*/  FADD.FTZ R174, R175, R210 ;  /* 0x000000d2afae7221 */ /* 0x000fe20000010000 */
[----:B------:R-:W-:Y:S01]  /*1a50*/  FFMA.FTZ R173, R207, R210, R172 ;  /* 0x000000d2cfad7223 */ /* 0x000fe200000100ac */
[----:B------:R-:W-:Y:S01]  /*1a60*/  FMUL.FTZ R209, R6, R209 ;  /* 0x000000d106d17220 */ /* 0x000fe20000410000 */
[----:B------:R-:W-:-:S02]  /*1a70*/  IMAD.U32 R180, R180, 0x10000, RZ ;  /* 0x00010000b4b47824 */ /* 0x000fc400078e00ff */
        /* <DEDUP_REMOVED lines=33> */
.L_x_2756:
        /* <DEDUP_REMOVED lines=33> */
.L_x_2762:
        /* <DEDUP_REMOVED lines=9> */
[----:B------:R0:W5:Y:S02]  /*1f30*/  @P1 LDG.E.128 R28, desc[UR10][R182.64] ;  /* 0x0000000ab61c1981 */ /* 0x000164000c1e1d00 */
[----:B------:R-:W4:Y:S01]  /*1f40*/  @P3 LDC.64 R172, c[0x0][0x3b0] ;  /* 0x0000ec00ffac3b82 */ /* 0x000f220000000a00 */
[C---:B-1----:R-:W-:Y:S01]  /*1f50*/  @P1 IMAD.WIDE.U32 R180, R187.reuse, 0x8, R180 ;  /* 0x00000008bbb41825 */ /* 0x042fe200078e00b4 */
[----:B------:R-:W-:-:S04]  /*1f60*/  @P1 IADD3 R187, PT, PT, R187, 0x100, RZ ;  /* 0x00000100bbbb1810 */ /* 0x000fc80007ffe0ff */
[----:B------:R0:W5:Y:S02]  /*1f70*/  @P1 LDG.E.64 R198, desc[UR10][R180.64] ;  /* 0x0000000ab4c61981 */ /* 0x000164000c1e1b00 */
[----:B------:R-:W1:Y:S01]  /*1f80*/  @P3 LDC.64 R174, c[0x0][0x438] ;  /* 0x00010e00ffae3b82 */ /* 0x000e620000000a00 */
[C---:B--2---:R-:W-:Y:S01]  /*1f90*/  @P2 IMAD.WIDE.U32 R178, R185.reuse, 0x10, R178 ;  /* 0x00000010b9b22825 */ /* 0x044fe200078e00b2 */
[----:B------:R-:W-:-:S04]  /*1fa0*/  @P2 IADD3 R185, PT, PT, R185, 0x100, RZ ;  /* 0x00000100b9b92810 */ /* 0x000fc80007ffe0ff */
[----:B------:R0:W5:Y:S01]  /*1fb0*/  @P2 LDG.E.128 R152, desc[UR10][R178.64] ;  /* 0x0000000ab2982981 */ /* 0x000162000c1e1d00 */
[----:B---3--:R-:W-:-:S04]  /*1fc0*/  @P2 IMAD.WIDE.U32 R176, R187, 0x8, R176 ;  /* 0x00000008bbb02825 */ /* 0x008fc800078e00b0 */
[----:B------:R-:W-:Y:S01]  /*1fd0*/  @P2 VIADD R187, R187, 0x100 ;  /* 0x00000100bbbb2836 */ /* 0x000fe20000000000 */
[----:B------:R0:W5:Y:S03]  /*1fe0*/  @P2 LDG.E.64 R196, desc[UR10][R176.64] ;  /* 0x0000000ab0c42981 */ /* 0x000166000c1e1b00 */
[----:B----4-:R-:W-:-:S05]  /*1ff0*/  @P3 IMAD.WIDE.U32 R172, R187, 0x8, R172 ;  /* 0x00000008bbac3825 */ /* 0x010fca00078e00ac */
[----:B------:R0:W5:Y:S01]  /*2000*/  @P3 LDG.E.64 R200, desc[UR10][R172.64] ;  /* 0x0000000aacc83981 */ /* 0x000162000c1e1b00 */
[----:B-1----:R-:W-:-:S05]  /*2010*/  @P3 IMAD.WIDE.U32 R174, R185, 0x10, R174 ;  /* 0x00000010b9ae3825 */ /* 0x002fca00078e00ae */
[----:B------:R0:W5:Y:S01]  /*2020*/  @P3 LDG.E.128 R156, desc[UR10][R174.64] ;  /* 0x0000000aae9c3981 */ /* 0x000162000c1e1d00 */
[----:B------:R-:W-:-:S07]  /*2030*/  CS2R R184, SRZ ;  /* 0x0000000000b87805 */ /* 0x000fce000001ff00 */
.L_x_2761:
[----:B----4-:R-:W-:Y:S05]  /*2040*/  BSYNC.RECONVERGENT B0 ;  /* 0x0000000000007941 */ /* 0x010fea0003800200 */
.L_x_2755:
        /* <DEDUP_REMOVED lines=32> */
.L_x_2764:
[----:B------:R-:W-:Y:S05]  /*2250*/  BSYNC.RECONVERGENT B0 ;  /* 0x0000000000007941 */ /* 0x000fea0003800200 */
.L_x_2763:
        /* <DEDUP_REMOVED lines=20> */
[----:B------:R-:W-:Y:S02]  /*23a0*/  @P4 IADD3 R173, PT, PT, R8, -0x1, RZ ;  /* 0xffffffff08ad4810 */ /* 0x000fe40007ffe0ff */
[----:B------:R-:W-:Y:S01]  /*23b0*/  FADD.FTZ R223, R174, R223 ;  /* 0x000000dfaedf7221 */ /* 0x000fe20000010000 */
[----:B------:R-:W-:-:S02]  /*23c0*/  FADD.FTZ R172, R175, R172 ;  /* 0x000000acafac7221 */ /* 0x000fc40000010000 */
[----:B------:R-:W-:Y:S02]  /*23d0*/  @P4 IMAD R173, R173, R0, RZ ;  /* 0x00000000adad4224 */ /* 0x000fe400078e02ff */
[----:B-1----:R-:W-:Y:S01]  /*23e0*/  FADD.FTZ R223, R223, R176 ;  /* 0x000000b0dfdf7221 */ /* 0x002fe20000010000 */
[----:B------:R-:W-:Y:S01]  /*23f0*/  FADD.FTZ R172, R172, R177 ;  /* 0x000000b1acac7221 */ /* 0x000fe20000010000 */
[----:B------:R-:W-:Y:S02]  /*2400*/  HFMA2 R177, -RZ, RZ, 0, 0 ;  /* 0x00000000ffb17431 */ /* 0x000fe400000001ff */
[----:B------:R-:W-:Y:S01]  /*2410*/  FADD.FTZ R223, R178, R223 ;  /* 0x000000dfb2df7221 */ /* 0x000fe20000010000 */
[----:B------:R-:W-:Y:S01]  /*2420*/  FADD.FTZ R172, R179, R172 ;  /* 0x000000acb3ac7221 */ /* 0x000fe20000010000 */
[----:B------:R-:W-:Y:S02]  /*2430*/  @P4 SHF.R.S32.HI R8, RZ, 0x1f, R173 ;  /* 0x0000001fff084819 */ /* 0x000fe400000114ad */
[----:B--2---:R-:W-:Y:S01]  /*2440*/  FADD.FTZ R223, R223, R180 ;  /* 0x000000b4dfdf7221 */ /* 0x004fe20000010000 */
[----:B------:R-:W-:Y:S01]  /*2450*/  FADD.FTZ R172, R172, R181 ;  /* 0x000000b5acac7221 */ /* 0x000fe20000010000 */
[----:B------:R-:W-:-:S02]  /*2460*/  @P4 LEA.HI R174, R8, R173, RZ, 0x3 ;  /* 0x000000ad08ae4211 */ /* 0x000fc400078f18ff */
[----:B------:R-:W-:Y:S01]  /*2470*/  FADD.FTZ R223, R182, R223 ;  /* 0x000000dfb6df7221 */ /* 0x000fe20000010000 */
[----:B------:R-:W-:Y:S01]  /*2480*/  FADD.FTZ R172, R183, R172 ;  /* 0x000000acb7ac7221 */ /* 0x000fe20000010000 */
[----:B------:R-:W-:Y:S02]  /*2490*/  MOV R179, R7 ;  /* 0x0000000700b37202 */ /* 0x000fe40000000f00 */
[----:B---3--:R-:W-:Y:S01]  /*24a0*/  FADD.FTZ R223, R223, R184 ;  /* 0x000000b8dfdf7221 */ /* 0x008fe20000010000 */
[----:B------:R-:W-:Y:S01]  /*24b0*/  FADD.FTZ R172, R172, R185 ;  /* 0x000000b9acac7221 */ /* 0x000fe20000010000 */
[----:B------:R-:W-:Y:S02]  /*24c0*/  @P4 LEA.HI.SX32 R177, R174, R221, 0x1d ;  /* 0x000000ddaeb14211 */ /* 0x000fe400078feaff */
        /* <DEDUP_REMOVED lines=12> */
.L_x_2767:
        /* <DEDUP_REMOVED lines=9> */
[----:B-----5:R-:W-:Y:S01]  /*2620*/  LOP3.LUT P5, RZ, R198, 0xff, RZ, 0xc0, !PT ;  /* 0x000000ffc6ff7812 */ /* 0x020fe200078ac0ff */
[----:B------:R-:W-:-:S04]  /*2630*/  FADD.FTZ R173, R10, -R173 ;  /* 0x800000ad0aad7221 */ /* 0x000fc80000010000 */
[----:B------:R-:W-:-:S05]  /*2640*/  FMUL.FTZ R173, R6, R173 ;  /* 0x000000ad06ad7220 */ /* 0x000fca0000410000 */
[----:B------:R-:W-:-:S03]  /*2650*/  FSEL R173, R173, RZ, P0 ;  /* 0x000000ffadad7208 */ /* 0x000fc60000000000 */
[----:B------:R-:W-:Y:S02]  /*2660*/  @P5 SHF.L.U32 R172, R160, 0x10, RZ ;  /* 0x00000010a0ac5819 */ /* 0x000fe400000006ff */
[----:B------:R-:W-:-:S04]  /*2670*/  FMUL.FTZ R173, R173, UR17 ;  /* 0x00000011adad7c20 */ /* 0x000fc80008410000 */
[----:B------:R-:W-:Y:S01]  /*2680*/  FMUL.FTZ R175, R173, UR16 ;  /* 0x00000010adaf7c20 */ /* 0x000fe20008410000 */
[----:B------:R-:W-:-:S03]  /*2690*/  HFMA2 R173, -RZ, RZ, 0, 0 ;  /* 0x00000000ffad7431 */ /* 0x000fc600000001ff */
[----:B------:R-:W-:Y:S01]  /*26a0*/  FMUL.FTZ R174, R140, R175 ;  /* 0x000000af8cae7220 */ /* 0x000fe20000410000 */
[----:B------:R-:W-:-:S04]  /*26b0*/  @P5 FMUL.FTZ R173, R175, R172 ;  /* 0x000000acafad5220 */ /* 0x000fc80000410000 */
[----:B------:R-:W-:Y:S01]  /*26c0*/  FSEL R174, R174, RZ, P5 ;  /* 0x000000ffaeae7208 */ /* 0x000fe20002800000 */
[----:B------:R-:W-:-:S03]  /*26d0*/  FADD.FTZ R52, R52, R173 ;  /* 0x000000ad34347221 */ /* 0x000fc60000010000 */
[----:B------:R-:W-:-:S04]  /*26e0*/  F2FP.BF16.F32.PACK_AB R174, RZ, R174 ;  /* 0x000000aeffae723e */ /* 0x000fc800000010ff */
[----:B------:R-:W-:-:S07]  /*26f0*/  PRMT R164, R174, 0x7610, R164 ;  /* 0x00007610aea47816 */ /* 0x000fce00000000a4 */
.L_x_2770:
[----:B------:R-:W-:Y:S05]  /*2700*/  @!P4 BRA `(.L_x_2771) ;  /* 0x000000000044c947 */ /* 0x000fea0003800000 */
[----:B------:R-:W-:Y:S01]  /*2710*/  FFMA.FTZ R172, R18, R8, R7 ;  /* 0x0000000812ac7223 */ /* 0x000fe20000010007 */
[----:B------:R-:W-:Y:S02]  /*2720*/  ISETP.GT.AND P5, PT, R4, RZ, PT ;  /* 0x000000ff0400720c */ /* 0x000fe40003fa4270 */
[----:B-----5:R-:W-:Y:S01]  /*2730*/  LOP3.LUT P0, RZ, R198, 0xff00, RZ, 0xc0, !PT ;  /* 0x0000ff00c6ff7812 */ /* 0x020fe2000780c0ff */
[----:B------:R-:W-:Y:S01]  /*2740*/  FADD.FTZ R173, R15, -R172 ;  /* 0x800000ac0fad7221 */ /* 0x000fe20000010000 */
[----:B------:R-:W-:-:S03]  /*2750*/  MOV R172, RZ ;  /* 0x000000ff00ac7202 */ /* 0x000fc60000000f00 */
[----:B------:R-:W-:-:S05]  /*2760*/  FMUL.FTZ R173, R6, R173 ;  /* 0x000000ad06ad7220 */ /* 0x000fca0000410000 */
[----:B------:R-:W-:-:S03]  /*2770*/  FSEL R173, R173, RZ, P5 ;  /* 0x000000ffadad7208 */ /* 0x000fc60002800000 */
[----:B------:R-:W-:Y:S02]  /*2780*/  @P0 PRMT R174, R160, 0x7632, R174 ;  /* 0x00007632a0ae0816 */ /* 0x000fe400000000ae */
[----:B------:R-:W-:Y:S02]  /*2790*/  FMUL.FTZ R173, R173, UR17 ;  /* 0x00000011adad7c20 */ /* 0x000fe40008410000 */
[----:B------:R-:W-:Y:S02]  /*27a0*/  @P0 SHF.L.U32 R174, R174, 0x10, RZ ;  /* 0x00000010aeae0819 */ /* 0x000fe400000006ff */
[----:B------:R-:W-:-:S04]  /*27b0*/  FMUL.FTZ R175, R173, UR16 ;  /* 0x00000010adaf7c20 */ /* 0x000fc80008410000 */
[----:B------:R-:W-:Y:S01]  /*27c0*/  FMUL.FTZ R173, R141, R175 ;  /* 0x000000af8dad7220 */ /* 0x000fe20000410000 */
[----:B------:R-:W-:-:S04]  /*27d0*/  @P0 FMUL.FTZ R172, R175, R174 ;  /* 0x000000aeafac0220 */ /* 0x000fc80000410000 */
[----:B------:R-:W-:Y:S01]  /*27e0*/  FSEL R173, R173, RZ, P0 ;  /* 0x000000ffadad7208 */ /* 0x000fe20000000000 */
[----:B------:R-:W-:-:S03]  /*27f0*/  FADD.FTZ R53, R53, R172 ;  /* 0x000000ac35357221 */ /* 0x000fc60000010000 */
[----:B------:R-:W-:-:S04]  /*2800*/  F2FP.BF16.F32.PACK_AB R173, RZ, R173 ;  /* 0x000000adffad723e */ /* 0x000fc800000010ff */
[----:B------:R-:W-:-:S07]  /*2810*/  PRMT R164, R164, 0x5410, R173 ;  /* 0x00005410a4a47816 */ /* 0x000fce00000000ad */
.L_x_2771:
        /* <DEDUP_REMOVED lines=10> */
[----:B------:R-:W-:-:S03]  /*28c0*/  IMAD.MOV.U32 R173, RZ, RZ, RZ ;  /* 0x000000ffffad7224 */ /* 0x000fc600078e00ff */
[----:B------:R-:W-:Y:S01]  /*28d0*/  FMUL.FTZ R174, R142, R175 ;  /* 0x000000af8eae7220 */ /* 0x000fe20000410000 */
[----:B------:R-:W-:-:S04]  /*28e0*/  @P0 FMUL.FTZ R173, R175, R172 ;  /* 0x000000acafad0220 */ /* 0x000fc80000410000 */
[----:B------:R-:W-:Y:S01]  /*28f0*/  FSEL R174, R174, RZ, P0 ;  /* 0x000000ffaeae7208 */ /* 0x000fe20000000000 */
[----:B------:R-:W-:-:S03]  /*2900*/  FADD.FTZ R54, R54, R173 ;  /* 0x000000ad36367221 */ /* 0x000fc60000010000 */
[----:B------:R-:W-:-:S04]  /*2910*/  F2FP.BF16.F32.PACK_AB R174, RZ, R174 ;  /* 0x000000aeffae723e */ /* 0x000fc800000010ff */
[----:B------:R-:W-:-:S07]  /*2920*/  PRMT R165, R174, 0x7610, R165 ;  /* 0x00007610aea57816 */ /* 0x000fce00000000a5 */
.L_x_2772:
[----:B------:R-:W-:Y:S05]  /*2930*/  @!P4 BRA `(.L_x_2773) ;  /* 0x000000000044c947 */ /* 0x000fea0003800000 */
[----:B------:R-:W-:Y:S01]  /*2940*/  FFMA.FTZ R172, R20, R8, R7 ;  /* 0x0000000814ac7223 */ /* 0x000fe20000010007 */
[----:B------:R-:W-:Y:S02]  /*2950*/  ISETP.GT.AND P5, PT, R4, RZ, PT ;  /* 0x000000ff0400720c */ /* 0x000fe40003fa4270 */
[----:B-----5:R-:W-:Y:S01]  /*2960*/  LOP3.LUT P0, RZ, R198, 0xff000000, RZ, 0xc0, !PT ;  /* 0xff000000c6ff7812 */ /* 0x020fe2000780c0ff */
[----:B------:R-:W-:Y:S01]  /*2970*/  FADD.FTZ R173, R17, -R172 ;  /* 0x800000ac11ad7221 */ /* 0x000fe20000010000 */
[----:B------:R-:W-:-:S03]  /*2980*/  HFMA2 R172, -RZ, RZ, 0, 0 ;  /* 0x00000000ffac7431 */ /* 0x000fc600000001ff */
        /* <DEDUP_REMOVED lines=12> */
.L_x_2773:
        /* <DEDUP_REMOVED lines=10> */
[----:B------:R-:W-:-:S03]  /*2af0*/  MOV R173, RZ ;  /* 0x000000ff00ad7202 */ /* 0x000fc60000000f00 */
[----:B------:R-:W-:Y:S01]  /*2b00*/  FMUL.FTZ R174, R136, R175 ;  /* 0x000000af88ae7220 */ /* 0x000fe20000410000 */
[----:B------:R-:W-:-:S04]  /*2b10*/  @P0 FMUL.FTZ R173, R175, R172 ;  /* 0x000000acafad0220 */ /* 0x000fc80000410000 */
[----:B------:R-:W-:Y:S01]  /*2b20*/  FSEL R174, R174, RZ, P0 ;  /* 0x000000ffaeae7208 */ /* 0x000fe20000000000 */
[----:B------:R-:W-:-:S03]  /*2b30*/  FADD.FTZ R48, R48, R173 ;  /* 0x000000ad30307221 */ /* 0x000fc60000010000 */
[----:B------:R-:W-:-:S04]  /*2b40*/  F2FP.BF16.F32.PACK_AB R174, RZ, R174 ;  /* 0x000000aeffae723e */ /* 0x000fc800000010ff */
[----:B------:R-:W-:-:S07]  /*2b50*/  PRMT R166, R174, 0x7610, R166 ;  /* 0x00007610aea67816 */ /* 0x000fce00000000a6 */
.L_x_2774:
        /* <DEDUP_REMOVED lines=18> */
.L_x_2775:
[----:B------:R-:W-:Y:S05]  /*2c80*/  @!P4 BRA `(.L_x_2776) ;  /* 0x000000000040c947 */ /* 0x000fea0003800000 */
[----:B------:R-:W-:Y:S01]  /*2c90*/  FFMA.FTZ R173, R13, R8, R7 ;  /* 0x000000080dad7223 */ /* 0x000fe20000010007 */
[----:B------:R-:W-:Y:S02]  /*2ca0*/  ISETP.GT.AND P5, PT, R4, RZ, PT ;  /* 0x000000ff0400720c */ /* 0x000fe40003fa4270 */
[----:B-----5:R-:W-:Y:S01]  /*2cb0*/  LOP3.LUT P0, RZ, R199, 0xff0000, RZ, 0xc0, !PT ;  /* 0x00ff0000c7ff7812 */ /* 0x020fe2000780c0ff */
[----:B------:R-:W-:-:S04]  /*2cc0*/  FADD.FTZ R173, R16, -R173 ;  /* 0x800000ad10ad7221 */ /* 0x000fc80000010000 */
[----:B------:R-:W-:-:S05]  /*2cd0*/  FMUL.FTZ R173, R6, R173 ;  /* 0x000000ad06ad7220 */ /* 0x000fca0000410000 */
[----:B------:R-:W-:-:S03]  /*2ce0*/  FSEL R173, R173, RZ, P5 ;  /* 0x000000ffadad7208 */ /* 0x000fc60002800000 */
[----:B------:R-:W-:Y:S02]  /*2cf0*/  @P0 IMAD.U32 R172, R163, 0x10000, RZ ;  /* 0x00010000a3ac0824 */ /* 0x000fe400078e00ff */
        /* <DEDUP_REMOVED lines=9> */
.L_x_2776:
[----:B------:R-:W-:Y:S05]  /*2d90*/  @!P4 BRA `(.L_x_2777) ;  /* 0x0000001c0020c947 */ /* 0x000fea0003800000 */
[----:B------:R-:W-:Y:S01]  /*2da0*/  FFMA.FTZ R172, R24, R8, R7 ;  /* 0x0000000818ac7223 */ /* 0x000fe20000010007 */
[----:B-----5:R-:W-:Y:S02]  /*2db0*/  ISETP.GE.U32.AND P0, PT, R198, RZ, PT ;  /* 0x000000ffc600720c */ /* 0x020fe40003f06070 */
[----:B------:R-:W-:Y:S01]  /*2dc0*/  ISETP.GT.AND P5, PT, R4, RZ, PT ;  /* 0x000000ff0400720c */ /* 0x000fe20003fa4270 */
[----:B------:R-:W-:Y:S01]  /*2dd0*/  FADD.FTZ R173, R21, -R172 ;  /* 0x800000ac15ad7221 */ /* 0x000fe20000010000 */
[----:B------:R-:W-:Y:S01]  /*2de0*/  ISETP.GE.U32.AND.EX P0, PT, R199, 0x1000000, PT, P0 ;  /* 0x01000000c700780c */ /* 0x000fe20003f06100 */
[----:B------:R-:W-:Y:S02]  /*2df0*/  HFMA2 R172, -RZ, RZ, 0, 0 ;  /* 0x00000000ffac7431 */ /* 0x000fe400000001ff */
[----:B------:R-:W-:-:S05]  /*2e00*/  FMUL.FTZ R173, R6, R173 ;  /* 0x000000ad06ad7220 */ /* 0x000fca0000410000 */
[----:B------:R-:W-:-:S05]  /*2e10*/  FSEL R173, R173, RZ, P5 ;  /* 0x000000ffadad7208 */ /* 0x000fca0002800000 */
[----:B------:R-:W-:-:S04]  /*2e20*/  FMUL.FTZ R173, R173, UR17 ;  /* 0x00000011adad7c20 */ /* 0x000fc80008410000 */
[----:B------:R-:W-:Y:S01]  /*2e30*/  FMUL.FTZ R176, R173, UR16 ;  /* 0x00000010adb07c20 */ /* 0x000fe20008410000 */
[----:B------:R-:W-:-:S03]  /*2e40*/  @P0 PRMT R173, R163, 0x7632, R173 ;  /* 0x00007632a3ad0816 */ /* 0x000fc600000000ad */
[----:B------:R-:W-:Y:S01]  /*2e50*/  FMUL.FTZ R174, R139, R176 ;  /* 0x000000b08bae7220 */ /* 0x000fe20000410000 */
[----:B------:R-:W-:-:S04]  /*2e60*/  @P0 SHF.L.U32 R173, R173, 0x10, RZ ;  /* 0x00000010adad0819 */ /* 0x000fc800000006ff */
[----:B------:R-:W-:Y:S01]  /*2e70*/  FSEL R174, R174, RZ, P0 ;  /* 0x000000ffaeae7208 */ /* 0x000fe20000000000 */
[----:B------:R-:W-:-:S03]  /*2e80*/  @P0 FMUL.FTZ R172, R176, R173 ;  /* 0x000000adb0ac0220 */ /* 0x000fc60000410000 */
[----:B------:R-:W-:Y:S01]  /*2e90*/  F2FP.BF16.F32.PACK_AB R174, RZ, R174 ;  /* 0x000000aeffae723e */ /* 0x000fe200000010ff */
[----:B------:R-:W-:-:S03]  /*2ea0*/  FADD.FTZ R51, R51, R172 ;  /* 0x000000ac33337221 */ /* 0x000fc60000010000 */
[----:B------:R-:W-:Y:S01]  /*2eb0*/  PRMT R167, R167, 0x5410, R174 ;  /* 0x00005410a7a77816 */ /* 0x000fe200000000ae */
[----:B------:R-:W-:Y:S06]  /*2ec0*/  BRA `(.L_x_2777) ;  /* 0x0000001800d47947 */ /* 0x000fec0003800000 */
.L_x_2769:
        /* <DEDUP_REMOVED lines=13> */
[----:B------:R-:W-:-:S03]  /*2fa0*/  MOV R169, RZ ;  /* 0x000000ff00a97202 */ /* 0x000fc60000000f00 */
[----:B------:R-:W-:-:S04]  /*2fb0*/  FMUL.FTZ R171, R168, UR16 ;  /* 0x00000010a8ab7c20 */ /* 0x000fc80008410000 */
[----:B------:R-:W-:-:S04]  /*2fc0*/  FMUL.FTZ R168, R140, R171 ;  /* 0x000000ab8ca87220 */ /* 0x000fc80000410000 */
[----:B------:R-:W-:Y:S02]  /*2fd0*/  @P5 SHF.L.U32 R172, R160, 0x10, RZ ;  /* 0x00000010a0ac5819 */ /* 0x000fe400000006ff */
[----:B------:R-:W-:-:S03]  /*2fe0*/  FSEL R168, R168, RZ, P5 ;  /* 0x000000ffa8a87208 */ /* 0x000fc60002800000 */
[----:B------:R-:W-:Y:S01]  /*2ff0*/  @P5 FMUL.FTZ R169, R172, R171 ;  /* 0x000000abaca95220 */ /* 0x000fe20000410000 */
[----:B------:R-:W-:-:S03]  /*3000*/  F2FP.BF16.F32.PACK_AB R168, RZ, R168 ;  /* 0x000000a8ffa8723e */ /* 0x000fc600000010ff */
[----:B------:R-:W-:Y:S01]  /*3010*/  FADD.FTZ R52, R52, R169 ;  /* 0x000000a934347221 */ /* 0x000fe20000010000 */
[----:B------:R-:W-:-:S07]  /*3020*/  PRMT R164, R168, 0x7610, R164 ;  /* 0x00007610a8a47816 */ /* 0x000fce00000000a4 */
.L_x_2778:
[----:B------:R-:W-:Y:S01]  /*3030*/  F2FP.BF16.F32.PACK_AB R168, RZ, R170 ;  /* 0x000000aaffa8723e */ /* 0x000fe200000010ff */
[----:B------:R-:W-:Y:S01]  /*3040*/  FFMA.FTZ R176, R20, R8, R7 ;  /* 0x0000000814b07223 */ /* 0x000fe20000010007 */
[----:B------:R-:W-:Y:S01]  /*3050*/  FMUL.FTZ R175, R6, R175 ;  /* 0x000000af06af7220 */ /* 0x000fe20000410000 */
[----:B------:R-:W-:Y:S01]  /*3060*/  FSEL R172, R173, RZ, P0 ;  /* 0x000000ffadac7208 */ /* 0x000fe20000000000 */
[----:B------:R-:W-:Y:S06]  /*3070*/  @!P4 BRA `(.L_x_2779) ;  /* 0x000000000030c947 */ /* 0x000fec0003800000 */
[----:B-----5:R-:W-:Y:S01]  /*3080*/  LOP3.LUT P5, RZ, R198, 0xff00, RZ, 0xc0, !PT ;  /* 0x0000ff00c6ff7812 */ /* 0x020fe200078ac0ff */
[----:B------:R-:W-:Y:S01]  /*3090*/  FMUL.FTZ R169, R172, UR17 ;  /* 0x00000011aca97c20 */ /* 0x000fe20008410000 */
[----:B------:R-:W-:-:S03]  /*30a0*/  HFMA2 R170, -RZ, RZ, 0, 0 ;  /* 0x00000000ffaa7431 */ /* 0x000fc600000001ff */
[----:B------:R-:W-:-:S04]  /*30b0*/  FMUL.FTZ R174, R169, UR16 ;  /* 0x00000010a9ae7c20 */ /* 0x000fc80008410000 */
[----:B------:R-:W-:-:S04]  /*30c0*/  FMUL.FTZ R171, R141, R174 ;  /* 0x000000ae8dab7220 */ /* 0x000fc80000410000 */
[----:B------:R-:W-:Y:S02]  /*30d0*/  @P5 PRMT R169, R160, 0x7632, R169 ;  /* 0x00007632a0a95816 */ /* 0x000fe400000000a9 */
[----:B------:R-:W-:Y:S02]  /*30e0*/  FSEL R171, R171, RZ, P5 ;  /* 0x000000ffabab7208 */ /* 0x000fe40002800000 */
[----:B------:R-:W-:Y:S02]  /*30f0*/  @P5 SHF.L.U32 R169, R169, 0x10, RZ ;  /* 0x00000010a9a95819 */ /* 0x000fe400000006ff */
[----:B------:R-:W-:-:S03]  /*3100*/  F2FP.BF16.F32.PACK_AB R171, RZ, R171 ;  /* 0x000000abffab723e */ /* 0x000fc600000010ff */
[----:B------:R-:W-:Y:S01]  /*3110*/  @P5 FMUL.FTZ R170, R174, R169 ;  /* 0x000000a9aeaa5220 */ /* 0x000fe20000410000 */
[----:B------:R-:W-:-:S03]  /*3120*/  PRMT R164, R164, 0x5410, R171 ;  /* 0x00005410a4a47816 */ /* 0x000fc600000000ab */
[----:B------:R-:W-:-:S07]  /*3130*/  FADD.FTZ R53, R53, R170 ;  /* 0x000000aa35357221 */ /* 0x000fce0000010000 */
.L_x_2779:
[----:B------:R-:W-:Y:S01]  /*3140*/  F2FP.BF16.F32.PACK_AB R172, RZ, R172 ;  /* 0x000000acffac723e */ /* 0x000fe200000010ff */
[----:B------:R-:W-:Y:S01]  /*3150*/  FFMA.FTZ R183, R11, R8, R7 ;  /* 0x000000080bb77223 */ /* 0x000fe20000010007 */
[----:B------:R-:W-:Y:S01]  /*3160*/  FADD.FTZ R181, R17, -R176 ;  /* 0x800000b011b57221 */ /* 0x000fe20000010000 */
[----:B------:R-:W-:Y:S01]  /*3170*/  FSEL R171, R175, RZ, P0 ;  /* 0x000000ffafab7208 */ /* 0x000fe20000000000 */
[----:B------:R-:W-:Y:S06]  /*3180*/  @!P4 BRA `(.L_x_2780) ;  /* 0x00000000002cc947 */ /* 0x000fec0003800000 */
[----:B-----5:R-:W-:Y:S01]  /*3190*/  LOP3.LUT P5, RZ, R198, 0xff0000, RZ, 0xc0, !PT ;  /* 0x00ff0000c6ff7812 */ /* 0x020fe200078ac0ff */
[----:B------:R-:W-:-:S04]  /*31a0*/  FMUL.FTZ R169, R171, UR17 ;  /* 0x00000011aba97c20 */ /* 0x000fc80008410000 */
[----:B------:R-:W-:Y:S01]  /*31b0*/  FMUL.FTZ R173, R169, UR16 ;  /* 0x00000010a9ad7c20 */ /* 0x000fe20008410000 */
[----:B------:R-:W-:-:S03]  /*31c0*/  MOV R169, RZ ;  /* 0x000000ff00a97202 */ /* 0x000fc60000000f00 */
[----:B------:R-:W-:-:S04]  /*31d0*/  FMUL.FTZ R170, R142, R173 ;  /* 0x000000ad8eaa7220 */ /* 0x000fc80000410000 */
[----:B------:R-:W-:Y:S02]  /*31e0*/  @P5 SHF.L.U32 R174, R161, 0x10, RZ ;  /* 0x00000010a1ae5819 */ /* 0x000fe400000006ff */
[----:B------:R-:W-:-:S03]  /*31f0*/  FSEL R170, R170, RZ, P5 ;  /* 0x000000ffaaaa7208 */ /* 0x000fc60002800000 */
[----:B------:R-:W-:Y:S01]  /*3200*/  @P5 FMUL.FTZ R169, R174, R173 ;  /* 0x000000adaea95220 */ /* 0x000fe20000410000 */
[----:B------:R-:W-:-:S03]  /*3210*/  F2FP.BF16.F32.PACK_AB R170, RZ, R170 ;  /* 0x000000aaffaa723e */ /* 0x000fc600000010ff */
[----:B------:R-:W-:Y:S01]  /*3220*/  FADD.FTZ R54, R54, R169 ;  /* 0x000000a936367221 */ /* 0x000fe20000010000 */
[----:B------:R-:W-:-:S07]  /*3230*/  PRMT R165, R170, 0x7610, R165 ;  /* 0x00007610aaa57816 */ /* 0x000fce00000000a5 */
.L_x_2780:
        /* <DEDUP_REMOVED lines=11> */
[----:B------:R-:W-:-:S04]  /*32f0*/  FMUL.FTZ R170, R174, UR17 ;  /* 0x00000011aeaa7c20 */ /* 0x000fc80008410000 */
[----:B------:R-:W-:Y:S01]  /*3300*/  FMUL.FTZ R176, R170, UR16 ;  /* 0x00000010aab07c20 */ /* 0x000fe20008410000 */
[----:B------:R-:W-:-:S03]  /*3310*/  IMAD.MOV.U32 R170, RZ, RZ, RZ ;  /* 0x000000ffffaa7224 */ /* 0x000fc600078e00ff */
        /* <DEDUP_REMOVED lines=8> */
.L_x_2781:
[----:B------:R-:W-:Y:S01]  /*33a0*/  FADD.FTZ R185, R21, -R178 ;  /* 0x800000b215b97221 */ /* 0x000fe20000010000 */
[----:B------:R-:W-:Y:S01]  /*33b0*/  F2FP.BF16.F32.PACK_AB R174, RZ, R174 ;  /* 0x000000aeffae723e */ /* 0x000fe200000010ff */
[----:B------:R-:W-:Y:S01]  /*33c0*/  FADD.FTZ R181, R16, -R181 ;  /* 0x800000b510b57221 */ /* 0x000fe20000010000 */
        /* <DEDUP_REMOVED lines=14> */
.L_x_2782:
[----:B------:R-:W-:Y:S01]  /*34b0*/  F2FP.BF16.F32.PACK_AB R175, RZ, R173 ;  /* 0x000000adffaf723e */ /* 0x000fe200000010ff */
[C---:B------:R-:W-:Y:S01]  /*34c0*/  FMUL.FTZ R181, R6.reuse, R181 ;  /* 0x000000b506b57220 */ /* 0x040fe20000410000 */
[----:B------:R-:W-:Y:S01]  /*34d0*/  FMUL.FTZ R185, R6, R185 ;  /* 0x000000b906b97220 */ /* 0x000fe20000410000 */
[----:B------:R-:W-:Y:S01]  /*34e0*/  FSEL R176, R178, RZ, P0 ;  /* 0x000000ffb2b07208 */ /* 0x000fe20000000000 */
[----:B------:R-:W-:Y:S06]  /*34f0*/  @!P4 BRA `(.L_x_2783) ;  /* 0x000000000030c947 */ /* 0x000fec0003800000 */
[----:B-----5:R-:W-:Y:S01]  /*3500*/  LOP3.LUT P5, RZ, R199, 0xff00, RZ, 0xc0, !PT ;  /* 0x0000ff00c7ff7812 */ /* 0x020fe200078ac0ff */
[----:B------:R-:W-:-:S04]  /*3510*/  FMUL.FTZ R170, R176, UR17 ;  /* 0x00000011b0aa7c20 */ /* 0x000fc80008410000 */
[----:B------:R-:W-:Y:S01]  /*3520*/  FMUL.FTZ R178, R170, UR16 ;  /* 0x00000010aab27c20 */ /* 0x000fe20008410000 */
[----:B------:R-:W-:-:S03]  /*3530*/  MOV R170, RZ ;  /* 0x000000ff00aa7202 */ /* 0x000fc60000000f00 */
        /* <DEDUP_REMOVED lines=8> */
.L_x_2783:
[----:B------:R-:W-:Y:S02]  /*35c0*/  F2FP.BF16.F32.PACK_AB R176, RZ, R176 ;  /* 0x000000b0ffb0723e */ /* 0x000fe400000010ff */
[----:B------:R-:W-:Y:S02]  /*35d0*/  FSEL R178, R185, RZ, P0 ;  /* 0x000000ffb9b27208 */ /* 0x000fe40000000000 */
        /* <DEDUP_REMOVED lines=13> */
.L_x_2784:
[----:B------:R-:W-:Y:S02]  /*36b0*/  F2FP.BF16.F32.PACK_AB R171, R178, R173 ;  /* 0x000000adb2ab723e */ /* 0x000fe400000010ff */
        /* <DEDUP_REMOVED lines=8> */
[----:B------:R-:W-:-:S03]  /*3740*/  MOV R172, RZ ;  /* 0x000000ff00ac7202 */ /* 0x000fc60000000f00 */
[----:B------:R-:W-:-:S05]  /*3750*/  FMUL.FTZ R174, R139, R176 ;  /* 0x000000b08bae7220 */ /* 0x000fca0000410000 */
[----:B------:R-:W-:-:S03]  /*3760*/  FSEL R174, R174, RZ, P0 ;  /* 0x000000ffaeae7208 */ /* 0x000fc60000000000 */
[----:B------:R-:W-:Y:S02]  /*3770*/  @P0 PRMT R173, R163, 0x7632, R173 ;  /* 0x00007632a3ad0816 */ /* 0x000fe400000000ad */
[----:B------:R-:W-:-:S03]  /*3780*/  F2FP.BF16.F32.PACK_AB R174, RZ, R174 ;  /* 0x000000aeffae723e */ /* 0x000fc600000010ff */
[----:B------:R-:W-:Y:S01]  /*3790*/  @P0 IMAD.U32 R173, R173, 0x10000, RZ ;  /* 0x00010000adad0824 */ /* 0x000fe200078e00ff */
[----:B------:R-:W-:-:S03]  /*37a0*/  PRMT R167, R167, 0x5410, R174 ;  /* 0x00005410a7a77816 */ /* 0x000fc600000000ae */
[----:B------:R-:W-:-:S04]  /*37b0*/  @P0 FMUL.FTZ R172, R176, R173 ;  /* 0x000000adb0ac0220 */ /* 0x000fc80000410000 */
[----:B------:R-:W-:Y:S01]  /*37c0*/  FADD.FTZ R51, R51, R172 ;  /* 0x000000ac33337221 */ /* 0x000fe20000010000 */
[----:B------:R-:W-:Y:S06]  /*37d0*/  BRA `(.L_x_2777) ;  /* 0x0000001000907947 */ /* 0x000fec0003800000 */
.L_x_2768:
        /* <DEDUP_REMOVED lines=8> */
[----:B-----5:R-:W-:Y:S02]  /*3860*/  SHF.L.U32 R173, R28, 0x10, RZ ;  /* 0x000000101cad7819 */ /* 0x020fe400000006ff */
[----:B------:R-:W-:Y:S01]  /*3870*/  LOP3.LUT P0, RZ, R198, 0xff, RZ, 0xc0, !PT ;  /* 0x000000ffc6ff7812 */ /* 0x000fe2000780c0ff */
[----:B------:R-:W-:-:S04]  /*3880*/  @P5 FADD.FTZ R175, R10, -R175 ;  /* 0x800000af0aaf5221 */ /* 0x000fc80000010000 */
[----:B------:R-:W-:-:S04]  /*3890*/  @P5 FFMA.FTZ R173, R6, R175, R173 ;  /* 0x000000af06ad5223 */ /* 0x000fc800000100ad */
[----:B------:R-:W-:-:S04]  /*38a0*/  FMUL.FTZ R173, R173, UR17 ;  /* 0x00000011adad7c20 */ /* 0x000fc80008410000 */
[----:B------:R-:W-:Y:S01]  /*38b0*/  FMUL.FTZ R175, R173, UR16 ;  /* 0x00000010adaf7c20 */ /* 0x000fe20008410000 */
[----:B------:R-:W-:Y:S01]  /*38c0*/  @P0 SHF.L.U32 R174, R160, 0x10, RZ ;  /* 0x00000010a0ae0819 */ /* 0x000fe200000006ff */
[----:B------:R-:W-:Y:S02]  /*38d0*/  HFMA2 R173, -RZ, RZ, 0, 0 ;  /* 0x00000000ffad7431 */ /* 0x000fe400000001ff */
[-C--:B------:R-:W-:Y:S02]  /*38e0*/  FMUL.FTZ R172, R140, R175.reuse ;  /* 0x000000af8cac7220 */ /* 0x080fe40000410000 */
[----:B------:R-:W-:-:S03]  /*38f0*/  @P0 FMUL.FTZ R173, R174, R175 ;  /* 0x000000afaead0220 */ /* 0x000fc60000410000 */
[----:B------:R-:W-:Y:S01]  /*3900*/  FSEL R172, R172, RZ, P0 ;  /* 0x000000ffacac7208 */ /* 0x000fe20000000000 */
[----:B------:R-:W-:-:S03]  /*3910*/  FADD.FTZ R52, R52, R173 ;  /* 0x000000ad34347221 */ /* 0x000fc60000010000 */
[----:B------:R-:W-:-:S04]  /*3920*/  F2FP.BF16.F32.PACK_AB R172, RZ, R172 ;  /* 0x000000acffac723e */ /* 0x000fc800000010ff */
[----:B------:R-:W-:-:S07]  /*3930*/  PRMT R164, R172, 0x7610, R164 ;  /* 0x00007610aca47816 */ /* 0x000fce00000000a4 */
.L_x_2786:
[----:B------:R-:W-:Y:S05]  /*3940*/  @!P4 BRA `(.L_x_2787) ;  /* 0x000000000044c947 */ /* 0x000fea0003800000 */
[----:B-----5:R-:W-:Y:S01]  /*3950*/  PRMT R172, R28, 0x7632, R172 ;  /* 0x000076321cac7816 */ /* 0x020fe200000000ac */
[----:B------:R-:W-:Y:S01]  /*3960*/  @P5 FFMA.FTZ R174, R18, R8, R7 ;  /* 0x0000000812ae5223 */ /* 0x000fe20000010007 */
[----:B------:R-:W-:Y:S02]  /*3970*/  LOP3.LUT P0, RZ, R198, 0xff00, RZ, 0xc0, !PT ;  /* 0x0000ff00c6ff7812 */ /* 0x000fe4000780c0ff */
[----:B------:R-:W-:Y:S01]  /*3980*/  SHF.L.U32 R173, R172, 0x10, RZ ;  /* 0x00000010acad7819 */ /* 0x000fe200000006ff */
[----:B------:R-:W-:Y:S01]  /*3990*/  @P5 FADD.FTZ R174, R15, -R174 ;  /* 0x800000ae0fae5221 */ /* 0x000fe20000010000 */
[----:B------:R-:W-:-:S03]  /*39a0*/  MOV R172, RZ ;  /* 0x000000ff00ac7202 */ /* 0x000fc60000000f00 */
[----:B------:R-:W-:-:S04]  /*39b0*/  @P5 FFMA.FTZ R173, R6, R174, R173 ;  /* 0x000000ae06ad5223 */ /* 0x000fc800000100ad */
[----:B------:R-:W-:Y:S02]  /*39c0*/  FMUL.FTZ R173, R173, UR17 ;  /* 0x00000011adad7c20 */ /* 0x000fe40008410000 */
[----:B------:R-:W-:Y:S02]  /*39d0*/  @P0 PRMT R174, R160, 0x7632, R174 ;  /* 0x00007632a0ae0816 */ /* 0x000fe400000000ae */
[----:B------:R-:W-:Y:S02]  /*39e0*/  FMUL.FTZ R175, R173, UR16 ;  /* 0x00000010adaf7c20 */ /* 0x000fe40008410000 */
[----:B------:R-:W-:Y:S02]  /*39f0*/  @P0 SHF.L.U32 R174, R174, 0x10, RZ ;  /* 0x00000010aeae0819 */ /* 0x000fe400000006ff */
[----:B------:R-:W-:-:S03]  /*3a00*/  FMUL.FTZ R173, R141, R175 ;  /* 0x000000af8dad7220 */ /* 0x000fc60000410000 */
[----:B------:R-:W-:Y:S02]  /*3a10*/  @P0 FMUL.FTZ R172, R175, R174 ;  /* 0x000000aeafac0220 */ /* 0x000fe40000410000 */
[----:B------:R-:W-:Y:S02]  /*3a20*/  FSEL R173, R173, RZ, P0 ;  /* 0x000000ffadad7208 */ /* 0x000fe40000000000 */
[----:B------:R-:W-:Y:S02]  /*3a30*/  FADD.FTZ R53, R53, R172 ;  /* 0x000000ac35357221 */ /* 0x000fe40000010000 */
[----:B------:R-:W-:-:S04]  /*3a40*/  F2FP.BF16.F32.PACK_AB R173, RZ, R173 ;  /* 0x000000adffad723e */ /* 0x000fc800000010ff */
[----:B------:R-:W-:-:S07]  /*3a50*/  PRMT R164, R164, 0x5410, R173 ;  /* 0x00005410a4a47816 */ /* 0x000fce00000000ad */
.L_x_2787:
[----:B------:R-:W-:Y:S05]  /*3a60*/  @!P4 BRA `(.L_x_2788) ;  /* 0x00000000003cc947 */ /* 0x000fea0003800000 */
[----:B------:R-:W-:Y:S01]  /*3a70*/  @P5 FFMA.FTZ R175, R9, R8, R7 ;  /* 0x0000000809af5223 */ /* 0x000fe20000010007 */
[----:B-----5:R-:W-:Y:S02]  /*3a80*/  SHF.L.U32 R173, R29, 0x10, RZ ;  /* 0x000000101dad7819 */ /* 0x020fe400000006ff */
[----:B------:R-:W-:Y:S01]  /*3a90*/  LOP3.LUT P0, RZ, R198, 0xff0000, RZ, 0xc0, !PT ;  /* 0x00ff0000c6ff7812 */ /* 0x000fe2000780c0ff */
[----:B------:R-:W-:-:S04]  /*3aa0*/  @P5 FADD.FTZ R175, R12, -R175 ;  /* 0x800000af0caf5221 */ /* 0x000fc80000010000 */
[----:B------:R-:W-:-:S04]  /*3ab0*/  @P5 FFMA.FTZ R173, R6, R175, R173 ;  /* 0x000000af06ad5223 */ /* 0x000fc800000100ad */
[----:B------:R-:W-:-:S04]  /*3ac0*/  FMUL.FTZ R173, R173, UR17 ;  /* 0x00000011adad7c20 */ /* 0x000fc80008410000 */
[----:B------:R-:W-:Y:S01]  /*3ad0*/  FMUL.FTZ R175, R173, UR16 ;  /* 0x00000010adaf7c20 */ /* 0x000fe20008410000 */
[----:B------:R-:W-:Y:S02]  /*3ae0*/  @P0 IMAD.U32 R174, R161, 0x10000, RZ ;  /* 0x00010000a1ae0824 */ /* 0x000fe400078e00ff */
[----:B------:R-:W-:Y:S02]  /*3af0*/  HFMA2 R173, -RZ, RZ, 0, 0 ;  /* 0x00000000ffad7431 */ /* 0x000fe400000001ff */
[-C--:B------:R-:W-:Y:S01]  /*3b00*/  FMUL.FTZ R172, R142, R175.reuse ;  /* 0x000000af8eac7220 */ /* 0x080fe20000410000 */
[----:B------:R-:W-:-:S04]  /*3b10*/  @P0 FMUL.FTZ R173, R174, R175 ;  /* 0x000000afaead0220 */ /* 0x000fc80000410000 */
[----:B------:R-:W-:Y:S01]  /*3b20*/  FSEL R172, R172, RZ, P0 ;  /* 0x000000ffacac7208 */ /* 0x000fe20000000000 */
[----:B------:R-:W-:-:S03]  /*3b30*/  FADD.FTZ R54, R54, R173 ;  /* 0x000000ad36367221 */ /* 0x000fc60000010000 */
[----:B------:R-:W-:-:S04]  /*3b40*/  F2FP.BF16.F32.PACK_AB R172, RZ, R172 ;  /* 0x000000acffac723e */ /* 0x000fc800000010ff */
[----:B------:R-:W-:-:S07]  /*3b50*/  PRMT R165, R172, 0x7610, R165 ;  /* 0x00007610aca57816 */ /* 0x000fce00000000a5 */
.L_x_2788:
        /* <DEDUP_REMOVED lines=18> */
.L_x_2789:
        /* <DEDUP_REMOVED lines=16> */
.L_x_2790:
        /* <DEDUP_REMOVED lines=10> */
[----:B------:R-:W-:-:S03]  /*3e20*/  FMUL.FTZ R175, R173, UR16 ;  /* 0x00000010adaf7c20 */ /* 0x000fc60008410000 */
[----:B------:R-:W-:Y:S02]  /*3e30*/  @P0 IMAD.U32 R174, R174, 0x10000, RZ ;  /* 0x00010000aeae0824 */ /* 0x000fe400078e00ff */
[----:B------:R-:W-:Y:S02]  /*3e40*/  FMUL.FTZ R173, R137, R175 ;  /* 0x000000af89ad7220 */ /* 0x000fe40000410000 */
[----:B------:R-:W-:-:S03]  /*3e50*/  @P0 FMUL.FTZ R172, R175, R174 ;  /* 0x000000aeafac0220 */ /* 0x000fc60000410000 */
[----:B------:R-:W-:Y:S01]  /*3e60*/  FSEL R173, R173, RZ, P0 ;  /* 0x000000ffadad7208 */ /* 0x000fe20000000000 */
[----:B------:R-:W-:-:S03]  /*3e70*/  FADD.FTZ R49, R49, R172 ;  /* 0x000000ac31317221 */ /* 0x000fc60000010000 */
[----:B------:R-:W-:-:S04]  /*3e80*/  F2FP.BF16.F32.PACK_AB R173, RZ, R173 ;  /* 0x000000adffad723e */ /* 0x000fc800000010ff */
[----:B------:R-:W-:-:S07]  /*3e90*/  PRMT R166, R166, 0x5410, R173 ;  /* 0x00005410a6a67816 */ /* 0x000fce00000000ad */
.L_x_2791:
        /* <DEDUP_REMOVED lines=16> */
.L_x_2792:
[----:B------:R-:W-:Y:S05]  /*3fa0*/  @!P4 BRA `(.L_x_2777) ;  /* 0x00000008009cc947 */ /* 0x000fea0003800000 */
[----:B-----5:R-:W-:Y:S01]  /*3fb0*/  PRMT R172, R31, 0x7632, R172 ;  /* 0x000076321fac7816 */ /* 0x020fe200000000ac */
[----:B------:R-:W-:Y:S01]  /*3fc0*/  @P5 FFMA.FTZ R174, R24, R8, R7 ;  /* 0x0000000818ae5223 */ /* 0x000fe20000010007 */
[----:B------:R-:W-:Y:S02]  /*3fd0*/  ISETP.GE.U32.AND P0, PT, R198, RZ, PT ;  /* 0x000000ffc600720c */ /* 0x000fe40003f06070 */
[----:B------:R-:W-:Y:S01]  /*3fe0*/  SHF.L.U32 R173, R172, 0x10, RZ ;  /* 0x00000010acad7819 */ /* 0x000fe200000006ff */
[----:B------:R-:W-:Y:S01]  /*3ff0*/  @P5 FADD.FTZ R174, R21, -R174 ;  /* 0x800000ae15ae5221 */ /* 0x000fe20000010000 */
[----:B------:R-:W-:Y:S02]  /*4000*/  ISETP.GE.U32.AND.EX P0, PT, R199, 0x1000000, PT, P0 ;  /* 0x01000000c700780c */ /* 0x000fe40003f06100 */
[----:B------:R-:W-:Y:S01]  /*4010*/  MOV R172, RZ ;  /* 0x000000ff00ac7202 */ /* 0x000fe20000000f00 */
[----:B------:R-:W-:-:S04]  /*4020*/  @P5 FFMA.FTZ R173, R6, R174, R173 ;  /* 0x000000ae06ad5223 */ /* 0x000fc800000100ad */
[----:B------:R-:W-:-:S04]  /*4030*/  FMUL.FTZ R173, R173, UR17 ;  /* 0x00000011adad7c20 */ /* 0x000fc80008410000 */
[----:B------:R-:W-:Y:S02]  /*4040*/  FMUL.FTZ R176, R173, UR16 ;  /* 0x00000010adb07c20 */ /* 0x000fe40008410000 */
[----:B------:R-:W-:Y:S02]  /*4050*/  @P0 PRMT R173, R163, 0x7632, R173 ;  /* 0x00007632a3ad0816 */ /* 0x000fe400000000ad */
[----:B------:R-:W-:Y:S02]  /*4060*/  FMUL.FTZ R174, R139, R176 ;  /* 0x000000b08bae7220 */ /* 0x000fe40000410000 */
[----:B------:R-:W-:-:S03]  /*4070*/  @P0 SHF.L.U32 R173, R173, 0x10, RZ ;  /* 0x00000010adad0819 */ /* 0x000fc600000006ff */
[----:B------:R-:W-:Y:S02]  /*4080*/  FSEL R174, R174, RZ, P0 ;  /* 0x000000ffaeae7208 */ /* 0x000fe40000000000 */
[----:B------:R-:W-:Y:S02]  /*4090*/  @P0 FMUL.FTZ R172, R176, R173 ;  /* 0x000000adb0ac0220 */ /* 0x000fe40000410000 */
[----:B------:R-:W-:Y:S02]  /*40a0*/  F2FP.BF16.F32.PACK_AB R174, RZ, R174 ;  /* 0x000000aeffae723e */ /* 0x000fe400000010ff */
[----:B------:R-:W-:Y:S02]  /*40b0*/  FADD.FTZ R51, R51, R172 ;  /* 0x000000ac33337221 */ /* 0x000fe40000010000 */
[----:B------:R-:W-:Y:S01]  /*40c0*/  PRMT R167, R167, 0x5410, R174 ;  /* 0x00005410a7a77816 */ /* 0x000fe200000000ae */
[----:B------:R-:W-:Y:S06]  /*40d0*/  BRA `(.L_x_2777) ;  /* 0x0000000800507947 */ /* 0x000fec0003800000 */
.L_x_2785:
[----:B------:R-:W-:Y:S01]  /*40e0*/  ISETP.GT.AND P0, PT, R4, RZ, PT ;  /* 0x000000ff0400720c */ /* 0x000fe20003f04270 */
[----:B------:R-:W-:Y:S01]  /*40f0*/  @P5 FFMA.FTZ R169, R3, R8, R7 ;  /* 0x0000000803a95223 */ /* 0x000fe20000010007 */
[C---:B-----5:R-:W-:Y:S02]  /*4100*/  PRMT R168, R28.reuse, 0x7632, R168 ;  /* 0x000076321ca87816 */ /* 0x060fe400000000a8 */
[----:B------:R-:W-:Y:S01]  /*4110*/  SHF.L.U32 R223, R28, 0x10, RZ ;  /* 0x000000101cdf7819 */ /* 0x000fe200000006ff */
[----:B------:R-:W-:Y:S01]  /*4120*/  @P5 FADD.FTZ R169, R10, -R169 ;  /* 0x800000a90aa95221 */ /* 0x000fe20000010000 */
[----:B------:R-:W-:Y:S01]  /*4130*/  PRMT R185, R29, 0x7632, R185 ;  /* 0x000076321db97816 */ /* 0x000fe200000000b9 */
[----:B------:R-:W-:Y:S01]  /*4140*/  IMAD.U32 R225, R168, 0x10000, RZ ;  /* 0x00010000a8e17824 */ /* 0x000fe200078e00ff */
[----:B------:R-:W-:Y:S01]  /*4150*/  PRMT R181, R30, 0x7632, R181 ;  /* 0x000076321eb57816 */ /* 0x000fe200000000b5 */
[----:B------:R-:W-:Y:S01]  /*4160*/  @P5 FFMA.FTZ R223, R6, R169, R223 ;  /* 0x000000a906df5223 */ /* 0x000fe200000100df */
        /* <DEDUP_REMOVED lines=11> */
[----:B------:R-:W-:Y:S01]  /*4220*/  @P0 FFMA.FTZ R168, R22, R8, R7 ;  /* 0x0000000816a80223 */ /* 0x000fe20000010007 */
[----:B------:R-:W-:Y:S01]  /*4230*/  @P0 FFMA.FTZ R185, R6, R172, R185 ;  /* 0x000000ac06b90223 */ /* 0x000fe200000100b9 */
        /* <DEDUP_REMOVED lines=23> */
[----:B------:R-:W-:-:S04]  /*43b0*/  FMUL.FTZ R223, R223, UR17 ;  /* 0x00000011dfdf7c20 */ /* 0x000fc80008410000 */
[----:B------:R-:W-:Y:S01]  /*43c0*/  FMUL.FTZ R227, R223, UR16 ;  /* 0x00000010dfe37c20 */ /* 0x000fe20008410000 */
[----:B------:R-:W-:-:S03]  /*43d0*/  HFMA2 R223, -RZ, RZ, 0, 0 ;  /* 0x00000000ffdf7431 */ /* 0x000fc600000001ff */
[----:B------:R-:W-:-:S04]  /*43e0*/  FMUL.FTZ R176, R140, R227 ;  /* 0x000000e38cb07220 */ /* 0x000fc80000410000 */
[----:B------:R-:W-:Y:S02]  /*43f0*/  @P0 SHF.L.U32 R178, R160, 0x10, RZ ;  /* 0x00000010a0b20819 */ /* 0x000fe400000006ff */
[----:B------:R-:W-:-:S03]  /*4400*/  FSEL R176, R176, RZ, P0 ;  /* 0x000000ffb0b07208 */ /* 0x000fc60000000000 */
[----:B------:R-:W-:Y:S01]  /*4410*/  @P0 FMUL.FTZ R223, R178, R227 ;  /* 0x000000e3b2df0220 */ /* 0x000fe20000410000 */
[----:B------:R-:W-:-:S03]  /*4420*/  F2FP.BF16.F32.PACK_AB R176, RZ, R176 ;  /* 0x000000b0ffb0723e */ /* 0x000fc600000010ff */
[----:B------:R-:W-:Y:S01]  /*4430*/  FADD.FTZ R52, R52, R223 ;  /* 0x000000df34347221 */ /* 0x000fe20000010000 */
[----:B------:R-:W-:-:S07]  /*4440*/  PRMT R164, R176, 0x7610, R164 ;  /* 0x00007610b0a47816 */ /* 0x000fce00000000a4 */
.L_x_2793:
[----:B------:R-:W-:Y:S05]  /*4450*/  @!P4 BRA `(.L_x_2794) ;  /* 0x000000000030c947 */ /* 0x000fea0003800000 */
[----:B------:R-:W-:Y:S01]  /*4460*/  LOP3.LUT P0, RZ, R198, 0xff00, RZ, 0xc0, !PT ;  /* 0x0000ff00c6ff7812 */ /* 0x000fe2000780c0ff */
[----:B------:R-:W-:Y:S01]  /*4470*/  FMUL.FTZ R225, R225, UR17 ;  /* 0x00000011e1e17c20 */ /* 0x000fe20008410000 */
[----:B------:R-:W-:-:S03]  /*4480*/  MOV R176, RZ ;  /* 0x000000ff00b07202 */ /* 0x000fc60000000f00 */
[----:B------:R-:W-:-:S04]  /*4490*/  FMUL.FTZ R225, R225, UR16 ;  /* 0x00000010e1e17c20 */ /* 0x000fc80008410000 */
[----:B------:R-:W-:-:S04]  /*44a0*/  FMUL.FTZ R180, R141, R225 ;  /* 0x000000e18db47220 */ /* 0x000fc80000410000 */
[----:B------:R-:W-:Y:S02]  /*44b0*/  @P0 PRMT R178, R160, 0x7632, R178 ;  /* 0x00007632a0b20816 */ /* 0x000fe400000000b2 */
[----:B------:R-:W-:-:S03]  /*44c0*/  FSEL R180, R180, RZ, P0 ;  /* 0x000000ffb4b47208 */ /* 0x000fc60000000000 */
[----:B------:R-:W-:Y:S01]  /*44d0*/  @P0 IMAD.U32 R178, R178, 0x10000, RZ ;  /* 0x00010000b2b20824 */ /* 0x000fe200078e00ff */
[----:B------:R-:W-:-:S03]  /*44e0*/  F2FP.BF16.F32.PACK_AB R180, RZ, R180 ;  /* 0x000000b4ffb4723e */ /* 0x000fc600000010ff */
[----:B------:R-:W-:Y:S01]  /*44f0*/  @P0 FMUL.FTZ R176, R225, R178 ;  /* 0x000000b2e1b00220 */ /* 0x000fe20000410000 */
[----:B------:R-:W-:-:S03]  /*4500*/  PRMT R164, R164, 0x5410, R180 ;  /* 0x00005410a4a47816 */ /* 0x000fc600000000b4 */
[----:B------:R-:W-:-:S07]  /*4510*/  FADD.FTZ R53, R53, R176 ;  /* 0x000000b035357221 */ /* 0x000fce0000010000 */
.L_x_2794:
[----:B------:R-:W-:Y:S05]  /*4520*/  @!P4 BRA `(.L_x_2795) ;  /* 0x00000000002cc947 */ /* 0x000fea0003800000 */
        /* <DEDUP_REMOVED lines=11> */
.L_x_2795:
[----:B------:R-:W-:Y:S05]  /*45e0*/  @!P4 BRA `(.L_x_2796) ;  /* 0x000000000030c947 */ /* 0x000fea0003800000 */
[----:B------:R-:W-:Y:S01]  /*45f0*/  LOP3.LUT P0, RZ, R198, 0xff000000, RZ, 0xc0, !PT ;  /* 0xff000000c6ff7812 */ /* 0x000fe2000780c0ff */
[----:B------:R-:W-:Y:S01]  /*4600*/  FMUL.FTZ R185, R185, UR17 ;  /* 0x00000011b9b97c20 */ /* 0x000fe20008410000 */
[----:B------:R-:W-:-:S03]  /*4610*/  MOV R176, RZ ;  /* 0x000000ff00b07202 */ /* 0x000fc60000000f00 */
        /* <DEDUP_REMOVED lines=9> */
.L_x_2796:
        /* <DEDUP_REMOVED lines=12> */
.L_x_2797:
        /* <DEDUP_REMOVED lines=13> */
.L_x_2798:
[----:B------:R-:W-:Y:S05]  /*4840*/  @!P4 BRA `(.L_x_2799) ;  /* 0x00000000002cc947 */ /* 0x000fea0003800000 */
[----:B------:R-:W-:Y:S01]  /*4850*/  LOP3.LUT P0, RZ, R199, 0xff0000, RZ, 0xc0, !PT ;  /* 0x00ff0000c7ff7812 */ /* 0x000fe2000780c0ff */
[----:B------:R-:W-:Y:S01]  /*4860*/  FMUL.FTZ R176, R171, UR17 ;  /* 0x00000011abb07c20 */ /* 0x000fe20008410000 */
[----:B------:R-:W-:-:S03]  /*4870*/  IMAD.MOV.U32 R181, RZ, RZ, RZ ;  /* 0x000000ffffb57224 */ /* 0x000fc600078e00ff */
        /* <DEDUP_REMOVED lines=8> */
.L_x_2799:
[----:B------:R-:W-:Y:S02]  /*4900*/  F2FP.BF16.F32.PACK_AB R171, R173, R171 ;  /* 0x000000abadab723e */ /* 0x000fe400000010ff */
[----:B------:R-:W-:Y:S02]  /*4910*/  PRMT R170, R175, 0x5410, R170 ;  /* 0x00005410afaa7816 */ /* 0x000fe400000000aa */
[----:B------:R-:W-:Y:S02]  /*4920*/  PRMT R169, R169, 0x5410, R174 ;  /* 0x00005410a9a97816 */ /* 0x000fe400000000ae */
[----:B------:R-:W-:Y:S01]  /*4930*/  PRMT R168, R168, 0x5410, R172 ;  /* 0x00005410a8a87816 */ /* 0x000fe200000000ac */
[----:B------:R-:W-:Y:S06]  /*4940*/  @!P4 BRA `(.L_x_2777) ;  /* 0x000000000034c947 */ /* 0x000fec0003800000 */
[----:B------:R-:W-:Y:S01]  /*4950*/  ISETP.GE.U32.AND P0, PT, R198, RZ, PT ;  /* 0x000000ffc600720c */ /* 0x000fe20003f06070 */
[----:B------:R-:W-:Y:S01]  /*4960*/  FMUL.FTZ R173, R173, UR17 ;  /* 0x00000011adad7c20 */ /* 0x000fe20008410000 */
[----:B------:R-:W-:Y:S02]  /*4970*/  HFMA2 R172, -RZ, RZ, 0, 0 ;  /* 0x00000000ffac7431 */ /* 0x000fe400000001ff */
[----:B------:R-:W-:Y:S01]  /*4980*/  ISETP.GE.U32.AND.EX P0, PT, R199, 0x1000000, PT, P0 ;  /* 0x01000000c700780c */ /* 0x000fe20003f06100 */
[----:B------:R-:W-:-:S04]  /*4990*/  FMUL.FTZ R176, R173, UR16 ;  /* 0x00000010adb07c20 */ /* 0x000fc80008410000 */
[----:B------:R-:W-:-:S05]  /*49a0*/  FMUL.FTZ R174, R139, R176 ;  /* 0x000000b08bae7220 */ /* 0x000fca0000410000 */
[----:B------:R-:W-:-:S03]  /*49b0*/  FSEL R174, R174, RZ, P0 ;  /* 0x000000ffaeae7208 */ /* 0x000fc60000000000 */
[----:B------:R-:W-:Y:S02]  /*49c0*/  @P0 PRMT R173, R163, 0x7632, R173 ;  /* 0x00007632a3ad0816 */ /* 0x000fe400000000ad */
[----:B------:R-:W-:Y:S02]  /*49d0*/  F2FP.BF16.F32.PACK_AB R174, RZ, R174 ;  /* 0x000000aeffae723e */ /* 0x000fe400000010ff */
[----:B------:R-:W-:Y:S02]  /*49e0*/  @P0 SHF.L.U32 R173, R173, 0x10, RZ ;  /* 0x00000010adad0819 */ /* 0x000fe400000006ff */
[----:B------:R-:W-:-:S03]  /*49f0*/  PRMT R167, R167, 0x5410, R174 ;  /* 0x00005410a7a77816 */ /* 0x000fc600000000ae */
[----:B------:R-:W-:-:S04]  /*4a00*/  @P0 FMUL.FTZ R172, R176, R173 ;  /* 0x000000adb0ac0220 */ /* 0x000fc80000410000 */
[----:B------:R-:W-:-:S07]  /*4a10*/  FADD.FTZ R51, R51, R172 ;  /* 0x000000ac33337221 */ /* 0x000fce0000010000 */
.L_x_2777:
        /* <DEDUP_REMOVED lines=10> */
.L_x_2766:
[----:B------:R-:W-:Y:S05]  /*4ac0*/  BSYNC.RECONVERGENT B0 ;  /* 0x0000000000007941 */ /* 0x000fea0003800200 */
.L_x_2765:
        /* <DEDUP_REMOVED lines=8> */
.L_x_2802:
[----:B------:R-:W-:Y:S05]  /*4b50*/  BRA.U !UP0, `(.L_x_2803) ;  /* 0x0000001108907547 */ /* 0x000fea000b800000 */
[----:B------:R-:W-:-:S04]  /*4b60*/  UISETP.NE.U32.AND UP0, UPT, UR6, URZ, UPT ;  /* 0x000000ff0600728c */ /* 0x000fc8000bf05070 */
[----:B------:R-:W-:-:S06]  /*4b70*/  UISETP.NE.AND.EX UP0, UPT, UR7, URZ, UPT, UP0 ;  /* 0x000000ff0700728c */ /* 0x000fcc000bf05300 */
[----:B------:R-:W-:-:S13]  /*4b80*/  PLOP3.LUT P0, PT, PT, PT, UP0, 0x80, 0x8 ;  /* 0x000000000008781c */ /* 0x000fda0003f0f008 */
[----:B------:R-:W-:Y:S05]  /*4b90*/  @!P0 BRA `(.L_x_2804) ;  /* 0x0000000800548947 */ /* 0x000fea0003800000 */
[----:B------:R-:W-:Y:S02]  /*4ba0*/  ISETP.GT.AND P5, PT, R4, RZ, PT ;  /* 0x000000ff0400720c */ /* 0x000fe40003fa4270 */
[----:B0----5:R-:W-:Y:S02]  /*4bb0*/  PRMT R168, R152, 0x7632, R168 ;  /* 0x0000763298a87816 */ /* 0x021fe400000000a8 */
[----:B------:R-:W-:Y:S02]  /*4bc0*/  PRMT R183, R153, 0x7632, R183 ;  /* 0x0000763299b77816 */ /* 0x000fe400000000b7 */
[----:B------:R-:W-:Y:S02]  /*4bd0*/  SHF.L.U32 R225, R168, 0x10, RZ ;  /* 0x00000010a8e17819 */ /* 0x000fe400000006ff */
[----:B------:R-:W-:Y:S01]  /*4be0*/  SHF.L.U32 R223, R152, 0x10, RZ ;  /* 0x0000001098df7819 */ /* 0x000fe200000006ff */
[----:B------:R-:W-:Y:S01]  /*4bf0*/  IMAD.U32 R183, R183, 0x10000, RZ ;  /* 0x00010000b7b77824 */ /* 0x000fe200078e00ff */
[----:B------:R-:W-:-:S02]  /*4c00*/  PRMT R181, R154, 0x7632, R181 ;  /* 0x000076329ab57816 */ /* 0x000fc400000000b5 */
        /* <DEDUP_REMOVED lines=13> */
[----:B------:R-:W-:Y:S01]  /*4ce0*/  @P5 FFMA.FTZ R183, R6, R172, R183 ;  /* 0x000000ac06b75223 */ /* 0x000fe200000100b7 */
[----:B------:R-:W-:Y:S01]  /*4cf0*/  PRMT R173, R155, 0x7632, R173 ;  /* 0x000076329bad7816 */ /* 0x000fe200000000ad */
[-CC-:B------:R-:W-:Y:S01]  /*4d00*/  @P5 FFMA.FTZ R175, R189, R8.reuse, R7.reuse ;  /* 0x00000008bdaf5223 */ /* 0x180fe20000010007 */
[----:B------:R-:W-:Y:S01]  /*4d10*/  SHF.L.U32 R185, R154, 0x10, RZ ;  /* 0x000000109ab97819 */ /* 0x000fe200000006ff */
[----:B------:R-:W-:Y:S01]  /*4d20*/  @P5 FFMA.FTZ R172, R206, R8, R7 ;  /* 0x00000008ceac5223 */ /* 0x000fe20000010007 */
[----:B------:R-:W-:Y:S01]  /*4d30*/  SHF.L.U32 R181, R181, 0x10, RZ ;  /* 0x00000010b5b57819 */ /* 0x000fe200000006ff */
        /* <DEDUP_REMOVED lines=29> */
.L_x_2805:
[----:B------:R-:W-:Y:S05]  /*4f10*/  @!P4 BRA `(.L_x_2806) ;  /* 0x000000000030c947 */ /* 0x000fea0003800000 */
[----:B------:R-:W-:Y:S01]  /*4f20*/  LOP3.LUT P5, RZ, R196, 0xff00, RZ, 0xc0, !PT ;  /* 0x0000ff00c4ff7812 */ /* 0x000fe200078ac0ff */
        /* <DEDUP_REMOVED lines=11> */
.L_x_2806:
[----:B------:R-:W-:Y:S05]  /*4fe0*/  @!P4 BRA `(.L_x_2807) ;  /* 0x00000000002cc947 */ /* 0x000fea0003800000 */
[----:B------:R-:W-:Y:S01]  /*4ff0*/  LOP3.LUT P5, RZ, R196, 0xff0000, RZ, 0xc0, !PT ;  /* 0x00ff0000c4ff7812 */ /* 0x000fe200078ac0ff */
[----:B------:R-:W-:-:S04]  /*5000*/  FMUL.FTZ R187, R187, UR17 ;  /* 0x00000011bbbb7c20 */ /* 0x000fc80008410000 */
[----:B------:R-:W-:Y:S01]  /*5010*/  FMUL.FTZ R223, R187, UR16 ;  /* 0x00000010bbdf7c20 */ /* 0x000fe20008410000 */
[----:B------:R-:W-:-:S03]  /*5020*/  IMAD.MOV.U32 R187, RZ, RZ, RZ ;  /* 0x000000ffffbb7224 */ /* 0x000fc600078e00ff */
[----:B------:R-:W-:-:S04]  /*5030*/  FMUL.FTZ R176, R126, R223 ;  /* 0x000000df7eb07220 */ /* 0x000fc80000410000 */
[----:B------:R-:W-:Y:S02]  /*5040*/  @P5 SHF.L.U32 R178, R161, 0x10, RZ ;  /* 0x00000010a1b25819 */ /* 0x000fe400000006ff */
[----:B------:R-:W-:-:S03]  /*5050*/  FSEL R176, R176, RZ, P5 ;  /* 0x000000ffb0b07208 */ /* 0x000fc60002800000 */
[----:B------:R-:W-:Y:S01]  /*5060*/  @P5 FMUL.FTZ R187, R178, R223 ;  /* 0x000000dfb2bb5220 */ /* 0x000fe20000410000 */
[----:B------:R-:W-:-:S03]  /*5070*/  F2FP.BF16.F32.PACK_AB R176, RZ, R176 ;  /* 0x000000b0ffb0723e */ /* 0x000fc600000010ff */
[----:B------:R-:W-:Y:S01]  /*5080*/  FADD.FTZ R46, R46, R187 ;  /* 0x000000bb2e2e7221 */ /* 0x000fe20000010000 */
[----:B------:R-:W-:-:S07]  /*5090*/  PRMT R165, R176, 0x7610, R165 ;  /* 0x00007610b0a57816 */ /* 0x000fce00000000a5 */
.L_x_2807:
        /* <DEDUP_REMOVED lines=13> */
.L_x_2808:
[----:B------:R-:W-:Y:S05]  /*5170*/  @!P4 BRA `(.L_x_2809) ;  /* 0x00000000002cc947 */ /* 0x000fea0003800000 */
[----:B------:R-:W-:Y:S01]  /*5180*/  LOP3.LUT P5, RZ, R197, 0xff, RZ, 0xc0, !PT ;  /* 0x000000ffc5ff7812 */ /* 0x000fe200078ac0ff */
        /* <DEDUP_REMOVED lines=10> */
.L_x_2809:
        /* <DEDUP_REMOVED lines=13> */
.L_x_2810:
[----:B------:R-:W-:Y:S05]  /*5300*/  @!P4 BRA `(.L_x_2811) ;  /* 0x00000000002cc947 */ /* 0x000fea0003800000 */
[----:B------:R-:W-:Y:S01]  /*5310*/  LOP3.LUT P5, RZ, R197, 0xff0000, RZ, 0xc0, !PT ;  /* 0x00ff0000c5ff7812 */ /* 0x000fe200078ac0ff */
[----:B------:R-:W-:Y:S01]  /*5320*/  FMUL.FTZ R176, R171, UR17 ;  /* 0x00000011abb07c20 */ /* 0x000fe20008410000 */
[----:B------:R-:W-:-:S03]  /*5330*/  HFMA2 R181, -RZ, RZ, 0, 0 ;  /* 0x00000000ffb57431 */ /* 0x000fc600000001ff */
[----:B------:R-:W-:-:S04]  /*5340*/  FMUL.FTZ R183, R176, UR16 ;  /* 0x00000010b0b77c20 */ /* 0x000fc80008410000 */
[----:B------:R-:W-:-:S04]  /*5350*/  FMUL.FTZ R176, R122, R183 ;  /* 0x000000b77ab07220 */ /* 0x000fc80000410000 */
[----:B------:R-:W-:Y:S01]  /*5360*/  @P5 IMAD.U32 R178, R163, 0x10000, RZ ;  /* 0x00010000a3b25824 */ /* 0x000fe200078e00ff */
[----:B------:R-:W-:-:S03]  /*5370*/  FSEL R176, R176, RZ, P5 ;  /* 0x000000ffb0b07208 */ /* 0x000fc60002800000 */
[----:B------:R-:W-:Y:S01]  /*5380*/  @P5 FMUL.FTZ R181, R178, R183 ;  /* 0x000000b7b2b55220 */ /* 0x000fe20000410000 */
[----:B------:R-:W-:-:S03]  /*5390*/  F2FP.BF16.F32.PACK_AB R176, RZ, R176 ;  /* 0x000000b0ffb0723e */ /* 0x000fc600000010ff */
[----:B------:R-:W-:Y:S01]  /*53a0*/  FADD.FTZ R42, R42, R181 ;  /* 0x000000b52a2a7221 */ /* 0x000fe20000010000 */
[----:B------:R-:W-:-:S07]  /*53b0*/  PRMT R167, R176, 0x7610, R167 ;  /* 0x00007610b0a77816 */ /* 0x000fce00000000a7 */
.L_x_2811:
[----:B------:R-:W-:Y:S02]  /*53c0*/  F2FP.BF16.F32.PACK_AB R171, R173, R171 ;  /* 0x000000abadab723e */ /* 0x000fe400000010ff */
[----:B------:R-:W-:Y:S02]  /*53d0*/  PRMT R170, R175, 0x5410, R170 ;  /* 0x00005410afaa7816 */ /* 0x000fe400000000aa */
[----:B------:R-:W-:Y:S02]  /*53e0*/  PRMT R169, R169, 0x5410, R174 ;  /* 0x00005410a9a97816 */ /* 0x000fe400000000ae */
[----:B------:R-:W-:Y:S01]  /*53f0*/  PRMT R168, R168, 0x5410, R172 ;  /* 0x00005410a8a87816 */ /* 0x000fe200000000ac */
[----:B------:R-:W-:Y:S06]  /*5400*/  @!P4 BRA `(.L_x_2812) ;  /* 0x0000001800ecc947 */ /* 0x000fec0003800000 */
[----:B------:R-:W-:Y:S01]  /*5410*/  ISETP.GE.U32.AND P5, PT, R196, RZ, PT ;  /* 0x000000ffc400720c */ /* 0x000fe20003fa6070 */
[----:B------:R-:W-:Y:S01]  /*5420*/  FMUL.FTZ R173, R173, UR17 ;  /* 0x00000011adad7c20 */ /* 0x000fe20008410000 */
[----:B------:R-:W-:Y:S02]  /*5430*/  MOV R172, RZ ;  /* 0x000000ff00ac7202 */ /* 0x000fe40000000f00 */
        /* <DEDUP_REMOVED lines=9> */
[----:B------:R-:W-:Y:S01]  /*54d0*/  FADD.FTZ R43, R43, R172 ;  /* 0x000000ac2b2b7221 */ /* 0x000fe20000010000 */
[----:B------:R-:W-:Y:S06]  /*54e0*/  BRA `(.L_x_2812) ;  /* 0x0000001800b47947 */ /* 0x000fec0003800000 */
.L_x_2804:
[----:B------:R-:W-:Y:S01]  /*54f0*/  ISETP.GT.AND P6, PT, R4, RZ, PT ;  /* 0x000000ff0400720c */ /* 0x000fe20003fc4270 */
[----:B------:R-:W-:-:S12]  /*5500*/  @!P4 BRA `(.L_x_2813) ;  /* 0x00000000003cc947 */ /* 0x000fd80003800000 */
[----:B0-----:R-:W-:Y:S01]  /*5510*/  @P6 FFMA.FTZ R175, R23, R8, R7 ;  /* 0x0000000817af6223 */ /* 0x001fe20000010007 */
        /* <DEDUP_REMOVED lines=14> */
.L_x_2813:
[----:B------:R-:W-:Y:S05]  /*5600*/  @!P4 BRA `(.L_x_2814) ;  /* 0x000000000044c947 */ /* 0x000fea0003800000 */
[----:B0----5:R-:W-:Y:S01]  /*5610*/  PRMT R172, R152, 0x7632, R172 ;  /* 0x0000763298ac7816 */ /* 0x021fe200000000ac */
        /* <DEDUP_REMOVED lines=16> */
.L_x_2814:
[----:B------:R-:W-:Y:S05]  /*5720*/  @!P4 BRA `(.L_x_2815) ;  /* 0x00000000003cc947 */ /* 0x000fea0003800000 */
[----:B0-----:R-:W-:Y:S01]  /*5730*/  @P6 FFMA.FTZ R175, R25, R8, R7 ;  /* 0x0000000819af6223 */ /* 0x001fe20000010007 */
[----:B-----5:R-:W-:Y:S01]  /*5740*/  IMAD.U32 R173, R153, 0x10000, RZ ;  /* 0x0001000099ad7824 */ /* 0x020fe200078e00ff */
[----:B------:R-:W-:Y:S02]  /*5750*/  LOP3.LUT P5, RZ, R196, 0xff0000, RZ, 0xc0, !PT ;  /* 0x00ff0000c4ff7812 */ /* 0x000fe400078ac0ff */
[----:B------:R-:W-:-:S04]  /*5760*/  @P6 FADD.FTZ R175, R188, -R175 ;  /* 0x800000afbcaf6221 */ /* 0x000fc80000010000 */
[----:B------:R-:W-:-:S04]  /*5770*/  @P6 FFMA.FTZ R173, R6, R175, R173 ;  /* 0x000000af06ad6223 */ /* 0x000fc800000100ad */
[----:B------:R-:W-:-:S03]  /*5780*/  FMUL.FTZ R173, R173, UR17 ;  /* 0x00000011adad7c20 */ /* 0x000fc60008410000 */
[----:B------:R-:W-:Y:S01]  /*5790*/  @P5 SHF.L.U32 R174, R161, 0x10, RZ ;  /* 0x00000010a1ae5819 */ /* 0x000fe200000006ff */
[----:B------:R-:W-:Y:S01]  /*57a0*/  FMUL.FTZ R175, R173, UR16 ;  /* 0x00000010adaf7c20 */ /* 0x000fe20008410000 */
[----:B------:R-:W-:-:S03]  /*57b0*/  HFMA2 R173, -RZ, RZ, 0, 0 ;  /* 0x00000000ffad7431 */ /* 0x000fc600000001ff */
[-C--:B------:R-:W-:Y:S01]  /*57c0*/  FMUL.FTZ R172, R126, R175.reuse ;  /* 0x000000af7eac7220 */ /* 0x080fe20000410000 */
[----:B------:R-:W-:-:S04]  /*57d0*/  @P5 FMUL.FTZ R173, R174, R175 ;  /* 0x000000afaead5220 */ /* 0x000fc80000410000 */
[----:B------:R-:W-:Y:S01]  /*57e0*/  FSEL R172, R172, RZ, P5 ;  /* 0x000000ffacac7208 */ /* 0x000fe20002800000 */
[----:B------:R-:W-:-:S03]  /*57f0*/  FADD.FTZ R46, R46, R173 ;  /* 0x000000ad2e2e7221 */ /* 0x000fc60000010000 */
[----:B------:R-:W-:-:S04]  /*5800*/  F2FP.BF16.F32.PACK_AB R172, RZ, R172 ;  /* 0x000000acffac723e */ /* 0x000fc800000010ff */
[----:B------:R-:W-:-:S07]  /*5810*/  PRMT R165, R172, 0x7610, R165 ;  /* 0x00007610aca57816 */ /* 0x000fce00000000a5 */
.L_x_2815:
        /* <DEDUP_REMOVED lines=18> */
.L_x_2816:
[----:B------:R-:W-:Y:S05]  /*5940*/  @!P4 BRA `(.L_x_2817) ;  /* 0x00000000003cc947 */ /* 0x000fea0003800000 */
        /* <DEDUP_REMOVED lines=15> */
.L_x_2817:
[----:B------:R-:W-:Y:S05]  /*5a40*/  @!P4 BRA `(.L_x_2818) ;  /* 0x000000000044c947 */ /* 0x000fea0003800000 */
[----:B0----5:R-:W-:Y:S01]  /*5a50*/  PRMT R172, R154, 0x7632, R172 ;  /* 0x000076329aac7816 */ /* 0x021fe200000000ac */
[----:B------:R-:W-:Y:S01]  /*5a60*/  @P6 FFMA.FTZ R174, R204, R8, R7 ;  /* 0x00000008ccae6223 */ /* 0x000fe20000010007 */
[----:B------:R-:W-:-:S03]  /*5a70*/  LOP3.LUT P5, RZ, R197, 0xff00, RZ, 0xc0, !PT ;  /* 0x0000ff00c5ff7812 */ /* 0x000fc600078ac0ff */
[----:B------:R-:W-:Y:S02]  /*5a80*/  IMAD.U32 R173, R172, 0x10000, RZ ;  /* 0x00010000acad7824 */ /* 0x000fe400078e00ff */
[----:B------:R-:W-:Y:S01]  /*5a90*/  @P6 FADD.FTZ R174, R203, -R174 ;  /* 0x800000aecbae6221 */ /* 0x000fe20000010000 */
[----:B------:R-:W-:-:S03]  /*5aa0*/  MOV R172, RZ ;  /* 0x000000ff00ac7202 */ /* 0x000fc60000000f00 */
[----:B------:R-:W-:-:S04]  /*5ab0*/  @P6 FFMA.FTZ R173, R6, R174, R173 ;  /* 0x000000ae06ad6223 */ /* 0x000fc800000100ad */
[----:B------:R-:W-:Y:S01]  /*5ac0*/  FMUL.FTZ R173, R173, UR17 ;  /* 0x00000011adad7c20 */ /* 0x000fe20008410000 */
[----:B------:R-:W-:-:S03]  /*5ad0*/  @P5 PRMT R174, R162, 0x7632, R174 ;  /* 0x00007632a2ae5816 */ /* 0x000fc600000000ae */
[----:B------:R-:W-:Y:S01]  /*5ae0*/  FMUL.FTZ R175, R173, UR16 ;  /* 0x00000010adaf7c20 */ /* 0x000fe20008410000 */
[----:B------:R-:W-:-:S03]  /*5af0*/  @P5 SHF.L.U32 R174, R174, 0x10, RZ ;  /* 0x00000010aeae5819 */ /* 0x000fc600000006ff */
[----:B------:R-:W-:Y:S02]  /*5b00*/  FMUL.FTZ R173, R121, R175 ;  /* 0x000000af79ad7220 */ /* 0x000fe40000410000 */
[----:B------:R-:W-:-:S03]  /*5b10*/  @P5 FMUL.FTZ R172, R175, R174 ;  /* 0x000000aeafac5220 */ /* 0x000fc60000410000 */
[----:B------:R-:W-:Y:S01]  /*5b20*/  FSEL R173, R173, RZ, P5 ;  /* 0x000000ffadad7208 */ /* 0x000fe20002800000 */
[----:B------:R-:W-:-:S03]  /*5b30*/  FADD.FTZ R41, R41, R172 ;  /* 0x000000ac29297221 */ /* 0x000fc60000010000 */
[----:B------:R-:W-:-:S04]  /*5b40*/  F2FP.BF16.F32.PACK_AB R173, RZ, R173 ;  /* 0x000000adffad723e */ /* 0x000fc800000010ff */
[----:B------:R-:W-:-:S07]  /*5b50*/  PRMT R166, R166, 0x5410, R173 ;  /* 0x00005410a6a67816 */ /* 0x000fce00000000ad */
.L_x_2818:
        /* <DEDUP_REMOVED lines=16> */
.L_x_2819:
[----:B------:R-:W-:Y:S05]  /*5c60*/  @!P4 BRA `(.L_x_2812) ;  /* 0x0000001000d4c947 */ /* 0x000fea0003800000 */
[----:B0----5:R-:W-:Y:S01]  /*5c70*/  PRMT R172, R155, 0x7632, R172 ;  /* 0x000076329bac7816 */ /* 0x021fe200000000ac */
        /* <DEDUP_REMOVED lines=18> */
.L_x_2803:
        /* <DEDUP_REMOVED lines=26> */
.L_x_2821:
        /* <DEDUP_REMOVED lines=17> */
.L_x_2822:
        /* <DEDUP_REMOVED lines=16> */
.L_x_2823:
[-C--:B------:R-:W-:Y:S01]  /*6150*/  FFMA.FTZ R174, R204, R8.reuse, R7 ;  /* 0x00000008ccae7223 */ /* 0x080fe20000010007 */
[----:B------:R-:W-:Y:S01]  /*6160*/  FMUL.FTZ R170, R6, R175 ;  /* 0x000000af06aa7220 */ /* 0x000fe20000410000 */
[----:B------:R-:W-:Y:S01]  /*6170*/  FADD.FTZ R181, R190, -R181 ;  /* 0x800000b5beb57221 */ /* 0x000fe20000010000 */
[----:B------:R-:W-:Y:S01]  /*6180*/  F2FP.BF16.F32.PACK_AB R169, RZ, R173 ;  /* 0x000000adffa9723e */ /* 0x000fe200000010ff */
[----:B------:R-:W-:Y:S01]  /*6190*/  FADD.FTZ R183, R203, -R174 ;  /* 0x800000aecbb77221 */ /* 0x000fe20000010000 */
[-CC-:B------:R-:W-:Y:S01]  /*61a0*/  FFMA.FTZ R185, R189, R8.reuse, R7.reuse ;  /* 0x00000008bdb97223 */ /* 0x180fe20000010007 */
[----:B------:R-:W-:Y:S01]  /*61b0*/  FFMA.FTZ R178, R206, R8, R7 ;  /* 0x00000008ceb27223 */ /* 0x000fe20000010007 */
[----:B------:R-:W-:Y:S01]  /*61c0*/  FMUL.FTZ R174, R6, R181 ;  /* 0x000000b506ae7220 */ /* 0x000fe20000410000 */
[----:B------:R-:W-:Y:S01]  /*61d0*/  FSEL R175, R170, RZ, P5 ;  /* 0x000000ffaaaf7208 */ /* 0x000fe20002800000 */
[----:B------:R-:W-:Y:S06]  /*61e0*/  @!P4 BRA `(.L_x_2824) ;  /* 0x000000000030c947 */ /* 0x000fec0003800000 */
[----:B-----5:R-:W-:Y:S01]  /*61f0*/  LOP3.LUT P6, RZ, R196, 0xff000000, RZ, 0xc0, !PT ;  /* 0xff000000c4ff7812 */ /* 0x020fe200078cc0ff */
[----:B------:R-:W-:-:S04]  /*6200*/  FMUL.FTZ R170, R175, UR17 ;  /* 0x00000011afaa7c20 */ /* 0x000fc80008410000 */
[----:B------:R-:W-:Y:S01]  /*6210*/  FMUL.FTZ R176, R170, UR16 ;  /* 0x00000010aab07c20 */ /* 0x000fe20008410000 */
[----:B------:R-:W-:-:S03]  /*6220*/  HFMA2 R170, -RZ, RZ, 0, 0 ;  /* 0x00000000ffaa7431 */ /* 0x000fc600000001ff */
        /* <DEDUP_REMOVED lines=8> */
.L_x_2824:
        /* <DEDUP_REMOVED lines=8> */
[----:B------:R-:W-:-:S03]  /*6330*/  MOV R171, RZ ;  /* 0x000000ff00ab7202 */ /* 0x000fc60000000f00 */
        /* <DEDUP_REMOVED lines=8> */
.L_x_2825:
        /* <DEDUP_REMOVED lines=17> */
.L_x_2826:
[----:B------:R-:W-:Y:S02]  /*64d0*/  F2FP.BF16.F32.PACK_AB R180, RZ, R180 ;  /* 0x000000b4ffb4723e */ /* 0x000fe400000010ff */
[----:B------:R-:W-:Y:S02]  /*64e0*/  FSEL R175, R175, RZ, P5 ;  /* 0x000000ffafaf7208 */ /* 0x000fe40002800000 */
        /* <DEDUP_REMOVED lines=13> */
.L_x_2827:
        /* <DEDUP_REMOVED lines=9> */
[----:B------:R-:W-:-:S03]  /*6650*/  HFMA2 R172, -RZ, RZ, 0, 0 ;  /* 0x00000000ffac7431 */ /* 0x000fc600000001ff */
        /* <DEDUP_REMOVED lines=9> */
.L_x_2820:
[----:B------:R-:W-:Y:S05]  /*66f0*/  @!P4 BRA `(.L_x_2828) ;  /* 0x000000000040c947 */ /* 0x000fea0003800000 */
[----:B------:R-:W-:Y:S01]  /*6700*/  FFMA.FTZ R173, R23, R8, R7 ;  /* 0x0000000817ad7223 */ /* 0x000fe20000010007 */
[----:B------:R-:W-:Y:S02]  /*6710*/  ISETP.GT.AND P5, PT, R4, RZ, PT ;  /* 0x000000ff0400720c */ /* 0x000fe40003fa4270 */
[----:B-----5:R-:W-:Y:S01]  /*6720*/  LOP3.LUT P6, RZ, R196, 0xff, RZ, 0xc0, !PT ;  /* 0x000000ffc4ff7812 */ /* 0x020fe200078cc0ff */
[----:B------:R-:W-:-:S04]  /*6730*/  FADD.FTZ R173, R26, -R173 ;  /* 0x800000ad1aad7221 */ /* 0x000fc80000010000 */
[----:B------:R-:W-:Y:S01]  /*6740*/  FMUL.FTZ R172, R6, R173 ;  /* 0x000000ad06ac7220 */ /* 0x000fe20000410000 */
[----:B------:R-:W-:-:S04]  /*6750*/  MOV R173, RZ ;  /* 0x000000ff00ad7202 */ /* 0x000fc80000000f00 */
[----:B------:R-:W-:-:S03]  /*6760*/  FSEL R172, R172, RZ, P5 ;  /* 0x000000ffacac7208 */ /* 0x000fc60002800000 */
[----:B------:R-:W-:Y:S02]  /*6770*/  @P6 SHF.L.U32 R174, R160, 0x10, RZ ;  /* 0x00000010a0ae6819 */ /* 0x000fe400000006ff */
[----:B------:R-:W-:-:S04]  /*6780*/  FMUL.FTZ R172, R172, UR17 ;  /* 0x00000011acac7c20 */ /* 0x000fc80008410000 */
[----:B------:R-:W-:-:S04]  /*6790*/  FMUL.FTZ R175, R172, UR16 ;  /* 0x00000010acaf7c20 */ /* 0x000fc80008410000 */
[-C--:B------:R-:W-:Y:S01]  /*67a0*/  FMUL.FTZ R172, R124, R175.reuse ;  /* 0x000000af7cac7220 */ /* 0x080fe20000410000 */
[----:B------:R-:W-:-:S04]  /*67b0*/  @P6 FMUL.FTZ R173, R174, R175 ;  /* 0x000000afaead6220 */ /* 0x000fc80000410000 */
[----:B------:R-:W-:Y:S01]  /*67c0*/  FSEL R172, R172, RZ, P6 ;  /* 0x000000ffacac7208 */ /* 0x000fe20003000000 */
[----:B------:R-:W-:-:S03]  /*67d0*/  FADD.FTZ R44, R44, R173 ;  /* 0x000000ad2c2c7221 */ /* 0x000fc60000010000 */
[----:B------:R-:W-:-:S04]  /*67e0*/  F2FP.BF16.F32.PACK_AB R172, RZ, R172 ;  /* 0x000000acffac723e */ /* 0x000fc800000010ff */
[----:B------:R-:W-:-:S07]  /*67f0*/  PRMT R164, R172, 0x7610, R164 ;  /* 0x00007610aca47816 */ /* 0x000fce00000000a4 */
.L_x_2828:
[----:B------:R-:W-:Y:S05]  /*6800*/  @!P4 BRA `(.L_x_2829) ;  /* 0x000000000044c947 */ /* 0x000fea0003800000 */
[----:B------:R-:W-:Y:S01]  /*6810*/  FFMA.FTZ R172, R194, R8, R7 ;  /* 0x00000008c2ac7223 */ /* 0x000fe20000010007 */
[----:B------:R-:W-:Y:S02]  /*6820*/  ISETP.GT.AND P5, PT, R4, RZ, PT ;  /* 0x000000ff0400720c */ /* 0x000fe40003fa4270 */
[----:B-----5:R-:W-:Y:S01]  /*6830*/  LOP3.LUT P6, RZ, R196, 0xff00, RZ, 0xc0, !PT ;  /* 0x0000ff00c4ff7812 */ /* 0x020fe200078cc0ff */
[----:B------:R-:W-:-:S04]  /*6840*/  FADD.FTZ R173, R191, -R172 ;  /* 0x800000acbfad7221 */ /* 0x000fc80000010000 */
[----:B------:R-:W-:-:S05]  /*6850*/  FMUL.FTZ R172, R6, R173 ;  /* 0x000000ad06ac7220 */ /* 0x000fca0000410000 */
[----:B------:R-:W-:-:S03]  /*6860*/  FSEL R172, R172, RZ, P5 ;  /* 0x000000ffacac7208 */ /* 0x000fc60002800000 */
[----:B------:R-:W-:Y:S02]  /*6870*/  @P6 PRMT R173, R160, 0x7632, R173 ;  /* 0x00007632a0ad6816 */ /* 0x000fe400000000ad */
[----:B------:R-:W-:Y:S02]  /*6880*/  FMUL.FTZ R172, R172, UR17 ;  /* 0x00000011acac7c20 */ /* 0x000fe40008410000 */
[----:B------:R-:W-:Y:S02]  /*6890*/  @P6 SHF.L.U32 R173, R173, 0x10, RZ ;  /* 0x00000010adad6819 */ /* 0x000fe400000006ff */
        /* <DEDUP_REMOVED lines=8> */
.L_x_2829:
[----:B------:R-:W-:Y:S05]  /*6920*/  @!P4 BRA `(.L_x_2830) ;  /* 0x000000000040c947 */ /* 0x000fea0003800000 */
[----:B------:R-:W-:Y:S01]  /*6930*/  FFMA.FTZ R173, R25, R8, R7 ;  /* 0x0000000819ad7223 */ /* 0x000fe20000010007 */
[----:B------:R-:W-:Y:S02]  /*6940*/  ISETP.GT.AND P5, PT, R4, RZ, PT ;  /* 0x000000ff0400720c */ /* 0x000fe40003fa4270 */
[----:B-----5:R-:W-:Y:S01]  /*6950*/  LOP3.LUT P6, RZ, R196, 0xff0000, RZ, 0xc0, !PT ;  /* 0x00ff0000c4ff7812 */ /* 0x020fe200078cc0ff */
[----:B------:R-:W-:-:S04]  /*6960*/  FADD.FTZ R173, R188, -R173 ;  /* 0x800000adbcad7221 */ /* 0x000fc80000010000 */
[----:B------:R-:W-:Y:S01]  /*6970*/  FMUL.FTZ R172, R6, R173 ;  /* 0x000000ad06ac7220 */ /* 0x000fe20000410000 */
[----:B------:R-:W-:-:S04]  /*6980*/  HFMA2 R173, -RZ, RZ, 0, 0 ;  /* 0x00000000ffad7431 */ /* 0x000fc800000001ff */
        /* <DEDUP_REMOVED lines=10> */
.L_x_2830:
        /* <DEDUP_REMOVED lines=18> */
.L_x_2831:
        /* <DEDUP_REMOVED lines=17> */
.L_x_2832:
        /* <DEDUP_REMOVED lines=8> */
[----:B------:R-:W-:-:S03]  /*6ce0*/  FMUL.FTZ R172, R172, UR17 ;  /* 0x00000011acac7c20 */ /* 0x000fc60008410000 */
[----:B------:R-:W-:Y:S02]  /*6cf0*/  @P6 IMAD.U32 R173, R173, 0x10000, RZ ;  /* 0x00010000adad6824 */ /* 0x000fe400078e00ff */
        /* <DEDUP_REMOVED lines=8> */
.L_x_2833:
        /* <DEDUP_REMOVED lines=17> */
.L_x_2834:
[----:B------:R-:W-:Y:S05]  /*6e90*/  @!P4 BRA `(.L_x_2812) ;  /* 0x000000000048c947 */ /* 0x000fea0003800000 */
[----:B------:R-:W-:Y:S01]  /*6ea0*/  FFMA.FTZ R172, R206, R8, R7 ;  /* 0x00000008ceac7223 */ /* 0x000fe20000010007 */
[----:B-----5:R-:W-:Y:S02]  /*6eb0*/  ISETP.GE.U32.AND P5, PT, R196, RZ, PT ;  /* 0x000000ffc400720c */ /* 0x020fe40003fa6070 */
[----:B------:R-:W-:Y:S01]  /*6ec0*/  ISETP.GT.AND P6, PT, R4, RZ, PT ;  /* 0x000000ff0400720c */ /* 0x000fe20003fc4270 */
[----:B------:R-:W-:Y:S01]  /*6ed0*/  FADD.FTZ R173, R205, -R172 ;  /* 0x800000accdad7221 */ /* 0x000fe20000010000 */
[----:B------:R-:W-:-:S03]  /*6ee0*/  ISETP.GE.U32.AND.EX P5, PT, R197, 0x1000000, PT, P5 ;  /* 0x01000000c500780c */ /* 0x000fc60003fa6150 */
[----:B------:R-:W-:-:S05]  /*6ef0*/  FMUL.FTZ R172, R6, R173 ;  /* 0x000000ad06ac7220 */ /* 0x000fca0000410000 */
[----:B------:R-:W-:-:S05]  /*6f00*/  FSEL R172, R172, RZ, P6 ;  /* 0x000000ffacac7208 */ /* 0x000fca0003000000 */
[----:B------:R-:W-:Y:S01]  /*6f10*/  FMUL.FTZ R172, R172, UR17 ;  /* 0x00000011acac7c20 */ /* 0x000fe20008410000 */
[----:B------:R-:W-:-:S03]  /*6f20*/  @P5 PRMT R173, R163, 0x7632, R173 ;  /* 0x00007632a3ad5816 */ /* 0x000fc600000000ad */
[----:B------:R-:W-:Y:S01]  /*6f30*/  FMUL.FTZ R176, R172, UR16 ;  /* 0x00000010acb07c20 */ /* 0x000fe20008410000 */
[----:B------:R-:W-:Y:S02]  /*6f40*/  @P5 SHF.L.U32 R173, R173, 0x10, RZ ;  /* 0x00000010adad5819 */ /* 0x000fe400000006ff */
[----:B------:R-:W-:Y:S01]  /*6f50*/  MOV R172, RZ ;  /* 0x000000ff00ac7202 */ /* 0x000fe20000000f00 */
[----:B------:R-:W-:Y:S02]  /*6f60*/  FMUL.FTZ R174, R123, R176 ;  /* 0x000000b07bae7220 */ /* 0x000fe40000410000 */
[----:B------:R-:W-:-:S03]  /*6f70*/  @P5 FMUL.FTZ R172, R176, R173 ;  /* 0x000000adb0ac5220 */ /* 0x000fc60000410000 */
[----:B------:R-:W-:Y:S01]  /*6f80*/  FSEL R174, R174, RZ, P5 ;  /* 0x000000ffaeae7208 */ /* 0x000fe20002800000 */
[----:B------:R-:W-:-:S03]  /*6f90*/  FADD.FTZ R43, R43, R172 ;  /* 0x000000ac2b2b7221 */ /* 0x000fc60000010000 */
[----:B------:R-:W-:-:S04]  /*6fa0*/  F2FP.BF16.F32.PACK_AB R174, RZ, R174 ;  /* 0x000000aeffae723e */ /* 0x000fc800000010ff */
[----:B------:R-:W-:-:S07]  /*6fb0*/  PRMT R167, R167, 0x5410, R174 ;  /* 0x00005410a7a77816 */ /* 0x000fce00000000ae */
.L_x_2812:
        /* <DEDUP_REMOVED lines=8> */
.L_x_2801:
[----:B------:R-:W-:Y:S05]  /*7040*/  BSYNC.RECONVERGENT B0 ;  /* 0x0000000000007941 */ /* 0x000fea0003800200 */
.L_x_2800:
        /* <DEDUP_REMOVED lines=8> */
.L_x_2837:
[----:B------:R-:W-:Y:S05]  /*70d0*/  BRA.U !UP0, `(.L_x_2838) ;  /* 0x0000001108907547 */ /* 0x000fea000b800000 */
[----:B------:R-:W-:-:S04]  /*70e0*/  UISETP.NE.U32.AND UP0, UPT, UR6, URZ, UPT ;  /* 0x000000ff0600728c */ /* 0x000fc8000bf05070 */
[----:B------:R-:W-:-:S06]  /*70f0*/  UISETP.NE.AND.EX UP0, UPT, UR7, URZ, UPT, UP0 ;  /* 0x000000ff0700728c */ /* 0x000fcc000bf05300 */
[----:B------:R-:W-:-:S13]  /*7100*/  PLOP3.LUT P0, PT, PT, PT, UP0, 0x80, 0x8 ;  /* 0x000000000008781c */ /* 0x000fda0003f0f008 */
[----:B------:R-:W-:Y:S05]  /*7110*/  @!P0 BRA `(.L_x_2839) ;  /* 0x0000000800548947 */ /* 0x000fea0003800000 */
[----:B------:R-:W-:Y:S02]  /*7120*/  ISETP.GT.AND P5, PT, R4, RZ, PT ;  /* 0x000000ff0400720c */ /* 0x000fe40003fa4270 */
[----:B-----5:R-:W-:Y:S02]  /*7130*/  PRMT R4, R156, 0x7632, R4 ;  /* 0x000076329c047816 */ /* 0x020fe40000000004 */
[C---:B0-2---:R-:W-:Y:S02]  /*7140*/  PRMT R175, R157.reuse, 0x7632, R175 ;  /* 0x000076329daf7816 */ /* 0x045fe400000000af */
[----:B------:R-:W-:Y:S01]  /*7150*/  PRMT R173, R158, 0x7632, R173 ;  /* 0x000076329ead7816 */ /* 0x000fe200000000ad */
[----:B------:R-:W-:Y:S01]  /*7160*/  IMAD.U32 R185, R4, 0x10000, RZ ;  /* 0x0001000004b97824 */ /* 0x000fe200078e00ff */
[----:B------:R-:W-:Y:S02]  /*7170*/  SHF.L.U32 R187, R157, 0x10, RZ ;  /* 0x000000109dbb7819 */ /* 0x000fe400000006ff */
        /* <DEDUP_REMOVED lines=11> */
[----:B------:R-:W-:Y:S01]  /*7230*/  PRMT R7, R159, 0x7632, R7 ;  /* 0x000076329f077816 */ /* 0x000fe20000000007 */
[----:B------:R-:W-:Y:S01]  /*7240*/  @P5 FADD.FTZ R169, R208, -R169 ;  /* 0x800000a9d0a95221 */ /* 0x000fe20000010000 */
[----:B------:R-:W-:Y:S01]  /*7250*/  SHF.L.U32 R181, R158, 0x10, RZ ;  /* 0x000000109eb57819 */ /* 0x000fe200000006ff */
[----:B------:R-:W-:Y:S01]  /*7260*/  @P5 FADD.FTZ R168, R213, -R168 ;  /* 0x800000a8d5a85221 */ /* 0x000fe20000010000 */
[----:B------:R-:W-:Y:S01]  /*7270*/  SHF.L.U32 R173, R173, 0x10, RZ ;  /* 0x00000010adad7819 */ /* 0x000fe200000006ff */
[----:B------:R-:W-:Y:S01]  /*7280*/  @P5 FADD.FTZ R170, R215, -R170 ;  /* 0x800000aad7aa5221 */ /* 0x000fe20000010000 */
[----:B------:R-:W-:Y:S01]  /*7290*/  @P5 FADD.FTZ R223, R212, -R223 ;  /* 0x800000dfd4df5221 */ /* 0x000fe20000010000 */
[----:B------:R-:W-:Y:S01]  /*72a0*/  @P5 FADD.FTZ R172, R217, -R172 ;  /* 0x800000acd9ac5221 */ /* 0x000fe20000010000 */
[C---:B------:R-:W-:Y:S01]  /*72b0*/  @P5 FFMA.FTZ R187, R6.reuse, R4, R187 ;  /* 0x0000000406bb5223 */ /* 0x040fe200000100bb */
        /* <DEDUP_REMOVED lines=29> */
.L_x_2840:
        /* <DEDUP_REMOVED lines=13> */
.L_x_2841:
        /* <DEDUP_REMOVED lines=12> */
.L_x_2842:
        /* <DEDUP_REMOVED lines=13> */
.L_x_2843:
        /* <DEDUP_REMOVED lines=12> */
.L_x_2844:
        /* <DEDUP_REMOVED lines=13> */
.L_x_2845:
        /* <DEDUP_REMOVED lines=12> */
.L_x_2846:
        /* <DEDUP_REMOVED lines=19> */
.L_x_2839:
[----:B------:R-:W-:Y:S01]  /*7a70*/  ISETP.GT.AND P6, PT, R4, RZ, PT ;  /* 0x000000ff0400720c */ /* 0x000fe20003fc4270 */
[----:B------:R-:W-:-:S12]  /*7a80*/  @!P4 BRA `(.L_x_2848) ;  /* 0x00000000003cc947 */ /* 0x000fd80003800000 */
[----:B0-2---:R-:W-:Y:S01]  /*7a90*/  @P6 FFMA.FTZ R175, R193, R8, R7 ;  /* 0x00000008c1af6223 */ /* 0x005fe20000010007 */
[----:B-----5:R-:W-:Y:S02]  /*7aa0*/  SHF.L.U32 R173, R156, 0x10, RZ ;  /* 0x000000109cad7819 */ /* 0x020fe400000006ff */
[----:B------:R-:W-:Y:S01]  /*7ab0*/  LOP3.LUT P5, RZ, R200, 0xff, RZ, 0xc0, !PT ;  /* 0x000000ffc8ff7812 */ /* 0x000fe200078ac0ff */
[----:B------:R-:W-:-:S04]  /*7ac0*/  @P6 FADD.FTZ R175, R208, -R175 ;  /* 0x800000afd0af6221 */ /* 0x000fc80000010000 */
[----:B------:R-:W-:-:S04]  /*7ad0*/  @P6 FFMA.FTZ R173, R6, R175, R173 ;  /* 0x000000af06ad6223 */ /* 0x000fc800000100ad */
[----:B------:R-:W-:-:S04]  /*7ae0*/  FMUL.FTZ R173, R173, UR17 ;  /* 0x00000011adad7c20 */ /* 0x000fc80008410000 */
[----:B------:R-:W-:Y:S01]  /*7af0*/  FMUL.FTZ R175, R173, UR16 ;  /* 0x00000010adaf7c20 */ /* 0x000fe20008410000 */
[----:B------:R-:W-:Y:S02]  /*7b00*/  @P5 SHF.L.U32 R172, R160, 0x10, RZ ;  /* 0x00000010a0ac5819 */ /* 0x000fe400000006ff */
[----:B------:R-:W-:Y:S01]  /*7b10*/  MOV R173, RZ ;  /* 0x000000ff00ad7202 */ /* 0x000fe20000000f00 */
[-C--:B------:R-:W-:Y:S02]  /*7b20*/  FMUL.FTZ R4, R108, R175.reuse ;  /* 0x000000af6c047220 */ /* 0x080fe40000410000 */
[----:B------:R-:W-:-:S03]  /*7b30*/  @P5 FMUL.FTZ R173, R172, R175 ;  /* 0x000000afacad5220 */ /* 0x000fc60000410000 */
[----:B------:R-:W-:Y:S01]  /*7b40*/  FSEL R4, R4, RZ, P5 ;  /* 0x000000ff04047208 */ /* 0x000fe20002800000 */
[----:B------:R-:W-:-:S03]  /*7b50*/  FADD.FTZ R36, R36, R173 ;  /* 0x000000ad24247221 */ /* 0x000fc60000010000 */
[----:B------:R-:W-:-:S04]  /*7b60*/  F2FP.BF16.F32.PACK_AB R4, RZ, R4 ;  /* 0x00000004ff04723e */ /* 0x000fc800000010ff */
[----:B------:R-:W-:-:S07]  /*7b70*/  PRMT R164, R4, 0x7610, R164 ;  /* 0x0000761004a47816 */ /* 0x000fce00000000a4 */
.L_x_2848:
[----:B------:R-:W-:Y:S05]  /*7b80*/  @!P4 BRA `(.L_x_2849) ;  /* 0x000000000044c947 */ /* 0x000fea0003800000 */
[----:B-----5:R-:W-:Y:S01]  /*7b90*/  PRMT R4, R156, 0x7632, R4 ;  /* 0x000076329c047816 */ /* 0x020fe20000000004 */
[----:B0-2---:R-:W-:Y:S01]  /*7ba0*/  @P6 FFMA.FTZ R172, R214, R8, R7 ;  /* 0x00000008d6ac6223 */ /* 0x005fe20000010007 */
[----:B------:R-:W-:Y:S02]  /*7bb0*/  LOP3.LUT P5, RZ, R200, 0xff00, RZ, 0xc0, !PT ;  /* 0x0000ff00c8ff7812 */ /* 0x000fe400078ac0ff */
[----:B------:R-:W-:Y:S01]  /*7bc0*/  SHF.L.U32 R173, R4, 0x10, RZ ;  /* 0x0000001004ad7819 */ /* 0x000fe200000006ff */
[----:B------:R-:W-:Y:S01]  /*7bd0*/  @P6 FADD.FTZ R172, R213, -R172 ;  /* 0x800000acd5ac6221 */ /* 0x000fe20000010000 */
[----:B------:R-:W-:-:S03]  /*7be0*/  HFMA2 R4, -RZ, RZ, 0, 0 ;  /* 0x00000000ff047431 */ /* 0x000fc600000001ff */
        /* <DEDUP_REMOVED lines=11> */
.L_x_2849:
[----:B------:R-:W-:Y:S05]  /*7ca0*/  @!P4 BRA `(.L_x_2850) ;  /* 0x00000000003cc947 */ /* 0x000fea0003800000 */
        /* <DEDUP_REMOVED lines=15> */
.L_x_2850:
        /* <DEDUP_REMOVED lines=18> */
.L_x_2851:
        /* <DEDUP_REMOVED lines=8> */
[----:B------:R-:W-:Y:S01]  /*7f40*/  @P5 IMAD.U32 R172, R162, 0x10000, RZ ;  /* 0x00010000a2ac5824 */ /* 0x000fe200078e00ff */
[----:B------:R-:W-:Y:S02]  /*7f50*/  MOV R173, RZ ;  /* 0x000000ff00ad7202 */ /* 0x000fe40000000f00 */
[-C--:B------:R-:W-:Y:S01]  /*7f60*/  FMUL.FTZ R4, R104, R175.reuse ;  /* 0x000000af68047220 */ /* 0x080fe20000410000 */
[----:B------:R-:W-:-:S04]  /*7f70*/  @P5 FMUL.FTZ R173, R172, R175 ;  /* 0x000000afacad5220 */ /* 0x000fc80000410000 */
[----:B------:R-:W-:Y:S01]  /*7f80*/  FSEL R4, R4, RZ, P5 ;  /* 0x000000ff04047208 */ /* 0x000fe20002800000 */
[----:B------:R-:W-:-:S03]  /*7f90*/  FADD.FTZ R32, R32, R173 ;  /* 0x000000ad20207221 */ /* 0x000fc60000010000 */
[----:B------:R-:W-:-:S04]  /*7fa0*/  F2FP.BF16.F32.PACK_AB R4, RZ, R4 ;  /* 0x00000004ff04723e */ /* 0x000fc800000010ff */
[----:B------:R-:W-:-:S07]  /*7fb0*/  PRMT R166, R4, 0x7610, R166 ;  /* 0x0000761004a67816 */ /* 0x000fce00000000a6 */
.L_x_2852:
        /* <DEDUP_REMOVED lines=18> */
.L_x_2853:
        /* <DEDUP_REMOVED lines=16> */
.L_x_2854:
[----:B------:R-:W-:Y:S05]  /*81e0*/  @!P4 BRA `(.L_x_2847) ;  /* 0x0000001000d4c947 */ /* 0x000fea0003800000 */
[----:B-----5:R-:W-:Y:S01]  /*81f0*/  PRMT R4, R159, 0x7632, R4 ;  /* 0x000076329f047816 */ /* 0x020fe20000000004 */
[----:B------:R-:W-:Y:S01]  /*8200*/  @P6 FFMA.FTZ R8, R222, R8, R7 ;  /* 0x00000008de086223 */ /* 0x000fe20000010007 */
[----:B------:R-:W-:Y:S02]  /*8210*/  ISETP.GE.U32.AND P5, PT, R200, RZ, PT ;  /* 0x000000ffc800720c */ /* 0x000fe40003fa6070 */
[----:B------:R-:W-:Y:S01]  /*8220*/  SHF.L.U32 R7, R4, 0x10, RZ ;  /* 0x0000001004077819 */ /* 0x000fe200000006ff */
[----:B------:R-:W-:Y:S01]  /*8230*/  @P6 FADD.FTZ R8, R219, -R8 ;  /* 0x80000008db086221 */ /* 0x000fe20000010000 */
[----:B------:R-:W-:Y:S01]  /*8240*/  ISETP.GE.U32.AND.EX P5, PT, R201, 0x1000000, PT, P5 ;  /* 0x01000000c900780c */ /* 0x000fe20003fa6150 */
[----:B------:R-:W-:Y:S02]  /*8250*/  HFMA2 R4, -RZ, RZ, 0, 0 ;  /* 0x00000000ff047431 */ /* 0x000fe400000001ff */
[----:B------:R-:W-:-:S04]  /*8260*/  @P6 FFMA.FTZ R7, R6, R8, R7 ;  /* 0x0000000806076223 */ /* 0x000fc80000010007 */
[----:B------:R-:W-:-:S04]  /*8270*/  FMUL.FTZ R7, R7, UR17 ;  /* 0x0000001107077c20 */ /* 0x000fc80008410000 */
[----:B------:R-:W-:Y:S02]  /*8280*/  FMUL.FTZ R8, R7, UR16 ;  /* 0x0000001007087c20 */ /* 0x000fe40008410000 */
[----:B------:R-:W-:Y:S02]  /*8290*/  @P5 PRMT R6, R163, 0x7632, R6 ;  /* 0x00007632a3065816 */ /* 0x000fe40000000006 */
[----:B------:R-:W-:-:S03]  /*82a0*/  FMUL.FTZ R7, R107, R8 ;  /* 0x000000086b077220 */ /* 0x000fc60000410000 */
[----:B------:R-:W-:Y:S02]  /*82b0*/  @P5 IMAD.U32 R6, R6, 0x10000, RZ ;  /* 0x0001000006065824 */ /* 0x000fe400078e00ff */
[----:B------:R-:W-:Y:S02]  /*82c0*/  FSEL R7, R7, RZ, P5 ;  /* 0x000000ff07077208 */ /* 0x000fe40002800000 */
[----:B------:R-:W-:Y:S02]  /*82d0*/  @P5 FMUL.FTZ R4, R8, R6 ;  /* 0x0000000608045220 */ /* 0x000fe40000410000 */
[----:B------:R-:W-:Y:S02]  /*82e0*/  F2FP.BF16.F32.PACK_AB R7, RZ, R7 ;  /* 0x00000007ff07723e */ /* 0x000fe400000010ff */
[----:B------:R-:W-:Y:S02]  /*82f0*/  FADD.FTZ R35, R35, R4 ;  /* 0x0000000423237221 */ /* 0x000fe40000010000 */
[----:B0-2---:R-:W-:Y:S01]  /*8300*/  PRMT R167, R167, 0x5410, R7 ;  /* 0x00005410a7a77816 */ /* 0x005fe20000000007 */
[----:B------:R-:W-:Y:S06]  /*8310*/  BRA `(.L_x_2847) ;  /* 0x0000001000887947 */ /* 0x000fec0003800000 */
.L_x_2838:
        /* <DEDUP_REMOVED lines=42> */
.L_x_2856:
[----:B------:R-:W-:Y:S02]  /*85c0*/  F2FP.BF16.F32.PACK_AB R168, RZ, R168 ;  /* 0x000000a8ffa8723e */ /* 0x000fe400000010ff */
        /* <DEDUP_REMOVED lines=14> */
.L_x_2857:
[----:B------:R-:W-:Y:S02]  /*86b0*/  F2FP.BF16.F32.PACK_AB R8, RZ, R174 ;  /* 0x000000aeff08723e */ /* 0x000fe400000010ff */
        /* <DEDUP_REMOVED lines=13> */
.L_x_2858:
[----:B------:R-:W-:Y:S02]  /*8790*/  F2FP.BF16.F32.PACK_AB R174, RZ, R171 ;  /* 0x000000abffae723e */ /* 0x000fe400000010ff */
        /* <DEDUP_REMOVED lines=14> */
.L_x_2859:
[----:B------:R-:W-:Y:S02]  /*8880*/  F2FP.BF16.F32.PACK_AB R172, RZ, R172 ;  /* 0x000000acffac723e */ /* 0x000fe400000010ff */
[----:B------:R-:W-:Y:S01]  /*8890*/  FSEL R173, R173, RZ, P5 ;  /* 0x000000ffadad7208 */ /* 0x000fe20002800000 */
[----:B------:R-:W-:Y:S06]  /*88a0*/  @!P4 BRA `(.L_x_2860) ;  /* 0x00000000002cc947 */ /* 0x000fec0003800000 */
[----:B-----5:R-:W-:Y:S01]  /*88b0*/  LOP3.LUT P6, RZ, R201, 0xff, RZ, 0xc0, !PT ;  /* 0x000000ffc9ff7812 */ /* 0x020fe200078cc0ff */
        /* <DEDUP_REMOVED lines=10> */
.L_x_2860:
[----:B------:R-:W-:Y:S02]  /*8960*/  F2FP.BF16.F32.PACK_AB R173, RZ, R173 ;  /* 0x000000adffad723e */ /* 0x000fe400000010ff */
[----:B------:R-:W-:Y:S01]  /*8970*/  FSEL R171, R7, RZ, P5 ;  /* 0x000000ff07ab7208 */ /* 0x000fe20002800000 */
[----:B------:R-:W-:Y:S06]  /*8980*/  @!P4 BRA `(.L_x_2861) ;  /* 0x000000000030c947 */ /* 0x000fec0003800000 */
[----:B-----5:R-:W-:Y:S01]  /*8990*/  LOP3.LUT P6, RZ, R201, 0xff00, RZ, 0xc0, !PT ;  /* 0x0000ff00c9ff7812 */ /* 0x020fe200078cc0ff */
        /* <DEDUP_REMOVED lines=11> */
.L_x_2861:
        /* <DEDUP_REMOVED lines=15> */
.L_x_2862:
        /* <DEDUP_REMOVED lines=19> */
.L_x_2855:
        /* <DEDUP_REMOVED lines=8> */
[----:B------:R-:W-:Y:S02]  /*8cf0*/  @P6 IMAD.U32 R174, R160, 0x10000, RZ ;  /* 0x00010000a0ae6824 */ /* 0x000fe400078e00ff */
        /* <DEDUP_REMOVED lines=8> */
.L_x_2863:
        /* <DEDUP_REMOVED lines=18> */
.L_x_2864:
        /* <DEDUP_REMOVED lines=17> */
.L_x_2865:
        /* <DEDUP_REMOVED lines=18> */
.L_x_2866:
        /* <DEDUP_REMOVED lines=17> */
.L_x_2867:
[----:B------:R-:W-:Y:S05]  /*91e0*/  @!P4 BRA `(.L_x_2868) ;  /* 0x000000000044c947 */ /* 0x000fea0003800000 */
[----:B------:R-:W-:Y:S01]  /*91f0*/  FFMA.FTZ R172, R218, R8, R7 ;  /* 0x00000008daac7223 */ /* 0x000fe20000010007 */
[----:B------:R-:W-:Y:S02]  /*9200*/  ISETP.GT.AND P5, PT, R4, RZ, PT ;  /* 0x000000ff0400720c */ /* 0x000fe40003fa4270 */
[----:B-----5:R-:W-:Y:S01]  /*9210*/  LOP3.LUT P6, RZ, R201, 0xff00, RZ, 0xc0, !PT ;  /* 0x0000ff00c9ff7812 */ /* 0x020fe200078cc0ff */
[----:B------:R-:W-:Y:S01]  /*9220*/  FADD.FTZ R173, R217, -R172 ;  /* 0x800000acd9ad7221 */ /* 0x000fe20000010000 */
[----:B------:R-:W-:-:S03]  /*9230*/  IMAD.MOV.U32 R172, RZ, RZ, RZ ;  /* 0x000000ffffac7224 */ /* 0x000fc600078e00ff */
        /* <DEDUP_REMOVED lines=12> */
.L_x_2868:
        /* <DEDUP_REMOVED lines=11> */
[-C--:B------:R-:W-:Y:S01]  /*93b0*/  FMUL.FTZ R172, R106, R175.reuse ;  /* 0x000000af6aac7220 */ /* 0x080fe20000410000 */
[----:B------:R-:W-:-:S04]  /*93c0*/  @P6 FMUL.FTZ R173, R174, R175 ;  /* 0x000000afaead6220 */ /* 0x000fc80000410000 */
[----:B------:R-:W-:Y:S01]  /*93d0*/  FSEL R172, R172, RZ, P6 ;  /* 0x000000ffacac7208 */ /* 0x000fe20003000000 */
[----:B------:R-:W-:-:S03]  /*93e0*/  FADD.FTZ R34, R34, R173 ;  /* 0x000000ad22227221 */ /* 0x000fc60000010000 */
[----:B------:R-:W-:-:S04]  /*93f0*/  F2FP.BF16.F32.PACK_AB R172, RZ, R172 ;  /* 0x000000acffac723e */ /* 0x000fc800000010ff */
[----:B------:R-:W-:-:S07]  /*9400*/  PRMT R167, R172, 0x7610, R167 ;  /* 0x00007610aca77816 */ /* 0x000fce00000000a7 */
.L_x_2869:
        /* <DEDUP_REMOVED lines=11> */
[----:B------:R-:W-:Y:S01]  /*94c0*/  @P5 SHF.L.U32 R6, R6, 0x10, RZ ;  /* 0x0000001006065819 */ /* 0x000fe200000006ff */
[----:B------:R-:W-:Y:S02]  /*94d0*/  HFMA2 R4, -RZ, RZ, 0, 0 ;  /* 0x00000000ff047431 */ /* 0x000fe400000001ff */
[----:B------:R-:W-:Y:S02]  /*94e0*/  FMUL.FTZ R7, R107, R8 ;  /* 0x000000086b077220 */ /* 0x000fe40000410000 */
[----:B------:R-:W-:-:S03]  /*94f0*/  @P5 FMUL.FTZ R4, R8, R6 ;  /* 0x0000000608045220 */ /* 0x000fc60000410000 */
[----:B------:R-:W-:Y:S01]  /*9500*/  FSEL R7, R7, RZ, P5 ;  /* 0x000000ff07077208 */ /* 0x000fe20002800000 */
[----:B------:R-:W-:-:S03]  /*9510*/  FADD.FTZ R35, R35, R4 ;  /* 0x0000000423237221 */ /* 0x000fc60000010000 */
[----:B------:R-:W-:-:S04]  /*9520*/  F2FP.BF16.F32.PACK_AB R7, RZ, R7 ;  /* 0x00000007ff07723e */ /* 0x000fc800000010ff */
[----:B------:R-:W-:-:S07]  /*9530*/  PRMT R167, R167, 0x5410, R7 ;  /* 0x00005410a7a77816 */ /* 0x000fce0000000007 */
.L_x_2847:
[----:B0-2---:R-:W0:Y:S08]  /*9540*/  @P0 LDC.64 R172, c[0x0][0x478] ;  /* 0x00011e00ffac0b82 */ /* 0x005e300000000a00 */
[----:B------:R-:W1:Y:S01]  /*9550*/  @P4 LDC.64 R6, c[0x0][0x468] ;  /* 0x00011a00ff064b82 */ /* 0x000e620000000a00 */
[----:B0-----:R-:W-:-:S05]  /*9560*/  @P0 IMAD.WIDE.U32 R172, R179, 0x10, R172 ;  /* 0x00000010b3ac0825 */ /* 0x001fca00078e00ac */
[----:B------:R3:W-:Y:S01]  /*9570*/  @P0 STG.E.128 desc[UR10][R172.64], R168 ;  /* 0x000000a8ac000986 */ /* 0x0007e2000c101d0a */
[----:B-1----:R-:W-:-:S05]  /*9580*/  @P4 IMAD.WIDE.U32 R6, R177, 0x10, R6 ;  /* 0x00000010b1064825 */ /* 0x002fca00078e0006 */
[----:B------:R3:W-:Y:S02]  /*9590*/  @P4 STG.E.128 desc[UR10][R6.64], R164 ;  /* 0x000000a406004986 */ /* 0x0007e4000c101d0a */
.L_x_2836:
[----:B------:R-:W-:Y:S05]  /*95a0*/  BSYNC.RECONVERGENT B0 ;  /* 0x0000000000007941 */ /* 0x000fea0003800200 */
.L_x_2835:
[----:B---3--:R-:W1:Y:S01]  /*95b0*/  LDC.64 R6, c[0x0][0x380] ;  /* 0x0000e000ff067b82 */ /* 0x008e620000000a00 */
[----:B------:R-:W-:Y:S01]  /*95c0*/  UPLOP3.LUT UP1, UPT, UPT, UPT, UP1, 0x40, 0x4 ;  /* 0x000000000004789c */ /* 0x000fe20003f2e810 */
[----:B-1----:R-:W-:-:S04]  /*95d0*/  IADD3 R5, PT, PT, R5, R6, RZ ;  /* 0x0000000605057210 */ /* 0x002fc80007ffe0ff */
[----:B------:R-:W-:-:S13]  /*95e0*/  ISETP.GE.AND P0, PT, R5, R7, PT ;  /* 0x000000070500720c */ /* 0x000fda0003f06270 */
[----:B------:R-:W-:Y:S05]  /*95f0*/  @!P0 BRA `(.L_x_2870) ;  /* 0xffffff7000688947 */ /* 0x000fea000383ffff */
.L_x_2754:
        /* <DEDUP_REMOVED lines=18> */
.L_x_2872:
[----:B------:R-:W-:Y:S05]  /*9720*/  BSYNC.RECONVERGENT B0 ;  /* 0x0000000000007941 */ /* 0x000fea0003800200 */
.L_x_2871:
        /* <DEDUP_REMOVED lines=15> */
.L_x_2874:
[----:B------:R-:W-:Y:S05]  /*9820*/  BSYNC.RECONVERGENT B0 ;  /* 0x0000000000007941 */ /* 0x000fea0003800200 */
.L_x_2873:
        /* <DEDUP_REMOVED lines=14> */
.L_x_2875:
        /* <DEDUP_REMOVED lines=15> */
.L_x_10711:


//--------------------- .text._ZN10layer_norm22ln_bwd_finalize_kernelINS_22Kernel_traits_finalizeILj6144Ef13__nv_bfloat16S2_S2_fjLb1ELj1024ELj4ENS_18Kernel_traits_baseILj6144EfS2_S2_S2_fjLj1024EEEEELb1ELb1EEEvNS_9BwdParamsE --------------------------
	.section	.text._ZN10layer_norm22ln_bwd_finalize_kernelINS_22Kernel_traits_finalizeILj6144Ef13__nv_bfloat16S2_S2_fjLb1ELj1024ELj4ENS_18Kernel_traits_baseILj6144EfS2_S2_S2_fjLj1024EEEEELb1ELb1EEEvNS_9BwdParamsE,"ax",@progbits
	.align	128
        .global         _ZN10layer_norm22ln_bwd_finalize_kernelINS_22Kernel_traits_finalizeILj6144Ef13__nv_bfloat16S2_S2_fjLb1ELj1024ELj4ENS_18Kernel_traits_baseILj6144EfS2_S2_S2_fjLj1024EEEEELb1ELb1EEEvNS_9BwdParamsE
        .type           _ZN10layer_norm22ln_bwd_finalize_kernelINS_22Kernel_traits_finalizeILj6144Ef13__nv_bfloat16S2_S2_fjLb1ELj1024ELj4ENS_18Kernel_traits_baseILj6144EfS2_S2_S2_fjLj1024EEEEELb1ELb1EEEvNS_9BwdParamsE,@function
        .size           _ZN10layer_norm22ln_bwd_finalize_kernelINS_22Kernel_traits_finalizeILj6144Ef13__nv_bfloat16S2_S2_fjLb1ELj1024ELj4ENS_18Kernel_traits_baseILj6144EfS2_S2_S2_fjLj1024EEEEELb1ELb1EEEvNS_9BwdParamsE,(.L_x_10712 - _ZN10layer_norm22ln_bwd_finalize_kernelINS_22Kernel_traits_finalizeILj6144Ef13__nv_bfloat16S2_S2_fjLb1ELj1024ELj4ENS_18Kernel_traits_baseILj6144EfS2_S2_S2_fjLj1024EEEEELb1ELb1EEEvNS_9BwdParamsE)
        .other          _ZN10layer_norm22ln_bwd_finalize_kernelINS_22Kernel_traits_finalizeILj6144Ef13__nv_bfloat16S2_S2_fjLb1ELj1024ELj4ENS_18Kernel_traits_baseILj6144EfS2_S2_S2_fjLj1024EEEEELb1ELb1EEEvNS_9BwdParamsE,@"STO_CUDA_ENTRY STV_DEFAULT"
_ZN10layer_norm22ln_bwd_finalize_kernelINS_22Kernel_traits_finalizeILj6144Ef13__nv_bfloat16S2_S2_fjLb1ELj1024ELj4ENS_18Kernel_traits_baseILj6144EfS2_S2_S2_fjLj1024EEEEELb1ELb1EEEvNS_9BwdParamsE:
.text._ZN10layer_norm22ln_bwd_finalize_kernelINS_22Kernel_traits_finalizeILj6144Ef13__nv_bfloat16S2_S2_fjLb1ELj1024ELj4ENS_18Kernel_traits_baseILj6144EfS2_S2_S2_fjLj1024EEEEELb1ELb1EEEvNS_9BwdParamsE:
        /* <DEDUP_REMOVED lines=13> */
[----:B------:R-:W-:Y:S01]  /*00d0*/  LOP3.LUT R4, R0, 0x1f, RZ, 0xc0, !PT ;  /* 0x0000001f00047812 */ /* 0x000fe200078ec0ff */
[----:B------:R-:W-:Y:S01]  /*00e0*/  HFMA2 R6, -RZ, RZ, 0, 0 ;  /* 0x00000000ff067431 */ /* 0x000fe200000001ff */
[----:B------:R-:W-:Y:S02]  /*00f0*/  MOV R22, RZ ;  /* 0x000000ff00167202 */ /* 0x000fe40000000f00 */
[----:B------:R-:W-:-:S02]  /*0100*/  LOP3.LUT R9, R9, 0x7ffffff0, RZ, 0xc0, !PT ;  /* 0x7ffffff009097812 */ /* 0x000fc400078ec0ff */
        /* <DEDUP_REMOVED lines=43> */
.L_x_2880:
        /* <DEDUP_REMOVED lines=87> */
.L_x_2879:
[----:B------:R-:W-:Y:S05]  /*0930*/  BSYNC.RECONVERGENT B1 ;  /* 0x0000000000017941 */ /* 0x000fea0003800200 */
.L_x_2878:
        /* <DEDUP_REMOVED lines=50> */
.L_x_2882:
[----:B------:R-:W-:Y:S05]  /*0c60*/  BSYNC.RECONVERGENT B1 ;  /* 0x0000000000017941 */ /* 0x000fea0003800200 */
.L_x_2881:
        /* <DEDUP_REMOVED lines=30> */
.L_x_2884:
[----:B------:R-:W-:Y:S05]  /*0e50*/  BSYNC.RECONVERGENT B1 ;  /* 0x0000000000017941 */ /* 0x000fea0003800200 */
.L_x_2883:
        /* <DEDUP_REMOVED lines=15> */
.L_x_2877:
[----:B------:R-:W-:Y:S05]  /*0f50*/  BSYNC.RECONVERGENT B0 ;  /* 0x0000000000007941 */ /* 0x000fea0003800200 */
.L_x_2876:
        /* <DEDUP_REMOVED lines=70> */
.L_x_2885:
        /* <DEDUP_REMOVED lines=12> */
.L_x_10712:


//--------------------- .text._ZN10layer_norm13ln_bwd_kernelINS_13Kernel_traitsIf13__nv_bfloat16S2_S2_fjLj6144ELj1ELj1ELj8ELj16ENS_18Kernel_traits_baseILj6144EfS2_S2_S2_fjLj256EEEEELb1ELb1ELb1ELb1EEEvNS_9BwdParamsE --------------------------
	.section	.text._ZN10layer_norm13ln_bwd_kernelINS_13Kernel_traitsIf13__nv_bfloat16S2_S2_fjLj6144ELj1ELj1ELj8ELj16ENS_18Kernel_traits_baseILj6144EfS2_S2_S2_fjLj256EEEEELb1ELb1ELb1ELb1EEEvNS_9BwdParamsE,"ax",@progbits
	.align	128
        .global         _ZN10layer_norm13ln_bwd_kernelINS_13Kernel_traitsIf13__nv_bfloat16S2_S2_fjLj6144ELj1ELj1ELj8ELj16ENS_18Kernel_traits_baseILj6144EfS2_S2_S2_fjLj256EEEEELb1ELb1ELb1ELb1EEEvNS_9BwdParamsE
        .type           _ZN10layer_norm13ln_bwd_kernelINS_13Kernel_traitsIf13__nv_bfloat16S2_S2_fjLj6144ELj1ELj1ELj8ELj16ENS_18Kernel_traits_baseILj6144EfS2_S2_S2_fjLj256EEEEELb1ELb1ELb1ELb1EEEvNS_9BwdParamsE,@function
        .size           _ZN10layer_norm13ln_bwd_kernelINS_13Kernel_traitsIf13__nv_bfloat16S2_S2_fjLj6144ELj1ELj1ELj8ELj16ENS_18Kernel_traits_baseILj6144EfS2_S2_S2_fjLj256EEEEELb1ELb1ELb1ELb1EEEvNS_9BwdParamsE,(.L_x_10713 - _ZN10layer_norm13ln_bwd_kernelINS_13Kernel_traitsIf13__nv_bfloat16S2_S2_fjLj6144ELj1ELj1ELj8ELj16ENS_18Kernel_traits_baseILj6144EfS2_S2_S2_fjLj256EEEEELb1ELb1ELb1ELb1EEEvNS_9BwdParamsE)
        .other          _ZN10layer_norm13ln_bwd_kernelINS_13Kernel_traitsIf13__nv_bfloat16S2_S2_fjLj6144ELj1ELj1ELj8ELj16ENS_18Kernel_traits_baseILj6144EfS2_S2_S2_fjLj256EEEEELb1ELb1ELb1ELb1EEEvNS_9BwdParamsE,@"STO_CUDA_ENTRY STV_DEFAULT"
_ZN10layer_norm13ln_bwd_kernelINS_13Kernel_traitsIf13__nv_bfloat16S2_S2_fjLj6144ELj1ELj1ELj8ELj16ENS_18Kernel_traits_baseILj6144EfS2_S2_S2_fjLj256EEEEELb1ELb1ELb1ELb1EEEvNS_9BwdParamsE:
.text._ZN10layer_norm13ln_bwd_kernelINS_13Kernel_traitsIf13__nv_bfloat16S2_S2_fjLj6144ELj1ELj1ELj8ELj16ENS_18Kernel_traits_baseILj6144EfS2_S2_S2_fjLj256EEEEELb1ELb1ELb1ELb1EEEvNS_9BwdParamsE:
        /* <DEDUP_REMOVED lines=68> */
.L_x_2989:
        /* <DEDUP_REMOVED lines=29> */
[----:B------:R-:W-:-:S03]  /*0610*/  IADD3 R157, PT, PT, R3, 0x100, RZ ;  /* 0x00000100039d7810 */ /* 0x000fc60007ffe0ff */
[----:B--2---:R-:W-:Y:S01]  /*0620*/  IMAD.WIDE.U32 R176, R3, 0x10, R154 ;  /* 0x0000001003b07825 */ /* 0x004fe200078e009a */
[----:B------:R-:W-:Y:S01]  /*0630*/  IADD3 R171, PT, PT, R167, 0x200, RZ ;  /* 0x00000200a7ab7810 */ /* 0x000fe20007ffe0ff */
[----:B------:R-:W2:Y:S02]  /*0640*/  LDG.E.128 R180, desc[UR12][R180.64] ;  /* 0x0000000cb4b47981 */ /* 0x000ea4000c1e1d00 */
[----:B------:R-:W-:Y:S01]  /*0650*/  IMAD.WIDE R150, R0, 0x4, R152 ;  /* 0x0000000400967825 */ /* 0x000fe200078e0298 */
[----:B------:R-:W-:Y:S01]  /*0660*/  IADD3 R153, PT, PT, R3, 0x200, RZ ;  /* 0x0000020003997810 */ /* 0x000fe20007ffe0ff */
[----:B------:R-:W3:Y:S02]  /*0670*/  LDG.E.128 R176, desc[UR12][R176.64] ;  /* 0x0000000cb0b07981 */ /* 0x000ee4000c1e1d00 */
[----:B------:R-:W-:Y:S02]  /*0680*/  IMAD.WIDE.U32 R172, R149, 0x10, R160 ;  /* 0x0000001095ac7825 */ /* 0x000fe400078e00a0 */
[----:B------:R1:W4:Y:S02]  /*0690*/  LDG.E R196, desc[UR12][R150.64] ;  /* 0x0000000c96c47981 */ /* 0x000324000c1e1900 */
[----:B------:R-:W-:-:S02]  /*06a0*/  IMAD.WIDE.U32 R156, R157, 0x10, R154 ;  /* 0x000000109d9c7825 */ /* 0x000fc400078e009a */
[----:B------:R-:W3:Y:S02]  /*06b0*/  LDG.E.128 R172, desc[UR12][R172.64] ;  /* 0x0000000cacac7981 */ /* 0x000ee4000c1e1d00 */
[----:B------:R-:W-:Y:S02]  /*06c0*/  IMAD.WIDE.U32 R160, R171, 0x10, R160 ;  /* 0x00000010aba07825 */ /* 0x000fe400078e00a0 */
[----:B------:R-:W3:Y:S02]  /*06d0*/  LDG.E.128 R156, desc[UR12][R156.64] ;  /* 0x0000000c9c9c7981 */ /* 0x000ee4000c1e1d00 */
[----:B------:R-:W-:Y:S02]  /*06e0*/  IMAD.WIDE.U32 R152, R153, 0x10, R154 ;  /* 0x0000001099987825 */ /* 0x000fe400078e009a */
[----:B------:R-:W3:Y:S04]  /*06f0*/  LDG.E.128 R160, desc[UR12][R160.64] ;  /* 0x0000000ca0a07981 */ /* 0x000ee8000c1e1d00 */
[----:B------:R-:W3:Y:S01]  /*0700*/  LDG.E.128 R152, desc[UR12][R152.64] ;  /* 0x0000000c98987981 */ /* 0x000ee2000c1e1d00 */
[----:B------:R-:W-:-:S02]  /*0710*/  ISETP.NE.AND.EX P0, PT, R219, RZ, PT, P0 ;  /* 0x000000ffdb00720c */ /* 0x000fc40003f05300 */
        /* <DEDUP_REMOVED lines=14> */
[----:B------:R-:W5:Y:S03]  /*0800*/  @P0 LDG.E.128 R124, desc[UR12][R150.64] ;  /* 0x0000000c967c0981 */ /* 0x000f66000c1e1d00 */
        /* <DEDUP_REMOVED lines=9> */
[----:B------:R-:W-:Y:S02]  /*08a0*/  ISETP.NE.AND P0, PT, RZ, UR11, PT ;  /* 0x0000000bff007c0c */ /* 0x000fe4000bf05270 */
[C---:B--2---:R-:W-:Y:S02]  /*08b0*/  PRMT R3, R180.reuse, 0x7632, R3 ;  /* 0x00007632b4037816 */ /* 0x044fe40000000003 */
[----:B------:R-:W-:-:S02]  /*08c0*/  SHF.L.U32 R149, R180, 0x10, RZ ;  /* 0x00000010b4957819 */ /* 0x000fc400000006ff */
[C---:B------:R-:W-:Y:S02]  /*08d0*/  PRMT R188, R181.reuse, 0x7632, R188 ;  /* 0x00007632b5bc7816 */ /* 0x040fe400000000bc */
[----:B------:R-:W-:Y:S02]  /*08e0*/  SHF.L.U32 R190, R181, 0x10, RZ ;  /* 0x00000010b5be7819 */ /* 0x000fe400000006ff */
[----:B----4-:R-:W-:Y:S02]  /*08f0*/  FSEL R196, R196, RZ, !P0 ;  /* 0x000000ffc4c47208 */ /* 0x010fe40004000000 */
[C---:B---3--:R-:W-:Y:S02]  /*0900*/  PRMT R171, R176.reuse, 0x7632, R171 ;  /* 0x00007632b0ab7816 */ /* 0x048fe400000000ab */
[----:B0-----:R-:W-:Y:S02]  /*0910*/  SHF.L.U32 R185, R176, 0x10, RZ ;  /* 0x00000010b0b97819 */ /* 0x001fe400000006ff */
[----:B------:R-:W-:-:S02]  /*0920*/  PRMT R176, R178, 0x7632, R176 ;  /* 0x00007632b2b07816 */ /* 0x000fc400000000b0 */
[----:B------:R-:W-:Y:S02]  /*0930*/  SHF.L.U32 R181, R178, 0x10, RZ ;  /* 0x00000010b2b57819 */ /* 0x000fe400000006ff */
[----:B------:R-:W-:Y:S02]  /*0940*/  SHF.L.U32 R215, R174, 0x10, RZ ;  /* 0x00000010aed77819 */ /* 0x000fe400000006ff */
[----:B------:R-:W-:Y:S02]  /*0950*/  PRMT R178, R172, 0x7632, R178 ;  /* 0x00007632acb27816 */ /* 0x000fe400000000b2 */
[----:B------:R-:W-:Y:S02]  /*0960*/  SHF.L.U32 R3, R3, 0x10, RZ ;  /* 0x0000001003037819 */ /* 0x000fe400000006ff */
[C---:B-1----:R-:W-:Y:S02]  /*0970*/  PRMT R186, R173.reuse, 0x7632, R186 ;  /* 0x00007632adba7816 */ /* 0x042fe400000000ba */
[----:B------:R-:W-:Y:S01]  /*0980*/  SHF.L.U32 R213, R173, 0x10, RZ ;  /* 0x00000010add57819 */ /* 0x000fe200000006ff */
[----:B------:R-:W-:Y:S01]  /*0990*/  FADD.FTZ R173, -R196, R149 ;  /* 0x00000095c4ad7221 */ /* 0x000fe20000010100 */
[----:B------:R-:W-:-:S02]  /*09a0*/  PRMT R192, R182, 0x7632, R192 ;  /* 0x00007632b6c07816 */ /* 0x000fc400000000c0 */
[----:B------:R-:W-:Y:S01]  /*09b0*/  SHF.L.U32 R172, R172, 0x10, RZ ;  /* 0x00000010acac7819 */ /* 0x000fe200000006ff */
[C---:B------:R-:W-:Y:S01]  /*09c0*/  FADD.FTZ R215, -R196.reuse, R215 ;  /* 0x000000d7c4d77221 */ /* 0x040fe20000010100 */
[----:B------:R-:W-:Y:S01]  /*09d0*/  PRMT R189, R157, 0x7632, R189 ;  /* 0x000076329dbd7816 */ /* 0x000fe200000000bd */
[----:B------:R-:W-:Y:S01]  /*09e0*/  FADD.FTZ R217, -R196, R3 ;  /* 0x00000003c4d97221 */ /* 0x000fe20000010100 */
[----:B------:R-:W-:Y:S02]  /*09f0*/  PRMT R151, R183, 0x7632, R151 ;  /* 0x00007632b7977816 */ /* 0x000fe40000000097 */
[----:B------:R-:W-:Y:S02]  /*0a00*/  SHF.L.U32 R209, R175, 0x10, RZ ;  /* 0x00000010afd17819 */ /* 0x000fe400000006ff */
[----:B------:R-:W-:Y:S01]  /*0a10*/  SHF.L.U32 R178, R178, 0x10, RZ ;  /* 0x00000010b2b27819 */ /* 0x000fe200000006ff */
[----:B------:R-:W-:Y:S01]  /*0a20*/  FMUL.FTZ R3, R170, R173 ;  /* 0x000000adaa037220 */ /* 0x000fe20000410000 */
[----:B------:R-:W-:-:S02]  /*0a30*/  PRMT R187, R156, 0x7632, R187 ;  /* 0x000076329cbb7816 */ /* 0x000fc400000000bb */
[----:B------:R-:W-:Y:S02]  /*0a40*/  SHF.L.U32 R197, R156, 0x10, RZ ;  /* 0x000000109cc57819 */ /* 0x000fe400000006ff */
[----:B------:R-:W-:Y:S01]  /*0a50*/  SHF.L.U32 R193, R157, 0x10, RZ ;  /* 0x000000109dc17819 */ /* 0x000fe200000006ff */
[----:B------:R-:W-:Y:S01]  /*0a60*/  FADD.FTZ R231, -R196, R172 ;  /* 0x000000acc4e77221 */ /* 0x000fe20000010100 */
[C---:B------:R-:W-:Y:S02]  /*0a70*/  PRMT R156, R158.reuse, 0x7632, R156 ;  /* 0x000076329e9c7816 */ /* 0x040fe4000000009c */
[----:B------:R-:W-:Y:S02]  /*0a80*/  SHF.L.U32 R191, R158, 0x10, RZ ;  /* 0x000000109ebf7819 */ /* 0x000fe400000006ff */
[----:B------:R-:W-:Y:S02]  /*0a90*/  PRMT R157, R160, 0x7632, R157 ;  /* 0x00007632a09d7816 */ /* 0x000fe4000000009d */
[----:B------:R-:W-:-:S02]  /*0aa0*/  SHF.L.U32 R192, R192, 0x10, RZ ;  /* 0x00000010c0c07819 */ /* 0x000fc400000006ff */
[----:B------:R-:W-:Y:S02]  /*0ab0*/  SHF.L.U32 R184, R183, 0x10, RZ ;  /* 0x00000010b7b87819 */ /* 0x000fe400000006ff */
[----:B------:R-:W-:Y:S02]  /*0ac0*/  PRMT R158, R161, 0x7632, R158 ;  /* 0x00007632a19e7816 */ /* 0x000fe4000000009e */
[C---:B------:R-:W-:Y:S02]  /*0ad0*/  PRMT R198, R153.reuse, 0x7632, R198 ;  /* 0x0000763299c67816 */ /* 0x040fe400000000c6 */
[----:B------:R-:W-:Y:S02]  /*0ae0*/  SHF.L.U32 R235, R153, 0x10, RZ ;  /* 0x0000001099eb7819 */ /* 0x000fe400000006ff */
[----:B------:R-:W-:Y:S01]  /*0af0*/  SHF.L.U32 R206, R189, 0x10, RZ ;  /* 0x00000010bdce7819 */ /* 0x000fe200000006ff */
[----:B------:R-:W-:Y:S01]  /*0b00*/  FMUL.FTZ R189, R170, R215 ;  /* 0x000000d7aabd7220 */ /* 0x000fe20000410000 */
[C---:B------:R-:W-:Y:S01]  /*0b10*/  PRMT R180, R177.reuse, 0x7632, R180 ;  /* 0x00007632b1b47816 */ /* 0x040fe200000000b4 */
[C---:B------:R-:W-:Y:S01]  /*0b20*/  FADD.FTZ R209, -R196.reuse, R209 ;  /* 0x000000d1c4d17221 */ /* 0x040fe20000010100 */
[----:B------:R-:W-:Y:S01]  /*0b30*/  SHF.L.U32 R183, R177, 0x10, RZ ;  /* 0x00000010b1b77819 */ /* 0x000fe200000006ff */
[----:B------:R-:W-:Y:S01]  /*0b40*/  FADD.FTZ R199, -R196, R178 ;  /* 0x000000b2c4c77221 */ /* 0x000fe20000010100 */
[----:B------:R-:W-:-:S02]  /*0b50*/  SHF.L.U32 R151, R151, 0x10, RZ ;  /* 0x0000001097977819 */ /* 0x000fc400000006ff */
[C---:B------:R-:W-:Y:S02]  /*0b60*/  PRMT R200, R154.reuse, 0x7632, R200 ;  /* 0x000076329ac87816 */ /* 0x040fe400000000c8 */
[----:B------:R-:W-:Y:S01]  /*0b70*/  SHF.L.U32 R153, R154, 0x10, RZ ;  /* 0x000000109a997819 */ /* 0x000fe200000006ff */
[----:B------:R-:W-:Y:S01]  /*0b80*/  FADD.FTZ R76, R76, R185 ;  /* 0x000000b94c4c7221 */ /* 0x000fe20000010000 */
[----:B------:R-:W-:Y:S01]  /*0b90*/  PRMT R177, R179, 0x7632, R177 ;  /* 0x00007632b3b17816 */ /* 0x000fe200000000b1 */
[-C--:B------:R-:W-:Y:S01]  /*0ba0*/  FFMA.FTZ R52, R3, R185.reuse, R52 ;  /* 0x000000b903347223 */ /* 0x080fe20000010034 */
[C---:B------:R-:W-:Y:S01]  /*0bb0*/  PRMT R150, R159.reuse, 0x7632, R150 ;  /* 0x000076329f967816 */ /* 0x040fe20000000096 */
[----:B------:R-:W-:Y:S01]  /*0bc0*/  FMUL.FTZ R172, R48, R185 ;  /* 0x000000b930ac7220 */ /* 0x000fe20000410000 */
[----:B------:R-:W-:Y:S01]  /*0bd0*/  SHF.L.U32 R195, R159, 0x10, RZ ;  /* 0x000000109fc37819 */ /* 0x000fe200000006ff */
[----:B------:R-:W-:Y:S01]  /*0be0*/  FMUL.FTZ R178, R170, R217 ;  /* 0x000000d9aab27220 */ /* 0x000fe20000410000 */
[----:B------:R-:W-:-:S02]  /*0bf0*/  SHF.L.U32 R205, R161, 0x10, RZ ;  /* 0x00000010a1cd7819 */ /* 0x000fc400000006ff */
[----:B------:R-:W-:Y:S02]  /*0c00*/  SHF.L.U32 R188, R188, 0x10, RZ ;  /* 0x00000010bcbc7819 */ /* 0x000fe400000006ff */
[----:B------:R-:W-:Y:S01]  /*0c10*/  SHF.L.U32 R154, R171, 0x10, RZ ;  /* 0x00000010ab9a7819 */ /* 0x000fe200000006ff */
[----:B------:R-:W-:Y:S01]  /*0c20*/  FADD.FTZ R225, -R196, R192 ;  /* 0x000000c0c4e17221 */ /* 0x000fe20000010100 */
[----:B------:R-:W-:Y:S01]  /*0c30*/  PRMT R194, R174, 0x7632, R194 ;  /* 0x00007632aec27816 */ /* 0x000fe200000000c2 */
[----:B------:R-:W-:Y:S01]  /*0c40*/  FMUL.FTZ R185, R170, R231 ;  /* 0x000000e7aab97220 */ /* 0x000fe20000410000 */
[----:B------:R-:W-:Y:S02]  /*0c50*/  PRMT R159, R162, 0x7632, R159 ;  /* 0x00007632a29f7816 */ /* 0x000fe4000000009f */
[----:B------:R-:W-:Y:S01]  /*0c60*/  SHF.L.U32 R157, R157, 0x10, RZ ;  /* 0x000000109d9d7819 */ /* 0x000fe200000006ff */
[----:B------:R-:W-:Y:S01]  /*0c70*/  FADD.FTZ R88, R88, R191 ;  /* 0x000000bf58587221 */ /* 0x000fe20000010000 */
[----:B------:R-:W-:Y:S01]  /*0c80*/  PRMT R174, R175, 0x7632, R174 ;  /* 0x00007632afae7816 */ /* 0x000fe200000000ae */
[----:B------:R-:W-:Y:S01]  /*0c90*/  FADD.FTZ R175, -R196, R190 ;  /* 0x000000bec4af7221 */ /* 0x000fe20000010100 */
[----:B------:R-:W-:Y:S01]  /*0ca0*/  SHF.L.U32 R158, R158, 0x10, RZ ;  /* 0x000000109e9e7819 */ /* 0x000fe200000006ff */
[-C--:B------:R-:W-:Y:S01]  /*0cb0*/  FFMA.FTZ R64, R189, R191.reuse, R64 ;  /* 0x000000bfbd407223 */ /* 0x080fe20000010040 */
[----:B------:R-:W-:Y:S01]  /*0cc0*/  SHF.L.U32 R182, R182, 0x10, RZ ;  /* 0x00000010b6b67819 */ /* 0x000fe200000006ff */
[----:B------:R-:W-:Y:S01]  /*0cd0*/  FMUL.FTZ R192, R36, R191 ;  /* 0x000000bf24c07220 */ /* 0x000fe20000410000 */
[----:B------:R-:W-:Y:S01]  /*0ce0*/  SHF.L.U32 R203, R162, 0x10, RZ ;  /* 0x00000010a2cb7819 */ /* 0x000fe200000006ff */
[C---:B------:R-:W-:Y:S01]  /*0cf0*/  FADD.FTZ R227, -R196.reuse, R184 ;  /* 0x000000b8c4e37221 */ /* 0x040fe20000010100 */
[----:B------:R-:W-:Y:S01]  /*0d00*/  FADD.FTZ R229, -R196, R151 ;  /* 0x00000097c4e57221 */ /* 0x000fe20000010100 */
[----:B------:R-:W-:Y:S01]  /*0d10*/  SHF.L.U32 R162, R177, 0x10, RZ ;  /* 0x00000010b1a27819 */ /* 0x000fe200000006ff */
[----:B------:R-:W-:Y:S01]  /*0d20*/  FMUL.FTZ R191, R170, R209 ;  /* 0x000000d1aabf7220 */ /* 0x000fe20000410000 */
[----:B------:R-:W-:Y:S01]  /*0d30*/  SHF.L.U32 R211, R160, 0x10, RZ ;  /* 0x00000010a0d37819 */ /* 0x000fe200000006ff */
[C---:B------:R-:W-:Y:S01]  /*0d40*/  FADD.FTZ R221, -R196.reuse, R188 ;  /* 0x000000bcc4dd7221 */ /* 0x040fe20000010100 */
[----:B------:R-:W-:Y:S01]  /*0d50*/  FADD.FTZ R205, -R196, R205 ;  /* 0x000000cdc4cd7221 */ /* 0x000fe20000010100 */
[----:B------:R-:W-:Y:S01]  /*0d60*/  SHF.L.U32 R151, R159, 0x10, RZ ;  /* 0x000000109f977819 */ /* 0x000fe200000006ff */
[----:B------:R-:W-:Y:S01]  /*0d70*/  FADD.FTZ R77, R77, R154 ;  /* 0x0000009a4d4d7221 */ /* 0x000fe20000010000 */
[-C--:B------:R-:W-:Y:S01]  /*0d80*/  FFMA.FTZ R53, R178, R154.reuse, R53 ;  /* 0x0000009ab2357223 */ /* 0x080fe20000010035 */
[----:B------:R-:W-:Y:S01]  /*0d90*/  FMUL.FTZ R177, R49, R154 ;  /* 0x0000009a31b17220 */ /* 0x000fe20000410000 */
[C---:B------:R-:W-:Y:S01]  /*0da0*/  PRMT R160, R163.reuse, 0x7632, R160 ;  /* 0x00007632a3a07816 */ /* 0x040fe200000000a0 */
[----:B------:R-:W-:Y:S01]  /*0db0*/  FADD.FTZ R159, -R196, R157 ;  /* 0x0000009dc49f7221 */ /* 0x000fe20000010100 */
[----:B------:R-:W-:Y:S01]  /*0dc0*/  SHF.L.U32 R207, R163, 0x10, RZ ;  /* 0x00000010a3cf7819 */ /* 0x000fe200000006ff */
[----:B------:R-:W-:Y:S01]  /*0dd0*/  FADD.FTZ R154, RZ, R172 ;  /* 0x000000acff9a7221 */ /* 0x000fe20000010000 */
[----:B------:R-:W-:Y:S01]  /*0de0*/  FADD.FTZ R84, R84, R197 ;  /* 0x000000c554547221 */ /* 0x000fe20000010000 */
[-C--:B------:R-:W-:Y:S01]  /*0df0*/  FFMA.FTZ R60, R185, R197.reuse, R60 ;  /* 0x000000c5b93c7223 */ /* 0x080fe2000001003c */
[----:B------:R-:W-:Y:S01]  /*0e00*/  FMUL.FTZ R188, R40, R197 ;  /* 0x000000c528bc7220 */ /* 0x000fe20000410000 */
[----:B------:R-:W-:Y:S01]  /*0e10*/  SHF.L.U32 R179, R179, 0x10, RZ ;  /* 0x00000010b3b37819 */ /* 0x000fe200000006ff */
[----:B------:R-:W-:Y:S01]  /*0e20*/  FADD.FTZ R157, -R196, R158 ;  /* 0x0000009ec49d7221 */ /* 0x000fe20000010100 */
[----:B------:R-:W-:Y:S01]  /*0e30*/  SHF.L.U32 R163, R194, 0x10, RZ ;  /* 0x00000010c2a37819 */ /* 0x000fe200000006ff */
[----:B------:R-:W-:Y:S01]  /*0e40*/  FMUL.FTZ R171, R170, R175 ;  /* 0x000000afaaab7220 */ /* 0x000fe20000410000 */
[----:B------:R-:W-:Y:S01]  /*0e50*/  FFMA.FTZ R197, R3, R172, RZ ;  /* 0x000000ac03c57223 */ /* 0x000fe200000100ff */
[----:B------:R-:W-:Y:S01]  /*0e60*/  FADD.FTZ R223, -R196, R182 ;  /* 0x000000b6c4df7221 */ /* 0x000fe20000010100 */
[----:B------:R-:W-:Y:S01]  /*0e70*/  SHF.L.U32 R158, R180, 0x10, RZ ;  /* 0x00000010b49e7819 */ /* 0x000fe200000006ff */
[----:B------:R-:W-:Y:S01]  /*0e80*/  FMUL.FTZ R175, R170, R227 ;  /* 0x000000e3aaaf7220 */ /* 0x000fe20000410000 */
[----:B------:R-:W-:Y:S01]  /*0e90*/  FADD.FTZ R90, R90, R195 ;  /* 0x000000c35a5a7221 */ /* 0x000fe20000010000 */
[-C--:B------:R-:W-:Y:S01]  /*0ea0*/  FFMA.FTZ R66, R191, R195.reuse, R66 ;  /* 0x000000c3bf427223 */ /* 0x080fe20000010042 */
[----:B------:R-:W-:Y:S01]  /*0eb0*/  FMUL.FTZ R194, R38, R195 ;  /* 0x000000c326c27220 */ /* 0x000fe20000410000 */
[----:B------:R-:W-:Y:S01]  /*0ec0*/  SHF.L.U32 R161, R174, 0x10, RZ ;  /* 0x00000010aea17819 */ /* 0x000fe200000006ff */
[C---:B------:R-:W-:Y:S01]  /*0ed0*/  FMUL.FTZ R182, R170.reuse, R221 ;  /* 0x000000ddaab67220 */ /* 0x040fe20000410000 */
[----:B------:R-:W-:Y:S01]  /*0ee0*/  FMUL.FTZ R195, R170, R205 ;  /* 0x000000cdaac37220 */ /* 0x000fe20000410000 */
[----:B------:R-:W-:Y:S01]  /*0ef0*/  FMUL.FTZ R174, R50, R183 ;  /* 0x000000b732ae7220 */ /* 0x000fe20000410000 */
[----:B------:R-:W-:Y:S01]  /*0f00*/  FADD.FTZ R205, R154, R177 ;  /* 0x000000b19acd7221 */ /* 0x000fe20000010000 */
[----:B------:R-:W-:Y:S01]  /*0f10*/  FFMA.FTZ R154, R178, R177, R197 ;  /* 0x000000b1b29a7223 */ /* 0x000fe200000100c5 */
[----:B------:R-:W-:Y:S01]  /*0f20*/  FADD.FTZ R82, R82, R179 ;  /* 0x000000b352527221 */ /* 0x000fe20000010000 */
[-C--:B------:R-:W-:Y:S01]  /*0f30*/  FFMA.FTZ R58, R175, R179.reuse, R58 ;  /* 0x000000b3af3a7223 */ /* 0x080fe2000001003a */
[----:B------:R-:W-:Y:S01]  /*0f40*/  FMUL.FTZ R180, R46, R179 ;  /* 0x000000b32eb47220 */ /* 0x000fe20000410000 */
[----:B------:R-:W-:Y:S01]  /*0f50*/  FADD.FTZ R203, -R196, R203 ;  /* 0x000000cbc4cb7221 */ /* 0x000fe20000010100 */
[----:B------:R-:W-:Y:S01]  /*0f60*/  FADD.FTZ R79, R79, R158 ;  /* 0x0000009e4f4f7221 */ /* 0x000fe20000010000 */
[-C--:B------:R-:W-:Y:S01]  /*0f70*/  FFMA.FTZ R55, R182, R158.reuse, R55 ;  /* 0x0000009eb6377223 */ /* 0x080fe20000010037 */
[----:B------:R-:W-:Y:S01]  /*0f80*/  FMUL.FTZ R179, R51, R158 ;  /* 0x0000009e33b37220 */ /* 0x000fe20000410000 */
[----:B------:R-:W-:Y:S01]  /*0f90*/  FADD.FTZ R158, R205, R174 ;  /* 0x000000aecd9e7221 */ /* 0x000fe20000010000 */
[----:B------:R-:W-:Y:S01]  /*0fa0*/  SHF.L.U32 R149, R160, 0x10, RZ ;  /* 0x00000010a0957819 */ /* 0x000fe200000006ff */
[----:B------:R-:W-:Y:S01]  /*0fb0*/  FFMA.FTZ R205, R171, R174, R154 ;  /* 0x000000aeabcd7223 */ /* 0x000fe2000001009a */
        /* <DEDUP_REMOVED lines=16> */
[----:B------:R-:W-:Y:S01]  /*10c0*/  FADD.FTZ R96, R96, R153 ;  /* 0x0000009960607221 */ /* 0x000fe20000010000 */
[-C--:B------:R-:W-:Y:S01]  /*10d0*/  FFMA.FTZ R72, R197, R153.reuse, R72 ;  /* 0x00000099c5487223 */ /* 0x080fe20000010048 */
[----:B------:R-:W-:Y:S01]  /*10e0*/  FMUL.FTZ R200, R28, R153 ;  /* 0x000000991cc87220 */ /* 0x000fe20000410000 */
[----:B------:R-:W-:Y:S01]  /*10f0*/  FADD.FTZ R153, R160, R181 ;  /* 0x000000b5a0997221 */ /* 0x000fe20000010000 */
        /* <DEDUP_REMOVED lines=10> */
[----:B------:R-:W-:-:S02]  /*11a0*/  IMAD.U32 R162, R187, 0x10000, RZ ;  /* 0x00010000bba27824 */ /* 0x000fc400078e00ff */
[----:B------:R-:W-:Y:S01]  /*11b0*/  FADD.FTZ R203, R160, R183 ;  /* 0x000000b7a0cb7221 */ /* 0x000fe20000010000 */
[----:B------:R-:W-:Y:S01]  /*11c0*/  FFMA.FTZ R160, R186, R183, R153 ;  /* 0x000000b7baa07223 */ /* 0x000fe20000010099 */
        /* <DEDUP_REMOVED lines=9> */
[----:B------:R-:W-:Y:S01]  /*1260*/  FMUL.FTZ R204, R170, R201 ;  /* 0x000000c9aacc7220 */ /* 0x000fe20000410000 */
[----:B------:R-:W-:Y:S01]  /*1270*/  FADD.FTZ R163, -R196, R163 ;  /* 0x000000a3c4a37221 */ /* 0x000fe20000010100 */
        /* <DEDUP_REMOVED lines=18> */
[C---:B------:R-:W-:Y:S01]  /*13a0*/  FADD.FTZ R211, -R196.reuse, R211 ;  /* 0x000000d3c4d37221 */ /* 0x040fe20000010100 */
[C---:B------:R-:W-:Y:S01]  /*13b0*/  FADD.FTZ R207, -R196.reuse, R207 ;  /* 0x000000cfc4cf7221 */ /* 0x040fe20000010100 */
[C---:B------:R-:W-:Y:S01]  /*13c0*/  FADD.FTZ R151, -R196.reuse, R151 ;  /* 0x00000097c4977221 */ /* 0x040fe20000010100 */
[----:B------:R-:W-:Y:S01]  /*13d0*/  FADD.FTZ R149, -R196, R149 ;  /* 0x00000095c4957221 */ /* 0x000fe20000010100 */
[----:B------:R-:W-:Y:S01]  /*13e0*/  FFMA.FTZ R158, R206, R203, R153 ;  /* 0x000000cbce9e7223 */ /* 0x000fe20000010099 */
[C---:B------:R-:W-:Y:S01]  /*13f0*/  PRMT R196, R152.reuse, 0x7632, R196 ;  /* 0x0000763298c47816 */ /* 0x040fe200000000c4 */
[----:B------:R-:W-:Y:S01]  /*1400*/  FMUL.FTZ R205, R39, R210 ;  /* 0x000000d227cd7220 */ /* 0x000fe20000410000 */
[----:B------:R-:W-:Y:S01]  /*1410*/  SHF.L.U32 R233, R152, 0x10, RZ ;  /* 0x0000001098e97819 */ /* 0x000fe200000006ff */
        /* <DEDUP_REMOVED lines=27> */
[----:B------:R-:W-:-:S02]  /*15d0*/  FMUL.FTZ R214, R170, R151 ;  /* 0x00000097aad67220 */ /* 0x000fc40000410000 */
[----:B------:R-:W-:Y:S01]  /*15e0*/  FADD.FTZ R151, R150, R211 ;  /* 0x000000d396977221 */ /* 0x000fe20000010000 */
[----:B------:R-:W-:Y:S01]  /*15f0*/  FFMA.FTZ R150, R212, R211, R153 ;  /* 0x000000d3d4967223 */ /* 0x000fe20000010099 */
[----:B------:R-:W-:Y:S01]  /*1600*/  PRMT R152, R155, 0x7632, R152 ;  /* 0x000076329b987816 */ /* 0x000fe20000000098 */
[----:B------:R-:W-:Y:S01]  /*1610*/  FADD.FTZ R97, R97, R154 ;  /* 0x0000009a61617221 */ /* 0x000fe20000010000 */
[-C--:B------:R-:W-:Y:S01]  /*1620*/  FFMA.FTZ R73, R214, R154.reuse, R73 ;  /* 0x0000009ad6497223 */ /* 0x080fe20000010049 */
        /* <DEDUP_REMOVED lines=26> */
.L_x_2887:
[----:B-----5:R-:W-:Y:S02]  /*17d0*/  ISETP.GE.AND P2, PT, R148, 0x1, PT ;  /* 0x000000019400780c */ /* 0x020fe40003f46270 */
[----:B------:R-:W-:Y:S02]  /*17e0*/  MOV R219, UR7 ;  /* 0x0000000700db7c02 */ /* 0x000fe40008000f00 */
[----:B------:R-:W-:-:S04]  /*17f0*/  ISETP.NE.U32.AND P0, PT, RZ, UR6, PT ;  /* 0x00000006ff007c0c */ /* 0x000fc8000bf05070 */
[----:B------:R-:W-:-:S05]  /*1800*/  ISETP.NE.AND.EX P0, PT, R219, RZ, PT, P0 ;  /* 0x000000ffdb00720c */ /* 0x000fca0003f05300 */
[----:B------:R-:W0:Y:S01]  /*1810*/  @P2 LDC R150, c[0x0][0x388] ;  /* 0x0000e200ff962b82 */ /* 0x000e220000000800 */
[----:B------:R-:W-:-:S07]  /*1820*/  @P2 IADD3 R149, PT, PT, R148, -0x1, RZ ;  /* 0xffffffff94952810 */ /* 0x000fce0007ffe0ff */
[----:B------:R-:W1:Y:S01]  /*1830*/  @!P0 LDC.64 R164, c[0x0][0x3b0] ;  /* 0x0000ec00ffa48b82 */ /* 0x000e620000000a00 */
[----:B0-----:R-:W-:Y:S02]  /*1840*/  @P2 IMAD R150, R149, R150, RZ ;  /* 0x0000009695962224 */ /* 0x001fe400078e02ff */
[----:B------:R-:W-:-:S03]  /*1850*/  HFMA2 R149, -RZ, RZ, 0, 0 ;  /* 0x00000000ff957431 */ /* 0x000fc600000001ff */
        /* <DEDUP_REMOVED lines=14> */
[----:B-----5:R-:W0:Y:S01]  /*1940*/  LDC.64 R164, c[0x0][0x3b0] ;  /* 0x0000ec00ffa47b82 */ /* 0x020e220000000a00 */
[----:B------:R-:W-:Y:S01]  /*1950*/  IMAD R124, R0, UR15, RZ ;  /* 0x0000000f007c7c24 */ /* 0x000fe2000f8e02ff */
[C---:B------:R-:W-:Y:S02]  /*1960*/  IADD3 R167, PT, PT, R149.reuse, 0x100, RZ ;  /* 0x0000010095a77810 */ /* 0x040fe40007ffe0ff */
[----:B------:R-:W-:Y:S02]  /*1970*/  IADD3 R131, PT, PT, R149, 0x200, RZ ;  /* 0x0000020095837810 */ /* 0x000fe40007ffe0ff */
[----:B------:R-:W-:Y:S02]  /*1980*/  SHF.R.S32.HI R125, RZ, 0x1f, R124 ;  /* 0x0000001fff7d7819 */ /* 0x000fe4000001147c */
[----:B------:R-:W1:Y:S02]  /*1990*/  LDC.64 R144, c[0x0][0x438] ;  /* 0x00010e00ff907b82 */ /* 0x000e640000000a00 */
[----:B------:R-:W-:-:S04]  /*19a0*/  LEA.HI R124, R125, R124, RZ, 0x3 ;  /* 0x0000007c7d7c7211 */ /* 0x000fc800078f18ff */
[----:B------:R-:W-:-:S04]  /*19b0*/  LEA.HI.SX32 R125, R124, R217, 0x1d ;  /* 0x000000d97c7d7211 */ /* 0x000fc800078feaff */
[C---:B------:R-:W-:Y:S02]  /*19c0*/  IADD3 R129, PT, PT, R125.reuse, 0x100, RZ ;  /* 0x000001007d817810 */ /* 0x040fe40007ffe0ff */
[----:B------:R-:W-:Y:S01]  /*19d0*/  IADD3 R127, PT, PT, R125, 0x200, RZ ;  /* 0x000002007d7f7810 */ /* 0x000fe20007ffe0ff */
[----:B0-----:R-:W-:-:S04]  /*19e0*/  IMAD.WIDE.U32 R168, R149, 0x8, R164 ;  /* 0x0000000895a87825 */ /* 0x001fc800078e00a4 */
[----:B------:R-:W-:Y:S02]  /*19f0*/  IMAD.WIDE.U32 R166, R167, 0x8, R164 ;  /* 0x00000008a7a67825 */ /* 0x000fe400078e00a4 */
[----:B------:R-:W5:Y:S02]  /*1a00*/  LDG.E.64 R168, desc[UR12][R168.64] ;  /* 0x0000000ca8a87981 */ /* 0x000f64000c1e1b00 */
[--C-:B-1----:R-:W-:Y:S02]  /*1a10*/  IMAD.WIDE.U32 R124, R125, 0x10, R144.reuse ;  /* 0x000000107d7c7825 */ /* 0x102fe400078e0090 */
[----:B------:R-:W5:Y:S02]  /*1a20*/  LDG.E.64 R166, desc[UR12][R166.64] ;  /* 0x0000000ca6a67981 */ /* 0x000f64000c1e1b00 */
[----:B------:R-:W-:-:S04]  /*1a30*/  IMAD.WIDE.U32 R128, R129, 0x10, R144 ;  /* 0x0000001081807825 */ /* 0x000fc800078e0090 */
[----:B------:R-:W-:Y:S02]  /*1a40*/  IMAD.WIDE.U32 R164, R131, 0x8, R164 ;  /* 0x0000000883a47825 */ /* 0x000fe400078e00a4 */
[----:B------:R-:W5:Y:S02]  /*1a50*/  LDG.E.128 R128, desc[UR12][R128.64] ;  /* 0x0000000c80807981 */ /* 0x000f64000c1e1d00 */
[----:B------:R-:W-:Y:S02]  /*1a60*/  IMAD.WIDE.U32 R144, R127, 0x10, R144 ;  /* 0x000000107f907825 */ /* 0x000fe400078e0090 */
[----:B------:R-:W5:Y:S04]  /*1a70*/  LDG.E.64 R164, desc[UR12][R164.64] ;  /* 0x0000000ca4a47981 */ /* 0x000f68000c1e1b00 */
[----:B------:R-:W5:Y:S04]  /*1a80*/  LDG.E.128 R124, desc[UR12][R124.64] ;  /* 0x0000000c7c7c7981 */ /* 0x000f68000c1e1d00 */
[----:B------:R-:W5:Y:S02]  /*1a90*/  LDG.E.128 R144, desc[UR12][R144.64] ;  /* 0x0000000c90907981 */ /* 0x000f64000c1e1d00 */
.L_x_2888:
        /* <DEDUP_REMOVED lines=17> */
[----:B0-----:R-:W-:Y:S02]  /*1bb0*/  FADD.FTZ R157, R152, R153 ;  /* 0x00000099989d7221 */ /* 0x001fe40000010000 */
[----:B------:R-:W0:Y:S01]  /*1bc0*/  @P2 LDC.64 R152, c[0x0][0x390] ;  /* 0x0000e400ff982b82 */ /* 0x000e220000000a00 */
[----:B-1----:R-:W-:Y:S02]  /*1bd0*/  FADD.FTZ R155, R156, R155 ;  /* 0x0000009b9c9b7221 */ /* 0x002fe40000010000 */
[----:B------:R-:W1:Y:S04]  /*1be0*/  SHFL.DOWN PT, R150, R157, 0x2, 0x1f ;  /* 0x08401f009d967f89 */ /* 0x000e6800000e0000 */
[----:B------:R-:W2:Y:S01]  /*1bf0*/  SHFL.DOWN PT, R154, R155, 0x2, 0x1f ;  /* 0x08401f009b9a7f89 */ /* 0x000ea200000e0000 */
[----:B-1----:R-:W-:Y:S01]  /*1c00*/  FADD.FTZ R150, R157, R150 ;  /* 0x000000969d967221 */ /* 0x002fe20000010000 */
[----:B------:R-:W-:Y:S01]  /*1c10*/  @P2 SHF.R.S32.HI R157, RZ, 0x1f, R148 ;  /* 0x0000001fff9d2819 */ /* 0x000fe20000011494 */
[----:B--2---:R-:W-:-:S03]  /*1c20*/  FADD.FTZ R154, R155, R154 ;  /* 0x0000009a9b9a7221 */ /* 0x004fc60000010000 */
[----:B------:R-:W1:Y:S01]  /*1c30*/  SHFL.DOWN PT, R149, R150, 0x1, 0x1f ;  /* 0x08201f0096957f89 */ /* 0x000e6200000e0000 */
[----:B------:R-:W-:-:S03]  /*1c40*/  @P2 LEA.HI R148, R157, R148, RZ, 0x3 ;  /* 0x000000949d942211 */ /* 0x000fc600078f18ff */
[----:B------:R-:W2:Y:S01]  /*1c50*/  SHFL.DOWN PT, R151, R154, 0x1, 0x1f ;  /* 0x08201f009a977f89 */ /* 0x000ea200000e0000 */
        /* <DEDUP_REMOVED lines=13> */
.L_x_2890:
[----:B------:R-:W-:Y:S05]  /*1d30*/  BSYNC.RECONVERGENT B0 ;  /* 0x0000000000007941 */ /* 0x000fea0003800200 */
.L_x_2889:
        /* <DEDUP_REMOVED lines=27> */
[----:B------:R-:W-:Y:S01]  /*1ef0*/  FADD.FTZ R148, R148, R153 ;  /* 0x0000009994947221 */ /* 0x000fe20000010000 */
[----:B------:R-:W-:Y:S02]  /*1f00*/  LEA.HI R150, R150, R223, RZ, 0x3 ;  /* 0x000000df96967211 */ /* 0x000fe400078f18ff */
[----:B------:R-:W-:Y:S01]  /*1f10*/  FADD.FTZ R225, R154, R225 ;  /* 0x000000e19ae17221 */ /* 0x000fe20000010000 */
[----:B------:R-:W-:Y:S01]  /*1f20*/  FADD.FTZ R148, R155, R148 ;  /* 0x000000949b947221 */ /* 0x000fe20000010000 */
[----:B------:R-:W-:-:S02]  /*1f30*/  LEA.HI.SX32 R155, R150, R217, 0x1d ;  /* 0x000000d9969b7211 */ /* 0x000fc400078feaff */
        /* <DEDUP_REMOVED lines=34> */
.L_x_2893:
        /* <DEDUP_REMOVED lines=18> */
.L_x_2894:
        /* <DEDUP_REMOVED lines=17> */
.L_x_2895:
        /* <DEDUP_REMOVED lines=18> */
.L_x_2896:
        /* <DEDUP_REMOVED lines=17> */
.L_x_2897:
        /* <DEDUP_REMOVED lines=18> */
.L_x_2898:
        /* <DEDUP_REMOVED lines=17> */
.L_x_2899:
[----:B------:R-:W-:Y:S05]  /*27f0*/  @!P2 BRA `(.L_x_2900) ;  /* 0x0000001c0020a947 */ /* 0x000fea0003800000 */
[----:B------:R-:W-:Y:S01]  /*2800*/  FFMA.FTZ R148, R186, R153, R152 ;  /* 0x00000099ba947223 */ /* 0x000fe20000010098 */
[----:B-----5:R-:W-:Y:S02]  /*2810*/  ISETP.GE.U32.AND P0, PT, R168, RZ, PT ;  /* 0x000000ffa800720c */ /* 0x020fe40003f06070 */
[----:B------:R-:W-:Y:S01]  /*2820*/  ISETP.GT.AND P1, PT, R2, RZ, PT ;  /* 0x000000ff0200720c */ /* 0x000fe20003f24270 */
[----:B------:R-:W-:Y:S01]  /*2830*/  FADD.FTZ R149, R183, -R148 ;  /* 0x80000094b7957221 */ /* 0x000fe20000010000 */
[----:B------:R-:W-:Y:S02]  /*2840*/  ISETP.GE.U32.AND.EX P0, PT, R169, 0x1000000, PT, P0 ;  /* 0x01000000a900780c */ /* 0x000fe40003f06100 */
[----:B------:R-:W-:Y:S01]  /*2850*/  MOV R148, RZ ;  /* 0x000000ff00947202 */ /* 0x000fe20000000f00 */
        /* <DEDUP_REMOVED lines=13> */
.L_x_2892:
        /* <DEDUP_REMOVED lines=22> */
.L_x_2901:
[----:B------:R-:W-:Y:S01]  /*2a90*/  F2FP.BF16.F32.PACK_AB R140, RZ, R142 ;  /* 0x0000008eff8c723e */ /* 0x000fe200000010ff */
[----:B------:R-:W-:Y:S01]  /*2aa0*/  FFMA.FTZ R154, R182, R153, R152 ;  /* 0x00000099b69a7223 */ /* 0x000fe20000010098 */
        /* <DEDUP_REMOVED lines=15> */
.L_x_2902:
        /* <DEDUP_REMOVED lines=16> */
.L_x_2903:
        /* <DEDUP_REMOVED lines=22> */
.L_x_2904:
        /* <DEDUP_REMOVED lines=17> */
.L_x_2905:
        /* <DEDUP_REMOVED lines=17> */
.L_x_2906:
        /* <DEDUP_REMOVED lines=15> */
.L_x_2907:
        /* <DEDUP_REMOVED lines=19> */
.L_x_2891:
        /* <DEDUP_REMOVED lines=22> */
.L_x_2909:
        /* <DEDUP_REMOVED lines=18> */
.L_x_2910:
        /* <DEDUP_REMOVED lines=16> */
.L_x_2911:
        /* <DEDUP_REMOVED lines=18> */
.L_x_2912:
        /* <DEDUP_REMOVED lines=16> */
.L_x_2913:
        /* <DEDUP_REMOVED lines=18> */
.L_x_2914:
        /* <DEDUP_REMOVED lines=16> */
.L_x_2915:
        /* <DEDUP_REMOVED lines=20> */
.L_x_2908:
[----:B------:R-:W-:Y:S01]  /*3b40*/  ISETP.GT.AND P0, PT, R2, RZ, PT ;  /* 0x000000ff0200720c */ /* 0x000fe20003f04270 */
[----:B------:R-:W-:Y:S01]  /*3b50*/  @P1 FFMA.FTZ R141, R3, R153, R152 ;  /* 0x00000099038d1223 */ /* 0x000fe20000010098 */
[C---:B-----5:R-:W-:Y:S02]  /*3b60*/  PRMT R140, R124.reuse, 0x7632, R140 ;  /* 0x000076327c8c7816 */ /* 0x060fe4000000008c */
[----:B------:R-:W-:Y:S01]  /*3b70*/  SHF.L.U32 R163, R124, 0x10, RZ ;  /* 0x000000107ca37819 */ /* 0x000fe200000006ff */
[----:B------:R-:W-:Y:S01]  /*3b80*/  @P1 FADD.FTZ R141, R172, -R141 ;  /* 0x8000008dac8d1221 */ /* 0x000fe20000010000 */
[----:B------:R-:W-:Y:S02]  /*3b90*/  SHF.L.U32 R223, R140, 0x10, RZ ;  /* 0x000000108cdf7819 */ /* 0x000fe400000006ff */
[----:B------:R-:W-:Y:S01]  /*3ba0*/  PRMT R161, R125, 0x7632, R161 ;  /* 0x000076327da17816 */ /* 0x000fe200000000a1 */
[----:B------:R-:W-:Y:S01]  /*3bb0*/  @P1 FFMA.FTZ R163, R170, R141, R163 ;  /* 0x0000008daaa31223 */ /* 0x000fe200000100a3 */
[----:B------:R-:W-:-:S02]  /*3bc0*/  PRMT R157, R126, 0x7632, R157 ;  /* 0x000076327e9d7816 */ /* 0x000fc4000000009d */
[----:B------:R-:W-:Y:S01]  /*3bd0*/  SHF.L.U32 R161, R161, 0x10, RZ ;  /* 0x00000010a1a17819 */ /* 0x000fe200000006ff */
[-CC-:B------:R-:W-:Y:S01]  /*3be0*/  @P0 FFMA.FTZ R140, R178, R153.reuse, R152.reuse ;  /* 0x00000099b28c0223 */ /* 0x180fe20000010098 */
[-CC-:B------:R-:W-:Y:S01]  /*3bf0*/  @P0 FFMA.FTZ R148, R182, R153.reuse, R152.reuse ;  /* 0x00000099b6940223 */ /* 0x180fe20000010098 */
[-CC-:B------:R-:W-:Y:S01]  /*3c00*/  @P0 FFMA.FTZ R143, R171, R153.reuse, R152.reuse ;  /* 0x00000099ab8f0223 */ /* 0x180fe20000010098 */
[-C--:B------:R-:W-:Y:S01]  /*3c10*/  @P0 FFMA.FTZ R141, R173, R153.reuse, R152 ;  /* 0x00000099ad8d0223 */ /* 0x080fe20000010098 */
[----:B------:R-:W-:Y:S01]  /*3c20*/  @P0 FADD.FTZ R140, R177, -R140 ;  /* 0x8000008cb18c0221 */ /* 0x000fe20000010000 */
[----:B------:R-:W-:Y:S01]  /*3c30*/  @P0 FADD.FTZ R148, R179, -R148 ;  /* 0x80000094b3940221 */ /* 0x000fe20000010000 */
[----:B------:R-:W-:Y:S01]  /*3c40*/  SHF.L.U32 R225, R125, 0x10, RZ ;  /* 0x000000107de17819 */ /* 0x000fe200000006ff */
[----:B------:R-:W-:Y:S01]  /*3c50*/  @P0 FADD.FTZ R142, R174, -R143 ;  /* 0x8000008fae8e0221 */ /* 0x000fe20000010000 */
[----:B------:R-:W-:Y:S01]  /*3c60*/  @P0 FFMA.FTZ R223, R170, R140, R223 ;  /* 0x0000008caadf0223 */ /* 0x000fe200000100df */
[-CC-:B------:R-:W-:Y:S01]  /*3c70*/  @P0 FFMA.FTZ R140, R184, R153.reuse, R152.reuse ;  /* 0x00000099b88c0223 */ /* 0x180fe20000010098 */
        /* <DEDUP_REMOVED lines=35> */
.L_x_2916:
        /* <DEDUP_REMOVED lines=13> */
.L_x_2917:
        /* <DEDUP_REMOVED lines=12> */
.L_x_2918:
        /* <DEDUP_REMOVED lines=13> */
.L_x_2919:
        /* <DEDUP_REMOVED lines=12> */
.L_x_2920:
        /* <DEDUP_REMOVED lines=13> */
.L_x_2921:
        /* <DEDUP_REMOVED lines=12> */
.L_x_2922:
        /* <DEDUP_REMOVED lines=18> */
.L_x_2900:
        /* <DEDUP_REMOVED lines=15> */
.L_x_2923:
[----:B------:R-:W-:Y:S05]  /*4570*/  @!P1 BRA `(.L_x_2924) ;  /* 0x0000001000849947 */ /* 0x000fea0003800000 */
[----:B------:R-:W-:Y:S05]  /*4580*/  @!P0 BRA `(.L_x_2925) ;  /* 0x0000000800548947 */ /* 0x000fea0003800000 */
[----:B------:R-:W-:Y:S02]  /*4590*/  ISETP.GT.AND P3, PT, R2, RZ, PT ;  /* 0x000000ff0200720c */ /* 0x000fe40003f64270 */
[----:B0----5:R-:W-:Y:S02]  /*45a0*/  PRMT R140, R128, 0x7632, R140 ;  /* 0x00007632808c7816 */ /* 0x021fe4000000008c */
        /* <DEDUP_REMOVED lines=12> */
[----:B------:R-:W-:Y:S01]  /*4670*/  SHF.L.U32 R223, R129, 0x10, RZ ;  /* 0x0000001081df7819 */ /* 0x000fe200000006ff */
[C---:B------:R-:W-:Y:S01]  /*4680*/  @P3 FFMA.FTZ R169, R170.reuse, R141, R169 ;  /* 0x0000008daaa93223 */ /* 0x040fe200000100a9 */
[----:B------:R-:W-:Y:S01]  /*4690*/  @P3 FFMA.FTZ R219, R170, R140, R219 ;  /* 0x0000008caadb3223 */ /* 0x000fe200000100db */
[-CC-:B------:R-:W-:Y:S01]  /*46a0*/  @P3 FFMA.FTZ R141, R189, R153.reuse, R152.reuse ;  /* 0x00000099bd8d3223 */ /* 0x180fe20000010098 */
[-CC-:B------:R-:W-:Y:S01]  /*46b0*/  @P3 FFMA.FTZ R140, R206, R153.reuse, R152.reuse ;  /* 0x00000099ce8c3223 */ /* 0x180fe20000010098 */
[----:B------:R-:W-:Y:S01]  /*46c0*/  @P3 FADD.FTZ R142, R190, -R143 ;  /* 0x8000008fbe8e3221 */ /* 0x000fe20000010000 */
        /* <DEDUP_REMOVED lines=35> */
.L_x_2926:
        /* <DEDUP_REMOVED lines=13> */
.L_x_2927:
        /* <DEDUP_REMOVED lines=12> */
.L_x_2928:
        /* <DEDUP_REMOVED lines=13> */
.L_x_2929:
        /* <DEDUP_REMOVED lines=12> */
.L_x_2930:
        /* <DEDUP_REMOVED lines=13> */
.L_x_2931:
        /* <DEDUP_REMOVED lines=12> */
.L_x_2932:
        /* <DEDUP_REMOVED lines=19> */
.L_x_2925:
        /* <DEDUP_REMOVED lines=17> */
.L_x_2934:
        /* <DEDUP_REMOVED lines=18> */
.L_x_2935:
        /* <DEDUP_REMOVED lines=16> */
.L_x_2936:
        /* <DEDUP_REMOVED lines=18> */
.L_x_2937:
        /* <DEDUP_REMOVED lines=16> */
.L_x_2938:
        /* <DEDUP_REMOVED lines=18> */
.L_x_2939:
        /* <DEDUP_REMOVED lines=16> */
.L_x_2940:
        /* <DEDUP_REMOVED lines=20> */
.L_x_2924:
        /* <DEDUP_REMOVED lines=23> */
.L_x_2942:
        /* <DEDUP_REMOVED lines=17> */
.L_x_2943:
        /* <DEDUP_REMOVED lines=16> */
.L_x_2944:
[----:B------:R-:W-:Y:S01]  /*5b10*/  FFMA.FTZ R150, R206, R153, R152 ;  /* 0x00000099ce967223 */ /* 0x000fe20000010098 */
        /* <DEDUP_REMOVED lines=21> */
.L_x_2945:
        /* <DEDUP_REMOVED lines=17> */
.L_x_2946:
        /* <DEDUP_REMOVED lines=17> */
.L_x_2947:
        /* <DEDUP_REMOVED lines=15> */
.L_x_2948:
        /* <DEDUP_REMOVED lines=19> */
.L_x_2941:
[----:B------:R-:W-:Y:S05]  /*60b0*/  @!P2 BRA `(.L_x_2949) ;  /* 0x000000000040a947 */ /* 0x000fea0003800000 */
[----:B0-----:R-:W-:Y:S01]  /*60c0*/  FFMA.FTZ R149, R185, R153, R152 ;  /* 0x00000099b9957223 */ /* 0x001fe20000010098 */
        /* <DEDUP_REMOVED lines=15> */
.L_x_2949:
[----:B------:R-:W-:Y:S05]  /*61c0*/  @!P2 BRA `(.L_x_2950) ;  /* 0x000000000044a947 */ /* 0x000fea0003800000 */
[----:B0-----:R-:W-:Y:S01]  /*61d0*/  FFMA.FTZ R148, R202, R153, R152 ;  /* 0x00000099ca947223 */ /* 0x001fe20000010098 */
        /* <DEDUP_REMOVED lines=16> */
.L_x_2950:
        /* <DEDUP_REMOVED lines=17> */
.L_x_2951:
        /* <DEDUP_REMOVED lines=18> */
.L_x_2952:
        /* <DEDUP_REMOVED lines=17> */
.L_x_2953:
[----:B------:R-:W-:Y:S05]  /*6620*/  @!P2 BRA `(.L_x_2954) ;  /* 0x000000000044a947 */ /* 0x000fea0003800000 */
[----:B0-----:R-:W-:Y:S01]  /*6630*/  FFMA.FTZ R148, R206, R153, R152 ;  /* 0x00000099ce947223 */ /* 0x001fe20000010098 */
        /* <DEDUP_REMOVED lines=16> */
.L_x_2954:
        /* <DEDUP_REMOVED lines=17> */
.L_x_2955:
[----:B------:R-:W-:Y:S05]  /*6850*/  @!P2 BRA `(.L_x_2933) ;  /* 0x000000000048a947 */ /* 0x000fea0003800000 */
[----:B0-----:R-:W-:Y:S01]  /*6860*/  FFMA.FTZ R148, R208, R153, R152 ;  /* 0x00000099d0947223 */ /* 0x001fe20000010098 */
[----:B-----5:R-:W-:Y:S02]  /*6870*/  ISETP.GE.U32.AND P3, PT, R166, RZ, PT ;  /* 0x000000ffa600720c */ /* 0x020fe40003f66070 */
[----:B------:R-:W-:Y:S01]  /*6880*/  ISETP.GT.AND P4, PT, R2, RZ, PT ;  /* 0x000000ff0200720c */ /* 0x000fe20003f84270 */
[----:B------:R-:W-:Y:S01]  /*6890*/  FADD.FTZ R149, R205, -R148 ;  /* 0x80000094cd957221 */ /* 0x000fe20000010000 */
[----:B------:R-:W-:Y:S01]  /*68a0*/  ISETP.GE.U32.AND.EX P3, PT, R167, 0x1000000, PT, P3 ;  /* 0x01000000a700780c */ /* 0x000fe20003f66130 */
[----:B------:R-:W-:Y:S02]  /*68b0*/  HFMA2 R148, -RZ, RZ, 0, 0 ;  /* 0x00000000ff947431 */ /* 0x000fe400000001ff */
[----:B------:R-:W-:-:S05]  /*68c0*/  FMUL.FTZ R149, R170, R149 ;  /* 0x00000095aa957220 */ /* 0x000fca0000410000 */
[----:B------:R-:W-:-:S05]  /*68d0*/  FSEL R149, R149, RZ, P4 ;  /* 0x000000ff95957208 */ /* 0x000fca0002000000 */
        /* <DEDUP_REMOVED lines=10> */
.L_x_2933:
        /* <DEDUP_REMOVED lines=12> */
.L_x_2956:
[----:B------:R-:W-:Y:S05]  /*6a40*/  @!P1 BRA `(.L_x_2957) ;  /* 0x0000001000849947 */ /* 0x000fea0003800000 */
[----:B------:R-:W-:Y:S05]  /*6a50*/  @!P0 BRA `(.L_x_2958) ;  /* 0x0000000800548947 */ /* 0x000fea0003800000 */
[----:B------:R-:W-:Y:S02]  /*6a60*/  ISETP.GT.AND P1, PT, R2, RZ, PT ;  /* 0x000000ff0200720c */ /* 0x000fe40003f24270 */
[C---:B0----5:R-:W-:Y:S02]  /*6a70*/  PRMT R142, R145.reuse, 0x7632, R142 ;  /* 0x00007632918e7816 */ /* 0x061fe4000000008e */
        /* <DEDUP_REMOVED lines=8> */
[-CC-:B------:R-:W-:Y:S01]  /*6b00*/  @P1 FFMA.FTZ R157, R193, R153.reuse, R152.reuse ;  /* 0x00000099c19d1223 */ /* 0x180fe20000010098 */
[----:B------:R-:W-:Y:S01]  /*6b10*/  @P1 FADD.FTZ R142, R200, -R149 ;  /* 0x80000095c88e1221 */ /* 0x000fe20000010000 */
[-CC-:B------:R-:W-:Y:S01]  /*6b20*/  @P1 FFMA.FTZ R148, R212, R153.reuse, R152.reuse ;  /* 0x00000099d4941223 */ /* 0x180fe20000010098 */
[-CC-:B------:R-:W-:Y:S01]  /*6b30*/  @P1 FFMA.FTZ R150, R214, R153.reuse, R152.reuse ;  /* 0x00000099d6961223 */ /* 0x180fe20000010098 */
[-C--:B------:R-:W-:Y:S01]  /*6b40*/  @P1 FFMA.FTZ R167, R207, R153.reuse, R152 ;  /* 0x00000099cfa71223 */ /* 0x080fe20000010098 */
[----:B------:R-:W-:Y:S01]  /*6b50*/  @P1 FADD.FTZ R140, R209, -R140 ;  /* 0x8000008cd18c1221 */ /* 0x000fe20000010000 */
[----:B------:R-:W-:Y:S01]  /*6b60*/  @P1 FADD.FTZ R2, R198, -R143 ;  /* 0x8000008fc6021221 */ /* 0x000fe20000010000 */
[----:B------:R-:W-:Y:S01]  /*6b70*/  PRMT R149, R147, 0x7632, R149 ;  /* 0x0000763293957816 */ /* 0x000fe20000000095 */
[----:B------:R-:W-:Y:S01]  /*6b80*/  @P1 FFMA.FTZ R152, R218, R153, R152 ;  /* 0x00000099da981223 */ /* 0x000fe20000010098 */
[----:B------:R-:W-:Y:S01]  /*6b90*/  SHF.L.U32 R141, R146, 0x10, RZ ;  /* 0x00000010928d7819 */ /* 0x000fe200000006ff */
[C---:B------:R-:W-:Y:S01]  /*6ba0*/  @P1 FFMA.FTZ R159, R170.reuse, R140, R159 ;  /* 0x0000008caa9f1223 */ /* 0x040fe2000001009f */
[----:B------:R-:W-:Y:S01]  /*6bb0*/  @P1 FFMA.FTZ R161, R170, R2, R161 ;  /* 0x00000002aaa11223 */ /* 0x000fe200000100a1 */
[----:B------:R-:W-:Y:S01]  /*6bc0*/  SHF.L.U32 R153, R144, 0x10, RZ ;  /* 0x0000001090997819 */ /* 0x000fe200000006ff */
[----:B------:R-:W-:Y:S01]  /*6bd0*/  @P1 FADD.FTZ R148, R211, -R148 ;  /* 0x80000094d3941221 */ /* 0x000fe20000010000 */
        /* <DEDUP_REMOVED lines=25> */
.L_x_2959:
        /* <DEDUP_REMOVED lines=19> */
.L_x_2960:
[----:B------:R-:W-:Y:S05]  /*6ea0*/  @!P2 BRA `(.L_x_2961) ;  /* 0x00000000002ca947 */ /* 0x000fea0003800000 */
        /* <DEDUP_REMOVED lines=11> */
.L_x_2961:
        /* <DEDUP_REMOVED lines=13> */
.L_x_2962:
[----:B------:R-:W-:Y:S05]  /*7030*/  @!P2 BRA `(.L_x_2963) ;  /* 0x00000000002ca947 */ /* 0x000fea0003800000 */
        /* <DEDUP_REMOVED lines=11> */
.L_x_2963:
        /* <DEDUP_REMOVED lines=13> */
.L_x_2964:
        /* <DEDUP_REMOVED lines=12> */
.L_x_2965:
        /* <DEDUP_REMOVED lines=19> */
.L_x_2958:
        /* <DEDUP_REMOVED lines=17> */
.L_x_2967:
[----:B------:R-:W-:Y:S05]  /*74c0*/  @!P2 BRA `(.L_x_2968) ;  /* 0x000000000044a947 */ /* 0x000fea0003800000 */
[----:B-----5:R-:W-:Y:S01]  /*74d0*/  PRMT R2, R144, 0x7632, R2 ;  /* 0x0000763290027816 */ /* 0x020fe20000000002 */
[----:B0-----:R-:W-:Y:S01]  /*74e0*/  @P3 FFMA.FTZ R148, R210, R153, R152 ;  /* 0x00000099d2943223 */ /* 0x001fe20000010098 */
        /* <DEDUP_REMOVED lines=15> */
.L_x_2968:
        /* <DEDUP_REMOVED lines=16> */
.L_x_2969:
        /* <DEDUP_REMOVED lines=18> */
.L_x_2970:
        /* <DEDUP_REMOVED lines=9> */
[----:B------:R-:W-:Y:S02]  /*7890*/  IMAD.MOV.U32 R149, RZ, RZ, RZ ;  /* 0x000000ffff957224 */ /* 0x000fe400078e00ff */
[-C--:B------:R-:W-:Y:S02]  /*78a0*/  FMUL.FTZ R2, R24, R151.reuse ;  /* 0x0000009718027220 */ /* 0x080fe40000410000 */
[----:B------:R-:W-:-:S03]  /*78b0*/  @P1 FMUL.FTZ R149, R148, R151 ;  /* 0x0000009794951220 */ /* 0x000fc60000410000 */
[----:B------:R-:W-:Y:S01]  /*78c0*/  FSEL R2, R2, RZ, P1 ;  /* 0x000000ff02027208 */ /* 0x000fe20000800000 */
[----:B------:R-:W-:-:S03]  /*78d0*/  FADD.FTZ R100, R100, R149 ;  /* 0x0000009564647221 */ /* 0x000fc60000010000 */
[----:B------:R-:W-:-:S04]  /*78e0*/  F2FP.BF16.F32.PACK_AB R2, RZ, R2 ;  /* 0x00000002ff02723e */ /* 0x000fc800000010ff */
[----:B------:R-:W-:-:S07]  /*78f0*/  PRMT R138, R2, 0x7610, R138 ;  /* 0x00007610028a7816 */ /* 0x000fce000000008a */
.L_x_2971:
[----:B------:R-:W-:Y:S05]  /*7900*/  @!P2 BRA `(.L_x_2972) ;  /* 0x000000000044a947 */ /* 0x000fea0003800000 */
[----:B-----5:R-:W-:Y:S01]  /*7910*/  PRMT R2, R146, 0x7632, R2 ;  /* 0x0000763292027816 */ /* 0x020fe20000000002 */
[----:B0-----:R-:W-:Y:S01]  /*7920*/  @P3 FFMA.FTZ R148, R214, R153, R152 ;  /* 0x00000099d6943223 */ /* 0x001fe20000010098 */
        /* <DEDUP_REMOVED lines=15> */
.L_x_2972:
        /* <DEDUP_REMOVED lines=16> */
.L_x_2973:
[----:B------:R-:W-:Y:S05]  /*7b20*/  @!P2 BRA `(.L_x_2966) ;  /* 0x0000001000b0a947 */ /* 0x000fea0003800000 */
[----:B-----5:R-:W-:Y:S01]  /*7b30*/  PRMT R2, R147, 0x7632, R2 ;  /* 0x0000763293027816 */ /* 0x020fe20000000002 */
[----:B------:R-:W-:Y:S01]  /*7b40*/  @P3 FFMA.FTZ R152, R218, R153, R152 ;  /* 0x00000099da983223 */ /* 0x000fe20000010098 */
[----:B------:R-:W-:Y:S02]  /*7b50*/  ISETP.GE.U32.AND P1, PT, R164, RZ, PT ;  /* 0x000000ffa400720c */ /* 0x000fe40003f26070 */
[----:B0-----:R-:W-:Y:S01]  /*7b60*/  SHF.L.U32 R149, R2, 0x10, RZ ;  /* 0x0000001002957819 */ /* 0x001fe200000006ff */
        /* <DEDUP_REMOVED lines=15> */
.L_x_2957:
        /* <DEDUP_REMOVED lines=40> */
.L_x_2975:
[----:B------:R-:W-:Y:S05]  /*7ee0*/  @!P2 BRA `(.L_x_2976) ;  /* 0x000000000030a947 */ /* 0x000fea0003800000 */
        /* <DEDUP_REMOVED lines=12> */
.L_x_2976:
[----:B------:R-:W-:Y:S02]  /*7fb0*/  F2FP.BF16.F32.PACK_AB R140, R152, R151 ;  /* 0x00000097988c723e */ /* 0x000fe400000010ff */
        /* <DEDUP_REMOVED lines=14> */
.L_x_2977:
        /* <DEDUP_REMOVED lines=13> */
.L_x_2978:
[----:B------:R-:W-:Y:S02]  /*8170*/  F2FP.BF16.F32.PACK_AB R141, R152, R143 ;  /* 0x0000008f988d723e */ /* 0x000fe400000010ff */
[----:B------:R-:W-:Y:S02]  /*8180*/  FSEL R151, R149, RZ, P1 ;  /* 0x000000ff95977208 */ /* 0x000fe40000800000 */
[----:B------:R-:W-:Y:S02]  /*8190*/  FSEL R150, R150, RZ, P1 ;  /* 0x000000ff96967208 */ /* 0x000fe40000800000 */
        /* <DEDUP_REMOVED lines=14> */
.L_x_2979:
        /* <DEDUP_REMOVED lines=13> */
.L_x_2980:
[----:B------:R-:W-:Y:S05]  /*8350*/  @!P2 BRA `(.L_x_2981) ;  /* 0x00000000002ca947 */ /* 0x000fea0003800000 */
        /* <DEDUP_REMOVED lines=11> */
.L_x_2981:
[----:B------:R-:W-:Y:S02]  /*8410*/  F2FP.BF16.F32.PACK_AB R142, R151, R148 ;  /* 0x00000094978e723e */ /* 0x000fe400000010ff */
[----:B------:R-:W-:Y:S01]  /*8420*/  F2FP.BF16.F32.PACK_AB R143, R153, R150 ;  /* 0x00000096998f723e */ /* 0x000fe200000010ff */
        /* <DEDUP_REMOVED lines=15> */
.L_x_2974:
        /* <DEDUP_REMOVED lines=17> */
.L_x_2982:
        /* <DEDUP_REMOVED lines=18> */
.L_x_2983:
        /* <DEDUP_REMOVED lines=17> */
.L_x_2984:
        /* <DEDUP_REMOVED lines=18> */
.L_x_2985:
        /* <DEDUP_REMOVED lines=17> */
.L_x_2986:
        /* <DEDUP_REMOVED lines=18> */
.L_x_2987:
        /* <DEDUP_REMOVED lines=17> */
.L_x_2988:
[----:B------:R-:W-:Y:S05]  /*8cc0*/  @!P2 BRA `(.L_x_2966) ;  /* 0x000000000048a947 */ /* 0x000fea0003800000 */
[----:B------:R-:W-:Y:S01]  /*8cd0*/  FFMA.FTZ R152, R218, R153, R152 ;  /* 0x00000099da987223 */ /* 0x000fe20000010098 */
[----:B-----5:R-:W-:Y:S02]  /*8ce0*/  ISETP.GE.U32.AND P1, PT, R164, RZ, PT ;  /* 0x000000ffa400720c */ /* 0x020fe40003f26070 */
[----:B------:R-:W-:Y:S01]  /*8cf0*/  ISETP.GT.AND P3, PT, R2, RZ, PT ;  /* 0x000000ff0200720c */ /* 0x000fe20003f64270 */
[----:B0-----:R-:W-:Y:S01]  /*8d00*/  FADD.FTZ R149, R215, -R152 ;  /* 0x80000098d7957221 */ /* 0x001fe20000010000 */
        /* <DEDUP_REMOVED lines=14> */
.L_x_2966:
[----:B0-----:R-:W0:Y:S01]  /*8df0*/  @P0 LDC.64 R148, c[0x0][0x478] ;  /* 0x00011e00ff940b82 */ /* 0x001e220000000a00 */
        /* <DEDUP_REMOVED lines=11> */
.L_x_2886:
        /* <DEDUP_REMOVED lines=29> */
.L_x_2990:
        /* <DEDUP_REMOVED lines=16> */
.L_x_10713:


//--------------------- .text._ZN10layer_norm13ln_bwd_kernelINS_13Kernel_traitsI13__nv_bfloat16S2_fS2_fjLj6144ELj1ELj1ELj8ELj16ENS_18Kernel_traits_baseILj6144ES2_S2_fS2_fjLj256EEEEELb0ELb0ELb0ELb0EEEvNS_9BwdParamsE --------------------------
	.section	.text._ZN10layer_norm13ln_bwd_kernelINS_13Kernel_traitsI13__nv_bfloat16S2_fS2_fjLj6144ELj1ELj1ELj8ELj16ENS_18Kernel_traits_baseILj6144ES2_S2_fS2_fjLj256EEEEELb0ELb0ELb0ELb0EEEvNS_9BwdParamsE,"ax",@progbits
	.align	128
        .global         _ZN10layer_norm13ln_bwd_kernelINS_13Kernel_traitsI13__nv_bfloat16S2_fS2_fjLj6144ELj1ELj1ELj8ELj16ENS_18Kernel_traits_baseILj6144ES2_S2_fS2_fjLj256EEEEELb0ELb0ELb0ELb0EEEvNS_9BwdParamsE
        .type           _ZN10layer_norm13ln_bwd_kernelINS_13Kernel_traitsI13__nv_bfloat16S2_fS2_fjLj6144ELj1ELj1ELj8ELj16ENS_18Kernel_traits_baseILj6144ES2_S2_fS2_fjLj256EEEEELb0ELb0ELb0ELb0EEEvNS_9BwdParamsE,@function
        .size           _ZN10layer_norm13ln_bwd_kernelINS_13Kernel_traitsI13__nv_bfloat16S2_fS2_fjLj6144ELj1ELj1ELj8ELj16ENS_18Kernel_traits_baseILj6144ES2_S2_fS2_fjLj256EEEEELb0ELb0ELb0ELb0EEEvNS_9BwdParamsE,(.L_x_10714 - _ZN10layer_norm13ln_bwd_kernelINS_13Kernel_traitsI13__nv_bfloat16S2_fS2_fjLj6144ELj1ELj1ELj8ELj16ENS_18Kernel_traits_baseILj6144ES2_S2_fS2_fjLj256EEEEELb0ELb0ELb0ELb0EEEvNS_9BwdParamsE)
        .other          _ZN10layer_norm13ln_bwd_kernelINS_13Kernel_traitsI13__nv_bfloat16S2_fS2_fjLj6144ELj1ELj1ELj8ELj16ENS_18Kernel_traits_baseILj6144ES2_S2_fS2_fjLj256EEEEELb0ELb0ELb0ELb0EEEvNS_9BwdParamsE,@"STO_CUDA_ENTRY STV_DEFAULT"
_ZN10layer_norm13ln_bwd_kernelINS_13Kernel_traitsI13__nv_bfloat16S2_fS2_fjLj6144ELj1ELj1ELj8ELj16ENS_18Kernel_traits_baseILj6144ES2_S2_fS2_fjLj256EEEEELb0ELb0ELb0ELb0EEEvNS_9BwdParamsE:
.text._ZN10layer_norm13ln_bwd_kernelINS_13Kernel_traitsI13__nv_bfloat16S2_fS2_fjLj6144ELj1ELj1ELj8ELj16ENS_18Kernel_traits_baseILj6144ES2_S2_fS2_fjLj256EEEEELb0ELb0ELb0ELb0EEEvNS_9BwdParamsE:
        /* <DEDUP_REMOVED lines=97> */
.L_x_3023:
        /* <DEDUP_REMOVED lines=16> */
[----:B------:R-:W-:Y:S02]  /*0710*/  ISETP.NE.AND P5, PT, RZ, UR7, PT ;  /* 0x00000007ff007c0c */ /* 0x000fe4000bfa5270 */
[----:B------:R-:W-:Y:S02]  /*0720*/  CS2R R106, SRZ ;  /* 0x00000000006a7805 */ /* 0x000fe4000001ff00 */
[C---:B------:R-:W-:Y:S02]  /*0730*/  ISETP.GE.U32.AND P3, PT, R0.reuse, 0x200, PT ;  /* 0x000002000000780c */ /* 0x040fe40003f66070 */
[----:B------:R-:W-:Y:S02]  /*0740*/  ISETP.GE.U32.AND P2, PT, R0, 0x300, PT ;  /* 0x000003000000780c */ /* 0x000fe40003f46070 */
[----:B-1----:R-:W-:-:S04]  /*0750*/  LEA.HI.SX32 R110, R99, R2, 0x1d ;  /* 0x00000002636e7211 */ /* 0x002fc800078feaff */
[----:B------:R-:W-:Y:S02]  /*0760*/  MOV R105, R110 ;  /* 0x0000006e00697202 */ /* 0x000fe40000000f00 */
[----:B--2---:R-:W-:Y:S01]  /*0770*/  FSEL R104, R92, RZ, !P5 ;  /* 0x000000ff5c687208 */ /* 0x004fe20006800000 */
[----:B0-----:R-:W-:Y:S06]  /*0780*/  @!P4 BRA `(.L_x_2993) ;  /* 0x000000040068c947 */ /* 0x001fec0003800000 */
[----:B------:R-:W0:Y:S08]  /*0790*/  LDC.64 R112, c[0x0][0x3a8] ;  /* 0x0000ea00ff707b82 */ /* 0x000e300000000a00 */
[----:B------:R-:W1:Y:S01]  /*07a0*/  LDC.64 R96, c[0x0][0x428] ;  /* 0x00010a00ff607b82 */ /* 0x000e620000000a00 */
[----:B0-----:R-:W-:-:S05]  /*07b0*/  IMAD.WIDE.U32 R112, R110, 0x20, R112 ;  /* 0x000000206e707825 */ /* 0x001fca00078e0070 */
[----:B------:R-:W2:Y:S01]  /*07c0*/  LDG.E.128 R92, desc[UR8][R112.64] ;  /* 0x00000008705c7981 */ /* 0x000ea2000c1e1d00 */
[----:B-1----:R-:W-:-:S03]  /*07d0*/  IMAD.WIDE.U32 R96, R110, 0x10, R96 ;  /* 0x000000106e607825 */ /* 0x002fc600078e0060 */
[----:B------:R0:W4:Y:S04]  /*07e0*/  LDG.E.128 R100, desc[UR8][R112.64+0x10] ;  /* 0x0000100870647981 */ /* 0x000128000c1e1d00 */
[----:B------:R-:W4:Y:S01]  /*07f0*/  LDG.E.128 R96, desc[UR8][R96.64] ;  /* 0x0000000860607981 */ /* 0x000f22000c1e1d00 */
[----:B---3--:R-:W-:-:S04]  /*0800*/  ISETP.NE.U32.AND P1, PT, RZ, UR10, PT ;  /* 0x0000000aff007c0c */ /* 0x008fc8000bf25070 */
[----:B------:R-:W-:Y:S02]  /*0810*/  ISETP.NE.AND.EX P1, PT, RZ, UR11, PT, P1 ;  /* 0x0000000bff007c0c */ /* 0x000fe4000bf25310 */
[----:B0-----:R-:W-:Y:S02]  /*0820*/  SHF.L.U32 R113, R167, 0x10, RZ ;  /* 0x00000010a7717819 */ /* 0x001fe400000006ff */
[----:B------:R-:W-:Y:S02]  /*0830*/  SHF.L.U32 R114, R128, 0x10, RZ ;  /* 0x0000001080727819 */ /* 0x000fe400000006ff */
[----:B------:R-:W-:Y:S02]  /*0840*/  SHF.L.U32 R118, R129, 0x10, RZ ;  /* 0x0000001081767819 */ /* 0x000fe400000006ff */
[----:B------:R-:W-:-:S05]  /*0850*/  SHF.L.U32 R117, R166, 0x10, RZ ;  /* 0x00000010a6757819 */ /* 0x000fca00000006ff */
[----:B------:R-:W0:Y:S01]  /*0860*/  @P1 LDC.64 R106, c[0x0][0x438] ;  /* 0x00010e00ff6a1b82 */ /* 0x000e220000000a00 */
[----:B------:R-:W-:Y:S02]  /*0870*/  SHF.L.U32 R123, R131, 0x10, RZ ;  /* 0x00000010837b7819 */ /* 0x000fe400000006ff */
[----:B------:R-:W-:Y:S01]  /*0880*/  SHF.L.U32 R127, R164, 0x10, RZ ;  /* 0x00000010a47f7819 */ /* 0x000fe200000006ff */
[----:B0-----:R-:W-:-:S05]  /*0890*/  @P1 IMAD.WIDE.U32 R106, R110, 0x20, R106 ;  /* 0x000000206e6a1825 */ /* 0x001fca00078e006a */
[----:B------:R-:W5:Y:S04]  /*08a0*/  @P1 LDG.E.128 R8, desc[UR8][R106.64] ;  /* 0x000000086a081981 */ /* 0x000f68000c1e1d00 */
[----:B------:R0:W5:Y:S01]  /*08b0*/  @P1 LDG.E.128 R4, desc[UR8][R106.64+0x10] ;  /* 0x000010086a041981 */ /* 0x000162000c1e1d00 */
[C---:B--2---:R-:W-:Y:S01]  /*08c0*/  FADD.FTZ R92, -R104.reuse, R92 ;  /* 0x0000005c685c7221 */ /* 0x044fe20000010100 */
[C---:B------:R-:W-:Y:S01]  /*08d0*/  FADD.FTZ R116, -R104.reuse, R93 ;  /* 0x0000005d68747221 */ /* 0x040fe20000010100 */
[----:B------:R-:W-:Y:S02]  /*08e0*/  FADD.FTZ R120, -R104, R95 ;  /* 0x0000005f68787221 */ /* 0x000fe40000010100 */
[C---:B-----5:R-:W-:Y:S01]  /*08f0*/  FMUL.FTZ R3, R111.reuse, R92 ;  /* 0x0000005c6f037220 */ /* 0x060fe20000410000 */
[----:B----4-:R-:W-:Y:S01]  /*0900*/  PRMT R93, R96, 0x7632, R93 ;  /* 0x00007632605d7816 */ /* 0x010fe2000000005d */
[----:B------:R-:W-:Y:S01]  /*0910*/  FMUL.FTZ R112, R111, R116 ;  /* 0x000000746f707220 */ /* 0x000fe20000410000 */
[----:B------:R-:W-:-:S02]  /*0920*/  PRMT R105, R98, 0x7632, R105 ;  /* 0x0000763262697816 */ /* 0x000fc40000000069 */
[----:B------:R-:W-:Y:S01]  /*0930*/  SHF.L.U32 R92, R93, 0x10, RZ ;  /* 0x000000105d5c7819 */ /* 0x000fe200000006ff */
[----:B------:R-:W-:Y:S01]  /*0940*/  FADD.FTZ R100, -R104, R100 ;  /* 0x0000006468647221 */ /* 0x000fe20000010100 */
[----:B------:R-:W-:Y:S01]  /*0950*/  SHF.L.U32 R95, R96, 0x10, RZ ;  /* 0x00000010605f7819 */ /* 0x000fe200000006ff */
[----:B------:R-:W-:Y:S01]  /*0960*/  FMUL.FTZ R116, R111, R120 ;  /* 0x000000786f747220 */ /* 0x000fe20000410000 */
[----:B------:R-:W-:Y:S01]  /*0970*/  SHF.L.U32 R121, R98, 0x10, RZ ;  /* 0x0000001062797819 */ /* 0x000fe200000006ff */
[-C--:B------:R-:W-:Y:S01]  /*0980*/  FMUL.FTZ R113, R113, R92.reuse ;  /* 0x0000005c71717220 */ /* 0x080fe20000410000 */
[----:B------:R-:W-:Y:S01]  /*0990*/  FFMA.FTZ R57, R112, R92, R57 ;  /* 0x0000005c70397223 */ /* 0x000fe20000010039 */
[----:B------:R-:W-:Y:S01]  /*09a0*/  FADD.FTZ R33, R33, R92 ;  /* 0x0000005c21217221 */ /* 0x000fe20000010000 */
[----:B------:R-:W-:Y:S01]  /*09b0*/  SHF.L.U32 R120, R130, 0x10, RZ ;  /* 0x0000001082787819 */ /* 0x000fe200000006ff */
[----:B------:R-:W-:Y:S01]  /*09c0*/  FMUL.FTZ R119, R111, R100 ;  /* 0x000000646f777220 */ /* 0x000fe20000410000 */
[----:B------:R-:W-:-:S02]  /*09d0*/  SHF.L.U32 R92, R165, 0x10, RZ ;  /* 0x00000010a55c7819 */ /* 0x000fc400000006ff */
[----:B------:R-:W-:Y:S01]  /*09e0*/  SHF.L.U32 R105, R105, 0x10, RZ ;  /* 0x0000001069697819 */ /* 0x000fe200000006ff */
[----:B------:R-:W-:Y:S01]  /*09f0*/  FMUL.FTZ R114, R114, R95 ;  /* 0x0000005f72727220 */ /* 0x000fe20000410000 */
[-C--:B------:R-:W-:Y:S01]  /*0a00*/  FMUL.FTZ R120, R120, R121.reuse ;  /* 0x0000007978787220 */ /* 0x080fe20000410000 */
[----:B------:R-:W-:Y:S01]  /*0a10*/  FADD.FTZ R28, R28, R121 ;  /* 0x000000791c1c7221 */ /* 0x000fe20000010000 */
[----:B------:R-:W-:Y:S01]  /*0a20*/  FFMA.FTZ R52, R119, R121, R52 ;  /* 0x0000007977347223 */ /* 0x000fe20000010034 */
[C---:B------:R-:W-:Y:S01]  /*0a30*/  PRMT R96, R97.reuse, 0x7632, R96 ;  /* 0x0000763261607816 */ /* 0x040fe20000000060 */
[----:B------:R-:W-:Y:S01]  /*0a40*/  FMUL.FTZ R121, R92, R105 ;  /* 0x000000695c797220 */ /* 0x000fe20000410000 */
[----:B------:R-:W-:Y:S01]  /*0a50*/  SHF.L.U32 R97, R97, 0x10, RZ ;  /* 0x0000001061617819 */ /* 0x000fe200000006ff */
[----:B------:R-:W-:Y:S01]  /*0a60*/  FADD.FTZ R92, RZ, R114 ;  /* 0x00000072ff5c7221 */ /* 0x000fe20000010000 */
[----:B------:R-:W-:Y:S01]  /*0a70*/  FADD.FTZ R94, -R104, R94 ;  /* 0x0000005e685e7221 */ /* 0x000fe20000010100 */
[C---:B------:R-:W-:Y:S01]  /*0a80*/  FFMA.FTZ R93, R3.reuse, R114, RZ ;  /* 0x00000072035d7223 */ /* 0x040fe200000100ff */
        /* <DEDUP_REMOVED lines=10> */
[----:B------:R-:W-:Y:S02]  /*0b30*/  FADD.FTZ R122, -R104, R101 ;  /* 0x00000065687a7221 */ /* 0x000fe40000010100 */
[----:B------:R-:W-:Y:S01]  /*0b40*/  FADD.FTZ R95, R94, R117 ;  /* 0x000000755e5f7221 */ /* 0x000fe20000010000 */
[----:B------:R-:W-:Y:S01]  /*0b50*/  FFMA.FTZ R92, R116, R117, R93 ;  /* 0x00000075745c7223 */ /* 0x000fe2000001005d */
[C---:B------:R-:W-:Y:S01]  /*0b60*/  PRMT R98, R99.reuse, 0x7632, R98 ;  /* 0x0000763263627816 */ /* 0x040fe20000000062 */
[----:B------:R-:W-:Y:S01]  /*0b70*/  FADD.FTZ R102, -R104, R102 ;  /* 0x0000006668667221 */ /* 0x000fe20000010100 */
[----:B------:R-:W-:Y:S01]  /*0b80*/  SHF.L.U32 R99, R99, 0x10, RZ ;  /* 0x0000001063637819 */ /* 0x000fe200000006ff */
[----:B------:R-:W-:Y:S01]  /*0b90*/  FMUL.FTZ R122, R111, R122 ;  /* 0x0000007a6f7a7220 */ /* 0x000fe20000410000 */
[----:B------:R-:W-:Y:S01]  /*0ba0*/  FADD.FTZ R94, R95, R120 ;  /* 0x000000785f5e7221 */ /* 0x000fe20000010000 */
[----:B------:R-:W-:Y:S01]  /*0bb0*/  FFMA.FTZ R93, R119, R120, R92 ;  /* 0x00000078775d7223 */ /* 0x000fe2000001005c */
[----:B------:R-:W-:Y:S01]  /*0bc0*/  SHF.L.U32 R98, R98, 0x10, RZ ;  /* 0x0000001062627819 */ /* 0x000fe200000006ff */
[----:B------:R-:W-:Y:S01]  /*0bd0*/  FADD.FTZ R124, -R104, R103 ;  /* 0x00000067687c7221 */ /* 0x000fe20000010100 */
        /* <DEDUP_REMOVED lines=14> */
[----:B------:R-:W-:Y:S01]  /*0cc0*/  FADD.FTZ R30, R30, R99 ;  /* 0x000000631e1e7221 */ /* 0x000fe20000010000 */
[----:B------:R-:W-:Y:S01]  /*0cd0*/  FFMA.FTZ R54, R125, R99, R54 ;  /* 0x000000637d367223 */ /* 0x000fe20000010036 */
[----:B------:R-:W-:Y:S01]  /*0ce0*/  FADD.FTZ R31, R31, R98 ;  /* 0x000000621f1f7221 */ /* 0x000fe20000010000 */
[----:B------:R-:W-:Y:S01]  /*0cf0*/  FFMA.FTZ R55, R124, R98, R55 ;  /* 0x000000627c377223 */ /* 0x000fe20000010037 */
[----:B------:R-:W-:Y:S01]  /*0d00*/  IADD3 R105, PT, PT, R110, 0x100, RZ ;  /* 0x000001006e697810 */ /* 0x000fe20007ffe0ff */
[----:B0-----:R-:W-:Y:S01]  /*0d10*/  FADD.FTZ R107, R94, R127 ;  /* 0x0000007f5e6b7221 */ /* 0x001fe20000010000 */
[----:B------:R-:W-:-:S07]  /*0d20*/  FFMA.FTZ R106, R124, R127, R92 ;  /* 0x0000007f7c6a7223 */ /* 0x000fce000001005c */
.L_x_2993:
[----:B---3--:R-:W-:Y:S05]  /*0d30*/  BSYNC.RECONVERGENT B0 ;  /* 0x0000000000007941 */ /* 0x008fea0003800200 */
.L_x_2992:
[----:B------:R-:W-:Y:S04]  /*0d40*/  BSSY.RECONVERGENT B0, `(.L_x_2994) ;  /* 0x000005c000007945 */ /* 0x000fe80003800200 */
[----:B------:R-:W-:Y:S05]  /*0d50*/  @!P3 BRA `(.L_x_2995) ;  /* 0x000000040068b947 */ /* 0x000fea0003800000 */
[----:B------:R-:W0:Y:S08]  /*0d60*/  LDC.64 R134, c[0x0][0x3a8] ;  /* 0x0000ea00ff867b82 */ /* 0x000e300000000a00 */
[----:B------:R-:W1:Y:S01]  /*0d70*/  LDC.64 R96, c[0x0][0x428] ;  /* 0x00010a00ff607b82 */ /* 0x000e620000000a00 */
[----:B0-----:R-:W-:-:S05]  /*0d80*/  IMAD.WIDE.U32 R134, R105, 0x20, R134 ;  /* 0x0000002069867825 */ /* 0x001fca00078e0086 */
[----:B------:R-:W2:Y:S01]  /*0d90*/  LDG.E.128 R92, desc[UR8][R134.64] ;  /* 0x00000008865c7981 */ /* 0x000ea2000c1e1d00 */
[----:B-1----:R-:W-:-:S03]  /*0da0*/  IMAD.WIDE.U32 R96, R105, 0x10, R96 ;  /* 0x0000001069607825 */ /* 0x002fc600078e0060 */
[----:B------:R0:W3:Y:S04]  /*0db0*/  LDG.E.128 R100, desc[UR8][R134.64+0x10] ;  /* 0x0000100886647981 */ /* 0x0000e8000c1e1d00 */
[----:B------:R-:W4:Y:S01]  /*0dc0*/  LDG.E.128 R96, desc[UR8][R96.64] ;  /* 0x0000000860607981 */ /* 0x000f22000c1e1d00 */
[----:B------:R-:W-:-:S04]  /*0dd0*/  ISETP.NE.U32.AND P1, PT, RZ, UR10, PT ;  /* 0x0000000aff007c0c */ /* 0x000fc8000bf25070 */
[----:B------:R-:W-:-:S13]  /*0de0*/  ISETP.NE.AND.EX P1, PT, RZ, UR11, PT, P1 ;  /* 0x0000000bff007c0c */ /* 0x000fda000bf25310 */
[----:B------:R-:W1:Y:S01]  /*0df0*/  @P1 LDC.64 R132, c[0x0][0x438] ;  /* 0x00010e00ff841b82 */ /* 0x000e620000000a00 */
[----:B0-----:R-:W-:Y:S02]  /*0e00*/  SHF.L.U32 R135, R171, 0x10, RZ ;  /* 0x00000010ab877819 */ /* 0x001fe400000006ff */
[----:B------:R-:W-:Y:S02]  /*0e10*/  SHF.L.U32 R136, R65, 0x10, RZ ;  /* 0x0000001041887819 */ /* 0x000fe400000006ff */
[----:B------:R-:W-:Y:S01]  /*0e20*/  SHF.L.U32 R139, R170, 0x10, RZ ;  /* 0x00000010aa8b7819 */ /* 0x000fe200000006ff */
[----:B-1----:R-:W-:-:S05]  /*0e30*/  @P1 IMAD.WIDE.U32 R132, R105, 0x20, R132 ;  /* 0x0000002069841825 */ /* 0x002fca00078e0084 */
[----:B------:R-:W5:Y:S04]  /*0e40*/  @P1 LDG.E.128 R68, desc[UR8][R132.64] ;  /* 0x0000000884441981 */ /* 0x000f68000c1e1d00 */
[----:B------:R0:W5:Y:S02]  /*0e50*/  @P1 LDG.E.128 R72, desc[UR8][R132.64+0x10] ;  /* 0x0000100884481981 */ /* 0x000164000c1e1d00 */
[----:B0-----:R-:W-:Y:S02]  /*0e60*/  SHF.L.U32 R132, R64, 0x10, RZ ;  /* 0x0000001040847819 */ /* 0x001fe400000006ff */
[----:B------:R-:W-:Y:S02]  /*0e70*/  SHF.L.U32 R142, R67, 0x10, RZ ;  /* 0x00000010438e7819 */ /* 0x000fe400000006ff */
[----:B------:R-:W-:-:S02]  /*0e80*/  SHF.L.U32 R147, R168, 0x10, RZ ;  /* 0x00000010a8937819 */ /* 0x000fc400000006ff */
[----:B------:R-:W-:Y:S01]  /*0e90*/  IADD3 R105, PT, PT, R105, 0x100, RZ ;  /* 0x0000010069697810 */ /* 0x000fe20007ffe0ff */
[C---:B--2---:R-:W-:Y:S01]  /*0ea0*/  FADD.FTZ R92, -R104.reuse, R92 ;  /* 0x0000005c685c7221 */ /* 0x044fe20000010100 */
[C---:B------:R-:W-:Y:S01]  /*0eb0*/  FADD.FTZ R126, -R104.reuse, R93 ;  /* 0x0000005d687e7221 */ /* 0x040fe20000010100 */
[C---:B------:R-:W-:Y:S01]  /*0ec0*/  FADD.FTZ R138, -R104.reuse, R95 ;  /* 0x0000005f688a7221 */ /* 0x040fe20000010100 */
[C---:B------:R-:W-:Y:S01]  /*0ed0*/  FADD.FTZ R94, -R104.reuse, R94 ;  /* 0x0000005e685e7221 */ /* 0x040fe20000010100 */
[C---:B-----5:R-:W-:Y:S01]  /*0ee0*/  FMUL.FTZ R133, R111.reuse, R92 ;  /* 0x0000005c6f857220 */ /* 0x060fe20000410000 */
[----:B---3--:R-:W-:Y:S01]  /*0ef0*/  FADD.FTZ R100, -R104, R100 ;  /* 0x0000006468647221 */ /* 0x008fe20000010100 */
[C---:B----4-:R-:W-:Y:S02]  /*0f00*/  PRMT R93, R96.reuse, 0x7632, R93 ;  /* 0x00007632605d7816 */ /* 0x050fe4000000005d */
[----:B------:R-:W-:Y:S01]  /*0f10*/  SHF.L.U32 R95, R96, 0x10, RZ ;  /* 0x00000010605f7819 */ /* 0x000fe200000006ff */
[----:B------:R-:W-:Y:S01]  /*0f20*/  FMUL.FTZ R126, R111, R126 ;  /* 0x0000007e6f7e7220 */ /* 0x000fe20000410000 */
[----:B------:R-:W-:-:S02]  /*0f30*/  PRMT R140, R98, 0x7632, R140 ;  /* 0x00007632628c7816 */ /* 0x000fc4000000008c */
[----:B------:R-:W-:Y:S01]  /*0f40*/  SHF.L.U32 R143, R98, 0x10, RZ ;  /* 0x00000010628f7819 */ /* 0x000fe200000006ff */
[----:B------:R-:W-:Y:S01]  /*0f50*/  FADD.FTZ R98, -R104, R101 ;  /* 0x0000006568627221 */ /* 0x000fe20000010100 */
[----:B------:R-:W-:Y:S01]  /*0f60*/  SHF.L.U32 R92, R93, 0x10, RZ ;  /* 0x000000105d5c7819 */ /* 0x000fe200000006ff */
[-C--:B------:R-:W-:Y:S01]  /*0f70*/  FMUL.FTZ R132, R132, R95.reuse ;  /* 0x0000005f84847220 */ /* 0x080fe20000410000 */
[----:B------:R-:W-:Y:S01]  /*0f80*/  FMUL.FTZ R134, R111, R138 ;  /* 0x0000008a6f867220 */ /* 0x000fe20000410000 */
[----:B------:R-:W-:Y:S01]  /*0f90*/  FADD.FTZ R24, R24, R95 ;  /* 0x0000005f18187221 */ /* 0x000fe20000010000 */
[----:B------:R-:W-:Y:S01]  /*0fa0*/  FFMA.FTZ R48, R133, R95, R48 ;  /* 0x0000005f85307223 */ /* 0x000fe20000010030 */
[C---:B------:R-:W-:Y:S01]  /*0fb0*/  FMUL.FTZ R137, R111.reuse, R94 ;  /* 0x0000005e6f897220 */ /* 0x040fe20000410000 */
[----:B------:R-:W-:Y:S01]  /*0fc0*/  SHF.L.U32 R138, R66, 0x10, RZ ;  /* 0x00000010428a7819 */ /* 0x000fe200000006ff */
[----:B------:R-:W-:Y:S01]  /*0fd0*/  FMUL.FTZ R141, R111, R100 ;  /* 0x000000646f8d7220 */ /* 0x000fe20000410000 */
[----:B------:R-:W-:Y:S01]  /*0fe0*/  SHF.L.U32 R94, R169, 0x10, RZ ;  /* 0x00000010a95e7819 */ /* 0x000fe200000006ff */
[-C--:B------:R-:W-:Y:S01]  /*0ff0*/  FMUL.FTZ R135, R135, R92.reuse ;  /* 0x0000005c87877220 */ /* 0x080fe20000410000 */
[----:B------:R-:W-:Y:S01]  /*1000*/  SHF.L.U32 R95, R140, 0x10, RZ ;  /* 0x000000108c5f7819 */ /* 0x000fe200000006ff */
[----:B------:R-:W-:Y:S01]  /*1010*/  FFMA.FTZ R49, R126, R92, R49 ;  /* 0x0000005c7e317223 */ /* 0x000fe20000010031 */
[----:B------:R-:W-:Y:S01]  /*1020*/  PRMT R96, R97, 0x7632, R96 ;  /* 0x0000763261607816 */ /* 0x000fe20000000060 */
[----:B------:R-:W-:Y:S01]  /*1030*/  FADD.FTZ R25, R25, R92 ;  /* 0x0000005c19197221 */ /* 0x000fe20000010000 */
[----:B------:R-:W-:Y:S01]  /*1040*/  FMUL.FTZ R140, R111, R98 ;  /* 0x000000626f8c7220 */ /* 0x000fe20000410000 */
[----:B------:R-:W-:Y:S01]  /*1050*/  SHF.L.U32 R97, R97, 0x10, RZ ;  /* 0x0000001061617819 */ /* 0x000fe200000006ff */
[----:B------:R-:W-:Y:S01]  /*1060*/  FADD.FTZ R92, R107, R132 ;  /* 0x000000846b5c7221 */ /* 0x000fe20000010000 */
[----:B------:R-:W-:Y:S01]  /*1070*/  FFMA.FTZ R93, R133, R132, R106 ;  /* 0x00000084855d7223 */ /* 0x000fe2000001006a */
[-C--:B------:R-:W-:Y:S01]  /*1080*/  FMUL.FTZ R138, R138, R143.reuse ;  /* 0x0000008f8a8a7220 */ /* 0x080fe20000410000 */
[----:B------:R-:W-:Y:S01]  /*1090*/  FADD.FTZ R20, R20, R143 ;  /* 0x0000008f14147221 */ /* 0x000fe20000010000 */
[----:B------:R-:W-:Y:S01]  /*10a0*/  FFMA.FTZ R44, R141, R143, R44 ;  /* 0x0000008f8d2c7223 */ /* 0x000fe2000001002c */
[-C--:B------:R-:W-:Y:S01]  /*10b0*/  FMUL.FTZ R143, R94, R95.reuse ;  /* 0x0000005f5e8f7220 */ /* 0x080fe20000410000 */
[----:B------:R-:W-:Y:S01]  /*10c0*/  FADD.FTZ R21, R21, R95 ;  /* 0x0000005f15157221 */ /* 0x000fe20000010000 */
[----:B------:R-:W-:Y:S01]  /*10d0*/  FFMA.FTZ R45, R140, R95, R45 ;  /* 0x0000005f8c2d7223 */ /* 0x000fe2000001002d */
[----:B------:R-:W-:Y:S01]  /*10e0*/  SHF.L.U32 R96, R96, 0x10, RZ ;  /* 0x0000001060607819 */ /* 0x000fe200000006ff */
[----:B------:R-:W-:Y:S01]  /*10f0*/  FADD.FTZ R95, R92, R135 ;  /* 0x000000875c5f7221 */ /* 0x000fe20000010000 */
[----:B------:R-:W-:Y:S01]  /*1100*/  FMUL.FTZ R136, R136, R97 ;  /* 0x0000006188887220 */ /* 0x000fe20000410000 */
[----:B------:R-:W-:-:S02]  /*1110*/  FFMA.FTZ R92, R126, R135, R93 ;  /* 0x000000877e5c7223 */ /* 0x000fc4000001005d */
[----:B------:R-:W-:Y:S01]  /*1120*/  FMUL.FTZ R139, R139, R96 ;  /* 0x000000608b8b7220 */ /* 0x000fe20000410000 */
[----:B------:R-:W-:Y:S01]  /*1130*/  FADD.FTZ R94, R95, R136 ;  /* 0x000000885f5e7221 */ /* 0x000fe20000010000 */
[----:B------:R-:W-:Y:S01]  /*1140*/  FFMA.FTZ R93, R137, R136, R92 ;  /* 0x00000088895d7223 */ /* 0x000fe2000001005c */
[C---:B------:R-:W-:Y:S02]  /*1150*/  PRMT R144, R99.reuse, 0x7632, R144 ;  /* 0x0000763263907816 */ /* 0x040fe40000000090 */
[----:B------:R-:W-:Y:S01]  /*1160*/  FADD.FTZ R95, R94, R139 ;  /* 0x0000008b5e5f7221 */ /* 0x000fe20000010000 */
[----:B------:R-:W-:Y:S01]  /*1170*/  FFMA.FTZ R92, R134, R139, R93 ;  /* 0x0000008b865c7223 */ /* 0x000fe2000001005d */
[----:B------:R-:W-:Y:S01]  /*1180*/  SHF.L.U32 R99, R99, 0x10, RZ ;  /* 0x0000001063637819 */ /* 0x000fe200000006ff */
[----:B------:R-:W-:Y:S01]  /*1190*/  FADD.FTZ R102, -R104, R102 ;  /* 0x0000006668667221 */ /* 0x000fe20000010100 */
[----:B------:R-:W-:Y:S01]  /*11a0*/  FADD.FTZ R94, R95, R138 ;  /* 0x0000008a5f5e7221 */ /* 0x000fe20000010000 */
[----:B------:R-:W-:Y:S01]  /*11b0*/  FFMA.FTZ R93, R141, R138, R92 ;  /* 0x0000008a8d5d7223 */ /* 0x000fe2000001005c */
[----:B------:R-:W-:Y:S01]  /*11c0*/  FFMA.FTZ R51, R134, R96, R51 ;  /* 0x0000006086337223 */ /* 0x000fe20000010033 */
[----:B------:R-:W-:Y:S01]  /*11d0*/  FADD.FTZ R27, R27, R96 ;  /* 0x000000601b1b7221 */ /* 0x000fe20000010000 */
        /* <DEDUP_REMOVED lines=18> */
.L_x_2995:
[----:B------:R-:W-:Y:S05]  /*1300*/  BSYNC.RECONVERGENT B0 ;  /* 0x0000000000007941 */ /* 0x000fea0003800200 */
.L_x_2994:
        /* <DEDUP_REMOVED lines=13> */
[----:B------:R-:W-:Y:S01]  /*13e0*/  SHF.L.U32 R152, R61, 0x10, RZ ;  /* 0x000000103d987819 */ /* 0x000fe200000006ff */
[----:B-1----:R-:W-:-:S05]  /*13f0*/  @P1 IMAD.WIDE.U32 R148, R105, 0x20, R148 ;  /* 0x0000002069941825 */ /* 0x002fca00078e0094 */
[----:B------:R-:W5:Y:S04]  /*1400*/  @P1 LDG.E.128 R76, desc[UR8][R148.64] ;  /* 0x00000008944c1981 */ /* 0x000f68000c1e1d00 */
[----:B------:R0:W5:Y:S01]  /*1410*/  @P1 LDG.E.128 R80, desc[UR8][R148.64+0x10] ;  /* 0x0000100894501981 */ /* 0x000162000c1e1d00 */
[----:B------:R-:W-:Y:S02]  /*1420*/  SHF.L.U32 R159, R173, 0x10, RZ ;  /* 0x00000010ad9f7819 */ /* 0x000fe400000006ff */
[----:B------:R-:W-:Y:S02]  /*1430*/  SHF.L.U32 R155, R174, 0x10, RZ ;  /* 0x00000010ae9b7819 */ /* 0x000fe400000006ff */
[----:B------:R-:W-:Y:S02]  /*1440*/  SHF.L.U32 R158, R63, 0x10, RZ ;  /* 0x000000103f9e7819 */ /* 0x000fe400000006ff */
[----:B------:R-:W-:-:S02]  /*1450*/  SHF.L.U32 R163, R172, 0x10, RZ ;  /* 0x00000010aca37819 */ /* 0x000fc400000006ff */
[----:B0-----:R-:W-:Y:S01]  /*1460*/  SHF.L.U32 R148, R60, 0x10, RZ ;  /* 0x000000103c947819 */ /* 0x001fe200000006ff */
[C---:B--2---:R-:W-:Y:S01]  /*1470*/  FADD.FTZ R92, -R104.reuse, R92 ;  /* 0x0000005c685c7221 */ /* 0x044fe20000010100 */
[C---:B------:R-:W-:Y:S01]  /*1480*/  FADD.FTZ R146, -R104.reuse, R93 ;  /* 0x0000005d68927221 */ /* 0x040fe20000010100 */
[C---:B------:R-:W-:Y:S01]  /*1490*/  FADD.FTZ R150, -R104.reuse, R95 ;  /* 0x0000005f68967221 */ /* 0x040fe20000010100 */
[C---:B------:R-:W-:Y:S01]  /*14a0*/  FADD.FTZ R94, -R104.reuse, R94 ;  /* 0x0000005e685e7221 */ /* 0x040fe20000010100 */
[C---:B-----5:R-:W-:Y:S01]  /*14b0*/  FMUL.FTZ R149, R111.reuse, R92 ;  /* 0x0000005c6f957220 */ /* 0x060fe20000410000 */
[C---:B------:R-:W-:Y:S01]  /*14c0*/  FMUL.FTZ R146, R111.reuse, R146 ;  /* 0x000000926f927220 */ /* 0x040fe20000410000 */
[C---:B---3--:R-:W-:Y:S01]  /*14d0*/  FADD.FTZ R160, -R104.reuse, R99 ;  /* 0x0000006368a07221 */ /* 0x048fe20000010100 */
[C-C-:B------:R-:W-:Y:S01]  /*14e0*/  FADD.FTZ R154, -R104.reuse, R96.reuse ;  /* 0x00000060689a7221 */ /* 0x140fe20000010100 */
[----:B------:R-:W-:Y:S01]  /*14f0*/  FADD.FTZ R156, -R104, R97 ;  /* 0x00000061689c7221 */ /* 0x000fe20000010100 */
[C---:B----4-:R-:W-:Y:S01]  /*1500*/  PRMT R93, R100.reuse, 0x7632, R93 ;  /* 0x00007632645d7816 */ /* 0x050fe2000000005d */
[C---:B------:R-:W-:Y:S01]  /*1510*/  FMUL.FTZ R153, R111.reuse, R94 ;  /* 0x0000005e6f997220 */ /* 0x040fe20000410000 */
[----:B------:R-:W-:Y:S01]  /*1520*/  SHF.L.U32 R95, R100, 0x10, RZ ;  /* 0x00000010645f7819 */ /* 0x000fe200000006ff */
[----:B------:R-:W-:Y:S01]  /*1530*/  FMUL.FTZ R157, R111, R154 ;  /* 0x0000009a6f9d7220 */ /* 0x000fe20000410000 */
[----:B------:R-:W-:Y:S01]  /*1540*/  SHF.L.U32 R92, R93, 0x10, RZ ;  /* 0x000000105d5c7819 */ /* 0x000fe200000006ff */
[----:B------:R-:W-:Y:S01]  /*1550*/  FMUL.FTZ R156, R111, R156 ;  /* 0x0000009c6f9c7220 */ /* 0x000fe20000410000 */
[----:B------:R-:W-:Y:S01]  /*1560*/  SHF.L.U32 R99, R102, 0x10, RZ ;  /* 0x0000001066637819 */ /* 0x000fe200000006ff */
[----:B------:R-:W-:Y:S01]  /*1570*/  FMUL.FTZ R148, R148, R95 ;  /* 0x0000005f94947220 */ /* 0x000fe20000410000 */
[----:B------:R-:W-:Y:S01]  /*1580*/  PRMT R96, R101, 0x7632, R96 ;  /* 0x0000763265607816 */ /* 0x000fe20000000060 */
[-C--:B------:R-:W-:Y:S01]  /*1590*/  FMUL.FTZ R151, R151, R92.reuse ;  /* 0x0000005c97977220 */ /* 0x080fe20000410000 */
[----:B------:R-:W-:Y:S01]  /*15a0*/  FFMA.FTZ R41, R146, R92, R41 ;  /* 0x0000005c92297223 */ /* 0x000fe20000010029 */
[----:B------:R-:W-:Y:S01]  /*15b0*/  FADD.FTZ R17, R17, R92 ;  /* 0x0000005c11117221 */ /* 0x000fe20000010000 */
[----:B------:R-:W-:Y:S01]  /*15c0*/  SHF.L.U32 R92, R62, 0x10, RZ ;  /* 0x000000103e5c7819 */ /* 0x000fe200000006ff */
[----:B------:R-:W-:Y:S01]  /*15d0*/  FFMA.FTZ R93, R149, R148, R106 ;  /* 0x00000094955d7223 */ /* 0x000fe2000001006a */
[----:B------:R-:W-:Y:S01]  /*15e0*/  PRMT R97, R102, 0x7632, R97 ;  /* 0x0000763266617816 */ /* 0x000fe20000000061 */
[----:B------:R-:W-:Y:S01]  /*15f0*/  FADD.FTZ R16, R16, R95 ;  /* 0x0000005f10107221 */ /* 0x000fe20000010000 */
[----:B------:R-:W-:Y:S01]  /*1600*/  SHF.L.U32 R101, R101, 0x10, RZ ;  /* 0x0000001065657819 */ /* 0x000fe200000006ff */
[----:B------:R-:W-:Y:S01]  /*1610*/  FMUL.FTZ R154, R92, R99 ;  /* 0x000000635c9a7220 */ /* 0x000fe20000410000 */
[----:B------:R-:W-:Y:S01]  /*1620*/  FADD.FTZ R92, R107, R148 ;  /* 0x000000946b5c7221 */ /* 0x000fe20000010000 */
[----:B------:R-:W-:Y:S01]  /*1630*/  FFMA.FTZ R40, R149, R95, R40 ;  /* 0x0000005f95287223 */ /* 0x000fe20000010028 */
[----:B------:R-:W-:Y:S01]  /*1640*/  SHF.L.U32 R94, R97, 0x10, RZ ;  /* 0x00000010615e7819 */ /* 0x000fe200000006ff */
[----:B------:R-:W-:Y:S01]  /*1650*/  FMUL.FTZ R152, R152, R101 ;  /* 0x0000006598987220 */ /* 0x000fe20000410000 */
[----:B------:R-:W-:Y:S01]  /*1660*/  SHF.L.U32 R96, R96, 0x10, RZ ;  /* 0x0000001060607819 */ /* 0x000fe200000006ff */
[----:B------:R-:W-:Y:S01]  /*1670*/  FADD.FTZ R95, R92, R151 ;  /* 0x000000975c5f7221 */ /* 0x000fe20000010000 */
[----:B------:R-:W-:Y:S01]  /*1680*/  FFMA.FTZ R92, R146, R151, R93 ;  /* 0x00000097925c7223 */ /* 0x000fe2000001005d */
[-C--:B------:R-:W-:Y:S01]  /*1690*/  FMUL.FTZ R159, R159, R94.reuse ;  /* 0x0000005e9f9f7220 */ /* 0x080fe20000410000 */
[----:B------:R-:W-:Y:S01]  /*16a0*/  FFMA.FTZ R37, R156, R94, R37 ;  /* 0x0000005e9c257223 */ /* 0x000fe20000010025 */
[----:B------:R-:W-:Y:S01]  /*16b0*/  FADD.FTZ R13, R13, R94 ;  /* 0x0000005e0d0d7221 */ /* 0x000fe20000010000 */
[----:B------:R-:W-:Y:S01]  /*16c0*/  FMUL.FTZ R150, R111, R150 ;  /* 0x000000966f967220 */ /* 0x000fe20000410000 */
[----:B------:R-:W-:Y:S01]  /*16d0*/  FMUL.FTZ R155, R155, R96 ;  /* 0x000000609b9b7220 */ /* 0x000fe20000410000 */
[----:B------:R-:W-:Y:S01]  /*16e0*/  FADD.FTZ R94, R95, R152 ;  /* 0x000000985f5e7221 */ /* 0x000fe20000010000 */
[----:B------:R-:W-:Y:S01]  /*16f0*/  FFMA.FTZ R93, R153, R152, R92 ;  /* 0x00000098995d7223 */ /* 0x000fe2000001005c */
[C---:B------:R-:W-:Y:S01]  /*1700*/  PRMT R100, R103.reuse, 0x7632, R100 ;  /* 0x0000763267647816 */ /* 0x040fe20000000064 */
[----:B------:R-:W-:Y:S01]  /*1710*/  FADD.FTZ R98, -R104, R98 ;  /* 0x0000006268627221 */ /* 0x000fe20000010100 */
        /* <DEDUP_REMOVED lines=24> */
[----:B------:R-:W-:Y:S01]  /*18a0*/  FADD.FTZ R107, R94, R163 ;  /* 0x000000a35e6b7221 */ /* 0x000fe20000010000 */
[----:B------:R-:W-:-:S07]  /*18b0*/  FFMA.FTZ R106, R160, R163, R92 ;  /* 0x000000a3a06a7223 */ /* 0x000fce000001005c */
.L_x_2997:
[----:B------:R-:W-:Y:S05]  /*18c0*/  BSYNC.RECONVERGENT B0 ;  /* 0x0000000000007941 */ /* 0x000fea0003800200 */
.L_x_2996:
        /* <DEDUP_REMOVED lines=31> */
.L_x_2999:
[----:B------:R-:W-:Y:S05]  /*1ac0*/  BSYNC.RECONVERGENT B0 ;  /* 0x0000000000007941 */ /* 0x000fea0003800200 */
.L_x_2998:
        /* <DEDUP_REMOVED lines=81> */
[----:B------:R-:W-:Y:S01]  /*1fe0*/  F2FP.BF16.F32.PACK_AB R95, R102, R107 ;  /* 0x0000006b665f723e */ /* 0x000fe200000010ff */
[----:B------:R-:W-:Y:S06]  /*1ff0*/  BRA `(.L_x_3005) ;  /* 0x0000000000907947 */ /* 0x000fec0003800000 */
.L_x_3004:
        /* <DEDUP_REMOVED lines=36> */
.L_x_3005:
[----:B------:R-:W0:Y:S08]  /*2240*/  @P1 LDC.64 R100, c[0x0][0x478] ;  /* 0x00011e00ff641b82 */ /* 0x000e300000000a00 */
[----:B------:R-:W1:Y:S01]  /*2250*/  LDC.64 R102, c[0x0][0x468] ;  /* 0x00011a00ff667b82 */ /* 0x000e620000000a00 */
[----:B0-----:R-:W-:-:S05]  /*2260*/  @P1 IMAD.WIDE.U32 R100, R110, 0x20, R100 ;  /* 0x000000206e641825 */ /* 0x001fca00078e0064 */
[----:B------:R0:W-:Y:S01]  /*2270*/  @P1 STG.E.128 desc[UR8][R100.64], R88 ;  /* 0x0000005864001986 */ /* 0x0001e2000c101d08 */
[----:B-1----:R-:W-:-:S03]  /*2280*/  IMAD.WIDE.U32 R102, R110, 0x10, R102 ;  /* 0x000000106e667825 */ /* 0x002fc600078e0066 */
[----:B------:R0:W-:Y:S01]  /*2290*/  @P1 STG.E.128 desc[UR8][R100.64+0x10], R84 ;  /* 0x0000105464001986 */ /* 0x0001e2000c101d08 */
[----:B------:R-:W-:-:S03]  /*22a0*/  IADD3 R110, PT, PT, R110, 0x100, RZ ;  /* 0x000001006e6e7810 */ /* 0x000fc60007ffe0ff */
[----:B------:R0:W-:Y:S04]  /*22b0*/  STG.E.128 desc[UR8][R102.64], R92 ;  /* 0x0000005c66007986 */ /* 0x0001e8000c101d08 */
.L_x_3003:
[----:B------:R-:W-:Y:S05]  /*22c0*/  BSYNC.RECONVERGENT B1 ;  /* 0x0000000000017941 */ /* 0x000fea0003800200 */
.L_x_3002:
        /* <DEDUP_REMOVED lines=42> */
.L_x_3008:
        /* <DEDUP_REMOVED lines=36> */
.L_x_3009:
        /* <DEDUP_REMOVED lines=8> */
.L_x_3007:
[----:B------:R-:W-:Y:S05]  /*2830*/  BSYNC.RECONVERGENT B1 ;  /* 0x0000000000017941 */ /* 0x000fea0003800200 */
.L_x_3006:
        /* <DEDUP_REMOVED lines=41> */
.L_x_3011:
        /* <DEDUP_REMOVED lines=36> */
.L_x_3012:
[----:B------:R-:W0:Y:S08]  /*2d10*/  @P1 LDC.64 R96, c[0x0][0x478] ;  /* 0x00011e00ff601b82 */ /* 0x000e300000000a00 */
[----:B------:R-:W1:Y:S01]  /*2d20*/  LDC.64 R98, c[0x0][0x468] ;  /* 0x00011a00ff627b82 */ /* 0x000e620000000a00 */
[----:B0-----:R-:W-:-:S05]  /*2d30*/  @P1 IMAD.WIDE.U32 R96, R110, 0x20, R96 ;  /* 0x000000206e601825 */ /* 0x001fca00078e0060 */
[----:B------:R4:W-:Y:S01]  /*2d40*/  @P1 STG.E.128 desc[UR8][R96.64], R88 ;  /* 0x0000005860001986 */ /* 0x0009e2000c101d08 */
[----:B-1----:R-:W-:-:S03]  /*2d50*/  IMAD.WIDE.U32 R110, R110, 0x10, R98 ;  /* 0x000000106e6e7825 */ /* 0x002fc600078e0062 */
[----:B------:R4:W-:Y:S04]  /*2d60*/  @P1 STG.E.128 desc[UR8][R96.64+0x10], R84 ;  /* 0x0000105460001986 */ /* 0x0009e8000c101d08 */
[----:B------:R4:W-:Y:S01]  /*2d70*/  STG.E.128 desc[UR8][R110.64], R92 ;  /* 0x0000005c6e007986 */ /* 0x0009e2000c101d08 */
[----:B------:R-:W-:Y:S05]  /*2d80*/  BRA `(.L_x_3010) ;  /* 0x0000001000107947 */ /* 0x000fea0003800000 */
.L_x_3001:
[----:B------:R-:W-:Y:S04]  /*2d90*/  BSSY.RECONVERGENT B1, `(.L_x_3013) ;  /* 0x0000058000017945 */ /* 0x000fe80003800200 */
[----:B------:R-:W-:Y:S05]  /*2da0*/  @!P4 BRA `(.L_x_3014) ;  /* 0x000000040058c947 */ /* 0x000fea0003800000 */
[----:B------:R-:W-:-:S04]  /*2db0*/  UISETP.NE.U32.AND UP0, UPT, UR14, URZ, UPT ;  /* 0x000000ff0e00728c */ /* 0x000fc8000bf05070 */
[----:B------:R-:W-:-:S09]  /*2dc0*/  UISETP.NE.AND.EX UP0, UPT, UR15, URZ, UPT, UP0 ;  /* 0x000000ff0f00728c */ /* 0x000fd2000bf05300 */
[----:B------:R-:W-:Y:S05]  /*2dd0*/  BRA.U UP0, `(.L_x_3015) ;  /* 0x0000000100947547 */ /* 0x000fea000b800000 */
        /* <DEDUP_REMOVED lines=16> */
[C---:B------:R-:W-:Y:S01]  /*2ee0*/  FFMA.FTZ R93, R111.reuse, R93, R8 ;  /* 0x0000005d6f5d7223 */ /* 0x040fe20000010008 */
[C---:B------:R-:W-:Y:S01]  /*2ef0*/  FFMA.FTZ R95, R111.reuse, R92, R9 ;  /* 0x0000005c6f5f7223 */ /* 0x040fe20000010009 */
[C---:B------:R-:W-:Y:S01]  /*2f00*/  FFMA.FTZ R99, R111.reuse, R99, R10 ;  /* 0x000000636f637223 */ /* 0x040fe2000001000a */
[C---:B------:R-:W-:Y:S01]  /*2f10*/  FFMA.FTZ R101, R111.reuse, R94, R11 ;  /* 0x0000005e6f657223 */ /* 0x040fe2000001000b */
        /* <DEDUP_REMOVED lines=17> */
.L_x_3015:
        /* <DEDUP_REMOVED lines=36> */
.L_x_3016:
        /* <DEDUP_REMOVED lines=8> */
[----:B------:R0:W-:Y:S04]  /*32f0*/  @P1 STG.E.128 desc[UR8][R100.64+0x10], R84 ;  /* 0x0000105464001986 */ /* 0x0001e8000c101d08 */
[----:B------:R0:W-:Y:S02]  /*3300*/  STG.E.128 desc[UR8][R102.64], R92 ;  /* 0x0000005c66007986 */ /* 0x0001e4000c101d08 */
.L_x_3014:
[----:B------:R-:W-:Y:S05]  /*3310*/  BSYNC.RECONVERGENT B1 ;  /* 0x0000000000017941 */ /* 0x000fea0003800200 */
.L_x_3013:
        /* <DEDUP_REMOVED lines=42> */
.L_x_3019:
        /* <DEDUP_REMOVED lines=36> */
.L_x_3020:
        /* <DEDUP_REMOVED lines=8> */
.L_x_3018:
[----:B------:R-:W-:Y:S05]  /*3880*/  BSYNC.RECONVERGENT B1 ;  /* 0x0000000000017941 */ /* 0x000fea0003800200 */
.L_x_3017:
        /* <DEDUP_REMOVED lines=41> */
.L_x_3021:
        /* <DEDUP_REMOVED lines=36> */
.L_x_3022:
[----:B------:R-:W0:Y:S08]  /*3d60*/  @P1 LDC.64 R96, c[0x0][0x478] ;  /* 0x00011e00ff601b82 */ /* 0x000e300000000a00 */
[----:B------:R-:W1:Y:S01]  /*3d70*/  LDC.64 R98, c[0x0][0x468] ;  /* 0x00011a00ff627b82 */ /* 0x000e620000000a00 */
[----:B0-----:R-:W-:-:S05]  /*3d80*/  @P1 IMAD.WIDE.U32 R96, R110, 0x20, R96 ;  /* 0x000000206e601825 */ /* 0x001fca00078e0060 */
[----:B------:R3:W-:Y:S01]  /*3d90*/  @P1 STG.E.128 desc[UR8][R96.64], R88 ;  /* 0x0000005860001986 */ /* 0x0007e2000c101d08 */
[----:B-1----:R-:W-:-:S03]  /*3da0*/  IMAD.WIDE.U32 R110, R110, 0x10, R98 ;  /* 0x000000106e6e7825 */ /* 0x002fc600078e0062 */
[----:B------:R3:W-:Y:S04]  /*3db0*/  @P1 STG.E.128 desc[UR8][R96.64+0x10], R84 ;  /* 0x0000105460001986 */ /* 0x0007e8000c101d08 */
[----:B------:R3:W-:Y:S02]  /*3dc0*/  STG.E.128 desc[UR8][R110.64], R92 ;  /* 0x0000005c6e007986 */ /* 0x0007e4000c101d08 */
.L_x_3010:
[----:B------:R-:W-:Y:S05]  /*3dd0*/  BSYNC.RECONVERGENT B0 ;  /* 0x0000000000007941 */ /* 0x000fea0003800200 */
.L_x_3000:
[----:B0-234-:R-:W0:Y:S01]  /*3de0*/  LDC.64 R92, c[0x0][0x380] ;  /* 0x0000e000ff5c7b82 */ /* 0x01de220000000a00 */
[----:B------:R-:W-:Y:S01]  /*3df0*/  UPLOP3.LUT UP1, UPT, UPT, UPT, UP1, 0x40, 0x4 ;  /* 0x000000000004789c */ /* 0x000fe20003f2e810 */
[----:B0-----:R-:W-:-:S04]  /*3e00*/  IADD3 R109, PT, PT, R109, R92, RZ ;  /* 0x0000005c6d6d7210 */ /* 0x001fc80007ffe0ff */
[----:B------:R-:W-:-:S13]  /*3e10*/  ISETP.GE.AND P1, PT, R109, R93, PT ;  /* 0x0000005d6d00720c */ /* 0x000fda0003f26270 */
[----:B------:R-:W-:Y:S05]  /*3e20*/  @!P1 BRA `(.L_x_3023) ;  /* 0xffffffc400f89947 */ /* 0x000fea000383ffff */
.L_x_2991:
        /* <DEDUP_REMOVED lines=31> */
.L_x_3024:
        /* <DEDUP_REMOVED lines=14> */
.L_x_10714:


//--------------------- .text._ZN10layer_norm13ln_bwd_kernelINS_13Kernel_traitsI13__nv_bfloat16S2_fS2_fjLj6144ELj1ELj1ELj8ELj16ENS_18Kernel_traits_baseILj6144ES2_S2_fS2_fjLj256EEEEELb0ELb0ELb0ELb1EEEvNS_9BwdParamsE --------------------------
	.section	.text._ZN10layer_norm13ln_bwd_kernelINS_13Kernel_traitsI13__nv_bfloat16S2_fS2_fjLj6144ELj1ELj1ELj8ELj16ENS_18Kernel_traits_baseILj6144ES2_S2_fS2_fjLj256EEEEELb0ELb0ELb0ELb1EEEvNS_9BwdParamsE,"ax",@progbits
	.align	128
        .global         _ZN10layer_norm13ln_bwd_kernelINS_13Kernel_traitsI13__nv_bfloat16S2_fS2_fjLj6144ELj1ELj1ELj8ELj16ENS_18Kernel_traits_baseILj6144ES2_S2_fS2_fjLj256EEEEELb0ELb0ELb0ELb1EEEvNS_9BwdParamsE
        .type           _ZN10layer_norm13ln_bwd_kernelINS_13Kernel_traitsI13__nv_bfloat16S2_fS2_fjLj6144ELj1ELj1ELj8ELj16ENS_18Kernel_traits_baseILj6144ES2_S2_fS2_fjLj256EEEEELb0ELb0ELb0ELb1EEEvNS_9BwdParamsE,@function
        .size           _ZN10layer_norm13ln_bwd_kernelINS_13Kernel_traitsI13__nv_bfloat16S2_fS2_fjLj6144ELj1ELj1ELj8ELj16ENS_18Kernel_traits_baseILj6144ES2_S2_fS2_fjLj256EEEEELb0ELb0ELb0ELb1EEEvNS_9BwdParamsE,(.L_x_10715 - _ZN10layer_norm13ln_bwd_kernelINS_13Kernel_traitsI13__nv_bfloat16S2_fS2_fjLj6144ELj1ELj1ELj8ELj16ENS_18Kernel_traits_baseILj6144ES2_S2_fS2_fjLj256EEEEELb0ELb0ELb0ELb1EEEvNS_9BwdParamsE)
        .other          _ZN10layer_norm13ln_bwd_kernelINS_13Kernel_traitsI13__nv_bfloat16S2_fS2_fjLj6144ELj1ELj1ELj8ELj16ENS_18Kernel_traits_baseILj6144ES2_S2_fS2_fjLj256EEEEELb0ELb0ELb0ELb1EEEvNS_9BwdParamsE,@"STO_CUDA_ENTRY STV_DEFAULT"
_ZN10layer_norm13ln_bwd_kernelINS_13Kernel_traitsI13__nv_bfloat16S2_fS2_fjLj6144ELj1ELj1ELj8ELj16ENS_18Kernel_traits_baseILj6144ES2_S2_fS2_fjLj256EEEEELb0ELb0ELb0ELb1EEEvNS_9BwdParamsE:
.text._ZN10layer_norm13ln_bwd_kernelINS_13Kernel_traitsI13__nv_bfloat16S2_fS2_fjLj6144ELj1ELj1ELj8ELj16ENS_18Kernel_traits_baseILj6144ES2_S2_fS2_fjLj256EEEEELb0ELb0ELb0ELb1EEEvNS_9BwdParamsE:
        /* <DEDUP_REMOVED lines=56> */
[----:B------:R-:W-:Y:S01]  /*0380*/  UPLOP3.LUT UP1, UPT, UPT, UPT, UPT, 0x40, 0x4 ;  /* 0x000000000004789c */ /* 0x000fe20003f2e870 */
[----:B------:R-:W1:Y:S01]  /*0390*/  LDC.64 R2, c[0x0][0x3e0] ;  /* 0x0000f800ff027b82 */ /* 0x000e620000000a00 */
[----:B------:R-:W2:Y:S02]  /*03a0*/  LDCU UR9, c[0x0][0x388] ;  /* 0x00007100ff0977ac */ /* 0x000ea40008000800 */
[----:B0-----:R-:W3:Y:S01]  /*03b0*/  LDG.E.128 R140, desc[UR6][R112.64] ;  /* 0x00000006708c7981 */ /* 0x001ee2000c1e1d00 */
[----:B------:R-:W0:Y:S03]  /*03c0*/  LDCU.U8 UR8, c[0x0][0x410] ;  /* 0x00008200ff0877ac */ /* 0x000e260008000000 */
[----:B------:R-:W4:Y:S01]  /*03d0*/  LDG.E.128 R136, desc[UR6][R112.64+0x1000] ;  /* 0x0010000670887981 */ /* 0x000f22000c1e1d00 */
[----:B------:R-:W0:Y:S03]  /*03e0*/  LDCU UR12, c[0x0][0x400] ;  /* 0x00008000ff0c77ac */ /* 0x000e260008000800 */
[----:B------:R5:W2:Y:S01]  /*03f0*/  LDG.E.128 R132, desc[UR6][R112.64+0x2000] ;  /* 0x0020000670847981 */ /* 0x000aa2000c1e1d00 */
[----:B------:R-:W0:Y:S01]  /*0400*/  LDCU.64 UR14, c[0x0][0x478] ;  /* 0x00008f00ff0e77ac */ /* 0x000e220008000a00 */
[----:B------:R-:W0:Y:S01]  /*0410*/  LDCU.64 UR10, c[0x0][0x438] ;  /* 0x00008700ff0a77ac */ /* 0x000e220008000a00 */
[----:B-----5:R-:W-:Y:S01]  /*0420*/  HFMA2 R113, -RZ, RZ, 0, 0 ;  /* 0x00000000ff717431 */ /* 0x020fe200000001ff */
[----:B-1----:R-:W-:-:S04]  /*0430*/  ISETP.NE.U32.AND P0, PT, R2, RZ, PT ;  /* 0x000000ff0200720c */ /* 0x002fc80003f05070 */
[----:B------:R-:W-:Y:S02]  /*0440*/  ISETP.NE.AND.EX P0, PT, R3, RZ, PT, P0 ;  /* 0x000000ff0300720c */ /* 0x000fe40003f05300 */
[----:B---3--:R-:W-:Y:S02]  /*0450*/  PRMT R0, R140, 0x7632, R0 ;  /* 0x000076328c007816 */ /* 0x008fe40000000000 */
[----:B------:R-:W-:Y:S02]  /*0460*/  PRMT R131, R141, 0x7632, R131 ;  /* 0x000076328d837816 */ /* 0x000fe40000000083 */
[----:B------:R-:W-:Y:S02]  /*0470*/  PRMT R130, R142, 0x7632, R130 ;  /* 0x000076328e827816 */ /* 0x000fe40000000082 */
[----:B------:R-:W-:Y:S02]  /*0480*/  PRMT R129, R143, 0x7632, R129 ;  /* 0x000076328f817816 */ /* 0x000fe40000000081 */
        /* <DEDUP_REMOVED lines=20> */
[----:B------:R-:W-:Y:S02]  /*05d0*/  MOV R134, UR4 ;  /* 0x0000000400867c02 */ /* 0x000fe40008000f00 */
[----:B------:R-:W-:Y:S02]  /*05e0*/  MOV R133, RZ ;  /* 0x000000ff00857202 */ /* 0x000fe40000000f00 */
        /* <DEDUP_REMOVED lines=11> */
[----:B0-----:R-:W-:-:S07]  /*06a0*/  SHF.L.U32 R120, R120, 0x10, RZ ;  /* 0x0000001078787819 */ /* 0x001fce00000006ff */
.L_x_3042:
[----:B------:R-:W0:Y:S01]  /*06b0*/  LDC.64 R2, c[0x0][0x3c0] ;  /* 0x0000f000ff027b82 */ /* 0x000e220000000a00 */
[----:B------:R-:W1:Y:S01]  /*06c0*/  S2R R112, SR_TID.X ;  /* 0x0000000000707919 */ /* 0x000e620000002100 */
[----:B------:R-:W-:-:S05]  /*06d0*/  IMAD R0, R134, UR9, RZ ;  /* 0x0000000986007c24 */ /* 0x000fca000f8e02ff */
[----:B------:R-:W-:Y:S01]  /*06e0*/  SHF.R.S32.HI R37, RZ, 0x1f, R0 ;  /* 0x0000001fff257819 */ /* 0x000fe20000011400 */
[----:B------:R-:W2:Y:S03]  /*06f0*/  @P0 LDC.64 R52, c[0x0][0x3e0] ;  /* 0x0000f800ff340b82 */ /* 0x000ea60000000a00 */
[----:B------:R-:W-:-:S05]  /*0700*/  LEA.HI R37, R37, R0, RZ, 0x3 ;  /* 0x0000000025257211 */ /* 0x000fca00078f18ff */
[----:B------:R-:W3:Y:S01]  /*0710*/  LDC.64 R152, c[0x0][0x3a8] ;  /* 0x0000ea00ff987b82 */ /* 0x000ee20000000a00 */
[----:B0-----:R-:W-:-:S07]  /*0720*/  IMAD.WIDE R2, R134, 0x4, R2 ;  /* 0x0000000486027825 */ /* 0x001fce00078e0202 */
[----:B------:R-:W0:Y:S01]  /*0730*/  LDC.64 R68, c[0x0][0x428] ;  /* 0x00010a00ff447b82 */ /* 0x000e220000000a00 */
[----:B------:R4:W3:Y:S01]  /*0740*/  LDG.E R150, desc[UR6][R2.64] ;  /* 0x0000000602967981 */ /* 0x0008e2000c1e1900 */
[----:B--2---:R-:W-:Y:S01]  /*0750*/  @P0 IMAD.WIDE R52, R134, 0x2, R52 ;  /* 0x0000000286340825 */ /* 0x004fe200078e0234 */
[----:B-1----:R-:W-:-:S05]  /*0760*/  LEA.HI.SX32 R151, R37, R112, 0x1d ;  /* 0x0000007025977211 */ /* 0x002fca00078feaff */
[----:B----4-:R-:W1:Y:S01]  /*0770*/  LDC.64 R2, c[0x0][0x3c8] ;  /* 0x0000f200ff027b82 */ /* 0x010e620000000a00 */
[C---:B------:R-:W-:Y:S01]  /*0780*/  IADD3 R147, PT, PT, R151.reuse, 0x100, RZ ;  /* 0x0000010097937810 */ /* 0x040fe20007ffe0ff */
[----:B------:R-:W2:Y:S01]  /*0790*/  @P0 LDG.E.U16 R0, desc[UR6][R52.64] ;  /* 0x0000000634000981 */ /* 0x000ea2000c1e1500 */
[C---:B------:R-:W-:Y:S01]  /*07a0*/  IADD3 R121, PT, PT, R151.reuse, 0x200, RZ ;  /* 0x0000020097797810 */ /* 0x040fe20007ffe0ff */
[----:B---3--:R-:W-:-:S04]  /*07b0*/  IMAD.WIDE.U32 R64, R151, 0x20, R152 ;  /* 0x0000002097407825 */ /* 0x008fc800078e0098 */
[--C-:B------:R-:W-:Y:S01]  /*07c0*/  IMAD.WIDE.U32 R148, R147, 0x20, R152.reuse ;  /* 0x0000002093947825 */ /* 0x100fe200078e0098 */
[----:B------:R-:W3:Y:S03]  /*07d0*/  LDG.E.128 R36, desc[UR6][R64.64] ;  /* 0x0000000640247981 */ /* 0x000ee6000c1e1d00 */
[----:B------:R-:W-:Y:S01]  /*07e0*/  IMAD.WIDE.U32 R152, R121, 0x20, R152 ;  /* 0x0000002079987825 */ /* 0x000fe200078e0098 */
[----:B------:R-:W4:Y:S03]  /*07f0*/  LDG.E.128 R44, desc[UR6][R148.64] ;  /* 0x00000006942c7981 */ /* 0x000f26000c1e1d00 */
[----:B0-----:R-:W-:Y:S01]  /*0800*/  IMAD.WIDE.U32 R60, R151, 0x10, R68 ;  /* 0x00000010973c7825 */ /* 0x001fe200078e0044 */
[----:B------:R-:W4:Y:S04]  /*0810*/  LDG.E.128 R56, desc[UR6][R152.64+0x10] ;  /* 0x0000100698387981 */ /* 0x000f28000c1e1d00 */
[----:B------:R-:W4:Y:S01]  /*0820*/  LDG.E.128 R48, desc[UR6][R148.64+0x10] ;  /* 0x0000100694307981 */ /* 0x000f22000c1e1d00 */
[----:B-1----:R-:W-:-:S03]  /*0830*/  IMAD.WIDE R2, R134, 0x4, R2 ;  /* 0x0000000486027825 */ /* 0x002fc600078e0202 */
[----:B------:R-:W4:Y:S01]  /*0840*/  LDG.E.128 R60, desc[UR6][R60.64] ;  /* 0x000000063c3c7981 */ /* 0x000f22000c1e1d00 */
[----:B------:R-:W-:-:S03]  /*0850*/  IMAD.WIDE.U32 R66, R147, 0x10, R68 ;  /* 0x0000001093427825 */ /* 0x000fc600078e0044 */
[----:B------:R-:W4:Y:S04]  /*0860*/  LDG.E.128 R40, desc[UR6][R64.64+0x10] ;  /* 0x0000100640287981 */ /* 0x000f28000c1e1d00 */
[----:B------:R0:W4:Y:S04]  /*0870*/  LDG.E R149, desc[UR6][R2.64] ;  /* 0x0000000602957981 */ /* 0x000128000c1e1900 */
[----:B------:R1:W4:Y:S04]  /*0880*/  LDG.E.128 R52, desc[UR6][R152.64] ;  /* 0x0000000698347981 */ /* 0x000328000c1e1d00 */
[----:B------:R-:W4:Y:S01]  /*0890*/  LDG.E.128 R64, desc[UR6][R66.64] ;  /* 0x0000000642407981 */ /* 0x000f22000c1e1d00 */
[----:B------:R-:W-:-:S06]  /*08a0*/  IMAD.WIDE.U32 R68, R121, 0x10, R68 ;  /* 0x0000001079447825 */ /* 0x000fcc00078e0044 */
[----:B------:R-:W4:Y:S01]  /*08b0*/  LDG.E.128 R68, desc[UR6][R68.64] ;  /* 0x0000000644447981 */ /* 0x000f22000c1e1d00 */
[----:B------:R-:W-:-:S04]  /*08c0*/  ISETP.NE.U32.AND P1, PT, RZ, UR10, PT ;  /* 0x0000000aff007c0c */ /* 0x000fc8000bf25070 */
[----:B------:R-:W-:-:S13]  /*08d0*/  ISETP.NE.AND.EX P1, PT, RZ, UR11, PT, P1 ;  /* 0x0000000bff007c0c */ /* 0x000fda000bf25310 */
[----:B------:R-:W1:Y:S08]  /*08e0*/  @P1 LDC.64 R154, c[0x0][0x438] ;  /* 0x00010e00ff9a1b82 */ /* 0x000e700000000a00 */
[----:B0-----:R-:W0:Y:S08]  /*08f0*/  @P1 LDC.64 R2, c[0x0][0x438] ;  /* 0x00010e00ff021b82 */ /* 0x001e300000000a00 */
[----:B-1----:R-:W1:Y:S01]  /*0900*/  @P1 LDC.64 R152, c[0x0][0x438] ;  /* 0x00010e00ff981b82 */ /* 0x002e620000000a00 */
[----:B------:R-:W-:-:S02]  /*0910*/  ISETP.NE.AND P3, PT, RZ, UR8, PT ;  /* 0x00000008ff007c0c */ /* 0x000fc4000bf65270 */
[----:B------:R-:W-:Y:S01]  /*0920*/  MOV R148, 0x3f800000 ;  /* 0x3f80000000947802 */ /* 0x000fe20000000f00 */
[----:B------:R-:W-:-:S05]  /*0930*/  @P1 IMAD.WIDE.U32 R154, R147, 0x20, R154 ;  /* 0x00000020939a1825 */ /* 0x000fca00078e009a */
[----:B-----5:R-:W5:Y:S01]  /*0940*/  @P1 LDG.E.128 R12, desc[UR6][R154.64] ;  /* 0x000000069a0c1981 */ /* 0x020f62000c1e1d00 */
[----:B0-----:R-:W-:-:S03]  /*0950*/  @P1 IMAD.WIDE.U32 R2, R121, 0x20, R2 ;  /* 0x0000002079021825 */ /* 0x001fc600078e0002 */
[----:B------:R0:W5:Y:S04]  /*0960*/  @P1 LDG.E.128 R16, desc[UR6][R154.64+0x10] ;  /* 0x000010069a101981 */ /* 0x000168000c1e1d00 */
[----:B------:R-:W5:Y:S01]  /*0970*/  @P1 LDG.E.128 R20, desc[UR6][R2.64] ;  /* 0x0000000602141981 */ /* 0x000f62000c1e1d00 */
[----:B-1----:R-:W-:-:S03]  /*0980*/  @P1 IMAD.WIDE.U32 R152, R151, 0x20, R152 ;  /* 0x0000002097981825 */ /* 0x002fc600078e0098 */
[----:B------:R-:W5:Y:S04]  /*0990*/  @P1 LDG.E.128 R24, desc[UR6][R2.64+0x10] ;  /* 0x0000100602181981 */ /* 0x000f68000c1e1d00 */
[----:B------:R-:W5:Y:S04]  /*09a0*/  @P1 LDG.E.128 R4, desc[UR6][R152.64] ;  /* 0x0000000698041981 */ /* 0x000f68000c1e1d00 */
[----:B------:R1:W5:Y:S01]  /*09b0*/  @P1 LDG.E.128 R8, desc[UR6][R152.64+0x10] ;  /* 0x0000100698081981 */ /* 0x000362000c1e1d00 */
[----:B------:R-:W-:Y:S02]  /*09c0*/  FSEL R190, R150, RZ, !P3 ;  /* 0x000000ff96be7208 */ /* 0x000fe40005800000 */
[----:B--2---:R-:W-:-:S03]  /*09d0*/  @P0 SHF.L.U32 R148, R0, 0x10, RZ ;  /* 0x0000001000940819 */ /* 0x004fc600000006ff */
[C---:B---3--:R-:W-:Y:S01]  /*09e0*/  FADD.FTZ R0, -R190.reuse, R36 ;  /* 0x00000024be007221 */ /* 0x048fe20000010100 */
[C---:B------:R-:W-:Y:S01]  /*09f0*/  FADD.FTZ R150, -R190.reuse, R37 ;  /* 0x00000025be967221 */ /* 0x040fe20000010100 */
[C---:B------:R-:W-:Y:S01]  /*0a00*/  FADD.FTZ R38, -R190.reuse, R38 ;  /* 0x00000026be267221 */ /* 0x040fe20000010100 */
[----:B----4-:R-:W-:Y:S01]  /*0a10*/  FADD.FTZ R188, -R190, R57 ;  /* 0x00000039bebc7221 */ /* 0x010fe20000010100 */
[C---:B------:R-:W-:Y:S02]  /*0a20*/  SHF.L.U32 R57, R60.reuse, 0x10, RZ ;  /* 0x000000103c397819 */ /* 0x040fe400000006ff */
[----:B------:R-:W-:Y:S01]  /*0a30*/  PRMT R36, R60, 0x7632, R36 ;  /* 0x000076323c247816 */ /* 0x000fe20000000024 */
[----:B0-----:R-:W-:Y:S01]  /*0a40*/  FADD.FTZ R154, -R190, R41 ;  /* 0x00000029be9a7221 */ /* 0x001fe20000010100 */
[----:B------:R-:W-:Y:S01]  /*0a50*/  FMUL.FTZ R0, R149, R0 ;  /* 0x0000000095007220 */ /* 0x000fe20000410000 */
[----:B------:R-:W-:Y:S01]  /*0a60*/  PRMT R37, R61, 0x7632, R37 ;  /* 0x000076323d257816 */ /* 0x000fe20000000025 */
[----:B------:R-:W-:Y:S01]  /*0a70*/  FADD.FTZ R119, R57, R119 ;  /* 0x0000007739777221 */ /* 0x000fe20000010000 */
[----:B------:R-:W-:Y:S01]  /*0a80*/  SHF.L.U32 R36, R36, 0x10, RZ ;  /* 0x0000001024247819 */ /* 0x000fe200000006ff */
[-C--:B------:R-:W-:Y:S01]  /*0a90*/  FFMA.FTZ R133, R0, R57.reuse, R133 ;  /* 0x0000003900857223 */ /* 0x080fe20000010085 */
[----:B------:R-:W-:Y:S01]  /*0aa0*/  FMUL.FTZ R57, R146, R57 ;  /* 0x0000003992397220 */ /* 0x000fe20000410000 */
[C---:B------:R-:W-:Y:S01]  /*0ab0*/  FADD.FTZ R158, -R190.reuse, R40 ;  /* 0x00000028be9e7221 */ /* 0x040fe20000010100 */
[C---:B------:R-:W-:Y:S01]  /*0ac0*/  FADD.FTZ R180, -R190.reuse, R53 ;  /* 0x00000035beb47221 */ /* 0x040fe20000010100 */
[C---:B------:R-:W-:Y:S01]  /*0ad0*/  FADD.FTZ R160, -R190.reuse, R43 ;  /* 0x0000002bbea07221 */ /* 0x040fe20000010100 */
[----:B------:R-:W-:Y:S01]  /*0ae0*/  SHF.L.U32 R40, R61, 0x10, RZ ;  /* 0x000000103d287819 */ /* 0x000fe200000006ff */
[----:B-1----:R-:W-:Y:S01]  /*0af0*/  FADD.FTZ R152, -R190, R39 ;  /* 0x00000027be987221 */ /* 0x002fe20000010100 */
[C---:B------:R-:W-:Y:S01]  /*0b00*/  PRMT R3, R66.reuse, 0x7632, R3 ;  /* 0x0000763242037816 */ /* 0x040fe20000000003 */
[C---:B------:R-:W-:Y:S01]  /*0b10*/  FMUL.FTZ R43, R149.reuse, R38 ;  /* 0x00000026952b7220 */ /* 0x040fe20000410000 */
[----:B------:R-:W-:Y:S01]  /*0b20*/  SHF.L.U32 R53, R66, 0x10, RZ ;  /* 0x0000001042357819 */ /* 0x000fe200000006ff */
[----:B------:R-:W-:Y:S01]  /*0b30*/  FMUL.FTZ R66, R149, R154 ;  /* 0x0000009a95427220 */ /* 0x000fe20000410000 */
[----:B------:R-:W-:Y:S01]  /*0b40*/  SHF.L.U32 R156, R37, 0x10, RZ ;  /* 0x00000010259c7819 */ /* 0x000fe200000006ff */
[----:B------:R-:W-:Y:S01]  /*0b50*/  FMUL.FTZ R154, R132, R36 ;  /* 0x00000024849a7220 */ /* 0x000fe20000410000 */
[----:B------:R-:W-:Y:S01]  /*0b60*/  FADD.FTZ R37, RZ, R57 ;  /* 0x00000039ff257221 */ /* 0x000fe20000010000 */
[----:B------:R-:W-:Y:S01]  /*0b70*/  FADD.FTZ R184, -R190, R55 ;  /* 0x00000037beb87221 */ /* 0x000fe20000010100 */
[----:B------:R-:W-:Y:S01]  /*0b80*/  FMUL.FTZ R55, R149, R152 ;  /* 0x0000009895377220 */ /* 0x000fe20000410000 */
[----:B------:R-:W-:Y:S01]  /*0b90*/  FADD.FTZ R115, R40, R115 ;  /* 0x0000007328737221 */ /* 0x000fe20000010000 */
[-C--:B------:R-:W-:Y:S01]  /*0ba0*/  FFMA.FTZ R116, R43, R40.reuse, R116 ;  /* 0x000000282b747223 */ /* 0x080fe20000010074 */
[----:B------:R-:W-:Y:S01]  /*0bb0*/  FMUL.FTZ R40, R145, R40 ;  /* 0x0000002891287220 */ /* 0x000fe20000410000 */
[----:B------:R-:W-:Y:S01]  /*0bc0*/  FADD.FTZ R37, R154, R37 ;  /* 0x000000259a257221 */ /* 0x000fe20000010000 */
[C---:B------:R-:W-:Y:S01]  /*0bd0*/  FADD.FTZ R164, -R190.reuse, R45 ;  /* 0x0000002dbea47221 */ /* 0x040fe20000010100 */
[----:B------:R-:W-:Y:S01]  /*0be0*/  FADD.FTZ R42, -R190, R42 ;  /* 0x0000002abe2a7221 */ /* 0x000fe20000010100 */
[C---:B------:R-:W-:Y:S01]  /*0bf0*/  PRMT R39, R62.reuse, 0x7632, R39 ;  /* 0x000076323e277816 */ /* 0x040fe20000000027 */
[-C--:B------:R-:W-:Y:S01]  /*0c00*/  FFMA.FTZ R114, R55, R156.reuse, R114 ;  /* 0x0000009c37727223 */ /* 0x080fe20000010072 */
[----:B------:R-:W-:Y:S01]  /*0c10*/  SHF.L.U32 R45, R62, 0x10, RZ ;  /* 0x000000103e2d7819 */ /* 0x000fe200000006ff */
[----:B------:R-:W-:Y:S01]  /*0c20*/  FADD.FTZ R113, R156, R113 ;  /* 0x000000719c717221 */ /* 0x000fe20000010000 */
[----:B------:R-:W-:Y:S01]  /*0c30*/  FMUL.FTZ R156, R131, R156 ;  /* 0x0000009c839c7220 */ /* 0x000fe20000410000 */
[----:B------:R-:W-:Y:S01]  /*0c40*/  FADD.FTZ R37, R40, R37 ;  /* 0x0000002528257221 */ /* 0x000fe20000010000 */
[----:B------:R-:W-:Y:S01]  /*0c50*/  FADD.FTZ R186, -R190, R56 ;  /* 0x00000038beba7221 */ /* 0x000fe20000010100 */
[----:B------:R-:W-:-:S02]  /*0c60*/  PRMT R2, R65, 0x7632, R2 ;  /* 0x0000763241027816 */ /* 0x000fc40000000002 */
[----:B------:R-:W-:Y:S01]  /*0c70*/  SHF.L.U32 R56, R65, 0x10, RZ ;  /* 0x0000001041387819 */ /* 0x000fe200000006ff */
[----:B------:R-:W-:Y:S01]  /*0c80*/  FMUL.FTZ R65, R149, R42 ;  /* 0x0000002a95417220 */ /* 0x000fe20000410000 */
[----:B------:R-:W-:Y:S01]  /*0c90*/  SHF.L.U32 R39, R39, 0x10, RZ ;  /* 0x0000001027277819 */ /* 0x000fe200000006ff */
[----:B------:R-:W-:Y:S01]  /*0ca0*/  FMUL.FTZ R42, R144, R45 ;  /* 0x0000002d902a7220 */ /* 0x000fe20000410000 */
[----:B------:R-:W-:Y:S01]  /*0cb0*/  FADD.FTZ R37, R156, R37 ;  /* 0x000000259c257221 */ /* 0x000fe20000010000 */
[C---:B------:R-:W-:Y:S01]  /*0cc0*/  FADD.FTZ R162, -R190.reuse, R44 ;  /* 0x0000002cbea27221 */ /* 0x040fe20000010100 */
[----:B------:R-:W-:Y:S01]  /*0cd0*/  FADD.FTZ R166, -R190, R46 ;  /* 0x0000002ebea67221 */ /* 0x000fe20000010100 */
[C---:B------:R-:W-:Y:S01]  /*0ce0*/  PRMT R44, R63.reuse, 0x7632, R44 ;  /* 0x000076323f2c7816 */ /* 0x040fe2000000002c */
[----:B------:R-:W-:Y:S01]  /*0cf0*/  FADD.FTZ R38, R42, R37 ;  /* 0x000000252a267221 */ /* 0x000fe20000010000 */
[----:B------:R-:W-:Y:S02]  /*0d00*/  SHF.L.U32 R46, R63, 0x10, RZ ;  /* 0x000000103f2e7819 */ /* 0x000fe400000006ff */
[----:B------:R-:W-:-:S02]  /*0d10*/  PRMT R157, R69, 0x7632, R157 ;  /* 0x00007632459d7816 */ /* 0x000fc4000000009d */
[----:B------:R-:W-:Y:S01]  /*0d20*/  SHF.L.U32 R161, R69, 0x10, RZ ;  /* 0x0000001045a17819 */ /* 0x000fe200000006ff */
[----:B------:R-:W-:Y:S01]  /*0d30*/  FMUL.FTZ R69, R130, R39 ;  /* 0x0000002782457220 */ /* 0x000fe20000410000 */
[C---:B------:R-:W-:Y:S01]  /*0d40*/  FADD.FTZ R172, -R190.reuse, R49 ;  /* 0x00000031beac7221 */ /* 0x040fe20000010100 */
[----:B------:R-:W-:Y:S01]  /*0d50*/  FADD.FTZ R176, -R190, R51 ;  /* 0x00000033beb07221 */ /* 0x000fe20000010100 */
[C---:B------:R-:W-:Y:S01]  /*0d60*/  PRMT R49, R64.reuse, 0x7632, R49 ;  /* 0x0000763240317816 */ /* 0x040fe20000000031 */
[----:B------:R-:W-:Y:S01]  /*0d70*/  FADD.FTZ R37, R69, R38 ;  /* 0x0000002645257221 */ /* 0x000fe20000010000 */
[----:B------:R-:W-:Y:S01]  /*0d80*/  SHF.L.U32 R51, R64, 0x10, RZ ;  /* 0x0000001040337819 */ /* 0x000fe200000006ff */
[----:B------:R-:W-:Y:S01]  /*0d90*/  FMUL.FTZ R64, R143, R46 ;  /* 0x0000002e8f407220 */ /* 0x000fe20000410000 */
[----:B------:R-:W-:Y:S01]  /*0da0*/  SHF.L.U32 R44, R44, 0x10, RZ ;  /* 0x000000102c2c7819 */ /* 0x000fe200000006ff */
[C---:B------:R-:W-:Y:S01]  /*0db0*/  FMUL.FTZ R41, R149.reuse, R150 ;  /* 0x0000009695297220 */ /* 0x040fe20000410000 */
[----:B------:R-:W-:Y:S01]  /*0dc0*/  FMUL.FTZ R150, R149, R160 ;  /* 0x000000a095967220 */ /* 0x000fe20000410000 */
[C---:B------:R-:W-:Y:S01]  /*0dd0*/  PRMT R171, R71.reuse, 0x7632, R171 ;  /* 0x0000763247ab7816 */ /* 0x040fe200000000ab */
[----:B------:R-:W-:Y:S01]  /*0de0*/  FADD.FTZ R38, R64, R37 ;  /* 0x0000002540267221 */ /* 0x000fe20000010000 */
[----:B------:R-:W-:Y:S01]  /*0df0*/  SHF.L.U32 R173, R71, 0x10, RZ ;  /* 0x0000001047ad7819 */ /* 0x000fe200000006ff */
[-C--:B------:R-:W-:Y:S01]  /*0e00*/  FMUL.FTZ R71, R129, R44.reuse ;  /* 0x0000002c81477220 */ /* 0x080fe20000410000 */
[----:B------:R-:W-:Y:S01]  /*0e10*/  FADD.FTZ R95, R44, R95 ;  /* 0x0000005f2c5f7221 */ /* 0x000fe20000010000 */
[----:B------:R-:W-:Y:S01]  /*0e20*/  FFMA.FTZ R75, R150, R44, R75 ;  /* 0x0000002c964b7223 */ /* 0x000fe2000001004b */
[----:B------:R-:W-:Y:S01]  /*0e30*/  SHF.L.U32 R155, R49, 0x10, RZ ;  /* 0x00000010319b7819 */ /* 0x000fe200000006ff */
[----:B------:R-:W-:Y:S01]  /*0e40*/  FADD.FTZ R174, -R190, R50 ;  /* 0x00000032beae7221 */ /* 0x000fe20000010100 */
[----:B------:R-:W-:Y:S01]  /*0e50*/  FMUL.FTZ R44, R149, R164 ;  /* 0x000000a4952c7220 */ /* 0x000fe20000410000 */
[----:B------:R-:W-:Y:S01]  /*0e60*/  FMUL.FTZ R50, R142, R51 ;  /* 0x000000338e327220 */ /* 0x000fe20000410000 */
[----:B------:R-:W-:Y:S01]  /*0e70*/  FADD.FTZ R37, R71, R38 ;  /* 0x0000002647257221 */ /* 0x000fe20000010000 */
[----:B------:R-:W-:Y:S01]  /*0e80*/  FADD.FTZ R168, -R190, R47 ;  /* 0x0000002fbea87221 */ /* 0x000fe20000010100 */
[----:B------:R-:W-:Y:S01]  /*0e90*/  FMUL.FTZ R47, R149, R166 ;  /* 0x000000a6952f7220 */ /* 0x000fe20000410000 */
[-C--:B------:R-:W-:Y:S01]  /*0ea0*/  FFMA.FTZ R77, R44, R155.reuse, R77 ;  /* 0x0000009b2c4d7223 */ /* 0x080fe2000001004d */
[----:B------:R-:W-:Y:S01]  /*0eb0*/  FADD.FTZ R97, R155, R97 ;  /* 0x000000619b617221 */ /* 0x000fe20000010000 */
[----:B------:R-:W-:Y:S01]  /*0ec0*/  FMUL.FTZ R155, R128, R155 ;  /* 0x0000009b809b7220 */ /* 0x000fe20000410000 */
[----:B------:R-:W-:Y:S01]  /*0ed0*/  FADD.FTZ R38, R50, R37 ;  /* 0x0000002532267221 */ /* 0x000fe20000010000 */
[----:B------:R-:W-:Y:S01]  /*0ee0*/  FADD.FTZ R170, -R190, R48 ;  /* 0x00000030beaa7221 */ /* 0x000fe20000010100 */
[----:B------:R-:W-:Y:S01]  /*0ef0*/  SHF.L.U32 R2, R2, 0x10, RZ ;  /* 0x0000001002027819 */ /* 0x000fe200000006ff */
[----:B------:R-:W-:Y:S01]  /*0f00*/  FMUL.FTZ R48, R149, R168 ;  /* 0x000000a895307220 */ /* 0x000fe20000410000 */
[----:B------:R-:W-:Y:S01]  /*0f10*/  FADD.FTZ R98, R56, R98 ;  /* 0x0000006238627221 */ /* 0x000fe20000010000 */
[-C--:B------:R-:W-:Y:S01]  /*0f20*/  FFMA.FTZ R78, R47, R56.reuse, R78 ;  /* 0x000000382f4e7223 */ /* 0x080fe2000001004e */
[----:B------:R-:W-:Y:S01]  /*0f30*/  FMUL.FTZ R56, R141, R56 ;  /* 0x000000388d387220 */ /* 0x000fe20000410000 */
[----:B------:R-:W-:Y:S01]  /*0f40*/  FADD.FTZ R37, R155, R38 ;  /* 0x000000269b257221 */ /* 0x000fe20000010000 */
[-C--:B------:R-:W-:Y:S01]  /*0f50*/  FFMA.FTZ R79, R48, R2.reuse, R79 ;  /* 0x00000002304f7223 */ /* 0x080fe2000001004f */
[----:B------:R-:W-:Y:S01]  /*0f60*/  FADD.FTZ R99, R2, R99 ;  /* 0x0000006302637221 */ /* 0x000fe20000010000 */
[----:B------:R-:W-:Y:S01]  /*0f70*/  FMUL.FTZ R159, R127, R2 ;  /* 0x000000027f9f7220 */ /* 0x000fe20000410000 */
[----:B------:R-:W-:Y:S01]  /*0f80*/  FADD.FTZ R2, R56, R37 ;  /* 0x0000002538027221 */ /* 0x000fe20000010000 */
[----:B------:R-:W-:Y:S01]  /*0f90*/  SHF.L.U32 R3, R3, 0x10, RZ ;  /* 0x0000001003037819 */ /* 0x000fe200000006ff */
[----:B------:R-:W-:-:S02]  /*0fa0*/  FMUL.FTZ R60, R140, R53 ;  /* 0x000000358c3c7220 */ /* 0x000fc40000410000 */
[----:B------:R-:W-:Y:S01]  /*0fb0*/  FADD.FTZ R37, R159, R2 ;  /* 0x000000029f257221 */ /* 0x000fe20000010000 */
[C---:B------:R-:W-:Y:S01]  /*0fc0*/  FADD.FTZ R178, -R190.reuse, R52 ;  /* 0x00000034beb27221 */ /* 0x040fe20000010100 */
[----:B------:R-:W-:Y:S01]  /*0fd0*/  FADD.FTZ R182, -R190, R54 ;  /* 0x00000036beb67221 */ /* 0x000fe20000010100 */
[C---:B------:R-:W-:Y:S02]  /*0fe0*/  PRMT R165, R70.reuse, 0x7632, R165 ;  /* 0x0000763246a57816 */ /* 0x040fe400000000a5 */
[----:B------:R-:W-:Y:S01]  /*0ff0*/  SHF.L.U32 R169, R70, 0x10, RZ ;  /* 0x0000001046a97819 */ /* 0x000fe200000006ff */
[----:B------:R-:W-:Y:S01]  /*1000*/  FMUL.FTZ R70, R149, R172 ;  /* 0x000000ac95467220 */ /* 0x000fe20000410000 */
[C---:B------:R-:W-:Y:S01]  /*1010*/  PRMT R52, R67.reuse, 0x7632, R52 ;  /* 0x0000763243347816 */ /* 0x040fe20000000034 */
[-C--:B------:R-:W-:Y:S01]  /*1020*/  FMUL.FTZ R163, R126, R3.reuse ;  /* 0x000000037ea37220 */ /* 0x080fe20000410000 */
[----:B------:R-:W-:Y:S01]  /*1030*/  SHF.L.U32 R54, R67, 0x10, RZ ;  /* 0x0000001043367819 */ /* 0x000fe200000006ff */
[----:B------:R-:W-:Y:S01]  /*1040*/  FADD.FTZ R2, R60, R37 ;  /* 0x000000253c027221 */ /* 0x000fe20000010000 */
[----:B------:R-:W-:Y:S01]  /*1050*/  FFMA.FTZ R118, R41, R36, R118 ;  /* 0x0000002429767223 */ /* 0x000fe20000010076 */
[----:B------:R-:W-:Y:S01]  /*1060*/  FADD.FTZ R117, R36, R117 ;  /* 0x0000007524757221 */ /* 0x000fe20000010000 */
[C---:B------:R-:W-:Y:S01]  /*1070*/  PRMT R62, R68.reuse, 0x7632, R62 ;  /* 0x00007632443e7816 */ /* 0x040fe2000000003e */
[----:B------:R-:W-:Y:S01]  /*1080*/  FADD.FTZ R101, R3, R101 ;  /* 0x0000006503657221 */ /* 0x000fe20000010000 */
[----:B------:R-:W-:Y:S01]  /*1090*/  SHF.L.U32 R153, R68, 0x10, RZ ;  /* 0x0000001044997819 */ /* 0x000fe200000006ff */
[----:B------:R-:W-:Y:S01]  /*10a0*/  FFMA.FTZ R81, R70, R3, R81 ;  /* 0x0000000346517223 */ /* 0x000fe20000010051 */
[----:B------:R-:W-:Y:S01]  /*10b0*/  SHF.L.U32 R36, R52, 0x10, RZ ;  /* 0x0000001034247819 */ /* 0x000fe200000006ff */
[----:B------:R-:W-:Y:S01]  /*10c0*/  FMUL.FTZ R68, R139, R54 ;  /* 0x000000368b447220 */ /* 0x000fe20000410000 */
[----:B------:R-:W-:-:S03]  /*10d0*/  FADD.FTZ R3, R163, R2 ;  /* 0x00000002a3037221 */ /* 0x000fc60000010000 */
[----:B------:R-:W-:Y:S01]  /*10e0*/  FMUL.FTZ R167, R125, R36 ;  /* 0x000000247da77220 */ /* 0x000fe20000410000 */
[----:B------:R-:W-:Y:S01]  /*10f0*/  FADD.FTZ R2, R68, R3 ;  /* 0x0000000344027221 */ /* 0x000fe20000010000 */
[----:B------:R-:W-:Y:S01]  /*1100*/  FMUL.FTZ R49, R149, R178 ;  /* 0x000000b295317220 */ /* 0x000fe20000410000 */
[----:B------:R-:W-:Y:S01]  /*1110*/  SHF.L.U32 R38, R62, 0x10, RZ ;  /* 0x000000103e267819 */ /* 0x000fe200000006ff */
[-C--:B------:R-:W-:Y:S01]  /*1120*/  FMUL.FTZ R62, R138, R153.reuse ;  /* 0x000000998a3e7220 */ /* 0x080fe20000410000 */
[----:B------:R-:W-:Y:S01]  /*1130*/  FADD.FTZ R3, R167, R2 ;  /* 0x00000002a7037221 */ /* 0x000fe20000010000 */
[----:B------:R-:W-:Y:S01]  /*1140*/  FMUL.FTZ R152, R149, R176 ;  /* 0x000000b095987220 */ /* 0x000fe20000410000 */
[----:B------:R-:W-:Y:S01]  /*1150*/  FADD.FTZ R104, R153, R104 ;  /* 0x0000006899687221 */ /* 0x000fe20000010000 */
[----:B------:R-:W-:Y:S01]  /*1160*/  FFMA.FTZ R84, R49, R153, R84 ;  /* 0x0000009931547223 */ /* 0x000fe20000010054 */
[----:B------:R-:W-:Y:S01]  /*1170*/  FMUL.FTZ R153, R124, R38 ;  /* 0x000000267c997220 */ /* 0x000fe20000410000 */
[----:B------:R-:W-:Y:S01]  /*1180*/  FADD.FTZ R2, R62, R3 ;  /* 0x000000033e027221 */ /* 0x000fe20000010000 */
[----:B------:R-:W-:Y:S01]  /*1190*/  FMUL.FTZ R63, R149, R158 ;  /* 0x0000009e953f7220 */ /* 0x000fe20000410000 */
        /* <DEDUP_REMOVED lines=8> */
[----:B------:R-:W-:Y:S01]  /*1220*/  FMUL.FTZ R157, R123, R36 ;  /* 0x000000247b9d7220 */ /* 0x000fe20000410000 */
[----:B------:R-:W-:Y:S01]  /*1230*/  FADD.FTZ R2, R3, R158 ;  /* 0x0000009e03027221 */ /* 0x000fe20000010000 */
[----:B------:R-:W-:Y:S01]  /*1240*/  FADD.FTZ R96, R51, R96 ;  /* 0x0000006033607221 */ /* 0x000fe20000010000 */
[----:B------:R-:W-:Y:S01]  /*1250*/  FFMA.FTZ R76, R45, R51, R76 ;  /* 0x000000332d4c7223 */ /* 0x000fe2000001004c */
[----:B------:R-:W-:Y:S01]  /*1260*/  FMUL.FTZ R51, R149, R182 ;  /* 0x000000b695337220 */ /* 0x000fe20000410000 */
[----:B------:R-:W-:Y:S01]  /*1270*/  SHF.L.U32 R165, R165, 0x10, RZ ;  /* 0x00000010a5a57819 */ /* 0x000fe200000006ff */
[----:B------:R-:W-:Y:S01]  /*1280*/  FMUL.FTZ R160, R136, R169 ;  /* 0x000000a988a07220 */ /* 0x000fe20000410000 */
[----:B------:R-:W-:Y:S01]  /*1290*/  FADD.FTZ R3, R2, R157 ;  /* 0x0000009d02037221 */ /* 0x000fe20000010000 */
[----:B------:R-:W-:Y:S01]  /*12a0*/  FMUL.FTZ R67, R149, R174 ;  /* 0x000000ae95437220 */ /* 0x000fe20000410000 */
[----:B------:R-:W-:Y:S01]  /*12b0*/  FADD.FTZ R106, R161, R106 ;  /* 0x0000006aa16a7221 */ /* 0x000fe20000010000 */
[----:B------:R-:W-:Y:S01]  /*12c0*/  FFMA.FTZ R86, R51, R161, R86 ;  /* 0x000000a133567223 */ /* 0x000fe20000010056 */
        /* <DEDUP_REMOVED lines=9> */
[----:B------:R-:W-:Y:S01]  /*1360*/  FFMA.FTZ R89, R54, R165, R89 ;  /* 0x000000a536597223 */ /* 0x000fe20000010059 */
[----:B------:R-:W-:Y:S01]  /*1370*/  FADD.FTZ R109, R165, R109 ;  /* 0x0000006da56d7221 */ /* 0x000fe20000010000 */
[----:B------:R-:W-:Y:S01]  /*1380*/  FMUL.FTZ R165, R120, R171 ;  /* 0x000000ab78a57220 */ /* 0x000fe20000410000 */
[----:B------:R-:W-:Y:S01]  /*1390*/  FADD.FTZ R2, R3, R162 ;  /* 0x000000a203027221 */ /* 0x000fe20000010000 */
[----:B------:R-:W-:Y:S01]  /*13a0*/  FFMA.FTZ R87, R52, R36, R87 ;  /* 0x0000002434577223 */ /* 0x000fe20000010057 */
[----:B------:R-:W-:-:S02]  /*13b0*/  FADD.FTZ R107, R36, R107 ;  /* 0x0000006b246b7221 */ /* 0x000fc40000010000 */
[----:B------:R-:W-:-:S05]  /*13c0*/  FADD.FTZ R36, R2, R165 ;  /* 0x000000a502247221 */ /* 0x000fca0000010000 */
[----:B------:R-:W0:Y:S01]  /*13d0*/  SHFL.DOWN PT, R3, R36, 0x10, 0x1f ;  /* 0x0a001f0024037f89 */ /* 0x000e2200000e0000 */
[----:B------:R-:W-:-:S04]  /*13e0*/  FFMA.FTZ R2, R0, R57, RZ ;  /* 0x0000003900027223 */ /* 0x000fc800000100ff */
[----:B------:R-:W-:-:S04]  /*13f0*/  FFMA.FTZ R2, R41, R154, R2 ;  /* 0x0000009a29027223 */ /* 0x000fc80000010002 */
[----:B------:R-:W-:-:S04]  /*1400*/  FFMA.FTZ R2, R43, R40, R2 ;  /* 0x000000282b027223 */ /* 0x000fc80000010002 */
[----:B------:R-:W-:Y:S01]  /*1410*/  FFMA.FTZ R2, R55, R156, R2 ;  /* 0x0000009c37027223 */ /* 0x000fe20000010002 */
[----:B0-----:R-:W-:-:S03]  /*1420*/  FADD.FTZ R37, R36, R3 ;  /* 0x0000000324257221 */ /* 0x001fc60000010000 */
[----:B------:R-:W-:-:S04]  /*1430*/  FFMA.FTZ R3, R63, R42, R2 ;  /* 0x0000002a3f037223 */ /* 0x000fc80000010002 */
[----:B------:R-:W-:-:S04]  /*1440*/  FFMA.FTZ R2, R66, R69, R3 ;  /* 0x0000004542027223 */ /* 0x000fc80000010003 */
[----:B------:R-:W-:-:S04]  /*1450*/  FFMA.FTZ R3, R65, R64, R2 ;  /* 0x0000004041037223 */ /* 0x000fc80000010002 */
[----:B------:R-:W-:-:S04]  /*1460*/  FFMA.FTZ R2, R150, R71, R3 ;  /* 0x0000004796027223 */ /* 0x000fc80000010003 */
[----:B------:R-:W-:-:S04]  /*1470*/  FFMA.FTZ R3, R45, R50, R2 ;  /* 0x000000322d037223 */ /* 0x000fc80000010002 */
[----:B------:R-:W-:-:S04]  /*1480*/  FFMA.FTZ R2, R44, R155, R3 ;  /* 0x0000009b2c027223 */ /* 0x000fc80000010003 */
[----:B------:R-:W-:Y:S01]  /*1490*/  FFMA.FTZ R3, R47, R56, R2 ;  /* 0x000000382f037223 */ /* 0x000fe20000010002 */
[----:B------:R-:W-:-:S03]  /*14a0*/  FMUL.FTZ R61, R149, R170 ;  /* 0x000000aa953d7220 */ /* 0x000fc60000410000 */
[----:B------:R-:W-:-:S04]  /*14b0*/  FFMA.FTZ R2, R48, R159, R3 ;  /* 0x0000009f30027223 */ /* 0x000fc80000010003 */
[----:B------:R-:W-:-:S04]  /*14c0*/  FFMA.FTZ R3, R61, R60, R2 ;  /* 0x0000003c3d037223 */ /* 0x000fc80000010002 */
[----:B------:R-:W-:-:S04]  /*14d0*/  FFMA.FTZ R2, R70, R163, R3 ;  /* 0x000000a346027223 */ /* 0x000fc80000010003 */
[----:B------:R-:W-:Y:S01]  /*14e0*/  FFMA.FTZ R3, R67, R68, R2 ;  /* 0x0000004443037223 */ /* 0x000fe20000010002 */
[----:B------:R-:W-:-:S03]  /*14f0*/  FADD.FTZ R94, R46, R94 ;  /* 0x0000005e2e5e7221 */ /* 0x000fc60000010000 */
[----:B------:R-:W-:Y:S01]  /*1500*/  FFMA.FTZ R2, R152, R167, R3 ;  /* 0x000000a798027223 */ /* 0x000fe20000010003 */
[----:B------:R-:W-:Y:S01]  /*1510*/  FFMA.FTZ R74, R65, R46, R74 ;  /* 0x0000002e414a7223 */ /* 0x000fe2000001004a */
[----:B------:R-:W-:Y:S02]  /*1520*/  FMUL.FTZ R46, R149, R180 ;  /* 0x000000b4952e7220 */ /* 0x000fe40000410000 */
[----:B------:R-:W-:-:S04]  /*1530*/  FFMA.FTZ R3, R49, R62, R2 ;  /* 0x0000003e31037223 */ /* 0x000fc80000010002 */
[----:B------:R-:W-:Y:S01]  /*1540*/  FFMA.FTZ R2, R46, R153, R3 ;  /* 0x000000992e027223 */ /* 0x000fe20000010003 */
[----:B------:R-:W-:-:S03]  /*1550*/  FADD.FTZ R100, R53, R100 ;  /* 0x0000006435647221 */ /* 0x000fc60000010000 */
[----:B------:R-:W-:Y:S01]  /*1560*/  FFMA.FTZ R3, R51, R158, R2 ;  /* 0x0000009e33037223 */ /* 0x000fe20000010002 */
[----:B------:R-:W-:Y:S01]  /*1570*/  FFMA.FTZ R80, R61, R53, R80 ;  /* 0x000000353d507223 */ /* 0x000fe20000010050 */
[----:B------:R-:W-:Y:S02]  /*1580*/  FMUL.FTZ R53, R149, R186 ;  /* 0x000000ba95357220 */ /* 0x000fe40000410000 */
[----:B------:R-:W-:Y:S01]  /*1590*/  FFMA.FTZ R2, R52, R157, R3 ;  /* 0x0000009d34027223 */ /* 0x000fe20000010003 */
[----:B------:R-:W-:-:S03]  /*15a0*/  FADD.FTZ R58, -R190, R58 ;  /* 0x0000003abe3a7221 */ /* 0x000fc60000010100 */
[----:B------:R-:W-:Y:S01]  /*15b0*/  FFMA.FTZ R3, R53, R160, R2 ;  /* 0x000000a035037223 */ /* 0x000fe20000010002 */
[----:B------:R-:W-:Y:S01]  /*15c0*/  FADD.FTZ R190, -R190, R59 ;  /* 0x0000003bbebe7221 */ /* 0x000fe20000010100 */
[C---:B------:R-:W-:Y:S02]  /*15d0*/  FMUL.FTZ R59, R149.reuse, R58 ;  /* 0x0000003a953b7220 */ /* 0x040fe40000410000 */
[----:B------:R-:W-:Y:S01]  /*15e0*/  FFMA.FTZ R2, R54, R161, R3 ;  /* 0x000000a136027223 */ /* 0x000fe20000010003 */
[----:B------:R-:W-:-:S03]  /*15f0*/  FMUL.FTZ R58, R149, R190 ;  /* 0x000000be953a7220 */ /* 0x000fc60000410000 */
[----:B------:R-:W-:-:S04]  /*1600*/  FFMA.FTZ R3, R59, R162, R2 ;  /* 0x000000a23b037223 */ /* 0x000fc80000010002 */
[----:B------:R-:W-:-:S05]  /*1610*/  FFMA.FTZ R3, R58, R165, R3 ;  /* 0x000000a53a037223 */ /* 0x000fca0000010003 */
[----:B------:R-:W0:Y:S01]  /*1620*/  SHFL.DOWN PT, R2, R3, 0x10, 0x1f ;  /* 0x0a001f0003027f89 */ /* 0x000e2200000e0000 */
[----:B------:R-:W-:Y:S01]  /*1630*/  FADD.FTZ R93, R39, R93 ;  /* 0x0000005d275d7221 */ /* 0x000fe20000010000 */
[----:B------:R-:W-:Y:S02]  /*1640*/  FFMA.FTZ R73, R66, R39, R73 ;  /* 0x0000002742497223 */ /* 0x000fe40000010049 */
[----:B------:R-:W1:Y:S01]  /*1650*/  SHFL.DOWN PT, R36, R37, 0x8, 0x1f ;  /* 0x09001f0025247f89 */ /* 0x000e6200000e0000 */
[----:B0-----:R-:W-:-:S05]  /*1660*/  FADD.FTZ R2, R3, R2 ;  /* 0x0000000203027221 */ /* 0x001fca0000010000 */
[----:B------:R-:W0:Y:S01]  /*1670*/  SHFL.DOWN PT, R39, R2, 0x8, 0x1f ;  /* 0x09001f0002277f89 */ /* 0x000e2200000e0000 */
[----:B-1----:R-:W-:Y:S01]  /*1680*/  FADD.FTZ R36, R37, R36 ;  /* 0x0000002425247221 */ /* 0x002fe20000010000 */
[----:B------:R-:W-:Y:S01]  /*1690*/  FADD.FTZ R108, R169, R108 ;  /* 0x0000006ca96c7221 */ /* 0x000fe20000010000 */
[----:B------:R-:W-:Y:S01]  /*16a0*/  FFMA.FTZ R88, R53, R169, R88 ;  /* 0x000000a935587223 */ /* 0x000fe20000010058 */
[----:B------:R-:W-:Y:S01]  /*16b0*/  FFMA.FTZ R85, R46, R38, R85 ;  /* 0x000000262e557223 */ /* 0x000fe20000010055 */
[----:B------:R-:W-:Y:S01]  /*16c0*/  FADD.FTZ R105, R38, R105 ;  /* 0x0000006926697221 */ /* 0x000fe20000010000 */
[----:B------:R-:W1:Y:S01]  /*16d0*/  SHFL.DOWN PT, R169, R36, 0x4, 0x1f ;  /* 0x08801f0024a97f89 */ /* 0x000e6200000e0000 */
[----:B0-----:R-:W-:-:S05]  /*16e0*/  FADD.FTZ R39, R2, R39 ;  /* 0x0000002702277221 */ /* 0x001fca0000010000 */
[----:B------:R-:W0:Y:S01]  /*16f0*/  SHFL.DOWN PT, R38, R39, 0x4, 0x1f ;  /* 0x08801f0027267f89 */ /* 0x000e2200000e0000 */
[----:B-1----:R-:W-:-:S05]  /*1700*/  FADD.FTZ R169, R36, R169 ;  /* 0x000000a924a97221 */ /* 0x002fca0000010000 */
        /* <DEDUP_REMOVED lines=9> */
[----:B------:R-:W-:Y:S01]  /*17a0*/  FADD.FTZ R110, R173, R110 ;  /* 0x0000006ead6e7221 */ /* 0x000fe20000010000 */
[----:B------:R-:W-:Y:S01]  /*17b0*/  FFMA.FTZ R90, R59, R173, R90 ;  /* 0x000000ad3b5a7223 */ /* 0x000fe2000001005a */
[----:B------:R-:W-:Y:S01]  /*17c0*/  FFMA.FTZ R91, R58, R171, R91 ;  /* 0x000000ab3a5b7223 */ /* 0x000fe2000001005b */
[----:B------:R-:W-:Y:S01]  /*17d0*/  FADD.FTZ R111, R171, R111 ;  /* 0x0000006fab6f7221 */ /* 0x000fe20000010000 */
        /* <DEDUP_REMOVED lines=11> */
.L_x_3027:
[----:B------:R-:W-:Y:S05]  /*1890*/  BSYNC.RECONVERGENT B0 ;  /* 0x0000000000007941 */ /* 0x000fea0003800200 */
.L_x_3026:
[----:B------:R-:W1:Y:S08]  /*18a0*/  S2UR UR5, SR_CgaCtaId ;  /* 0x00000000000579c3 */ /* 0x000e700000008800 */
[----:B------:R-:W-:Y:S06]  /*18b0*/  BAR.SYNC.DEFER_BLOCKING 0x0 ;  /* 0x0000000000007b1d */ /* 0x000fec0000010000 */
[----:B------:R-:W-:-:S02]  /*18c0*/  UMOV UR4, 0x400 ;  /* 0x0000040000047882 */ /* 0x000fc40000000000 */
        /* <DEDUP_REMOVED lines=34> */
[----:B------:R-:W-:-:S09]  /*1af0*/  UISETP.NE.AND.EX UP0, UPT, UR15, URZ, UPT, UP0 ;  /* 0x000000ff0f00728c */ /* 0x000fd2000bf05300 */
[----:B------:R-:W-:Y:S05]  /*1b00*/  BRA.U UP0, `(.L_x_3029) ;  /* 0x0000000100947547 */ /* 0x000fea000b800000 */
        /* <DEDUP_REMOVED lines=9> */
[----:B-----5:R-:W-:Y:S01]  /*1ba0*/  FFMA.FTZ R3, R149, R150, R11 ;  /* 0x0000009695037223 */ /* 0x020fe2000001000b */
        /* <DEDUP_REMOVED lines=27> */
.L_x_3029:
        /* <DEDUP_REMOVED lines=8> */
[-CC-:B------:R-:W-:Y:S01]  /*1de0*/  FFMA.FTZ R0, R0, R164.reuse, R169.reuse ;  /* 0x000000a400007223 */ /* 0x180fe200000100a9 */
[-CC-:B------:R-:W-:Y:S01]  /*1df0*/  FFMA.FTZ R41, R41, R164.reuse, R169.reuse ;  /* 0x000000a429297223 */ /* 0x180fe200000100a9 */
[-CC-:B------:R-:W-:Y:S01]  /*1e00*/  FFMA.FTZ R43, R43, R164.reuse, R169.reuse ;  /* 0x000000a42b2b7223 */ /* 0x180fe200000100a9 */
[----:B------:R-:W-:Y:S01]  /*1e10*/  FFMA.FTZ R55, R55, R164, R169 ;  /* 0x000000a437377223 */ /* 0x000fe200000100a9 */
[C---:B-----5:R-:W-:Y:S01]  /*1e20*/  FFMA.FTZ R30, R149.reuse, R65, R10 ;  /* 0x00000041951e7223 */ /* 0x060fe2000001000a */
[C---:B------:R-:W-:Y:S01]  /*1e30*/  FFMA.FTZ R31, R149.reuse, R150, R11 ;  /* 0x00000096951f7223 */ /* 0x040fe2000001000b */
[C---:B------:R-:W-:Y:S01]  /*1e40*/  FFMA.FTZ R28, R149.reuse, R63, R8 ;  /* 0x0000003f951c7223 */ /* 0x040fe20000010008 */
[----:B------:R-:W-:Y:S01]  /*1e50*/  FFMA.FTZ R29, R149, R66, R9 ;  /* 0x00000042951d7223 */ /* 0x000fe20000010009 */
[----:B------:R-:W-:Y:S01]  /*1e60*/  FADD.FTZ R57, R57, -R0 ;  /* 0x8000000039397221 */ /* 0x000fe20000010000 */
[----:B------:R-:W-:Y:S01]  /*1e70*/  FADD.FTZ R154, R154, -R41 ;  /* 0x800000299a9a7221 */ /* 0x000fe20000010000 */
[----:B------:R-:W-:Y:S01]  /*1e80*/  FADD.FTZ R43, R40, -R43 ;  /* 0x8000002b282b7221 */ /* 0x000fe20000010000 */
[----:B------:R-:W-:Y:S01]  /*1e90*/  FADD.FTZ R156, R156, -R55 ;  /* 0x800000379c9c7221 */ /* 0x000fe20000010000 */
[-C--:B------:R-:W-:Y:S01]  /*1ea0*/  FMUL.FTZ R39, R30, R148.reuse ;  /* 0x000000941e277220 */ /* 0x080fe20000410000 */
[-C--:B------:R-:W-:Y:S01]  /*1eb0*/  FMUL.FTZ R0, R31, R148.reuse ;  /* 0x000000941f007220 */ /* 0x080fe20000410000 */
[-C--:B------:R-:W-:Y:S01]  /*1ec0*/  FMUL.FTZ R38, R28, R148.reuse ;  /* 0x000000941c267220 */ /* 0x080fe20000410000 */
[----:B------:R-:W-:Y:S01]  /*1ed0*/  FMUL.FTZ R3, R29, R148 ;  /* 0x000000941d037220 */ /* 0x000fe20000410000 */
[C---:B------:R-:W-:Y:S01]  /*1ee0*/  FFMA.FTZ R34, R149.reuse, R43, R6 ;  /* 0x0000002b95227223 */ /* 0x040fe20000010006 */
[C---:B------:R-:W-:Y:S01]  /*1ef0*/  FFMA.FTZ R35, R149.reuse, R156, R7 ;  /* 0x0000009c95237223 */ /* 0x040fe20000010007 */
[C---:B------:R-:W-:Y:S01]  /*1f00*/  FFMA.FTZ R32, R149.reuse, R57, R4 ;  /* 0x0000003995207223 */ /* 0x040fe20000010004 */
[----:B------:R-:W-:Y:S01]  /*1f10*/  FFMA.FTZ R33, R149, R154, R5 ;  /* 0x0000009a95217223 */ /* 0x000fe20000010005 */
[----:B------:R-:W-:Y:S01]  /*1f20*/  F2FP.BF16.F32.PACK_AB R39, R0, R39 ;  /* 0x000000270027723e */ /* 0x000fe200000010ff */
[----:B------:R-:W-:Y:S01]  /*1f30*/  FMUL.FTZ R37, R34, R148 ;  /* 0x0000009422257220 */ /* 0x000fe20000410000 */
[----:B------:R-:W-:Y:S01]  /*1f40*/  F2FP.BF16.F32.PACK_AB R38, R3, R38 ;  /* 0x000000260326723e */ /* 0x000fe200000010ff */
[-C--:B------:R-:W-:Y:S01]  /*1f50*/  FMUL.FTZ R0, R35, R148.reuse ;  /* 0x0000009423007220 */ /* 0x080fe20000410000 */
[-C--:B------:R-:W-:Y:S01]  /*1f60*/  FMUL.FTZ R36, R32, R148.reuse ;  /* 0x0000009420247220 */ /* 0x080fe20000410000 */
[----:B------:R-:W-:-:S03]  /*1f70*/  FMUL.FTZ R3, R33, R148 ;  /* 0x0000009421037220 */ /* 0x000fc60000410000 */
[----:B------:R-:W-:Y:S02]  /*1f80*/  F2FP.BF16.F32.PACK_AB R37, R0, R37 ;  /* 0x000000250025723e */ /* 0x000fe400000010ff */
[----:B------:R-:W-:-:S07]  /*1f90*/  F2FP.BF16.F32.PACK_AB R36, R3, R36 ;  /* 0x000000240324723e */ /* 0x000fce00000010ff */
.L_x_3030:
[----:B------:R-:W-:Y:S01]  /*1fa0*/  ISETP.NE.U32.AND P1, PT, RZ, UR14, PT ;  /* 0x0000000eff007c0c */ /* 0x000fe2000bf25070 */
[----:B------:R-:W0:Y:S03]  /*1fb0*/  LDC.64 R2, c[0x0][0x468] ;  /* 0x00011a00ff027b82 */ /* 0x000e260000000a00 */
[----:B------:R-:W-:-:S13]  /*1fc0*/  ISETP.NE.AND.EX P1, PT, RZ, UR15, PT, P1 ;  /* 0x0000000fff007c0c */ /* 0x000fda000bf25310 */
[----:B------:R-:W1:Y:S01]  /*1fd0*/  @P1 LDC.64 R40, c[0x0][0x478] ;  /* 0x00011e00ff281b82 */ /* 0x000e620000000a00 */
[----:B0-----:R-:W-:-:S04]  /*1fe0*/  IMAD.WIDE.U32 R42, R151, 0x10, R2 ;  /* 0x00000010972a7825 */ /* 0x001fc800078e0002 */
[----:B-1----:R-:W-:-:S05]  /*1ff0*/  @P1 IMAD.WIDE.U32 R40, R151, 0x20, R40 ;  /* 0x0000002097281825 */ /* 0x002fca00078e0028 */
[----:B------:R0:W-:Y:S04]  /*2000*/  @P1 STG.E.128 desc[UR6][R40.64], R32 ;  /* 0x0000002028001986 */ /* 0x0001e8000c101d06 */
[----:B------:R0:W-:Y:S04]  /*2010*/  @P1 STG.E.128 desc[UR6][R40.64+0x10], R28 ;  /* 0x0000101c28001986 */ /* 0x0001e8000c101d06 */
[----:B------:R0:W-:Y:S01]  /*2020*/  STG.E.128 desc[UR6][R42.64], R36 ;  /* 0x000000242a007986 */ /* 0x0001e2000c101d06 */
        /* <DEDUP_REMOVED lines=17> */
[C---:B0-----:R-:W-:Y:S01]  /*2140*/  FFMA.FTZ R32, R149.reuse, R45, R12 ;  /* 0x0000002d95207223 */ /* 0x041fe2000001000c */
        /* <DEDUP_REMOVED lines=20> */
.L_x_3031:
        /* <DEDUP_REMOVED lines=31> */
[----:B------:R-:W-:-:S02]  /*2480*/  FMUL.FTZ R41, R37, R148 ;  /* 0x0000009425297220 */ /* 0x000fc40000410000 */
[----:B------:R-:W-:Y:S02]  /*2490*/  F2FP.BF16.F32.PACK_AB R38, R43, R38 ;  /* 0x000000262b26723e */ /* 0x000fe400000010ff */
[----:B------:R-:W-:Y:S02]  /*24a0*/  F2FP.BF16.F32.PACK_AB R39, R40, R67 ;  /* 0x000000432827723e */ /* 0x000fe400000010ff */
[----:B------:R-:W-:Y:S02]  /*24b0*/  F2FP.BF16.F32.PACK_AB R37, R0, R47 ;  /* 0x0000002f0025723e */ /* 0x000fe400000010ff */
[----:B------:R-:W-:-:S07]  /*24c0*/  F2FP.BF16.F32.PACK_AB R36, R41, R36 ;  /* 0x000000242924723e */ /* 0x000fce00000010ff */
.L_x_3032:
[----:B------:R-:W0:Y:S01]  /*24d0*/  @P1 LDC.64 R40, c[0x0][0x478] ;  /* 0x00011e00ff281b82 */ /* 0x000e220000000a00 */
[----:B------:R-:W-:-:S04]  /*24e0*/  IMAD.WIDE.U32 R42, R147, 0x10, R2 ;  /* 0x00000010932a7825 */ /* 0x000fc800078e0002 */
[----:B0-----:R-:W-:-:S05]  /*24f0*/  @P1 IMAD.WIDE.U32 R40, R147, 0x20, R40 ;  /* 0x0000002093281825 */ /* 0x001fca00078e0028 */
        /* <DEDUP_REMOVED lines=41> */
.L_x_3033:
        /* <DEDUP_REMOVED lines=17> */
[C---:B0-----:R-:W-:Y:S01]  /*28a0*/  FFMA.FTZ R37, R149.reuse, R46, R21 ;  /* 0x0000002e95257223 */ /* 0x041fe20000010015 */
        /* <DEDUP_REMOVED lines=18> */
.L_x_3034:
[----:B------:R-:W0:Y:S01]  /*29d0*/  @P1 LDC.64 R40, c[0x0][0x478] ;  /* 0x00011e00ff281b82 */ /* 0x000e220000000a00 */
[----:B------:R-:W-:-:S04]  /*29e0*/  IMAD.WIDE.U32 R2, R121, 0x10, R2 ;  /* 0x0000001079027825 */ /* 0x000fc800078e0002 */
[----:B0-----:R-:W-:-:S05]  /*29f0*/  @P1 IMAD.WIDE.U32 R40, R121, 0x20, R40 ;  /* 0x0000002079281825 */ /* 0x001fca00078e0028 */
[----:B------:R1:W-:Y:S04]  /*2a00*/  @P1 STG.E.128 desc[UR6][R40.64], R32 ;  /* 0x0000002028001986 */ /* 0x0003e8000c101d06 */
[----:B------:R1:W-:Y:S04]  /*2a10*/  @P1 STG.E.128 desc[UR6][R40.64+0x10], R28 ;  /* 0x0000101c28001986 */ /* 0x0003e8000c101d06 */
[----:B------:R1:W-:Y:S01]  /*2a20*/  STG.E.128 desc[UR6][R2.64], R36 ;  /* 0x0000002402007986 */ /* 0x0003e2000c101d06 */
[----:B------:R-:W-:Y:S05]  /*2a30*/  BRA `(.L_x_3035) ;  /* 0x0000000c00cc7947 */ /* 0x000fea0003800000 */
.L_x_3028:
        /* <DEDUP_REMOVED lines=9> */
[-CC-:B------:R-:W-:Y:S01]  /*2ad0*/  FFMA.FTZ R43, R43, R164.reuse, R169.reuse ;  /* 0x000000a42b2b7223 */ /* 0x180fe200000100a9 */
[--C-:B------:R-:W-:Y:S01]  /*2ae0*/  FFMA.FTZ R55, R55, R164, R169.reuse ;  /* 0x000000a437377223 */ /* 0x100fe200000100a9 */
[C---:B------:R-:W-:Y:S01]  /*2af0*/  FMUL.FTZ R3, R149.reuse, R64 ;  /* 0x0000004095037220 */ /* 0x040fe20000410000 */
[----:B------:R-:W-:Y:S01]  /*2b00*/  FMUL.FTZ R37, R149, R150 ;  /* 0x0000009695257220 */ /* 0x000fe20000410000 */
[-CC-:B------:R-:W-:Y:S01]  /*2b10*/  FFMA.FTZ R63, R63, R164.reuse, R169.reuse ;  /* 0x000000a43f3f7223 */ /* 0x180fe200000100a9 */
[----:B------:R-:W-:Y:S01]  /*2b20*/  FFMA.FTZ R66, R66, R164, R169 ;  /* 0x000000a442427223 */ /* 0x000fe200000100a9 */
[----:B------:R-:W-:Y:S01]  /*2b30*/  FADD.FTZ R2, R57, -R0 ;  /* 0x8000000039027221 */ /* 0x000fe20000010000 */
[-C--:B------:R-:W-:Y:S01]  /*2b40*/  FMUL.FTZ R3, R3, R148.reuse ;  /* 0x0000009403037220 */ /* 0x080fe20000410000 */
[----:B------:R-:W-:Y:S01]  /*2b50*/  FMUL.FTZ R0, R37, R148 ;  /* 0x0000009425007220 */ /* 0x000fe20000410000 */
[----:B------:R-:W-:Y:S01]  /*2b60*/  FADD.FTZ R154, R154, -R41 ;  /* 0x800000299a9a7221 */ /* 0x000fe20000010000 */
[----:B------:R-:W-:Y:S01]  /*2b70*/  FADD.FTZ R40, R40, -R43 ;  /* 0x8000002b28287221 */ /* 0x000fe20000010000 */
[----:B------:R-:W-:Y:S01]  /*2b80*/  FADD.FTZ R156, R156, -R55 ;  /* 0x800000379c9c7221 */ /* 0x000fe20000010000 */
[----:B------:R-:W-:Y:S01]  /*2b90*/  FADD.FTZ R42, R42, -R63 ;  /* 0x8000003f2a2a7221 */ /* 0x000fe20000010000 */
[----:B------:R-:W-:Y:S01]  /*2ba0*/  FADD.FTZ R66, R69, -R66 ;  /* 0x8000004245427221 */ /* 0x000fe20000010000 */
[----:B------:R-:W-:Y:S01]  /*2bb0*/  F2FP.BF16.F32.PACK_AB R39, R0, R3 ;  /* 0x000000030027723e */ /* 0x000fe200000010ff */
        /* <DEDUP_REMOVED lines=11> */
[----:B------:R-:W-:-:S03]  /*2c70*/  FMUL.FTZ R36, R37, R148 ;  /* 0x0000009425247220 */ /* 0x000fc60000410000 */
[----:B------:R-:W-:Y:S02]  /*2c80*/  F2FP.BF16.F32.PACK_AB R38, R57, R38 ;  /* 0x000000263926723e */ /* 0x000fe400000010ff */
[----:B------:R-:W-:Y:S02]  /*2c90*/  F2FP.BF16.F32.PACK_AB R37, R0, R41 ;  /* 0x000000290025723e */ /* 0x000fe400000010ff */
[----:B------:R-:W-:Y:S01]  /*2ca0*/  F2FP.BF16.F32.PACK_AB R36, R36, R3 ;  /* 0x000000032424723e */ /* 0x000fe200000010ff */
[----:B------:R-:W-:Y:S06]  /*2cb0*/  BRA `(.L_x_3037) ;  /* 0x0000000000907947 */ /* 0x000fec0003800000 */
.L_x_3036:
        /* <DEDUP_REMOVED lines=22> */
[C---:B------:R-:W-:Y:S01]  /*2e20*/  FMUL.FTZ R34, R149.reuse, R34 ;  /* 0x0000002295227220 */ /* 0x040fe20000410000 */
[C---:B------:R-:W-:Y:S01]  /*2e30*/  FMUL.FTZ R35, R149.reuse, R156 ;  /* 0x0000009c95237220 */ /* 0x040fe20000410000 */
[C---:B------:R-:W-:Y:S01]  /*2e40*/  FMUL.FTZ R32, R149.reuse, R0 ;  /* 0x0000000095207220 */ /* 0x040fe20000410000 */
[----:B------:R-:W-:Y:S01]  /*2e50*/  FMUL.FTZ R33, R149, R154 ;  /* 0x0000009a95217220 */ /* 0x000fe20000410000 */
[----:B------:R-:W-:Y:S01]  /*2e60*/  F2FP.BF16.F32.PACK_AB R38, R3, R38 ;  /* 0x000000260326723e */ /* 0x000fe200000010ff */
        /* <DEDUP_REMOVED lines=9> */
.L_x_3037:
[----:B------:R-:W0:Y:S08]  /*2f00*/  @P1 LDC.64 R40, c[0x0][0x478] ;  /* 0x00011e00ff281b82 */ /* 0x000e300000000a00 */
[----:B------:R-:W1:Y:S01]  /*2f10*/  LDC.64 R2, c[0x0][0x468] ;  /* 0x00011a00ff027b82 */ /* 0x000e620000000a00 */
[----:B0-----:R-:W-:-:S05]  /*2f20*/  @P1 IMAD.WIDE.U32 R40, R151, 0x20, R40 ;  /* 0x0000002097281825 */ /* 0x001fca00078e0028 */
[----:B------:R0:W-:Y:S01]  /*2f30*/  @P1 STG.E.128 desc[UR6][R40.64], R32 ;  /* 0x0000002028001986 */ /* 0x0001e2000c101d06 */
[----:B-1----:R-:W-:-:S03]  /*2f40*/  IMAD.WIDE.U32 R42, R151, 0x10, R2 ;  /* 0x00000010972a7825 */ /* 0x002fc600078e0002 */
        /* <DEDUP_REMOVED lines=11> */
[----:B0-----:R-:W-:Y:S01]  /*3000*/  FADD.FTZ R32, R50, -R45 ;  /* 0x8000002d32207221 */ /* 0x001fe20000010000 */
        /* <DEDUP_REMOVED lines=28> */
.L_x_3038:
        /* <DEDUP_REMOVED lines=16> */
[C---:B0-----:R-:W-:Y:S01]  /*32d0*/  FMUL.FTZ R37, R149.reuse, R50 ;  /* 0x0000003295257220 */ /* 0x041fe20000410000 */
        /* <DEDUP_REMOVED lines=19> */
.L_x_3039:
        /* <DEDUP_REMOVED lines=44> */
.L_x_3040:
        /* <DEDUP_REMOVED lines=36> */
.L_x_3041:
[----:B------:R-:W0:Y:S01]  /*3910*/  @P1 LDC.64 R40, c[0x0][0x478] ;  /* 0x00011e00ff281b82 */ /* 0x000e220000000a00 */
[----:B------:R-:W-:-:S04]  /*3920*/  IMAD.WIDE.U32 R2, R121, 0x10, R2 ;  /* 0x0000001079027825 */ /* 0x000fc800078e0002 */
[----:B0-----:R-:W-:-:S05]  /*3930*/  @P1 IMAD.WIDE.U32 R40, R121, 0x20, R40 ;  /* 0x0000002079281825 */ /* 0x001fca00078e0028 */
[----:B------:R0:W-:Y:S04]  /*3940*/  @P1 STG.E.128 desc[UR6][R40.64], R32 ;  /* 0x0000002028001986 */ /* 0x0001e8000c101d06 */
[----:B------:R0:W-:Y:S04]  /*3950*/  @P1 STG.E.128 desc[UR6][R40.64+0x10], R28 ;  /* 0x0000101c28001986 */ /* 0x0001e8000c101d06 */
[----:B------:R0:W-:Y:S02]  /*3960*/  STG.E.128 desc[UR6][R2.64], R36 ;  /* 0x0000002402007986 */ /* 0x0001e4000c101d06 */
.L_x_3035:
[----:B01----:R-:W0:Y:S01]  /*3970*/  LDC.64 R2, c[0x0][0x380] ;  /* 0x0000e000ff027b82 */ /* 0x003e220000000a00 */
        /* <DEDUP_REMOVED lines=11> */
[----:B------:R-:W-:-:S07]  /*3a30*/  MOV R11, R113 ;  /* 0x00000071000b7202 */ /* 0x000fce0000000f00 */
.L_x_3025:
        /* <DEDUP_REMOVED lines=21> */
.L_x_3043:
        /* <DEDUP_REMOVED lines=15> */
.L_x_10715:


//--------------------- .text._ZN10layer_norm13ln_bwd_kernelINS_13Kernel_traitsI13__nv_bfloat16S2_fS2_fjLj6144ELj1ELj1ELj8ELj16ENS_18Kernel_traits_baseILj6144ES2_S2_fS2_fjLj256EEEEELb0ELb0ELb1ELb0EEEvNS_9BwdParamsE --------------------------
	.section	.text._ZN10layer_norm13ln_bwd_kernelINS_13Kernel_traitsI13__nv_bfloat16S2_fS2_fjLj6144ELj1ELj1ELj8ELj16ENS_18Kernel_traits_baseILj6144ES2_S2_fS2_fjLj256EEEEELb0ELb0ELb1ELb0EEEvNS_9BwdParamsE,"ax",@progbits
	.align	128
        .global         _ZN10layer_norm13ln_bwd_kernelINS_13Kernel_traitsI13__nv_bfloat16S2_fS2_fjLj6144ELj1ELj1ELj8ELj16ENS_18Kernel_traits_baseILj6144ES2_S2_fS2_fjLj256EEEEELb0ELb0ELb1ELb0EEEvNS_9BwdParamsE
        .type           _ZN10layer_norm13ln_bwd_kernelINS_13Kernel_traitsI13__nv_bfloat16S2_fS2_fjLj6144ELj1ELj1ELj8ELj16ENS_18Kernel_traits_baseILj6144ES2_S2_fS2_fjLj256EEEEELb0ELb0ELb1ELb0EEEvNS_9BwdParamsE,@function
        .size           _ZN10layer_norm13ln_bwd_kernelINS_13Kernel_traitsI13__nv_bfloat16S2_fS2_fjLj6144ELj1ELj1ELj8ELj16ENS_18Kernel_traits_baseILj6144ES2_S2_fS2_fjLj256EEEEELb0ELb0ELb1ELb0EEEvNS_9BwdParamsE,(.L_x_10716 - _ZN10layer_norm13ln_bwd_kernelINS_13Kernel_traitsI13__nv_bfloat16S2_fS2_fjLj6144ELj1ELj1ELj8ELj16ENS_18Kernel_traits_baseILj6144ES2_S2_fS2_fjLj256EEEEELb0ELb0ELb1ELb0EEEvNS_9BwdParamsE)
        .other          _ZN10layer_norm13ln_bwd_kernelINS_13Kernel_traitsI13__nv_bfloat16S2_fS2_fjLj6144ELj1ELj1ELj8ELj16ENS_18Kernel_traits_baseILj6144ES2_S2_fS2_fjLj256EEEEELb0ELb0ELb1ELb0EEEvNS_9BwdParamsE,@"STO_CUDA_ENTRY STV_DEFAULT"
_ZN10layer_norm13ln_bwd_kernelINS_13Kernel_traitsI13__nv_bfloat16S2_fS2_fjLj6144ELj1ELj1ELj8ELj16ENS_18Kernel_traits_baseILj6144ES2_S2_fS2_fjLj256EEEEELb0ELb0ELb1ELb0EEEvNS_9BwdParamsE:
.text._ZN10layer_norm13ln_bwd_kernelINS_13Kernel_traitsI13__nv_bfloat16S2_fS2_fjLj6144ELj1ELj1ELj8ELj16ENS_18Kernel_traits_baseILj6144ES2_S2_fS2_fjLj256EEEEELb0ELb0ELb1ELb0EEEvNS_9BwdParamsE:
        /* <DEDUP_REMOVED lines=95> */
.L_x_3114:
        /* <DEDUP_REMOVED lines=14> */
[----:B------:R-:W0:Y:S08]  /*06d0*/  LDC.64 R96, c[0x0][0x3c0] ;  /* 0x0000f000ff607b82 */ /* 0x000e300000000a00 */
[----:B------:R-:W1:Y:S01]  /*06e0*/  LDC R113, c[0x0][0x388] ;  /* 0x0000e200ff717b82 */ /* 0x000e620000000800 */
[----:B0-----:R-:W-:-:S06]  /*06f0*/  IMAD.WIDE R96, R2, 0x4, R96 ;  /* 0x0000000402607825 */ /* 0x001fcc00078e0260 */
[----:B------:R-:W2:Y:S01]  /*0700*/  LDG.E R96, desc[UR10][R96.64] ;  /* 0x0000000a60607981 */ /* 0x000ea2000c1e1900 */
[----:B------:R-:W-:Y:S01]  /*0710*/  IADD3 R100, PT, PT, R114, -0x1, RZ ;  /* 0xffffffff72647810 */ /* 0x000fe20007ffe0ff */
[-C--:B-1----:R-:W-:Y:S01]  /*0720*/  IMAD R98, R2, R113.reuse, RZ ;  /* 0x0000007102627224 */ /* 0x082fe200078e02ff */
[----:B------:R-:W-:Y:S01]  /*0730*/  ISETP.GE.U32.AND P3, PT, R0, 0x100, PT ;  /* 0x000001000000780c */ /* 0x000fe20003f66070 */
[----:B------:R-:W0:Y:S01]  /*0740*/  S2R R112, SR_TID.X ;  /* 0x0000000000707919 */ /* 0x000e220000002100 */
[----:B------:R-:W-:Y:S01]  /*0750*/  ISETP.NE.AND P0, PT, RZ, UR9, PT ;  /* 0x00000009ff007c0c */ /* 0x000fe2000bf05270 */
[----:B------:R-:W-:Y:S01]  /*0760*/  IMAD R100, R100, R113, RZ ;  /* 0x0000007164647224 */ /* 0x000fe200078e02ff */
[----:B------:R-:W-:Y:S01]  /*0770*/  SHF.R.S32.HI R99, RZ, 0x1f, R98 ;  /* 0x0000001fff637819 */ /* 0x000fe20000011462 */
[----:B------:R-:W-:Y:S01]  /*0780*/  BSSY.RECONVERGENT B1, `(.L_x_3047) ;  /* 0x0000068000017945 */ /* 0x000fe20003800200 */
[----:B------:R-:W-:Y:S02]  /*0790*/  ISETP.GE.U32.AND P4, PT, R0, 0x200, PT ;  /* 0x000002000000780c */ /* 0x000fe40003f86070 */
[----:B------:R-:W-:-:S02]  /*07a0*/  SHF.R.S32.HI R101, RZ, 0x1f, R100 ;  /* 0x0000001fff657819 */ /* 0x000fc40000011464 */
[----:B------:R-:W-:Y:S02]  /*07b0*/  LEA.HI R99, R99, R98, RZ, 0x3 ;  /* 0x0000006263637211 */ /* 0x000fe400078f18ff */
[----:B------:R-:W-:Y:S02]  /*07c0*/  LEA.HI R101, R101, R100, RZ, 0x3 ;  /* 0x0000006465657211 */ /* 0x000fe400078f18ff */
[----:B------:R-:W-:Y:S02]  /*07d0*/  ISETP.GE.U32.AND P2, PT, R0, 0x300, PT ;  /* 0x000003000000780c */ /* 0x000fe40003f46070 */
[----:B------:R-:W-:Y:S02]  /*07e0*/  MOV R111, RZ ;  /* 0x000000ff006f7202 */ /* 0x000fe40000000f00 */
[----:B------:R-:W-:Y:S02]  /*07f0*/  MOV R170, RZ ;  /* 0x000000ff00aa7202 */ /* 0x000fe40000000f00 */
[----:B0-----:R-:W-:-:S02]  /*0800*/  LEA.HI.SX32 R168, R99, R112, 0x1d ;  /* 0x0000007063a87211 */ /* 0x001fc400078feaff */
[----:B------:R-:W-:Y:S02]  /*0810*/  LEA.HI.SX32 R110, R101, R112, 0x1d ;  /* 0x00000070656e7211 */ /* 0x000fe400078feaff */
[----:B------:R-:W-:Y:S02]  /*0820*/  MOV R109, R168 ;  /* 0x000000a8006d7202 */ /* 0x000fe40000000f00 */
[----:B--2---:R-:W-:Y:S01]  /*0830*/  FSEL R108, R96, RZ, !P0 ;  /* 0x000000ff606c7208 */ /* 0x004fe20004000000 */
[----:B------:R-:W-:Y:S06]  /*0840*/  @!P3 BRA `(.L_x_3048) ;  /* 0x00000004006cb947 */ /* 0x000fec0003800000 */
        /* <DEDUP_REMOVED lines=14> */
[----:B------:R0:W5:Y:S02]  /*0930*/  @P0 LDG.E.128 R20, desc[UR10][R152.64+0x10] ;  /* 0x0000100a98140981 */ /* 0x000164000c1e1d00 */
[----:B0-----:R-:W-:Y:S02]  /*0940*/  SHF.L.U32 R153, R173, 0x10, RZ ;  /* 0x00000010ad997819 */ /* 0x001fe400000006ff */
[----:B------:R-:W-:Y:S02]  /*0950*/  SHF.L.U32 R157, R172, 0x10, RZ ;  /* 0x00000010ac9d7819 */ /* 0x000fe400000006ff */
[----:B------:R-:W-:-:S02]  /*0960*/  SHF.L.U32 R163, R139, 0x10, RZ ;  /* 0x000000108ba37819 */ /* 0x000fc400000006ff */
[----:B------:R-:W-:Y:S02]  /*0970*/  SHF.L.U32 R167, R169, 0x10, RZ ;  /* 0x00000010a9a77819 */ /* 0x000fe400000006ff */
[----:B------:R-:W-:Y:S02]  /*0980*/  IADD3 R110, PT, PT, R110, 0x100, RZ ;  /* 0x000001006e6e7810 */ /* 0x000fe40007ffe0ff */
[----:B------:R-:W-:Y:S01]  /*0990*/  IADD3 R109, PT, PT, R109, 0x100, RZ ;  /* 0x000001006d6d7810 */ /* 0x000fe20007ffe0ff */
        /* <DEDUP_REMOVED lines=8> */
[----:B---3--:R-:W-:Y:S01]  /*0a20*/  FADD.FTZ R104, -R108, R104 ;  /* 0x000000686c687221 */ /* 0x008fe20000010100 */
        /* <DEDUP_REMOVED lines=59> */
[----:B------:R-:W-:Y:S01]  /*0de0*/  FADD.FTZ R111, R98, R167 ;  /* 0x000000a7626f7221 */ /* 0x000fe20000010000 */
[----:B------:R-:W-:-:S07]  /*0df0*/  FFMA.FTZ R170, R164, R167, R97 ;  /* 0x000000a7a4aa7223 */ /* 0x000fce0000010061 */
.L_x_3048:
[----:B----4-:R-:W-:Y:S05]  /*0e00*/  BSYNC.RECONVERGENT B1 ;  /* 0x0000000000017941 */ /* 0x010fea0003800200 */
.L_x_3047:
        /* <DEDUP_REMOVED lines=20> */
[----:B------:R-:W-:Y:S02]  /*0f50*/  IADD3 R110, PT, PT, R110, 0x100, RZ ;  /* 0x000001006e6e7810 */ /* 0x000fe40007ffe0ff */
[----:B------:R-:W-:Y:S01]  /*0f60*/  IADD3 R109, PT, PT, R109, 0x100, RZ ;  /* 0x000001006d6d7810 */ /* 0x000fe20007ffe0ff */
[C---:B---3--:R-:W-:Y:S01]  /*0f70*/  FADD.FTZ R124, -R108.reuse, R98 ;  /* 0x000000626c7c7221 */ /* 0x048fe20000010100 */
[C---:B------:R-:W-:Y:S01]  /*0f80*/  FADD.FTZ R120, -R108.reuse, R96 ;  /* 0x000000606c787221 */ /* 0x040fe20000010100 */
[C---:B------:R-:W-:Y:S01]  /*0f90*/  FADD.FTZ R126, -R108.reuse, R99 ;  /* 0x000000636c7e7221 */ /* 0x040fe20000010100 */
[----:B----4-:R-:W-:Y:S01]  /*0fa0*/  PRMT R98, R101, 0x7632, R98 ;  /* 0x0000763265627816 */ /* 0x010fe20000000062 */
[----:B------:R-:W-:Y:S01]  /*0fb0*/  FADD.FTZ R122, -R108, R97 ;  /* 0x000000616c7a7221 */ /* 0x000fe20000010100 */
[C---:B------:R-:W-:Y:S01]  /*0fc0*/  PRMT R96, R100.reuse, 0x7632, R96 ;  /* 0x0000763264607816 */ /* 0x040fe20000000060 */
[C---:B-----5:R-:W-:Y:S01]  /*0fd0*/  FMUL.FTZ R115, R133.reuse, R120 ;  /* 0x0000007885737220 */ /* 0x060fe20000410000 */
[----:B------:R-:W-:Y:S01]  /*0fe0*/  SHF.L.U32 R97, R100, 0x10, RZ ;  /* 0x0000001064617819 */ /* 0x000fe200000006ff */
[C---:B------:R-:W-:Y:S01]  /*0ff0*/  FMUL.FTZ R120, R133.reuse, R126 ;  /* 0x0000007e85787220 */ /* 0x040fe20000410000 */
[----:B------:R-:W-:Y:S01]  /*1000*/  SHF.L.U32 R98, R98, 0x10, RZ ;  /* 0x0000001062627819 */ /* 0x000fe200000006ff */
[----:B--2---:R-:W-:Y:S01]  /*1010*/  FADD.FTZ R104, -R108, R104 ;  /* 0x000000686c687221 */ /* 0x004fe20000010100 */
[C---:B------:R-:W-:Y:S01]  /*1020*/  PRMT R99, R102.reuse, 0x7632, R99 ;  /* 0x0000763266637816 */ /* 0x040fe20000000063 */
[C---:B------:R-:W-:Y:S01]  /*1030*/  FMUL.FTZ R116, R133.reuse, R122 ;  /* 0x0000007a85747220 */ /* 0x040fe20000410000 */
[----:B------:R-:W-:Y:S01]  /*1040*/  SHF.L.U32 R125, R102, 0x10, RZ ;  /* 0x00000010667d7819 */ /* 0x000fe200000006ff */
[----:B------:R-:W-:Y:S01]  /*1050*/  FADD.FTZ R102, -R108, R105 ;  /* 0x000000696c667221 */ /* 0x000fe20000010100 */
[----:B------:R-:W-:Y:S01]  /*1060*/  SHF.L.U32 R96, R96, 0x10, RZ ;  /* 0x0000001060607819 */ /* 0x000fe200000006ff */
[-C--:B------:R-:W-:Y:S01]  /*1070*/  FMUL.FTZ R118, R118, R97.reuse ;  /* 0x0000006176767220 */ /* 0x080fe20000410000 */
[----:B------:R-:W-:Y:S01]  /*1080*/  FMUL.FTZ R119, R133, R124 ;  /* 0x0000007c85777220 */ /* 0x000fe20000410000 */
[----:B------:R-:W-:Y:S01]  /*1090*/  SHF.L.U32 R124, R82, 0x10, RZ ;  /* 0x00000010527c7819 */ /* 0x000fe200000006ff */
[-C--:B------:R-:W-:Y:S01]  /*10a0*/  FMUL.FTZ R121, R121, R98.reuse ;  /* 0x0000006279797220 */ /* 0x080fe20000410000 */
[----:B------:R-:W-:Y:S01]  /*10b0*/  FFMA.FTZ R67, R120, R98, R67 ;  /* 0x0000006278437223 */ /* 0x000fe20000010043 */
[----:B------:R-:W-:Y:S01]  /*10c0*/  FADD.FTZ R43, R43, R98 ;  /* 0x000000622b2b7221 */ /* 0x000fe20000010000 */
[----:B------:R-:W-:Y:S01]  /*10d0*/  SHF.L.U32 R98, R175, 0x10, RZ ;  /* 0x00000010af627819 */ /* 0x000fe200000006ff */
[----:B------:R-:W-:Y:S01]  /*10e0*/  FMUL.FTZ R123, R133, R104 ;  /* 0x00000068857b7220 */ /* 0x000fe20000410000 */
[----:B------:R-:W-:Y:S01]  /*10f0*/  SHF.L.U32 R99, R99, 0x10, RZ ;  /* 0x0000001063637819 */ /* 0x000fe200000006ff */
[-C--:B------:R-:W-:Y:S01]  /*1100*/  FMUL.FTZ R117, R117, R96.reuse ;  /* 0x0000006075757220 */ /* 0x080fe20000410000 */
[----:B------:R-:W-:Y:S01]  /*1110*/  FFMA.FTZ R65, R116, R96, R65 ;  /* 0x0000006074417223 */ /* 0x000fe20000010041 */
[----:B------:R-:W-:Y:S01]  /*1120*/  FADD.FTZ R41, R41, R96 ;  /* 0x0000006029297221 */ /* 0x000fe20000010000 */
[----:B------:R-:W-:Y:S01]  /*1130*/  FMUL.FTZ R126, R133, R102 ;  /* 0x00000066857e7220 */ /* 0x000fe20000410000 */
[----:B------:R-:W-:Y:S01]  /*1140*/  SHF.L.U32 R101, R101, 0x10, RZ ;  /* 0x0000001065657819 */ /* 0x000fe200000006ff */
        /* <DEDUP_REMOVED lines=11> */
[----:B------:R-:W-:Y:S01]  /*1200*/  FADD.FTZ R99, R96, R117 ;  /* 0x0000007560637221 */ /* 0x000fe20000010000 */
[----:B------:R-:W-:Y:S01]  /*1210*/  FMUL.FTZ R122, R122, R101 ;  /* 0x000000657a7a7220 */ /* 0x000fe20000410000 */
[----:B------:R-:W-:-:S03]  /*1220*/  FFMA.FTZ R96, R116, R117, R97 ;  /* 0x0000007574607223 */ /* 0x000fc60000010061 */
        /* <DEDUP_REMOVED lines=27> */
.L_x_3050:
[----:B------:R-:W-:Y:S05]  /*13e0*/  BSYNC.RECONVERGENT B1 ;  /* 0x0000000000017941 */ /* 0x000fea0003800200 */
.L_x_3049:
        /* <DEDUP_REMOVED lines=9> */
[----:B------:R-:W-:Y:S02]  /*1480*/  ISETP.NE.AND.EX P0, PT, RZ, UR13, PT, P0 ;  /* 0x0000000dff007c0c */ /* 0x000fe4000bf05300 */
[----:B------:R-:W-:-:S11]  /*1490*/  SHF.L.U32 R142, R76, 0x10, RZ ;  /* 0x000000104c8e7819 */ /* 0x000fd600000006ff */
[----:B------:R-:W1:Y:S01]  /*14a0*/  @P0 LDC.64 R134, c[0x0][0x438] ;  /* 0x00010e00ff860b82 */ /* 0x000e620000000a00 */
[----:B------:R-:W-:Y:S02]  /*14b0*/  SHF.L.U32 R145, R181, 0x10, RZ ;  /* 0x00000010b5917819 */ /* 0x000fe400000006ff */
[----:B------:R-:W-:Y:S02]  /*14c0*/  SHF.L.U32 R146, R77, 0x10, RZ ;  /* 0x000000104d927819 */ /* 0x000fe400000006ff */
[----:B------:R-:W-:Y:S02]  /*14d0*/  SHF.L.U32 R149, R180, 0x10, RZ ;  /* 0x00000010b4957819 */ /* 0x000fe400000006ff */
[----:B------:R-:W-:Y:S02]  /*14e0*/  SHF.L.U32 R148, R78, 0x10, RZ ;  /* 0x000000104e947819 */ /* 0x000fe400000006ff */
[----:B------:R-:W-:Y:S01]  /*14f0*/  SHF.L.U32 R132, R79, 0x10, RZ ;  /* 0x000000104f847819 */ /* 0x000fe200000006ff */
[----:B-1----:R-:W-:-:S05]  /*1500*/  @P0 IMAD.WIDE.U32 R134, R109, 0x20, R134 ;  /* 0x000000206d860825 */ /* 0x002fca00078e0086 */
[----:B------:R-:W5:Y:S04]  /*1510*/  @P0 LDG.E.128 R8, desc[UR10][R134.64] ;  /* 0x0000000a86080981 */ /* 0x000f68000c1e1d00 */
[----:B------:R1:W5:Y:S01]  /*1520*/  @P0 LDG.E.128 R4, desc[UR10][R134.64+0x10] ;  /* 0x0000100a86040981 */ /* 0x000362000c1e1d00 */
[----:B0-----:R-:W-:Y:S02]  /*1530*/  SHF.L.U32 R141, R178, 0x10, RZ ;  /* 0x00000010b28d7819 */ /* 0x001fe400000006ff */
[----:B-1----:R-:W-:Y:S01]  /*1540*/  SHF.L.U32 R134, R179, 0x10, RZ ;  /* 0x00000010b3867819 */ /* 0x002fe200000006ff */
[C---:B--2---:R-:W-:Y:S01]  /*1550*/  FADD.FTZ R96, -R108.reuse, R96 ;  /* 0x000000606c607221 */ /* 0x044fe20000010100 */
[C---:B------:R-:W-:Y:S01]  /*1560*/  FADD.FTZ R110, -R108.reuse, R97 ;  /* 0x000000616c6e7221 */ /* 0x040fe20000010100 */
[C---:B------:R-:W-:Y:S01]  /*1570*/  FADD.FTZ R144, -R108.reuse, R99 ;  /* 0x000000636c907221 */ /* 0x040fe20000010100 */
[C---:B------:R-:W-:Y:S01]  /*1580*/  FADD.FTZ R98, -R108.reuse, R98 ;  /* 0x000000626c627221 */ /* 0x040fe20000010100 */
[C---:B-----5:R-:W-:Y:S01]  /*1590*/  FMUL.FTZ R143, R133.reuse, R96 ;  /* 0x00000060858f7220 */ /* 0x060fe20000410000 */
[C---:B------:R-:W-:Y:S01]  /*15a0*/  FMUL.FTZ R140, R133.reuse, R110 ;  /* 0x0000006e858c7220 */ /* 0x040fe20000410000 */
[C---:B---3--:R-:W-:Y:S01]  /*15b0*/  FADD.FTZ R130, -R108.reuse, R100 ;  /* 0x000000646c827221 */ /* 0x048fe20000010100 */
[----:B------:R-:W-:Y:S01]  /*15c0*/  FMUL.FTZ R147, R133, R98 ;  /* 0x0000006285937220 */ /* 0x000fe20000410000 */
[----:B------:R-:W-:Y:S01]  /*15d0*/  FADD.FTZ R150, -R108, R101 ;  /* 0x000000656c967221 */ /* 0x000fe20000010100 */
[----:B----4-:R-:W-:Y:S01]  /*15e0*/  PRMT R97, R104, 0x7632, R97 ;  /* 0x0000763268617816 */ /* 0x010fe20000000061 */
[----:B------:R-:W-:Y:S01]  /*15f0*/  FADD.FTZ R102, -R108, R102 ;  /* 0x000000666c667221 */ /* 0x000fe20000010100 */
        /* <DEDUP_REMOVED lines=8> */
[----:B------:R-:W-:Y:S01]  /*1680*/  FFMA.FTZ R57, R140, R96, R57 ;  /* 0x000000608c397223 */ /* 0x000fe20000010039 */
[----:B------:R-:W-:Y:S01]  /*1690*/  FADD.FTZ R33, R33, R96 ;  /* 0x0000006021217221 */ /* 0x000fe20000010000 */
        /* <DEDUP_REMOVED lines=47> */
[----:B------:R-:W-:Y:S06]  /*1990*/  BRA `(.L_x_3051) ;  /* 0x00000000006c7947 */ /* 0x000fec0003800000 */
.L_x_3046:
[----:B------:R-:W0:Y:S01]  /*19a0*/  LDC R113, c[0x0][0x388] ;  /* 0x0000e200ff717b82 */ /* 0x000e220000000800 */
[----:B------:R-:W1:Y:S01]  /*19b0*/  S2R R112, SR_TID.X ;  /* 0x0000000000707919 */ /* 0x000e620000002100 */
[----:B------:R-:W-:-:S04]  /*19c0*/  UISETP.NE.U32.AND UP0, UPT, UR12, URZ, UPT ;  /* 0x000000ff0c00728c */ /* 0x000fc8000bf05070 */
[----:B------:R-:W-:Y:S01]  /*19d0*/  UISETP.NE.AND.EX UP0, UPT, UR13, URZ, UPT, UP0 ;  /* 0x000000ff0d00728c */ /* 0x000fe2000bf05300 */
[----:B0-----:R-:W-:-:S05]  /*19e0*/  IMAD R96, R2, R113, RZ ;  /* 0x0000007102607224 */ /* 0x001fca00078e02ff */
[----:B------:R-:W-:-:S04]  /*19f0*/  SHF.R.S32.HI R97, RZ, 0x1f, R96 ;  /* 0x0000001fff617819 */ /* 0x000fc80000011460 */
[----:B------:R-:W-:-:S04]  /*1a00*/  LEA.HI R97, R97, R96, RZ, 0x3 ;  /* 0x0000006061617211 */ /* 0x000fc800078f18ff */
[----:B-1----:R-:W-:Y:S01]  /*1a10*/  LEA.HI.SX32 R168, R97, R112, 0x1d ;  /* 0x0000007061a87211 */ /* 0x002fe200078feaff */
        /* <DEDUP_REMOVED lines=12> */
[----:B------:R-:W-:Y:S02]  /*1ae0*/  @P2 IADD3 R105, PT, PT, R105, 0x100, RZ ;  /* 0x0000010069692810 */ /* 0x000fe40007ffe0ff */
[----:B------:R0:W5:Y:S04]  /*1af0*/  @P0 LDG.E.128 R20, desc[UR10][R96.64+0x10] ;  /* 0x0000100a60140981 */ /* 0x000168000c1e1d00 */
[----:B------:R0:W5:Y:S01]  /*1b00*/  @P2 LDG.E.128 R16, desc[UR10][R100.64] ;  /* 0x0000000a64102981 */ /* 0x000162000c1e1d00 */
[----:B--2---:R-:W-:-:S03]  /*1b10*/  @P3 IMAD.WIDE.U32 R98, R105, 0x20, R102 ;  /* 0x0000002069623825 */ /* 0x004fc600078e0066 */
[----:B------:R0:W5:Y:S04]  /*1b20*/  @P2 LDG.E.128 R12, desc[UR10][R100.64+0x10] ;  /* 0x0000100a640c2981 */ /* 0x000168000c1e1d00 */
[----:B------:R0:W5:Y:S04]  /*1b30*/  @P3 LDG.E.128 R8, desc[UR10][R98.64] ;  /* 0x0000000a62083981 */ /* 0x000168000c1e1d00 */
[----:B------:R0:W5:Y:S02]  /*1b40*/  @P3 LDG.E.128 R4, desc[UR10][R98.64+0x10] ;  /* 0x0000100a62043981 */ /* 0x000164000c1e1d00 */
.L_x_3051:
[----:B----4-:R-:W-:Y:S05]  /*1b50*/  BSYNC.RECONVERGENT B0 ;  /* 0x0000000000007941 */ /* 0x010fea0003800200 */
.L_x_3045:
[----:B0-----:R-:W0:Y:S01]  /*1b60*/  SHFL.DOWN PT, R96, R111, 0x10, 0x1f ;  /* 0x0a001f006f607f89 */ /* 0x001e2200000e0000 */
        /* <DEDUP_REMOVED lines=30> */
.L_x_3053:
[----:B------:R-:W-:Y:S05]  /*1d50*/  BSYNC.RECONVERGENT B0 ;  /* 0x0000000000007941 */ /* 0x000fea0003800200 */
.L_x_3052:
        /* <DEDUP_REMOVED lines=29> */
[----:B------:R-:W-:-:S03]  /*1f30*/  FADD.FTZ R96, R96, R101 ;  /* 0x0000006560607221 */ /* 0x000fc60000010000 */
        /* <DEDUP_REMOVED lines=33> */
.L_x_3058:
        /* <DEDUP_REMOVED lines=9> */
.L_x_3059:
        /* <DEDUP_REMOVED lines=9> */
.L_x_3060:
        /* <DEDUP_REMOVED lines=9> */
.L_x_3061:
        /* <DEDUP_REMOVED lines=9> */
.L_x_3062:
        /* <DEDUP_REMOVED lines=9> */
.L_x_3063:
        /* <DEDUP_REMOVED lines=9> */
.L_x_3064:
        /* <DEDUP_REMOVED lines=10> */
.L_x_3057:
        /* <DEDUP_REMOVED lines=19> */
[C---:B------:R-:W-:Y:S01]  /*2680*/  FMUL.FTZ R92, R133.reuse, R92 ;  /* 0x0000005c855c7220 */ /* 0x040fe20000410000 */
[C---:B------:R-:W-:Y:S01]  /*2690*/  FMUL.FTZ R91, R133.reuse, R94 ;  /* 0x0000005e855b7220 */ /* 0x040fe20000410000 */
[C---:B------:R-:W-:Y:S01]  /*26a0*/  FMUL.FTZ R100, R133.reuse, R100 ;  /* 0x0000006485647220 */ /* 0x040fe20000410000 */
[C---:B------:R-:W-:Y:S01]  /*26b0*/  FMUL.FTZ R89, R133.reuse, R102 ;  /* 0x0000006685597220 */ /* 0x040fe20000410000 */
[C---:B------:R-:W-:Y:S01]  /*26c0*/  FMUL.FTZ R104, R133.reuse, R104 ;  /* 0x0000006885687220 */ /* 0x040fe20000410000 */
[----:B------:R-:W-:Y:S01]  /*26d0*/  FMUL.FTZ R95, R133, R106 ;  /* 0x0000006a855f7220 */ /* 0x000fe20000410000 */
[----:B------:R-:W-:-:S02]  /*26e0*/  FSEL R94, R88, RZ, P0 ;  /* 0x000000ff585e7208 */ /* 0x000fc40000000000 */
[----:B------:R-:W-:Y:S02]  /*26f0*/  FSEL R93, R90, RZ, P0 ;  /* 0x000000ff5a5d7208 */ /* 0x000fe40000000000 */
[----:B------:R-:W-:Y:S02]  /*2700*/  FSEL R92, R92, RZ, P0 ;  /* 0x000000ff5c5c7208 */ /* 0x000fe40000000000 */
[----:B------:R-:W-:Y:S02]  /*2710*/  FSEL R91, R91, RZ, P0 ;  /* 0x000000ff5b5b7208 */ /* 0x000fe40000000000 */
[----:B------:R-:W-:Y:S02]  /*2720*/  FSEL R90, R100, RZ, P0 ;  /* 0x000000ff645a7208 */ /* 0x000fe40000000000 */
[----:B------:R-:W-:Y:S02]  /*2730*/  FSEL R89, R89, RZ, P0 ;  /* 0x000000ff59597208 */ /* 0x000fe40000000000 */
[----:B------:R-:W-:-:S02]  /*2740*/  FSEL R88, R104, RZ, P0 ;  /* 0x000000ff68587208 */ /* 0x000fc40000000000 */
[----:B------:R-:W-:Y:S01]  /*2750*/  FSEL R95, R95, RZ, P0 ;  /* 0x000000ff5f5f7208 */ /* 0x000fe20000000000 */
        /* <DEDUP_REMOVED lines=9> */
.L_x_3066:
        /* <DEDUP_REMOVED lines=9> */
.L_x_3067:
        /* <DEDUP_REMOVED lines=9> */
.L_x_3068:
        /* <DEDUP_REMOVED lines=9> */
.L_x_3069:
        /* <DEDUP_REMOVED lines=9> */
.L_x_3070:
        /* <DEDUP_REMOVED lines=9> */
.L_x_3071:
        /* <DEDUP_REMOVED lines=9> */
.L_x_3072:
[----:B------:R-:W-:Y:S05]  /*2b50*/  @!P3 BRA `(.L_x_3065) ;  /* 0x00000008002cb947 */ /* 0x000fea0003800000 */
[----:B------:R-:W-:-:S05]  /*2b60*/  FMUL.FTZ R99, R95, UR15 ;  /* 0x0000000f5f637c20 */ /* 0x000fca0008410000 */
[----:B------:R-:W-:-:S04]  /*2b70*/  F2FP.BF16.F32.PACK_AB R99, RZ, R99 ;  /* 0x00000063ff63723e */ /* 0x000fc800000010ff */
[----:B------:R-:W-:Y:S01]  /*2b80*/  PRMT R87, R87, 0x5410, R99 ;  /* 0x0000541057577816 */ /* 0x000fe20000000063 */
[----:B------:R-:W-:Y:S06]  /*2b90*/  BRA `(.L_x_3065) ;  /* 0x00000008001c7947 */ /* 0x000fec0003800000 */
.L_x_3056:
[----:B------:R-:W-:Y:S01]  /*2ba0*/  UMOV UR4, UR6 ;  /* 0x0000000600047c82 */ /* 0x000fe20008000000 */
[----:B------:R-:W-:Y:S01]  /*2bb0*/  UMOV UR5, UR7 ;  /* 0x0000000700057c82 */ /* 0x000fe20008000000 */
[----:B------:R-:W-:-:S04]  /*2bc0*/  UISETP.NE.U32.AND UP0, UPT, UR4, URZ, UPT ;  /* 0x000000ff0400728c */ /* 0x000fc8000bf05070 */
[----:B------:R-:W-:-:S09]  /*2bd0*/  UISETP.NE.AND.EX UP0, UPT, UR5, URZ, UPT, UP0 ;  /* 0x000000ff0500728c */ /* 0x000fd2000bf05300 */
[----:B------:R-:W-:Y:S05]  /*2be0*/  BRA.U UP0, `(.L_x_3073) ;  /* 0x0000000500047547 */ /* 0x000fea000b800000 */
[----:B------:R-:W0:Y:S01]  /*2bf0*/  @P3 LDC R102, c[0x0][0x40c] ;  /* 0x00010300ff663b82 */ /* 0x000e220000000800 */
[-CC-:B------:R-:W-:Y:S01]  /*2c00*/  @P1 FFMA.FTZ R101, R3, R98.reuse, R97.reuse ;  /* 0x0000006203651223 */ /* 0x180fe20000010061 */
[--C-:B------:R-:W-:Y:S01]  /*2c10*/  @P1 FFMA.FTZ R104, R152, R98, R97.reuse ;  /* 0x0000006298681223 */ /* 0x100fe20000010061 */
[----:B------:R-:W-:Y:S01]  /*2c20*/  MOV R99, R24 ;  /* 0x0000001800637202 */ /* 0x000fe20000000f00 */
[-C--:B------:R-:W-:Y:S01]  /*2c30*/  @P1 FFMA.FTZ R105, R155, R98.reuse, R97 ;  /* 0x000000629b691223 */ /* 0x080fe20000010061 */
[----:B------:R-:W-:Y:S01]  /*2c40*/  @P1 FADD.FTZ R101, R154, -R101 ;  /* 0x800000659a651221 */ /* 0x000fe20000010000 */
[----:B------:R-:W-:Y:S01]  /*2c50*/  @P1 FADD.FTZ R104, R153, -R104 ;  /* 0x8000006899681221 */ /* 0x000fe20000010000 */
[----:B------:R-:W-:Y:S01]  /*2c60*/  MOV R100, R25 ;  /* 0x0000001900647202 */ /* 0x000fe20000000f00 */
[----:B------:R-:W1:Y:S01]  /*2c70*/  @P3 LDC R103, c[0x0][0x40c] ;  /* 0x00010300ff673b82 */ /* 0x000e620000000800 */
[----:B------:R-:W-:Y:S01]  /*2c80*/  @P1 FFMA.FTZ R99, R133, R101, R24 ;  /* 0x0000006585631223 */ /* 0x000fe20000010018 */
[----:B------:R-:W-:Y:S01]  /*2c90*/  @P1 FFMA.FTZ R109, R159, R98, R97 ;  /* 0x000000629f6d1223 */ /* 0x000fe20000010061 */
[----:B------:R-:W-:Y:S01]  /*2ca0*/  @P1 FFMA.FTZ R100, R133, R104, R25 ;  /* 0x0000006885641223 */ /* 0x000fe20000010019 */
[-C--:B------:R-:W-:Y:S01]  /*2cb0*/  @P1 FFMA.FTZ R104, R156, R98.reuse, R97 ;  /* 0x000000629c681223 */ /* 0x080fe20000010061 */
[----:B------:R-:W-:Y:S01]  /*2cc0*/  @P1 FADD.FTZ R105, R158, -R105 ;  /* 0x800000699e691221 */ /* 0x000fe20000010000 */
[-CC-:B------:R-:W-:Y:S01]  /*2cd0*/  @P1 FFMA.FTZ R110, R162, R98.reuse, R97.reuse ;  /* 0x00000062a26e1223 */ /* 0x180fe20000010061 */
[----:B------:R-:W-:Y:S01]  /*2ce0*/  @P1 FFMA.FTZ R166, R165, R98, R97 ;  /* 0x00000062a5a61223 */ /* 0x000fe20000010061 */
[----:B------:R-:W2:Y:S01]  /*2cf0*/  @P3 LDC R106, c[0x0][0x40c] ;  /* 0x00010300ff6a3b82 */ /* 0x000ea20000000800 */
[----:B------:R-:W-:Y:S01]  /*2d00*/  @P1 FADD.FTZ R109, R160, -R109 ;  /* 0x8000006da06d1221 */ /* 0x000fe20000010000 */
[----:B------:R-:W-:Y:S01]  /*2d10*/  MOV R101, R26 ;  /* 0x0000001a00657202 */ /* 0x000fe20000000f00 */
[----:B------:R-:W-:Y:S01]  /*2d20*/  @P1 FADD.FTZ R104, R157, -R104 ;  /* 0x800000689d681221 */ /* 0x000fe20000010000 */
[----:B------:R-:W-:Y:S01]  /*2d30*/  @P1 FFMA.FTZ R101, R133, R105, R26 ;  /* 0x0000006985651223 */ /* 0x000fe2000001001a */
[----:B------:R-:W-:Y:S01]  /*2d40*/  @P1 FADD.FTZ R110, R161, -R110 ;  /* 0x8000006ea16e1221 */ /* 0x000fe20000010000 */
[----:B------:R-:W-:Y:S01]  /*2d50*/  @P1 FADD.FTZ R183, R163, -R166 ;  /* 0x800000a6a3b71221 */ /* 0x000fe20000010000 */
[----:B------:R-:W-:Y:S01]  /*2d60*/  MOV R105, R22 ;  /* 0x0000001600697202 */ /* 0x000fe20000000f00 */
[----:B------:R-:W3:Y:S01]  /*2d70*/  @P3 LDC R108, c[0x0][0x40c] ;  /* 0x00010300ff6c3b82 */ /* 0x000ee20000000800 */
[----:B0-----:R-:W-:Y:S01]  /*2d80*/  @P3 FMUL.FTZ R99, R99, R102 ;  /* 0x0000006663633220 */ /* 0x001fe20000410000 */
[----:B------:R-:W-:Y:S01]  /*2d90*/  MOV R102, R27 ;  /* 0x0000001b00667202 */ /* 0x000fe20000000f00 */
[C---:B------:R-:W-:Y:S01]  /*2da0*/  @P1 FFMA.FTZ R102, R133.reuse, R104, R27 ;  /* 0x0000006885661223 */ /* 0x040fe2000001001b */
[----:B------:R-:W-:Y:S01]  /*2db0*/  MOV R104, R21 ;  /* 0x0000001500687202 */ /* 0x000fe20000000f00 */
[C---:B------:R-:W-:Y:S01]  /*2dc0*/  @P1 FFMA.FTZ R104, R133.reuse, R110, R21 ;  /* 0x0000006e85681223 */ /* 0x040fe20000010015 */
[----:B------:R-:W-:Y:S01]  /*2dd0*/  @P3 F2FP.BF16.F32.PACK_AB R99, RZ, R99 ;  /* 0x00000063ff63323e */ /* 0x000fe200000010ff */
[C---:B------:R-:W-:Y:S01]  /*2de0*/  @P1 FFMA.FTZ R105, R133.reuse, R183, R22 ;  /* 0x000000b785691223 */ /* 0x040fe20000010016 */
[----:B------:R-:W0:Y:S01]  /*2df0*/  @P3 LDC R107, c[0x0][0x40c] ;  /* 0x00010300ff6b3b82 */ /* 0x000e220000000800 */
[----:B-1----:R-:W-:Y:S01]  /*2e00*/  @P3 FMUL.FTZ R100, R100, R103 ;  /* 0x0000006764643220 */ /* 0x002fe20000410000 */
[----:B------:R-:W-:Y:S01]  /*2e10*/  MOV R103, R20 ;  /* 0x0000001400677202 */ /* 0x000fe20000000f00 */
[----:B------:R-:W-:Y:S01]  /*2e20*/  @P1 FFMA.FTZ R103, R133, R109, R20 ;  /* 0x0000006d85671223 */ /* 0x000fe20000010014 */
[----:B------:R-:W-:-:S02]  /*2e30*/  @P3 PRMT R84, R99, 0x7610, R84 ;  /* 0x0000761063543816 */ /* 0x000fc40000000054 */
[----:B------:R-:W-:Y:S02]  /*2e40*/  @P3 F2FP.BF16.F32.PACK_AB R100, RZ, R100 ;  /* 0x00000064ff64323e */ /* 0x000fe400000010ff */
[----:B------:R-:W1:Y:S01]  /*2e50*/  @P3 LDC R111, c[0x0][0x40c] ;  /* 0x00010300ff6f3b82 */ /* 0x000e620000000800 */
[----:B--2---:R-:W-:Y:S01]  /*2e60*/  @P3 FMUL.FTZ R99, R101, R106 ;  /* 0x0000006a65633220 */ /* 0x004fe20000410000 */
[----:B------:R-:W-:-:S04]  /*2e70*/  @P3 PRMT R84, R84, 0x5410, R100 ;  /* 0x0000541054543816 */ /* 0x000fc80000000064 */
[----:B------:R-:W-:Y:S02]  /*2e80*/  @P3 F2FP.BF16.F32.PACK_AB R99, RZ, R99 ;  /* 0x00000063ff63323e */ /* 0x000fe400000010ff */
[----:B------:R-:W2:Y:S01]  /*2e90*/  @P3 LDC R170, c[0x0][0x40c] ;  /* 0x00010300ffaa3b82 */ /* 0x000ea20000000800 */
[----:B---3--:R-:W-:Y:S01]  /*2ea0*/  @P3 FMUL.FTZ R101, R103, R108 ;  /* 0x0000006c67653220 */ /* 0x008fe20000410000 */
[----:B------:R-:W-:-:S04]  /*2eb0*/  @P3 PRMT R85, R99, 0x7610, R85 ;  /* 0x0000761063553816 */ /* 0x000fc80000000055 */
[----:B------:R-:W-:Y:S01]  /*2ec0*/  @P3 F2FP.BF16.F32.PACK_AB R101, RZ, R101 ;  /* 0x00000065ff65323e */ /* 0x000fe200000010ff */
[----:B0-----:R-:W-:-:S03]  /*2ed0*/  @P3 FMUL.FTZ R100, R102, R107 ;  /* 0x0000006b66643220 */ /* 0x001fc60000410000 */
[----:B------:R-:W-:Y:S02]  /*2ee0*/  @P3 PRMT R86, R101, 0x7610, R86 ;  /* 0x0000761065563816 */ /* 0x000fe40000000056 */
        /* <DEDUP_REMOVED lines=10> */
[----:B------:R-:W-:-:S03]  /*2f90*/  MOV R99, R23 ;  /* 0x0000001700637202 */ /* 0x000fc60000000f00 */
[----:B------:R-:W-:-:S04]  /*2fa0*/  @P1 FADD.FTZ R100, R167, -R100 ;  /* 0x80000064a7641221 */ /* 0x000fc80000010000 */
[----:B------:R-:W-:-:S04]  /*2fb0*/  @P1 FFMA.FTZ R99, R133, R100, R23 ;  /* 0x0000006485631223 */ /* 0x000fc80000010017 */
[----:B------:R-:W-:-:S05]  /*2fc0*/  FMUL.FTZ R99, R99, UR15 ;  /* 0x0000000f63637c20 */ /* 0x000fca0008410000 */
[----:B------:R-:W-:-:S04]  /*2fd0*/  F2FP.BF16.F32.PACK_AB R99, RZ, R99 ;  /* 0x00000063ff63723e */ /* 0x000fc800000010ff */
[----:B------:R-:W-:Y:S01]  /*2fe0*/  PRMT R87, R87, 0x5410, R99 ;  /* 0x0000541057577816 */ /* 0x000fe20000000063 */
[----:B------:R-:W-:Y:S06]  /*2ff0*/  BRA `(.L_x_3065) ;  /* 0x0000000400047947 */ /* 0x000fec0003800000 */
.L_x_3073:
[----:B------:R-:W0:Y:S01]  /*3000*/  @P3 LDC R92, c[0x0][0x40c] ;  /* 0x00010300ff5c3b82 */ /* 0x000e220000000800 */
[-CC-:B------:R-:W-:Y:S01]  /*3010*/  @P1 FFMA.FTZ R90, R164, R98.reuse, R97.reuse ;  /* 0x00000062a45a1223 */ /* 0x180fe20000010061 */
[-CC-:B------:R-:W-:Y:S01]  /*3020*/  @P1 FFMA.FTZ R88, R165, R98.reuse, R97.reuse ;  /* 0x00000062a5581223 */ /* 0x180fe20000010061 */
[----:B------:R-:W-:Y:S01]  /*3030*/  @P1 FFMA.FTZ R91, R3, R98, R97 ;  /* 0x00000062035b1223 */ /* 0x000fe20000010061 */
[----:B------:R-:W-:Y:S01]  /*3040*/  MOV R105, R23 ;  /* 0x0000001700697202 */ /* 0x000fe20000000f00 */
[----:B------:R-:W-:Y:S01]  /*3050*/  @P1 FADD.FTZ R90, R167, -R90 ;  /* 0x8000005aa75a1221 */ /* 0x000fe20000010000 */
[----:B------:R-:W-:Y:S01]  /*3060*/  @P1 FADD.FTZ R88, R163, -R88 ;  /* 0x80000058a3581221 */ /* 0x000fe20000010000 */
[----:B------:R-:W-:Y:S01]  /*3070*/  @P1 FADD.FTZ R91, R154, -R91 ;  /* 0x8000005b9a5b1221 */ /* 0x000fe20000010000 */
[----:B------:R-:W1:Y:S01]  /*3080*/  @P3 LDC R89, c[0x0][0x40c] ;  /* 0x00010300ff593b82 */ /* 0x000e620000000800 */
[C---:B------:R-:W-:Y:S01]  /*3090*/  @P1 FFMA.FTZ R105, R133.reuse, R90, R23 ;  /* 0x0000005a85691223 */ /* 0x040fe20000010017 */
[----:B------:R-:W-:Y:S01]  /*30a0*/  MOV R94, R22 ;  /* 0x00000016005e7202 */ /* 0x000fe20000000f00 */
[C---:B------:R-:W-:Y:S01]  /*30b0*/  @P1 FFMA.FTZ R94, R133.reuse, R88, R22 ;  /* 0x00000058855e1223 */ /* 0x040fe20000010016 */
[----:B------:R-:W-:Y:S01]  /*30c0*/  MOV R88, R24 ;  /* 0x0000001800587202 */ /* 0x000fe20000000f00 */
[----:B------:R-:W-:Y:S01]  /*30d0*/  @P1 FFMA.FTZ R88, R133, R91, R24 ;  /* 0x0000005b85581223 */ /* 0x000fe20000010018 */
[-CC-:B------:R-:W-:Y:S01]  /*30e0*/  @P1 FFMA.FTZ R101, R155, R98.reuse, R97.reuse ;  /* 0x000000629b651223 */ /* 0x180fe20000010061 */
[-CC-:B------:R-:W-:Y:S01]  /*30f0*/  @P1 FFMA.FTZ R107, R159, R98.reuse, R97.reuse ;  /* 0x000000629f6b1223 */ /* 0x180fe20000010061 */
[----:B------:R-:W2:Y:S01]  /*3100*/  @P3 LDC R93, c[0x0][0x40c] ;  /* 0x00010300ff5d3b82 */ /* 0x000ea20000000800 */
[-C--:B------:R-:W-:Y:S01]  /*3110*/  @P1 FFMA.FTZ R102, R156, R98.reuse, R97 ;  /* 0x000000629c661223 */ /* 0x080fe20000010061 */
[----:B------:R-:W-:Y:S01]  /*3120*/  @P1 FADD.FTZ R101, R158, -R101 ;  /* 0x800000659e651221 */ /* 0x000fe20000010000 */
[----:B------:R-:W-:Y:S01]  /*3130*/  @P1 FFMA.FTZ R108, R162, R98, R97 ;  /* 0x00000062a26c1223 */ /* 0x000fe20000010061 */
[----:B------:R-:W-:Y:S01]  /*3140*/  @P1 FADD.FTZ R107, R160, -R107 ;  /* 0x8000006ba06b1221 */ /* 0x000fe20000010000 */
[----:B------:R-:W-:Y:S01]  /*3150*/  @P1 FADD.FTZ R102, R157, -R102 ;  /* 0x800000669d661221 */ /* 0x000fe20000010000 */
[----:B------:R-:W-:Y:S01]  /*3160*/  MOV R91, R27 ;  /* 0x0000001b005b7202 */ /* 0x000fe20000000f00 */
[----:B------:R-:W-:Y:S01]  /*3170*/  @P1 FADD.FTZ R108, R161, -R108 ;  /* 0x8000006ca16c1221 */ /* 0x000fe20000010000 */
[----:B------:R-:W3:Y:S01]  /*3180*/  @P3 LDC R103, c[0x0][0x40c] ;  /* 0x00010300ff673b82 */ /* 0x000ee20000000800 */
[----:B0-----:R-:W-:Y:S01]  /*3190*/  @P3 FMUL.FTZ R90, R105, R92 ;  /* 0x0000005c695a3220 */ /* 0x001fe20000410000 */
[----:B------:R-:W-:Y:S01]  /*31a0*/  @P1 FFMA.FTZ R92, R152, R98, R97 ;  /* 0x00000062985c1223 */ /* 0x000fe20000010061 */
[----:B------:R-:W-:-:S03]  /*31b0*/  @P1 FFMA.FTZ R91, R133, R102, R27 ;  /* 0x00000066855b1223 */ /* 0x000fc6000001001b */
[----:B------:R-:W-:Y:S01]  /*31c0*/  @P3 F2FP.BF16.F32.PACK_AB R106, RZ, R90 ;  /* 0x0000005aff6a323e */ /* 0x000fe200000010ff */
[----:B------:R-:W-:Y:S01]  /*31d0*/  @P1 FADD.FTZ R92, R153, -R92 ;  /* 0x8000005c995c1221 */ /* 0x000fe20000010000 */
[----:B------:R-:W0:Y:S01]  /*31e0*/  @P3 LDC R109, c[0x0][0x40c] ;  /* 0x00010300ff6d3b82 */ /* 0x000e220000000800 */
[----:B-1----:R-:W-:-:S05]  /*31f0*/  @P3 FMUL.FTZ R89, R94, R89 ;  /* 0x000000595e593220 */ /* 0x002fca0000410000 */
[----:B------:R-:W-:Y:S02]  /*3200*/  @P3 F2FP.BF16.F32.PACK_AB R95, RZ, R89 ;  /* 0x00000059ff5f323e */ /* 0x000fe400000010ff */
[----:B------:R-:W1:Y:S01]  /*3210*/  @P3 LDC R104, c[0x0][0x40c] ;  /* 0x00010300ff683b82 */ /* 0x000e620000000800 */
[----:B--2---:R-:W-:Y:S01]  /*3220*/  @P3 FMUL.FTZ R90, R88, R93 ;  /* 0x0000005d585a3220 */ /* 0x004fe20000410000 */
[----:B------:R-:W-:Y:S01]  /*3230*/  MOV R89, R25 ;  /* 0x0000001900597202 */ /* 0x000fe20000000f00 */
[C---:B------:R-:W-:Y:S01]  /*3240*/  @P1 FFMA.FTZ R89, R133.reuse, R92, R25 ;  /* 0x0000005c85591223 */ /* 0x040fe20000010019 */
[----:B------:R-:W-:Y:S01]  /*3250*/  MOV R92, R20 ;  /* 0x00000014005c7202 */ /* 0x000fe20000000f00 */
[C---:B------:R-:W-:Y:S01]  /*3260*/  @P1 FFMA.FTZ R92, R133.reuse, R107, R20 ;  /* 0x0000006b855c1223 */ /* 0x040fe20000010014 */
[----:B------:R-:W-:Y:S02]  /*3270*/  @P3 F2FP.BF16.F32.PACK_AB R99, RZ, R90 ;  /* 0x0000005aff63323e */ /* 0x000fe400000010ff */
[----:B------:R-:W2:Y:S01]  /*3280*/  @P3 LDC R100, c[0x0][0x40c] ;  /* 0x00010300ff643b82 */ /* 0x000ea20000000800 */
[----:B------:R-:W-:Y:S01]  /*3290*/  MOV R90, R26 ;  /* 0x0000001a005a7202 */ /* 0x000fe20000000f00 */
[C---:B------:R-:W-:Y:S01]  /*32a0*/  @P1 FFMA.FTZ R90, R133.reuse, R101, R26 ;  /* 0x00000065855a1223 */ /* 0x040fe2000001001a */
[----:B------:R-:W-:Y:S01]  /*32b0*/  MOV R93, R21 ;  /* 0x00000015005d7202 */ /* 0x000fe20000000f00 */
[----:B------:R-:W-:Y:S01]  /*32c0*/  @P1 FFMA.FTZ R93, R133, R108, R21 ;  /* 0x0000006c855d1223 */ /* 0x000fe20000010015 */
[----:B------:R-:W-:Y:S01]  /*32d0*/  @P3 PRMT R87, R95, 0x7610, R87 ;  /* 0x000076105f573816 */ /* 0x000fe20000000057 */
[----:B---3--:R-:W-:Y:S01]  /*32e0*/  @P3 FMUL.FTZ R101, R90, R103 ;  /* 0x000000675a653220 */ /* 0x008fe20000410000 */
[----:B------:R-:W-:Y:S01]  /*32f0*/  @P3 PRMT R84, R99, 0x7610, R84 ;  /* 0x0000761063543816 */ /* 0x000fe20000000054 */
[----:B------:R-:W3:Y:S01]  /*3300*/  @P3 LDC R110, c[0x0][0x40c] ;  /* 0x00010300ff6e3b82 */ /* 0x000ee20000000800 */
[----:B0-----:R-:W-:Y:S01]  /*3310*/  @P3 FMUL.FTZ R103, R92, R109 ;  /* 0x0000006d5c673220 */ /* 0x001fe20000410000 */
[----:B------:R-:W-:-:S02]  /*3320*/  @P3 PRMT R87, R87, 0x5410, R106 ;  /* 0x0000541057573816 */ /* 0x000fc4000000006a */
[----:B------:R-:W-:Y:S02]  /*3330*/  @P3 F2FP.BF16.F32.PACK_AB R101, RZ, R101 ;  /* 0x00000065ff65323e */ /* 0x000fe400000010ff */
[----:B------:R-:W-:Y:S01]  /*3340*/  @P3 F2FP.BF16.F32.PACK_AB R103, RZ, R103 ;  /* 0x00000067ff67323e */ /* 0x000fe200000010ff */
[----:B-1----:R-:W-:Y:S01]  /*3350*/  @P3 FMUL.FTZ R102, R91, R104 ;  /* 0x000000685b663220 */ /* 0x002fe20000410000 */
[----:B------:R-:W-:Y:S02]  /*3360*/  @P3 PRMT R85, R101, 0x7610, R85 ;  /* 0x0000761065553816 */ /* 0x000fe40000000055 */
[----:B------:R-:W-:Y:S02]  /*3370*/  @P3 PRMT R86, R103, 0x7610, R86 ;  /* 0x0000761067563816 */ /* 0x000fe40000000056 */
[----:B------:R-:W-:Y:S01]  /*3380*/  @P3 F2FP.BF16.F32.PACK_AB R102, RZ, R102 ;  /* 0x00000066ff66323e */ /* 0x000fe200000010ff */
[----:B--2---:R-:W-:-:S03]  /*3390*/  @P3 FMUL.FTZ R95, R89, R100 ;  /* 0x00000064595f3220 */ /* 0x004fc60000410000 */
[----:B------:R-:W-:Y:S02]  /*33a0*/  @P3 PRMT R85, R85, 0x5410, R102 ;  /* 0x0000541055553816 */ /* 0x000fe40000000066 */
[----:B------:R-:W-:Y:S02]  /*33b0*/  @P3 F2FP.BF16.F32.PACK_AB R100, RZ, R95 ;  /* 0x0000005fff64323e */ /* 0x000fe400000010ff */
[----:B------:R-:W-:Y:S01]  /*33c0*/  MOV R95, R105 ;  /* 0x00000069005f7202 */ /* 0x000fe20000000f00 */
[----:B---3--:R-:W-:Y:S01]  /*33d0*/  @P3 FMUL.FTZ R104, R93, R110 ;  /* 0x0000006e5d683220 */ /* 0x008fe20000410000 */
[----:B------:R-:W-:-:S04]  /*33e0*/  @P3 PRMT R84, R84, 0x5410, R100 ;  /* 0x0000541054543816 */ /* 0x000fc80000000064 */
[----:B------:R-:W-:-:S04]  /*33f0*/  @P3 F2FP.BF16.F32.PACK_AB R104, RZ, R104 ;  /* 0x00000068ff68323e */ /* 0x000fc800000010ff */
[----:B------:R-:W-:-:S07]  /*3400*/  @P3 PRMT R86, R86, 0x5410, R104 ;  /* 0x0000541056563816 */ /* 0x000fce0000000068 */
.L_x_3065:
        /* <DEDUP_REMOVED lines=9> */
[----:B------:R0:W-:Y:S04]  /*34a0*/  @P0 STG.E.128 desc[UR10][R100.64+0x10], R92 ;  /* 0x0000105c64000986 */ /* 0x0001e8000c101d0a */
[----:B------:R0:W-:Y:S02]  /*34b0*/  @P3 STG.E.128 desc[UR10][R102.64], R84 ;  /* 0x0000005466003986 */ /* 0x0001e4000c101d0a */
.L_x_3055:
[----:B------:R-:W-:Y:S05]  /*34c0*/  BSYNC.RECONVERGENT B0 ;  /* 0x0000000000007941 */ /* 0x000fea0003800200 */
.L_x_3054:
        /* <DEDUP_REMOVED lines=10> */
[----:B0-----:R-:W0:Y:S01]  /*3570*/  @P3 LDC R91, c[0x0][0x40c] ;  /* 0x00010300ff5b3b82 */ /* 0x001e220000000800 */
[-CC-:B------:R-:W-:Y:S01]  /*3580*/  @P1 FFMA.FTZ R89, R115, R98.reuse, R97.reuse ;  /* 0x0000006273591223 */ /* 0x180fe20000010061 */
[--C-:B------:R-:W-:Y:S01]  /*3590*/  @P1 FFMA.FTZ R92, R116, R98, R97.reuse ;  /* 0x00000062745c1223 */ /* 0x100fe20000010061 */
[----:B------:R-:W-:Y:S01]  /*35a0*/  MOV R88, R16 ;  /* 0x0000001000587202 */ /* 0x000fe20000000f00 */
[----:B------:R-:W-:Y:S01]  /*35b0*/  @P1 FFMA.FTZ R93, R119, R98, R97 ;  /* 0x00000062775d1223 */ /* 0x000fe20000010061 */
[----:B------:R-:W-:Y:S01]  /*35c0*/  @P1 FADD.FTZ R90, R118, -R89 ;  /* 0x80000059765a1221 */ /* 0x000fe20000010000 */
[----:B------:R-:W-:Y:S01]  /*35d0*/  @P1 FADD.FTZ R92, R117, -R92 ;  /* 0x8000005c755c1221 */ /* 0x000fe20000010000 */
[----:B------:R-:W-:Y:S01]  /*35e0*/  MOV R89, R17 ;  /* 0x0000001100597202 */ /* 0x000fe20000000f00 */
[----:B------:R-:W1:Y:S01]  /*35f0*/  @P3 LDC R100, c[0x0][0x40c] ;  /* 0x00010300ff643b82 */ /* 0x000e620000000800 */
[C---:B------:R-:W-:Y:S01]  /*3600*/  @P1 FFMA.FTZ R88, R133.reuse, R90, R16 ;  /* 0x0000005a85581223 */ /* 0x040fe20000010010 */
[----:B------:R-:W-:Y:S01]  /*3610*/  @P1 FFMA.FTZ R89, R133, R92, R17 ;  /* 0x0000005c85591223 */ /* 0x000fe20000010011 */
[-CC-:B------:R-:W-:Y:S01]  /*3620*/  @P1 FFMA.FTZ R101, R123, R98.reuse, R97.reuse ;  /* 0x000000627b651223 */ /* 0x180fe20000010061 */
[-C--:B------:R-:W-:Y:S01]  /*3630*/  @P1 FFMA.FTZ R94, R128, R98.reuse, R97 ;  /* 0x00000062805e1223 */ /* 0x080fe20000010061 */
[----:B------:R-:W-:Y:S01]  /*3640*/  @P1 FADD.FTZ R93, R122, -R93 ;  /* 0x8000005d7a5d1221 */ /* 0x000fe20000010000 */
[-CC-:B------:R-:W-:Y:S01]  /*3650*/  @P1 FFMA.FTZ R102, R126, R98.reuse, R97.reuse ;  /* 0x000000627e661223 */ /* 0x180fe20000010061 */
[----:B------:R-:W-:Y:S01]  /*3660*/  @P1 FFMA.FTZ R104, R129, R98, R97 ;  /* 0x0000006281681223 */ /* 0x000fe20000010061 */
[----:B------:R-:W2:Y:S01]  /*3670*/  @P3 LDC R107, c[0x0][0x40c] ;  /* 0x00010300ff6b3b82 */ /* 0x000ea20000000800 */
[----:B------:R-:W-:Y:S01]  /*3680*/  @P1 FADD.FTZ R101, R124, -R101 ;  /* 0x800000657c651221 */ /* 0x000fe20000010000 */
[----:B------:R-:W-:Y:S01]  /*3690*/  @P1 FADD.FTZ R94, R131, -R94 ;  /* 0x8000005e835e1221 */ /* 0x000fe20000010000 */
[----:B------:R-:W-:Y:S01]  /*36a0*/  MOV R92, R12 ;  /* 0x0000000c005c7202 */ /* 0x000fe20000000f00 */
[----:B------:R-:W-:Y:S01]  /*36b0*/  @P1 FADD.FTZ R102, R125, -R102 ;  /* 0x800000667d661221 */ /* 0x000fe20000010000 */
[----:B------:R-:W-:Y:S01]  /*36c0*/  @P1 FADD.FTZ R103, R127, -R104 ;  /* 0x800000687f671221 */ /* 0x000fe20000010000 */
[C---:B------:R-:W-:Y:S01]  /*36d0*/  @P1 FFMA.FTZ R92, R133.reuse, R101, R12 ;  /* 0x00000065855c1223 */ /* 0x040fe2000001000c */
[----:B------:R-:W-:Y:S01]  /*36e0*/  MOV R105, R15 ;  /* 0x0000000f00697202 */ /* 0x000fe20000000f00 */
[----:B------:R-:W3:Y:S01]  /*36f0*/  @P3 LDC R109, c[0x0][0x40c] ;  /* 0x00010300ff6d3b82 */ /* 0x000ee20000000800 */
[----:B0-----:R-:W-:Y:S01]  /*3700*/  @P3 FMUL.FTZ R90, R88, R91 ;  /* 0x0000005b585a3220 */ /* 0x001fe20000410000 */
[C---:B------:R-:W-:Y:S01]  /*3710*/  @P1 FFMA.FTZ R105, R133.reuse, R94, R15 ;  /* 0x0000005e85691223 */ /* 0x040fe2000001000f */
[----:B------:R-:W-:Y:S01]  /*3720*/  MOV R94, R14 ;  /* 0x0000000e005e7202 */ /* 0x000fe20000000f00 */
[----:B------:R-:W-:-:S02]  /*3730*/  @P1 FFMA.FTZ R94, R133, R103, R14 ;  /* 0x00000067855e1223 */ /* 0x000fc4000001000e */
[----:B------:R-:W-:Y:S02]  /*3740*/  @P3 F2FP.BF16.F32.PACK_AB R95, RZ, R90 ;  /* 0x0000005aff5f323e */ /* 0x000fe400000010ff */
[----:B------:R-:W0:Y:S01]  /*3750*/  @P3 LDC R106, c[0x0][0x40c] ;  /* 0x00010300ff6a3b82 */ /* 0x000e220000000800 */
[----:B-1----:R-:W-:Y:S01]  /*3760*/  @P3 FMUL.FTZ R91, R89, R100 ;  /* 0x00000064595b3220 */ /* 0x002fe20000410000 */
[----:B------:R-:W-:Y:S01]  /*3770*/  @P1 FFMA.FTZ R100, R120, R98, R97 ;  /* 0x0000006278641223 */ /* 0x000fe20000010061 */
[----:B------:R-:W-:Y:S01]  /*3780*/  MOV R90, R18 ;  /* 0x00000012005a7202 */ /* 0x000fe20000000f00 */
[----:B------:R-:W-:Y:S01]  /*3790*/  @P1 FFMA.FTZ R90, R133, R93, R18 ;  /* 0x0000005d855a1223 */ /* 0x000fe20000010012 */
[----:B------:R-:W-:Y:S01]  /*37a0*/  @P3 PRMT R84, R95, 0x7610, R84 ;  /* 0x000076105f543816 */ /* 0x000fe20000000054 */
[----:B------:R-:W-:Y:S01]  /*37b0*/  @P1 FADD.FTZ R100, R121, -R100 ;  /* 0x8000006479641221 */ /* 0x000fe20000010000 */
[----:B------:R-:W-:Y:S01]  /*37c0*/  @P3 F2FP.BF16.F32.PACK_AB R99, RZ, R91 ;  /* 0x0000005bff63323e */ /* 0x000fe200000010ff */
[----:B------:R-:W1:Y:S01]  /*37d0*/  @P3 LDC R108, c[0x0][0x40c] ;  /* 0x00010300ff6c3b82 */ /* 0x000e620000000800 */
[----:B------:R-:W-:Y:S01]  /*37e0*/  MOV R91, R19 ;  /* 0x00000013005b7202 */ /* 0x000fe20000000f00 */
[C---:B------:R-:W-:Y:S01]  /*37f0*/  @P1 FFMA.FTZ R91, R133.reuse, R100, R19 ;  /* 0x00000064855b1223 */ /* 0x040fe20000010013 */
[----:B------:R-:W-:Y:S01]  /*3800*/  MOV R93, R13 ;  /* 0x0000000d005d7202 */ /* 0x000fe20000000f00 */
[----:B--2---:R-:W-:Y:S01]  /*3810*/  @P3 FMUL.FTZ R100, R90, R107 ;  /* 0x0000006b5a643220 */ /* 0x004fe20000410000 */
[----:B------:R-:W-:Y:S01]  /*3820*/  @P3 PRMT R84, R84, 0x5410, R99 ;  /* 0x0000541054543816 */ /* 0x000fe20000000063 */
[----:B------:R-:W-:-:S02]  /*3830*/  @P1 FFMA.FTZ R93, R133, R102, R13 ;  /* 0x00000066855d1223 */ /* 0x000fc4000001000d */
[----:B------:R-:W2:Y:S01]  /*3840*/  @P3 LDC R111, c[0x0][0x40c] ;  /* 0x00010300ff6f3b82 */ /* 0x000ea20000000800 */
[----:B---3--:R-:W-:Y:S01]  /*3850*/  @P3 FMUL.FTZ R99, R92, R109 ;  /* 0x0000006d5c633220 */ /* 0x008fe20000410000 */
[----:B------:R-:W-:-:S04]  /*3860*/  @P3 F2FP.BF16.F32.PACK_AB R100, RZ, R100 ;  /* 0x00000064ff64323e */ /* 0x000fc800000010ff */
[----:B------:R-:W-:Y:S01]  /*3870*/  @P3 F2FP.BF16.F32.PACK_AB R99, RZ, R99 ;  /* 0x00000063ff63323e */ /* 0x000fe200000010ff */
[----:B0-----:R-:W-:Y:S01]  /*3880*/  @P3 FMUL.FTZ R95, R91, R106 ;  /* 0x0000006a5b5f3220 */ /* 0x001fe20000410000 */
[----:B------:R-:W-:Y:S02]  /*3890*/  @P3 PRMT R85, R100, 0x7610, R85 ;  /* 0x0000761064553816 */ /* 0x000fe40000000055 */
[----:B------:R-:W-:Y:S02]  /*38a0*/  @P3 PRMT R86, R99, 0x7610, R86 ;  /* 0x0000761063563816 */ /* 0x000fe40000000056 */
[----:B------:R-:W-:Y:S01]  /*38b0*/  @P3 F2FP.BF16.F32.PACK_AB R95, RZ, R95 ;  /* 0x0000005fff5f323e */ /* 0x000fe200000010ff */
[----:B-1----:R-:W-:-:S03]  /*38c0*/  @P3 FMUL.FTZ R101, R93, R108 ;  /* 0x0000006c5d653220 */ /* 0x002fc60000410000 */
[----:B------:R-:W-:Y:S02]  /*38d0*/  @P3 PRMT R85, R85, 0x5410, R95 ;  /* 0x0000541055553816 */ /* 0x000fe4000000005f */
[----:B------:R-:W-:Y:S02]  /*38e0*/  MOV R95, R105 ;  /* 0x00000069005f7202 */ /* 0x000fe40000000f00 */
        /* <DEDUP_REMOVED lines=10> */
.L_x_3077:
[----:B0-----:R-:W0:Y:S01]  /*3990*/  @P3 LDC R102, c[0x0][0x40c] ;  /* 0x00010300ff663b82 */ /* 0x001e220000000800 */
        /* <DEDUP_REMOVED lines=64> */
.L_x_3076:
[----:B0-----:R-:W0:Y:S02]  /*3da0*/  LDC.64 R100, c[0x0][0x478] ;  /* 0x00011e00ff647b82 */ /* 0x001e240000000a00 */
        /* <DEDUP_REMOVED lines=45> */
.L_x_3080:
        /* <DEDUP_REMOVED lines=9> */
.L_x_3081:
        /* <DEDUP_REMOVED lines=9> */
.L_x_3082:
        /* <DEDUP_REMOVED lines=9> */
.L_x_3083:
        /* <DEDUP_REMOVED lines=9> */
.L_x_3084:
        /* <DEDUP_REMOVED lines=9> */
.L_x_3085:
        /* <DEDUP_REMOVED lines=9> */
.L_x_3086:
[----:B------:R-:W-:Y:S01]  /*43e0*/  MOV R88, R99 ;  /* 0x0000006300587202 */ /* 0x000fe20000000f00 */
[----:B------:R-:W-:Y:S06]  /*43f0*/  @!P3 BRA `(.L_x_3078) ;  /* 0x000000040034b947 */ /* 0x000fec0003800000 */
[----:B------:R-:W-:Y:S01]  /*4400*/  FMUL.FTZ R100, R95, UR15 ;  /* 0x0000000f5f647c20 */ /* 0x000fe20008410000 */
[----:B------:R-:W-:-:S04]  /*4410*/  MOV R88, R99 ;  /* 0x0000006300587202 */ /* 0x000fc80000000f00 */
[----:B------:R-:W-:-:S04]  /*4420*/  F2FP.BF16.F32.PACK_AB R100, RZ, R100 ;  /* 0x00000064ff64723e */ /* 0x000fc800000010ff */
[----:B------:R-:W-:Y:S01]  /*4430*/  PRMT R87, R87, 0x5410, R100 ;  /* 0x0000541057577816 */ /* 0x000fe20000000064 */
[----:B------:R-:W-:Y:S06]  /*4440*/  BRA `(.L_x_3078) ;  /* 0x0000000400207947 */ /* 0x000fec0003800000 */
.L_x_3079:
        /* <DEDUP_REMOVED lines=9> */
.L_x_3087:
        /* <DEDUP_REMOVED lines=9> */
.L_x_3088:
        /* <DEDUP_REMOVED lines=9> */
.L_x_3089:
        /* <DEDUP_REMOVED lines=9> */
.L_x_3090:
        /* <DEDUP_REMOVED lines=9> */
.L_x_3091:
        /* <DEDUP_REMOVED lines=9> */
.L_x_3092:
        /* <DEDUP_REMOVED lines=9> */
.L_x_3093:
        /* <DEDUP_REMOVED lines=9> */
.L_x_3078:
[----:B------:R-:W0:Y:S08]  /*48d0*/  @P0 LDC.64 R100, c[0x0][0x478] ;  /* 0x00011e00ff640b82 */ /* 0x000e300000000a00 */
[----:B------:R-:W1:Y:S01]  /*48e0*/  @P3 LDC.64 R102, c[0x0][0x468] ;  /* 0x00011a00ff663b82 */ /* 0x000e620000000a00 */
[C---:B0-----:R-:W-:Y:S01]  /*48f0*/  @P0 IMAD.WIDE.U32 R100, R168.reuse, 0x20, R100 ;  /* 0x00000020a8640825 */ /* 0x041fe200078e0064 */
[----:B------:R-:W-:-:S04]  /*4900*/  IADD3 R168, PT, PT, R168, 0x100, RZ ;  /* 0x00000100a8a87810 */ /* 0x000fc80007ffe0ff */
[----:B------:R2:W-:Y:S01]  /*4910*/  @P0 STG.E.128 desc[UR10][R100.64], R88 ;  /* 0x0000005864000986 */ /* 0x0005e2000c101d0a */
[----:B-1----:R-:W-:-:S03]  /*4920*/  @P3 IMAD.WIDE.U32 R102, R96, 0x10, R102 ;  /* 0x0000001060663825 */ /* 0x002fc600078e0066 */
[----:B------:R2:W-:Y:S01]  /*4930*/  @P0 STG.E.128 desc[UR10][R100.64+0x10], R92 ;  /* 0x0000105c64000986 */ /* 0x0005e2000c101d0a */
[----:B------:R-:W-:-:S03]  /*4940*/  IADD3 R96, PT, PT, R96, 0x100, RZ ;  /* 0x0000010060607810 */ /* 0x000fc60007ffe0ff */
[----:B------:R2:W-:Y:S04]  /*4950*/  @P3 STG.E.128 desc[UR10][R102.64], R84 ;  /* 0x0000005466003986 */ /* 0x0005e8000c101d0a */
.L_x_3075:
[----:B------:R-:W-:Y:S05]  /*4960*/  BSYNC.RECONVERGENT B0 ;  /* 0x0000000000007941 */ /* 0x000fea0003800200 */
.L_x_3074:
        /* <DEDUP_REMOVED lines=10> */
[----:B0-2---:R-:W0:Y:S01]  /*4a10*/  @P3 LDC R95, c[0x0][0x40c] ;  /* 0x00010300ff5f3b82 */ /* 0x005e220000000800 */
        /* <DEDUP_REMOVED lines=11> */
[-CC-:B------:R-:W-:Y:S01]  /*4ad0*/  @P1 FFMA.FTZ R99, R151, R98.reuse, R97.reuse ;  /* 0x0000006297631223 */ /* 0x180fe20000010061 */
[----:B------:R-:W-:Y:S01]  /*4ae0*/  @P1 FADD.FTZ R94, R141, -R92 ;  /* 0x8000005c8d5e1221 */ /* 0x000fe20000010000 */
[-CC-:B------:R-:W-:Y:S01]  /*4af0*/  @P1 FFMA.FTZ R101, R150, R98.reuse, R97.reuse ;  /* 0x0000006296651223 */ /* 0x180fe20000010061 */
[-C--:B------:R-:W-:Y:S01]  /*4b00*/  @P1 FFMA.FTZ R100, R144, R98.reuse, R97 ;  /* 0x0000006290641223 */ /* 0x080fe20000010061 */
[----:B------:R-:W2:Y:S01]  /*4b10*/  @P3 LDC R105, c[0x0][0x40c] ;  /* 0x00010300ff693b82 */ /* 0x000ea20000000800 */
[----:B------:R-:W-:Y:S01]  /*4b20*/  @P1 FADD.FTZ R93, R146, -R93 ;  /* 0x8000005d925d1221 */ /* 0x000fe20000010000 */
[----:B------:R-:W-:Y:S01]  /*4b30*/  @P1 FFMA.FTZ R103, R135, R98, R97 ;  /* 0x0000006287671223 */ /* 0x000fe20000010061 */
[----:B------:R-:W-:Y:S01]  /*4b40*/  @P1 FADD.FTZ R99, R148, -R99 ;  /* 0x8000006394631221 */ /* 0x000fe20000010000 */
[----:B------:R-:W-:Y:S01]  /*4b50*/  MOV R90, R10 ;  /* 0x0000000a005a7202 */ /* 0x000fe20000000f00 */
[----:B------:R-:W-:Y:S01]  /*4b60*/  @P1 FADD.FTZ R98, R134, -R101 ;  /* 0x8000006586621221 */ /* 0x000fe20000010000 */
[----:B------:R-:W-:Y:S01]  /*4b70*/  @P1 FFMA.FTZ R90, R133, R93, R10 ;  /* 0x0000005d855a1223 */ /* 0x000fe2000001000a */
[----:B------:R-:W-:Y:S01]  /*4b80*/  @P1 FADD.FTZ R100, R149, -R100 ;  /* 0x8000006495641221 */ /* 0x000fe20000010000 */
[----:B------:R-:W3:Y:S01]  /*4b90*/  @P3 LDC R107, c[0x0][0x40c] ;  /* 0x00010300ff6b3b82 */ /* 0x000ee20000000800 */
[----:B0-----:R-:W-:Y:S01]  /*4ba0*/  @P3 FMUL.FTZ R91, R88, R95 ;  /* 0x0000005f585b3220 */ /* 0x001fe20000410000 */
[----:B------:R-:W-:Y:S01]  /*4bb0*/  @P1 FADD.FTZ R103, R132, -R103 ;  /* 0x8000006784671221 */ /* 0x000fe20000010000 */
[----:B------:R-:W-:Y:S01]  /*4bc0*/  MOV R102, R7 ;  /* 0x0000000700667202 */ /* 0x000fe20000000f00 */
[C---:B------:R-:W-:Y:S01]  /*4bd0*/  @P1 FFMA.FTZ R102, R133.reuse, R94, R7 ;  /* 0x0000005e85661223 */ /* 0x040fe20000010007 */
[----:B------:R-:W-:Y:S01]  /*4be0*/  MOV R93, R5 ;  /* 0x00000005005d7202 */ /* 0x000fe20000000f00 */
[----:B------:R-:W-:Y:S01]  /*4bf0*/  @P1 FFMA.FTZ R93, R133, R98, R5 ;  /* 0x00000062855d1223 */ /* 0x000fe20000010005 */
[----:B------:R-:W-:Y:S01]  /*4c00*/  @P3 F2FP.BF16.F32.PACK_AB R95, RZ, R91 ;  /* 0x0000005bff5f323e */ /* 0x000fe200000010ff */
[----:B------:R-:W0:Y:S01]  /*4c10*/  @P3 LDC R106, c[0x0][0x40c] ;  /* 0x00010300ff6a3b82 */ /* 0x000e220000000800 */
[----:B-1----:R-:W-:Y:S01]  /*4c20*/  @P3 FMUL.FTZ R92, R89, R104 ;  /* 0x00000068595c3220 */ /* 0x002fe20000410000 */
[----:B------:R-:W-:Y:S01]  /*4c30*/  MOV R91, R11 ;  /* 0x0000000b005b7202 */ /* 0x000fe20000000f00 */
[----:B------:R-:W-:Y:S01]  /*4c40*/  @P1 FFMA.FTZ R91, R133, R100, R11 ;  /* 0x00000064855b1223 */ /* 0x000fe2000001000b */
[----:B------:R-:W-:-:S02]  /*4c50*/  @P3 PRMT R84, R95, 0x7610, R84 ;  /* 0x000076105f543816 */ /* 0x000fc40000000054 */
[----:B------:R-:W-:Y:S02]  /*4c60*/  @P3 F2FP.BF16.F32.PACK_AB R97, RZ, R92 ;  /* 0x0000005cff61323e */ /* 0x000fe400000010ff */
[----:B------:R-:W1:Y:S01]  /*4c70*/  @P3 LDC R108, c[0x0][0x40c] ;  /* 0x00010300ff6c3b82 */ /* 0x000e620000000800 */
[----:B------:R-:W-:Y:S01]  /*4c80*/  MOV R92, R4 ;  /* 0x00000004005c7202 */ /* 0x000fe20000000f00 */
[C---:B------:R-:W-:Y:S01]  /*4c90*/  @P1 FFMA.FTZ R92, R133.reuse, R99, R4 ;  /* 0x00000063855c1223 */ /* 0x040fe20000010004 */
[----:B------:R-:W-:Y:S01]  /*4ca0*/  MOV R94, R6 ;  /* 0x00000006005e7202 */ /* 0x000fe20000000f00 */
[----:B--2---:R-:W-:Y:S01]  /*4cb0*/  @P3 FMUL.FTZ R98, R90, R105 ;  /* 0x000000695a623220 */ /* 0x004fe20000410000 */
[----:B------:R-:W-:Y:S01]  /*4cc0*/  @P3 PRMT R84, R84, 0x5410, R97 ;  /* 0x0000541054543816 */ /* 0x000fe20000000061 */
[----:B------:R-:W-:Y:S02]  /*4cd0*/  @P1 FFMA.FTZ R94, R133, R103, R6 ;  /* 0x00000067855e1223 */ /* 0x000fe40000010006 */
        /* <DEDUP_REMOVED lines=21> */
.L_x_3097:
[----:B0-2---:R-:W0:Y:S01]  /*4e30*/  @P3 LDC R102, c[0x0][0x40c] ;  /* 0x00010300ff663b82 */ /* 0x005e220000000800 */
        /* <DEDUP_REMOVED lines=64> */
.L_x_3096:
        /* <DEDUP_REMOVED lines=20> */
[----:B------:R-:W-:Y:S01]  /*5380*/  ISETP.GT.AND P1, PT, R114, RZ, PT ;  /* 0x000000ff7200720c */ /* 0x000fe20003f24270 */
        /* <DEDUP_REMOVED lines=17> */
.L_x_3100:
        /* <DEDUP_REMOVED lines=9> */
.L_x_3101:
        /* <DEDUP_REMOVED lines=9> */
.L_x_3102:
        /* <DEDUP_REMOVED lines=9> */
.L_x_3103:
        /* <DEDUP_REMOVED lines=9> */
.L_x_3104:
        /* <DEDUP_REMOVED lines=9> */
.L_x_3105:
        /* <DEDUP_REMOVED lines=9> */
.L_x_3106:
[----:B------:R-:W-:Y:S02]  /*5800*/  FSEL R95, R89, RZ, P1 ;  /* 0x000000ff595f7208 */ /* 0x000fe40000800000 */
[----:B------:R-:W-:Y:S02]  /*5810*/  FSEL R93, R90, RZ, P1 ;  /* 0x000000ff5a5d7208 */ /* 0x000fe40000800000 */
[----:B------:R-:W-:Y:S02]  /*5820*/  FSEL R94, R94, RZ, P1 ;  /* 0x000000ff5e5e7208 */ /* 0x000fe40000800000 */
[----:B------:R-:W-:Y:S02]  /*5830*/  FSEL R92, R92, RZ, P1 ;  /* 0x000000ff5c5c7208 */ /* 0x000fe40000800000 */
[----:B------:R-:W-:Y:S02]  /*5840*/  FSEL R91, R100, RZ, P1 ;  /* 0x000000ff645b7208 */ /* 0x000fe40000800000 */
[----:B------:R-:W-:-:S02]  /*5850*/  FSEL R90, R102, RZ, P1 ;  /* 0x000000ff665a7208 */ /* 0x000fc40000800000 */
[----:B------:R-:W-:Y:S02]  /*5860*/  FSEL R89, R104, RZ, P1 ;  /* 0x000000ff68597208 */ /* 0x000fe40000800000 */
[----:B------:R-:W-:Y:S01]  /*5870*/  FSEL R88, R106, RZ, P1 ;  /* 0x000000ff6a587208 */ /* 0x000fe20000800000 */
[----:B------:R-:W-:Y:S06]  /*5880*/  @!P3 BRA `(.L_x_3098) ;  /* 0x000000040030b947 */ /* 0x000fec0003800000 */
[----:B------:R-:W-:-:S05]  /*5890*/  FMUL.FTZ R97, R95, UR15 ;  /* 0x0000000f5f617c20 */ /* 0x000fca0008410000 */
[----:B------:R-:W-:-:S04]  /*58a0*/  F2FP.BF16.F32.PACK_AB R97, RZ, R97 ;  /* 0x00000061ff61723e */ /* 0x000fc800000010ff */
[----:B------:R-:W-:Y:S01]  /*58b0*/  PRMT R87, R87, 0x5410, R97 ;  /* 0x0000541057577816 */ /* 0x000fe20000000061 */
[----:B------:R-:W-:Y:S06]  /*58c0*/  BRA `(.L_x_3098) ;  /* 0x0000000400207947 */ /* 0x000fec0003800000 */
.L_x_3099:
        /* <DEDUP_REMOVED lines=16> */
.L_x_3107:
        /* <DEDUP_REMOVED lines=9> */
.L_x_3108:
        /* <DEDUP_REMOVED lines=9> */
.L_x_3109:
        /* <DEDUP_REMOVED lines=9> */
.L_x_3110:
        /* <DEDUP_REMOVED lines=9> */
.L_x_3111:
        /* <DEDUP_REMOVED lines=9> */
.L_x_3112:
        /* <DEDUP_REMOVED lines=9> */
.L_x_3113:
[----:B------:R-:W-:-:S04]  /*5d30*/  @P3 F2FP.BF16.F32.PACK_AB R99, RZ, R99 ;  /* 0x00000063ff63323e */ /* 0x000fc800000010ff */
[----:B------:R-:W-:-:S07]  /*5d40*/  @P3 PRMT R87, R87, 0x5410, R99 ;  /* 0x0000541057573816 */ /* 0x000fce0000000063 */
.L_x_3098:
[----:B------:R-:W0:Y:S08]  /*5d50*/  @P0 LDC.64 R98, c[0x0][0x478] ;  /* 0x00011e00ff620b82 */ /* 0x000e300000000a00 */
[----:B------:R-:W1:Y:S01]  /*5d60*/  @P3 LDC.64 R100, c[0x0][0x468] ;  /* 0x00011a00ff643b82 */ /* 0x000e620000000a00 */
[----:B0-----:R-:W-:-:S05]  /*5d70*/  @P0 IMAD.WIDE.U32 R98, R168, 0x20, R98 ;  /* 0x00000020a8620825 */ /* 0x001fca00078e0062 */
[----:B------:R3:W-:Y:S01]  /*5d80*/  @P0 STG.E.128 desc[UR10][R98.64], R88 ;  /* 0x0000005862000986 */ /* 0x0007e2000c101d0a */
[----:B-1----:R-:W-:-:S03]  /*5d90*/  @P3 IMAD.WIDE.U32 R96, R96, 0x10, R100 ;  /* 0x0000001060603825 */ /* 0x002fc600078e0064 */
[----:B------:R3:W-:Y:S04]  /*5da0*/  @P0 STG.E.128 desc[UR10][R98.64+0x10], R92 ;  /* 0x0000105c62000986 */ /* 0x0007e8000c101d0a */
[----:B------:R3:W-:Y:S02]  /*5db0*/  @P3 STG.E.128 desc[UR10][R96.64], R84 ;  /* 0x0000005460003986 */ /* 0x0007e4000c101d0a */
.L_x_3095:
[----:B------:R-:W-:Y:S05]  /*5dc0*/  BSYNC.RECONVERGENT B0 ;  /* 0x0000000000007941 */ /* 0x000fea0003800200 */
.L_x_3094:
[----:B---3--:R-:W1:Y:S01]  /*5dd0*/  LDC.64 R96, c[0x0][0x380] ;  /* 0x0000e000ff607b82 */ /* 0x008e620000000a00 */
[----:B------:R-:W-:Y:S01]  /*5de0*/  UPLOP3.LUT UP1, UPT, UPT, UPT, UP1, 0x40, 0x4 ;  /* 0x000000000004789c */ /* 0x000fe20003f2e810 */
[----:B-1----:R-:W-:-:S04]  /*5df0*/  IADD3 R2, PT, PT, R2, R96, RZ ;  /* 0x0000006002027210 */ /* 0x002fc80007ffe0ff */
[----:B------:R-:W-:-:S13]  /*5e00*/  ISETP.GE.AND P0, PT, R2, R97, PT ;  /* 0x000000610200720c */ /* 0x000fda0003f06270 */
[----:B------:R-:W-:Y:S05]  /*5e10*/  @!P0 BRA `(.L_x_3114) ;  /* 0xffffffa400f48947 */ /* 0x000fea000383ffff */
.L_x_3044:
        /* <DEDUP_REMOVED lines=31> */
.L_x_3115:
        /* <DEDUP_REMOVED lines=15> */
.L_x_10716:


//--------------------- .text._ZN10layer_norm13ln_bwd_kernelINS_13Kernel_traitsI13__nv_bfloat16S2_fS2_fjLj6144ELj1ELj1ELj8ELj16ENS_18Kernel_traits_baseILj6144ES2_S2_fS2_fjLj256EEEEELb0ELb0ELb1ELb1EEEvNS_9BwdParamsE --------------------------
	.section	.text._ZN10layer_norm13ln_bwd_kernelINS_13Kernel_traitsI13__nv_bfloat16S2_fS2_fjLj6144ELj1ELj1ELj8ELj16ENS_18Kernel_traits_baseILj6144ES2_S2_fS2_fjLj256EEEEELb0ELb0ELb1ELb1EEEvNS_9BwdParamsE,"ax",@progbits
	.align	128
        .global         _ZN10layer_norm13ln_bwd_kernelINS_13Kernel_traitsI13__nv_bfloat16S2_fS2_fjLj6144ELj1ELj1ELj8ELj16ENS_18Kernel_traits_baseILj6144ES2_S2_fS2_fjLj256EEEEELb0ELb0ELb1ELb1EEEvNS_9BwdParamsE
        .type           _ZN10layer_norm13ln_bwd_kernelINS_13Kernel_traitsI13__nv_bfloat16S2_fS2_fjLj6144ELj1ELj1ELj8ELj16ENS_18Kernel_traits_baseILj6144ES2_S2_fS2_fjLj256EEEEELb0ELb0ELb1ELb1EEEvNS_9BwdParamsE,@function
        .size           _ZN10layer_norm13ln_bwd_kernelINS_13Kernel_traitsI13__nv_bfloat16S2_fS2_fjLj6144ELj1ELj1ELj8ELj16ENS_18Kernel_traits_baseILj6144ES2_S2_fS2_fjLj256EEEEELb0ELb0ELb1ELb1EEEvNS_9BwdParamsE,(.L_x_10717 - _ZN10layer_norm13ln_bwd_kernelINS_13Kernel_traitsI13__nv_bfloat16S2_fS2_fjLj6144ELj1ELj1ELj8ELj16ENS_18Kernel_traits_baseILj6144ES2_S2_fS2_fjLj256EEEEELb0ELb0ELb1ELb1EEEvNS_9BwdParamsE)
        .other          _ZN10layer_norm13ln_bwd_kernelINS_13Kernel_traitsI13__nv_bfloat16S2_fS2_fjLj6144ELj1ELj1ELj8ELj16ENS_18Kernel_traits_baseILj6144ES2_S2_fS2_fjLj256EEEEELb0ELb0ELb1ELb1EEEvNS_9BwdParamsE,@"STO_CUDA_ENTRY STV_DEFAULT"
_ZN10layer_norm13ln_bwd_kernelINS_13Kernel_traitsI13__nv_bfloat16S2_fS2_fjLj6144ELj1ELj1ELj8ELj16ENS_18Kernel_traits_baseILj6144ES2_S2_fS2_fjLj256EEEEELb0ELb0ELb1ELb1EEEvNS_9BwdParamsE:
.text._ZN10layer_norm13ln_bwd_kernelINS_13Kernel_traitsI13__nv_bfloat16S2_fS2_fjLj6144ELj1ELj1ELj8ELj16ENS_18Kernel_traits_baseILj6144ES2_S2_fS2_fjLj256EEEEELb0ELb0ELb1ELb1EEEvNS_9BwdParamsE:
        /* <DEDUP_REMOVED lines=57> */
.L_x_3175:
        /* <DEDUP_REMOVED lines=12> */
[----:B------:R-:W0:Y:S01]  /*0450*/  S2R R125, SR_TID.X ;  /* 0x00000000007d7919 */ /* 0x000e220000002100 */
[----:B------:R-:W1:Y:S01]  /*0460*/  LDC.64 R100, c[0x0][0x3c0] ;  /* 0x0000f000ff647b82 */ /* 0x000e620000000a00 */
[----:B------:R-:W-:Y:S01]  /*0470*/  IADD3 R96, PT, PT, R112, -0x1, RZ ;  /* 0xffffffff70607810 */ /* 0x000fe20007ffe0ff */
[----:B------:R-:W-:-:S04]  /*0480*/  IMAD R3, R0, UR14, RZ ;  /* 0x0000000e00037c24 */ /* 0x000fc8000f8e02ff */
[----:B------:R-:W-:Y:S01]  /*0490*/  IMAD R97, R96, UR14, RZ ;  /* 0x0000000e60617c24 */ /* 0x000fe2000f8e02ff */
[----:B------:R-:W-:Y:S01]  /*04a0*/  SHF.R.S32.HI R96, RZ, 0x1f, R3 ;  /* 0x0000001fff607819 */ /* 0x000fe20000011403 */
[----:B------:R-:W2:Y:S03]  /*04b0*/  LDC.64 R128, c[0x0][0x428] ;  /* 0x00010a00ff807b82 */ /* 0x000ea60000000a00 */
[----:B------:R-:W-:Y:S02]  /*04c0*/  SHF.R.S32.HI R98, RZ, 0x1f, R97 ;  /* 0x0000001fff627819 */ /* 0x000fe40000011461 */
[----:B------:R-:W-:Y:S02]  /*04d0*/  LEA.HI R96, R96, R3, RZ, 0x3 ;  /* 0x0000000360607211 */ /* 0x000fe400078f18ff */
[----:B------:R-:W-:Y:S01]  /*04e0*/  LEA.HI R98, R98, R97, RZ, 0x3 ;  /* 0x0000006162627211 */ /* 0x000fe200078f18ff */
[----:B------:R-:W3:Y:S01]  /*04f0*/  LDC.64 R142, c[0x0][0x3a8] ;  /* 0x0000ea00ff8e7b82 */ /* 0x000ee20000000a00 */
[----:B-1----:R-:W-:-:S05]  /*0500*/  IMAD.WIDE R100, R0, 0x4, R100 ;  /* 0x0000000400647825 */ /* 0x002fca00078e0264 */
[----:B------:R1:W4:Y:S01]  /*0510*/  LDG.E R3, desc[UR12][R100.64] ;  /* 0x0000000c64037981 */ /* 0x000322000c1e1900 */
[-C--:B0-----:R-:W-:Y:S02]  /*0520*/  LEA.HI.SX32 R149, R96, R125.reuse, 0x1d ;  /* 0x0000007d60957211 */ /* 0x081fe400078feaff */
[----:B------:R-:W-:Y:S02]  /*0530*/  LEA.HI.SX32 R125, R98, R125, 0x1d ;  /* 0x0000007d627d7211 */ /* 0x000fe400078feaff */
[C---:B------:R-:W-:Y:S02]  /*0540*/  IADD3 R115, PT, PT, R149.reuse, 0x100, RZ ;  /* 0x0000010095737810 */ /* 0x040fe40007ffe0ff */
[----:B------:R-:W-:Y:S02]  /*0550*/  IADD3 R151, PT, PT, R149, 0x200, RZ ;  /* 0x0000020095977810 */ /* 0x000fe40007ffe0ff */
[C---:B-1----:R-:W-:Y:S01]  /*0560*/  IADD3 R101, PT, PT, R125.reuse, 0x200, RZ ;  /* 0x000002007d657810 */ /* 0x042fe20007ffe0ff */
[C---:B--2---:R-:W-:Y:S01]  /*0570*/  IMAD.WIDE.U32 R104, R125.reuse, 0x10, R128 ;  /* 0x000000107d687825 */ /* 0x044fe200078e0080 */
[----:B------:R-:W-:-:S03]  /*0580*/  IADD3 R121, PT, PT, R125, 0x100, RZ ;  /* 0x000001007d797810 */ /* 0x000fc60007ffe0ff */
[--C-:B---3--:R-:W-:Y:S02]  /*0590*/  IMAD.WIDE.U32 R102, R149, 0x20, R142.reuse ;  /* 0x0000002095667825 */ /* 0x108fe400078e008e */
[----:B------:R-:W2:Y:S02]  /*05a0*/  LDG.E.128 R104, desc[UR12][R104.64] ;  /* 0x0000000c68687981 */ /* 0x000ea4000c1e1d00 */
[----:B------:R-:W-:Y:S02]  /*05b0*/  IMAD.WIDE.U32 R140, R115, 0x20, R142 ;  /* 0x00000020738c7825 */ /* 0x000fe400078e008e */
[----:B------:R-:W3:Y:S02]  /*05c0*/  LDG.E.128 R108, desc[UR12][R102.64+0x10] ;  /* 0x0000100c666c7981 */ /* 0x000ee4000c1e1d00 */
[----:B------:R-:W-:Y:S02]  /*05d0*/  IMAD.WIDE.U32 R100, R101, 0x10, R128 ;  /* 0x0000001065647825 */ /* 0x000fe400078e0080 */
[----:B------:R-:W3:Y:S02]  /*05e0*/  LDG.E.128 R96, desc[UR12][R102.64] ;  /* 0x0000000c66607981 */ /* 0x000ee4000c1e1d00 */
[----:B------:R-:W-:-:S02]  /*05f0*/  IMAD.WIDE.U32 R142, R151, 0x20, R142 ;  /* 0x00000020978e7825 */ /* 0x000fc400078e008e */
[----:B------:R-:W3:Y:S02]  /*0600*/  LDG.E.128 R116, desc[UR12][R140.64] ;  /* 0x0000000c8c747981 */ /* 0x000ee4000c1e1d00 */
[----:B------:R-:W-:Y:S02]  /*0610*/  IMAD.WIDE.U32 R120, R121, 0x10, R128 ;  /* 0x0000001079787825 */ /* 0x000fe400078e0080 */
[----:B------:R-:W3:Y:S04]  /*0620*/  LDG.E.128 R124, desc[UR12][R142.64] ;  /* 0x0000000c8e7c7981 */ /* 0x000ee8000c1e1d00 */
[----:B------:R-:W3:Y:S04]  /*0630*/  LDG.E.128 R100, desc[UR12][R100.64] ;  /* 0x0000000c64647981 */ /* 0x000ee8000c1e1d00 */
[----:B------:R-:W3:Y:S04]  /*0640*/  LDG.E.128 R128, desc[UR12][R142.64+0x10] ;  /* 0x0000100c8e807981 */ /* 0x000ee8000c1e1d00 */
[----:B------:R-:W3:Y:S04]  /*0650*/  LDG.E.128 R120, desc[UR12][R120.64] ;  /* 0x0000000c78787981 */ /* 0x000ee8000c1e1d00 */
[----:B------:R0:W3:Y:S01]  /*0660*/  LDG.E.128 R132, desc[UR12][R140.64+0x10] ;  /* 0x0000100c8c847981 */ /* 0x0000e2000c1e1d00 */
[----:B------:R-:W-:-:S04]  /*0670*/  UISETP.NE.U32.AND UP0, UPT, UR6, URZ, UPT ;  /* 0x000000ff0600728c */ /* 0x000fc8000bf05070 */
[----:B------:R-:W-:-:S06]  /*0680*/  UISETP.NE.AND.EX UP0, UPT, UR7, URZ, UPT, UP0 ;  /* 0x000000ff0700728c */ /* 0x000fcc000bf05300 */
[----:B------:R-:W-:-:S13]  /*0690*/  PLOP3.LUT P0, PT, PT, PT, UP0, 0x80, 0x8 ;  /* 0x000000000008781c */ /* 0x000fda0003f0f008 */
[----:B0-----:R-:W0:Y:S08]  /*06a0*/  @P0 LDC.64 R140, c[0x0][0x438] ;  /* 0x00010e00ff8c0b82 */ /* 0x001e300000000a00 */
[----:B------:R-:W1:Y:S08]  /*06b0*/  @P0 LDC.64 R144, c[0x0][0x438] ;  /* 0x00010e00ff900b82 */ /* 0x000e700000000a00 */
[----:B------:R-:W1:Y:S01]  /*06c0*/  @P0 LDC.64 R146, c[0x0][0x438] ;  /* 0x00010e00ff920b82 */ /* 0x000e620000000a00 */
[----:B------:R-:W-:Y:S01]  /*06d0*/  ISETP.NE.AND P1, PT, RZ, UR11, PT ;  /* 0x0000000bff007c0c */ /* 0x000fe2000bf25270 */
[----:B0-----:R-:W-:-:S05]  /*06e0*/  @P0 IMAD.WIDE.U32 R140, R149, 0x20, R140 ;  /* 0x00000020958c0825 */ /* 0x001fca00078e008c */
[----:B------:R-:W5:Y:S01]  /*06f0*/  @P0 LDG.E.128 R24, desc[UR12][R140.64] ;  /* 0x0000000c8c180981 */ /* 0x000f62000c1e1d00 */
[----:B-1----:R-:W-:-:S03]  /*0700*/  @P0 IMAD.WIDE.U32 R142, R115, 0x20, R144 ;  /* 0x00000020738e0825 */ /* 0x002fc600078e0090 */
[----:B------:R0:W5:Y:S04]  /*0710*/  @P0 LDG.E.128 R20, desc[UR12][R140.64+0x10] ;  /* 0x0000100c8c140981 */ /* 0x000168000c1e1d00 */
[----:B------:R-:W5:Y:S01]  /*0720*/  @P0 LDG.E.128 R16, desc[UR12][R142.64] ;  /* 0x0000000c8e100981 */ /* 0x000f62000c1e1d00 */
[----:B------:R-:W-:-:S03]  /*0730*/  @P0 IMAD.WIDE.U32 R144, R151, 0x20, R146 ;  /* 0x0000002097900825 */ /* 0x000fc600078e0092 */
[----:B------:R1:W5:Y:S04]  /*0740*/  @P0 LDG.E.128 R12, desc[UR12][R142.64+0x10] ;  /* 0x0000100c8e0c0981 */ /* 0x000368000c1e1d00 */
[----:B------:R-:W5:Y:S04]  /*0750*/  @P0 LDG.E.128 R8, desc[UR12][R144.64] ;  /* 0x0000000c90080981 */ /* 0x000f68000c1e1d00 */
[----:B------:R1:W5:Y:S01]  /*0760*/  @P0 LDG.E.128 R4, desc[UR12][R144.64+0x10] ;  /* 0x0000100c90040981 */ /* 0x000362000c1e1d00 */
[----:B----4-:R-:W-:Y:S02]  /*0770*/  FSEL R3, R3, RZ, !P1 ;  /* 0x000000ff03037208 */ /* 0x010fe40004800000 */
[----:B--2---:R-:W-:-:S02]  /*0780*/  PRMT R147, R107, 0x7632, R147 ;  /* 0x000076326b937816 */ /* 0x004fc40000000093 */
[----:B0-----:R-:W-:Y:S01]  /*0790*/  PRMT R140, R104, 0x7632, R140 ;  /* 0x00007632688c7816 */ /* 0x001fe2000000008c */
[C---:B---3--:R-:W-:Y:S01]  /*07a0*/  FADD.FTZ R156, -R3.reuse, R111 ;  /* 0x0000006f039c7221 */ /* 0x048fe20000010100 */
[C---:B------:R-:W-:Y:S01]  /*07b0*/  FADD.FTZ R154, -R3.reuse, R109 ;  /* 0x0000006d039a7221 */ /* 0x040fe20000010100 */
[C---:B------:R-:W-:Y:S01]  /*07c0*/  FADD.FTZ R148, -R3.reuse, R97 ;  /* 0x0000006103947221 */ /* 0x040fe20000010100 */
[C---:B------:R-:W-:Y:S01]  /*07d0*/  FADD.FTZ R150, -R3.reuse, R98 ;  /* 0x0000006203967221 */ /* 0x040fe20000010100 */
[C---:B------:R-:W-:Y:S01]  /*07e0*/  FADD.FTZ R152, -R3.reuse, R99 ;  /* 0x0000006303987221 */ /* 0x040fe20000010100 */
[----:B------:R-:W-:Y:S01]  /*07f0*/  SHF.L.U32 R140, R140, 0x10, RZ ;  /* 0x000000108c8c7819 */ /* 0x000fe200000006ff */
[C---:B------:R-:W-:Y:S01]  /*0800*/  FADD.FTZ R160, -R3.reuse, R117 ;  /* 0x0000007503a07221 */ /* 0x040fe20000010100 */
[----:B------:R-:W-:Y:S01]  /*0810*/  SHF.L.U32 R117, R174, 0x10, RZ ;  /* 0x00000010ae757819 */ /* 0x000fe200000006ff */
[----:B------:R-:W-:Y:S01]  /*0820*/  FADD.FTZ R98, -R3, R127 ;  /* 0x0000007f03627221 */ /* 0x000fe20000010100 */
[----:B------:R-:W-:-:S02]  /*0830*/  SHF.L.U32 R127, R177, 0x10, RZ ;  /* 0x00000010b17f7819 */ /* 0x000fc400000006ff */
[C---:B------:R-:W-:Y:S02]  /*0840*/  PRMT R99, R102.reuse, 0x7632, R99 ;  /* 0x0000763266637816 */ /* 0x040fe40000000063 */
[----:B------:R-:W-:Y:S01]  /*0850*/  SHF.L.U32 R165, R102, 0x10, RZ ;  /* 0x0000001066a57819 */ /* 0x000fe200000006ff */
[----:B------:R-:W-:Y:S01]  /*0860*/  FADD.FTZ R190, -R3, R130 ;  /* 0x0000008203be7221 */ /* 0x000fe20000010100 */
[----:B------:R-:W-:Y:S01]  /*0870*/  SHF.L.U32 R102, R147, 0x10, RZ ;  /* 0x0000001093667819 */ /* 0x000fe200000006ff */
[----:B-----5:R-:W-:Y:S01]  /*0880*/  FMUL.FTZ R130, R113, R156 ;  /* 0x0000009c71827220 */ /* 0x020fe20000410000 */
[----:B-1----:R-:W-:Y:S02]  /*0890*/  PRMT R142, R105, 0x7632, R142 ;  /* 0x00007632698e7816 */ /* 0x002fe4000000008e */
[C---:B------:R-:W-:Y:S02]  /*08a0*/  PRMT R109, R120.reuse, 0x7632, R109 ;  /* 0x00007632786d7816 */ /* 0x040fe4000000006d */
[----:B------:R-:W-:Y:S01]  /*08b0*/  SHF.L.U32 R111, R120, 0x10, RZ ;  /* 0x00000010786f7819 */ /* 0x000fe200000006ff */
[----:B------:R-:W-:Y:S01]  /*08c0*/  FMUL.FTZ R120, R113, R148 ;  /* 0x0000009471787220 */ /* 0x000fe20000410000 */
[C---:B------:R-:W-:Y:S01]  /*08d0*/  FADD.FTZ R108, -R3.reuse, R108 ;  /* 0x0000006c036c7221 */ /* 0x040fe20000010100 */
[C---:B------:R-:W-:Y:S01]  /*08e0*/  FADD.FTZ R158, -R3.reuse, R116 ;  /* 0x00000074039e7221 */ /* 0x040fe20000010100 */
[----:B------:R-:W-:Y:S01]  /*08f0*/  SHF.L.U32 R141, R104, 0x10, RZ ;  /* 0x00000010688d7819 */ /* 0x000fe200000006ff */
[C---:B------:R-:W-:Y:S01]  /*0900*/  FADD.FTZ R164, -R3.reuse, R119 ;  /* 0x0000007703a47221 */ /* 0x040fe20000010100 */
[C---:B------:R-:W-:Y:S01]  /*0910*/  FADD.FTZ R178, -R3.reuse, R133 ;  /* 0x0000008503b27221 */ /* 0x040fe20000010100 */
[----:B------:R-:W-:Y:S01]  /*0920*/  FADD.FTZ R184, -R3, R124 ;  /* 0x0000007c03b87221 */ /* 0x000fe20000010100 */
[----:B------:R-:W-:Y:S01]  /*0930*/  SHF.L.U32 R116, R28, 0x10, RZ ;  /* 0x000000101c747819 */ /* 0x000fe200000006ff */
[-C--:B------:R-:W-:Y:S01]  /*0940*/  FMUL.FTZ R127, R127, R102.reuse ;  /* 0x000000667f7f7220 */ /* 0x080fe20000410000 */
[----:B------:R-:W-:Y:S01]  /*0950*/  FADD.FTZ R67, R67, R102 ;  /* 0x0000006643437221 */ /* 0x000fe20000010000 */
[----:B------:R-:W-:Y:S01]  /*0960*/  FFMA.FTZ R43, R130, R102, R43 ;  /* 0x00000066822b7223 */ /* 0x000fe2000001002b */
[----:B------:R-:W-:Y:S01]  /*0970*/  FADD.FTZ R146, -R3, R96 ;  /* 0x0000006003927221 */ /* 0x000fe20000010100 */
[----:B------:R-:W-:Y:S01]  /*0980*/  SHF.L.U32 R145, R106, 0x10, RZ ;  /* 0x000000106a917819 */ /* 0x000fe200000006ff */
[-C--:B------:R-:W-:Y:S01]  /*0990*/  FMUL.FTZ R117, R117, R140.reuse ;  /* 0x0000008c75757220 */ /* 0x080fe20000410000 */
[C---:B------:R-:W-:Y:S01]  /*09a0*/  PRMT R149, R121.reuse, 0x7632, R149 ;  /* 0x0000763279957816 */ /* 0x040fe20000000095 */
[----:B------:R-:W-:Y:S01]  /*09b0*/  FFMA.FTZ R37, R120, R140, R37 ;  /* 0x0000008c78257223 */ /* 0x000fe20000010025 */
[----:B------:R-:W-:Y:S01]  /*09c0*/  SHF.L.U32 R151, R121, 0x10, RZ ;  /* 0x0000001079977819 */ /* 0x000fe200000006ff */
[----:B------:R-:W-:Y:S01]  /*09d0*/  FADD.FTZ R69, R69, R140 ;  /* 0x0000008c45457221 */ /* 0x000fe20000010000 */
[C---:B------:R-:W-:Y:S01]  /*09e0*/  PRMT R153, R122.reuse, 0x7632, R153 ;  /* 0x000076327a997816 */ /* 0x040fe20000000099 */
[C---:B------:R-:W-:Y:S01]  /*09f0*/  FMUL.FTZ R121, R113.reuse, R108 ;  /* 0x0000006c71797220 */ /* 0x040fe20000410000 */
[----:B------:R-:W-:Y:S01]  /*0a00*/  SHF.L.U32 R155, R122, 0x10, RZ ;  /* 0x000000107a9b7819 */ /* 0x000fe200000006ff */
[----:B------:R-:W-:Y:S01]  /*0a10*/  FMUL.FTZ R122, R113, R152 ;  /* 0x00000098717a7220 */ /* 0x000fe20000410000 */
[----:B------:R-:W-:Y:S01]  /*0a20*/  SHF.L.U32 R119, R175, 0x10, RZ ;  /* 0x00000010af777819 */ /* 0x000fe200000006ff */
[----:B------:R-:W-:Y:S01]  /*0a30*/  FMUL.FTZ R140, R113, R160 ;  /* 0x000000a0718c7220 */ /* 0x000fe20000410000 */
[----:B------:R-:W-:-:S02]  /*0a40*/  SHF.L.U32 R142, R142, 0x10, RZ ;  /* 0x000000108e8e7819 */ /* 0x000fc400000006ff */
[----:B------:R-:W-:Y:S02]  /*0a50*/  SHF.L.U32 R124, R30, 0x10, RZ ;  /* 0x000000101e7c7819 */ /* 0x000fe400000006ff */
[----:B------:R-:W-:Y:S02]  /*0a60*/  SHF.L.U32 R133, R170, 0x10, RZ ;  /* 0x00000010aa857819 */ /* 0x000fe400000006ff */
[----:B------:R-:W-:Y:S01]  /*0a70*/  SHF.L.U32 R102, R109, 0x10, RZ ;  /* 0x000000106d667819 */ /* 0x000fe200000006ff */
[C---:B------:R-:W-:Y:S01]  /*0a80*/  FADD.FTZ R110, -R3.reuse, R110 ;  /* 0x0000006e036e7221 */ /* 0x040fe20000010100 */
[----:B------:R-:W-:Y:S01]  /*0a90*/  PRMT R144, R106, 0x7632, R144 ;  /* 0x000076326a907816 */ /* 0x000fe20000000090 */
        /* <DEDUP_REMOVED lines=11> */
[----:B------:R-:W-:Y:S01]  /*0b50*/  SHF.L.U32 R143, R105, 0x10, RZ ;  /* 0x00000010698f7819 */ /* 0x000fe200000006ff */
[-C--:B------:R-:W-:Y:S01]  /*0b60*/  FMUL.FTZ R119, R119, R142.reuse ;  /* 0x0000008e77777220 */ /* 0x080fe20000410000 */
[----:B------:R-:W-:Y:S01]  /*0b70*/  FFMA.FTZ R39, R122, R142, R39 ;  /* 0x0000008e7a277223 */ /* 0x000fe20000010027 */
[----:B------:R-:W-:Y:S01]  /*0b80*/  FADD.FTZ R71, R71, R142 ;  /* 0x0000008e47477221 */ /* 0x000fe20000010000 */
[-C--:B------:R-:W-:Y:S01]  /*0b90*/  FMUL.FTZ R124, R124, R145.reuse ;  /* 0x000000917c7c7220 */ /* 0x080fe20000410000 */
[----:B------:R-:W-:Y:S01]  /*0ba0*/  FADD.FTZ R64, R64, R145 ;  /* 0x0000009140407221 */ /* 0x000fe20000010000 */
[----:B------:R-:W-:Y:S01]  /*0bb0*/  FFMA.FTZ R40, R121, R145, R40 ;  /* 0x0000009179287223 */ /* 0x000fe20000010028 */
[----:B------:R-:W-:Y:S01]  /*0bc0*/  SHF.L.U32 R135, R171, 0x10, RZ ;  /* 0x00000010ab877819 */ /* 0x000fe200000006ff */
[-C--:B------:R-:W-:Y:S01]  /*0bd0*/  FMUL.FTZ R133, R133, R102.reuse ;  /* 0x0000006685857220 */ /* 0x080fe20000410000 */
[----:B------:R-:W-:Y:S01]  /*0be0*/  SHF.L.U32 R108, R149, 0x10, RZ ;  /* 0x00000010956c7819 */ /* 0x000fe200000006ff */
[----:B------:R-:W-:Y:S01]  /*0bf0*/  FFMA.FTZ R45, R140, R102, R45 ;  /* 0x000000668c2d7223 */ /* 0x000fe2000001002d */
[----:B------:R-:W-:Y:S01]  /*0c00*/  FADD.FTZ R61, R61, R102 ;  /* 0x000000663d3d7221 */ /* 0x000fe20000010000 */
[C---:B------:R-:W-:Y:S01]  /*0c10*/  PRMT R105, R100.reuse, 0x7632, R105 ;  /* 0x0000763264697816 */ /* 0x040fe20000000069 */
[C---:B------:R-:W-:Y:S01]  /*0c20*/  FMUL.FTZ R142, R113.reuse, R164 ;  /* 0x000000a4718e7220 */ /* 0x040fe20000410000 */
[----:B------:R-:W-:Y:S01]  /*0c30*/  SHF.L.U32 R161, R100, 0x10, RZ ;  /* 0x0000001064a17819 */ /* 0x000fe200000006ff */
[----:B------:R-:W-:Y:S01]  /*0c40*/  FMUL.FTZ R148, R113, R178 ;  /* 0x000000b271947220 */ /* 0x000fe20000410000 */
[----:B------:R-:W-:-:S02]  /*0c50*/  SHF.L.U32 R145, R172, 0x10, RZ ;  /* 0x00000010ac917819 */ /* 0x000fc400000006ff */
[----:B------:R-:W-:Y:S02]  /*0c60*/  SHF.L.U32 R102, R153, 0x10, RZ ;  /* 0x0000001099667819 */ /* 0x000fe400000006ff */
[C---:B------:R-:W-:Y:S02]  /*0c70*/  PRMT R157, R123.reuse, 0x7632, R157 ;  /* 0x000076327b9d7816 */ /* 0x040fe4000000009d */
[----:B------:R-:W-:Y:S01]  /*0c80*/  SHF.L.U32 R159, R123, 0x10, RZ ;  /* 0x000000107b9f7819 */ /* 0x000fe200000006ff */
[----:B------:R-:W-:Y:S01]  /*0c90*/  FMUL.FTZ R123, R113, R110 ;  /* 0x0000006e717b7220 */ /* 0x000fe20000410000 */
[C---:B------:R-:W-:Y:S02]  /*0ca0*/  PRMT R100, R101.reuse, 0x7632, R100 ;  /* 0x0000763265647816 */ /* 0x040fe40000000064 */
[----:B------:R-:W-:Y:S01]  /*0cb0*/  SHF.L.U32 R163, R101, 0x10, RZ ;  /* 0x0000001065a37819 */ /* 0x000fe200000006ff */
[----:B------:R-:W-:Y:S01]  /*0cc0*/  FFMA.FTZ R101, R3, R116, RZ ;  /* 0x0000007403657223 */ /* 0x000fe200000100ff */
[----:B------:R-:W-:Y:S01]  /*0cd0*/  SHF.L.U32 R118, R29, 0x10, RZ ;  /* 0x000000101d767819 */ /* 0x000fe200000006ff */
[----:B------:R-:W-:Y:S01]  /*0ce0*/  FADD.FTZ R110, RZ, R116 ;  /* 0x00000074ff6e7221 */ /* 0x000fe20000010000 */
[-C--:B------:R-:W-:Y:S01]  /*0cf0*/  FMUL.FTZ R135, R135, R108.reuse ;  /* 0x0000006c87877220 */ /* 0x080fe20000410000 */
[----:B------:R-:W-:Y:S01]  /*0d00*/  FFMA.FTZ R47, R142, R108, R47 ;  /* 0x0000006c8e2f7223 */ /* 0x000fe2000001002f */
[----:B------:R-:W-:Y:S01]  /*0d10*/  FADD.FTZ R63, R63, R108 ;  /* 0x0000006c3f3f7221 */ /* 0x000fe20000010000 */
[----:B------:R-:W-:Y:S01]  /*0d20*/  FMUL.FTZ R115, R113, R150 ;  /* 0x0000009671737220 */ /* 0x000fe20000410000 */
[----:B------:R-:W-:Y:S01]  /*0d30*/  SHF.L.U32 R147, R173, 0x10, RZ ;  /* 0x00000010ad937819 */ /* 0x000fe200000006ff */
[-C--:B------:R-:W-:Y:S01]  /*0d40*/  FMUL.FTZ R145, R145, R102.reuse ;  /* 0x0000006691917220 */ /* 0x080fe20000410000 */
[----:B------:R-:W-:Y:S01]  /*0d50*/  SHF.L.U32 R108, R157, 0x10, RZ ;  /* 0x000000109d6c7819 */ /* 0x000fe200000006ff */
[----:B------:R-:W-:Y:S01]  /*0d60*/  FADD.FTZ R57, R57, R102 ;  /* 0x0000006639397221 */ /* 0x000fe20000010000 */
[----:B------:R-:W-:Y:S01]  /*0d70*/  FFMA.FTZ R81, R148, R102, R81 ;  /* 0x0000006694517223 */ /* 0x000fe20000010051 */
[C---:B------:R-:W-:Y:S01]  /*0d80*/  PRMT R97, R103.reuse, 0x7632, R97 ;  /* 0x0000763267617816 */ /* 0x040fe20000000061 */
[----:B------:R-:W-:Y:S01]  /*0d90*/  FMUL.FTZ R118, R118, R143 ;  /* 0x0000008f76767220 */ /* 0x000fe20000410000 */
[----:B------:R-:W-:Y:S01]  /*0da0*/  SHF.L.U32 R179, R103, 0x10, RZ ;  /* 0x0000001067b37819 */ /* 0x000fe200000006ff */
[----:B------:R-:W-:Y:S01]  /*0db0*/  FMUL.FTZ R150, R113, R182 ;  /* 0x000000b671967220 */ /* 0x000fe20000410000 */
[----:B------:R-:W-:Y:S01]  /*0dc0*/  FFMA.FTZ R102, R120, R117, R101 ;  /* 0x0000007578667223 */ /* 0x000fe20000010065 */
[----:B------:R-:W-:Y:S01]  /*0dd0*/  FADD.FTZ R103, R117, R110 ;  /* 0x0000006e75677221 */ /* 0x000fe20000010000 */
[-C--:B------:R-:W-:Y:S01]  /*0de0*/  FMUL.FTZ R147, R147, R108.reuse ;  /* 0x0000006c93937220 */ /* 0x080fe20000410000 */
[----:B------:R-:W-:Y:S01]  /*0df0*/  FADD.FTZ R59, R59, R108 ;  /* 0x0000006c3b3b7221 */ /* 0x000fe20000010000 */
[----:B------:R-:W-:Y:S01]  /*0e00*/  FFMA.FTZ R83, R150, R108, R83 ;  /* 0x0000006c96537223 */ /* 0x000fe20000010053 */
[----:B------:R-:W-:Y:S01]  /*0e10*/  FFMA.FTZ R101, R115, R118, R102 ;  /* 0x0000007673657223 */ /* 0x000fe20000010066 */
[----:B------:R-:W-:Y:S01]  /*0e20*/  FADD.FTZ R108, R118, R103 ;  /* 0x00000067766c7221 */ /* 0x000fe20000010000 */
[----:B------:R-:W-:-:S02]  /*0e30*/  SHF.L.U32 R125, R176, 0x10, RZ ;  /* 0x00000010b07d7819 */ /* 0x000fc400000006ff */
[----:B------:R-:W-:Y:S01]  /*0e40*/  SHF.L.U32 R144, R144, 0x10, RZ ;  /* 0x0000001090907819 */ /* 0x000fe200000006ff */
[----:B------:R-:W-:Y:S01]  /*0e50*/  FFMA.FTZ R102, R122, R119, R101 ;  /* 0x000000777a667223 */ /* 0x000fe20000010065 */
[----:B------:R-:W-:Y:S01]  /*0e60*/  FADD.FTZ R103, R119, R108 ;  /* 0x0000006c77677221 */ /* 0x000fe20000010000 */
[----:B------:R-:W-:Y:S01]  /*0e70*/  SHF.L.U32 R107, R107, 0x10, RZ ;  /* 0x000000106b6b7819 */ /* 0x000fe200000006ff */
[----:B------:R-:W-:Y:S01]  /*0e80*/  FMUL.FTZ R128, R113, R154 ;  /* 0x0000009a71807220 */ /* 0x000fe20000410000 */
[----:B------:R-:W-:Y:S01]  /*0e90*/  SHF.L.U32 R126, R31, 0x10, RZ ;  /* 0x000000101f7e7819 */ /* 0x000fe200000006ff */
[----:B------:R-:W-:Y:S01]  /*0ea0*/  FMUL.FTZ R125, R125, R144 ;  /* 0x000000907d7d7220 */ /* 0x000fe20000410000 */
[----:B------:R-:W-:Y:S01]  /*0eb0*/  FFMA.FTZ R101, R121, R124, R102 ;  /* 0x0000007c79657223 */ /* 0x000fe20000010066 */
[----:B------:R-:W-:Y:S02]  /*0ec0*/  FADD.FTZ R108, R124, R103 ;  /* 0x000000677c6c7221 */ /* 0x000fe40000010000 */
[----:B------:R-:W-:Y:S01]  /*0ed0*/  FMUL.FTZ R126, R126, R107 ;  /* 0x0000006b7e7e7220 */ /* 0x000fe20000410000 */
[----:B------:R-:W-:Y:S01]  /*0ee0*/  FFMA.FTZ R102, R128, R125, R101 ;  /* 0x0000007d80667223 */ /* 0x000fe20000010065 */
[----:B------:R-:W-:Y:S01]  /*0ef0*/  FADD.FTZ R103, R125, R108 ;  /* 0x0000006c7d677221 */ /* 0x000fe20000010000 */
[----:B------:R-:W-:-:S02]  /*0f00*/  SHF.L.U32 R132, R32, 0x10, RZ ;  /* 0x0000001020847819 */ /* 0x000fc400000006ff */
[----:B------:R-:W-:Y:S01]  /*0f10*/  FFMA.FTZ R101, R123, R126, R102 ;  /* 0x0000007e7b657223 */ /* 0x000fe20000010066 */
[----:B------:R-:W-:Y:S01]  /*0f20*/  FADD.FTZ R108, R126, R103 ;  /* 0x000000677e6c7221 */ /* 0x000fe20000010000 */
[----:B------:R-:W-:Y:S01]  /*0f30*/  FMUL.FTZ R129, R113, R158 ;  /* 0x0000009e71817220 */ /* 0x000fe20000410000 */
[----:B------:R-:W-:Y:S01]  /*0f40*/  FMUL.FTZ R132, R132, R111 ;  /* 0x0000006f84847220 */ /* 0x000fe20000410000 */
[----:B------:R-:W-:Y:S01]  /*0f50*/  FFMA.FTZ R102, R130, R127, R101 ;  /* 0x0000007f82667223 */ /* 0x000fe20000010065 */
[----:B------:R-:W-:Y:S01]  /*0f60*/  FADD.FTZ R103, R127, R108 ;  /* 0x0000006c7f677221 */ /* 0x000fe20000010000 */
[----:B------:R-:W-:Y:S02]  /*0f70*/  SHF.L.U32 R134, R33, 0x10, RZ ;  /* 0x0000001021867819 */ /* 0x000fe400000006ff */
        /* <DEDUP_REMOVED lines=16> */
[----:B------:R-:W-:Y:S01]  /*1080*/  FADD.FTZ R103, R135, R108 ;  /* 0x0000006c87677221 */ /* 0x000fe20000010000 */
[----:B------:R-:W-:-:S02]  /*1090*/  SHF.L.U32 R146, R35, 0x10, RZ ;  /* 0x0000001023927819 */ /* 0x000fc400000006ff */
        /* <DEDUP_REMOVED lines=24> */
[----:B------:R-:W-:Y:S01]  /*1220*/  FADD.FTZ R58, R58, R159 ;  /* 0x0000009f3a3a7221 */ /* 0x000fe20000010000 */
[----:B------:R-:W-:Y:S01]  /*1230*/  FFMA.FTZ R82, R143, R159, R82 ;  /* 0x0000009f8f527223 */ /* 0x000fe20000010052 */
[----:B------:R-:W-:Y:S01]  /*1240*/  FFMA.FTZ R46, R131, R151, R46 ;  /* 0x00000097832e7223 */ /* 0x000fe2000001002e */
[----:B------:R-:W-:Y:S01]  /*1250*/  FADD.FTZ R62, R62, R151 ;  /* 0x000000973e3e7221 */ /* 0x000fe20000010000 */
[----:B------:R-:W-:Y:S01]  /*1260*/  SHF.L.U32 R159, R167, 0x10, RZ ;  /* 0x00000010a79f7819 */ /* 0x000fe200000006ff */
        /* <DEDUP_REMOVED lines=8> */
[----:B------:R-:W-:Y:S01]  /*12f0*/  FFMA.FTZ R76, R149, R161, R76 ;  /* 0x000000a1954c7223 */ /* 0x000fe2000001004c */
[----:B------:R-:W-:Y:S01]  /*1300*/  FADD.FTZ R52, R52, R161 ;  /* 0x000000a134347221 */ /* 0x000fe20000010000 */
[C---:B------:R-:W-:Y:S01]  /*1310*/  FMUL.FTZ R164, R113.reuse, R96 ;  /* 0x0000006071a47220 */ /* 0x040fe20000410000 */
[----:B------:R-:W-:Y:S01]  /*1320*/  FMUL.FTZ R153, R113, R188 ;  /* 0x000000bc71997220 */ /* 0x000fe20000410000 */
[----:B------:R-:W-:Y:S01]  /*1330*/  FMUL.FTZ R156, R156, R165 ;  /* 0x000000a59c9c7220 */ /* 0x000fe20000410000 */
[----:B------:R-:W-:Y:S01]  /*1340*/  SHF.L.U32 R161, R168, 0x10, RZ ;  /* 0x00000010a8a17819 */ /* 0x000fe200000006ff */
[----:B------:R-:W-:Y:S01]  /*1350*/  FFMA.FTZ R96, R162, R159, R103 ;  /* 0x0000009fa2607223 */ /* 0x000fe20000010067 */
[----:B------:R-:W-:Y:S01]  /*1360*/  SHF.L.U32 R100, R99, 0x10, RZ ;  /* 0x0000001063647819 */ /* 0x000fe200000006ff */
[----:B------:R-:W-:Y:S01]  /*1370*/  FADD.FTZ R99, R98, R159 ;  /* 0x0000009f62637221 */ /* 0x000fe20000010000 */
[----:B------:R-:W-:Y:S01]  /*1380*/  SHF.L.U32 R158, R139, 0x10, RZ ;  /* 0x000000108b9e7819 */ /* 0x000fe200000006ff */
[----:B------:R-:W-:-:S02]  /*1390*/  FFMA.FTZ R98, R153, R156, R96 ;  /* 0x0000009c99627223 */ /* 0x000fc40000010060 */
[----:B------:R-:W-:Y:S01]  /*13a0*/  FMUL.FTZ R161, R161, R100 ;  /* 0x00000064a1a17220 */ /* 0x000fe20000410000 */
[----:B------:R-:W-:Y:S01]  /*13b0*/  FADD.FTZ R96, R99, R156 ;  /* 0x0000009c63607221 */ /* 0x000fe20000010000 */
[----:B------:R-:W-:Y:S01]  /*13c0*/  FFMA.FTZ R78, R151, R163, R78 ;  /* 0x000000a3974e7223 */ /* 0x000fe2000001004e */
[----:B------:R-:W-:Y:S01]  /*13d0*/  FADD.FTZ R54, R54, R163 ;  /* 0x000000a336367221 */ /* 0x000fe20000010000 */
[----:B------:R-:W-:Y:S01]  /*13e0*/  FFMA.FTZ R79, R162, R106, R79 ;  /* 0x0000006aa24f7223 */ /* 0x000fe2000001004f */
[----:B------:R-:W-:Y:S01]  /*13f0*/  FADD.FTZ R55, R55, R106 ;  /* 0x0000006a37377221 */ /* 0x000fe20000010000 */
[----:B------:R-:W-:Y:S01]  /*1400*/  FADD.FTZ R56, R56, R155 ;  /* 0x0000009b38387221 */ /* 0x000fe20000010000 */
[----:B------:R-:W-:Y:S01]  /*1410*/  FFMA.FTZ R80, R141, R155, R80 ;  /* 0x0000009b8d507223 */ /* 0x000fe20000010050 */
[----:B------:R-:W-:Y:S01]  /*1420*/  SHF.L.U32 R163, R169, 0x10, RZ ;  /* 0x00000010a9a37819 */ /* 0x000fe200000006ff */
        /* <DEDUP_REMOVED lines=24> */
[----:B------:R-:W-:Y:S01]  /*15b0*/  FADD.FTZ R102, R102, R163 ;  /* 0x000000a366667221 */ /* 0x000fe20000010000 */
[----:B------:R-:W-:Y:S06]  /*15c0*/  BRA `(.L_x_3118) ;  /* 0x0000000000507947 */ /* 0x000fec0003800000 */
.L_x_3117:
[----:B------:R-:W-:-:S04]  /*15d0*/  ISETP.NE.U32.AND P0, PT, RZ, UR6, PT ;  /* 0x00000006ff007c0c */ /* 0x000fc8000bf05070 */
[----:B------:R-:W-:-:S13]  /*15e0*/  ISETP.NE.AND.EX P0, PT, RZ, UR7, PT, P0 ;  /* 0x00000007ff007c0c */ /* 0x000fda000bf05300 */
[----:B------:R-:W-:Y:S05]  /*15f0*/  @!P0 BRA `(.L_x_3118) ;  /* 0x0000000000448947 */ /* 0x000fea0003800000 */
[----:B------:R-:W0:Y:S01]  /*1600*/  S2R R6, SR_TID.X ;  /* 0x0000000000067919 */ /* 0x000e220000002100 */
[----:B------:R-:W1:Y:S01]  /*1610*/  LDC.64 R100, c[0x0][0x438] ;  /* 0x00010e00ff647b82 */ /* 0x000e620000000a00 */
[----:B------:R-:W-:-:S05]  /*1620*/  IMAD R4, R0, UR14, RZ ;  /* 0x0000000e00047c24 */ /* 0x000fca000f8e02ff */
[----:B------:R-:W-:-:S04]  /*1630*/  SHF.R.S32.HI R5, RZ, 0x1f, R4 ;  /* 0x0000001fff057819 */ /* 0x000fc80000011404 */
[----:B------:R-:W-:-:S04]  /*1640*/  LEA.HI R5, R5, R4, RZ, 0x3 ;  /* 0x0000000405057211 */ /* 0x000fc800078f18ff */
[----:B0-----:R-:W-:-:S04]  /*1650*/  LEA.HI.SX32 R97, R5, R6, 0x1d ;  /* 0x0000000605617211 */ /* 0x001fc800078feaff */
[C---:B------:R-:W-:Y:S02]  /*1660*/  IADD3 R99, PT, PT, R97.reuse, 0x100, RZ ;  /* 0x0000010061637810 */ /* 0x040fe40007ffe0ff */
[C---:B------:R-:W-:Y:S01]  /*1670*/  IADD3 R5, PT, PT, R97.reuse, 0x200, RZ ;  /* 0x0000020061057810 */ /* 0x040fe20007ffe0ff */
[----:B-1----:R-:W-:-:S04]  /*1680*/  IMAD.WIDE.U32 R96, R97, 0x20, R100 ;  /* 0x0000002061607825 */ /* 0x002fc800078e0064 */
[--C-:B------:R-:W-:Y:S01]  /*1690*/  IMAD.WIDE.U32 R98, R99, 0x20, R100.reuse ;  /* 0x0000002063627825 */ /* 0x100fe200078e0064 */
[----:B------:R0:W5:Y:S03]  /*16a0*/  LDG.E.128 R24, desc[UR12][R96.64] ;  /* 0x0000000c60187981 */ /* 0x000166000c1e1d00 */
[----:B------:R-:W-:Y:S01]  /*16b0*/  IMAD.WIDE.U32 R100, R5, 0x20, R100 ;  /* 0x0000002005647825 */ /* 0x000fe200078e0064 */
[----:B------:R0:W5:Y:S04]  /*16c0*/  LDG.E.128 R20, desc[UR12][R96.64+0x10] ;  /* 0x0000100c60147981 */ /* 0x000168000c1e1d00 */
[----:B------:R0:W5:Y:S04]  /*16d0*/  LDG.E.128 R16, desc[UR12][R98.64] ;  /* 0x0000000c62107981 */ /* 0x000168000c1e1d00 */
[----:B------:R0:W5:Y:S04]  /*16e0*/  LDG.E.128 R12, desc[UR12][R98.64+0x10] ;  /* 0x0000100c620c7981 */ /* 0x000168000c1e1d00 */
[----:B------:R0:W5:Y:S04]  /*16f0*/  LDG.E.128 R8, desc[UR12][R100.64] ;  /* 0x0000000c64087981 */ /* 0x000168000c1e1d00 */
[----:B------:R0:W5:Y:S02]  /*1700*/  LDG.E.128 R4, desc[UR12][R100.64+0x10] ;  /* 0x0000100c64047981 */ /* 0x000164000c1e1d00 */
.L_x_3118:
        /* <DEDUP_REMOVED lines=32> */
.L_x_3120:
[----:B------:R-:W-:Y:S05]  /*1910*/  BSYNC.RECONVERGENT B0 ;  /* 0x0000000000007941 */ /* 0x000fea0003800200 */
.L_x_3119:
        /* <DEDUP_REMOVED lines=31> */
[----:B------:R-:W-:Y:S02]  /*1b10*/  IMAD R100, R0, R181, RZ ;  /* 0x000000b500647224 */ /* 0x000fe400078e02ff */
[----:B------:R-:W-:Y:S01]  /*1b20*/  FADD.FTZ R179, R102, R179 ;  /* 0x000000b366b37221 */ /* 0x000fe20000010000 */
[----:B------:R-:W-:Y:S02]  /*1b30*/  FADD.FTZ R96, R103, R96 ;  /* 0x0000006067607221 */ /* 0x000fe40000010000 */
[----:B------:R-:W-:Y:S01]  /*1b40*/  SHF.R.S32.HI R101, RZ, 0x1f, R100 ;  /* 0x0000001fff657819 */ /* 0x000fe20000011464 */
[----:B--2---:R-:W-:Y:S01]  /*1b50*/  FADD.FTZ R179, R179, R104 ;  /* 0x00000068b3b37221 */ /* 0x004fe20000010000 */
[----:B------:R-:W-:Y:S02]  /*1b60*/  FADD.FTZ R96, R96, R105 ;  /* 0x0000006960607221 */ /* 0x000fe40000010000 */
[----:B------:R-:W-:Y:S01]  /*1b70*/  LEA.HI R100, R101, R100, RZ, 0x3 ;  /* 0x0000006465647211 */ /* 0x000fe200078f18ff */
[----:B------:R-:W-:Y:S01]  /*1b80*/  FADD.FTZ R179, R106, R179 ;  /* 0x000000b36ab37221 */ /* 0x000fe20000010000 */
[----:B------:R-:W-:-:S02]  /*1b90*/  FADD.FTZ R96, R107, R96 ;  /* 0x000000606b607221 */ /* 0x000fc40000010000 */
[----:B------:R-:W-:Y:S01]  /*1ba0*/  LEA.HI.SX32 R97, R100, R165, 0x1d ;  /* 0x000000a564617211 */ /* 0x000fe200078feaff */
[----:B---3--:R-:W-:Y:S01]  /*1bb0*/  FADD.FTZ R179, R179, R108 ;  /* 0x0000006cb3b37221 */ /* 0x008fe20000010000 */
[----:B------:R-:W-:-:S03]  /*1bc0*/  FADD.FTZ R96, R96, R109 ;  /* 0x0000006d60607221 */ /* 0x000fc60000010000 */
[----:B------:R-:W-:Y:S01]  /*1bd0*/  FADD.FTZ R99, R110, R179 ;  /* 0x000000b36e637221 */ /* 0x000fe20000010000 */
[----:B------:R-:W-:Y:S01]  /*1be0*/  FADD.FTZ R98, R111, R96 ;  /* 0x000000606f627221 */ /* 0x000fe20000010000 */
[----:B------:R-:W-:Y:S02]  /*1bf0*/  MOV R96, RZ ;  /* 0x000000ff00607202 */ /* 0x000fe40000000f00 */
        /* <DEDUP_REMOVED lines=19> */
.L_x_3123:
        /* <DEDUP_REMOVED lines=9> */
.L_x_3124:
        /* <DEDUP_REMOVED lines=9> */
.L_x_3125:
        /* <DEDUP_REMOVED lines=9> */
.L_x_3126:
        /* <DEDUP_REMOVED lines=9> */
.L_x_3127:
        /* <DEDUP_REMOVED lines=9> */
.L_x_3128:
        /* <DEDUP_REMOVED lines=9> */
.L_x_3129:
        /* <DEDUP_REMOVED lines=10> */
.L_x_3122:
        /* <DEDUP_REMOVED lines=42> */
.L_x_3131:
        /* <DEDUP_REMOVED lines=9> */
.L_x_3132:
        /* <DEDUP_REMOVED lines=9> */
.L_x_3133:
        /* <DEDUP_REMOVED lines=9> */
.L_x_3134:
        /* <DEDUP_REMOVED lines=9> */
.L_x_3135:
        /* <DEDUP_REMOVED lines=9> */
.L_x_3136:
        /* <DEDUP_REMOVED lines=9> */
.L_x_3137:
[----:B------:R-:W-:Y:S05]  /*2730*/  @!P3 BRA `(.L_x_3130) ;  /* 0x00000008002cb947 */ /* 0x000fea0003800000 */
[----:B------:R-:W-:-:S05]  /*2740*/  FMUL.FTZ R100, R95, UR16 ;  /* 0x000000105f647c20 */ /* 0x000fca0008410000 */
[----:B------:R-:W-:-:S04]  /*2750*/  F2FP.BF16.F32.PACK_AB R100, RZ, R100 ;  /* 0x00000064ff64723e */ /* 0x000fc800000010ff */
[----:B------:R-:W-:Y:S01]  /*2760*/  PRMT R87, R87, 0x5410, R100 ;  /* 0x0000541057577816 */ /* 0x000fe20000000064 */
[----:B------:R-:W-:Y:S06]  /*2770*/  BRA `(.L_x_3130) ;  /* 0x00000008001c7947 */ /* 0x000fec0003800000 */
.L_x_3121:
        /* <DEDUP_REMOVED lines=20> */
[----:B------:R-:W-:Y:S01]  /*28c0*/  @P2 FADD.FTZ R104, R119, -R104 ;  /* 0x8000006877682221 */ /* 0x000fe20000010000 */
[----:B------:R-:W2:Y:S01]  /*28d0*/  @P3 LDC R107, c[0x0][0x40c] ;  /* 0x00010300ff6b3b82 */ /* 0x000ea20000000800 */
[----:B------:R-:W-:Y:S01]  /*28e0*/  @P2 FFMA.FTZ R179, R123, R98, R99 ;  /* 0x000000627bb32223 */ /* 0x000fe20000010063 */
[----:B------:R-:W-:Y:S01]  /*28f0*/  @P2 FADD.FTZ R109, R124, -R109 ;  /* 0x8000006d7c6d2221 */ /* 0x000fe20000010000 */
[----:B------:R-:W-:Y:S01]  /*2900*/  MOV R102, R26 ;  /* 0x0000001a00667202 */ /* 0x000fe20000000f00 */
        /* <DEDUP_REMOVED lines=11> */
[----:B------:R-:W-:Y:S01]  /*29c0*/  @P2 FFMA.FTZ R105, R113, R110, R21 ;  /* 0x0000006e71692223 */ /* 0x000fe20000010015 */
[----:B------:R-:W0:Y:S01]  /*29d0*/  @P3 LDC R108, c[0x0][0x40c] ;  /* 0x00010300ff6c3b82 */ /* 0x000e220000000800 */
[----:B-1----:R-:W-:Y:S01]  /*29e0*/  @P3 FMUL.FTZ R101, R101, R106 ;  /* 0x0000006a65653220 */ /* 0x002fe20000410000 */
[----:B------:R-:W-:-:S02]  /*29f0*/  @P3 PRMT R84, R100, 0x7610, R84 ;  /* 0x0000761064543816 */ /* 0x000fc40000000054 */
[----:B------:R-:W-:Y:S01]  /*2a00*/  MOV R106, R22 ;  /* 0x00000016006a7202 */ /* 0x000fe20000000f00 */
[----:B------:R-:W-:Y:S01]  /*2a10*/  @P2 FFMA.FTZ R106, R113, R179, R22 ;  /* 0x000000b3716a2223 */ /* 0x000fe20000010016 */
        /* <DEDUP_REMOVED lines=28> */
.L_x_3138:
        /* <DEDUP_REMOVED lines=17> */
[-CC-:B------:R-:W-:Y:S01]  /*2cf0*/  @P2 FFMA.FTZ R104, R122, R98.reuse, R99.reuse ;  /* 0x000000627a682223 */ /* 0x180fe20000010063 */
[----:B------:R-:W-:Y:S01]  /*2d00*/  @P2 FADD.FTZ R92, R117, -R92 ;  /* 0x8000005c755c2221 */ /* 0x000fe20000010000 */
[-C--:B------:R-:W-:Y:S01]  /*2d10*/  @P2 FFMA.FTZ R110, R128, R98.reuse, R99 ;  /* 0x00000062806e2223 */ /* 0x080fe20000010063 */
        /* <DEDUP_REMOVED lines=22> */
[----:B------:R-:W-:Y:S01]  /*2e80*/  @P2 FFMA.FTZ R90, R113, R101, R26 ;  /* 0x00000065715a2223 */ /* 0x000fe2000001001a */
[----:B------:R-:W-:Y:S01]  /*2e90*/  @P3 PRMT R87, R95, 0x7610, R87 ;  /* 0x000076105f573816 */ /* 0x000fe20000000057 */
[----:B---3--:R-:W-:Y:S01]  /*2ea0*/  @P3 FMUL.FTZ R95, R89, R102 ;  /* 0x00000066595f3220 */ /* 0x008fe20000410000 */
[----:B------:R-:W-:Y:S01]  /*2eb0*/  MOV R93, R21 ;  /* 0x00000015005d7202 */ /* 0x000fe20000000f00 */
[----:B------:R-:W-:Y:S01]  /*2ec0*/  @P2 FFMA.FTZ R93, R113, R110, R21 ;  /* 0x0000006e715d2223 */ /* 0x000fe20000010015 */
[----:B------:R-:W-:Y:S01]  /*2ed0*/  @P3 PRMT R84, R100, 0x7610, R84 ;  /* 0x0000761064543816 */ /* 0x000fe20000000054 */
[----:B------:R-:W3:Y:S01]  /*2ee0*/  @P3 LDC R114, c[0x0][0x40c] ;  /* 0x00010300ff723b82 */ /* 0x000ee20000000800 */
[----:B0-----:R-:W-:Y:S01]  /*2ef0*/  @P3 FMUL.FTZ R102, R90, R103 ;  /* 0x000000675a663220 */ /* 0x001fe20000410000 */
[----:B------:R-:W-:-:S02]  /*2f00*/  @P3 F2FP.BF16.F32.PACK_AB R101, RZ, R95 ;  /* 0x0000005fff65323e */ /* 0x000fc400000010ff */
[----:B------:R-:W-:Y:S02]  /*2f10*/  MOV R95, R106 ;  /* 0x0000006a005f7202 */ /* 0x000fe40000000f00 */
[----:B------:R-:W-:Y:S01]  /*2f20*/  @P3 F2FP.BF16.F32.PACK_AB R102, RZ, R102 ;  /* 0x00000066ff66323e */ /* 0x000fe200000010ff */
[----:B-1----:R-:W-:Y:S01]  /*2f30*/  @P3 FMUL.FTZ R104, R92, R109 ;  /* 0x0000006d5c683220 */ /* 0x002fe20000410000 */
[----:B------:R-:W-:Y:S02]  /*2f40*/  @P3 PRMT R87, R87, 0x5410, R107 ;  /* 0x0000541057573816 */ /* 0x000fe4000000006b */
[----:B------:R-:W-:Y:S02]  /*2f50*/  @P3 PRMT R85, R102, 0x7610, R85 ;  /* 0x0000761066553816 */ /* 0x000fe40000000055 */
[----:B------:R-:W-:Y:S02]  /*2f60*/  @P3 F2FP.BF16.F32.PACK_AB R104, RZ, R104 ;  /* 0x00000068ff68323e */ /* 0x000fe400000010ff */
[----:B------:R-:W-:Y:S01]  /*2f70*/  @P3 PRMT R84, R84, 0x5410, R101 ;  /* 0x0000541054543816 */ /* 0x000fe20000000065 */
[----:B--2---:R-:W-:Y:S01]  /*2f80*/  @P3 FMUL.FTZ R103, R91, R108 ;  /* 0x0000006c5b673220 */ /* 0x004fe20000410000 */
[----:B------:R-:W-:-:S04]  /*2f90*/  @P3 PRMT R86, R104, 0x7610, R86 ;  /* 0x0000761068563816 */ /* 0x000fc80000000056 */
[----:B------:R-:W-:Y:S01]  /*2fa0*/  @P3 F2FP.BF16.F32.PACK_AB R103, RZ, R103 ;  /* 0x00000067ff67323e */ /* 0x000fe200000010ff */
[----:B---3--:R-:W-:-:S03]  /*2fb0*/  @P3 FMUL.FTZ R105, R93, R114 ;  /* 0x000000725d693220 */ /* 0x008fc60000410000 */
[----:B------:R-:W-:Y:S02]  /*2fc0*/  @P3 PRMT R85, R85, 0x5410, R103 ;  /* 0x0000541055553816 */ /* 0x000fe40000000067 */
[----:B------:R-:W-:-:S04]  /*2fd0*/  @P3 F2FP.BF16.F32.PACK_AB R105, RZ, R105 ;  /* 0x00000069ff69323e */ /* 0x000fc800000010ff */
[----:B------:R-:W-:-:S07]  /*2fe0*/  @P3 PRMT R86, R86, 0x5410, R105 ;  /* 0x0000541056563816 */ /* 0x000fce0000000069 */
.L_x_3130:
[----:B------:R-:W-:Y:S01]  /*2ff0*/  ISETP.NE.U32.AND P1, PT, RZ, UR4, PT ;  /* 0x00000004ff007c0c */ /* 0x000fe2000bf25070 */
[----:B------:R-:W0:Y:S03]  /*3000*/  @P3 LDC.64 R102, c[0x0][0x468] ;  /* 0x00011a00ff663b82 */ /* 0x000e260000000a00 */
[----:B------:R-:W-:-:S13]  /*3010*/  ISETP.NE.AND.EX P1, PT, RZ, UR5, PT, P1 ;  /* 0x00000005ff007c0c */ /* 0x000fda000bf25310 */
[----:B------:R-:W1:Y:S01]  /*3020*/  @P1 LDC.64 R100, c[0x0][0x478] ;  /* 0x00011e00ff641b82 */ /* 0x000e620000000a00 */
[----:B0-----:R-:W-:-:S04]  /*3030*/  @P3 IMAD.WIDE.U32 R102, R96, 0x10, R102 ;  /* 0x0000001060663825 */ /* 0x001fc800078e0066 */
[----:B-1----:R-:W-:-:S05]  /*3040*/  @P1 IMAD.WIDE.U32 R100, R97, 0x20, R100 ;  /* 0x0000002061641825 */ /* 0x002fca00078e0064 */
[----:B------:R0:W-:Y:S04]  /*3050*/  @P1 STG.E.128 desc[UR12][R100.64], R88 ;  /* 0x0000005864001986 */ /* 0x0001e8000c101d0c */
[----:B------:R0:W-:Y:S04]  /*3060*/  @P1 STG.E.128 desc[UR12][R100.64+0x10], R92 ;  /* 0x0000105c64001986 */ /* 0x0001e8000c101d0c */
[----:B------:R0:W-:Y:S01]  /*3070*/  @P3 STG.E.128 desc[UR12][R102.64], R84 ;  /* 0x0000005466003986 */ /* 0x0001e2000c101d0c */
[----:B------:R-:W-:Y:S05]  /*3080*/  @!P0 BRA `(.L_x_3139) ;  /* 0x0000000800108947 */ /* 0x000fea0003800000 */
        /* <DEDUP_REMOVED lines=16> */
[-CC-:B------:R-:W-:Y:S01]  /*3190*/  @P2 FFMA.FTZ R104, R148, R98.reuse, R99.reuse ;  /* 0x0000006294682223 */ /* 0x180fe20000010063 */
[----:B------:R-:W2:Y:S01]  /*31a0*/  @P3 LDC R107, c[0x0][0x40c] ;  /* 0x00010300ff6b3b82 */ /* 0x000ea20000000800 */
[----:B------:R-:W-:Y:S01]  /*31b0*/  @P2 FFMA.FTZ R103, R143, R98, R99 ;  /* 0x000000628f672223 */ /* 0x000fe20000010063 */
[----:B------:R-:W-:Y:S01]  /*31c0*/  @P2 FADD.FTZ R101, R144, -R101 ;  /* 0x8000006590652221 */ /* 0x000fe20000010000 */
[----:B------:R-:W-:Y:S01]  /*31d0*/  @P2 FADD.FTZ R94, R147, -R94 ;  /* 0x8000005e935e2221 */ /* 0x000fe20000010000 */
[----:B------:R-:W-:Y:S01]  /*31e0*/  MOV R92, R12 ;  /* 0x0000000c005c7202 */ /* 0x000fe20000000f00 */
[----:B------:R-:W-:Y:S01]  /*31f0*/  @P2 FADD.FTZ R102, R135, -R102 ;  /* 0x8000006687662221 */ /* 0x000fe20000010000 */
[----:B------:R-:W-:Y:S01]  /*3200*/  @P2 FADD.FTZ R104, R145, -R104 ;  /* 0x8000006891682221 */ /* 0x000fe20000010000 */
[----:B------:R-:W-:Y:S01]  /*3210*/  @P2 FADD.FTZ R103, R146, -R103 ;  /* 0x8000006792672221 */ /* 0x000fe20000010000 */
[----:B------:R-:W3:Y:S01]  /*3220*/  @P3 LDC R109, c[0x0][0x40c] ;  /* 0x00010300ff6d3b82 */ /* 0x000ee20000000800 */
[----:B0-----:R-:W-:Y:S01]  /*3230*/  @P3 FMUL.FTZ R90, R88, R91 ;  /* 0x0000005b585a3220 */ /* 0x001fe20000410000 */
[C---:B------:R-:W-:Y:S01]  /*3240*/  @P2 FFMA.FTZ R92, R113.reuse, R101, R12 ;  /* 0x00000065715c2223 */ /* 0x040fe2000001000c */
        /* <DEDUP_REMOVED lines=39> */
.L_x_3140:
        /* <DEDUP_REMOVED lines=65> */
.L_x_3139:
        /* <DEDUP_REMOVED lines=20> */
[----:B------:R-:W-:Y:S01]  /*3a10*/  ISETP.GT.AND P4, PT, R112, RZ, PT ;  /* 0x000000ff7000720c */ /* 0x000fe20003f84270 */
        /* <DEDUP_REMOVED lines=22> */
.L_x_3143:
        /* <DEDUP_REMOVED lines=9> */
.L_x_3144:
        /* <DEDUP_REMOVED lines=9> */
.L_x_3145:
        /* <DEDUP_REMOVED lines=9> */
.L_x_3146:
        /* <DEDUP_REMOVED lines=9> */
.L_x_3147:
        /* <DEDUP_REMOVED lines=9> */
.L_x_3148:
        /* <DEDUP_REMOVED lines=9> */
.L_x_3149:
[----:B------:R-:W-:Y:S01]  /*3ee0*/  MOV R88, R100 ;  /* 0x0000006400587202 */ /* 0x000fe20000000f00 */
[----:B------:R-:W-:Y:S06]  /*3ef0*/  @!P3 BRA `(.L_x_3141) ;  /* 0x000000040034b947 */ /* 0x000fec0003800000 */
[----:B------:R-:W-:-:S05]  /*3f00*/  FMUL.FTZ R88, R95, UR16 ;  /* 0x000000105f587c20 */ /* 0x000fca0008410000 */
[----:B------:R-:W-:Y:S02]  /*3f10*/  F2FP.BF16.F32.PACK_AB R101, RZ, R88 ;  /* 0x00000058ff65723e */ /* 0x000fe400000010ff */
[----:B------:R-:W-:Y:S02]  /*3f20*/  MOV R88, R100 ;  /* 0x0000006400587202 */ /* 0x000fe40000000f00 */
[----:B------:R-:W-:Y:S01]  /*3f30*/  PRMT R87, R87, 0x5410, R101 ;  /* 0x0000541057577816 */ /* 0x000fe20000000065 */
[----:B------:R-:W-:Y:S06]  /*3f40*/  BRA `(.L_x_3141) ;  /* 0x0000000400207947 */ /* 0x000fec0003800000 */
.L_x_3142:
        /* <DEDUP_REMOVED lines=9> */
.L_x_3150:
        /* <DEDUP_REMOVED lines=9> */
.L_x_3151:
        /* <DEDUP_REMOVED lines=9> */
.L_x_3152:
        /* <DEDUP_REMOVED lines=9> */
.L_x_3153:
        /* <DEDUP_REMOVED lines=9> */
.L_x_3154:
        /* <DEDUP_REMOVED lines=9> */
.L_x_3155:
        /* <DEDUP_REMOVED lines=9> */
.L_x_3156:
        /* <DEDUP_REMOVED lines=9> */
.L_x_3141:
[----:B0-----:R-:W0:Y:S01]  /*43d0*/  @P1 LDC.64 R100, c[0x0][0x478] ;  /* 0x00011e00ff641b82 */ /* 0x001e220000000a00 */
[----:B------:R-:W-:Y:S02]  /*43e0*/  @P1 IADD3 R105, PT, PT, R97, 0x100, RZ ;  /* 0x0000010061691810 */ /* 0x000fe40007ffe0ff */
[----:B------:R-:W-:-:S05]  /*43f0*/  @P3 IADD3 R107, PT, PT, R96, 0x100, RZ ;  /* 0x00000100606b3810 */ /* 0x000fca0007ffe0ff */
[----:B------:R-:W1:Y:S01]  /*4400*/  @P3 LDC.64 R102, c[0x0][0x468] ;  /* 0x00011a00ff663b82 */ /* 0x000e620000000a00 */
[----:B0-----:R-:W-:-:S05]  /*4410*/  @P1 IMAD.WIDE.U32 R100, R105, 0x20, R100 ;  /* 0x0000002069641825 */ /* 0x001fca00078e0064 */
[----:B------:R0:W-:Y:S01]  /*4420*/  @P1 STG.E.128 desc[UR12][R100.64], R88 ;  /* 0x0000005864001986 */ /* 0x0001e2000c101d0c */
[----:B-1----:R-:W-:-:S03]  /*4430*/  @P3 IMAD.WIDE.U32 R102, R107, 0x10, R102 ;  /* 0x000000106b663825 */ /* 0x002fc600078e0066 */
        /* <DEDUP_REMOVED lines=26> */
[----:B------:R-:W-:Y:S01]  /*45e0*/  MOV R103, R7 ;  /* 0x0000000700677202 */ /* 0x000fe20000000f00 */
[----:B------:R-:W-:Y:S01]  /*45f0*/  @P2 FFMA.FTZ R90, R113, R93, R10 ;  /* 0x0000005d715a2223 */ /* 0x000fe2000001000a */
[----:B------:R-:W3:Y:S01]  /*4600*/  @P3 LDC R107, c[0x0][0x40c] ;  /* 0x00010300ff6b3b82 */ /* 0x000ee20000000800 */
[----:B0-----:R-:W-:Y:S01]  /*4610*/  @P3 FMUL.FTZ R91, R88, R95 ;  /* 0x0000005f585b3220 */ /* 0x001fe20000410000 */
[----:B------:R-:W-:Y:S01]  /*4620*/  @P2 FADD.FTZ R100, R159, -R100 ;  /* 0x800000649f642221 */ /* 0x000fe20000010000 */
[----:B------:R-:W-:Y:S01]  /*4630*/  @P2 FFMA.FTZ R103, R113, R94, R7 ;  /* 0x0000005e71672223 */ /* 0x000fe20000010007 */
[----:B------:R-:W-:Y:S01]  /*4640*/  @P2 FADD.FTZ R102, R161, -R102 ;  /* 0x80000066a1662221 */ /* 0x000fe20000010000 */
        /* <DEDUP_REMOVED lines=37> */
.L_x_3158:
        /* <DEDUP_REMOVED lines=65> */
.L_x_3157:
        /* <DEDUP_REMOVED lines=35> */
.L_x_3161:
        /* <DEDUP_REMOVED lines=9> */
.L_x_3162:
        /* <DEDUP_REMOVED lines=9> */
.L_x_3163:
        /* <DEDUP_REMOVED lines=9> */
.L_x_3164:
        /* <DEDUP_REMOVED lines=9> */
.L_x_3165:
        /* <DEDUP_REMOVED lines=9> */
.L_x_3166:
        /* <DEDUP_REMOVED lines=9> */
.L_x_3167:
        /* <DEDUP_REMOVED lines=13> */
.L_x_3160:
        /* <DEDUP_REMOVED lines=16> */
.L_x_3168:
        /* <DEDUP_REMOVED lines=9> */
.L_x_3169:
        /* <DEDUP_REMOVED lines=9> */
.L_x_3170:
        /* <DEDUP_REMOVED lines=9> */
.L_x_3171:
        /* <DEDUP_REMOVED lines=9> */
.L_x_3172:
        /* <DEDUP_REMOVED lines=9> */
.L_x_3173:
        /* <DEDUP_REMOVED lines=9> */
.L_x_3174:
[----:B------:R-:W-:-:S04]  /*5770*/  @P3 F2FP.BF16.F32.PACK_AB R100, RZ, R100 ;  /* 0x00000064ff64323e */ /* 0x000fc800000010ff */
[----:B------:R-:W-:-:S07]  /*5780*/  @P3 PRMT R87, R87, 0x5410, R100 ;  /* 0x0000541057573816 */ /* 0x000fce0000000064 */
.L_x_3159:
        /* <DEDUP_REMOVED lines=8> */
[----:B-1----:R-:W-:-:S03]  /*5810*/  @P3 IMAD.WIDE.U32 R98, R103, 0x10, R100 ;  /* 0x0000001067623825 */ /* 0x002fc600078e0064 */
[----:B------:R3:W-:Y:S04]  /*5820*/  @P1 STG.E.128 desc[UR12][R96.64+0x10], R92 ;  /* 0x0000105c60001986 */ /* 0x0007e8000c101d0c */
[----:B------:R3:W-:Y:S01]  /*5830*/  @P3 STG.E.128 desc[UR12][R98.64], R84 ;  /* 0x0000005462003986 */ /* 0x0007e2000c101d0c */
[----:B--2---:R-:W-:-:S04]  /*5840*/  IADD3 R0, PT, PT, R0, R104, RZ ;  /* 0x0000006800007210 */ /* 0x004fc80007ffe0ff */
[----:B------:R-:W-:-:S13]  /*5850*/  ISETP.GE.AND P0, PT, R0, R105, PT ;  /* 0x000000690000720c */ /* 0x000fda0003f06270 */
[----:B---3--:R-:W-:Y:S05]  /*5860*/  @!P0 BRA `(.L_x_3175) ;  /* 0xffffffa800c88947 */ /* 0x008fea000383ffff */
.L_x_3116:
        /* <DEDUP_REMOVED lines=21> */
.L_x_3176:
        /* <DEDUP_REMOVED lines=12> */
.L_x_10717:


//--------------------- .text._ZN10layer_norm13ln_bwd_kernelINS_13Kernel_traitsI13__nv_bfloat16S2_fS2_fjLj6144ELj1ELj1ELj8ELj16ENS_18Kernel_traits_baseILj6144ES2_S2_fS2_fjLj256EEEEELb0ELb1ELb0ELb0EEEvNS_9BwdParamsE --------------------------
	.section	.text._ZN10layer_norm13ln_bwd_kernelINS_13Kernel_traitsI13__nv_bfloat16S2_fS2_fjLj6144ELj1ELj1ELj8ELj16ENS_18Kernel_traits_baseILj6144ES2_S2_fS2_fjLj256EEEEELb0ELb1ELb0ELb0EEEvNS_9BwdParamsE,"ax",@progbits
	.align	128
        .global         _ZN10layer_norm13ln_bwd_kernelINS_13Kernel_traitsI13__nv_bfloat16S2_fS2_fjLj6144ELj1ELj1ELj8ELj16ENS_18Kernel_traits_baseILj6144ES2_S2_fS2_fjLj256EEEEELb0ELb1ELb0ELb0EEEvNS_9BwdParamsE
        .type           _ZN10layer_norm13ln_bwd_kernelINS_13Kernel_traitsI13__nv_bfloat16S2_fS2_fjLj6144ELj1ELj1ELj8ELj16ENS_18Kernel_traits_baseILj6144ES2_S2_fS2_fjLj256EEEEELb0ELb1ELb0ELb0EEEvNS_9BwdParamsE,@function
        .size           _ZN10layer_norm13ln_bwd_kernelINS_13Kernel_traitsI13__nv_bfloat16S2_fS2_fjLj6144ELj1ELj1ELj8ELj16ENS_18Kernel_traits_baseILj6144ES2_S2_fS2_fjLj256EEEEELb0ELb1ELb0ELb0EEEvNS_9BwdParamsE,(.L_x_10718 - _ZN10layer_norm13ln_bwd_kernelINS_13Kernel_traitsI13__nv_bfloat16S2_fS2_fjLj6144ELj1ELj1ELj8ELj16ENS_18Kernel_traits_baseILj6144ES2_S2_fS2_fjLj256EEEEELb0ELb1ELb0ELb0EEEvNS_9BwdParamsE)
        .other          _ZN10layer_norm13ln_bwd_kernelINS_13Kernel_traitsI13__nv_bfloat16S2_fS2_fjLj6144ELj1ELj1ELj8ELj16ENS_18Kernel_traits_baseILj6144ES2_S2_fS2_fjLj256EEEEELb0ELb1ELb0ELb0EEEvNS_9BwdParamsE,@"STO_CUDA_ENTRY STV_DEFAULT"
_ZN10layer_norm13ln_bwd_kernelINS_13Kernel_traitsI13__nv_bfloat16S2_fS2_fjLj6144ELj1ELj1ELj8ELj16ENS_18Kernel_traits_baseILj6144ES2_S2_fS2_fjLj256EEEEELb0ELb1ELb0ELb0EEEvNS_9BwdParamsE:
.text._ZN10layer_norm13ln_bwd_kernelINS_13Kernel_traitsI13__nv_bfloat16S2_fS2_fjLj6144ELj1ELj1ELj8ELj16ENS_18Kernel_traits_baseILj6144ES2_S2_fS2_fjLj256EEEEELb0ELb1ELb0ELb0EEEvNS_9BwdParamsE:
        /* <DEDUP_REMOVED lines=142> */
.L_x_3204:
[----:B------:R-:W4:Y:S08]  /*08e0*/  @P0 LDC.64 R156, c[0x0][0x3e0] ;  /* 0x0000f800ff9c0b82 */ /* 0x000f300000000a00 */
[----:B------:R-:W0:Y:S08]  /*08f0*/  LDC.64 R158, c[0x0][0x3c0] ;  /* 0x0000f000ff9e7b82 */ /* 0x000e300000000a00 */
[----:B------:R-:W1:Y:S01]  /*0900*/  LDC R173, c[0x0][0x388] ;  /* 0x0000e200ffad7b82 */ /* 0x000e620000000800 */
[----:B----4-:R-:W-:-:S07]  /*0910*/  @P0 IMAD.WIDE R160, R26, 0x2, R156 ;  /* 0x000000021aa00825 */ /* 0x010fce00078e029c */
[----:B------:R-:W4:Y:S01]  /*0920*/  LDC.64 R156, c[0x0][0x3c8] ;  /* 0x0000f200ff9c7b82 */ /* 0x000f220000000a00 */
[----:B------:R1:W5:Y:S01]  /*0930*/  @P0 LDG.E.U16 R222, desc[UR10][R160.64] ;  /* 0x0000000aa0de0981 */ /* 0x000362000c1e1500 */
[----:B0-----:R-:W-:-:S06]  /*0940*/  IMAD.WIDE R158, R26, 0x4, R158 ;  /* 0x000000041a9e7825 */ /* 0x001fcc00078e029e */
[----:B------:R-:W2:Y:S01]  /*0950*/  LDG.E R158, desc[UR10][R158.64] ;  /* 0x0000000a9e9e7981 */ /* 0x000ea2000c1e1900 */
[----:B----4-:R-:W-:-:S05]  /*0960*/  IMAD.WIDE R156, R26, 0x4, R156 ;  /* 0x000000041a9c7825 */ /* 0x010fca00078e029c */
[----:B------:R0:W5:Y:S01]  /*0970*/  LDG.E R175, desc[UR10][R156.64] ;  /* 0x0000000a9caf7981 */ /* 0x000162000c1e1900 */
[----:B------:R-:W4:Y:S01]  /*0980*/  S2R R172, SR_TID.X ;  /* 0x0000000000ac7919 */ /* 0x000f220000002100 */
[----:B-1----:R-:W-:Y:S01]  /*0990*/  IMAD R0, R26, R173, RZ ;  /* 0x000000ad1a007224 */ /* 0x002fe200078e02ff */
[----:B------:R-:W-:-:S04]  /*09a0*/  ISETP.GE.U32.AND P4, PT, R27, 0x100, PT ;  /* 0x000001001b00780c */ /* 0x000fc80003f86070 */
        /* <DEDUP_REMOVED lines=8> */
[----:B----4-:R-:W-:-:S04]  /*0a30*/  LEA.HI.SX32 R0, R163, R172, 0x1d ;  /* 0x000000aca3007211 */ /* 0x010fc800078feaff */
        /* <DEDUP_REMOVED lines=9> */
[----:B------:R-:W3:Y:S01]  /*0ad0*/  LDG.E.128 R160, desc[UR10][R160.64] ;  /* 0x0000000aa0a07981 */ /* 0x000ee2000c1e1d00 */
        /* <DEDUP_REMOVED lines=8> */
[----:B------:R-:W-:Y:S02]  /*0b60*/  SHF.L.U32 R210, R20, 0x10, RZ ;  /* 0x0000001014d27819 */ /* 0x000fe400000006ff */
[----:B0-----:R-:W-:-:S02]  /*0b70*/  SHF.L.U32 R209, R31, 0x10, RZ ;  /* 0x000000101fd17819 */ /* 0x001fc400000006ff */
[----:B------:R-:W-:Y:S01]  /*0b80*/  SHF.L.U32 R206, R21, 0x10, RZ ;  /* 0x0000001015ce7819 */ /* 0x000fe200000006ff */
[----:B-1----:R-:W-:-:S05]  /*0b90*/  @P1 IMAD.WIDE.U32 R168, R0, 0x20, R168 ;  /* 0x0000002000a81825 */ /* 0x002fca00078e00a8 */
[----:B------:R-:W5:Y:S04]  /*0ba0*/  @P1 LDG.E.128 R124, desc[UR10][R168.64] ;  /* 0x0000000aa87c1981 */ /* 0x000f68000c1e1d00 */
[----:B------:R0:W5:Y:S01]  /*0bb0*/  @P1 LDG.E.128 R128, desc[UR10][R168.64+0x10] ;  /* 0x0000100aa8801981 */ /* 0x000162000c1e1d00 */
[----:B------:R-:W-:Y:S01]  /*0bc0*/  IADD3 R225, PT, PT, R0, 0x100, RZ ;  /* 0x0000010000e17810 */ /* 0x000fe20007ffe0ff */
[C---:B--2---:R-:W-:Y:S01]  /*0bd0*/  FADD.FTZ R220, -R170.reuse, R157 ;  /* 0x0000009daadc7221 */ /* 0x044fe20000010100 */
[C---:B------:R-:W-:Y:S01]  /*0be0*/  FADD.FTZ R216, -R170.reuse, R159 ;  /* 0x0000009faad87221 */ /* 0x040fe20000010100 */
[----:B------:R-:W-:Y:S02]  /*0bf0*/  FADD.FTZ R156, -R170, R156 ;  /* 0x0000009caa9c7221 */ /* 0x000fe40000010100 */
[----:B-----5:R-:W-:Y:S01]  /*0c00*/  FMUL.FTZ R220, R175, R220 ;  /* 0x000000dcafdc7220 */ /* 0x020fe20000410000 */
[----:B---3--:R-:W-:-:S02]  /*0c10*/  PRMT R157, R160, 0x7632, R157 ;  /* 0x00007632a09d7816 */ /* 0x008fc4000000009d */
[----:B------:R-:W-:Y:S02]  /*0c20*/  PRMT R159, R161, 0x7632, R159 ;  /* 0x00007632a19f7816 */ /* 0x000fe4000000009f */
[----:B------:R-:W-:Y:S01]  /*0c30*/  SHF.L.U32 R160, R160, 0x10, RZ ;  /* 0x00000010a0a07819 */ /* 0x000fe200000006ff */
[----:B------:R-:W-:Y:S01]  /*0c40*/  FMUL.FTZ R216, R175, R216 ;  /* 0x000000d8afd87220 */ /* 0x000fe20000410000 */
[----:B------:R-:W-:Y:S02]  /*0c50*/  SHF.L.U32 R157, R157, 0x10, RZ ;  /* 0x000000109d9d7819 */ /* 0x000fe400000006ff */
[----:B------:R-:W-:Y:S01]  /*0c60*/  SHF.L.U32 R159, R159, 0x10, RZ ;  /* 0x000000109f9f7819 */ /* 0x000fe200000006ff */
[----:B------:R-:W-:Y:S01]  /*0c70*/  FMUL.FTZ R223, R175, R156 ;  /* 0x0000009cafdf7220 */ /* 0x000fe20000410000 */
[----:B------:R-:W-:Y:S01]  /*0c80*/  FMUL.FTZ R221, R221, R160 ;  /* 0x000000a0dddd7220 */ /* 0x000fe20000410000 */
[----:B------:R-:W-:Y:S01]  /*0c90*/  FADD.FTZ R158, -R170, R158 ;  /* 0x0000009eaa9e7221 */ /* 0x000fe20000010100 */
[----:B------:R-:W-:Y:S01]  /*0ca0*/  SHF.L.U32 R161, R161, 0x10, RZ ;  /* 0x00000010a1a17819 */ /* 0x000fe200000006ff */
[-C--:B------:R-:W-:Y:S01]  /*0cb0*/  FMUL.FTZ R218, R218, R157.reuse ;  /* 0x0000009ddada7220 */ /* 0x080fe20000410000 */
[----:B------:R-:W-:Y:S01]  /*0cc0*/  FFMA.FTZ R53, R220, R157, R53 ;  /* 0x0000009ddc357223 */ /* 0x000fe20000010035 */
[----:B------:R-:W-:Y:S01]  /*0cd0*/  FADD.FTZ R77, R77, R157 ;  /* 0x0000009d4d4d7221 */ /* 0x000fe20000010000 */
[-C--:B------:R-:W-:Y:S01]  /*0ce0*/  FMUL.FTZ R214, R214, R159.reuse ;  /* 0x0000009fd6d67220 */ /* 0x080fe20000410000 */
[----:B------:R-:W-:Y:S01]  /*0cf0*/  FFMA.FTZ R55, R216, R159, R55 ;  /* 0x0000009fd8377223 */ /* 0x000fe20000010037 */
[----:B------:R-:W-:Y:S01]  /*0d00*/  FADD.FTZ R79, R79, R159 ;  /* 0x0000009f4f4f7221 */ /* 0x000fe20000010000 */
[----:B------:R-:W-:Y:S01]  /*0d10*/  FADD.FTZ R157, RZ, R221 ;  /* 0x000000ddff9d7221 */ /* 0x000fe20000010000 */
[----:B------:R-:W-:Y:S01]  /*0d20*/  FFMA.FTZ R159, R223, R221, RZ ;  /* 0x000000dddf9f7223 */ /* 0x000fe200000100ff */
[----:B------:R-:W-:Y:S01]  /*0d30*/  FMUL.FTZ R219, R175, R158 ;  /* 0x0000009eafdb7220 */ /* 0x000fe20000410000 */
[----:B------:R-:W-:Y:S01]  /*0d40*/  FMUL.FTZ R217, R217, R161 ;  /* 0x000000a1d9d97220 */ /* 0x000fe20000410000 */
[----:B------:R-:W-:Y:S01]  /*0d50*/  FADD.FTZ R156, R157, R218 ;  /* 0x000000da9d9c7221 */ /* 0x000fe20000010000 */
[----:B------:R-:W-:Y:S01]  /*0d60*/  FFMA.FTZ R158, R220, R218, R159 ;  /* 0x000000dadc9e7223 */ /* 0x000fe2000001009f */
[----:B------:R-:W-:Y:S01]  /*0d70*/  PRMT R171, R162, 0x7632, R171 ;  /* 0x00007632a2ab7816 */ /* 0x000fe200000000ab */
[----:B----4-:R-:W-:Y:S01]  /*0d80*/  FADD.FTZ R164, -R170, R164 ;  /* 0x000000a4aaa47221 */ /* 0x010fe20000010100 */
[----:B------:R-:W-:Y:S01]  /*0d90*/  SHF.L.U32 R162, R162, 0x10, RZ ;  /* 0x00000010a2a27819 */ /* 0x000fe200000006ff */
        /* <DEDUP_REMOVED lines=8> */
[C---:B0-----:R-:W-:Y:S01]  /*0e20*/  PRMT R168, R163.reuse, 0x7632, R168 ;  /* 0x00007632a3a87816 */ /* 0x041fe200000000a8 */
[----:B------:R-:W-:Y:S01]  /*0e30*/  FADD.FTZ R166, -R170, R166 ;  /* 0x000000a6aaa67221 */ /* 0x000fe20000010100 */
[----:B------:R-:W-:Y:S01]  /*0e40*/  SHF.L.U32 R163, R163, 0x10, RZ ;  /* 0x00000010a3a37819 */ /* 0x000fe200000006ff */
        /* <DEDUP_REMOVED lines=28> */
.L_x_3179:
[----:B---3--:R-:W-:Y:S05]  /*1010*/  BSYNC.RECONVERGENT B0 ;  /* 0x0000000000007941 */ /* 0x008fea0003800200 */
.L_x_3178:
        /* <DEDUP_REMOVED lines=11> */
[----:B------:R-:W-:Y:S02]  /*10d0*/  SHF.L.U32 R205, R36, 0x10, RZ ;  /* 0x0000001024cd7819 */ /* 0x000fe400000006ff */
[----:B------:R-:W-:-:S09]  /*10e0*/  SHF.L.U32 R179, R11, 0x10, RZ ;  /* 0x000000100bb37819 */ /* 0x000fd200000006ff */
[----:B------:R-:W1:Y:S01]  /*10f0*/  @P1 LDC.64 R168, c[0x0][0x438] ;  /* 0x00010e00ffa81b82 */ /* 0x000e620000000a00 */
[----:B------:R-:W-:Y:S02]  /*1100*/  SHF.L.U32 R202, R10, 0x10, RZ ;  /* 0x000000100aca7819 */ /* 0x000fe400000006ff */
[----:B------:R-:W-:Y:S02]  /*1110*/  SHF.L.U32 R178, R38, 0x10, RZ ;  /* 0x0000001026b27819 */ /* 0x000fe400000006ff */
[----:B0-----:R-:W-:Y:S02]  /*1120*/  SHF.L.U32 R176, R37, 0x10, RZ ;  /* 0x0000001025b07819 */ /* 0x001fe400000006ff */
[----:B------:R-:W-:Y:S02]  /*1130*/  SHF.L.U32 R182, R39, 0x10, RZ ;  /* 0x0000001027b67819 */ /* 0x000fe400000006ff */
        /* <DEDUP_REMOVED lines=9> */
[----:B----4-:R-:W-:-:S02]  /*11d0*/  PRMT R159, R161, 0x7632, R159 ;  /* 0x00007632a19f7816 */ /* 0x010fc4000000009f */
[C---:B------:R-:W-:Y:S02]  /*11e0*/  PRMT R157, R160.reuse, 0x7632, R157 ;  /* 0x00007632a09d7816 */ /* 0x040fe4000000009d */
[----:B------:R-:W-:Y:S01]  /*11f0*/  SHF.L.U32 R160, R160, 0x10, RZ ;  /* 0x00000010a0a07819 */ /* 0x000fe200000006ff */
[----:B------:R-:W-:Y:S01]  /*1200*/  FADD.FTZ R158, -R170, R158 ;  /* 0x0000009eaa9e7221 */ /* 0x000fe20000010100 */
[----:B------:R-:W-:Y:S01]  /*1210*/  SHF.L.U32 R156, R159, 0x10, RZ ;  /* 0x000000109f9c7819 */ /* 0x000fe200000006ff */
[----:B------:R-:W-:Y:S01]  /*1220*/  FMUL.FTZ R174, R175, R174 ;  /* 0x000000aeafae7220 */ /* 0x000fe20000410000 */
[----:B------:R-:W-:Y:S01]  /*1230*/  PRMT R180, R162, 0x7632, R180 ;  /* 0x00007632a2b47816 */ /* 0x000fe200000000b4 */
[----:B---3--:R-:W-:Y:S01]  /*1240*/  FADD.FTZ R164, -R170, R164 ;  /* 0x000000a4aaa47221 */ /* 0x008fe20000010100 */
[----:B------:R-:W-:Y:S01]  /*1250*/  SHF.L.U32 R157, R157, 0x10, RZ ;  /* 0x000000109d9d7819 */ /* 0x000fe200000006ff */
[----:B------:R-:W-:Y:S01]  /*1260*/  FMUL.FTZ R204, R175, R204 ;  /* 0x000000ccafcc7220 */ /* 0x000fe20000410000 */
[----:B------:R-:W-:Y:S01]  /*1270*/  FMUL.FTZ R205, R205, R160 ;  /* 0x000000a0cdcd7220 */ /* 0x000fe20000410000 */
[----:B------:R-:W-:Y:S01]  /*1280*/  SHF.L.U32 R183, R162, 0x10, RZ ;  /* 0x00000010a2b77819 */ /* 0x000fe200000006ff */
[----:B------:R-:W-:Y:S01]  /*1290*/  FMUL.FTZ R177, R175, R158 ;  /* 0x0000009eafb17220 */ /* 0x000fe20000410000 */
[-C--:B------:R-:W-:Y:S01]  /*12a0*/  FMUL.FTZ R179, R179, R156.reuse ;  /* 0x0000009cb3b37220 */ /* 0x080fe20000410000 */
[----:B------:R-:W-:Y:S01]  /*12b0*/  FFMA.FTZ R63, R174, R156, R63 ;  /* 0x0000009cae3f7223 */ /* 0x000fe2000001003f */
[----:B------:R-:W-:Y:S01]  /*12c0*/  FADD.FTZ R87, R87, R156 ;  /* 0x0000009c57577221 */ /* 0x000fe20000010000 */
[----:B------:R-:W-:Y:S01]  /*12d0*/  SHF.L.U32 R156, R12, 0x10, RZ ;  /* 0x000000100c9c7819 */ /* 0x000fe200000006ff */
[----:B------:R-:W-:Y:S01]  /*12e0*/  FMUL.FTZ R181, R175, R164 ;  /* 0x000000a4afb57220 */ /* 0x000fe20000410000 */
[----:B------:R-:W-:Y:S01]  /*12f0*/  SHF.L.U32 R158, R180, 0x10, RZ ;  /* 0x00000010b49e7819 */ /* 0x000fe200000006ff */
[----:B------:R-:W-:Y:S01]  /*1300*/  FADD.FTZ R162, -R170, R165 ;  /* 0x000000a5aaa27221 */ /* 0x000fe20000010100 */
[----:B------:R-:W-:Y:S01]  /*1310*/  SHF.L.U32 R161, R161, 0x10, RZ ;  /* 0x00000010a1a17819 */ /* 0x000fe200000006ff */
[-C--:B------:R-:W-:Y:S01]  /*1320*/  FMUL.FTZ R202, R202, R157.reuse ;  /* 0x0000009dcaca7220 */ /* 0x080fe20000410000 */
[----:B------:R-:W-:Y:S01]  /*1330*/  FFMA.FTZ R61, R204, R157, R61 ;  /* 0x0000009dcc3d7223 */ /* 0x000fe2000001003d */
[----:B------:R-:W-:Y:S01]  /*1340*/  FADD.FTZ R85, R85, R157 ;  /* 0x0000009d55557221 */ /* 0x000fe20000010000 */
[----:B------:R-:W-:Y:S01]  /*1350*/  FADD.FTZ R171, R171, R205 ;  /* 0x000000cdabab7221 */ /* 0x000fe20000010000 */
        /* <DEDUP_REMOVED lines=13> */
[----:B0-----:R-:W-:-:S02]  /*1430*/  PRMT R168, R163, 0x7632, R168 ;  /* 0x00007632a3a87816 */ /* 0x001fc400000000a8 */
        /* <DEDUP_REMOVED lines=26> */
.L_x_3181:
[----:B------:R-:W-:Y:S05]  /*15e0*/  BSYNC.RECONVERGENT B0 ;  /* 0x0000000000007941 */ /* 0x000fea0003800200 */
.L_x_3180:
[----:B------:R-:W-:Y:S04]  /*15f0*/  BSSY.RECONVERGENT B0, `(.L_x_3182) ;  /* 0x000005b000007945 */ /* 0x000fe80003800200 */
[----:B------:R-:W-:Y:S05]  /*1600*/  @!P2 BRA `(.L_x_3183) ;  /* 0x000000040064a947 */ /* 0x000fea0003800000 */
[----:B------:R-:W0:Y:S08]  /*1610*/  LDC.64 R188, c[0x0][0x3a8] ;  /* 0x0000ea00ffbc7b82 */ /* 0x000e300000000a00 */
[----:B------:R-:W1:Y:S01]  /*1620*/  LDC.64 R164, c[0x0][0x428] ;  /* 0x00010a00ffa47b82 */ /* 0x000e620000000a00 */
[----:B------:R-:W-:Y:S01]  /*1630*/  ISETP.NE.U32.AND P1, PT, RZ, UR12, PT ;  /* 0x0000000cff007c0c */ /* 0x000fe2000bf25070 */
[----:B0-----:R-:W-:-:S05]  /*1640*/  IMAD.WIDE.U32 R188, R225, 0x20, R188 ;  /* 0x00000020e1bc7825 */ /* 0x001fca00078e00bc */
[----:B------:R-:W2:Y:S01]  /*1650*/  LDG.E.128 R156, desc[UR10][R188.64] ;  /* 0x0000000abc9c7981 */ /* 0x000ea2000c1e1d00 */
[C---:B-1----:R-:W-:Y:S01]  /*1660*/  IMAD.WIDE.U32 R164, R225.reuse, 0x10, R164 ;  /* 0x00000010e1a47825 */ /* 0x042fe200078e00a4 */
[----:B------:R-:W-:Y:S02]  /*1670*/  ISETP.NE.AND.EX P1, PT, RZ, UR13, PT, P1 ;  /* 0x0000000dff007c0c */ /* 0x000fe4000bf25310 */
[----:B------:R0:W3:Y:S04]  /*1680*/  LDG.E.128 R160, desc[UR10][R188.64+0x10] ;  /* 0x0000100abca07981 */ /* 0x0000e8000c1e1d00 */
[----:B------:R-:W4:Y:S07]  /*1690*/  LDG.E.128 R164, desc[UR10][R164.64] ;  /* 0x0000000aa4a47981 */ /* 0x000f2e000c1e1d00 */
[----:B------:R-:W1:Y:S02]  /*16a0*/  @P1 LDC.64 R168, c[0x0][0x438] ;  /* 0x00010e00ffa81b82 */ /* 0x000e640000000a00 */
[----:B-1----:R-:W-:-:S05]  /*16b0*/  @P1 IMAD.WIDE.U32 R168, R225, 0x20, R168 ;  /* 0x00000020e1a81825 */ /* 0x002fca00078e00a8 */
[----:B------:R1:W5:Y:S04]  /*16c0*/  @P1 LDG.E.128 R140, desc[UR10][R168.64] ;  /* 0x0000000aa88c1981 */ /* 0x000368000c1e1d00 */
[----:B------:R1:W5:Y:S01]  /*16d0*/  @P1 LDG.E.128 R144, desc[UR10][R168.64+0x10] ;  /* 0x0000100aa8901981 */ /* 0x000362000c1e1d00 */
[----:B------:R-:W-:Y:S02]  /*16e0*/  SHF.L.U32 R191, R2, 0x10, RZ ;  /* 0x0000001002bf7819 */ /* 0x000fe400000006ff */
[----:B0-----:R-:W-:Y:S02]  /*16f0*/  SHF.L.U32 R188, R44, 0x10, RZ ;  /* 0x000000102cbc7819 */ /* 0x001fe400000006ff */
[----:B------:R-:W-:Y:S02]  /*1700*/  SHF.L.U32 R192, R45, 0x10, RZ ;  /* 0x000000102dc07819 */ /* 0x000fe400000006ff */
[----:B------:R-:W-:-:S02]  /*1710*/  SHF.L.U32 R199, R4, 0x10, RZ ;  /* 0x0000001004c77819 */ /* 0x000fc400000006ff */
[----:B------:R-:W-:Y:S02]  /*1720*/  SHF.L.U32 R195, R3, 0x10, RZ ;  /* 0x0000001003c37819 */ /* 0x000fe400000006ff */
[----:B------:R-:W-:Y:S02]  /*1730*/  SHF.L.U32 R198, R47, 0x10, RZ ;  /* 0x000000102fc67819 */ /* 0x000fe400000006ff */
[----:B------:R-:W-:Y:S01]  /*1740*/  SHF.L.U32 R203, R5, 0x10, RZ ;  /* 0x0000001005cb7819 */ /* 0x000fe200000006ff */
        /* <DEDUP_REMOVED lines=68> */
[----:B-1----:R-:W-:-:S07]  /*1b90*/  FFMA.FTZ R224, R200, R203, R156 ;  /* 0x000000cbc8e07223 */ /* 0x002fce000001009c */
.L_x_3183:
[----:B------:R-:W-:Y:S05]  /*1ba0*/  BSYNC.RECONVERGENT B0 ;  /* 0x0000000000007941 */ /* 0x000fea0003800200 */
.L_x_3182:
        /* <DEDUP_REMOVED lines=31> */
.L_x_3185:
[----:B------:R-:W-:Y:S05]  /*1da0*/  BSYNC.RECONVERGENT B0 ;  /* 0x0000000000007941 */ /* 0x000fea0003800200 */
.L_x_3184:
[----:B------:R-:W1:Y:S08]  /*1db0*/  S2UR UR5, SR_CgaCtaId ;  /* 0x00000000000579c3 */ /* 0x000e700000008800 */
[----:B------:R-:W-:Y:S06]  /*1dc0*/  BAR.SYNC.DEFER_BLOCKING 0x0 ;  /* 0x0000000000007b1d */ /* 0x000fec0000010000 */
        /* <DEDUP_REMOVED lines=23> */
[----:B--2---:R-:W-:Y:S01]  /*1f40*/  FADD.FTZ R225, R225, R164 ;  /* 0x000000a4e1e17221 */ /* 0x004fe20000010000 */
[----:B------:R-:W-:Y:S01]  /*1f50*/  FADD.FTZ R156, R156, R165 ;  /* 0x000000a59c9c7221 */ /* 0x000fe20000010000 */
[----:B------:R-:W-:Y:S01]  /*1f60*/  HFMA2 R164, -RZ, RZ, 1.875, 0 ;  /* 0x3f800000ffa47431 */ /* 0x000fe200000001ff */
[----:B-----5:R-:W-:Y:S01]  /*1f70*/  @P0 SHF.L.U32 R164, R222, 0x10, RZ ;  /* 0x00000010dea40819 */ /* 0x020fe200000006ff */
        /* <DEDUP_REMOVED lines=10> */
[----:B------:R-:W0:Y:S02]  /*2020*/  LDC.64 R156, c[0x0][0x390] ;  /* 0x0000e400ff9c7b82 */ /* 0x000e240000000a00 */
[----:B0-----:R-:W-:-:S06]  /*2030*/  IMAD.WIDE.U32 R156, R0, 0x10, R156 ;  /* 0x00000010009c7825 */ /* 0x001fcc00078e009c */
[----:B------:R-:W5:Y:S01]  /*2040*/  LDG.E.128 R156, desc[UR10][R156.64] ;  /* 0x0000000a9c9c7981 */ /* 0x000f62000c1e1d00 */
        /* <DEDUP_REMOVED lines=8> */
[-CC-:B------:R-:W-:Y:S01]  /*20d0*/  FFMA.FTZ R162, R211, R165.reuse, R166.reuse ;  /* 0x000000a5d3a27223 */ /* 0x180fe200000100a6 */
[-CC-:B------:R-:W-:Y:S01]  /*20e0*/  FFMA.FTZ R160, R215, R165.reuse, R166.reuse ;  /* 0x000000a5d7a07223 */ /* 0x180fe200000100a6 */
[-C--:B------:R-:W-:Y:S01]  /*20f0*/  FFMA.FTZ R161, R208, R165.reuse, R166 ;  /* 0x000000a5d0a17223 */ /* 0x080fe200000100a6 */
[----:B-----5:R-:W-:Y:S01]  /*2100*/  PRMT R167, R159, 0x7632, R167 ;  /* 0x000076329fa77816 */ /* 0x020fe200000000a7 */
[----:B------:R-:W-:Y:S01]  /*2110*/  FADD.FTZ R162, R209, -R162 ;  /* 0x800000a2d1a27221 */ /* 0x000fe20000010000 */
[----:B------:R-:W-:Y:S01]  /*2120*/  FADD.FTZ R160, R213, -R160 ;  /* 0x800000a0d5a07221 */ /* 0x000fe20000010000 */
[----:B------:R-:W-:Y:S01]  /*2130*/  FADD.FTZ R170, R206, -R161 ;  /* 0x800000a1ceaa7221 */ /* 0x000fe20000010000 */
[----:B------:R-:W-:Y:S01]  /*2140*/  SHF.L.U32 R168, R159, 0x10, RZ ;  /* 0x000000109fa87819 */ /* 0x000fe200000006ff */
[C---:B------:R-:W-:Y:S01]  /*2150*/  FMUL.FTZ R163, R175.reuse, R162 ;  /* 0x000000a2afa37220 */ /* 0x040fe20000410000 */
[C---:B------:R-:W-:Y:S01]  /*2160*/  FMUL.FTZ R159, R175.reuse, R160 ;  /* 0x000000a0af9f7220 */ /* 0x040fe20000410000 */
[----:B------:R-:W-:Y:S01]  /*2170*/  FMUL.FTZ R171, R175, R170 ;  /* 0x000000aaafab7220 */ /* 0x000fe20000410000 */
[----:B------:R-:W-:Y:S01]  /*2180*/  SHF.L.U32 R161, R158, 0x10, RZ ;  /* 0x000000109ea17819 */ /* 0x000fe200000006ff */
[-C--:B------:R-:W-:Y:S01]  /*2190*/  FMUL.FTZ R169, R163, R164.reuse ;  /* 0x000000a4a3a97220 */ /* 0x080fe20000410000 */
[-C--:B------:R-:W-:Y:S01]  /*21a0*/  FMUL.FTZ R163, R159, R164.reuse ;  /* 0x000000a49fa37220 */ /* 0x080fe20000410000 */
[----:B------:R-:W-:Y:S01]  /*21b0*/  SHF.L.U32 R167, R167, 0x10, RZ ;  /* 0x00000010a7a77819 */ /* 0x000fe200000006ff */
[----:B------:R-:W-:Y:S01]  /*21c0*/  FMUL.FTZ R222, R171, R164 ;  /* 0x000000a4abde7220 */ /* 0x000fe20000410000 */
[----:B------:R-:W-:Y:S01]  /*21d0*/  FFMA.FTZ R159, R216, R165, R166 ;  /* 0x000000a5d89f7223 */ /* 0x000fe200000100a6 */
[----:B------:R-:W-:Y:S01]  /*21e0*/  FFMA.FTZ R104, R163, R161, R104 ;  /* 0x000000a1a3687223 */ /* 0x000fe20000010068 */
[----:B------:R-:W-:Y:S01]  /*21f0*/  PRMT R161, R158, 0x7632, R161 ;  /* 0x000076329ea17816 */ /* 0x000fe200000000a1 */
[----:B------:R-:W-:Y:S01]  /*2200*/  FFMA.FTZ R107, R222, R167, R107 ;  /* 0x000000a7de6b7223 */ /* 0x000fe2000001006b */
[-CC-:B------:R-:W-:Y:S01]  /*2210*/  FFMA.FTZ R158, R219, R165.reuse, R166.reuse ;  /* 0x000000a5db9e7223 */ /* 0x180fe200000100a6 */
[----:B------:R-:W-:Y:S01]  /*2220*/  FFMA.FTZ R167, R212, R165, R166 ;  /* 0x000000a5d4a77223 */ /* 0x000fe200000100a6 */
[----:B------:R-:W-:Y:S01]  /*2230*/  FFMA.FTZ R106, R169, R168, R106 ;  /* 0x000000a8a96a7223 */ /* 0x000fe2000001006a */
[----:B------:R-:W-:Y:S01]  /*2240*/  FADD.FTZ R162, R214, -R159 ;  /* 0x8000009fd6a27221 */ /* 0x000fe20000010000 */
[----:B------:R-:W-:Y:S01]  /*2250*/  FADD.FTZ R158, R217, -R158 ;  /* 0x8000009ed99e7221 */ /* 0x000fe20000010000 */
[----:B------:R-:W-:Y:S01]  /*2260*/  FADD.FTZ R168, R210, -R167 ;  /* 0x800000a7d2a87221 */ /* 0x000fe20000010000 */
[----:B------:R-:W-:-:S02]  /*2270*/  PRMT R160, R157, 0x7632, R160 ;  /* 0x000076329da07816 */ /* 0x000fc400000000a0 */
[----:B------:R-:W-:Y:S01]  /*2280*/  SHF.L.U32 R167, R157, 0x10, RZ ;  /* 0x000000109da77819 */ /* 0x000fe200000006ff */
[C---:B------:R-:W-:Y:S01]  /*2290*/  FMUL.FTZ R157, R175.reuse, R158 ;  /* 0x0000009eaf9d7220 */ /* 0x040fe20000410000 */
        /* <DEDUP_REMOVED lines=11> */
[----:B------:R-:W-:-:S02]  /*2350*/  SHF.L.U32 R102, R35, 0x10, RZ ;  /* 0x0000001023667819 */ /* 0x000fc400000006ff */
[----:B------:R-:W-:Y:S02]  /*2360*/  SHF.L.U32 R103, R25, 0x10, RZ ;  /* 0x0000001019677819 */ /* 0x000fe400000006ff */
[----:B------:R-:W-:Y:S01]  /*2370*/  SHF.L.U32 R160, R34, 0x10, RZ ;  /* 0x0000001022a07819 */ /* 0x000fe200000006ff */
[----:B------:R-:W-:Y:S01]  /*2380*/  FMUL.FTZ R224, R169, R102 ;  /* 0x00000066a9e07220 */ /* 0x000fe20000410000 */
[----:B------:R-:W-:Y:S01]  /*2390*/  SHF.L.U32 R158, R33, 0x10, RZ ;  /* 0x00000010219e7819 */ /* 0x000fe200000006ff */
[----:B------:R-:W-:Y:S01]  /*23a0*/  FMUL.FTZ R225, R222, R103 ;  /* 0x00000067dee17220 */ /* 0x000fe20000410000 */
[-CC-:B------:R-:W-:Y:S01]  /*23b0*/  FFMA.FTZ R102, R223, R165.reuse, R166.reuse ;  /* 0x000000a5df667223 */ /* 0x180fe200000100a6 */
[----:B------:R-:W-:Y:S01]  /*23c0*/  FFMA.FTZ R103, R220, R165, R166 ;  /* 0x000000a5dc677223 */ /* 0x000fe200000100a6 */
[----:B------:R-:W-:Y:S01]  /*23d0*/  FMUL.FTZ R171, R163, R160 ;  /* 0x000000a0a3ab7220 */ /* 0x000fe20000410000 */
[----:B------:R-:W-:Y:S01]  /*23e0*/  FMUL.FTZ R160, R159, R158 ;  /* 0x0000009e9fa07220 */ /* 0x000fe20000410000 */
[----:B------:R-:W-:Y:S01]  /*23f0*/  FADD.FTZ R102, R221, -R102 ;  /* 0x80000066dd667221 */ /* 0x000fe20000010000 */
[----:B------:R-:W-:Y:S01]  /*2400*/  FADD.FTZ R158, R218, -R103 ;  /* 0x80000067da9e7221 */ /* 0x000fe20000010000 */
[----:B------:R-:W-:Y:S01]  /*2410*/  FMUL.FTZ R222, R170, R161 ;  /* 0x000000a1aade7220 */ /* 0x000fe20000410000 */
[----:B------:R-:W-:Y:S01]  /*2420*/  PRMT R157, R156, 0x7632, R157 ;  /* 0x000076329c9d7816 */ /* 0x000fe2000000009d */
[C---:B------:R-:W-:Y:S01]  /*2430*/  FMUL.FTZ R103, R175.reuse, R102 ;  /* 0x00000066af677220 */ /* 0x040fe20000410000 */
[----:B------:R-:W-:Y:S01]  /*2440*/  FMUL.FTZ R159, R175, R158 ;  /* 0x0000009eaf9f7220 */ /* 0x000fe20000410000 */
[----:B------:R-:W-:-:S02]  /*2450*/  SHF.L.U32 R163, R23, 0x10, RZ ;  /* 0x0000001017a37819 */ /* 0x000fc400000006ff */
[----:B------:R-:W-:Y:S01]  /*2460*/  SHF.L.U32 R102, R32, 0x10, RZ ;  /* 0x0000001020667819 */ /* 0x000fe200000006ff */
[-C--:B------:R-:W-:Y:S01]  /*2470*/  FMUL.FTZ R103, R103, R164.reuse ;  /* 0x000000a467677220 */ /* 0x080fe20000410000 */
[----:B------:R-:W-:Y:S01]  /*2480*/  SHF.L.U32 R161, R22, 0x10, RZ ;  /* 0x0000001016a17819 */ /* 0x000fe200000006ff */
[----:B------:R-:W-:Y:S01]  /*2490*/  FMUL.FTZ R170, R159, R164 ;  /* 0x000000a49faa7220 */ /* 0x000fe20000410000 */
[----:B------:R-:W-:Y:S01]  /*24a0*/  SHF.L.U32 R156, R156, 0x10, RZ ;  /* 0x000000109c9c7819 */ /* 0x000fe200000006ff */
[----:B------:R-:W-:Y:S01]  /*24b0*/  FMUL.FTZ R163, R162, R163 ;  /* 0x000000a3a2a37220 */ /* 0x000fe20000410000 */
[----:B------:R-:W-:Y:S01]  /*24c0*/  SHF.L.U32 R157, R157, 0x10, RZ ;  /* 0x000000109d9d7819 */ /* 0x000fe200000006ff */
[C---:B------:R-:W-:Y:S01]  /*24d0*/  FMUL.FTZ R102, R103.reuse, R102 ;  /* 0x0000006667667220 */ /* 0x040fe20000410000 */
[C---:B------:R-:W-:Y:S01]  /*24e0*/  FMUL.FTZ R161, R170.reuse, R161 ;  /* 0x000000a1aaa17220 */ /* 0x040fe20000410000 */
[----:B------:R-:W-:Y:S01]  /*24f0*/  FFMA.FTZ R169, R103, R156, R100 ;  /* 0x0000009c67a97223 */ /* 0x000fe20000010064 */
[----:B------:R-:W-:Y:S01]  /*2500*/  F2FP.BF16.F32.PACK_AB R159, R225, R224 ;  /* 0x000000e0e19f723e */ /* 0x000fe200000010ff */
[----:B------:R-:W-:Y:S01]  /*2510*/  FFMA.FTZ R170, R170, R157, R101 ;  /* 0x0000009daaaa7223 */ /* 0x000fe20000010065 */
[----:B------:R-:W-:-:S02]  /*2520*/  F2FP.BF16.F32.PACK_AB R158, R222, R171 ;  /* 0x000000abde9e723e */ /* 0x000fc400000010ff */
[----:B------:R-:W-:Y:S02]  /*2530*/  F2FP.BF16.F32.PACK_AB R157, R163, R160 ;  /* 0x000000a0a39d723e */ /* 0x000fe400000010ff */
[----:B------:R-:W-:Y:S01]  /*2540*/  F2FP.BF16.F32.PACK_AB R156, R161, R102 ;  /* 0x00000066a19c723e */ /* 0x000fe200000010ff */
[----:B------:R-:W-:Y:S06]  /*2550*/  BRA `(.L_x_3190) ;  /* 0x0000000c007c7947 */ /* 0x000fec0003800000 */
.L_x_3189:
        /* <DEDUP_REMOVED lines=15> */
[----:B------:R-:W-:Y:S01]  /*2650*/  FFMA.FTZ R155, R212, R165, R166 ;  /* 0x000000a5d49b7223 */ /* 0x000fe200000100a6 */
[----:B------:R-:W-:Y:S01]  /*2660*/  FMUL.FTZ R161, R150, R164 ;  /* 0x000000a496a17220 */ /* 0x000fe20000410000 */
[----:B------:R-:W-:Y:S01]  /*2670*/  FFMA.FTZ R107, R170, R152, R107 ;  /* 0x00000098aa6b7223 */ /* 0x000fe2000001006b */
[----:B------:R-:W-:Y:S01]  /*2680*/  FFMA.FTZ R104, R159, R149, R104 ;  /* 0x000000959f687223 */ /* 0x000fe20000010068 */
[-CC-:B------:R-:W-:Y:S01]  /*2690*/  FFMA.FTZ R152, R219, R165.reuse, R166.reuse ;  /* 0x000000a5db987223 */ /* 0x180fe200000100a6 */
[----:B------:R-:W-:Y:S01]  /*26a0*/  FFMA.FTZ R149, R216, R165, R166 ;  /* 0x000000a5d8957223 */ /* 0x000fe200000100a6 */
[----:B------:R-:W-:Y:S01]  /*26b0*/  FADD.FTZ R154, R210, -R155 ;  /* 0x8000009bd29a7221 */ /* 0x000fe20000010000 */
[----:B------:R-:W-:Y:S01]  /*26c0*/  FFMA.FTZ R106, R161, R153, R106 ;  /* 0x00000099a16a7223 */ /* 0x000fe2000001006a */
[----:B------:R-:W-:Y:S01]  /*26d0*/  FADD.FTZ R152, R217, -R152 ;  /* 0x80000098d9987221 */ /* 0x000fe20000010000 */
[----:B------:R-:W-:Y:S01]  /*26e0*/  FADD.FTZ R160, R214, -R149 ;  /* 0x80000095d6a07221 */ /* 0x000fe20000010000 */
[----:B------:R-:W-:Y:S01]  /*26f0*/  PRMT R153, R158, 0x7632, R153 ;  /* 0x000076329e997816 */ /* 0x000fe20000000099 */
[----:B------:R-:W-:Y:S01]  /*2700*/  FMUL.FTZ R149, R175, R154 ;  /* 0x0000009aaf957220 */ /* 0x000fe20000410000 */
[----:B------:R-:W-:Y:S01]  /*2710*/  PRMT R158, R157, 0x7632, R158 ;  /* 0x000076329d9e7816 */ /* 0x000fe2000000009e */
[C---:B------:R-:W-:Y:S01]  /*2720*/  FMUL.FTZ R154, R175.reuse, R152 ;  /* 0x00000098af9a7220 */ /* 0x040fe20000410000 */
[----:B------:R-:W-:Y:S01]  /*2730*/  FMUL.FTZ R155, R175, R160 ;  /* 0x000000a0af9b7220 */ /* 0x000fe20000410000 */
[----:B------:R-:W-:Y:S01]  /*2740*/  SHF.L.U32 R157, R157, 0x10, RZ ;  /* 0x000000109d9d7819 */ /* 0x000fe200000006ff */
[-C--:B------:R-:W-:Y:S01]  /*2750*/  FMUL.FTZ R160, R149, R164.reuse ;  /* 0x000000a495a07220 */ /* 0x080fe20000410000 */
[----:B------:R-:W-:Y:S01]  /*2760*/  SHF.L.U32 R152, R153, 0x10, RZ ;  /* 0x0000001099987819 */ /* 0x000fe200000006ff */
[-C--:B------:R-:W-:Y:S01]  /*2770*/  FMUL.FTZ R153, R154, R164.reuse ;  /* 0x000000a49a997220 */ /* 0x080fe20000410000 */
[----:B------:R-:W-:Y:S01]  /*2780*/  SHF.L.U32 R158, R158, 0x10, RZ ;  /* 0x000000109e9e7819 */ /* 0x000fe200000006ff */
[----:B------:R-:W-:-:S02]  /*2790*/  FMUL.FTZ R162, R155, R164 ;  /* 0x000000a49ba27220 */ /* 0x000fc40000410000 */
[----:B------:R-:W-:Y:S01]  /*27a0*/  FFMA.FTZ R167, R153, R157, R102 ;  /* 0x0000009d99a77223 */ /* 0x000fe20000010066 */
[----:B------:R-:W-:Y:S01]  /*27b0*/  SHF.L.U32 R102, R35, 0x10, RZ ;  /* 0x0000001023667819 */ /* 0x000fe200000006ff */
[----:B------:R-:W-:Y:S01]  /*27c0*/  FFMA.FTZ R168, R162, R158, R103 ;  /* 0x0000009ea2a87223 */ /* 0x000fe20000010067 */
[----:B------:R-:W-:Y:S01]  /*27d0*/  SHF.L.U32 R103, R25, 0x10, RZ ;  /* 0x0000001019677819 */ /* 0x000fe200000006ff */
[----:B------:R-:W-:Y:S01]  /*27e0*/  FFMA.FTZ R105, R160, R152, R105 ;  /* 0x00000098a0697223 */ /* 0x000fe20000010069 */
[----:B------:R-:W-:Y:S01]  /*27f0*/  SHF.L.U32 R158, R34, 0x10, RZ ;  /* 0x00000010229e7819 */ /* 0x000fe200000006ff */
[----:B------:R-:W-:Y:S01]  /*2800*/  FMUL.FTZ R171, R161, R102 ;  /* 0x00000066a1ab7220 */ /* 0x000fe20000410000 */
[--C-:B------:R-:W-:Y:S01]  /*2810*/  FFMA.FTZ R102, R223, R165, R166.reuse ;  /* 0x000000a5df667223 */ /* 0x100fe200000100a6 */
[----:B------:R-:W-:Y:S01]  /*2820*/  FMUL.FTZ R224, R170, R103 ;  /* 0x00000067aae07220 */ /* 0x000fe20000410000 */
[----:B------:R-:W-:Y:S01]  /*2830*/  SHF.L.U32 R161, R24, 0x10, RZ ;  /* 0x0000001018a17819 */ /* 0x000fe200000006ff */
[----:B------:R-:W-:Y:S01]  /*2840*/  FFMA.FTZ R103, R220, R165, R166 ;  /* 0x000000a5dc677223 */ /* 0x000fe200000100a6 */
[----:B------:R-:W-:Y:S01]  /*2850*/  SHF.L.U32 R152, R33, 0x10, RZ ;  /* 0x0000001021987819 */ /* 0x000fe200000006ff */
[----:B------:R-:W-:Y:S01]  /*2860*/  FMUL.FTZ R163, R159, R158 ;  /* 0x0000009e9fa37220 */ /* 0x000fe20000410000 */
[----:B------:R-:W-:Y:S01]  /*2870*/  FADD.FTZ R102, R221, -R102 ;  /* 0x80000066dd667221 */ /* 0x000fe20000010000 */
[----:B------:R-:W-:Y:S01]  /*2880*/  FADD.FTZ R158, R218, -R103 ;  /* 0x80000067da9e7221 */ /* 0x000fe20000010000 */
[----:B------:R-:W-:Y:S01]  /*2890*/  FMUL.FTZ R222, R160, R161 ;  /* 0x000000a1a0de7220 */ /* 0x000fe20000410000 */
[----:B------:R-:W-:Y:S01]  /*28a0*/  FMUL.FTZ R160, R153, R152 ;  /* 0x0000009899a07220 */ /* 0x000fe20000410000 */
[C---:B------:R-:W-:Y:S01]  /*28b0*/  FMUL.FTZ R152, R175.reuse, R102 ;  /* 0x00000066af987220 */ /* 0x040fe20000410000 */
[----:B------:R-:W-:Y:S01]  /*28c0*/  FMUL.FTZ R153, R175, R158 ;  /* 0x0000009eaf997220 */ /* 0x000fe20000410000 */
[----:B------:R-:W-:-:S02]  /*28d0*/  PRMT R157, R156, 0x7632, R157 ;  /* 0x000076329c9d7816 */ /* 0x000fc4000000009d */
[----:B------:R-:W-:Y:S01]  /*28e0*/  SHF.L.U32 R156, R156, 0x10, RZ ;  /* 0x000000109c9c7819 */ /* 0x000fe200000006ff */
[-C--:B------:R-:W-:Y:S01]  /*28f0*/  FMUL.FTZ R103, R152, R164.reuse ;  /* 0x000000a498677220 */ /* 0x080fe20000410000 */
[----:B------:R-:W-:Y:S01]  /*2900*/  SHF.L.U32 R102, R32, 0x10, RZ ;  /* 0x0000001020667819 */ /* 0x000fe200000006ff */
[----:B------:R-:W-:Y:S01]  /*2910*/  FMUL.FTZ R170, R153, R164 ;  /* 0x000000a499aa7220 */ /* 0x000fe20000410000 */
[----:B------:R-:W-:Y:S01]  /*2920*/  SHF.L.U32 R161, R23, 0x10, RZ ;  /* 0x0000001017a17819 */ /* 0x000fe200000006ff */
[C---:B------:R-:W-:Y:S01]  /*2930*/  FFMA.FTZ R169, R103.reuse, R156, R100 ;  /* 0x0000009c67a97223 */ /* 0x040fe20000010064 */
        /* <DEDUP_REMOVED lines=11> */
.L_x_3188:
[----:B------:R-:W-:Y:S01]  /*29f0*/  UMOV UR4, UR6 ;  /* 0x0000000600047c82 */ /* 0x000fe20008000000 */
[----:B------:R-:W-:Y:S01]  /*2a00*/  UMOV UR5, UR7 ;  /* 0x0000000700057c82 */ /* 0x000fe20008000000 */
[----:B------:R-:W-:-:S04]  /*2a10*/  UISETP.NE.U32.AND UP0, UPT, UR4, URZ, UPT ;  /* 0x000000ff0400728c */ /* 0x000fc8000bf05070 */
[----:B------:R-:W-:-:S09]  /*2a20*/  UISETP.NE.AND.EX UP0, UPT, UR5, URZ, UPT, UP0 ;  /* 0x000000ff0500728c */ /* 0x000fd2000bf05300 */
[----:B------:R-:W-:Y:S05]  /*2a30*/  BRA.U UP0, `(.L_x_3191) ;  /* 0x0000000500247547 */ /* 0x000fea000b800000 */
[-CC-:B------:R-:W-:Y:S01]  /*2a40*/  FFMA.FTZ R162, R211, R165.reuse, R166.reuse ;  /* 0x000000a5d3a27223 */ /* 0x180fe200000100a6 */
[-CC-:B------:R-:W-:Y:S01]  /*2a50*/  FFMA.FTZ R163, R208, R165.reuse, R166.reuse ;  /* 0x000000a5d0a37223 */ /* 0x180fe200000100a6 */
[----:B------:R-:W-:Y:S01]  /*2a60*/  FFMA.FTZ R160, R215, R165, R166 ;  /* 0x000000a5d7a07223 */ /* 0x000fe200000100a6 */
[----:B-----5:R-:W-:Y:S01]  /*2a70*/  PRMT R168, R159, 0x7632, R168 ;  /* 0x000076329fa87816 */ /* 0x020fe200000000a8 */
[----:B------:R-:W-:Y:S01]  /*2a80*/  FADD.FTZ R161, R209, -R162 ;  /* 0x800000a2d1a17221 */ /* 0x000fe20000010000 */
[----:B------:R-:W-:Y:S01]  /*2a90*/  SHF.L.U32 R171, R159, 0x10, RZ ;  /* 0x000000109fab7819 */ /* 0x000fe200000006ff */
[----:B------:R-:W-:Y:S01]  /*2aa0*/  FADD.FTZ R162, R206, -R163 ;  /* 0x800000a3cea27221 */ /* 0x000fe20000010000 */
[----:B------:R-:W-:Y:S01]  /*2ab0*/  FADD.FTZ R159, R213, -R160 ;  /* 0x800000a0d59f7221 */ /* 0x000fe20000010000 */
[C---:B------:R-:W-:Y:S01]  /*2ac0*/  FFMA.FTZ R161, R175.reuse, R161, R130 ;  /* 0x000000a1afa17223 */ /* 0x040fe20000010082 */
[----:B------:R-:W-:Y:S01]  /*2ad0*/  SHF.L.U32 R168, R168, 0x10, RZ ;  /* 0x00000010a8a87819 */ /* 0x000fe200000006ff */
[C---:B------:R-:W-:Y:S01]  /*2ae0*/  FFMA.FTZ R163, R175.reuse, R162, R131 ;  /* 0x000000a2afa37223 */ /* 0x040fe20000010083 */
[----:B------:R-:W-:Y:S01]  /*2af0*/  FFMA.FTZ R159, R175, R159, R128 ;  /* 0x0000009faf9f7223 */ /* 0x000fe20000010080 */
[-C--:B------:R-:W-:Y:S01]  /*2b00*/  FMUL.FTZ R169, R161, R164.reuse ;  /* 0x000000a4a1a97220 */ /* 0x080fe20000410000 */
[C---:B------:R-:W-:Y:S01]  /*2b10*/  SHF.L.U32 R167, R158.reuse, 0x10, RZ ;  /* 0x000000109ea77819 */ /* 0x040fe200000006ff */
[-C--:B------:R-:W-:Y:S01]  /*2b20*/  FMUL.FTZ R162, R163, R164.reuse ;  /* 0x000000a4a3a27220 */ /* 0x080fe20000410000 */
[----:B------:R-:W-:Y:S01]  /*2b30*/  FMUL.FTZ R161, R159, R164 ;  /* 0x000000a49fa17220 */ /* 0x000fe20000410000 */
[----:B------:R-:W-:Y:S01]  /*2b40*/  PRMT R160, R158, 0x7632, R160 ;  /* 0x000076329ea07816 */ /* 0x000fe200000000a0 */
[-CC-:B------:R-:W-:Y:S01]  /*2b50*/  FFMA.FTZ R159, R212, R165.reuse, R166.reuse ;  /* 0x000000a5d49f7223 */ /* 0x180fe200000100a6 */
[-CC-:B------:R-:W-:Y:S01]  /*2b60*/  FFMA.FTZ R158, R219, R165.reuse, R166.reuse ;  /* 0x000000a5db9e7223 */ /* 0x180fe200000100a6 */
[----:B------:R-:W-:Y:S01]  /*2b70*/  FFMA.FTZ R163, R216, R165, R166 ;  /* 0x000000a5d8a37223 */ /* 0x000fe200000100a6 */
[----:B------:R-:W-:Y:S01]  /*2b80*/  FFMA.FTZ R107, R168, R162, R107 ;  /* 0x000000a2a86b7223 */ /* 0x000fe2000001006b */
[----:B------:R-:W-:Y:S01]  /*2b90*/  FADD.FTZ R168, R210, -R159 ;  /* 0x8000009fd2a87221 */ /* 0x000fe20000010000 */
[----:B------:R-:W-:Y:S01]  /*2ba0*/  FADD.FTZ R159, R217, -R158 ;  /* 0x8000009ed99f7221 */ /* 0x000fe20000010000 */
[----:B------:R-:W-:Y:S01]  /*2bb0*/  FADD.FTZ R158, R214, -R163 ;  /* 0x800000a3d69e7221 */ /* 0x000fe20000010000 */
[----:B------:R-:W-:Y:S01]  /*2bc0*/  FFMA.FTZ R106, R171, R169, R106 ;  /* 0x000000a9ab6a7223 */ /* 0x000fe2000001006a */
[----:B------:R-:W-:Y:S01]  /*2bd0*/  FFMA.FTZ R104, R167, R161, R104 ;  /* 0x000000a1a7687223 */ /* 0x000fe20000010068 */
[----:B------:R-:W-:Y:S01]  /*2be0*/  PRMT R167, R157, 0x7632, R167 ;  /* 0x000076329da77816 */ /* 0x000fe200000000a7 */
[----:B------:R-:W-:Y:S01]  /*2bf0*/  FFMA.FTZ R163, R175, R168, R129 ;  /* 0x000000a8afa37223 */ /* 0x000fe20000010081 */
[----:B------:R-:W-:Y:S01]  /*2c00*/  SHF.L.U32 R171, R157, 0x10, RZ ;  /* 0x000000109dab7819 */ /* 0x000fe200000006ff */
[C---:B------:R-:W-:Y:S01]  /*2c10*/  FFMA.FTZ R157, R175.reuse, R159, R126 ;  /* 0x0000009faf9d7223 */ /* 0x040fe2000001007e */
[----:B------:R-:W-:Y:S01]  /*2c20*/  FFMA.FTZ R159, R175, R158, R127 ;  /* 0x0000009eaf9f7223 */ /* 0x000fe2000001007f */
[----:B------:R-:W-:-:S02]  /*2c30*/  SHF.L.U32 R168, R167, 0x10, RZ ;  /* 0x00000010a7a87819 */ /* 0x000fc400000006ff */
[-C--:B------:R-:W-:Y:S01]  /*2c40*/  FMUL.FTZ R157, R157, R164.reuse ;  /* 0x000000a49d9d7220 */ /* 0x080fe20000410000 */
[-C--:B------:R-:W-:Y:S01]  /*2c50*/  FMUL.FTZ R158, R159, R164.reuse ;  /* 0x000000a49f9e7220 */ /* 0x080fe20000410000 */
[----:B------:R-:W-:Y:S01]  /*2c60*/  SHF.L.U32 R170, R160, 0x10, RZ ;  /* 0x00000010a0aa7819 */ /* 0x000fe200000006ff */
[----:B------:R-:W-:Y:S01]  /*2c70*/  FMUL.FTZ R160, R163, R164 ;  /* 0x000000a4a3a07220 */ /* 0x000fe20000410000 */
[----:B------:R-:W-:Y:S01]  /*2c80*/  FFMA.FTZ R167, R171, R157, R102 ;  /* 0x0000009daba77223 */ /* 0x000fe20000010066 */
[----:B------:R-:W-:Y:S01]  /*2c90*/  FFMA.FTZ R168, R168, R158, R103 ;  /* 0x0000009ea8a87223 */ /* 0x000fe20000010067 */
[----:B------:R-:W-:Y:S01]  /*2ca0*/  SHF.L.U32 R103, R25, 0x10, RZ ;  /* 0x0000001019677819 */ /* 0x000fe200000006ff */
[----:B------:R-:W-:Y:S01]  /*2cb0*/  FFMA.FTZ R105, R170, R160, R105 ;  /* 0x000000a0aa697223 */ /* 0x000fe20000010069 */
[----:B------:R-:W-:Y:S02]  /*2cc0*/  SHF.L.U32 R102, R35, 0x10, RZ ;  /* 0x0000001023667819 */ /* 0x000fe400000006ff */
[----:B------:R-:W-:Y:S01]  /*2cd0*/  SHF.L.U32 R170, R34, 0x10, RZ ;  /* 0x0000001022aa7819 */ /* 0x000fe200000006ff */
[----:B------:R-:W-:Y:S01]  /*2ce0*/  FMUL.FTZ R162, R103, R162 ;  /* 0x000000a267a27220 */ /* 0x000fe20000410000 */
[----:B------:R-:W-:Y:S01]  /*2cf0*/  SHF.L.U32 R103, R24, 0x10, RZ ;  /* 0x0000001018677819 */ /* 0x000fe200000006ff */
[----:B------:R-:W-:Y:S01]  /*2d00*/  FMUL.FTZ R159, R102, R169 ;  /* 0x000000a9669f7220 */ /* 0x000fe20000410000 */
[-CC-:B------:R-:W-:Y:S01]  /*2d10*/  FFMA.FTZ R102, R223, R165.reuse, R166.reuse ;  /* 0x000000a5df667223 */ /* 0x180fe200000100a6 */
[----:B------:R-:W-:Y:S01]  /*2d20*/  FFMA.FTZ R169, R220, R165, R166 ;  /* 0x000000a5dca97223 */ /* 0x000fe200000100a6 */
[C---:B------:R-:W-:Y:S01]  /*2d30*/  PRMT R163, R156.reuse, 0x7632, R163 ;  /* 0x000076329ca37816 */ /* 0x040fe200000000a3 */
[----:B------:R-:W-:Y:S01]  /*2d40*/  FMUL.FTZ R160, R103, R160 ;  /* 0x000000a067a07220 */ /* 0x000fe20000410000 */
[----:B------:R-:W-:Y:S01]  /*2d50*/  SHF.L.U32 R171, R156, 0x10, RZ ;  /* 0x000000109cab7819 */ /* 0x000fe200000006ff */
[----:B------:R-:W-:Y:S01]  /*2d60*/  FMUL.FTZ R161, R170, R161 ;  /* 0x000000a1aaa17220 */ /* 0x000fe20000410000 */
[----:B------:R-:W-:Y:S01]  /*2d70*/  SHF.L.U32 R156, R33, 0x10, RZ ;  /* 0x00000010219c7819 */ /* 0x000fe200000006ff */
[----:B------:R-:W-:Y:S01]  /*2d80*/  FADD.FTZ R103, R221, -R102 ;  /* 0x80000066dd677221 */ /* 0x000fe20000010000 */
[----:B------:R-:W-:Y:S01]  /*2d90*/  FADD.FTZ R170, R218, -R169 ;  /* 0x800000a9daaa7221 */ /* 0x000fe20000010000 */
[----:B------:R-:W-:-:S02]  /*2da0*/  SHF.L.U32 R169, R23, 0x10, RZ ;  /* 0x0000001017a97819 */ /* 0x000fc400000006ff */
[----:B------:R-:W-:Y:S01]  /*2db0*/  FMUL.FTZ R102, R156, R157 ;  /* 0x0000009d9c667220 */ /* 0x000fe20000410000 */
[C---:B------:R-:W-:Y:S01]  /*2dc0*/  FFMA.FTZ R103, R175.reuse, R103, R124 ;  /* 0x00000067af677223 */ /* 0x040fe2000001007c */
[----:B------:R-:W-:Y:S01]  /*2dd0*/  FFMA.FTZ R157, R175, R170, R125 ;  /* 0x000000aaaf9d7223 */ /* 0x000fe2000001007d */
[----:B------:R-:W-:Y:S02]  /*2de0*/  SHF.L.U32 R156, R32, 0x10, RZ ;  /* 0x00000010209c7819 */ /* 0x000fe400000006ff */
[----:B------:R-:W-:Y:S01]  /*2df0*/  SHF.L.U32 R225, R22, 0x10, RZ ;  /* 0x0000001016e17819 */ /* 0x000fe200000006ff */
[-C--:B------:R-:W-:Y:S01]  /*2e00*/  FMUL.FTZ R103, R103, R164.reuse ;  /* 0x000000a467677220 */ /* 0x080fe20000410000 */
[----:B------:R-:W-:Y:S01]  /*2e10*/  FMUL.FTZ R170, R157, R164 ;  /* 0x000000a49daa7220 */ /* 0x000fe20000410000 */
[----:B------:R-:W-:Y:S01]  /*2e20*/  FMUL.FTZ R157, R169, R158 ;  /* 0x0000009ea99d7220 */ /* 0x000fe20000410000 */
[----:B------:R-:W-:Y:S01]  /*2e30*/  SHF.L.U32 R222, R163, 0x10, RZ ;  /* 0x00000010a3de7819 */ /* 0x000fe200000006ff */
[-C--:B------:R-:W-:Y:S01]  /*2e40*/  FFMA.FTZ R169, R171, R103.reuse, R100 ;  /* 0x00000067aba97223 */ /* 0x080fe20000010064 */
[----:B------:R-:W-:Y:S01]  /*2e50*/  FMUL.FTZ R156, R156, R103 ;  /* 0x000000679c9c7220 */ /* 0x000fe20000410000 */
[-C--:B------:R-:W-:Y:S01]  /*2e60*/  FMUL.FTZ R103, R225, R170.reuse ;  /* 0x000000aae1677220 */ /* 0x080fe20000410000 */
[----:B------:R-:W-:Y:S01]  /*2e70*/  F2FP.BF16.F32.PACK_AB R159, R162, R159 ;  /* 0x0000009fa29f723e */ /* 0x000fe200000010ff */
[----:B------:R-:W-:Y:S01]  /*2e80*/  FFMA.FTZ R170, R222, R170, R101 ;  /* 0x000000aadeaa7223 */ /* 0x000fe20000010065 */
[----:B------:R-:W-:-:S02]  /*2e90*/  F2FP.BF16.F32.PACK_AB R158, R160, R161 ;  /* 0x000000a1a09e723e */ /* 0x000fc400000010ff */
[----:B------:R-:W-:Y:S02]  /*2ea0*/  F2FP.BF16.F32.PACK_AB R157, R157, R102 ;  /* 0x000000669d9d723e */ /* 0x000fe400000010ff */
[----:B------:R-:W-:Y:S01]  /*2eb0*/  F2FP.BF16.F32.PACK_AB R156, R103, R156 ;  /* 0x0000009c679c723e */ /* 0x000fe200000010ff */
[----:B------:R-:W-:Y:S06]  /*2ec0*/  BRA `(.L_x_3190) ;  /* 0x0000000400207947 */ /* 0x000fec0003800000 */
.L_x_3191:
        /* <DEDUP_REMOVED lines=8> */
[C---:B------:R-:W-:Y:S01]  /*2f50*/  FFMA.FTZ R151, R175.reuse, R154, R131 ;  /* 0x0000009aaf977223 */ /* 0x040fe20000010083 */
[C---:B------:R-:W-:Y:S01]  /*2f60*/  FFMA.FTZ R148, R175.reuse, R149, R128 ;  /* 0x00000095af947223 */ /* 0x040fe20000010080 */
[----:B------:R-:W-:Y:S01]  /*2f70*/  SHF.L.U32 R153, R158, 0x10, RZ ;  /* 0x000000109e997819 */ /* 0x000fe200000006ff */
[----:B------:R-:W-:Y:S01]  /*2f80*/  FFMA.FTZ R150, R175, R150, R130 ;  /* 0x00000096af967223 */ /* 0x000fe20000010082 */
[----:B------:R-:W-:Y:S01]  /*2f90*/  SHF.L.U32 R152, R152, 0x10, RZ ;  /* 0x0000001098987819 */ /* 0x000fe200000006ff */
[-C--:B------:R-:W-:Y:S01]  /*2fa0*/  FMUL.FTZ R159, R148, R164.reuse ;  /* 0x000000a4949f7220 */ /* 0x080fe20000410000 */
[-C--:B------:R-:W-:Y:S01]  /*2fb0*/  FMUL.FTZ R170, R151, R164.reuse ;  /* 0x000000a497aa7220 */ /* 0x080fe20000410000 */
[----:B------:R-:W-:Y:S01]  /*2fc0*/  FMUL.FTZ R161, R150, R164 ;  /* 0x000000a496a17220 */ /* 0x000fe20000410000 */
[----:B------:R-:W-:Y:S01]  /*2fd0*/  FFMA.FTZ R149, R216, R165, R166 ;  /* 0x000000a5d8957223 */ /* 0x000fe200000100a6 */
[----:B------:R-:W-:Y:S01]  /*2fe0*/  FFMA.FTZ R104, R153, R159, R104 ;  /* 0x0000009f99687223 */ /* 0x000fe20000010068 */
[----:B------:R-:W-:Y:S01]  /*2ff0*/  FFMA.FTZ R107, R152, R170, R107 ;  /* 0x000000aa986b7223 */ /* 0x000fe2000001006b */
[-CC-:B------:R-:W-:Y:S01]  /*3000*/  FFMA.FTZ R153, R212, R165.reuse, R166.reuse ;  /* 0x000000a5d4997223 */ /* 0x180fe200000100a6 */
[----:B------:R-:W-:Y:S01]  /*3010*/  FFMA.FTZ R152, R219, R165, R166 ;  /* 0x000000a5db987223 */ /* 0x000fe200000100a6 */
[----:B------:R-:W-:Y:S01]  /*3020*/  FFMA.FTZ R106, R155, R161, R106 ;  /* 0x000000a19b6a7223 */ /* 0x000fe2000001006a */
[----:B------:R-:W-:Y:S01]  /*3030*/  PRMT R155, R158, 0x7632, R155 ;  /* 0x000076329e9b7816 */ /* 0x000fe2000000009b */
[----:B------:R-:W-:Y:S01]  /*3040*/  FADD.FTZ R154, R210, -R153 ;  /* 0x80000099d29a7221 */ /* 0x000fe20000010000 */
[----:B------:R-:W-:Y:S01]  /*3050*/  FADD.FTZ R153, R217, -R152 ;  /* 0x80000098d9997221 */ /* 0x000fe20000010000 */
[----:B------:R-:W-:Y:S01]  /*3060*/  FADD.FTZ R152, R214, -R149 ;  /* 0x80000095d6987221 */ /* 0x000fe20000010000 */
[----:B------:R-:W-:Y:S01]  /*3070*/  PRMT R158, R157, 0x7632, R158 ;  /* 0x000076329d9e7816 */ /* 0x000fe2000000009e */
[C---:B------:R-:W-:Y:S01]  /*3080*/  FFMA.FTZ R149, R175.reuse, R154, R129 ;  /* 0x0000009aaf957223 */ /* 0x040fe20000010081 */
[----:B------:R-:W-:Y:S01]  /*3090*/  FFMA.FTZ R154, R175, R153, R126 ;  /* 0x00000099af9a7223 */ /* 0x000fe2000001007e */
[----:B------:R-:W-:Y:S01]  /*30a0*/  SHF.L.U32 R162, R155, 0x10, RZ ;  /* 0x000000109ba27819 */ /* 0x000fe200000006ff */
        /* <DEDUP_REMOVED lines=9> */
[----:B------:R-:W-:Y:S01]  /*3140*/  SHF.L.U32 R103, R25, 0x10, RZ ;  /* 0x0000001019677819 */ /* 0x000fe200000006ff */
[----:B------:R-:W-:Y:S01]  /*3150*/  FMUL.FTZ R160, R149, R164 ;  /* 0x000000a495a07220 */ /* 0x000fe20000410000 */
[----:B------:R-:W-:Y:S01]  /*3160*/  PRMT R157, R156, 0x7632, R157 ;  /* 0x000076329c9d7816 */ /* 0x000fe2000000009d */
[----:B------:R-:W-:Y:S01]  /*3170*/  FMUL.FTZ R171, R102, R161 ;  /* 0x000000a166ab7220 */ /* 0x000fe20000410000 */
[----:B------:R-:W-:Y:S01]  /*3180*/  SHF.L.U32 R156, R34, 0x10, RZ ;  /* 0x00000010229c7819 */ /* 0x000fe200000006ff */
[----:B------:R-:W-:Y:S01]  /*3190*/  FMUL.FTZ R222, R103, R170 ;  /* 0x000000aa67de7220 */ /* 0x000fe20000410000 */
[-CC-:B------:R-:W-:Y:S01]  /*31a0*/  FFMA.FTZ R102, R223, R165.reuse, R166.reuse ;  /* 0x000000a5df667223 */ /* 0x180fe200000100a6 */
[----:B------:R-:W-:Y:S01]  /*31b0*/  SHF.L.U32 R161, R24, 0x10, RZ ;  /* 0x0000001018a17819 */ /* 0x000fe200000006ff */
[----:B------:R-:W-:Y:S01]  /*31c0*/  FFMA.FTZ R103, R220, R165, R166 ;  /* 0x000000a5dc677223 */ /* 0x000fe200000100a6 */
[----:B------:R-:W-:Y:S01]  /*31d0*/  SHF.L.U32 R152, R33, 0x10, RZ ;  /* 0x0000001021987819 */ /* 0x000fe200000006ff */
[-C--:B------:R-:W-:Y:S01]  /*31e0*/  FFMA.FTZ R105, R162, R160.reuse, R105 ;  /* 0x000000a0a2697223 */ /* 0x080fe20000010069 */
[----:B------:R-:W-:Y:S01]  /*31f0*/  FMUL.FTZ R162, R156, R159 ;  /* 0x0000009f9ca27220 */ /* 0x000fe20000410000 */
[----:B------:R-:W-:Y:S01]  /*3200*/  FADD.FTZ R102, R221, -R102 ;  /* 0x80000066dd667221 */ /* 0x000fe20000010000 */
[----:B------:R-:W-:Y:S01]  /*3210*/  FADD.FTZ R156, R218, -R103 ;  /* 0x80000067da9c7221 */ /* 0x000fe20000010000 */
[----:B------:R-:W-:Y:S01]  /*3220*/  FMUL.FTZ R163, R161, R160 ;  /* 0x000000a0a1a37220 */ /* 0x000fe20000410000 */
[----:B------:R-:W-:Y:S01]  /*3230*/  FMUL.FTZ R160, R152, R153 ;  /* 0x0000009998a07220 */ /* 0x000fe20000410000 */
[C---:B------:R-:W-:Y:S01]  /*3240*/  FFMA.FTZ R152, R175.reuse, R102, R124 ;  /* 0x00000066af987223 */ /* 0x040fe2000001007c */
[----:B------:R-:W-:Y:S01]  /*3250*/  FFMA.FTZ R153, R175, R156, R125 ;  /* 0x0000009caf997223 */ /* 0x000fe2000001007d */
[----:B------:R-:W-:-:S02]  /*3260*/  SHF.L.U32 R102, R32, 0x10, RZ ;  /* 0x0000001020667819 */ /* 0x000fc400000006ff */
[----:B------:R-:W-:Y:S01]  /*3270*/  SHF.L.U32 R161, R23, 0x10, RZ ;  /* 0x0000001017a17819 */ /* 0x000fe200000006ff */
[-C--:B------:R-:W-:Y:S01]  /*3280*/  FMUL.FTZ R103, R152, R164.reuse ;  /* 0x000000a498677220 */ /* 0x080fe20000410000 */
[----:B------:R-:W-:Y:S01]  /*3290*/  SHF.L.U32 R159, R22, 0x10, RZ ;  /* 0x00000010169f7819 */ /* 0x000fe200000006ff */
[----:B------:R-:W-:Y:S01]  /*32a0*/  FMUL.FTZ R170, R153, R164 ;  /* 0x000000a499aa7220 */ /* 0x000fe20000410000 */
[----:B------:R-:W-:Y:S01]  /*32b0*/  SHF.L.U32 R156, R157, 0x10, RZ ;  /* 0x000000109d9c7819 */ /* 0x000fe200000006ff */
[-C--:B------:R-:W-:Y:S01]  /*32c0*/  FFMA.FTZ R169, R169, R103.reuse, R100 ;  /* 0x00000067a9a97223 */ /* 0x080fe20000010064 */
[----:B------:R-:W-:Y:S01]  /*32d0*/  FMUL.FTZ R102, R102, R103 ;  /* 0x0000006766667220 */ /* 0x000fe20000410000 */
[----:B------:R-:W-:Y:S01]  /*32e0*/  FMUL.FTZ R157, R161, R158 ;  /* 0x0000009ea19d7220 */ /* 0x000fe20000410000 */
[-C--:B------:R-:W-:Y:S01]  /*32f0*/  FMUL.FTZ R103, R159, R170.reuse ;  /* 0x000000aa9f677220 */ /* 0x080fe20000410000 */
[----:B------:R-:W-:Y:S01]  /*3300*/  FFMA.FTZ R170, R156, R170, R101 ;  /* 0x000000aa9caa7223 */ /* 0x000fe20000010065 */
[----:B------:R-:W-:-:S02]  /*3310*/  F2FP.BF16.F32.PACK_AB R159, R222, R171 ;  /* 0x000000abde9f723e */ /* 0x000fc400000010ff */
[----:B------:R-:W-:Y:S02]  /*3320*/  F2FP.BF16.F32.PACK_AB R158, R163, R162 ;  /* 0x000000a2a39e723e */ /* 0x000fe400000010ff */
[----:B------:R-:W-:Y:S02]  /*3330*/  F2FP.BF16.F32.PACK_AB R157, R157, R160 ;  /* 0x000000a09d9d723e */ /* 0x000fe400000010ff */
[----:B------:R-:W-:-:S07]  /*3340*/  F2FP.BF16.F32.PACK_AB R156, R103, R102 ;  /* 0x00000066679c723e */ /* 0x000fce00000010ff */
.L_x_3190:
        /* <DEDUP_REMOVED lines=12> */
[----:B------:R0:W-:Y:S04]  /*3410*/  @P1 STG.E.128 desc[UR10][R160.64+0x10], R148 ;  /* 0x00001094a0001986 */ /* 0x0001e8000c101d0a */
[----:B------:R0:W-:Y:S02]  /*3420*/  STG.E.128 desc[UR10][R162.64], R156 ;  /* 0x0000009ca2007986 */ /* 0x0001e4000c101d0a */
.L_x_3187:
[----:B------:R-:W-:Y:S05]  /*3430*/  BSYNC.RECONVERGENT B0 ;  /* 0x0000000000007941 */ /* 0x000fea0003800200 */
.L_x_3186:
[----:B------:R-:W-:Y:S04]  /*3440*/  BSSY.RECONVERGENT B0, `(.L_x_3192) ;  /* 0x000013b000007945 */ /* 0x000fe80003800200 */
[----:B------:R-:W-:Y:S05]  /*3450*/  @!P3 BRA `(.L_x_3193) ;  /* 0x0000001000e4b947 */ /* 0x000fea0003800000 */
[----:B0-----:R-:W0:Y:S02]  /*3460*/  LDC.64 R156, c[0x0][0x390] ;  /* 0x0000e400ff9c7b82 */ /* 0x001e240000000a00 */
[----:B0-----:R-:W-:-:S06]  /*3470*/  IMAD.WIDE.U32 R156, R0, 0x10, R156 ;  /* 0x00000010009c7825 */ /* 0x001fcc00078e009c */
[----:B------:R-:W5:Y:S01]  /*3480*/  LDG.E.128 R156, desc[UR10][R156.64] ;  /* 0x0000000a9c9c7981 */ /* 0x000f62000c1e1d00 */
[----:B------:R-:W-:-:S04]  /*3490*/  UISETP.NE.U32.AND UP0, UPT, UR12, URZ, UPT ;  /* 0x000000ff0c00728c */ /* 0x000fc8000bf05070 */
[----:B------:R-:W-:-:S09]  /*34a0*/  UISETP.NE.AND.EX UP0, UPT, UR13, URZ, UPT, UP0 ;  /* 0x000000ff0d00728c */ /* 0x000fd2000bf05300 */
[----:B------:R-:W-:Y:S05]  /*34b0*/  BRA.U !UP0, `(.L_x_3194) ;  /* 0x0000000908587547 */ /* 0x000fea000b800000 */
[----:B------:R-:W-:-:S04]  /*34c0*/  UISETP.NE.U32.AND UP0, UPT, UR6, URZ, UPT ;  /* 0x000000ff0600728c */ /* 0x000fc8000bf05070 */
[----:B------:R-:W-:-:S06]  /*34d0*/  UISETP.NE.AND.EX UP0, UPT, UR7, URZ, UPT, UP0 ;  /* 0x000000ff0700728c */ /* 0x000fcc000bf05300 */
[----:B------:R-:W-:-:S13]  /*34e0*/  PLOP3.LUT P1, PT, PT, PT, UP0, 0x80, 0x8 ;  /* 0x000000000008781c */ /* 0x000fda0003f2f008 */
[----:B------:R-:W-:Y:S05]  /*34f0*/  @!P1 BRA `(.L_x_3195) ;  /* 0x0000000400249947 */ /* 0x000fea0003800000 */
        /* <DEDUP_REMOVED lines=10> */
[C---:B------:R-:W-:Y:S01]  /*35a0*/  SHF.L.U32 R152, R158.reuse, 0x10, RZ ;  /* 0x000000109e987819 */ /* 0x040fe200000006ff */
[----:B------:R-:W-:Y:S01]  /*35b0*/  FFMA.FTZ R148, R175, R149, R136 ;  /* 0x00000095af947223 */ /* 0x000fe20000010088 */
[----:B------:R-:W-:Y:S01]  /*35c0*/  PRMT R155, R158, 0x7632, R155 ;  /* 0x000076329e9b7816 */ /* 0x000fe2000000009b */
[-C--:B------:R-:W-:Y:S01]  /*35d0*/  FMUL.FTZ R161, R150, R164.reuse ;  /* 0x000000a496a17220 */ /* 0x080fe20000410000 */
[----:B------:R-:W-:Y:S01]  /*35e0*/  SHF.L.U32 R153, R153, 0x10, RZ ;  /* 0x0000001099997819 */ /* 0x000fe200000006ff */
[-CC-:B------:R-:W-:Y:S01]  /*35f0*/  FFMA.FTZ R158, R180, R165.reuse, R166.reuse ;  /* 0x000000a5b49e7223 */ /* 0x180fe200000100a6 */
[----:B------:R-:W-:Y:S01]  /*3600*/  FMUL.FTZ R222, R151, R164 ;  /* 0x000000a497de7220 */ /* 0x000fe20000410000 */
[----:B------:R-:W-:Y:S01]  /*3610*/  FFMA.FTZ R149, R177, R165, R166 ;  /* 0x000000a5b1957223 */ /* 0x000fe200000100a6 */
[----:B------:R-:W-:Y:S01]  /*3620*/  FFMA.FTZ R114, R161, R154, R114 ;  /* 0x0000009aa1727223 */ /* 0x000fe20000010072 */
[----:B------:R-:W-:Y:S01]  /*3630*/  FADD.FTZ R162, R183, -R158 ;  /* 0x8000009eb7a27221 */ /* 0x000fe20000010000 */
[----:B------:R-:W-:Y:S01]  /*3640*/  FFMA.FTZ R115, R222, R153, R115 ;  /* 0x00000099de737223 */ /* 0x000fe20000010073 */
[----:B------:R-:W-:Y:S01]  /*3650*/  FFMA.FTZ R154, R174, R165, R166 ;  /* 0x000000a5ae9a7223 */ /* 0x000fe200000100a6 */
[----:B------:R-:W-:Y:S01]  /*3660*/  FADD.FTZ R153, R176, -R149 ;  /* 0x80000095b0997221 */ /* 0x000fe20000010000 */
[----:B------:R-:W-:Y:S01]  /*3670*/  FMUL.FTZ R159, R148, R164 ;  /* 0x000000a4949f7220 */ /* 0x000fe20000410000 */
[----:B------:R-:W-:Y:S01]  /*3680*/  FFMA.FTZ R149, R175, R162, R137 ;  /* 0x000000a2af957223 */ /* 0x000fe20000010089 */
[----:B------:R-:W-:Y:S01]  /*3690*/  FADD.FTZ R160, R179, -R154 ;  /* 0x8000009ab3a07221 */ /* 0x000fe20000010000 */
[----:B------:R-:W-:Y:S01]  /*36a0*/  FFMA.FTZ R154, R175, R153, R134 ;  /* 0x00000099af9a7223 */ /* 0x000fe20000010086 */
[----:B------:R-:W-:Y:S01]  /*36b0*/  FFMA.FTZ R112, R159, R152, R112 ;  /* 0x000000989f707223 */ /* 0x000fe20000010070 */
[----:B------:R-:W-:Y:S01]  /*36c0*/  SHF.L.U32 R153, R155, 0x10, RZ ;  /* 0x000000109b997819 */ /* 0x000fe200000006ff */
[----:B------:R-:W-:Y:S01]  /*36d0*/  FMUL.FTZ R170, R149, R164 ;  /* 0x000000a495aa7220 */ /* 0x000fe20000410000 */
[----:B------:R-:W-:Y:S01]  /*36e0*/  PRMT R152, R157, 0x7632, R152 ;  /* 0x000076329d987816 */ /* 0x000fe20000000098 */
        /* <DEDUP_REMOVED lines=8> */
[----:B------:R-:W-:Y:S01]  /*3770*/  FFMA.FTZ R111, R168, R152, R111 ;  /* 0x00000098a86f7223 */ /* 0x000fe2000001006f */
[--C-:B------:R-:W-:Y:S01]  /*3780*/  FFMA.FTZ R152, R207, R165, R166.reuse ;  /* 0x000000a5cf987223 */ /* 0x100fe200000100a6 */
[----:B------:R-:W-:Y:S01]  /*3790*/  FMUL.FTZ R222, R222, R153 ;  /* 0x00000099dede7220 */ /* 0x000fe20000410000 */
[----:B------:R-:W-:Y:S01]  /*37a0*/  FFMA.FTZ R153, R204, R165, R166 ;  /* 0x000000a5cc997223 */ /* 0x000fe200000100a6 */
[----:B------:R-:W-:Y:S01]  /*37b0*/  SHF.L.U32 R158, R157, 0x10, RZ ;  /* 0x000000109d9e7819 */ /* 0x000fe200000006ff */
[----:B------:R-:W-:Y:S01]  /*37c0*/  FMUL.FTZ R157, R154, R164 ;  /* 0x000000a49a9d7220 */ /* 0x000fe20000410000 */
[----:B------:R-:W-:Y:S01]  /*37d0*/  FADD.FTZ R152, R205, -R152 ;  /* 0x80000098cd987221 */ /* 0x000fe20000010000 */
[----:B------:R-:W-:Y:S01]  /*37e0*/  FMUL.FTZ R171, R161, R160 ;  /* 0x000000a0a1ab7220 */ /* 0x000fe20000410000 */
[----:B------:R-:W-:Y:S01]  /*37f0*/  FADD.FTZ R162, R202, -R153 ;  /* 0x80000099caa27221 */ /* 0x000fe20000010000 */
        /* <DEDUP_REMOVED lines=17> */
[----:B------:R-:W-:Y:S02]  /*3910*/  FMUL.FTZ R156, R157, R160 ;  /* 0x000000a09d9c7220 */ /* 0x000fe40000410000 */
[C---:B------:R-:W-:Y:S01]  /*3920*/  FMUL.FTZ R161, R158.reuse, R161 ;  /* 0x000000a19ea17220 */ /* 0x040fe20000410000 */
[----:B------:R-:W-:Y:S01]  /*3930*/  FFMA.FTZ R109, R158, R159, R109 ;  /* 0x0000009f9e6d7223 */ /* 0x000fe2000001006d */
[----:B------:R-:W-:Y:S02]  /*3940*/  F2FP.BF16.F32.PACK_AB R159, R222, R171 ;  /* 0x000000abde9f723e */ /* 0x000fe400000010ff */
[----:B------:R-:W-:-:S02]  /*3950*/  F2FP.BF16.F32.PACK_AB R158, R170, R169 ;  /* 0x000000a9aa9e723e */ /* 0x000fc400000010ff */
[----:B------:R-:W-:Y:S02]  /*3960*/  F2FP.BF16.F32.PACK_AB R157, R168, R163 ;  /* 0x000000a3a89d723e */ /* 0x000fe400000010ff */
[----:B------:R-:W-:Y:S01]  /*3970*/  F2FP.BF16.F32.PACK_AB R156, R161, R156 ;  /* 0x0000009ca19c723e */ /* 0x000fe200000010ff */
[----:B------:R-:W-:Y:S06]  /*3980*/  BRA `(.L_x_3196) ;  /* 0x0000000c00787947 */ /* 0x000fec0003800000 */
.L_x_3195:
        /* <DEDUP_REMOVED lines=10> */
[----:B------:R-:W-:Y:S01]  /*3a30*/  FFMA.FTZ R163, R175, R163, R138 ;  /* 0x000000a3afa37223 */ /* 0x000fe2000001008a */
[----:B------:R-:W-:Y:S01]  /*3a40*/  SHF.L.U32 R159, R158, 0x10, RZ ;  /* 0x000000109e9f7819 */ /* 0x000fe200000006ff */
[-C--:B------:R-:W-:Y:S01]  /*3a50*/  FMUL.FTZ R222, R167, R164.reuse ;  /* 0x000000a4a7de7220 */ /* 0x080fe20000410000 */
[-C--:B------:R-:W-:Y:S01]  /*3a60*/  FMUL.FTZ R167, R161, R164.reuse ;  /* 0x000000a4a1a77220 */ /* 0x080fe20000410000 */
[----:B------:R-:W-:Y:S01]  /*3a70*/  FMUL.FTZ R171, R163, R164 ;  /* 0x000000a4a3ab7220 */ /* 0x000fe20000410000 */
[----:B------:R-:W-:-:S02]  /*3a80*/  SHF.L.U32 R160, R160, 0x10, RZ ;  /* 0x00000010a0a07819 */ /* 0x000fc400000006ff */
[----:B------:R-:W-:Y:S01]  /*3a90*/  FFMA.FTZ R112, R167, R159, R112 ;  /* 0x0000009fa7707223 */ /* 0x000fe20000010070 */
[-C--:B------:R-:W-:Y:S01]  /*3aa0*/  FFMA.FTZ R159, R177, R165.reuse, R166 ;  /* 0x000000a5b19f7223 */ /* 0x080fe200000100a6 */
[----:B------:R-:W-:Y:S01]  /*3ab0*/  FFMA.FTZ R114, R171, R162, R114 ;  /* 0x000000a2ab727223 */ /* 0x000fe20000010072 */
[-CC-:B------:R-:W-:Y:S01]  /*3ac0*/  FFMA.FTZ R162, R180, R165.reuse, R166.reuse ;  /* 0x000000a5b4a27223 */ /* 0x180fe200000100a6 */
[----:B------:R-:W-:Y:S01]  /*3ad0*/  FFMA.FTZ R115, R222, R160, R115 ;  /* 0x000000a0de737223 */ /* 0x000fe20000010073 */
[----:B------:R-:W-:Y:S01]  /*3ae0*/  FADD.FTZ R159, R176, -R159 ;  /* 0x8000009fb09f7221 */ /* 0x000fe20000010000 */
[----:B------:R-:W-:Y:S01]  /*3af0*/  FFMA.FTZ R160, R174, R165, R166 ;  /* 0x000000a5aea07223 */ /* 0x000fe200000100a6 */
[----:B------:R-:W-:Y:S01]  /*3b00*/  FADD.FTZ R162, R183, -R162 ;  /* 0x800000a2b7a27221 */ /* 0x000fe20000010000 */
[----:B------:R-:W-:Y:S01]  /*3b10*/  PRMT R161, R158, 0x7632, R161 ;  /* 0x000076329ea17816 */ /* 0x000fe200000000a1 */
[----:B------:R-:W-:Y:S01]  /*3b20*/  FFMA.FTZ R159, R175, R159, R134 ;  /* 0x0000009faf9f7223 */ /* 0x000fe20000010086 */
[----:B------:R-:W-:Y:S01]  /*3b30*/  FADD.FTZ R160, R179, -R160 ;  /* 0x800000a0b3a07221 */ /* 0x000fe20000010000 */
[----:B------:R-:W-:Y:S01]  /*3b40*/  PRMT R158, R157, 0x7632, R158 ;  /* 0x000076329d9e7816 */ /* 0x000fe2000000009e */
[----:B------:R-:W-:Y:S01]  /*3b50*/  FFMA.FTZ R169, R175, R162, R137 ;  /* 0x000000a2afa97223 */ /* 0x000fe20000010089 */
[----:B------:R-:W-:Y:S01]  /*3b60*/  SHF.L.U32 R157, R157, 0x10, RZ ;  /* 0x000000109d9d7819 */ /* 0x000fe200000006ff */
[----:B------:R-:W-:Y:S01]  /*3b70*/  FFMA.FTZ R163, R175, R160, R135 ;  /* 0x000000a0afa37223 */ /* 0x000fe20000010087 */
[----:B------:R-:W-:Y:S01]  /*3b80*/  SHF.L.U32 R162, R161, 0x10, RZ ;  /* 0x00000010a1a27819 */ /* 0x000fe200000006ff */
[-C--:B------:R-:W-:Y:S01]  /*3b90*/  FMUL.FTZ R161, R159, R164.reuse ;  /* 0x000000a49fa17220 */ /* 0x080fe20000410000 */
[-C--:B------:R-:W-:Y:S01]  /*3ba0*/  FMUL.FTZ R170, R169, R164.reuse ;  /* 0x000000a4a9aa7220 */ /* 0x080fe20000410000 */
[----:B------:R-:W-:Y:S01]  /*3bb0*/  SHF.L.U32 R160, R43, 0x10, RZ ;  /* 0x000000102ba07819 */ /* 0x000fe200000006ff */
[----:B------:R-:W-:Y:S01]  /*3bc0*/  FMUL.FTZ R168, R163, R164 ;  /* 0x000000a4a3a87220 */ /* 0x000fe20000410000 */
[----:B------:R-:W-:Y:S01]  /*3bd0*/  SHF.L.U32 R158, R158, 0x10, RZ ;  /* 0x000000109e9e7819 */ /* 0x000fe200000006ff */
[----:B------:R-:W-:Y:S01]  /*3be0*/  FFMA.FTZ R110, R161, R157, R110 ;  /* 0x0000009da16e7223 */ /* 0x000fe2000001006e */
[----:B------:R-:W-:Y:S01]  /*3bf0*/  SHF.L.U32 R157, R17, 0x10, RZ ;  /* 0x00000010119d7819 */ /* 0x000fe200000006ff */
[----:B------:R-:W-:Y:S01]  /*3c00*/  FFMA.FTZ R113, R170, R162, R113 ;  /* 0x000000a2aa717223 */ /* 0x000fe20000010071 */
        /* <DEDUP_REMOVED lines=14> */
[C---:B------:R-:W-:Y:S01]  /*3cf0*/  FFMA.FTZ R161, R175.reuse, R160, R133 ;  /* 0x000000a0afa17223 */ /* 0x040fe20000010085 */
[----:B------:R-:W-:Y:S01]  /*3d00*/  FFMA.FTZ R157, R175, R156, R132 ;  /* 0x0000009caf9d7223 */ /* 0x000fe20000010084 */
        /* <DEDUP_REMOVED lines=8> */
[C---:B------:R-:W-:Y:S01]  /*3d90*/  FMUL.FTZ R156, R157.reuse, R156 ;  /* 0x0000009c9d9c7220 */ /* 0x040fe20000410000 */
[----:B------:R-:W-:Y:S01]  /*3da0*/  FFMA.FTZ R108, R157, R159, R108 ;  /* 0x0000009f9d6c7223 */ /* 0x000fe2000001006c */
[----:B------:R-:W-:Y:S01]  /*3db0*/  F2FP.BF16.F32.PACK_AB R159, R222, R171 ;  /* 0x000000abde9f723e */ /* 0x000fe200000010ff */
[C---:B------:R-:W-:Y:S01]  /*3dc0*/  FMUL.FTZ R163, R158.reuse, R163 ;  /* 0x000000a39ea37220 */ /* 0x040fe20000410000 */
[----:B------:R-:W-:Y:S01]  /*3dd0*/  FFMA.FTZ R109, R158, R160, R109 ;  /* 0x000000a09e6d7223 */ /* 0x000fe2000001006d */
[----:B------:R-:W-:-:S02]  /*3de0*/  F2FP.BF16.F32.PACK_AB R158, R170, R169 ;  /* 0x000000a9aa9e723e */ /* 0x000fc400000010ff */
[----:B------:R-:W-:Y:S02]  /*3df0*/  F2FP.BF16.F32.PACK_AB R157, R167, R162 ;  /* 0x000000a2a79d723e */ /* 0x000fe400000010ff */
[----:B------:R-:W-:Y:S01]  /*3e00*/  F2FP.BF16.F32.PACK_AB R156, R163, R156 ;  /* 0x0000009ca39c723e */ /* 0x000fe200000010ff */
[----:B------:R-:W-:Y:S06]  /*3e10*/  BRA `(.L_x_3196) ;  /* 0x0000000800547947 */ /* 0x000fec0003800000 */
.L_x_3194:
[----:B------:R-:W0:Y:S02]  /*3e20*/  LDC.64 R160, c[0x0][0x478] ;  /* 0x00011e00ffa07b82 */ /* 0x000e240000000a00 */
[----:B0-----:R-:W-:-:S04]  /*3e30*/  ISETP.NE.U32.AND P1, PT, R160, RZ, PT ;  /* 0x000000ffa000720c */ /* 0x001fc80003f25070 */
[----:B------:R-:W-:-:S13]  /*3e40*/  ISETP.NE.AND.EX P1, PT, R161, RZ, PT, P1 ;  /* 0x000000ffa100720c */ /* 0x000fda0003f25310 */
[----:B------:R-:W-:Y:S05]  /*3e50*/  @!P1 BRA `(.L_x_3197) ;  /* 0x0000000400249947 */ /* 0x000fea0003800000 */
[-CC-:B------:R-:W-:Y:S01]  /*3e60*/  FFMA.FTZ R148, R184, R165.reuse, R166.reuse ;  /* 0x000000a5b8947223 */ /* 0x180fe200000100a6 */
[-CC-:B------:R-:W-:Y:S01]  /*3e70*/  FFMA.FTZ R149, R181, R165.reuse, R166.reuse ;  /* 0x000000a5b5957223 */ /* 0x180fe200000100a6 */
[-C--:B------:R-:W-:Y:S01]  /*3e80*/  FFMA.FTZ R151, R185, R165.reuse, R166 ;  /* 0x000000a5b9977223 */ /* 0x080fe200000100a6 */
[----:B-----5:R-:W-:Y:S01]  /*3e90*/  PRMT R152, R159, 0x7632, R152 ;  /* 0x000076329f987816 */ /* 0x020fe20000000098 */
[----:B------:R-:W-:Y:S01]  /*3ea0*/  FADD.FTZ R154, R187, -R148 ;  /* 0x80000094bb9a7221 */ /* 0x000fe20000010000 */
[----:B------:R-:W-:Y:S01]  /*3eb0*/  FADD.FTZ R148, R178, -R149 ;  /* 0x80000095b2947221 */ /* 0x000fe20000010000 */
[----:B------:R-:W-:Y:S01]  /*3ec0*/  SHF.L.U32 R153, R159, 0x10, RZ ;  /* 0x000000109f997819 */ /* 0x000fe200000006ff */
        /* <DEDUP_REMOVED lines=8> */
[----:B------:R-:W-:Y:S01]  /*3f50*/  FFMA.FTZ R154, R180, R165, R166 ;  /* 0x000000a5b49a7223 */ /* 0x000fe200000100a6 */
[----:B------:R-:W-:Y:S01]  /*3f60*/  FMUL.FTZ R161, R150, R164 ;  /* 0x000000a496a17220 */ /* 0x000fe20000410000 */
[----:B------:R-:W-:Y:S01]  /*3f70*/  FFMA.FTZ R112, R149, R159, R112 ;  /* 0x0000009f95707223 */ /* 0x000fe20000010070 */
[-C--:B------:R-:W-:Y:S01]  /*3f80*/  FFMA.FTZ R149, R177, R165.reuse, R166 ;  /* 0x000000a5b1957223 */ /* 0x080fe200000100a6 */
[----:B------:R-:W-:Y:S01]  /*3f90*/  FFMA.FTZ R115, R152, R160, R115 ;  /* 0x000000a098737223 */ /* 0x000fe20000010073 */
[----:B------:R-:W-:Y:S01]  /*3fa0*/  FADD.FTZ R162, R183, -R154 ;  /* 0x8000009ab7a27221 */ /* 0x000fe20000010000 */
[----:B------:R-:W-:Y:S01]  /*3fb0*/  FFMA.FTZ R152, R174, R165, R166 ;  /* 0x000000a5ae987223 */ /* 0x000fe200000100a6 */
[----:B------:R-:W-:Y:S01]  /*3fc0*/  FADD.FTZ R154, R176, -R149 ;  /* 0x80000095b09a7221 */ /* 0x000fe20000010000 */
[----:B------:R-:W-:Y:S01]  /*3fd0*/  FFMA.FTZ R114, R153, R161, R114 ;  /* 0x000000a199727223 */ /* 0x000fe20000010072 */
[----:B------:R-:W-:Y:S01]  /*3fe0*/  PRMT R153, R158, 0x7632, R153 ;  /* 0x000076329e997816 */ /* 0x000fe20000000099 */
[----:B------:R-:W-:Y:S01]  /*3ff0*/  FADD.FTZ R152, R179, -R152 ;  /* 0x80000098b3987221 */ /* 0x000fe20000010000 */
[C---:B------:R-:W-:Y:S01]  /*4000*/  FMUL.FTZ R154, R175.reuse, R154 ;  /* 0x0000009aaf9a7220 */ /* 0x040fe20000410000 */
[----:B------:R-:W-:Y:S01]  /*4010*/  FMUL.FTZ R149, R175, R162 ;  /* 0x000000a2af957220 */ /* 0x000fe20000410000 */
[----:B------:R-:W-:Y:S01]  /*4020*/  PRMT R158, R157, 0x7632, R158 ;  /* 0x000076329d9e7816 */ /* 0x000fe2000000009e */
        /* <DEDUP_REMOVED lines=9> */
[----:B------:R-:W-:Y:S01]  /*40c0*/  FFMA.FTZ R113, R168, R152, R113 ;  /* 0x00000098a8717223 */ /* 0x000fe20000010071 */
[----:B------:R-:W-:Y:S01]  /*40d0*/  SHF.L.U32 R157, R17, 0x10, RZ ;  /* 0x00000010119d7819 */ /* 0x000fe200000006ff */
[----:B------:R-:W-:Y:S01]  /*40e0*/  FFMA.FTZ R111, R158, R162, R111 ;  /* 0x000000a29e6f7223 */ /* 0x000fe2000001006f */
[----:B------:R-:W-:-:S02]  /*40f0*/  SHF.L.U32 R168, R43, 0x10, RZ ;  /* 0x000000102ba87819 */ /* 0x000fc400000006ff */
[----:B------:R-:W-:Y:S01]  /*4100*/  PRMT R158, R156, 0x7632, R158 ;  /* 0x000076329c9e7816 */ /* 0x000fe2000000009e */
[----:B------:R-:W-:Y:S01]  /*4110*/  FMUL.FTZ R170, R157, R160 ;  /* 0x000000a09daa7220 */ /* 0x000fe20000410000 */
[--C-:B------:R-:W-:Y:S01]  /*4120*/  FFMA.FTZ R156, R207, R165, R166.reuse ;  /* 0x000000a5cf9c7223 */ /* 0x100fe200000100a6 */
[----:B------:R-:W-:Y:S01]  /*4130*/  FMUL.FTZ R169, R168, R161 ;  /* 0x000000a1a8a97220 */ /* 0x000fe20000410000 */
[----:B------:R-:W-:Y:S01]  /*4140*/  FFMA.FTZ R157, R204, R165, R166 ;  /* 0x000000a5cc9d7223 */ /* 0x000fe200000100a6 */
[----:B------:R-:W-:Y:S01]  /*4150*/  SHF.L.U32 R168, R42, 0x10, RZ ;  /* 0x000000102aa87819 */ /* 0x000fe200000006ff */
[----:B------:R-:W-:Y:S01]  /*4160*/  FADD.FTZ R156, R205, -R156 ;  /* 0x8000009ccd9c7221 */ /* 0x000fe20000010000 */
[----:B------:R-:W-:Y:S01]  /*4170*/  SHF.L.U32 R161, R16, 0x10, RZ ;  /* 0x0000001010a17819 */ /* 0x000fe200000006ff */
[----:B------:R-:W-:Y:S01]  /*4180*/  FADD.FTZ R222, R202, -R157 ;  /* 0x8000009dcade7221 */ /* 0x000fe20000010000 */
[----:B------:R-:W-:Y:S01]  /*4190*/  SHF.L.U32 R160, R41, 0x10, RZ ;  /* 0x0000001029a07819 */ /* 0x000fe200000006ff */
[----:B------:R-:W-:Y:S01]  /*41a0*/  FMUL.FTZ R167, R168, R159 ;  /* 0x0000009fa8a77220 */ /* 0x000fe20000410000 */
[----:B------:R-:W-:Y:S01]  /*41b0*/  SHF.L.U32 R163, R15, 0x10, RZ ;  /* 0x000000100fa37819 */ /* 0x000fe200000006ff */
[----:B------:R-:W-:Y:S01]  /*41c0*/  FMUL.FTZ R168, R161, R152 ;  /* 0x00000098a1a87220 */ /* 0x000fe20000410000 */
[C---:B------:R-:W-:Y:S01]  /*41d0*/  FMUL.FTZ R152, R175.reuse, R156 ;  /* 0x0000009caf987220 */ /* 0x040fe20000410000 */
        /* <DEDUP_REMOVED lines=8> */
[-C--:B------:R-:W-:Y:S01]  /*4260*/  FMUL.FTZ R156, R156, R157.reuse ;  /* 0x0000009d9c9c7220 */ /* 0x080fe20000410000 */
[----:B------:R-:W-:Y:S01]  /*4270*/  FFMA.FTZ R108, R171, R157, R108 ;  /* 0x0000009dab6c7223 */ /* 0x000fe2000001006c */
[----:B------:R-:W-:Y:S01]  /*4280*/  F2FP.BF16.F32.PACK_AB R159, R170, R169 ;  /* 0x000000a9aa9f723e */ /* 0x000fe200000010ff */
[-C--:B------:R-:W-:Y:S01]  /*4290*/  FMUL.FTZ R161, R161, R158.reuse ;  /* 0x0000009ea1a17220 */ /* 0x080fe20000410000 */
[----:B------:R-:W-:Y:S01]  /*42a0*/  FFMA.FTZ R109, R222, R158, R109 ;  /* 0x0000009ede6d7223 */ /* 0x000fe2000001006d */
[----:B------:R-:W-:-:S02]  /*42b0*/  F2FP.BF16.F32.PACK_AB R158, R168, R167 ;  /* 0x000000a7a89e723e */ /* 0x000fc400000010ff */
[----:B------:R-:W-:Y:S02]  /*42c0*/  F2FP.BF16.F32.PACK_AB R157, R163, R160 ;  /* 0x000000a0a39d723e */ /* 0x000fe400000010ff */
[----:B------:R-:W-:Y:S01]  /*42d0*/  F2FP.BF16.F32.PACK_AB R156, R161, R156 ;  /* 0x0000009ca19c723e */ /* 0x000fe200000010ff */
[----:B------:R-:W-:Y:S06]  /*42e0*/  BRA `(.L_x_3196) ;  /* 0x0000000400207947 */ /* 0x000fec0003800000 */
.L_x_3197:
[-CC-:B------:R-:W-:Y:S01]  /*42f0*/  FFMA.FTZ R160, R184, R165.reuse, R166.reuse ;  /* 0x000000a5b8a07223 */ /* 0x180fe200000100a6 */
[-CC-:B------:R-:W-:Y:S01]  /*4300*/  FFMA.FTZ R161, R181, R165.reuse, R166.reuse ;  /* 0x000000a5b5a17223 */ /* 0x180fe200000100a6 */
[----:B-----5:R-:W-:Y:S01]  /*4310*/  PRMT R167, R159, 0x7632, R167 ;  /* 0x000076329fa77816 */ /* 0x020fe200000000a7 */
[-C--:B------:R-:W-:Y:S01]  /*4320*/  FFMA.FTZ R163, R185, R165.reuse, R166 ;  /* 0x000000a5b9a37223 */ /* 0x080fe200000100a6 */
[----:B------:R-:W-:Y:S01]  /*4330*/  FADD.FTZ R168, R187, -R160 ;  /* 0x800000a0bba87221 */ /* 0x000fe20000010000 */
[----:B------:R-:W-:Y:S01]  /*4340*/  FADD.FTZ R160, R178, -R161 ;  /* 0x800000a1b2a07221 */ /* 0x000fe20000010000 */
[----:B------:R-:W-:Y:S01]  /*4350*/  SHF.L.U32 R169, R159, 0x10, RZ ;  /* 0x000000109fa97819 */ /* 0x000fe200000006ff */
[----:B------:R-:W-:Y:S01]  /*4360*/  FADD.FTZ R162, R182, -R163 ;  /* 0x800000a3b6a27221 */ /* 0x000fe20000010000 */
[----:B------:R-:W-:Y:S01]  /*4370*/  SHF.L.U32 R161, R158, 0x10, RZ ;  /* 0x000000109ea17819 */ /* 0x000fe200000006ff */
[----:B------:R-:W-:Y:S01]  /*4380*/  FMUL.FTZ R159, R175, R160 ;  /* 0x000000a0af9f7220 */ /* 0x000fe20000410000 */
[----:B------:R-:W-:Y:S01]  /*4390*/  SHF.L.U32 R160, R167, 0x10, RZ ;  /* 0x00000010a7a07819 */ /* 0x000fe200000006ff */
[C---:B------:R-:W-:Y:S01]  /*43a0*/  FMUL.FTZ R225, R175.reuse, R168 ;  /* 0x000000a8afe17220 */ /* 0x040fe20000410000 */
[----:B------:R-:W-:Y:S01]  /*43b0*/  FMUL.FTZ R163, R175, R162 ;  /* 0x000000a2afa37220 */ /* 0x000fe20000410000 */
[-C--:B------:R-:W-:Y:S01]  /*43c0*/  FMUL.FTZ R167, R159, R164.reuse ;  /* 0x000000a49fa77220 */ /* 0x080fe20000410000 */
[-CC-:B------:R-:W-:Y:S01]  /*43d0*/  FFMA.FTZ R159, R177, R165.reuse, R166.reuse ;  /* 0x000000a5b19f7223 */ /* 0x180fe200000100a6 */
[----:B------:R-:W-:Y:S01]  /*43e0*/  FFMA.FTZ R162, R174, R165, R166 ;  /* 0x000000a5aea27223 */ /* 0x000fe200000100a6 */
[-C--:B------:R-:W-:Y:S01]  /*43f0*/  FMUL.FTZ R222, R225, R164.reuse ;  /* 0x000000a4e1de7220 */ /* 0x080fe20000410000 */
[----:B------:R-:W-:Y:S01]  /*4400*/  FFMA.FTZ R112, R161, R167, R112 ;  /* 0x000000a7a1707223 */ /* 0x000fe20000010070 */
[----:B------:R-:W-:Y:S01]  /*4410*/  PRMT R161, R158, 0x7632, R161 ;  /* 0x000076329ea17816 */ /* 0x000fe200000000a1 */
[----:B------:R-:W-:Y:S01]  /*4420*/  FFMA.FTZ R158, R180, R165, R166 ;  /* 0x000000a5b49e7223 */ /* 0x000fe200000100a6 */
[----:B------:R-:W-:Y:S01]  /*4430*/  FMUL.FTZ R171, R163, R164 ;  /* 0x000000a4a3ab7220 */ /* 0x000fe20000410000 */
[----:B------:R-:W-:Y:S01]  /*4440*/  FADD.FTZ R162, R179, -R162 ;  /* 0x800000a2b3a27221 */ /* 0x000fe20000010000 */
[----:B------:R-:W-:Y:S01]  /*4450*/  FFMA.FTZ R115, R160, R222, R115 ;  /* 0x000000dea0737223 */ /* 0x000fe20000010073 */
[----:B------:R-:W-:Y:S01]  /*4460*/  FADD.FTZ R168, R183, -R158 ;  /* 0x8000009eb7a87221 */ /* 0x000fe20000010000 */
[----:B------:R-:W-:Y:S01]  /*4470*/  FADD.FTZ R158, R176, -R159 ;  /* 0x8000009fb09e7221 */ /* 0x000fe20000010000 */
[----:B------:R-:W-:Y:S01]  /*4480*/  PRMT R160, R157, 0x7632, R160 ;  /* 0x000076329da07816 */ /* 0x000fe200000000a0 */
[----:B------:R-:W-:Y:S01]  /*4490*/  FFMA.FTZ R114, R169, R171, R114 ;  /* 0x000000aba9727223 */ /* 0x000fe20000010072 */
[----:B------:R-:W-:Y:S01]  /*44a0*/  SHF.L.U32 R159, R157, 0x10, RZ ;  /* 0x000000109d9f7819 */ /* 0x000fe200000006ff */
[C---:B------:R-:W-:Y:S01]  /*44b0*/  FMUL.FTZ R157, R175.reuse, R158 ;  /* 0x0000009eaf9d7220 */ /* 0x040fe20000410000 */
[C---:B------:R-:W-:Y:S01]  /*44c0*/  FMUL.FTZ R163, R175.reuse, R162 ;  /* 0x000000a2afa37220 */ /* 0x040fe20000410000 */
[----:B------:R-:W-:Y:S01]  /*44d0*/  FMUL.FTZ R169, R175, R168 ;  /* 0x000000a8afa97220 */ /* 0x000fe20000410000 */
[----:B------:R-:W-:-:S02]  /*44e0*/  SHF.L.U32 R162, R43, 0x10, RZ ;  /* 0x000000102ba27819 */ /* 0x000fc400000006ff */
[----:B------:R-:W-:Y:S01]  /*44f0*/  SHF.L.U32 R158, R161, 0x10, RZ ;  /* 0x00000010a19e7819 */ /* 0x000fe200000006ff */
[-C--:B------:R-:W-:Y:S01]  /*4500*/  FMUL.FTZ R161, R157, R164.reuse ;  /* 0x000000a49da17220 */ /* 0x080fe20000410000 */
[----:B------:R-:W-:Y:S01]  /*4510*/  SHF.L.U32 R160, R160, 0x10, RZ ;  /* 0x00000010a0a07819 */ /* 0x000fe200000006ff */
[-C--:B------:R-:W-:Y:S01]  /*4520*/  FMUL.FTZ R168, R163, R164.reuse ;  /* 0x000000a4a3a87220 */ /* 0x080fe20000410000 */
[----:B------:R-:W-:Y:S01]  /*4530*/  FMUL.FTZ R170, R169, R164 ;  /* 0x000000a4a9aa7220 */ /* 0x000fe20000410000 */
[----:B------:R-:W-:Y:S01]  /*4540*/  SHF.L.U32 R157, R17, 0x10, RZ ;  /* 0x00000010119d7819 */ /* 0x000fe200000006ff */
[----:B------:R-:W-:Y:S01]  /*4550*/  FMUL.FTZ R171, R162, R171 ;  /* 0x000000aba2ab7220 */ /* 0x000fe20000410000 */
[----:B------:R-:W-:Y:S01]  /*4560*/  FFMA.FTZ R111, R160, R168, R111 ;  /* 0x000000a8a06f7223 */ /* 0x000fe2000001006f */
[----:B------:R-:W-:Y:S01]  /*4570*/  SHF.L.U32 R162, R42, 0x10, RZ ;  /* 0x000000102aa27819 */ /* 0x000fe200000006ff */
[----:B------:R-:W-:Y:S01]  /*4580*/  FFMA.FTZ R113, R158, R170, R113 ;  /* 0x000000aa9e717223 */ /* 0x000fe20000010071 */
        /* <DEDUP_REMOVED lines=29> */
[----:B------:R-:W-:-:S07]  /*4760*/  F2FP.BF16.F32.PACK_AB R156, R163, R156 ;  /* 0x0000009ca39c723e */ /* 0x000fce00000010ff */
.L_x_3196:
        /* <DEDUP_REMOVED lines=8> */
.L_x_3193:
[----:B------:R-:W-:Y:S05]  /*47f0*/  BSYNC.RECONVERGENT B0 ;  /* 0x0000000000007941 */ /* 0x000fea0003800200 */
.L_x_3192:
[----:B------:R-:W-:Y:S04]  /*4800*/  BSSY.RECONVERGENT B0, `(.L_x_3198) ;  /* 0x000013e000007945 */ /* 0x000fe80003800200 */
[----:B------:R-:W-:Y:S05]  /*4810*/  @!P2 BRA `(.L_x_3199) ;  /* 0x0000001000f0a947 */ /* 0x000fea0003800000 */
[----:B0-2---:R-:W0:Y:S02]  /*4820*/  LDC.64 R156, c[0x0][0x390] ;  /* 0x0000e400ff9c7b82 */ /* 0x005e240000000a00 */
        /* <DEDUP_REMOVED lines=10> */
[-C--:B------:R-:W-:Y:S01]  /*48d0*/  FFMA.FTZ R149, R201, R165.reuse, R166 ;  /* 0x000000a5c9957223 */ /* 0x080fe200000100a6 */
[----:B-----5:R-:W-:Y:S01]  /*48e0*/  PRMT R148, R159, 0x7632, R148 ;  /* 0x000076329f947816 */ /* 0x020fe20000000094 */
[-C--:B------:R-:W-:Y:S01]  /*48f0*/  FFMA.FTZ R155, R197, R165.reuse, R166 ;  /* 0x000000a5c59b7223 */ /* 0x080fe200000100a6 */
[----:B------:R-:W-:Y:S01]  /*4900*/  FADD.FTZ R150, R203, -R150 ;  /* 0x80000096cb967221 */ /* 0x000fe20000010000 */
[----:B------:R-:W-:Y:S01]  /*4910*/  FADD.FTZ R153, R198, -R149 ;  /* 0x80000095c6997221 */ /* 0x000fe20000010000 */
[----:B------:R-:W-:Y:S01]  /*4920*/  SHF.L.U32 R148, R148, 0x10, RZ ;  /* 0x0000001094947819 */ /* 0x000fe200000006ff */
[----:B------:R-:W-:Y:S01]  /*4930*/  FFMA.FTZ R149, R193, R165, R166 ;  /* 0x000000a5c1957223 */ /* 0x000fe200000100a6 */
[C---:B------:R-:W-:Y:S01]  /*4940*/  FFMA.FTZ R151, R175.reuse, R150, R147 ;  /* 0x00000096af977223 */ /* 0x040fe20000010093 */
[----:B------:R-:W-:Y:S01]  /*4950*/  FFMA.FTZ R150, R175, R153, R146 ;  /* 0x00000099af967223 */ /* 0x000fe20000010092 */
[----:B------:R-:W-:Y:S01]  /*4960*/  SHF.L.U32 R159, R159, 0x10, RZ ;  /* 0x000000109f9f7819 */ /* 0x000fe200000006ff */
[-CC-:B------:R-:W-:Y:S01]  /*4970*/  FFMA.FTZ R162, R196, R165.reuse, R166.reuse ;  /* 0x000000a5c4a27223 */ /* 0x180fe200000100a6 */
[-C--:B------:R-:W-:Y:S01]  /*4980*/  FMUL.FTZ R170, R151, R164.reuse ;  /* 0x000000a497aa7220 */ /* 0x080fe20000410000 */
[----:B------:R-:W-:Y:S01]  /*4990*/  FMUL.FTZ R163, R150, R164 ;  /* 0x000000a496a37220 */ /* 0x000fe20000410000 */
[-CC-:B------:R-:W-:Y:S01]  /*49a0*/  FFMA.FTZ R154, R190, R165.reuse, R166.reuse ;  /* 0x000000a5be9a7223 */ /* 0x180fe200000100a6 */
[-CC-:B------:R-:W-:Y:S01]  /*49b0*/  FFMA.FTZ R153, R189, R165.reuse, R166.reuse ;  /* 0x000000a5bd997223 */ /* 0x180fe200000100a6 */
[----:B------:R-:W-:Y:S01]  /*49c0*/  FFMA.FTZ R152, R186, R165, R166 ;  /* 0x000000a5ba987223 */ /* 0x000fe200000100a6 */
[----:B------:R-:W-:Y:S01]  /*49d0*/  FFMA.FTZ R123, R170, R148, R123 ;  /* 0x00000094aa7b7223 */ /* 0x000fe2000001007b */
[----:B------:R-:W-:Y:S01]  /*49e0*/  PRMT R148, R157, 0x7632, R148 ;  /* 0x000076329d947816 */ /* 0x000fe20000000094 */
[----:B------:R-:W-:Y:S01]  /*49f0*/  FFMA.FTZ R122, R163, R159, R122 ;  /* 0x0000009fa37a7223 */ /* 0x000fe2000001007a */
[----:B------:R-:W-:Y:S01]  /*4a00*/  SHF.L.U32 R165, R157, 0x10, RZ ;  /* 0x000000109da57819 */ /* 0x000fe200000006ff */
[----:B------:R-:W-:Y:S01]  /*4a10*/  FADD.FTZ R157, R194, -R155 ;  /* 0x8000009bc29d7221 */ /* 0x000fe20000010000 */
        /* <DEDUP_REMOVED lines=9> */
[----:B------:R-:W-:Y:S01]  /*4ab0*/  SHF.L.U32 R161, R159, 0x10, RZ ;  /* 0x000000109fa17819 */ /* 0x000fe200000006ff */
[----:B------:R-:W-:Y:S01]  /*4ac0*/  FFMA.FTZ R149, R175, R162, R145 ;  /* 0x000000a2af957223 */ /* 0x000fe20000010091 */
[-C--:B------:R-:W-:Y:S01]  /*4ad0*/  FMUL.FTZ R159, R148, R164.reuse ;  /* 0x000000a4949f7220 */ /* 0x080fe20000410000 */
[-C--:B------:R-:W-:Y:S01]  /*4ae0*/  FMUL.FTZ R162, R155, R164.reuse ;  /* 0x000000a49ba27220 */ /* 0x080fe20000410000 */
[----:B------:R-:W-:Y:S01]  /*4af0*/  SHF.L.U32 R158, R50, 0x10, RZ ;  /* 0x00000010329e7819 */ /* 0x000fe200000006ff */
[----:B------:R-:W-:Y:S01]  /*4b00*/  FMUL.FTZ R157, R154, R164 ;  /* 0x000000a49a9d7220 */ /* 0x000fe20000410000 */
[----:B------:R-:W-:Y:S01]  /*4b10*/  FFMA.FTZ R120, R159, R160, R120 ;  /* 0x000000a09f787223 */ /* 0x000fe20000010078 */
[----:B------:R-:W-:Y:S01]  /*4b20*/  FFMA.FTZ R166, R162, R166, R119 ;  /* 0x000000a6a2a67223 */ /* 0x000fe20000010077 */
[----:B------:R-:W-:Y:S01]  /*4b30*/  SHF.L.U32 R160, R51, 0x10, RZ ;  /* 0x0000001033a07819 */ /* 0x000fe200000006ff */
[----:B------:R-:W-:Y:S01]  /*4b40*/  FADD.FTZ R153, R188, -R153 ;  /* 0x80000099bc997221 */ /* 0x000fe20000010000 */
[----:B------:R-:W-:Y:S01]  /*4b50*/  SHF.L.U32 R119, R9, 0x10, RZ ;  /* 0x0000001009777819 */ /* 0x000fe200000006ff */
[----:B------:R-:W-:Y:S01]  /*4b60*/  FMUL.FTZ R168, R149, R164 ;  /* 0x000000a495a87220 */ /* 0x000fe20000410000 */
[----:B------:R-:W-:Y:S01]  /*4b70*/  FFMA.FTZ R165, R157, R165, R118 ;  /* 0x000000a59da57223 */ /* 0x000fe20000010076 */
[----:B------:R-:W-:Y:S01]  /*4b80*/  FMUL.FTZ R167, R163, R160 ;  /* 0x000000a0a3a77220 */ /* 0x000fe20000410000 */
[----:B------:R-:W-:Y:S01]  /*4b90*/  FMUL.FTZ R163, R159, R158 ;  /* 0x0000009e9fa37220 */ /* 0x000fe20000410000 */
[----:B------:R-:W-:Y:S01]  /*4ba0*/  FMUL.FTZ R170, R170, R119 ;  /* 0x00000077aaaa7220 */ /* 0x000fe20000410000 */
[----:B------:R-:W-:Y:S01]  /*4bb0*/  SHF.L.U32 R119, R8, 0x10, RZ ;  /* 0x0000001008777819 */ /* 0x000fe200000006ff */
[----:B------:R-:W-:Y:S01]  /*4bc0*/  FADD.FTZ R158, R191, -R152 ;  /* 0x80000098bf9e7221 */ /* 0x000fe20000010000 */
[----:B------:R-:W-:Y:S01]  /*4bd0*/  SHF.L.U32 R160, R49, 0x10, RZ ;  /* 0x0000001031a07819 */ /* 0x000fe200000006ff */
[C---:B------:R-:W-:Y:S01]  /*4be0*/  FFMA.FTZ R152, R175.reuse, R153, R140 ;  /* 0x00000099af987223 */ /* 0x040fe2000001008c */
[----:B------:R-:W-:Y:S01]  /*4bf0*/  PRMT R118, R156, 0x7632, R118 ;  /* 0x000076329c767816 */ /* 0x000fe20000000076 */
[----:B------:R-:W-:Y:S01]  /*4c00*/  FFMA.FTZ R121, R168, R161, R121 ;  /* 0x000000a1a8797223 */ /* 0x000fe20000010079 */
[----:B------:R-:W-:Y:S01]  /*4c10*/  FFMA.FTZ R153, R175, R158, R141 ;  /* 0x0000009eaf997223 */ /* 0x000fe2000001008d */
[----:B------:R-:W-:Y:S01]  /*4c20*/  SHF.L.U32 R156, R156, 0x10, RZ ;  /* 0x000000109c9c7819 */ /* 0x000fe200000006ff */
[----:B------:R-:W-:Y:S01]  /*4c30*/  FMUL.FTZ R168, R168, R119 ;  /* 0x00000077a8a87220 */ /* 0x000fe20000410000 */
[----:B------:R-:W-:Y:S01]  /*4c40*/  FMUL.FTZ R160, R157, R160 ;  /* 0x000000a09da07220 */ /* 0x000fe20000410000 */
[----:B------:R-:W-:Y:S01]  /*4c50*/  SHF.L.U32 R158, R48, 0x10, RZ ;  /* 0x00000010309e7819 */ /* 0x000fe200000006ff */
[----:B------:R-:W-:Y:S01]  /*4c60*/  FMUL.FTZ R119, R152, R164 ;  /* 0x000000a498777220 */ /* 0x000fe20000410000 */
[----:B------:R-:W-:-:S02]  /*4c70*/  SHF.L.U32 R161, R7, 0x10, RZ ;  /* 0x0000001007a17819 */ /* 0x000fc400000006ff */
[----:B------:R-:W-:Y:S02]  /*4c80*/  SHF.L.U32 R159, R6, 0x10, RZ ;  /* 0x00000010069f7819 */ /* 0x000fe400000006ff */
[----:B------:R-:W-:Y:S01]  /*4c90*/  SHF.L.U32 R157, R118, 0x10, RZ ;  /* 0x00000010769d7819 */ /* 0x000fe200000006ff */
[----:B------:R-:W-:Y:S01]  /*4ca0*/  FMUL.FTZ R118, R153, R164 ;  /* 0x000000a499767220 */ /* 0x000fe20000410000 */
[C---:B------:R-:W-:Y:S01]  /*4cb0*/  FFMA.FTZ R164, R119.reuse, R156, R116 ;  /* 0x0000009c77a47223 */ /* 0x040fe20000010074 */
[----:B------:R-:W-:Y:S01]  /*4cc0*/  FMUL.FTZ R156, R119, R158 ;  /* 0x0000009e779c7220 */ /* 0x000fe20000410000 */
[----:B------:R-:W-:Y:S01]  /*4cd0*/  FMUL.FTZ R161, R162, R161 ;  /* 0x000000a1a2a17220 */ /* 0x000fe20000410000 */
[C---:B------:R-:W-:Y:S01]  /*4ce0*/  FMUL.FTZ R119, R118.reuse, R159 ;  /* 0x0000009f76777220 */ /* 0x040fe20000410000 */
[----:B------:R-:W-:Y:S01]  /*4cf0*/  FFMA.FTZ R169, R118, R157, R117 ;  /* 0x0000009d76a97223 */ /* 0x000fe20000010075 */
[----:B------:R-:W-:Y:S02]  /*4d00*/  F2FP.BF16.F32.PACK_AB R159, R170, R167 ;  /* 0x000000a7aa9f723e */ /* 0x000fe400000010ff */
[----:B------:R-:W-:-:S02]  /*4d10*/  F2FP.BF16.F32.PACK_AB R158, R168, R163 ;  /* 0x000000a3a89e723e */ /* 0x000fc400000010ff */
[----:B------:R-:W-:Y:S02]  /*4d20*/  F2FP.BF16.F32.PACK_AB R157, R161, R160 ;  /* 0x000000a0a19d723e */ /* 0x000fe400000010ff */
[----:B------:R-:W-:Y:S01]  /*4d30*/  F2FP.BF16.F32.PACK_AB R156, R119, R156 ;  /* 0x0000009c779c723e */ /* 0x000fe200000010ff */
[----:B------:R-:W-:Y:S06]  /*4d40*/  BRA `(.L_x_3202) ;  /* 0x0000000c00787947 */ /* 0x000fec0003800000 */
.L_x_3201:
        /* <DEDUP_REMOVED lines=8> */
[----:B------:R-:W-:Y:S01]  /*4dd0*/  FFMA.FTZ R229, R175, R225, R146 ;  /* 0x000000e1afe57223 */ /* 0x000fe20000010092 */
[----:B------:R-:W-:Y:S01]  /*4de0*/  FFMA.FTZ R167, R189, R165, R166 ;  /* 0x000000a5bda77223 */ /* 0x000fe200000100a6 */
[----:B------:R-:W-:Y:S01]  /*4df0*/  FFMA.FTZ R225, R175, R171, R144 ;  /* 0x000000abafe17223 */ /* 0x000fe20000010090 */
[----:B------:R-:W-:Y:S01]  /*4e00*/  FFMA.FTZ R166, R186, R165, R166 ;  /* 0x000000a5baa67223 */ /* 0x000fe200000100a6 */
[----:B------:R-:W-:Y:S01]  /*4e10*/  FADD.FTZ R168, R199, -R168 ;  /* 0x800000a8c7a87221 */ /* 0x000fe20000010000 */
[----:B-----5:R-:W-:Y:S01]  /*4e20*/  SHF.L.U32 R163, R159, 0x10, RZ ;  /* 0x000000109fa37819 */ /* 0x020fe200000006ff */
[----:B------:R-:W-:Y:S01]  /*4e30*/  FADD.FTZ R169, R192, -R169 ;  /* 0x800000a9c0a97221 */ /* 0x000fe20000010000 */
[----:B------:R-:W-:Y:S01]  /*4e40*/  SHF.L.U32 R161, R158, 0x10, RZ ;  /* 0x000000109ea17819 */ /* 0x000fe200000006ff */
[----:B------:R-:W-:Y:S01]  /*4e50*/  FADD.FTZ R162, R195, -R162 ;  /* 0x800000a2c3a27221 */ /* 0x000fe20000010000 */
[----:B------:R-:W-:Y:S01]  /*4e60*/  FADD.FTZ R222, R203, -R222 ;  /* 0x800000decbde7221 */ /* 0x000fe20000010000 */
[----:B------:R-:W-:Y:S01]  /*4e70*/  FADD.FTZ R167, R188, -R167 ;  /* 0x800000a7bca77221 */ /* 0x000fe20000010000 */
[-C--:B------:R-:W-:Y:S01]  /*4e80*/  FMUL.FTZ R229, R229, R164.reuse ;  /* 0x000000a4e5e57220 */ /* 0x080fe20000410000 */
[----:B------:R-:W-:Y:S01]  /*4e90*/  FMUL.FTZ R225, R225, R164 ;  /* 0x000000a4e1e17220 */ /* 0x000fe20000410000 */
[----:B------:R-:W-:Y:S01]  /*4ea0*/  PRMT R170, R159, 0x7632, R170 ;  /* 0x000076329faa7816 */ /* 0x000fe200000000aa */
[----:B------:R-:W-:Y:S01]  /*4eb0*/  FADD.FTZ R166, R191, -R166 ;  /* 0x800000a6bfa67221 */ /* 0x000fe20000010000 */
[----:B------:R-:W-:Y:S01]  /*4ec0*/  PRMT R160, R158, 0x7632, R160 ;  /* 0x000076329ea07816 */ /* 0x000fe200000000a0 */
[----:B------:R-:W-:Y:S01]  /*4ed0*/  FFMA.FTZ R227, R175, R168, R145 ;  /* 0x000000a8afe37223 */ /* 0x000fe20000010091 */
[----:B------:R-:W-:Y:S01]  /*4ee0*/  PRMT R159, R157, 0x7632, R159 ;  /* 0x000076329d9f7816 */ /* 0x000fe2000000009f */
[C---:B------:R-:W-:Y:S01]  /*4ef0*/  FFMA.FTZ R169, R175.reuse, R169, R142 ;  /* 0x000000a9afa97223 */ /* 0x040fe2000001008e */
[C---:B------:R-:W-:Y:S01]  /*4f00*/  FFMA.FTZ R171, R175.reuse, R162, R143 ;  /* 0x000000a2afab7223 */ /* 0x040fe2000001008f */
[C---:B------:R-:W-:Y:S01]  /*4f10*/  FFMA.FTZ R231, R175.reuse, R222, R147 ;  /* 0x000000deafe77223 */ /* 0x040fe20000010093 */
[----:B------:R-:W-:Y:S01]  /*4f20*/  FFMA.FTZ R167, R175, R167, R140 ;  /* 0x000000a7afa77223 */ /* 0x000fe2000001008c */
[----:B------:R-:W-:Y:S01]  /*4f30*/  SHF.L.U32 R168, R51, 0x10, RZ ;  /* 0x0000001033a87819 */ /* 0x000fe200000006ff */
[----:B------:R-:W-:Y:S01]  /*4f40*/  FFMA.FTZ R122, R229, R163, R122 ;  /* 0x000000a3e57a7223 */ /* 0x000fe2000001007a */
[----:B------:R-:W-:Y:S01]  /*4f50*/  FFMA.FTZ R120, R225, R161, R120 ;  /* 0x000000a1e1787223 */ /* 0x000fe20000010078 */
[----:B------:R-:W-:Y:S01]  /*4f60*/  FFMA.FTZ R175, R175, R166, R141 ;  /* 0x000000a6afaf7223 */ /* 0x000fe2000001008d */
        /* <DEDUP_REMOVED lines=9> */
[----:B------:R-:W-:Y:S01]  /*5000*/  FFMA.FTZ R121, R166, R163, R121 ;  /* 0x000000a3a6797223 */ /* 0x000fe20000010079 */
[----:B------:R-:W-:Y:S01]  /*5010*/  SHF.L.U32 R157, R156, 0x10, RZ ;  /* 0x000000109c9d7819 */ /* 0x000fe200000006ff */
[----:B------:R-:W-:Y:S01]  /*5020*/  FMUL.FTZ R168, R166, R161 ;  /* 0x000000a1a6a87220 */ /* 0x000fe20000410000 */
[----:B------:R-:W-:Y:S01]  /*5030*/  SHF.L.U32 R222, R170, 0x10, RZ ;  /* 0x00000010aade7819 */ /* 0x000fe200000006ff */
[-C--:B------:R-:W-:Y:S01]  /*5040*/  FMUL.FTZ R170, R231, R164.reuse ;  /* 0x000000a4e7aa7220 */ /* 0x080fe20000410000 */
[-C--:B------:R-:W-:Y:S01]  /*5050*/  FMUL.FTZ R167, R167, R164.reuse ;  /* 0x000000a4a7a77220 */ /* 0x080fe20000410000 */
[----:B------:R-:W-:Y:S01]  /*5060*/  FMUL.FTZ R156, R175, R164 ;  /* 0x000000a4af9c7220 */ /* 0x000fe20000410000 */
[----:B------:R-:W-:Y:S01]  /*5070*/  FFMA.FTZ R165, R169, R165, R118 ;  /* 0x000000a5a9a57223 */ /* 0x000fe20000010076 */
[----:B------:R-:W-:Y:S01]  /*5080*/  FFMA.FTZ R166, R162, R159, R119 ;  /* 0x0000009fa2a67223 */ /* 0x000fe20000010077 */
[----:B------:R-:W-:Y:S01]  /*5090*/  SHF.L.U32 R171, R9, 0x10, RZ ;  /* 0x0000001009ab7819 */ /* 0x000fe200000006ff */
[----:B------:R-:W-:Y:S01]  /*50a0*/  FFMA.FTZ R123, R170, R222, R123 ;  /* 0x000000deaa7b7223 */ /* 0x000fe2000001007b */
        /* <DEDUP_REMOVED lines=11> */
[----:B------:R-:W-:Y:S01]  /*5160*/  FFMA.FTZ R164, R167, R157, R116 ;  /* 0x0000009da7a47223 */ /* 0x000fe20000010074 */
[----:B------:R-:W-:Y:S01]  /*5170*/  FMUL.FTZ R119, R156, R119 ;  /* 0x000000779c777220 */ /* 0x000fe20000410000 */
[----:B------:R-:W-:Y:S01]  /*5180*/  F2FP.BF16.F32.PACK_AB R159, R170, R229 ;  /* 0x000000e5aa9f723e */ /* 0x000fe200000010ff */
[----:B------:R-:W-:Y:S01]  /*5190*/  FFMA.FTZ R169, R156, R158, R117 ;  /* 0x0000009e9ca97223 */ /* 0x000fe20000010075 */
[----:B------:R-:W-:-:S02]  /*51a0*/  F2FP.BF16.F32.PACK_AB R158, R168, R225 ;  /* 0x000000e1a89e723e */ /* 0x000fc400000010ff */
[----:B------:R-:W-:Y:S02]  /*51b0*/  F2FP.BF16.F32.PACK_AB R157, R161, R160 ;  /* 0x000000a0a19d723e */ /* 0x000fe400000010ff */
[----:B------:R-:W-:Y:S01]  /*51c0*/  F2FP.BF16.F32.PACK_AB R156, R119, R118 ;  /* 0x00000076779c723e */ /* 0x000fe200000010ff */
[----:B------:R-:W-:Y:S06]  /*51d0*/  BRA `(.L_x_3202) ;  /* 0x0000000800547947 */ /* 0x000fec0003800000 */
.L_x_3200:
[----:B------:R-:W0:Y:S02]  /*51e0*/  LDC.64 R160, c[0x0][0x478] ;  /* 0x00011e00ffa07b82 */ /* 0x000e240000000a00 */
[----:B0-----:R-:W-:-:S04]  /*51f0*/  ISETP.NE.U32.AND P1, PT, R160, RZ, PT ;  /* 0x000000ffa000720c */ /* 0x001fc80003f25070 */
[----:B------:R-:W-:-:S13]  /*5200*/  ISETP.NE.AND.EX P1, PT, R161, RZ, PT, P1 ;  /* 0x000000ffa100720c */ /* 0x000fda0003f25310 */
        /* <DEDUP_REMOVED lines=8> */
[-CC-:B------:R-:W-:Y:S01]  /*5290*/  FFMA.FTZ R149, R193, R165.reuse, R166.reuse ;  /* 0x000000a5c1957223 */ /* 0x180fe200000100a6 */
[C---:B------:R-:W-:Y:S01]  /*52a0*/  FMUL.FTZ R151, R175.reuse, R152 ;  /* 0x00000098af977220 */ /* 0x040fe20000410000 */
[----:B------:R-:W-:Y:S01]  /*52b0*/  FMUL.FTZ R150, R175, R150 ;  /* 0x00000096af967220 */ /* 0x000fe20000410000 */
[-C--:B------:R-:W-:Y:S01]  /*52c0*/  FFMA.FTZ R152, R190, R165.reuse, R166 ;  /* 0x000000a5be987223 */ /* 0x080fe200000100a6 */
[----:B------:R-:W-:Y:S01]  /*52d0*/  PRMT R154, R158, 0x7632, R154 ;  /* 0x000076329e9a7816 */ /* 0x000fe2000000009a */
[-C--:B------:R-:W-:Y:S01]  /*52e0*/  FMUL.FTZ R160, R151, R164.reuse ;  /* 0x000000a497a07220 */ /* 0x080fe20000410000 */
[----:B------:R-:W-:Y:S01]  /*52f0*/  SHF.L.U32 R155, R159, 0x10, RZ ;  /* 0x000000109f9b7819 */ /* 0x000fe200000006ff */
[----:B------:R-:W-:Y:S01]  /*5300*/  FMUL.FTZ R159, R150, R164 ;  /* 0x000000a4969f7220 */ /* 0x000fe20000410000 */
[----:B------:R-:W-:Y:S01]  /*5310*/  FADD.FTZ R152, R195, -R152 ;  /* 0x80000098c3987221 */ /* 0x000fe20000010000 */
[----:B------:R-:W-:Y:S01]  /*5320*/  FFMA.FTZ R123, R148, R160, R123 ;  /* 0x000000a0947b7223 */ /* 0x000fe2000001007b */
[----:B------:R-:W-:Y:S01]  /*5330*/  SHF.L.U32 R170, R154, 0x10, RZ ;  /* 0x000000109aaa7819 */ /* 0x000fe200000006ff */
[----:B------:R-:W-:Y:S01]  /*5340*/  FADD.FTZ R154, R192, -R149 ;  /* 0x80000095c09a7221 */ /* 0x000fe20000010000 */
[----:B------:R-:W-:Y:S01]  /*5350*/  SHF.L.U32 R161, R158, 0x10, RZ ;  /* 0x000000109ea17819 */ /* 0x000fe200000006ff */
[----:B------:R-:W-:Y:S01]  /*5360*/  FFMA.FTZ R168, R196, R165, R166 ;  /* 0x000000a5c4a87223 */ /* 0x000fe200000100a6 */
[----:B------:R-:W-:Y:S01]  /*5370*/  PRMT R148, R157, 0x7632, R148 ;  /* 0x000076329d947816 */ /* 0x000fe20000000094 */
[----:B------:R-:W-:Y:S01]  /*5380*/  FFMA.FTZ R122, R155, R159, R122 ;  /* 0x0000009f9b7a7223 */ /* 0x000fe2000001007a */
[----:B------:R-:W-:Y:S01]  /*5390*/  FADD.FTZ R158, R194, -R153 ;  /* 0x80000099c29e7221 */ /* 0x000fe20000010000 */
[----:B------:R-:W-:Y:S01]  /*53a0*/  FMUL.FTZ R155, R175, R152 ;  /* 0x00000098af9b7220 */ /* 0x000fe20000410000 */
[-CC-:B------:R-:W-:Y:S01]  /*53b0*/  FFMA.FTZ R163, R189, R165.reuse, R166.reuse ;  /* 0x000000a5bda37223 */ /* 0x180fe200000100a6 */
[----:B------:R-:W-:Y:S01]  /*53c0*/  FFMA.FTZ R162, R186, R165, R166 ;  /* 0x000000a5baa27223 */ /* 0x000fe200000100a6 */
[----:B------:R-:W-:Y:S01]  /*53d0*/  SHF.L.U32 R166, R148, 0x10, RZ ;  /* 0x0000001094a67819 */ /* 0x000fe200000006ff */
[----:B------:R-:W-:Y:S01]  /*53e0*/  FMUL.FTZ R154, R175, R154 ;  /* 0x0000009aaf9a7220 */ /* 0x000fe20000410000 */
[----:B------:R-:W-:Y:S01]  /*53f0*/  FADD.FTZ R168, R199, -R168 ;  /* 0x800000a8c7a87221 */ /* 0x000fe20000010000 */
[----:B------:R-:W-:Y:S01]  /*5400*/  FMUL.FTZ R148, R175, R158 ;  /* 0x0000009eaf947220 */ /* 0x000fe20000410000 */
        /* <DEDUP_REMOVED lines=13> */
[-C--:B------:R-:W-:Y:S01]  /*54e0*/  FFMA.FTZ R120, R161, R157.reuse, R120 ;  /* 0x0000009da1787223 */ /* 0x080fe20000010078 */
[----:B------:R-:W-:Y:S01]  /*54f0*/  SHF.L.U32 R119, R8, 0x10, RZ ;  /* 0x0000001008777819 */ /* 0x000fe200000006ff */
[----:B------:R-:W-:Y:S01]  /*5500*/  FMUL.FTZ R161, R118, R157 ;  /* 0x0000009d76a17220 */ /* 0x000fe20000410000 */
[----:B------:R-:W-:Y:S01]  /*5510*/  SHF.L.U32 R160, R49, 0x10, RZ ;  /* 0x0000001031a07819 */ /* 0x000fe200000006ff */
[----:B------:R-:W-:Y:S01]  /*5520*/  FADD.FTZ R118, R188, -R163 ;  /* 0x800000a3bc767221 */ /* 0x000fe20000010000 */
[----:B------:R-:W-:Y:S01]  /*5530*/  PRMT R167, R156, 0x7632, R167 ;  /* 0x000076329ca77816 */ /* 0x000fe200000000a7 */
[-C--:B------:R-:W-:Y:S01]  /*5540*/  FFMA.FTZ R121, R170, R152.reuse, R121 ;  /* 0x00000098aa797223 */ /* 0x080fe20000010079 */
[----:B------:R-:W-:Y:S01]  /*5550*/  SHF.L.U32 R169, R156, 0x10, RZ ;  /* 0x000000109ca97819 */ /* 0x000fe200000006ff */
[----:B------:R-:W-:Y:S01]  /*5560*/  FADD.FTZ R156, R191, -R162 ;  /* 0x800000a2bf9c7221 */ /* 0x000fe20000010000 */
[----:B------:R-:W-:Y:S01]  /*5570*/  FMUL.FTZ R162, R119, R152 ;  /* 0x0000009877a27220 */ /* 0x000fe20000410000 */
[----:B------:R-:W-:Y:S01]  /*5580*/  FMUL.FTZ R157, R160, R153 ;  /* 0x00000099a09d7220 */ /* 0x000fe20000410000 */
        /* <DEDUP_REMOVED lines=16> */
[----:B------:R-:W-:Y:S01]  /*5690*/  F2FP.BF16.F32.PACK_AB R156, R119, R156 ;  /* 0x0000009c779c723e */ /* 0x000fe200000010ff */
[----:B------:R-:W-:Y:S06]  /*56a0*/  BRA `(.L_x_3202) ;  /* 0x0000000400207947 */ /* 0x000fec0003800000 */
.L_x_3203:
        /* <DEDUP_REMOVED lines=8> */
[C---:B-----5:R-:W-:Y:S01]  /*5730*/  PRMT R226, R159.reuse, 0x7632, R226 ;  /* 0x000076329fe27816 */ /* 0x060fe200000000e2 */
[----:B------:R-:W-:Y:S01]  /*5740*/  FADD.FTZ R224, R198, -R225 ;  /* 0x800000e1c6e07221 */ /* 0x000fe20000010000 */
[----:B------:R-:W-:Y:S01]  /*5750*/  SHF.L.U32 R163, R159, 0x10, RZ ;  /* 0x000000109fa37819 */ /* 0x000fe200000006ff */
[----:B------:R-:W-:Y:S01]  /*5760*/  FADD.FTZ R228, R203, -R170 ;  /* 0x800000aacbe47221 */ /* 0x000fe20000010000 */
[C---:B------:R-:W-:Y:S01]  /*5770*/  PRMT R160, R158.reuse, 0x7632, R160 ;  /* 0x000076329ea07816 */ /* 0x040fe200000000a0 */
        /* <DEDUP_REMOVED lines=19> */
[----:B------:R-:W-:Y:S01]  /*58b0*/  SHF.L.U32 R166, R51, 0x10, RZ ;  /* 0x0000001033a67819 */ /* 0x000fe200000006ff */
[-C--:B------:R-:W-:Y:S01]  /*58c0*/  FMUL.FTZ R229, R229, R164.reuse ;  /* 0x000000a4e5e57220 */ /* 0x080fe20000410000 */
[-C--:B------:R-:W-:Y:S01]  /*58d0*/  FMUL.FTZ R168, R227, R164.reuse ;  /* 0x000000a4e3a87220 */ /* 0x080fe20000410000 */
[-C--:B------:R-:W-:Y:S01]  /*58e0*/  FMUL.FTZ R225, R225, R164.reuse ;  /* 0x000000a4e1e17220 */ /* 0x080fe20000410000 */
[-C--:B------:R-:W-:Y:S01]  /*58f0*/  FMUL.FTZ R169, R169, R164.reuse ;  /* 0x000000a4a9a97220 */ /* 0x080fe20000410000 */
[-C--:B------:R-:W-:Y:S01]  /*5900*/  FFMA.FTZ R122, R163, R229.reuse, R122 ;  /* 0x000000e5a37a7223 */ /* 0x080fe2000001007a */
[----:B------:R-:W-:Y:S01]  /*5910*/  FMUL.FTZ R229, R166, R229 ;  /* 0x000000e5a6e57220 */ /* 0x000fe20000410000 */
[----:B------:R-:W-:Y:S01]  /*5920*/  SHF.L.U32 R166, R160, 0x10, RZ ;  /* 0x00000010a0a67819 */ /* 0x000fe200000006ff */
[-C--:B------:R-:W-:Y:S01]  /*5930*/  FMUL.FTZ R162, R171, R164.reuse ;  /* 0x000000a4aba27220 */ /* 0x080fe20000410000 */
[----:B------:R-:W-:Y:S01]  /*5940*/  FFMA.FTZ R120, R161, R225, R120 ;  /* 0x000000e1a1787223 */ /* 0x000fe20000010078 */
[----:B------:R-:W-:Y:S01]  /*5950*/  SHF.L.U32 R226, R226, 0x10, RZ ;  /* 0x00000010e2e27819 */ /* 0x000fe200000006ff */
[----:B------:R-:W-:Y:S01]  /*5960*/  FMUL.FTZ R170, R231, R164 ;  /* 0x000000a4e7aa7220 */ /* 0x000fe20000410000 */
[----:B------:R-:W-:Y:S01]  /*5970*/  FFMA.FTZ R121, R166, R168, R121 ;  /* 0x000000a8a6797223 */ /* 0x000fe20000010079 */
[----:B------:R-:W-:Y:S01]  /*5980*/  SHF.L.U32 R166, R159, 0x10, RZ ;  /* 0x000000109fa67819 */ /* 0x000fe200000006ff */
[-C--:B------:R-:W-:Y:S01]  /*5990*/  FMUL.FTZ R167, R167, R164.reuse ;  /* 0x000000a4a7a77220 */ /* 0x080fe20000410000 */
[----:B------:R-:W-:Y:S01]  /*59a0*/  FMUL.FTZ R156, R175, R164 ;  /* 0x000000a4af9c7220 */ /* 0x000fe20000410000 */
[----:B------:R-:W-:Y:S01]  /*59b0*/  SHF.L.U32 R161, R8, 0x10, RZ ;  /* 0x0000001008a17819 */ /* 0x000fe200000006ff */
[----:B------:R-:W-:Y:S01]  /*59c0*/  FFMA.FTZ R165, R165, R169, R118 ;  /* 0x000000a9a5a57223 */ /* 0x000fe20000010076 */
        /* <DEDUP_REMOVED lines=15> */
[----:B------:R-:W-:Y:S01]  /*5ac0*/  FFMA.FTZ R164, R157, R167, R116 ;  /* 0x000000a79da47223 */ /* 0x000fe20000010074 */
[-C--:B------:R-:W-:Y:S01]  /*5ad0*/  FMUL.FTZ R119, R119, R156.reuse ;  /* 0x0000009c77777220 */ /* 0x080fe20000410000 */
[----:B------:R-:W-:Y:S01]  /*5ae0*/  F2FP.BF16.F32.PACK_AB R159, R170, R229 ;  /* 0x000000e5aa9f723e */ /* 0x000fe200000010ff */
[----:B------:R-:W-:Y:S01]  /*5af0*/  FFMA.FTZ R169, R158, R156, R117 ;  /* 0x0000009c9ea97223 */ /* 0x000fe20000010075 */
[----:B------:R-:W-:-:S02]  /*5b00*/  F2FP.BF16.F32.PACK_AB R158, R168, R225 ;  /* 0x000000e1a89e723e */ /* 0x000fc400000010ff */
[----:B------:R-:W-:Y:S02]  /*5b10*/  F2FP.BF16.F32.PACK_AB R157, R161, R160 ;  /* 0x000000a0a19d723e */ /* 0x000fe400000010ff */
[----:B------:R-:W-:-:S07]  /*5b20*/  F2FP.BF16.F32.PACK_AB R156, R119, R118 ;  /* 0x00000076779c723e */ /* 0x000fce00000010ff */
.L_x_3202:
[----:B------:R-:W0:Y:S08]  /*5b30*/  @P1 LDC.64 R118, c[0x0][0x478] ;  /* 0x00011e00ff761b82 */ /* 0x000e300000000a00 */
[----:B------:R-:W1:Y:S01]  /*5b40*/  LDC.64 R116, c[0x0][0x468] ;  /* 0x00011a00ff747b82 */ /* 0x000e620000000a00 */
[----:B0-----:R-:W-:Y:S01]  /*5b50*/  @P1 IMAD.WIDE.U32 R160, R0, 0x20, R118 ;  /* 0x0000002000a01825 */ /* 0x001fe200078e0076 */
[----:B------:R-:W-:-:S02]  /*5b60*/  MOV R118, R165 ;  /* 0x000000a500767202 */ /* 0x000fc40000000f00 */
[----:B------:R-:W-:Y:S02]  /*5b70*/  MOV R119, R166 ;  /* 0x000000a600777202 */ /* 0x000fe40000000f00 */
[----:B------:R3:W-:Y:S01]  /*5b80*/  @P1 STG.E.128 desc[UR10][R160.64], R152 ;  /* 0x00000098a0001986 */ /* 0x0007e2000c101d0a */
[----:B-1----:R-:W-:-:S03]  /*5b90*/  IMAD.WIDE.U32 R162, R0, 0x10, R116 ;  /* 0x0000001000a27825 */ /* 0x002fc600078e0074 */
[----:B------:R3:W-:Y:S01]  /*5ba0*/  @P1 STG.E.128 desc[UR10][R160.64+0x10], R148 ;  /* 0x00001094a0001986 */ /* 0x0007e2000c101d0a */
[----:B------:R-:W-:Y:S02]  /*5bb0*/  MOV R116, R164 ;  /* 0x000000a400747202 */ /* 0x000fe40000000f00 */
[----:B------:R-:W-:Y:S01]  /*5bc0*/  MOV R117, R169 ;  /* 0x000000a900757202 */ /* 0x000fe20000000f00 */
[----:B------:R3:W-:Y:S06]  /*5bd0*/  STG.E.128 desc[UR10][R162.64], R156 ;  /* 0x0000009ca2007986 */ /* 0x0007ec000c101d0a */
.L_x_3199:
[----:B------:R-:W-:Y:S05]  /*5be0*/  BSYNC.RECONVERGENT B0 ;  /* 0x0000000000007941 */ /* 0x000fea0003800200 */
.L_x_3198:
[----:B0-23--:R-:W0:Y:S01]  /*5bf0*/  LDC.64 R156, c[0x0][0x380] ;  /* 0x0000e000ff9c7b82 */ /* 0x00de220000000a00 */
[----:B------:R-:W-:Y:S01]  /*5c00*/  UPLOP3.LUT UP1, UPT, UPT, UPT, UP1, 0x40, 0x4 ;  /* 0x000000000004789c */ /* 0x000fe20003f2e810 */
[----:B0-----:R-:W-:-:S04]  /*5c10*/  IADD3 R26, PT, PT, R26, R156, RZ ;  /* 0x0000009c1a1a7210 */ /* 0x001fc80007ffe0ff */
[----:B------:R-:W-:-:S13]  /*5c20*/  ISETP.GE.AND P1, PT, R26, R157, PT ;  /* 0x0000009d1a00720c */ /* 0x000fda0003f26270 */
[----:B------:R-:W-:Y:S05]  /*5c30*/  @!P1 BRA `(.L_x_3204) ;  /* 0xffffffac00289947 */ /* 0x000fea000383ffff */
.L_x_3177:
        /* <DEDUP_REMOVED lines=18> */
.L_x_3206:
[----:B------:R-:W-:Y:S05]  /*5d60*/  BSYNC.RECONVERGENT B0 ;  /* 0x0000000000007941 */ /* 0x000fea0003800200 */
.L_x_3205:
        /* <DEDUP_REMOVED lines=15> */
.L_x_3208:
[----:B------:R-:W-:Y:S05]  /*5e60*/  BSYNC.RECONVERGENT B0 ;  /* 0x0000000000007941 */ /* 0x000fea0003800200 */
.L_x_3207:
        /* <DEDUP_REMOVED lines=14> */
.L_x_3209:
        /* <DEDUP_REMOVED lines=11> */
.L_x_10718:


//--------------------- .text._ZN10layer_norm13ln_bwd_kernelINS_13Kernel_traitsI13__nv_bfloat16S2_fS2_fjLj6144ELj1ELj1ELj8ELj16ENS_18Kernel_traits_baseILj6144ES2_S2_fS2_fjLj256EEEEELb0ELb1ELb0ELb1EEEvNS_9BwdParamsE --------------------------
	.section	.text._ZN10layer_norm13ln_bwd_kernelINS_13Kernel_traitsI13__nv_bfloat16S2_fS2_fjLj6144ELj1ELj1ELj8ELj16ENS_18Kernel_traits_baseILj6144ES2_S2_fS2_fjLj256EEEEELb0ELb1ELb0ELb1EEEvNS_9BwdParamsE,"ax",@progbits
	.align	128
        .global         _ZN10layer_norm13ln_bwd_kernelINS_13Kernel_traitsI13__nv_bfloat16S2_fS2_fjLj6144ELj1ELj1ELj8ELj16ENS_18Kernel_traits_baseILj6144ES2_S2_fS2_fjLj256EEEEELb0ELb1ELb0ELb1EEEvNS_9BwdParamsE
        .type           _ZN10layer_norm13ln_bwd_kernelINS_13Kernel_traitsI13__nv_bfloat16S2_fS2_fjLj6144ELj1ELj1ELj8ELj16ENS_18Kernel_traits_baseILj6144ES2_S2_fS2_fjLj256EEEEELb0ELb1ELb0ELb1EEEvNS_9BwdParamsE,@function
        .size           _ZN10layer_norm13ln_bwd_kernelINS_13Kernel_traitsI13__nv_bfloat16S2_fS2_fjLj6144ELj1ELj1ELj8ELj16ENS_18Kernel_traits_baseILj6144ES2_S2_fS2_fjLj256EEEEELb0ELb1ELb0ELb1EEEvNS_9BwdParamsE,(.L_x_10719 - _ZN10layer_norm13ln_bwd_kernelINS_13Kernel_traitsI13__nv_bfloat16S2_fS2_fjLj6144ELj1ELj1ELj8ELj16ENS_18Kernel_traits_baseILj6144ES2_S2_fS2_fjLj256EEEEELb0ELb1ELb0ELb1EEEvNS_9BwdParamsE)
        .other          _ZN10layer_norm13ln_bwd_kernelINS_13Kernel_traitsI13__nv_bfloat16S2_fS2_fjLj6144ELj1ELj1ELj8ELj16ENS_18Kernel_traits_baseILj6144ES2_S2_fS2_fjLj256EEEEELb0ELb1ELb0ELb1EEEvNS_9BwdParamsE,@"STO_CUDA_ENTRY STV_DEFAULT"
_ZN10layer_norm13ln_bwd_kernelINS_13Kernel_traitsI13__nv_bfloat16S2_fS2_fjLj6144ELj1ELj1ELj8ELj16ENS_18Kernel_traits_baseILj6144ES2_S2_fS2_fjLj256EEEEELb0ELb1ELb0ELb1EEEvNS_9BwdParamsE:
.text._ZN10layer_norm13ln_bwd_kernelINS_13Kernel_traitsI13__nv_bfloat16S2_fS2_fjLj6144ELj1ELj1ELj8ELj16ENS_18Kernel_traits_baseILj6144ES2_S2_fS2_fjLj256EEEEELb0ELb1ELb0ELb1EEEvNS_9BwdParamsE:
        /* <DEDUP_REMOVED lines=47> */
[----:B------:R-:W-:Y:S01]  /*02f0*/  UPLOP3.LUT UP1, UPT, UPT, UPT, UPT, 0x40, 0x4 ;  /* 0x000000000004789c */ /* 0x000fe20003f2e870 */
[----:B------:R-:W-:Y:S01]  /*0300*/  HFMA2 R136, -RZ, RZ, 0, 0 ;  /* 0x00000000ff887431 */ /* 0x000fe200000001ff */
[----:B------:R-:W-:-:S02]  /*0310*/  MOV R190, UR4 ;  /* 0x0000000400be7c02 */ /* 0x000fc40008000f00 */
        /* <DEDUP_REMOVED lines=8> */
[----:B0-----:R-:W4:Y:S01]  /*03a0*/  LDG.E.128 R16, desc[UR8][R2.64] ;  /* 0x0000000802107981 */ /* 0x001f22000c1e1d00 */
[----:B------:R-:W-:Y:S02]  /*03b0*/  CS2R R138, SRZ ;  /* 0x00000000008a7805 */ /* 0x000fe4000001ff00 */
[----:B------:R-:W-:Y:S01]  /*03c0*/  CS2R R134, SRZ ;  /* 0x0000000000867805 */ /* 0x000fe2000001ff00 */
[----:B--2---:R-:W-:Y:S01]  /*03d0*/  IMAD.WIDE.U32 R4, R137, 0x10, R4 ;  /* 0x0000001089047825 */ /* 0x004fe200078e0004 */
        /* <DEDUP_REMOVED lines=16> */
[----:B------:R1:W5:Y:S01]  /*04e0*/  LDG.E.128 R44, desc[UR8][R4.64] ;  /* 0x00000008042c7981 */ /* 0x000362000c1e1d00 */
[----:B---3--:R-:W-:Y:S02]  /*04f0*/  ISETP.NE.U32.AND P0, PT, R6, RZ, PT ;  /* 0x000000ff0600720c */ /* 0x008fe40003f05070 */
[----:B------:R-:W-:Y:S02]  /*0500*/  CS2R R28, SRZ ;  /* 0x00000000001c7805 */ /* 0x000fe4000001ff00 */
[----:B------:R-:W-:Y:S02]  /*0510*/  CS2R R26, SRZ ;  /* 0x00000000001a7805 */ /* 0x000fe4000001ff00 */
[----:B------:R-:W-:-:S02]  /*0520*/  CS2R R24, SRZ ;  /* 0x0000000000187805 */ /* 0x000fc4000001ff00 */
[----:B------:R-:W-:Y:S02]  /*0530*/  ISETP.NE.AND.EX P0, PT, R7, RZ, PT, P0 ;  /* 0x000000ff0700720c */ /* 0x000fe40003f05300 */
[----:B------:R-:W-:Y:S02]  /*0540*/  CS2R R22, SRZ ;  /* 0x0000000000167805 */ /* 0x000fe4000001ff00 */
[----:B------:R-:W-:Y:S02]  /*0550*/  CS2R R20, SRZ ;  /* 0x0000000000147805 */ /* 0x000fe4000001ff00 */
[----:B------:R-:W-:Y:S02]  /*0560*/  CS2R R6, SRZ ;  /* 0x0000000000067805 */ /* 0x000fe4000001ff00 */
[----:B0-----:R-:W-:Y:S02]  /*0570*/  CS2R R2, SRZ ;  /* 0x0000000000027805 */ /* 0x001fe4000001ff00 */
[----:B-1----:R-:W-:-:S02]  /*0580*/  CS2R R4, SRZ ;  /* 0x0000000000047805 */ /* 0x002fc4000001ff00 */
[----:B------:R-:W-:Y:S01]  /*0590*/  MOV R0, RZ ;  /* 0x000000ff00007202 */ /* 0x000fe20000000f00 */
[----:B------:R-:W0:Y:S01]  /*05a0*/  LDCU UR12, c[0x0][0x388] ;  /* 0x00007100ff0c77ac */ /* 0x000e220008000800 */
[----:B------:R-:W1:Y:S01]  /*05b0*/  LDCU.U8 UR7, c[0x0][0x410] ;  /* 0x00008200ff0777ac */ /* 0x000e620008000000 */
[----:B------:R-:W3:Y:S01]  /*05c0*/  LDCU UR13, c[0x0][0x400] ;  /* 0x00008000ff0d77ac */ /* 0x000ee20008000800 */
[----:B------:R-:W0:Y:S01]  /*05d0*/  LDCU.64 UR14, c[0x0][0x478] ;  /* 0x00008f00ff0e77ac */ /* 0x000e220008000a00 */
[----:B------:R-:W0:Y:S01]  /*05e0*/  LDCU.64 UR10, c[0x0][0x438] ;  /* 0x00008700ff0a77ac */ /* 0x000e220008000a00 */
[----:B----4-:R-:W-:Y:S02]  /*05f0*/  PRMT R188, R16, 0x7632, R188 ;  /* 0x0000763210bc7816 */ /* 0x010fe400000000bc */
[----:B------:R-:W-:Y:S02]  /*0600*/  PRMT R186, R17, 0x7632, R186 ;  /* 0x0000763211ba7816 */ /* 0x000fe400000000ba */
[----:B------:R-:W-:-:S02]  /*0610*/  PRMT R175, R18, 0x7632, R175 ;  /* 0x0000763212af7816 */ /* 0x000fc400000000af */
[----:B------:R-:W-:Y:S02]  /*0620*/  PRMT R176, R19, 0x7632, R176 ;  /* 0x0000763213b07816 */ /* 0x000fe400000000b0 */
[----:B--2---:R-:W-:Y:S02]  /*0630*/  PRMT R177, R12, 0x7632, R177 ;  /* 0x000076320cb17816 */ /* 0x004fe400000000b1 */
[----:B------:R-:W-:Y:S02]  /*0640*/  PRMT R178, R13, 0x7632, R178 ;  /* 0x000076320db27816 */ /* 0x000fe400000000b2 */
[----:B------:R-:W-:Y:S02]  /*0650*/  PRMT R179, R14, 0x7632, R179 ;  /* 0x000076320eb37816 */ /* 0x000fe400000000b3 */
[----:B------:R-:W-:Y:S02]  /*0660*/  PRMT R180, R15, 0x7632, R180 ;  /* 0x000076320fb47816 */ /* 0x000fe400000000b4 */
[----:B-----5:R-:W-:-:S02]  /*0670*/  PRMT R181, R8, 0x7632, R181 ;  /* 0x0000763208b57816 */ /* 0x020fc400000000b5 */
[----:B------:R-:W-:Y:S02]  /*0680*/  PRMT R182, R9, 0x7632, R182 ;  /* 0x0000763209b67816 */ /* 0x000fe400000000b6 */
[----:B------:R-:W-:Y:S02]  /*0690*/  PRMT R183, R10, 0x7632, R183 ;  /* 0x000076320ab77816 */ /* 0x000fe400000000b7 */
[----:B------:R-:W-:Y:S02]  /*06a0*/  PRMT R184, R11, 0x7632, R184 ;  /* 0x000076320bb87816 */ /* 0x000fe400000000b8 */
[----:B------:R-:W-:Y:S02]  /*06b0*/  SHF.L.U32 R189, R16, 0x10, RZ ;  /* 0x0000001010bd7819 */ /* 0x000fe400000006ff */
[----:B------:R-:W-:Y:S02]  /*06c0*/  SHF.L.U32 R187, R17, 0x10, RZ ;  /* 0x0000001011bb7819 */ /* 0x000fe400000006ff */
[----:B------:R-:W-:-:S02]  /*06d0*/  CS2R R16, SRZ ;  /* 0x0000000000107805 */ /* 0x000fc4000001ff00 */
[----:B------:R-:W-:Y:S02]  /*06e0*/  SHF.L.U32 R185, R18, 0x10, RZ ;  /* 0x0000001012b97819 */ /* 0x000fe400000006ff */
[----:B------:R-:W-:Y:S02]  /*06f0*/  SHF.L.U32 R153, R19, 0x10, RZ ;  /* 0x0000001013997819 */ /* 0x000fe400000006ff */
[----:B------:R-:W-:Y:S02]  /*0700*/  CS2R R18, SRZ ;  /* 0x0000000000127805 */ /* 0x000fe4000001ff00 */
        /* <DEDUP_REMOVED lines=35> */
[----:B01-3--:R-:W-:-:S07]  /*0940*/  SHF.L.U32 R184, R184, 0x10, RZ ;  /* 0x00000010b8b87819 */ /* 0x00bfce00000006ff */
.L_x_3227:
        /* <DEDUP_REMOVED lines=8> */
[----:B-1----:R-:W-:-:S05]  /*09d0*/  IMAD.WIDE R106, R190, 0x4, R106 ;  /* 0x00000004be6a7825 */ /* 0x002fca00078e026a */
[----:B------:R-:W4:Y:S01]  /*09e0*/  LDG.E R194, desc[UR8][R106.64] ;  /* 0x000000086ac27981 */ /* 0x000f22000c1e1900 */
[----:B0-----:R-:W-:Y:S01]  /*09f0*/  LEA.HI.SX32 R197, R88, R137, 0x1d ;  /* 0x0000008958c57211 */ /* 0x001fe200078feaff */
[----:B------:R-:W0:Y:S04]  /*0a00*/  @P0 LDC.64 R204, c[0x0][0x3e0] ;  /* 0x0000f800ffcc0b82 */ /* 0x000e280000000a00 */
[----:B--2---:R-:W-:-:S04]  /*0a10*/  IMAD.WIDE.U32 R122, R197, 0x20, R206 ;  /* 0x00000020c57a7825 */ /* 0x004fc800078e00ce */
[C---:B---3--:R-:W-:Y:S01]  /*0a20*/  IMAD.WIDE.U32 R92, R197.reuse, 0x10, R120 ;  /* 0x00000010c55c7825 */ /* 0x048fe200078e0078 */
[C---:B------:R-:W-:Y:S01]  /*0a30*/  IADD3 R195, PT, PT, R197.reuse, 0x100, RZ ;  /* 0x00000100c5c37810 */ /* 0x040fe20007ffe0ff */
[----:B------:R-:W2:Y:S01]  /*0a40*/  LDG.E.128 R88, desc[UR8][R122.64] ;  /* 0x000000087a587981 */ /* 0x000ea2000c1e1d00 */
[----:B------:R-:W-:-:S03]  /*0a50*/  IADD3 R191, PT, PT, R197, 0x200, RZ ;  /* 0x00000200c5bf7810 */ /* 0x000fc60007ffe0ff */
[----:B------:R-:W3:Y:S01]  /*0a60*/  LDG.E.128 R92, desc[UR8][R92.64] ;  /* 0x000000085c5c7981 */ /* 0x000ee2000c1e1d00 */
[----:B----4-:R-:W-:-:S03]  /*0a70*/  IMAD.WIDE R192, R190, 0x4, R192 ;  /* 0x00000004bec07825 */ /* 0x010fc600078e02c0 */
[----:B------:R-:W4:Y:S01]  /*0a80*/  LDG.E.128 R96, desc[UR8][R122.64+0x10] ;  /* 0x000010087a607981 */ /* 0x000f22000c1e1d00 */
[----:B------:R-:W-:-:S03]  /*0a90*/  IMAD.WIDE.U32 R198, R195, 0x20, R206 ;  /* 0x00000020c3c67825 */ /* 0x000fc600078e00ce */
[----:B------:R-:W4:Y:S01]  /*0aa0*/  LDG.E R193, desc[UR8][R192.64] ;  /* 0x00000008c0c17981 */ /* 0x000f22000c1e1900 */
[----:B------:R-:W-:-:S03]  /*0ab0*/  IMAD.WIDE.U32 R206, R191, 0x20, R206 ;  /* 0x00000020bfce7825 */ /* 0x000fc600078e00ce */
[----:B------:R-:W4:Y:S04]  /*0ac0*/  LDG.E.128 R108, desc[UR8][R198.64+0x10] ;  /* 0x00001008c66c7981 */ /* 0x000f28000c1e1d00 */
[----:B------:R-:W4:Y:S01]  /*0ad0*/  LDG.E.128 R116, desc[UR8][R206.64+0x10] ;  /* 0x00001008ce747981 */ /* 0x000f22000c1e1d00 */
[----:B------:R-:W-:-:S03]  /*0ae0*/  IMAD.WIDE.U32 R104, R195, 0x10, R120 ;  /* 0x00000010c3687825 */ /* 0x000fc600078e0078 */
[----:B------:R1:W4:Y:S04]  /*0af0*/  LDG.E.128 R100, desc[UR8][R198.64] ;  /* 0x00000008c6647981 */ /* 0x000328000c1e1d00 */
[----:B------:R-:W4:Y:S04]  /*0b00*/  LDG.E.128 R104, desc[UR8][R104.64] ;  /* 0x0000000868687981 */ /* 0x000f28000c1e1d00 */
[----:B------:R1:W4:Y:S01]  /*0b10*/  LDG.E.128 R112, desc[UR8][R206.64] ;  /* 0x00000008ce707981 */ /* 0x000322000c1e1d00 */
[----:B------:R-:W-:-:S06]  /*0b20*/  IMAD.WIDE.U32 R120, R191, 0x10, R120 ;  /* 0x00000010bf787825 */ /* 0x000fcc00078e0078 */
[----:B------:R-:W4:Y:S01]  /*0b30*/  LDG.E.128 R120, desc[UR8][R120.64] ;  /* 0x0000000878787981 */ /* 0x000f22000c1e1d00 */
[----:B------:R-:W-:-:S04]  /*0b40*/  ISETP.NE.U32.AND P1, PT, RZ, UR10, PT ;  /* 0x0000000aff007c0c */ /* 0x000fc8000bf25070 */
[----:B------:R-:W-:-:S13]  /*0b50*/  ISETP.NE.AND.EX P1, PT, RZ, UR11, PT, P1 ;  /* 0x0000000bff007c0c */ /* 0x000fda000bf25310 */
[----:B------:R-:W1:Y:S01]  /*0b60*/  @P1 LDC.64 R202, c[0x0][0x438] ;  /* 0x00010e00ffca1b82 */ /* 0x000e620000000a00 */
[----:B------:R-:W-:Y:S01]  /*0b70*/  ISETP.NE.AND P2, PT, RZ, UR7, PT ;  /* 0x00000007ff007c0c */ /* 0x000fe2000bf45270 */
[----:B0-----:R-:W-:-:S05]  /*0b80*/  @P0 IMAD.WIDE R204, R190, 0x2, R204 ;  /* 0x00000002becc0825 */ /* 0x001fca00078e02cc */
[----:B------:R-:W5:Y:S01]  /*0b90*/  @P0 LDG.E.U16 R209, desc[UR8][R204.64] ;  /* 0x00000008ccd10981 */ /* 0x000f62000c1e1500 */
[----:B-1----:R-:W0:Y:S08]  /*0ba0*/  @P1 LDC.64 R198, c[0x0][0x438] ;  /* 0x00010e00ffc61b82 */ /* 0x002e300000000a00 */
[----:B------:R-:W1:Y:S01]  /*0bb0*/  @P1 LDC.64 R200, c[0x0][0x438] ;  /* 0x00010e00ffc81b82 */ /* 0x000e620000000a00 */
[----:B------:R-:W-:-:S05]  /*0bc0*/  @P1 IMAD.WIDE.U32 R202, R197, 0x20, R202 ;  /* 0x00000020c5ca1825 */ /* 0x000fca00078e00ca */
[----:B------:R-:W5:Y:S04]  /*0bd0*/  @P1 LDG.E.128 R56, desc[UR8][R202.64] ;  /* 0x00000008ca381981 */ /* 0x000f68000c1e1d00 */
[----:B------:R3:W5:Y:S01]  /*0be0*/  @P1 LDG.E.128 R60, desc[UR8][R202.64+0x10] ;  /* 0x00001008ca3c1981 */ /* 0x000762000c1e1d00 */
[----:B0-----:R-:W-:-:S05]  /*0bf0*/  @P1 IMAD.WIDE.U32 R198, R191, 0x20, R198 ;  /* 0x00000020bfc61825 */ /* 0x001fca00078e00c6 */
[----:B------:R-:W5:Y:S01]  /*0c00*/  @P1 LDG.E.128 R72, desc[UR8][R198.64] ;  /* 0x00000008c6481981 */ /* 0x000f62000c1e1d00 */
[----:B-1----:R-:W-:-:S03]  /*0c10*/  @P1 IMAD.WIDE.U32 R200, R195, 0x20, R200 ;  /* 0x00000020c3c81825 */ /* 0x002fc600078e00c8 */
[----:B------:R0:W5:Y:S04]  /*0c20*/  @P1 LDG.E.128 R76, desc[UR8][R198.64+0x10] ;  /* 0x00001008c64c1981 */ /* 0x000168000c1e1d00 */
[----:B------:R-:W5:Y:S04]  /*0c30*/  @P1 LDG.E.128 R64, desc[UR8][R200.64] ;  /* 0x00000008c8401981 */ /* 0x000f68000c1e1d00 */
[----:B------:R1:W5:Y:S01]  /*0c40*/  @P1 LDG.E.128 R68, desc[UR8][R200.64+0x10] ;  /* 0x00001008c8441981 */ /* 0x000362000c1e1d00 */
[----:B------:R-:W-:-:S05]  /*0c50*/  FSEL R207, R194, RZ, !P2 ;  /* 0x000000ffc2cf7208 */ /* 0x000fca0005000000 */
[C-C-:B--2---:R-:W-:Y:S01]  /*0c60*/  FADD.FTZ R218, -R207.reuse, R91.reuse ;  /* 0x0000005bcfda7221 */ /* 0x144fe20000010100 */
[----:B------:R-:W-:Y:S01]  /*0c70*/  FADD.FTZ R208, -R207, R88 ;  /* 0x00000058cfd07221 */ /* 0x000fe20000010100 */
[C---:B---3--:R-:W-:Y:S02]  /*0c80*/  PRMT R91, R92.reuse, 0x7632, R91 ;  /* 0x000076325c5b7816 */ /* 0x048fe4000000005b */
[----:B------:R-:W-:Y:S02]  /*0c90*/  SHF.L.U32 R92, R92, 0x10, RZ ;  /* 0x000000105c5c7819 */ /* 0x000fe400000006ff */
[C---:B------:R-:W-:Y:S02]  /*0ca0*/  PRMT R202, R95.reuse, 0x7632, R202 ;  /* 0x000076325fca7816 */ /* 0x040fe400000000ca */
[----:B------:R-:W-:Y:S01]  /*0cb0*/  SHF.L.U32 R210, R95, 0x10, RZ ;  /* 0x000000105fd27819 */ /* 0x000fe200000006ff */
[----:B------:R-:W-:Y:S01]  /*0cc0*/  FMUL.FTZ R211, R189, R92 ;  /* 0x0000005cbdd37220 */ /* 0x000fe20000410000 */
[----:B------:R-:W-:Y:S01]  /*0cd0*/  SHF.L.U32 R95, R91, 0x10, RZ ;  /* 0x000000105b5f7819 */ /* 0x000fe200000006ff */
[----:B------:R-:W-:Y:S01]  /*0ce0*/  FADD.FTZ R212, -R207, R89 ;  /* 0x00000059cfd47221 */ /* 0x000fe20000010100 */
[----:B----4-:R-:W-:Y:S01]  /*0cf0*/  FMUL.FTZ R208, R193, R208 ;  /* 0x000000d0c1d07220 */ /* 0x010fe20000410000 */
[C---:B------:R-:W-:Y:S01]  /*0d00*/  FADD.FTZ R216, -R207.reuse, R90 ;  /* 0x0000005acfd87221 */ /* 0x040fe20000010100 */
[----:B------:R-:W-:Y:S01]  /*0d10*/  FADD.FTZ R196, -R207, R108 ;  /* 0x0000006ccfc47221 */ /* 0x000fe20000010100 */
[----:B------:R-:W-:Y:S01]  /*0d20*/  PRMT R205, R93, 0x7632, R205 ;  /* 0x000076325dcd7816 */ /* 0x000fe200000000cd */
[----:B------:R-:W-:Y:S01]  /*0d30*/  FADD.FTZ R226, -R207, R99 ;  /* 0x00000063cfe27221 */ /* 0x000fe20000010100 */
[----:B------:R-:W-:Y:S01]  /*0d40*/  SHF.L.U32 R90, R93, 0x10, RZ ;  /* 0x000000105d5a7819 */ /* 0x000fe200000006ff */
[----:B------:R-:W-:Y:S01]  /*0d50*/  FADD.FTZ R108, -R207, R116 ;  /* 0x00000074cf6c7221 */ /* 0x000fe20000010100 */
[----:B------:R-:W-:Y:S01]  /*0d60*/  FMUL.FTZ R221, R188, R95 ;  /* 0x0000005fbcdd7220 */ /* 0x000fe20000410000 */
[----:B------:R-:W-:Y:S01]  /*0d70*/  FADD.FTZ R116, RZ, R211 ;  /* 0x000000d3ff747221 */ /* 0x000fe20000010000 */
[----:B------:R-:W-:Y:S01]  /*0d80*/  FMUL.FTZ R212, R193, R212 ;  /* 0x000000d4c1d47220 */ /* 0x000fe20000410000 */
[----:B------:R-:W-:Y:S01]  /*0d90*/  FFMA.FTZ R99, R208, R211, RZ ;  /* 0x000000d3d0637223 */ /* 0x000fe200000100ff */
[----:B------:R-:W-:Y:S01]  /*0da0*/  SHF.L.U32 R91, R205, 0x10, RZ ;  /* 0x00000010cd5b7819 */ /* 0x000fe200000006ff */
        /* <DEDUP_REMOVED lines=27> */
[--C-:B0-----:R-:W-:Y:S01]  /*0f60*/  FADD.FTZ R198, -R207, R101.reuse ;  /* 0x00000065cfc67221 */ /* 0x101fe20000010100 */
[----:B------:R-:W-:Y:S01]  /*0f70*/  PRMT R101, R104, 0x7632, R101 ;  /* 0x0000763268657816 */ /* 0x000fe20000000065 */
[----:B------:R-:W-:Y:S01]  /*0f80*/  FMUL.FTZ R227, R176, R97 ;  /* 0x00000061b0e37220 */ /* 0x000fe20000410000 */
[----:B------:R-:W-:Y:S01]  /*0f90*/  SHF.L.U32 R96, R104, 0x10, RZ ;  /* 0x0000001068607819 */ /* 0x000fe200000006ff */
[----:B------:R-:W-:Y:S01]  /*0fa0*/  FADD.FTZ R116, R219, R116 ;  /* 0x00000074db747221 */ /* 0x000fe20000010000 */
[----:B------:R-:W-:Y:S01]  /*0fb0*/  FADD.FTZ R206, -R207, R100 ;  /* 0x00000064cfce7221 */ /* 0x000fe20000010100 */
[----:B------:R-:W-:Y:S01]  /*0fc0*/  FMUL.FTZ R226, R193, R226 ;  /* 0x000000e2c1e27220 */ /* 0x000fe20000410000 */
[----:B------:R-:W-:Y:S01]  /*0fd0*/  FFMA.FTZ R99, R224, R219, R99 ;  /* 0x000000dbe0637223 */ /* 0x000fe20000010063 */
[----:B-1----:R-:W-:Y:S01]  /*0fe0*/  FADD.FTZ R200, -R207, R103 ;  /* 0x00000067cfc87221 */ /* 0x002fe20000010100 */
[----:B------:R-:W-:Y:S01]  /*0ff0*/  SHF.L.U32 R101, R101, 0x10, RZ ;  /* 0x0000001065657819 */ /* 0x000fe200000006ff */
[----:B------:R-:W-:Y:S01]  /*1000*/  FMUL.FTZ R202, R154, R96 ;  /* 0x000000609aca7220 */ /* 0x000fe20000410000 */
[C---:B------:R-:W-:Y:S01]  /*1010*/  PRMT R234, R106.reuse, 0x7632, R234 ;  /* 0x000076326aea7816 */ /* 0x040fe200000000ea */
[----:B------:R-:W-:Y:S01]  /*1020*/  FADD.FTZ R103, R227, R116 ;  /* 0x00000074e3677221 */ /* 0x000fe20000010000 */
[----:B------:R-:W-:Y:S01]  /*1030*/  SHF.L.U32 R214, R106, 0x10, RZ ;  /* 0x000000106ad67819 */ /* 0x000fe200000006ff */
[C---:B------:R-:W-:Y:S01]  /*1040*/  FADD.FTZ R204, -R207.reuse, R102 ;  /* 0x00000066cfcc7221 */ /* 0x040fe20000010100 */
[C---:B------:R-:W-:Y:S01]  /*1050*/  FADD.FTZ R192, -R207.reuse, R110 ;  /* 0x0000006ecfc07221 */ /* 0x040fe20000010100 */
        /* <DEDUP_REMOVED lines=12> */
[----:B------:R-:W-:Y:S01]  /*1120*/  FMUL.FTZ R207, R193, R198 ;  /* 0x000000c6c1cf7220 */ /* 0x000fe20000410000 */
[----:B------:R-:W-:Y:S01]  /*1130*/  SHF.L.U32 R100, R105, 0x10, RZ ;  /* 0x0000001069647819 */ /* 0x000fe200000006ff */
[----:B------:R-:W-:Y:S01]  /*1140*/  FMUL.FTZ R198, R177, R101 ;  /* 0x00000065b1c67220 */ /* 0x000fe20000410000 */
        /* <DEDUP_REMOVED lines=8> */
[C---:B------:R-:W-:Y:S01]  /*11d0*/  FMUL.FTZ R199, R193.reuse, R194 ;  /* 0x000000c2c1c77220 */ /* 0x040fe20000410000 */
        /* <DEDUP_REMOVED lines=9> */
[----:B------:R-:W-:Y:S01]  /*1270*/  SHF.L.U32 R236, R123, 0x10, RZ ;  /* 0x000000107bec7819 */ /* 0x000fe200000006ff */
[----:B------:R-:W-:Y:S01]  /*1280*/  FMUL.FTZ R123, R193, R104 ;  /* 0x00000068c17b7220 */ /* 0x000fe20000410000 */
[----:B------:R-:W-:Y:S01]  /*1290*/  PRMT R233, R107, 0x7632, R233 ;  /* 0x000076326be97816 */ /* 0x000fe200000000e9 */
[----:B------:R-:W-:Y:S01]  /*12a0*/  FMUL.FTZ R104, R193, R112 ;  /* 0x00000070c1687220 */ /* 0x000fe20000410000 */
[----:B------:R-:W-:Y:S01]  /*12b0*/  SHF.L.U32 R228, R107, 0x10, RZ ;  /* 0x000000106be47819 */ /* 0x000fe200000006ff */
[----:B------:R-:W-:Y:S01]  /*12c0*/  FADD.FTZ R103, R203, R118 ;  /* 0x00000076cb677221 */ /* 0x000fe20000010000 */
[C---:B------:R-:W-:Y:S02]  /*12d0*/  PRMT R237, R122.reuse, 0x7632, R237 ;  /* 0x000076327aed7816 */ /* 0x040fe400000000ed */
[----:B------:R-:W-:Y:S01]  /*12e0*/  SHF.L.U32 R229, R122, 0x10, RZ ;  /* 0x000000107ae57819 */ /* 0x000fe200000006ff */
[----:B------:R-:W-:Y:S01]  /*12f0*/  FMUL.FTZ R122, R179, R234 ;  /* 0x000000eab37a7220 */ /* 0x000fe20000410000 */
[----:B------:R-:W-:Y:S01]  /*1300*/  FFMA.FTZ R112, R196, R203, R99 ;  /* 0x000000cbc4707223 */ /* 0x000fe20000010063 */
[----:B------:R-:W-:Y:S01]  /*1310*/  SHF.L.U32 R233, R233, 0x10, RZ ;  /* 0x00000010e9e97819 */ /* 0x000fe200000006ff */
[----:B------:R-:W-:Y:S01]  /*1320*/  FMUL.FTZ R105, R193, R102 ;  /* 0x00000066c1697220 */ /* 0x000fe20000410000 */
        /* <DEDUP_REMOVED lines=8> */
[----:B------:R-:W-:-:S02]  /*13b0*/  PRMT R231, R121, 0x7632, R231 ;  /* 0x0000763279e77816 */ /* 0x000fc400000000e7 */
[----:B------:R-:W-:Y:S01]  /*13c0*/  SHF.L.U32 R230, R121, 0x10, RZ ;  /* 0x0000001079e67819 */ /* 0x000fe200000006ff */
[----:B------:R-:W-:Y:S01]  /*13d0*/  FMUL.FTZ R121, R180, R233 ;  /* 0x000000e9b4797220 */ /* 0x000fe20000410000 */
[----:B------:R-:W-:Y:S01]  /*13e0*/  FFMA.FTZ R102, R192, R201, R99 ;  /* 0x000000c9c0667223 */ /* 0x000fe20000010063 */
[----:B------:R-:W-:Y:S01]  /*13f0*/  SHF.L.U32 R232, R232, 0x10, RZ ;  /* 0x00000010e8e87819 */ /* 0x000fe200000006ff */
[----:B------:R-:W-:Y:S01]  /*1400*/  FMUL.FTZ R109, R158, R215 ;  /* 0x000000d79e6d7220 */ /* 0x000fe20000410000 */
[----:B------:R-:W-:Y:S01]  /*1410*/  FADD.FTZ R112, R121, R110 ;  /* 0x0000006e79707221 */ /* 0x000fe20000010000 */
[----:B------:R-:W-:Y:S02]  /*1420*/  FFMA.FTZ R103, R123, R121, R102 ;  /* 0x000000797b677223 */ /* 0x000fe40000010066 */
        /* <DEDUP_REMOVED lines=17> */
[----:B------:R-:W-:-:S02]  /*1540*/  FMUL.FTZ R116, R183, R237 ;  /* 0x000000edb7747220 */ /* 0x000fc40000410000 */
        /* <DEDUP_REMOVED lines=44> */
.L_x_3212:
[----:B------:R-:W-:Y:S05]  /*1810*/  BSYNC.RECONVERGENT B0 ;  /* 0x0000000000007941 */ /* 0x000fea0003800200 */
.L_x_3211:
[----:B------:R-:W1:Y:S08]  /*1820*/  S2UR UR5, SR_CgaCtaId ;  /* 0x00000000000579c3 */ /* 0x000e700000008800 */
[----:B------:R-:W-:Y:S01]  /*1830*/  BAR.SYNC.DEFER_BLOCKING 0x0 ;  /* 0x0000000000007b1d */ /* 0x000fe20000010000 */
[----:B------:R-:W-:Y:S01]  /*1840*/  FADD.FTZ R27, R90, R27 ;  /* 0x0000001b5a1b7221 */ /* 0x000fe20000010000 */
[----:B------:R-:W-:Y:S01]  /*1850*/  FFMA.FTZ R3, R216, R90, R3 ;  /* 0x0000005ad8037223 */ /* 0x000fe20000010003 */
[----:B------:R-:W-:Y:S01]  /*1860*/  FFMA.FTZ R4, R218, R91, R4 ;  /* 0x0000005bda047223 */ /* 0x000fe20000010004 */
[----:B------:R-:W-:Y:S01]  /*1870*/  FADD.FTZ R28, R91, R28 ;  /* 0x0000001c5b1c7221 */ /* 0x000fe20000010000 */
[----:B------:R-:W-:Y:S01]  /*1880*/  FADD.FTZ R25, R92, R25 ;  /* 0x000000195c197221 */ /* 0x000fe20000010000 */
[----:B------:R-:W-:Y:S01]  /*1890*/  UMOV UR4, 0x400 ;  /* 0x0000040000047882 */ /* 0x000fe20000000000 */
        /* <DEDUP_REMOVED lines=15> */
[----:B------:R-:W-:Y:S01]  /*1990*/  HFMA2 R120, -RZ, RZ, 1.875, 0 ;  /* 0x3f800000ff787431 */ /* 0x000fe200000001ff */
[----:B-1----:R-:W-:Y:S01]  /*19a0*/  ULEA UR4, UR5, UR4, 0x18 ;  /* 0x0000000405047291 */ /* 0x002fe2000f8ec0ff */
[----:B-----5:R-:W-:Y:S01]  /*19b0*/  @P0 SHF.L.U32 R120, R209, 0x10, RZ ;  /* 0x00000010d1780819 */ /* 0x020fe200000006ff */
[----:B------:R-:W-:Y:S01]  /*19c0*/  UISETP.NE.U32.AND UP0, UPT, UR10, URZ, UPT ;  /* 0x000000ff0a00728c */ /* 0x000fe2000bf05070 */
[----:B------:R-:W-:Y:S01]  /*19d0*/  FADD.FTZ R37, R214, R37 ;  /* 0x00000025d6257221 */ /* 0x000fe20000010000 */
[----:B------:R-:W-:Y:S01]  /*19e0*/  UIADD3 UR5, UPT, UPT, UR4, 0x6040, URZ ;  /* 0x0000604004057890 */ /* 0x000fe2000fffe0ff */
[----:B------:R-:W-:Y:S01]  /*19f0*/  FFMA.FTZ R13, R196, R214, R13 ;  /* 0x000000d6c40d7223 */ /* 0x000fe2000001000d */
[----:B------:R-:W-:Y:S01]  /*1a00*/  @!UP1 UIADD3 UR5, UPT, UPT, UR4, 0x6000, URZ ;  /* 0x0000600004059890 */ /* 0x000fe2000fffe0ff */
[----:B------:R-:W-:Y:S01]  /*1a10*/  FADD.FTZ R41, R215, R41 ;  /* 0x00000029d7297221 */ /* 0x000fe20000010000 */
[----:B------:R-:W-:Y:S01]  /*1a20*/  UIADD3 UR6, UPT, UPT, UR4, 0x6050, URZ ;  /* 0x0000605004067890 */ /* 0x000fe2000fffe0ff */
[----:B------:R-:W-:Y:S01]  /*1a30*/  FFMA.FTZ R17, R104, R215, R17 ;  /* 0x000000d768117223 */ /* 0x000fe20000010011 */
[----:B------:R-:W-:Y:S01]  /*1a40*/  @!UP1 UIADD3 UR6, UPT, UPT, UR4, 0x6010, URZ ;  /* 0x0000601004069890 */ /* 0x000fe2000fffe0ff */
[----:B------:R-:W-:Y:S01]  /*1a50*/  FADD.FTZ R31, R210, R31 ;  /* 0x0000001fd21f7221 */ /* 0x000fe20000010000 */
[----:B------:R-:W-:Y:S01]  /*1a60*/  UISETP.NE.AND.EX UP0, UPT, UR11, URZ, UPT, UP0 ;  /* 0x000000ff0b00728c */ /* 0x000fe2000bf05300 */
[----:B------:R-:W-:Y:S01]  /*1a70*/  FFMA.FTZ R7, R224, R210, R7 ;  /* 0x000000d2e0077223 */ /* 0x000fe20000010007 */
[----:B------:R-:W-:Y:S01]  /*1a80*/  FFMA.FTZ R12, R205, R235, R12 ;  /* 0x000000ebcd0c7223 */ /* 0x000fe2000001000c */
[----:B0-----:R-:W0:Y:S01]  /*1a90*/  LDS.128 R88, [UR5] ;  /* 0x00000005ff587984 */ /* 0x001e220008000c00 */
[----:B------:R-:W-:Y:S01]  /*1aa0*/  UIADD3 UR5, UPT, UPT, UR4, 0x6060, URZ ;  /* 0x0000606004057890 */ /* 0x000fe2000fffe0ff */
[----:B------:R-:W-:Y:S01]  /*1ab0*/  FADD.FTZ R36, R235, R36 ;  /* 0x00000024eb247221 */ /* 0x000fe20000010000 */
[----:B------:R-:W-:Y:S01]  /*1ac0*/  @!UP1 UIADD3 UR5, UPT, UPT, UR4, 0x6020, URZ ;  /* 0x0000602004059890 */ /* 0x000fe2000fffe0ff */
[----:B------:R-:W1:Y:S01]  /*1ad0*/  LDS.128 R92, [UR6] ;  /* 0x00000006ff5c7984 */ /* 0x000e620008000c00 */
[----:B------:R-:W-:Y:S01]  /*1ae0*/  UIADD3 UR6, UPT, UPT, UR4, 0x6070, URZ ;  /* 0x0000607004067890 */ /* 0x000fe2000fffe0ff */
[----:B------:R-:W-:Y:S01]  /*1af0*/  FADD.FTZ R38, R234, R38 ;  /* 0x00000026ea267221 */ /* 0x000fe20000010000 */
[----:B------:R-:W-:Y:S01]  /*1b00*/  @!UP1 UIADD3 UR6, UPT, UPT, UR4, 0x6030, URZ ;  /* 0x0000603004069890 */ /* 0x000fe2000fffe0ff */
[----:B------:R-:W-:Y:S01]  /*1b10*/  FFMA.FTZ R14, R199, R234, R14 ;  /* 0x000000eac70e7223 */ /* 0x000fe2000001000e */
[----:B------:R-:W-:Y:S01]  /*1b20*/  FADD.FTZ R39, R228, R39 ;  /* 0x00000027e4277221 */ /* 0x000fe20000010000 */
[----:B------:R-:W-:Y:S01]  /*1b30*/  FFMA.FTZ R15, R192, R228, R15 ;  /* 0x000000e4c00f7223 */ /* 0x000fe2000001000f */
[----:B------:R-:W-:Y:S01]  /*1b40*/  FADD.FTZ R40, R233, R40 ;  /* 0x00000028e9287221 */ /* 0x000fe20000010000 */
[----:B------:R-:W2:Y:S01]  /*1b50*/  LDS.128 R96, [UR5] ;  /* 0x00000005ff607984 */ /* 0x000ea20008000c00 */
[----:B------:R-:W-:Y:S01]  /*1b60*/  FFMA.FTZ R16, R123, R233, R16 ;  /* 0x000000e97b107223 */ /* 0x000fe20000010010 */
[----:B------:R-:W-:Y:S01]  /*1b70*/  FFMA.FTZ R18, R105, R232, R18 ;  /* 0x000000e869127223 */ /* 0x000fe20000010012 */
[----:B------:R-:W-:Y:S01]  /*1b80*/  FADD.FTZ R42, R232, R42 ;  /* 0x0000002ae82a7221 */ /* 0x000fe20000010000 */
[----:B------:R-:W3:Y:S01]  /*1b90*/  LDS.128 R100, [UR6] ;  /* 0x00000006ff647984 */ /* 0x000ee20008000c00 */
        /* <DEDUP_REMOVED lines=40> */
[----:B-----5:R-:W-:Y:S01]  /*1e20*/  PRMT R96, R91, 0x7632, R96 ;  /* 0x000076325b607816 */ /* 0x020fe20000000060 */
[-CC-:B------:R-:W-:Y:S01]  /*1e30*/  FFMA.FTZ R216, R216, R214.reuse, R215.reuse ;  /* 0x000000d6d8d87223 */ /* 0x180fe200000100d7 */
[----:B------:R-:W-:Y:S01]  /*1e40*/  FADD.FTZ R224, R219, -R224 ;  /* 0x800000e0dbe07221 */ /* 0x000fe20000010000 */
[----:B------:R-:W-:Y:S01]  /*1e50*/  FADD.FTZ R226, R227, -R226 ;  /* 0x800000e2e3e27221 */ /* 0x000fe20000010000 */
[--C-:B------:R-:W-:Y:S01]  /*1e60*/  FFMA.FTZ R220, R220, R214, R215.reuse ;  /* 0x000000d6dcdc7223 */ /* 0x100fe200000100d7 */
[----:B------:R-:W-:Y:S01]  /*1e70*/  SHF.L.U32 R102, R91, 0x10, RZ ;  /* 0x000000105b667819 */ /* 0x000fe200000006ff */
[C---:B------:R-:W-:Y:S01]  /*1e80*/  FMUL.FTZ R95, R193.reuse, R224 ;  /* 0x000000e0c15f7220 */ /* 0x040fe20000410000 */
[----:B------:R-:W-:Y:S01]  /*1e90*/  FMUL.FTZ R97, R193, R226 ;  /* 0x000000e2c1617220 */ /* 0x000fe20000410000 */
[-CC-:B------:R-:W-:Y:S01]  /*1ea0*/  FFMA.FTZ R92, R208, R214.reuse, R215.reuse ;  /* 0x000000d6d05c7223 */ /* 0x180fe200000100d7 */
[----:B------:R-:W-:Y:S01]  /*1eb0*/  FFMA.FTZ R222, R222, R214, R215 ;  /* 0x000000d6dede7223 */ /* 0x000fe200000100d7 */
[----:B------:R-:W-:Y:S01]  /*1ec0*/  SHF.L.U32 R100, R47, 0x10, RZ ;  /* 0x000000102f647819 */ /* 0x000fe200000006ff */
[-C--:B------:R-:W-:Y:S01]  /*1ed0*/  FMUL.FTZ R95, R95, R120.reuse ;  /* 0x000000785f5f7220 */ /* 0x080fe20000410000 */
[----:B------:R-:W-:Y:S01]  /*1ee0*/  SHF.L.U32 R208, R174, 0x10, RZ ;  /* 0x00000010aed07819 */ /* 0x000fe200000006ff */
[----:B------:R-:W-:Y:S01]  /*1ef0*/  FADD.FTZ R216, R213, -R216 ;  /* 0x800000d8d5d87221 */ /* 0x000fe20000010000 */
[----:B------:R-:W-:Y:S01]  /*1f00*/  SHF.L.U32 R96, R96, 0x10, RZ ;  /* 0x0000001060607819 */ /* 0x000fe200000006ff */
[----:B------:R-:W-:Y:S01]  /*1f10*/  FMUL.FTZ R97, R97, R120 ;  /* 0x0000007861617220 */ /* 0x000fe20000410000 */
[----:B------:R-:W-:Y:S01]  /*1f20*/  FADD.FTZ R220, R217, -R220 ;  /* 0x800000dcd9dc7221 */ /* 0x000fe20000010000 */
[----:B------:R-:W-:Y:S01]  /*1f30*/  FADD.FTZ R222, R225, -R222 ;  /* 0x800000dee1de7221 */ /* 0x000fe20000010000 */
[C---:B------:R-:W-:Y:S01]  /*1f40*/  FMUL.FTZ R102, R95.reuse, R102 ;  /* 0x000000665f667220 */ /* 0x040fe20000410000 */
[----:B------:R-:W-:Y:S01]  /*1f50*/  FMUL.FTZ R217, R95, R100 ;  /* 0x000000645fd97220 */ /* 0x000fe20000410000 */
[C---:B------:R-:W-:Y:S01]  /*1f60*/  FMUL.FTZ R103, R97.reuse, R96 ;  /* 0x0000006061677220 */ /* 0x040fe20000410000 */
[----:B------:R-:W-:Y:S01]  /*1f70*/  FMUL.FTZ R226, R97, R208 ;  /* 0x000000d061e27220 */ /* 0x000fe20000410000 */
[C---:B------:R-:W-:Y:S01]  /*1f80*/  FMUL.FTZ R95, R193.reuse, R216 ;  /* 0x000000d8c15f7220 */ /* 0x040fe20000410000 */
[----:B------:R-:W-:Y:S01]  /*1f90*/  PRMT R93, R90, 0x7632, R93 ;  /* 0x000076325a5d7816 */ /* 0x000fe2000000005d */
[--C-:B------:R-:W-:Y:S01]  /*1fa0*/  FFMA.FTZ R218, R218, R214, R215.reuse ;  /* 0x000000d6dada7223 */ /* 0x100fe200000100d7 */
[C---:B------:R-:W-:Y:S01]  /*1fb0*/  FMUL.FTZ R97, R193.reuse, R220 ;  /* 0x000000dcc1617220 */ /* 0x040fe20000410000 */
[----:B------:R-:W-:Y:S01]  /*1fc0*/  FMUL.FTZ R209, R193, R222 ;  /* 0x000000dec1d17220 */ /* 0x000fe20000410000 */
[----:B------:R-:W-:Y:S01]  /*1fd0*/  SHF.L.U32 R210, R89, 0x10, RZ ;  /* 0x0000001059d27819 */ /* 0x000fe200000006ff */
[----:B------:R-:W-:Y:S01]  /*1fe0*/  FFMA.FTZ R94, R212, R214, R215 ;  /* 0x000000d6d45e7223 */ /* 0x000fe200000100d7 */
[----:B------:R-:W-:Y:S01]  /*1ff0*/  SHF.L.U32 R96, R45, 0x10, RZ ;  /* 0x000000102d607819 */ /* 0x000fe200000006ff */
[-C--:B------:R-:W-:Y:S01]  /*2000*/  FMUL.FTZ R95, R95, R120.reuse ;  /* 0x000000785f5f7220 */ /* 0x080fe20000410000 */
[----:B------:R-:W-:Y:S01]  /*2010*/  SHF.L.U32 R91, R90, 0x10, RZ ;  /* 0x000000105a5b7819 */ /* 0x000fe200000006ff */
[----:B------:R-:W-:Y:S01]  /*2020*/  FADD.FTZ R218, R223, -R218 ;  /* 0x800000dadfda7221 */ /* 0x000fe20000010000 */
[----:B------:R-:W-:Y:S01]  /*2030*/  SHF.L.U32 R224, R173, 0x10, RZ ;  /* 0x00000010ade07819 */ /* 0x000fe200000006ff */
[-C--:B------:R-:W-:Y:S01]  /*2040*/  FMUL.FTZ R100, R97, R120.reuse ;  /* 0x0000007861647220 */ /* 0x080fe20000410000 */
[----:B------:R-:W-:Y:S01]  /*2050*/  SHF.L.U32 R212, R93, 0x10, RZ ;  /* 0x000000105dd47819 */ /* 0x000fe200000006ff */
[----:B------:R-:W-:Y:S01]  /*2060*/  FADD.FTZ R92, R211, -R92 ;  /* 0x8000005cd35c7221 */ /* 0x000fe20000010000 */
[----:B------:R-:W-:Y:S01]  /*2070*/  FMUL.FTZ R93, R209, R120 ;  /* 0x00000078d15d7220 */ /* 0x000fe20000410000 */
[----:B------:R-:W-:Y:S01]  /*2080*/  FADD.FTZ R94, R221, -R94 ;  /* 0x8000005edd5e7221 */ /* 0x000fe20000010000 */
[----:B------:R-:W-:Y:S01]  /*2090*/  PRMT R90, R89, 0x7632, R90 ;  /* 0x00007632595a7816 */ /* 0x000fe2000000005a */
[C---:B------:R-:W-:Y:S01]  /*20a0*/  FMUL.FTZ R210, R95.reuse, R210 ;  /* 0x000000d25fd27220 */ /* 0x040fe20000410000 */
[----:B------:R-:W-:Y:S01]  /*20b0*/  SHF.L.U32 R101, R46, 0x10, RZ ;  /* 0x000000102e657819 */ /* 0x000fe200000006ff */
[----:B------:R-:W-:Y:S01]  /*20c0*/  FMUL.FTZ R97, R95, R96 ;  /* 0x000000605f617220 */ /* 0x000fe20000410000 */
[----:B------:R-:W-:Y:S01]  /*20d0*/  FMUL.FTZ R208, R100, R91 ;  /* 0x0000005b64d07220 */ /* 0x000fe20000410000 */
[----:B------:R-:W-:Y:S01]  /*20e0*/  FMUL.FTZ R95, R193, R218 ;  /* 0x000000dac15f7220 */ /* 0x000fe20000410000 */
[C---:B------:R-:W-:Y:S01]  /*20f0*/  FMUL.FTZ R209, R93.reuse, R212 ;  /* 0x000000d45dd17220 */ /* 0x040fe20000410000 */
[----:B------:R-:W-:Y:S01]  /*2100*/  FMUL.FTZ R224, R93, R224 ;  /* 0x000000e05de07220 */ /* 0x000fe20000410000 */
        /* <DEDUP_REMOVED lines=16> */
[----:B------:R-:W-:Y:S01]  /*2210*/  FMUL.FTZ R88, R91, R96 ;  /* 0x000000605b587220 */ /* 0x000fe20000410000 */
[C---:B------:R-:W-:Y:S01]  /*2220*/  FMUL.FTZ R95, R93.reuse, R100 ;  /* 0x000000645d5f7220 */ /* 0x040fe20000410000 */
[----:B------:R-:W-:Y:S01]  /*2230*/  F2FP.BF16.F32.PACK_AB R91, R226, R217 ;  /* 0x000000d9e25b723e */ /* 0x000fe200000010ff */
[----:B------:R-:W-:Y:S01]  /*2240*/  FMUL.FTZ R213, R93, R90 ;  /* 0x0000005a5dd57220 */ /* 0x000fe20000410000 */
[----:B------:R-:W-:-:S02]  /*2250*/  F2FP.BF16.F32.PACK_AB R90, R224, R101 ;  /* 0x00000065e05a723e */ /* 0x000fc400000010ff */
[----:B------:R-:W-:Y:S02]  /*2260*/  F2FP.BF16.F32.PACK_AB R89, R216, R97 ;  /* 0x00000061d859723e */ /* 0x000fe400000010ff */
[----:B------:R-:W-:Y:S01]  /*2270*/  F2FP.BF16.F32.PACK_AB R88, R95, R88 ;  /* 0x000000585f58723e */ /* 0x000fe200000010ff */
[----:B------:R-:W-:Y:S06]  /*2280*/  BRA `(.L_x_3215) ;  /* 0x0000000400207947 */ /* 0x000fec0003800000 */
.L_x_3214:
[-CC-:B------:R-:W-:Y:S01]  /*2290*/  FFMA.FTZ R224, R224, R214.reuse, R215.reuse ;  /* 0x000000d6e0e07223 */ /* 0x180fe200000100d7 */
[-C--:B------:R-:W-:Y:S01]  /*22a0*/  FFMA.FTZ R226, R226, R214.reuse, R215 ;  /* 0x000000d6e2e27223 */ /* 0x080fe200000100d7 */
[----:B-----5:R-:W-:Y:S01]  /*22b0*/  PRMT R81, R91, 0x7632, R81 ;  /* 0x000076325b517816 */ /* 0x020fe20000000051 */
[-CC-:B------:R-:W-:Y:S01]  /*22c0*/  FFMA.FTZ R220, R220, R214.reuse, R215.reuse ;  /* 0x000000d6dcdc7223 */ /* 0x180fe200000100d7 */
[----:B------:R-:W-:Y:S01]  /*22d0*/  FADD.FTZ R224, R219, -R224 ;  /* 0x800000e0dbe07221 */ /* 0x000fe20000010000 */
[----:B------:R-:W-:Y:S01]  /*22e0*/  FADD.FTZ R226, R227, -R226 ;  /* 0x800000e2e3e27221 */ /* 0x000fe20000010000 */
[----:B------:R-:W-:Y:S01]  /*22f0*/  SHF.L.U32 R91, R91, 0x10, RZ ;  /* 0x000000105b5b7819 */ /* 0x000fe200000006ff */
[--C-:B------:R-:W-:Y:S01]  /*2300*/  FFMA.FTZ R216, R216, R214, R215.reuse ;  /* 0x000000d6d8d87223 */ /* 0x100fe200000100d7 */
[C---:B------:R-:W-:Y:S01]  /*2310*/  FMUL.FTZ R82, R193.reuse, R224 ;  /* 0x000000e0c1527220 */ /* 0x040fe20000410000 */
[----:B------:R-:W-:Y:S01]  /*2320*/  FMUL.FTZ R83, R193, R226 ;  /* 0x000000e2c1537220 */ /* 0x000fe20000410000 */
[----:B------:R-:W-:Y:S01]  /*2330*/  SHF.L.U32 R87, R47, 0x10, RZ ;  /* 0x000000102f577819 */ /* 0x000fe200000006ff */
[----:B------:R-:W-:Y:S01]  /*2340*/  FFMA.FTZ R222, R222, R214, R215 ;  /* 0x000000d6dede7223 */ /* 0x000fe200000100d7 */
[-C--:B------:R-:W-:Y:S01]  /*2350*/  FMUL.FTZ R80, R82, R120.reuse ;  /* 0x0000007852507220 */ /* 0x080fe20000410000 */
[----:B------:R-:W-:Y:S01]  /*2360*/  FADD.FTZ R220, R217, -R220 ;  /* 0x800000dcd9dc7221 */ /* 0x000fe20000010000 */
[----:B------:R-:W-:Y:S01]  /*2370*/  SHF.L.U32 R86, R81, 0x10, RZ ;  /* 0x0000001051567819 */ /* 0x000fe200000006ff */
[----:B------:R-:W-:Y:S01]  /*2380*/  FMUL.FTZ R81, R83, R120 ;  /* 0x0000007853517220 */ /* 0x000fe20000410000 */
[----:B------:R-:W-:Y:S01]  /*2390*/  SHF.L.U32 R94, R174, 0x10, RZ ;  /* 0x00000010ae5e7819 */ /* 0x000fe200000006ff */
[----:B------:R-:W-:Y:S01]  /*23a0*/  FADD.FTZ R216, R213, -R216 ;  /* 0x800000d8d5d87221 */ /* 0x000fe20000010000 */
[----:B------:R-:W-:Y:S01]  /*23b0*/  FADD.FTZ R222, R225, -R222 ;  /* 0x800000dee1de7221 */ /* 0x000fe20000010000 */
[C---:B------:R-:W-:Y:S01]  /*23c0*/  FMUL.FTZ R102, R80.reuse, R91 ;  /* 0x0000005b50667220 */ /* 0x040fe20000410000 */
[----:B------:R-:W-:Y:S01]  /*23d0*/  FMUL.FTZ R101, R80, R87 ;  /* 0x0000005750657220 */ /* 0x000fe20000410000 */
[----:B------:R-:W-:Y:S01]  /*23e0*/  FMUL.FTZ R80, R193, R220 ;  /* 0x000000dcc1507220 */ /* 0x000fe20000410000 */
[----:B------:R-:W-:Y:S01]  /*23f0*/  PRMT R85, R90, 0x7632, R85 ;  /* 0x000076325a557816 */ /* 0x000fe20000000055 */
[--C-:B------:R-:W-:Y:S01]  /*2400*/  FFMA.FTZ R218, R218, R214, R215.reuse ;  /* 0x000000d6dada7223 */ /* 0x100fe200000100d7 */
[----:B------:R-:W-:Y:S01]  /*2410*/  SHF.L.U32 R96, R90, 0x10, RZ ;  /* 0x000000105a607819 */ /* 0x000fe200000006ff */
[C---:B------:R-:W-:Y:S01]  /*2420*/  FMUL.FTZ R103, R81.reuse, R86 ;  /* 0x0000005651677220 */ /* 0x040fe20000410000 */
[--C-:B------:R-:W-:Y:S01]  /*2430*/  FFMA.FTZ R90, R208, R214, R215.reuse ;  /* 0x000000d6d05a7223 */ /* 0x100fe200000100d7 */
[----:B------:R-:W-:Y:S01]  /*2440*/  FMUL.FTZ R226, R81, R94 ;  /* 0x0000005e51e27220 */ /* 0x000fe20000410000 */
[C---:B------:R-:W-:Y:S01]  /*2450*/  FMUL.FTZ R86, R193.reuse, R216 ;  /* 0x000000d8c1567220 */ /* 0x040fe20000410000 */
[----:B------:R-:W-:Y:S01]  /*2460*/  FFMA.FTZ R92, R212, R214, R215 ;  /* 0x000000d6d45c7223 */ /* 0x000fe200000100d7 */
[----:B------:R-:W-:Y:S01]  /*2470*/  SHF.L.U32 R100, R46, 0x10, RZ ;  /* 0x000000102e647819 */ /* 0x000fe200000006ff */
[----:B------:R-:W-:Y:S01]  /*2480*/  FMUL.FTZ R81, R193, R222 ;  /* 0x000000dec1517220 */ /* 0x000fe20000410000 */
[-C--:B------:R-:W-:Y:S01]  /*2490*/  FMUL.FTZ R87, R80, R120.reuse ;  /* 0x0000007850577220 */ /* 0x080fe20000410000 */
[----:B------:R-:W-:Y:S01]  /*24a0*/  PRMT R84, R89, 0x7632, R84 ;  /* 0x0000763259547816 */ /* 0x000fe20000000054 */
        /* <DEDUP_REMOVED lines=9> */
[C---:B------:R-:W-:Y:S01]  /*2540*/  FMUL.FTZ R208, R87.reuse, R96 ;  /* 0x0000006057d07220 */ /* 0x040fe20000410000 */
[----:B------:R-:W-:Y:S01]  /*2550*/  FMUL.FTZ R97, R87, R100 ;  /* 0x0000006457617220 */ /* 0x000fe20000410000 */
[----:B------:R-:W-:Y:S01]  /*2560*/  PRMT R89, R88, 0x7632, R89 ;  /* 0x0000763258597816 */ /* 0x000fe20000000059 */
[----:B------:R-:W-:Y:S01]  /*2570*/  FMUL.FTZ R87, R193, R218 ;  /* 0x000000dac1577220 */ /* 0x000fe20000410000 */
[----:B------:R-:W-:Y:S01]  /*2580*/  SHF.L.U32 R100, R84, 0x10, RZ ;  /* 0x0000001054647819 */ /* 0x000fe200000006ff */
[C---:B------:R-:W-:Y:S01]  /*2590*/  FMUL.FTZ R210, R85.reuse, R210 ;  /* 0x000000d255d27220 */ /* 0x040fe20000410000 */
        /* <DEDUP_REMOVED lines=22> */
[----:B------:R-:W-:-:S07]  /*2700*/  F2FP.BF16.F32.PACK_AB R88, R93, R88 ;  /* 0x000000585d58723e */ /* 0x000fce00000010ff */
.L_x_3215:
[----:B------:R-:W0:Y:S01]  /*2710*/  @P1 LDC.64 R100, c[0x0][0x478] ;  /* 0x00011e00ff641b82 */ /* 0x000e220000000a00 */
[----:B------:R-:W-:-:S07]  /*2720*/  IMAD.WIDE.U32 R92, R195, 0x10, R98 ;  /* 0x00000010c35c7825 */ /* 0x000fce00078e0062 */
[----:B------:R-:W1:Y:S01]  /*2730*/  LDC.64 R96, c[0x0][0x468] ;  /* 0x00011a00ff607b82 */ /* 0x000e620000000a00 */
[----:B0-----:R-:W-:-:S05]  /*2740*/  @P1 IMAD.WIDE.U32 R100, R197, 0x20, R100 ;  /* 0x00000020c5641825 */ /* 0x001fca00078e0064 */
[----:B------:R0:W-:Y:S01]  /*2750*/  @P1 STG.E.128 desc[UR8][R100.64], R84 ;  /* 0x0000005464001986 */ /* 0x0001e2000c101d08 */
[----:B-1----:R-:W-:-:S03]  /*2760*/  IMAD.WIDE.U32 R216, R197, 0x10, R96 ;  /* 0x00000010c5d87825 */ /* 0x002fc600078e0060 */
        /* <DEDUP_REMOVED lines=8> */
[----:B------:R-:W-:Y:S01]  /*27f0*/  FADD.FTZ R192, R201, -R192 ;  /* 0x800000c0c9c07221 */ /* 0x000fe20000010000 */
[----:B------:R-:W-:Y:S01]  /*2800*/  FADD.FTZ R80, R121, -R80 ;  /* 0x8000005079507221 */ /* 0x000fe20000010000 */
[----:B------:R-:W-:Y:S01]  /*2810*/  FFMA.FTZ R196, R196, R214, R215 ;  /* 0x000000d6c4c47223 */ /* 0x000fe200000100d7 */
[----:B-----5:R-:W-:Y:S01]  /*2820*/  PRMT R87, R95, 0x7632, R87 ;  /* 0x000076325f577816 */ /* 0x020fe20000000057 */
[----:B------:R-:W-:Y:S01]  /*2830*/  FMUL.FTZ R82, R193, R192 ;  /* 0x000000c0c1527220 */ /* 0x000fe20000410000 */
[----:B------:R-:W-:Y:S01]  /*2840*/  FADD.FTZ R202, R202, -R81 ;  /* 0x80000051caca7221 */ /* 0x000fe20000010000 */
[----:B------:R-:W-:Y:S01]  /*2850*/  FADD.FTZ R86, R200, -R83 ;  /* 0x80000053c8567221 */ /* 0x000fe20000010000 */
[----:B------:R-:W-:Y:S01]  /*2860*/  SHF.L.U32 R95, R95, 0x10, RZ ;  /* 0x000000105f5f7819 */ /* 0x000fe200000006ff */
[--C-:B------:R-:W-:Y:S01]  /*2870*/  FFMA.FTZ R205, R205, R214, R215.reuse ;  /* 0x000000d6cdcd7223 */ /* 0x100fe200000100d7 */
[----:B------:R-:W-:Y:S01]  /*2880*/  SHF.L.U32 R81, R51, 0x10, RZ ;  /* 0x0000001033517819 */ /* 0x000fe200000006ff */
[----:B------:R-:W-:Y:S01]  /*2890*/  FMUL.FTZ R83, R193, R80 ;  /* 0x00000050c1537220 */ /* 0x000fe20000410000 */
[----:B------:R-:W-:Y:S01]  /*28a0*/  FFMA.FTZ R199, R199, R214, R215 ;  /* 0x000000d6c7c77223 */ /* 0x000fe200000100d7 */
[-C--:B------:R-:W-:Y:S01]  /*28b0*/  FMUL.FTZ R80, R82, R120.reuse ;  /* 0x0000007852507220 */ /* 0x080fe20000410000 */
[----:B------:R-:W-:Y:S01]  /*28c0*/  FADD.FTZ R196, R203, -R196 ;  /* 0x800000c4cbc47221 */ /* 0x000fe20000010000 */
[----:B------:R-:W-:Y:S01]  /*28d0*/  PRMT R85, R94, 0x7632, R85 ;  /* 0x000076325e557816 */ /* 0x000fe20000000055 */
[----:B------:R-:W-:Y:S01]  /*28e0*/  FADD.FTZ R100, R194, -R205 ;  /* 0x800000cdc2647221 */ /* 0x000fe20000010000 */
[----:B------:R-:W-:Y:S01]  /*28f0*/  SHF.L.U32 R216, R94, 0x10, RZ ;  /* 0x000000105ed87819 */ /* 0x000fe200000006ff */
[----:B------:R-:W-:Y:S01]  /*2900*/  FADD.FTZ R194, R122, -R199 ;  /* 0x800000c77ac27221 */ /* 0x000fe20000010000 */
[----:B------:R-:W-:Y:S01]  /*2910*/  SHF.L.U32 R94, R170, 0x10, RZ ;  /* 0x00000010aa5e7819 */ /* 0x000fe200000006ff */
[C---:B------:R-:W-:Y:S01]  /*2920*/  FMUL.FTZ R121, R80.reuse, R95 ;  /* 0x0000005f50797220 */ /* 0x040fe20000410000 */
[----:B------:R-:W-:Y:S01]  /*2930*/  SHF.L.U32 R192, R87, 0x10, RZ ;  /* 0x0000001057c07819 */ /* 0x000fe200000006ff */
[----:B------:R-:W-:Y:S01]  /*2940*/  FMUL.FTZ R87, R83, R120 ;  /* 0x0000007853577220 */ /* 0x000fe20000410000 */
[----:B------:R-:W-:Y:S01]  /*2950*/  FMUL.FTZ R123, R80, R81 ;  /* 0x00000051507b7220 */ /* 0x000fe20000410000 */
[C---:B------:R-:W-:Y:S01]  /*2960*/  FMUL.FTZ R80, R193.reuse, R196 ;  /* 0x000000c4c1507220 */ /* 0x040fe20000410000 */
[----:B------:R-:W-:Y:S01]  /*2970*/  FMUL.FTZ R86, R193, R86 ;  /* 0x00000056c1567220 */ /* 0x000fe20000410000 */
[----:B------:R-:W-:Y:S01]  /*2980*/  FFMA.FTZ R207, R207, R214, R215 ;  /* 0x000000d6cfcf7223 */ /* 0x000fe200000100d7 */
[C---:B------:R-:W-:Y:S01]  /*2990*/  FMUL.FTZ R192, R87.reuse, R192 ;  /* 0x000000c057c07220 */ /* 0x040fe20000410000 */
[----:B------:R-:W-:Y:S01]  /*29a0*/  FMUL.FTZ R204, R87, R94 ;  /* 0x0000005e57cc7220 */ /* 0x000fe20000410000 */
[----:B------:R-:W-:Y:S01]  /*29b0*/  SHF.L.U32 R122, R50, 0x10, RZ ;  /* 0x00000010327a7819 */ /* 0x000fe200000006ff */
[----:B------:R-:W-:Y:S01]  /*29c0*/  FMUL.FTZ R81, R193, R194 ;  /* 0x000000c2c1517220 */ /* 0x000fe20000410000 */
[----:B------:R-:W-:Y:S01]  /*29d0*/  SHF.L.U32 R90, R93, 0x10, RZ ;  /* 0x000000105d5a7819 */ /* 0x000fe200000006ff */
[-C--:B------:R-:W-:Y:S01]  /*29e0*/  FMUL.FTZ R87, R80, R120.reuse ;  /* 0x0000007850577220 */ /* 0x080fe20000410000 */
[----:B------:R-:W-:Y:S01]  /*29f0*/  SHF.L.U32 R94, R49, 0x10, RZ ;  /* 0x00000010315e7819 */ /* 0x000fe200000006ff */
[----:B------:R-:W-:Y:S01]  /*2a00*/  FADD.FTZ R198, R198, -R207 ;  /* 0x800000cfc6c67221 */ /* 0x000fe20000010000 */
[----:B------:R-:W-:Y:S01]  /*2a10*/  SHF.L.U32 R194, R85, 0x10, RZ ;  /* 0x0000001055c27819 */ /* 0x000fe200000006ff */
[----:B------:R-:W-:Y:S01]  /*2a20*/  FMUL.FTZ R85, R86, R120 ;  /* 0x0000007856557220 */ /* 0x000fe20000410000 */
[----:B------:R-:W-:Y:S01]  /*2a30*/  PRMT R84, R93, 0x7632, R84 ;  /* 0x000076325d547816 */ /* 0x000fe20000000054 */
[----:B------:R-:W-:Y:S01]  /*2a40*/  FMUL.FTZ R197, R87, R216 ;  /* 0x000000d857c57220 */ /* 0x000fe20000410000 */
[----:B------:R-:W-:Y:S01]  /*2a50*/  SHF.L.U32 R200, R169, 0x10, RZ ;  /* 0x00000010a9c87819 */ /* 0x000fe200000006ff */
[----:B------:R-:W-:Y:S01]  /*2a60*/  FMUL.FTZ R101, R87, R122 ;  /* 0x0000007a57657220 */ /* 0x000fe20000410000 */
[----:B------:R-:W-:Y:S01]  /*2a70*/  FMUL.FTZ R89, R81, R120 ;  /* 0x0000007851597220 */ /* 0x000fe20000410000 */
[C---:B------:R-:W-:Y:S01]  /*2a80*/  FMUL.FTZ R199, R85.reuse, R90 ;  /* 0x0000005a55c77220 */ /* 0x040fe20000410000 */
[----:B------:R-:W-:Y:S01]  /*2a90*/  FMUL.FTZ R94, R85, R94 ;  /* 0x0000005e555e7220 */ /* 0x000fe20000410000 */
[C---:B------:R-:W-:Y:S01]  /*2aa0*/  FMUL.FTZ R87, R193.reuse, R100 ;  /* 0x00000064c1577220 */ /* 0x040fe20000410000 */
[----:B------:R-:W-:Y:S01]  /*2ab0*/  SHF.L.U32 R196, R84, 0x10, RZ ;  /* 0x0000001054c47819 */ /* 0x000fe200000006ff */
[C---:B------:R-:W-:Y:S01]  /*2ac0*/  FMUL.FTZ R84, R193.reuse, R202 ;  /* 0x000000cac1547220 */ /* 0x040fe20000410000 */
        /* <DEDUP_REMOVED lines=14> */
[C---:B------:R-:W-:Y:S01]  /*2bb0*/  FMUL.FTZ R88, R89.reuse, R90 ;  /* 0x0000005a59587220 */ /* 0x040fe20000410000 */
[C---:B------:R-:W-:Y:S01]  /*2bc0*/  FMUL.FTZ R93, R198.reuse, R93 ;  /* 0x0000005dc65d7220 */ /* 0x040fe20000410000 */
[----:B------:R-:W-:Y:S01]  /*2bd0*/  FMUL.FTZ R201, R89, R92 ;  /* 0x0000005c59c97220 */ /* 0x000fe20000410000 */
[----:B------:R-:W-:Y:S01]  /*2be0*/  FMUL.FTZ R198, R198, R91 ;  /* 0x0000005bc6c67220 */ /* 0x000fe20000410000 */
[----:B------:R-:W-:-:S02]  /*2bf0*/  F2FP.BF16.F32.PACK_AB R91, R204, R123 ;  /* 0x0000007bcc5b723e */ /* 0x000fc400000010ff */
[----:B------:R-:W-:Y:S02]  /*2c00*/  F2FP.BF16.F32.PACK_AB R90, R200, R101 ;  /* 0x00000065c85a723e */ /* 0x000fe400000010ff */
[----:B------:R-:W-:Y:S02]  /*2c10*/  F2FP.BF16.F32.PACK_AB R89, R95, R94 ;  /* 0x0000005e5f59723e */ /* 0x000fe400000010ff */
[----:B------:R-:W-:Y:S01]  /*2c20*/  F2FP.BF16.F32.PACK_AB R88, R93, R88 ;  /* 0x000000585d58723e */ /* 0x000fe200000010ff */
[----:B------:R-:W-:Y:S06]  /*2c30*/  BRA `(.L_x_3217) ;  /* 0x0000000400207947 */ /* 0x000fec0003800000 */
.L_x_3216:
[-C--:B------:R-:W-:Y:S01]  /*2c40*/  FFMA.FTZ R192, R192, R214.reuse, R215 ;  /* 0x000000d6c0c07223 */ /* 0x080fe200000100d7 */
[C---:B0----5:R-:W-:Y:S01]  /*2c50*/  PRMT R101, R95.reuse, 0x7632, R101 ;  /* 0x000076325f657816 */ /* 0x061fe20000000065 */
[-CC-:B------:R-:W-:Y:S01]  /*2c60*/  FFMA.FTZ R91, R206, R214.reuse, R215.reuse ;  /* 0x000000d6ce5b7223 */ /* 0x180fe200000100d7 */
[----:B------:R-:W-:Y:S01]  /*2c70*/  SHF.L.U32 R216, R95, 0x10, RZ ;  /* 0x000000105fd87819 */ /* 0x000fe200000006ff */
[-CC-:B------:R-:W-:Y:S01]  /*2c80*/  FFMA.FTZ R95, R204, R214.reuse, R215.reuse ;  /* 0x000000d6cc5f7223 */ /* 0x180fe200000100d7 */
[-C--:B------:R-:W-:Y:S01]  /*2c90*/  FFMA.FTZ R204, R123, R214.reuse, R215 ;  /* 0x000000d67bcc7223 */ /* 0x080fe200000100d7 */
[----:B------:R-:W-:Y:S01]  /*2ca0*/  FADD.FTZ R192, R201, -R192 ;  /* 0x800000c0c9c07221 */ /* 0x000fe20000010000 */
[----:B------:R-:W-:Y:S01]  /*2cb0*/  FADD.FTZ R202, R202, -R91 ;  /* 0x8000005bcaca7221 */ /* 0x000fe20000010000 */
[-CC-:B------:R-:W-:Y:S01]  /*2cc0*/  FFMA.FTZ R205, R205, R214.reuse, R215.reuse ;  /* 0x000000d6cdcd7223 */ /* 0x180fe200000100d7 */
[----:B------:R-:W-:Y:S01]  /*2cd0*/  FADD.FTZ R204, R121, -R204 ;  /* 0x800000cc79cc7221 */ /* 0x000fe20000010000 */
[----:B------:R-:W-:Y:S01]  /*2ce0*/  FFMA.FTZ R199, R199, R214, R215 ;  /* 0x000000d6c7c77223 */ /* 0x000fe200000100d7 */
[----:B------:R-:W-:Y:S01]  /*2cf0*/  FMUL.FTZ R91, R193, R192 ;  /* 0x000000c0c15b7220 */ /* 0x000fe20000410000 */
[----:B------:R-:W-:Y:S01]  /*2d00*/  FADD.FTZ R200, R200, -R95 ;  /* 0x8000005fc8c87221 */ /* 0x000fe20000010000 */
[----:B------:R-:W-:Y:S01]  /*2d10*/  FFMA.FTZ R90, R196, R214, R215 ;  /* 0x000000d6c45a7223 */ /* 0x000fe200000100d7 */
[----:B------:R-:W-:Y:S01]  /*2d20*/  FADD.FTZ R196, R194, -R205 ;  /* 0x800000cdc2c47221 */ /* 0x000fe20000010000 */
[----:B------:R-:W-:Y:S01]  /*2d30*/  SHF.L.U32 R192, R51, 0x10, RZ ;  /* 0x0000001033c07819 */ /* 0x000fe200000006ff */
[----:B------:R-:W-:Y:S01]  /*2d40*/  FMUL.FTZ R95, R193, R204 ;  /* 0x000000ccc15f7220 */ /* 0x000fe20000410000 */
[-C--:B------:R-:W-:Y:S01]  /*2d50*/  FMUL.FTZ R91, R91, R120.reuse ;  /* 0x000000785b5b7220 */ /* 0x080fe20000410000 */
[----:B------:R-:W-:Y:S01]  /*2d60*/  FADD.FTZ R194, R122, -R199 ;  /* 0x800000c77ac27221 */ /* 0x000fe20000010000 */
[----:B------:R-:W-:Y:S01]  /*2d70*/  SHF.L.U32 R206, R170, 0x10, RZ ;  /* 0x00000010aace7819 */ /* 0x000fe200000006ff */
[----:B------:R-:W-:Y:S01]  /*2d80*/  FADD.FTZ R90, R203, -R90 ;  /* 0x8000005acb5a7221 */ /* 0x000fe20000010000 */
[----:B------:R-:W-:Y:S01]  /*2d90*/  SHF.L.U32 R204, R101, 0x10, RZ ;  /* 0x0000001065cc7819 */ /* 0x000fe200000006ff */
[----:B------:R-:W-:Y:S01]  /*2da0*/  FMUL.FTZ R95, R95, R120 ;  /* 0x000000785f5f7220 */ /* 0x000fe20000410000 */
[----:B------:R-:W-:Y:S01]  /*2db0*/  PRMT R100, R94, 0x7632, R100 ;  /* 0x000076325e647816 */ /* 0x000fe20000000064 */
[C---:B------:R-:W-:Y:S01]  /*2dc0*/  FMUL.FTZ R121, R91.reuse, R216 ;  /* 0x000000d85b797220 */ /* 0x040fe20000410000 */
[----:B------:R-:W-:Y:S01]  /*2dd0*/  FMUL.FTZ R203, R91, R192 ;  /* 0x000000c05bcb7220 */ /* 0x000fe20000410000 */
[C---:B------:R-:W-:Y:S01]  /*2de0*/  FMUL.FTZ R123, R193.reuse, R194 ;  /* 0x000000c2c17b7220 */ /* 0x040fe20000410000 */
[----:B------:R-:W-:Y:S01]  /*2df0*/  FMUL.FTZ R91, R193, R200 ;  /* 0x000000c8c15b7220 */ /* 0x000fe20000410000 */
[----:B------:R-:W-:Y:S01]  /*2e00*/  FFMA.FTZ R207, R207, R214, R215 ;  /* 0x000000d6cfcf7223 */ /* 0x000fe200000100d7 */
[C---:B------:R-:W-:Y:S01]  /*2e10*/  FMUL.FTZ R192, R95.reuse, R204 ;  /* 0x000000cc5fc07220 */ /* 0x040fe20000410000 */
[----:B------:R-:W-:Y:S01]  /*2e20*/  FMUL.FTZ R206, R95, R206 ;  /* 0x000000ce5fce7220 */ /* 0x000fe20000410000 */
[----:B------:R-:W-:Y:S01]  /*2e30*/  FMUL.FTZ R101, R193, R90 ;  /* 0x0000005ac1657220 */ /* 0x000fe20000410000 */
[----:B------:R-:W-:Y:S01]  /*2e40*/  SHF.L.U32 R100, R100, 0x10, RZ ;  /* 0x0000001064647819 */ /* 0x000fe200000006ff */
[-C--:B------:R-:W-:Y:S01]  /*2e50*/  FMUL.FTZ R123, R123, R120.reuse ;  /* 0x000000787b7b7220 */ /* 0x080fe20000410000 */
[----:B------:R-:W-:Y:S01]  /*2e60*/  PRMT R88, R93, 0x7632, R88 ;  /* 0x000076325d587816 */ /* 0x000fe20000000058 */
[-C--:B------:R-:W-:Y:S01]  /*2e70*/  FMUL.FTZ R90, R91, R120.reuse ;  /* 0x000000785b5a7220 */ /* 0x080fe20000410000 */
[----:B------:R-:W-:Y:S01]  /*2e80*/  SHF.L.U32 R95, R49, 0x10, RZ ;  /* 0x00000010315f7819 */ /* 0x000fe200000006ff */
[----:B------:R-:W-:Y:S01]  /*2e90*/  FADD.FTZ R198, R198, -R207 ;  /* 0x800000cfc6c67221 */ /* 0x000fe20000010000 */
[----:B------:R-:W-:Y:S01]  /*2ea0*/  SHF.L.U32 R93, R93, 0x10, RZ ;  /* 0x000000105d5d7819 */ /* 0x000fe200000006ff */
[----:B------:R-:W-:Y:S01]  /*2eb0*/  FMUL.FTZ R101, R101, R120 ;  /* 0x0000007865657220 */ /* 0x000fe20000410000 */
[----:B------:R-:W-:Y:S01]  /*2ec0*/  SHF.L.U32 R94, R94, 0x10, RZ ;  /* 0x000000105e5e7819 */ /* 0x000fe200000006ff */
[----:B------:R-:W-:Y:S01]  /*2ed0*/  FMUL.FTZ R194, R123, R100 ;  /* 0x000000647bc27220 */ /* 0x000fe20000410000 */
[----:B------:R-:W-:Y:S01]  /*2ee0*/  SHF.L.U32 R122, R50, 0x10, RZ ;  /* 0x00000010327a7819 */ /* 0x000fe200000006ff */
[C---:B------:R-:W-:Y:S01]  /*2ef0*/  FMUL.FTZ R100, R90.reuse, R95 ;  /* 0x0000005f5a647220 */ /* 0x040fe20000410000 */
[----:B------:R-:W-:Y:S01]  /*2f00*/  FMUL.FTZ R199, R90, R93 ;  /* 0x0000005d5ac77220 */ /* 0x000fe20000410000 */
[----:B------:R-:W-:Y:S01]  /*2f10*/  FMUL.FTZ R95, R193, R196 ;  /* 0x000000c4c15f7220 */ /* 0x000fe20000410000 */
[----:B------:R-:W-:Y:S01]  /*2f20*/  FMUL.FTZ R197, R101, R94 ;  /* 0x0000005e65c57220 */ /* 0x000fe20000410000 */
[C---:B------:R-:W-:Y:S01]  /*2f30*/  FMUL.FTZ R91, R193.reuse, R202 ;  /* 0x000000cac15b7220 */ /* 0x040fe20000410000 */
        /* <DEDUP_REMOVED lines=17> */
[C---:B------:R-:W-:Y:S01]  /*3050*/  FMUL.FTZ R95, R93.reuse, R94 ;  /* 0x0000005e5d5f7220 */ /* 0x040fe20000410000 */
[----:B------:R-:W-:Y:S01]  /*3060*/  FMUL.FTZ R198, R93, R198 ;  /* 0x000000c65dc67220 */ /* 0x000fe20000410000 */
[----:B------:R-:W-:Y:S01]  /*3070*/  F2FP.BF16.F32.PACK_AB R90, R204, R101 ;  /* 0x00000065cc5a723e */ /* 0x000fe200000010ff */
[----:B------:R-:W-:Y:S01]  /*3080*/  FMUL.FTZ R201, R91, R92 ;  /* 0x0000005c5bc97220 */ /* 0x000fe20000410000 */
[----:B------:R-:W-:-:S02]  /*3090*/  F2FP.BF16.F32.PACK_AB R91, R206, R203 ;  /* 0x000000cbce5b723e */ /* 0x000fc400000010ff */
[----:B------:R-:W-:Y:S02]  /*30a0*/  F2FP.BF16.F32.PACK_AB R89, R89, R100 ;  /* 0x000000645959723e */ /* 0x000fe400000010ff */
[----:B------:R-:W-:-:S07]  /*30b0*/  F2FP.BF16.F32.PACK_AB R88, R95, R88 ;  /* 0x000000585f58723e */ /* 0x000fce00000010ff */
.L_x_3217:
[----:B------:R-:W0:Y:S01]  /*30c0*/  @P1 LDC.64 R92, c[0x0][0x478] ;  /* 0x00011e00ff5c1b82 */ /* 0x000e220000000a00 */
[----:B------:R-:W-:-:S04]  /*30d0*/  IMAD.WIDE.U32 R122, R195, 0x10, R96 ;  /* 0x00000010c37a7825 */ /* 0x000fc800078e0060 */
[----:B0-----:R-:W-:-:S04]  /*30e0*/  @P1 IMAD.WIDE.U32 R100, R195, 0x20, R92 ;  /* 0x00000020c3641825 */ /* 0x001fc800078e005c */
[----:B------:R-:W-:Y:S01]  /*30f0*/  IMAD.WIDE.U32 R92, R191, 0x10, R98 ;  /* 0x00000010bf5c7825 */ /* 0x000fe200078e0062 */
[----:B------:R0:W-:Y:S04]  /*3100*/  @P1 STG.E.128 desc[UR8][R100.64], R84 ;  /* 0x0000005464001986 */ /* 0x0001e8000c101d08 */
[----:B------:R0:W-:Y:S04]  /*3110*/  @P1 STG.E.128 desc[UR8][R100.64+0x10], R80 ;  /* 0x0000105064001986 */ /* 0x0001e8000c101d08 */
[----:B------:R0:W-:Y:S04]  /*3120*/  STG.E.128 desc[UR8][R122.64], R88 ;  /* 0x000000587a007986 */ /* 0x0001e8000c101d08 */
[----:B------:R-:W5:Y:S01]  /*3130*/  LDG.E.128 R92, desc[UR8][R92.64] ;  /* 0x000000085c5c7981 */ /* 0x000f62000c1e1d00 */
[----:B------:R-:W-:Y:S05]  /*3140*/  @!P1 BRA `(.L_x_3218) ;  /* 0x0000000400249947 */ /* 0x000fea0003800000 */
[-CC-:B------:R-:W-:Y:S01]  /*3150*/  FFMA.FTZ R114, R114, R214.reuse, R215.reuse ;  /* 0x000000d672727223 */ /* 0x180fe200000100d7 */
[-CC-:B------:R-:W-:Y:S01]  /*3160*/  FFMA.FTZ R119, R119, R214.reuse, R215.reuse ;  /* 0x000000d677777223 */ /* 0x180fe200000100d7 */
[-C--:B0-----:R-:W-:Y:S01]  /*3170*/  FFMA.FTZ R81, R107, R214.reuse, R215 ;  /* 0x000000d66b517223 */ /* 0x081fe200000100d7 */
[----:B-----5:R-:W-:Y:S01]  /*3180*/  PRMT R85, R95, 0x7632, R85 ;  /* 0x000076325f557816 */ /* 0x020fe20000000055 */
[----:B------:R-:W-:Y:S01]  /*3190*/  FADD.FTZ R114, R117, -R114 ;  /* 0x8000007275727221 */ /* 0x000fe20000010000 */
[----:B------:R-:W-:Y:S01]  /*31a0*/  FADD.FTZ R118, R118, -R119 ;  /* 0x8000007776767221 */ /* 0x000fe20000010000 */
[-CC-:B------:R-:W-:Y:S01]  /*31b0*/  FFMA.FTZ R108, R108, R214.reuse, R215.reuse ;  /* 0x000000d66c6c7223 */ /* 0x180fe200000100d7 */
[----:B------:R-:W-:Y:S01]  /*31c0*/  FFMA.FTZ R106, R106, R214, R215 ;  /* 0x000000d66a6a7223 */ /* 0x000fe200000100d7 */
[C---:B------:R-:W-:Y:S01]  /*31d0*/  FMUL.FTZ R82, R193.reuse, R114 ;  /* 0x00000072c1527220 */ /* 0x040fe20000410000 */
[----:B------:R-:W-:Y:S01]  /*31e0*/  FMUL.FTZ R83, R193, R118 ;  /* 0x00000076c1537220 */ /* 0x000fe20000410000 */
[----:B------:R-:W-:Y:S01]  /*31f0*/  FADD.FTZ R112, R112, -R81 ;  /* 0x8000005170707221 */ /* 0x000fe20000010000 */
[----:B------:R-:W-:Y:S01]  /*3200*/  SHF.L.U32 R95, R95, 0x10, RZ ;  /* 0x000000105f5f7819 */ /* 0x000fe200000006ff */
[-C--:B------:R-:W-:Y:S01]  /*3210*/  FMUL.FTZ R80, R82, R120.reuse ;  /* 0x0000007852507220 */ /* 0x080fe20000410000 */
[----:B------:R-:W-:Y:S01]  /*3220*/  SHF.L.U32 R81, R55, 0x10, RZ ;  /* 0x0000001037517819 */ /* 0x000fe200000006ff */
[----:B------:R-:W-:Y:S01]  /*3230*/  FADD.FTZ R108, R115, -R108 ;  /* 0x8000006c736c7221 */ /* 0x000fe20000010000 */
[----:B------:R-:W-:Y:S01]  /*3240*/  SHF.L.U32 R86, R85, 0x10, RZ ;  /* 0x0000001055567819 */ /* 0x000fe200000006ff */
[----:B------:R-:W-:Y:S01]  /*3250*/  FMUL.FTZ R85, R83, R120 ;  /* 0x0000007853557220 */ /* 0x000fe20000410000 */
[C---:B------:R-:W-:Y:S01]  /*3260*/  PRMT R88, R92.reuse, 0x7632, R88 ;  /* 0x000076325c587816 */ /* 0x040fe20000000058 */
[----:B------:R-:W-:Y:S01]  /*3270*/  FFMA.FTZ R113, R113, R214, R215 ;  /* 0x000000d671717223 */ /* 0x000fe200000100d7 */
[----:B------:R-:W-:Y:S01]  /*3280*/  SHF.L.U32 R107, R92, 0x10, RZ ;  /* 0x000000105c6b7819 */ /* 0x000fe200000006ff */
[----:B------:R-:W-:Y:S01]  /*3290*/  FADD.FTZ R106, R111, -R106 ;  /* 0x8000006a6f6a7221 */ /* 0x000fe20000010000 */
[----:B------:R-:W-:Y:S01]  /*32a0*/  SHF.L.U32 R92, R166, 0x10, RZ ;  /* 0x00000010a65c7819 */ /* 0x000fe200000006ff */
[C---:B------:R-:W-:Y:S01]  /*32b0*/  FMUL.FTZ R95, R80.reuse, R95 ;  /* 0x0000005f505f7220 */ /* 0x040fe20000410000 */
[----:B------:R-:W-:Y:S01]  /*32c0*/  FMUL.FTZ R115, R80, R81 ;  /* 0x0000005150737220 */ /* 0x000fe20000410000 */
[----:B------:R-:W-:Y:S01]  /*32d0*/  PRMT R84, R94, 0x7632, R84 ;  /* 0x000076325e547816 */ /* 0x000fe20000000054 */
[----:B------:R-:W-:Y:S01]  /*32e0*/  FMUL.FTZ R99, R85, R86 ;  /* 0x0000005655637220 */ /* 0x000fe20000410000 */
[C---:B------:R-:W-:Y:S01]  /*32f0*/  FMUL.FTZ R80, R193.reuse, R108 ;  /* 0x0000006cc1507220 */ /* 0x040fe20000410000 */
[----:B------:R-:W-:Y:S01]  /*3300*/  FADD.FTZ R116, R116, -R113 ;  /* 0x8000007174747221 */ /* 0x000fe20000010000 */
[----:B------:R-:W-:Y:S01]  /*3310*/  FMUL.FTZ R86, R193, R106 ;  /* 0x0000006ac1567220 */ /* 0x000fe20000410000 */
[--C-:B------:R-:W-:Y:S01]  /*3320*/  FFMA.FTZ R104, R104, R214, R215.reuse ;  /* 0x000000d668687223 */ /* 0x100fe200000100d7 */
[----:B------:R-:W-:Y:S01]  /*3330*/  FMUL.FTZ R118, R85, R92 ;  /* 0x0000005c55767220 */ /* 0x000fe20000410000 */
[----:B------:R-:W-:Y:S01]  /*3340*/  FFMA.FTZ R105, R105, R214, R215 ;  /* 0x000000d669697223 */ /* 0x000fe200000100d7 */
[----:B------:R-:W-:Y:S01]  /*3350*/  PRMT R90, R93, 0x7632, R90 ;  /* 0x000076325d5a7816 */ /* 0x000fe2000000005a */
[----:B------:R-:W-:Y:S01]  /*3360*/  FMUL.FTZ R87, R80, R120 ;  /* 0x0000007850577220 */ /* 0x000fe20000410000 */
[----:B------:R-:W-:Y:S01]  /*3370*/  SHF.L.U32 R92, R54, 0x10, RZ ;  /* 0x00000010365c7819 */ /* 0x000fe200000006ff */
[----:B------:R-:W-:Y:S01]  /*3380*/  FMUL.FTZ R81, R193, R116 ;  /* 0x00000074c1517220 */ /* 0x000fe20000410000 */
[----:B------:R-:W-:Y:S01]  /*3390*/  SHF.L.U32 R94, R94, 0x10, RZ ;  /* 0x000000105e5e7819 */ /* 0x000fe200000006ff */
[----:B------:R-:W-:Y:S01]  /*33a0*/  FADD.FTZ R104, R109, -R104 ;  /* 0x800000686d687221 */ /* 0x000fe20000010000 */
[----:B------:R-:W-:Y:S01]  /*33b0*/  SHF.L.U32 R93, R93, 0x10, RZ ;  /* 0x000000105d5d7819 */ /* 0x000fe200000006ff */
[----:B------:R-:W-:Y:S01]  /*33c0*/  FADD.FTZ R110, R110, -R105 ;  /* 0x800000696e6e7221 */ /* 0x000fe20000010000 */
[----:B------:R-:W-:Y:S01]  /*33d0*/  SHF.L.U32 R85, R53, 0x10, RZ ;  /* 0x0000001035557819 */ /* 0x000fe200000006ff */
[----:B------:R-:W-:Y:S01]  /*33e0*/  FMUL.FTZ R100, R87, R92 ;  /* 0x0000005c57647220 */ /* 0x000fe20000410000 */
[----:B------:R-:W-:Y:S01]  /*33f0*/  SHF.L.U32 R98, R84, 0x10, RZ ;  /* 0x0000001054627819 */ /* 0x000fe200000006ff */
[-C--:B------:R-:W-:Y:S01]  /*3400*/  FMUL.FTZ R84, R86, R120.reuse ;  /* 0x0000007856547220 */ /* 0x080fe20000410000 */
[----:B------:R-:W-:Y:S01]  /*3410*/  SHF.L.U32 R114, R165, 0x10, RZ ;  /* 0x00000010a5727819 */ /* 0x000fe200000006ff */
[----:B------:R-:W-:Y:S01]  /*3420*/  FMUL.FTZ R89, R81, R120 ;  /* 0x0000007851597220 */ /* 0x000fe20000410000 */
[----:B------:R-:W-:Y:S01]  /*3430*/  FMUL.FTZ R101, R87, R94 ;  /* 0x0000005e57657220 */ /* 0x000fe20000410000 */
[C---:B------:R-:W-:Y:S01]  /*3440*/  FMUL.FTZ R105, R84.reuse, R93 ;  /* 0x0000005d54697220 */ /* 0x040fe20000410000 */
[----:B------:R-:W-:Y:S01]  /*3450*/  FMUL.FTZ R92, R84, R85 ;  /* 0x00000055545c7220 */ /* 0x000fe20000410000 */
[C---:B------:R-:W-:Y:S01]  /*3460*/  FMUL.FTZ R84, R193.reuse, R104 ;  /* 0x00000068c1547220 */ /* 0x040fe20000410000 */
[C---:B------:R-:W-:Y:S01]  /*3470*/  FMUL.FTZ R87, R193.reuse, R112 ;  /* 0x00000070c1577220 */ /* 0x040fe20000410000 */
        /* <DEDUP_REMOVED lines=15> */
[----:B------:R-:W-:Y:S01]  /*3570*/  F2FP.BF16.F32.PACK_AB R90, R113, R100 ;  /* 0x00000064715a723e */ /* 0x000fe200000010ff */
[C---:B------:R-:W-:Y:S01]  /*3580*/  FMUL.FTZ R93, R120.reuse, R93 ;  /* 0x0000005d785d7220 */ /* 0x040fe20000410000 */
[----:B------:R-:W-:Y:S01]  /*3590*/  FMUL.FTZ R120, R120, R91 ;  /* 0x0000005b78787220 */ /* 0x000fe20000410000 */
[----:B------:R-:W-:-:S02]  /*35a0*/  F2FP.BF16.F32.PACK_AB R91, R118, R115 ;  /* 0x00000073765b723e */ /* 0x000fc400000010ff */
[----:B------:R-:W-:Y:S02]  /*35b0*/  F2FP.BF16.F32.PACK_AB R89, R111, R92 ;  /* 0x0000005c6f59723e */ /* 0x000fe400000010ff */
[----:B------:R-:W-:Y:S01]  /*35c0*/  F2FP.BF16.F32.PACK_AB R88, R93, R88 ;  /* 0x000000585d58723e */ /* 0x000fe200000010ff */
[----:B------:R-:W-:Y:S06]  /*35d0*/  BRA `(.L_x_3219) ;  /* 0x0000000400207947 */ /* 0x000fec0003800000 */
.L_x_3218:
        /* <DEDUP_REMOVED lines=17> */
[----:B-----5:R-:W-:Y:S01]  /*36f0*/  PRMT R119, R95, 0x7632, R119 ;  /* 0x000076325f777816 */ /* 0x020fe20000000077 */
[----:B0-----:R-:W-:Y:S01]  /*3700*/  FMUL.FTZ R89, R193, R104 ;  /* 0x00000068c1597220 */ /* 0x001fe20000410000 */
[----:B------:R-:W-:Y:S01]  /*3710*/  SHF.L.U32 R122, R95, 0x10, RZ ;  /* 0x000000105f7a7819 */ /* 0x000fe200000006ff */
[----:B------:R-:W-:Y:S01]  /*3720*/  FMUL.FTZ R91, R193, R110 ;  /* 0x0000006ec15b7220 */ /* 0x000fe20000410000 */
[----:B------:R-:W-:Y:S01]  /*3730*/  PRMT R90, R93, 0x7632, R90 ;  /* 0x000076325d5a7816 */ /* 0x000fe2000000005a */
[----:B------:R-:W-:Y:S01]  /*3740*/  FMUL.FTZ R95, R193, R112 ;  /* 0x00000070c15f7220 */ /* 0x000fe20000410000 */
[----:B------:R-:W-:Y:S01]  /*3750*/  SHF.L.U32 R98, R93, 0x10, RZ ;  /* 0x000000105d627819 */ /* 0x000fe200000006ff */
[C---:B------:R-:W-:Y:S01]  /*3760*/  FMUL.FTZ R93, R193.reuse, R106 ;  /* 0x0000006ac15d7220 */ /* 0x040fe20000410000 */
[C---:B------:R-:W-:Y:S01]  /*3770*/  FMUL.FTZ R99, R193.reuse, R108 ;  /* 0x0000006cc1637220 */ /* 0x040fe20000410000 */
[C---:B------:R-:W-:Y:S01]  /*3780*/  FMUL.FTZ R105, R193.reuse, R116 ;  /* 0x00000074c1697220 */ /* 0x040fe20000410000 */
[----:B------:R-:W-:Y:S01]  /*3790*/  FMUL.FTZ R193, R193, R118 ;  /* 0x00000076c1c17220 */ /* 0x000fe20000410000 */
[----:B------:R-:W-:Y:S01]  /*37a0*/  SHF.L.U32 R104, R55, 0x10, RZ ;  /* 0x0000001037687819 */ /* 0x000fe200000006ff */
[-C--:B------:R-:W-:Y:S01]  /*37b0*/  FMUL.FTZ R107, R107, R120.reuse ;  /* 0x000000786b6b7220 */ /* 0x080fe20000410000 */
[C---:B------:R-:W-:Y:S01]  /*37c0*/  PRMT R100, R94.reuse, 0x7632, R100 ;  /* 0x000076325e647816 */ /* 0x040fe20000000064 */
[-C--:B------:R-:W-:Y:S01]  /*37d0*/  FMUL.FTZ R89, R89, R120.reuse ;  /* 0x0000007859597220 */ /* 0x080fe20000410000 */
[----:B------:R-:W-:Y:S01]  /*37e0*/  SHF.L.U32 R101, R94, 0x10, RZ ;  /* 0x000000105e657819 */ /* 0x000fe200000006ff */
[-C--:B------:R-:W-:Y:S01]  /*37f0*/  FMUL.FTZ R91, R91, R120.reuse ;  /* 0x000000785b5b7220 */ /* 0x080fe20000410000 */
[-C--:B------:R-:W-:Y:S01]  /*3800*/  FMUL.FTZ R93, R93, R120.reuse ;  /* 0x000000785d5d7220 */ /* 0x080fe20000410000 */
[-C--:B------:R-:W-:Y:S01]  /*3810*/  FMUL.FTZ R106, R95, R120.reuse ;  /* 0x000000785f6a7220 */ /* 0x080fe20000410000 */
[-C--:B------:R-:W-:Y:S01]  /*3820*/  FMUL.FTZ R94, R99, R120.reuse ;  /* 0x00000078635e7220 */ /* 0x080fe20000410000 */
[-C--:B------:R-:W-:Y:S01]  /*3830*/  FMUL.FTZ R193, R193, R120.reuse ;  /* 0x00000078c1c17220 */ /* 0x080fe20000410000 */
[----:B------:R-:W-:Y:S01]  /*3840*/  SHF.L.U32 R108, R119, 0x10, RZ ;  /* 0x00000010776c7819 */ /* 0x000fe200000006ff */
[----:B------:R-:W-:Y:S01]  /*3850*/  FMUL.FTZ R120, R105, R120 ;  /* 0x0000007869787220 */ /* 0x000fe20000410000 */
[C---:B------:R-:W-:Y:S01]  /*3860*/  FMUL.FTZ R95, R107.reuse, R122 ;  /* 0x0000007a6b5f7220 */ /* 0x040fe20000410000 */
        /* <DEDUP_REMOVED lines=21> */
[----:B------:R-:W-:Y:S02]  /*39c0*/  SHF.L.U32 R92, R92, 0x10, RZ ;  /* 0x000000105c5c7819 */ /* 0x000fe400000006ff */
        /* <DEDUP_REMOVED lines=9> */
.L_x_3219:
[----:B------:R-:W0:Y:S01]  /*3a60*/  @P1 LDC.64 R92, c[0x0][0x478] ;  /* 0x00011e00ff5c1b82 */ /* 0x000e220000000a00 */
[----:B------:R-:W-:-:S04]  /*3a70*/  IMAD.WIDE.U32 R96, R191, 0x10, R96 ;  /* 0x00000010bf607825 */ /* 0x000fc800078e0060 */
[----:B0-----:R-:W-:-:S05]  /*3a80*/  @P1 IMAD.WIDE.U32 R92, R191, 0x20, R92 ;  /* 0x00000020bf5c1825 */ /* 0x001fca00078e005c */
[----:B------:R1:W-:Y:S04]  /*3a90*/  @P1 STG.E.128 desc[UR8][R92.64], R84 ;  /* 0x000000545c001986 */ /* 0x0003e8000c101d08 */
[----:B------:R1:W-:Y:S04]  /*3aa0*/  @P1 STG.E.128 desc[UR8][R92.64+0x10], R80 ;  /* 0x000010505c001986 */ /* 0x0003e8000c101d08 */
[----:B------:R1:W-:Y:S01]  /*3ab0*/  STG.E.128 desc[UR8][R96.64], R88 ;  /* 0x0000005860007986 */ /* 0x0003e2000c101d08 */
[----:B------:R-:W-:Y:S05]  /*3ac0*/  BRA `(.L_x_3220) ;  /* 0x0000001c00507947 */ /* 0x000fea0003800000 */
.L_x_3213:
        /* <DEDUP_REMOVED lines=9> */
[----:B-----5:R-:W-:Y:S01]  /*3b60*/  PRMT R94, R91, 0x7632, R94 ;  /* 0x000076325b5e7816 */ /* 0x020fe2000000005e */
[----:B------:R-:W-:Y:S01]  /*3b70*/  FADD.FTZ R95, R219, -R224 ;  /* 0x800000e0db5f7221 */ /* 0x000fe20000010000 */
[----:B------:R-:W-:Y:S01]  /*3b80*/  FADD.FTZ R226, R227, -R226 ;  /* 0x800000e2e3e27221 */ /* 0x000fe20000010000 */
[----:B------:R-:W-:Y:S01]  /*3b90*/  FFMA.FTZ R96, R220, R214, R215 ;  /* 0x000000d6dc607223 */ /* 0x000fe200000100d7 */
[----:B------:R-:W-:Y:S01]  /*3ba0*/  FADD.FTZ R213, R213, -R216 ;  /* 0x800000d8d5d57221 */ /* 0x000fe20000010000 */
[C---:B------:R-:W-:Y:S01]  /*3bb0*/  FFMA.FTZ R95, R193.reuse, R95, R62 ;  /* 0x0000005fc15f7223 */ /* 0x040fe2000001003e */
[----:B------:R-:W-:Y:S01]  /*3bc0*/  FFMA.FTZ R97, R193, R226, R63 ;  /* 0x000000e2c1617223 */ /* 0x000fe2000001003f */
[----:B------:R-:W-:Y:S01]  /*3bd0*/  SHF.L.U32 R102, R91, 0x10, RZ ;  /* 0x000000105b667819 */ /* 0x000fe200000006ff */
[--C-:B------:R-:W-:Y:S01]  /*3be0*/  FFMA.FTZ R222, R222, R214, R215.reuse ;  /* 0x000000d6dede7223 */ /* 0x100fe200000100d7 */
[----:B------:R-:W-:Y:S01]  /*3bf0*/  SHF.L.U32 R216, R47, 0x10, RZ ;  /* 0x000000102fd87819 */ /* 0x000fe200000006ff */
[-C--:B------:R-:W-:Y:S01]  /*3c00*/  FMUL.FTZ R95, R95, R120.reuse ;  /* 0x000000785f5f7220 */ /* 0x080fe20000410000 */
[----:B------:R-:W-:Y:S01]  /*3c10*/  SHF.L.U32 R100, R174, 0x10, RZ ;  /* 0x00000010ae647819 */ /* 0x000fe200000006ff */
[----:B------:R-:W-:Y:S01]  /*3c20*/  FMUL.FTZ R97, R97, R120 ;  /* 0x0000007861617220 */ /* 0x000fe20000410000 */
[----:B------:R-:W-:Y:S01]  /*3c30*/  SHF.L.U32 R94, R94, 0x10, RZ ;  /* 0x000000105e5e7819 */ /* 0x000fe200000006ff */
[----:B------:R-:W-:Y:S01]  /*3c40*/  FADD.FTZ R96, R217, -R96 ;  /* 0x80000060d9607221 */ /* 0x000fe20000010000 */
[----:B------:R-:W-:Y:S01]  /*3c50*/  FADD.FTZ R222, R225, -R222 ;  /* 0x800000dee1de7221 */ /* 0x000fe20000010000 */
[--C-:B------:R-:W-:Y:S01]  /*3c60*/  FFMA.FTZ R218, R218, R214, R215.reuse ;  /* 0x000000d6dada7223 */ /* 0x100fe200000100d7 */
[----:B------:R-:W-:Y:S01]  /*3c70*/  FMUL.FTZ R102, R95, R102 ;  /* 0x000000665f667220 */ /* 0x000fe20000410000 */
[----:B------:R-:W-:Y:S01]  /*3c80*/  FMUL.FTZ R216, R216, R95 ;  /* 0x0000005fd8d87220 */ /* 0x000fe20000410000 */
[----:B------:R-:W-:Y:S01]  /*3c90*/  FMUL.FTZ R103, R97, R94 ;  /* 0x0000005e61677220 */ /* 0x000fe20000410000 */
[----:B------:R-:W-:Y:S01]  /*3ca0*/  FMUL.FTZ R217, R100, R97 ;  /* 0x0000006164d97220 */ /* 0x000fe20000410000 */
[----:B------:R-:W-:Y:S01]  /*3cb0*/  FFMA.FTZ R208, R208, R214, R215 ;  /* 0x000000d6d0d07223 */ /* 0x000fe200000100d7 */
[C---:B------:R-:W-:Y:S01]  /*3cc0*/  FFMA.FTZ R97, R193.reuse, R96, R60 ;  /* 0x00000060c1617223 */ /* 0x040fe2000001003c */
[C---:B------:R-:W-:Y:S01]  /*3cd0*/  FFMA.FTZ R95, R193.reuse, R213, R58 ;  /* 0x000000d5c15f7223 */ /* 0x040fe2000001003a */
[----:B------:R-:W-:Y:S01]  /*3ce0*/  PRMT R93, R90, 0x7632, R93 ;  /* 0x000076325a5d7816 */ /* 0x000fe2000000005d */
[----:B------:R-:W-:Y:S01]  /*3cf0*/  FFMA.FTZ R92, R212, R214, R215 ;  /* 0x000000d6d45c7223 */ /* 0x000fe200000100d7 */
[----:B------:R-:W-:Y:S01]  /*3d00*/  FFMA.FTZ R101, R193, R222, R61 ;  /* 0x000000dec1657223 */ /* 0x000fe2000001003d */
[----:B------:R-:W-:Y:S01]  /*3d10*/  SHF.L.U32 R91, R90, 0x10, RZ ;  /* 0x000000105a5b7819 */ /* 0x000fe200000006ff */
[----:B------:R-:W-:Y:S01]  /*3d20*/  FADD.FTZ R220, R223, -R218 ;  /* 0x800000dadfdc7221 */ /* 0x000fe20000010000 */
[----:B------:R-:W-:Y:S01]  /*3d30*/  SHF.L.U32 R210, R89, 0x10, RZ ;  /* 0x0000001059d27819 */ /* 0x000fe200000006ff */
[----:B------:R-:W-:Y:S01]  /*3d40*/  FADD.FTZ R211, R211, -R208 ;  /* 0x800000d0d3d37221 */ /* 0x000fe20000010000 */
[----:B------:R-:W-:Y:S01]  /*3d50*/  SHF.L.U32 R209, R46, 0x10, RZ ;  /* 0x000000102ed17819 */ /* 0x000fe200000006ff */
[-C--:B------:R-:W-:Y:S01]  /*3d60*/  FMUL.FTZ R94, R97, R120.reuse ;  /* 0x00000078615e7220 */ /* 0x080fe20000410000 */
[----:B------:R-:W-:Y:S01]  /*3d70*/  SHF.L.U32 R212, R45, 0x10, RZ ;  /* 0x000000102dd47819 */ /* 0x000fe200000006ff */
[-C--:B------:R-:W-:Y:S01]  /*3d80*/  FMUL.FTZ R95, R95, R120.reuse ;  /* 0x000000785f5f7220 */ /* 0x080fe20000410000 */
[----:B------:R-:W-:Y:S01]  /*3d90*/  FADD.FTZ R92, R221, -R92 ;  /* 0x8000005cdd5c7221 */ /* 0x000fe20000010000 */
[----:B------:R-:W-:Y:S01]  /*3da0*/  SHF.L.U32 R100, R93, 0x10, RZ ;  /* 0x000000105d647819 */ /* 0x000fe200000006ff */
[----:B------:R-:W-:Y:S01]  /*3db0*/  FMUL.FTZ R101, R101, R120 ;  /* 0x0000007865657220 */ /* 0x000fe20000410000 */
[----:B------:R-:W-:Y:S01]  /*3dc0*/  PRMT R90, R89, 0x7632, R90 ;  /* 0x00007632595a7816 */ /* 0x000fe2000000005a */
[----:B------:R-:W-:Y:S01]  /*3dd0*/  FFMA.FTZ R93, R193, R220, R59 ;  /* 0x000000dcc15d7223 */ /* 0x000fe2000001003b */
[----:B------:R-:W-:Y:S01]  /*3de0*/  SHF.L.U32 R218, R173, 0x10, RZ ;  /* 0x00000010adda7819 */ /* 0x000fe200000006ff */
[----:B------:R-:W-:Y:S01]  /*3df0*/  FMUL.FTZ R208, R94, R91 ;  /* 0x0000005b5ed07220 */ /* 0x000fe20000410000 */
[----:B------:R-:W-:Y:S01]  /*3e00*/  PRMT R89, R88, 0x7632, R89 ;  /* 0x0000763258597816 */ /* 0x000fe20000000059 */
[----:B------:R-:W-:Y:S01]  /*3e10*/  FMUL.FTZ R210, R95, R210 ;  /* 0x000000d25fd27220 */ /* 0x000fe20000410000 */
[----:B------:R-:W-:Y:S01]  /*3e20*/  FFMA.FTZ R211, R193, R211, R56 ;  /* 0x000000d3c1d37223 */ /* 0x000fe20000010038 */
[----:B------:R-:W-:Y:S01]  /*3e30*/  FMUL.FTZ R96, R209, R94 ;  /* 0x0000005ed1607220 */ /* 0x000fe20000410000 */
[----:B------:R-:W-:Y:S01]  /*3e40*/  FMUL.FTZ R95, R212, R95 ;  /* 0x0000005fd45f7220 */ /* 0x000fe20000410000 */
[----:B------:R-:W-:Y:S01]  /*3e50*/  FFMA.FTZ R91, R193, R92, R57 ;  /* 0x0000005cc15b7223 */ /* 0x000fe20000010039 */
        /* <DEDUP_REMOVED lines=22> */
.L_x_3221:
[-CC-:B------:R-:W-:Y:S01]  /*3fc0*/  FFMA.FTZ R224, R224, R214.reuse, R215.reuse ;  /* 0x000000d6e0e07223 */ /* 0x180fe200000100d7 */
[-C--:B------:R-:W-:Y:S01]  /*3fd0*/  FFMA.FTZ R226, R226, R214.reuse, R215 ;  /* 0x000000d6e2e27223 */ /* 0x080fe200000100d7 */
[----:B-----5:R-:W-:Y:S01]  /*3fe0*/  PRMT R81, R91, 0x7632, R81 ;  /* 0x000076325b517816 */ /* 0x020fe20000000051 */
[-CC-:B------:R-:W-:Y:S01]  /*3ff0*/  FFMA.FTZ R220, R220, R214.reuse, R215.reuse ;  /* 0x000000d6dcdc7223 */ /* 0x180fe200000100d7 */
[----:B------:R-:W-:Y:S01]  /*4000*/  FADD.FTZ R224, R219, -R224 ;  /* 0x800000e0dbe07221 */ /* 0x000fe20000010000 */
[----:B------:R-:W-:Y:S01]  /*4010*/  FADD.FTZ R226, R227, -R226 ;  /* 0x800000e2e3e27221 */ /* 0x000fe20000010000 */
[----:B------:R-:W-:Y:S01]  /*4020*/  SHF.L.U32 R91, R91, 0x10, RZ ;  /* 0x000000105b5b7819 */ /* 0x000fe200000006ff */
[----:B------:R-:W-:Y:S01]  /*4030*/  FFMA.FTZ R216, R216, R214, R215 ;  /* 0x000000d6d8d87223 */ /* 0x000fe200000100d7 */
[C---:B------:R-:W-:Y:S01]  /*4040*/  FFMA.FTZ R82, R193.reuse, R224, R62 ;  /* 0x000000e0c1527223 */ /* 0x040fe2000001003e */
[----:B------:R-:W-:Y:S01]  /*4050*/  FFMA.FTZ R83, R193, R226, R63 ;  /* 0x000000e2c1537223 */ /* 0x000fe2000001003f */
[----:B------:R-:W-:Y:S01]  /*4060*/  SHF.L.U32 R87, R47, 0x10, RZ ;  /* 0x000000102f577819 */ /* 0x000fe200000006ff */
[----:B------:R-:W-:Y:S01]  /*4070*/  FADD.FTZ R220, R217, -R220 ;  /* 0x800000dcd9dc7221 */ /* 0x000fe20000010000 */
[----:B------:R-:W-:Y:S01]  /*4080*/  FMUL.FTZ R80, R82, R120 ;  /* 0x0000007852507220 */ /* 0x000fe20000410000 */
[----:B------:R-:W-:Y:S01]  /*4090*/  SHF.L.U32 R86, R81, 0x10, RZ ;  /* 0x0000001051567819 */ /* 0x000fe200000006ff */
[----:B------:R-:W-:Y:S01]  /*40a0*/  FFMA.FTZ R222, R222, R214, R215 ;  /* 0x000000d6dede7223 */ /* 0x000fe200000100d7 */
[----:B------:R-:W-:Y:S01]  /*40b0*/  FMUL.FTZ R81, R83, R120 ;  /* 0x0000007853517220 */ /* 0x000fe20000410000 */
[----:B------:R-:W-:Y:S01]  /*40c0*/  FADD.FTZ R213, R213, -R216 ;  /* 0x800000d8d5d57221 */ /* 0x000fe20000010000 */
[----:B------:R-:W-:Y:S01]  /*40d0*/  SHF.L.U32 R92, R174, 0x10, RZ ;  /* 0x00000010ae5c7819 */ /* 0x000fe200000006ff */
[----:B------:R-:W-:Y:S01]  /*40e0*/  FMUL.FTZ R102, R80, R91 ;  /* 0x0000005b50667220 */ /* 0x000fe20000410000 */
[----:B------:R-:W-:Y:S01]  /*40f0*/  FMUL.FTZ R101, R87, R80 ;  /* 0x0000005057657220 */ /* 0x000fe20000410000 */
[----:B------:R-:W-:Y:S01]  /*4100*/  FFMA.FTZ R80, R193, R220, R60 ;  /* 0x000000dcc1507223 */ /* 0x000fe2000001003c */
[C---:B------:R-:W-:Y:S01]  /*4110*/  PRMT R85, R90.reuse, 0x7632, R85 ;  /* 0x000076325a557816 */ /* 0x040fe20000000055 */
[----:B------:R-:W-:Y:S01]  /*4120*/  FADD.FTZ R222, R225, -R222 ;  /* 0x800000dee1de7221 */ /* 0x000fe20000010000 */
[----:B------:R-:W-:Y:S01]  /*4130*/  FMUL.FTZ R103, R81, R86 ;  /* 0x0000005651677220 */ /* 0x000fe20000410000 */
[----:B------:R-:W-:Y:S01]  /*4140*/  SHF.L.U32 R94, R90, 0x10, RZ ;  /* 0x000000105a5e7819 */ /* 0x000fe200000006ff */
[-CC-:B------:R-:W-:Y:S01]  /*4150*/  FFMA.FTZ R208, R208, R214.reuse, R215.reuse ;  /* 0x000000d6d0d07223 */ /* 0x180fe200000100d7 */
[----:B------:R-:W-:Y:S01]  /*4160*/  FFMA.FTZ R86, R193, R213, R58 ;  /* 0x000000d5c1567223 */ /* 0x000fe2000001003a */
[-CC-:B------:R-:W-:Y:S01]  /*4170*/  FFMA.FTZ R90, R212, R214.reuse, R215.reuse ;  /* 0x000000d6d45a7223 */ /* 0x180fe200000100d7 */
[----:B------:R-:W-:Y:S01]  /*4180*/  FFMA.FTZ R218, R218, R214, R215 ;  /* 0x000000d6dada7223 */ /* 0x000fe200000100d7 */
[----:B------:R-:W-:Y:S01]  /*4190*/  SHF.L.U32 R96, R46, 0x10, RZ ;  /* 0x000000102e607819 */ /* 0x000fe200000006ff */
[----:B------:R-:W-:Y:S01]  /*41a0*/  FMUL.FTZ R224, R92, R81 ;  /* 0x000000515ce07220 */ /* 0x000fe20000410000 */
[----:B------:R-:W-:Y:S01]  /*41b0*/  FMUL.FTZ R87, R80, R120 ;  /* 0x0000007850577220 */ /* 0x000fe20000410000 */
[----:B------:R-:W-:Y:S01]  /*41c0*/  PRMT R84, R89, 0x7632, R84 ;  /* 0x0000763259547816 */ /* 0x000fe20000000054 */
[----:B------:R-:W-:Y:S01]  /*41d0*/  FFMA.FTZ R81, R193, R222, R61 ;  /* 0x000000dec1517223 */ /* 0x000fe2000001003d */
[----:B------:R-:W-:Y:S01]  /*41e0*/  SHF.L.U32 R210, R89, 0x10, RZ ;  /* 0x0000001059d27819 */ /* 0x000fe200000006ff */
[----:B------:R-:W-:Y:S01]  /*41f0*/  FADD.FTZ R211, R211, -R208 ;  /* 0x800000d0d3d37221 */ /* 0x000fe20000010000 */
[----:B------:R-:W-:Y:S01]  /*4200*/  SHF.L.U32 R92, R45, 0x10, RZ ;  /* 0x000000102d5c7819 */ /* 0x000fe200000006ff */
[----:B------:R-:W-:Y:S01]  /*4210*/  FADD.FTZ R90, R221, -R90 ;  /* 0x8000005add5a7221 */ /* 0x000fe20000010000 */
[----:B------:R-:W-:Y:S01]  /*4220*/  SHF.L.U32 R100, R85, 0x10, RZ ;  /* 0x0000001055647819 */ /* 0x000fe200000006ff */
[-C--:B------:R-:W-:Y:S01]  /*4230*/  FMUL.FTZ R85, R86, R120.reuse ;  /* 0x0000007856557220 */ /* 0x080fe20000410000 */
[----:B------:R-:W-:Y:S01]  /*4240*/  FADD.FTZ R218, R223, -R218 ;  /* 0x800000dadfda7221 */ /* 0x000fe20000010000 */
[----:B------:R-:W-:Y:S01]  /*4250*/  FMUL.FTZ R97, R96, R87 ;  /* 0x0000005760617220 */ /* 0x000fe20000410000 */
[----:B------:R-:W-:Y:S01]  /*4260*/  PRMT R89, R88, 0x7632, R89 ;  /* 0x0000763258597816 */ /* 0x000fe20000000059 */
[----:B------:R-:W-:Y:S01]  /*4270*/  FMUL.FTZ R91, R81, R120 ;  /* 0x00000078515b7220 */ /* 0x000fe20000410000 */
[----:B------:R-:W-:Y:S01]  /*4280*/  SHF.L.U32 R212, R173, 0x10, RZ ;  /* 0x00000010add47819 */ /* 0x000fe200000006ff */
[----:B------:R-:W-:Y:S01]  /*4290*/  FMUL.FTZ R208, R87, R94 ;  /* 0x0000005e57d07220 */ /* 0x000fe20000410000 */
[----:B------:R-:W-:Y:S01]  /*42a0*/  SHF.L.U32 R96, R84, 0x10, RZ ;  /* 0x0000001054607819 */ /* 0x000fe200000006ff */
[----:B------:R-:W-:Y:S01]  /*42b0*/  FMUL.FTZ R210, R85, R210 ;  /* 0x000000d255d27220 */ /* 0x000fe20000410000 */
[----:B------:R-:W-:Y:S01]  /*42c0*/  FMUL.FTZ R95, R92, R85 ;  /* 0x000000555c5f7220 */ /* 0x000fe20000410000 */
[C---:B------:R-:W-:Y:S01]  /*42d0*/  FFMA.FTZ R84, R193.reuse, R211, R56 ;  /* 0x000000d3c1547223 */ /* 0x040fe20000010038 */
[C---:B------:R-:W-:Y:S01]  /*42e0*/  FFMA.FTZ R87, R193.reuse, R218, R59 ;  /* 0x000000dac1577223 */ /* 0x040fe2000001003b */
[----:B------:R-:W-:Y:S01]  /*42f0*/  FFMA.FTZ R85, R193, R90, R57 ;  /* 0x0000005ac1557223 */ /* 0x000fe20000010039 */
[----:B------:R-:W-:Y:S01]  /*4300*/  SHF.L.U32 R88, R88, 0x10, RZ ;  /* 0x0000001058587819 */ /* 0x000fe200000006ff */
        /* <DEDUP_REMOVED lines=19> */
.L_x_3222:
        /* <DEDUP_REMOVED lines=8> */
[----:B------:R0:W-:Y:S04]  /*44c0*/  @P1 STG.E.128 desc[UR8][R100.64+0x10], R80 ;  /* 0x0000105064001986 */ /* 0x0001e8000c101d08 */
[----:B------:R0:W-:Y:S04]  /*44d0*/  STG.E.128 desc[UR8][R216.64], R88 ;  /* 0x00000058d8007986 */ /* 0x0001e8000c101d08 */
[----:B------:R-:W5:Y:S01]  /*44e0*/  LDG.E.128 R92, desc[UR8][R92.64] ;  /* 0x000000085c5c7981 */ /* 0x000f62000c1e1d00 */
[----:B------:R-:W-:Y:S05]  /*44f0*/  @!P1 BRA `(.L_x_3223) ;  /* 0x0000000400249947 */ /* 0x000fea0003800000 */
[-CC-:B------:R-:W-:Y:S01]  /*4500*/  FFMA.FTZ R192, R192, R214.reuse, R215.reuse ;  /* 0x000000d6c0c07223 */ /* 0x180fe200000100d7 */
[-CC-:B0-----:R-:W-:Y:S01]  /*4510*/  FFMA.FTZ R80, R123, R214.reuse, R215.reuse ;  /* 0x000000d67b507223 */ /* 0x181fe200000100d7 */
[-C--:B------:R-:W-:Y:S01]  /*4520*/  FFMA.FTZ R83, R206, R214.reuse, R215 ;  /* 0x000000d6ce537223 */ /* 0x080fe200000100d7 */
[----:B-----5:R-:W-:Y:S01]  /*4530*/  PRMT R81, R95, 0x7632, R81 ;  /* 0x000076325f517816 */ /* 0x020fe20000000051 */
[----:B------:R-:W-:Y:S01]  /*4540*/  FADD.FTZ R192, R201, -R192 ;  /* 0x800000c0c9c07221 */ /* 0x000fe20000010000 */
[----:B------:R-:W-:Y:S01]  /*4550*/  FADD.FTZ R80, R121, -R80 ;  /* 0x8000005079507221 */ /* 0x000fe20000010000 */
[----:B------:R-:W-:Y:S01]  /*4560*/  FADD.FTZ R91, R202, -R83 ;  /* 0x80000053ca5b7221 */ /* 0x000fe20000010000 */
[----:B------:R-:W-:Y:S01]  /*4570*/  FFMA.FTZ R196, R196, R214, R215 ;  /* 0x000000d6c4c47223 */ /* 0x000fe200000100d7 */
[C---:B------:R-:W-:Y:S01]  /*4580*/  FFMA.FTZ R82, R193.reuse, R192, R70 ;  /* 0x000000c0c1527223 */ /* 0x040fe20000010046 */
[----:B------:R-:W-:Y:S01]  /*4590*/  FFMA.FTZ R83, R193, R80, R71 ;  /* 0x00000050c1537223 */ /* 0x000fe20000010047 */
[-CC-:B------:R-:W-:Y:S01]  /*45a0*/  FFMA.FTZ R199, R199, R214.reuse, R215.reuse ;  /* 0x000000d6c7c77223 */ /* 0x180fe200000100d7 */
[----:B------:R-:W-:Y:S01]  /*45b0*/  FFMA.FTZ R87, R204, R214, R215 ;  /* 0x000000d6cc577223 */ /* 0x000fe200000100d7 */
[----:B------:R-:W-:Y:S01]  /*45c0*/  SHF.L.U32 R95, R95, 0x10, RZ ;  /* 0x000000105f5f7819 */ /* 0x000fe200000006ff */
[-C--:B------:R-:W-:Y:S01]  /*45d0*/  FMUL.FTZ R80, R82, R120.reuse ;  /* 0x0000007852507220 */ /* 0x080fe20000410000 */
[----:B------:R-:W-:Y:S01]  /*45e0*/  SHF.L.U32 R89, R51, 0x10, RZ ;  /* 0x0000001033597819 */ /* 0x000fe200000006ff */
[----:B------:R-:W-:Y:S01]  /*45f0*/  FADD.FTZ R196, R203, -R196 ;  /* 0x800000c4cbc47221 */ /* 0x000fe20000010000 */
[----:B------:R-:W-:Y:S01]  /*4600*/  SHF.L.U32 R100, R170, 0x10, RZ ;  /* 0x00000010aa647819 */ /* 0x000fe200000006ff */
[----:B------:R-:W-:Y:S01]  /*4610*/  FADD.FTZ R86, R122, -R199 ;  /* 0x800000c77a567221 */ /* 0x000fe20000010000 */
[----:B------:R-:W-:Y:S01]  /*4620*/  SHF.L.U32 R192, R81, 0x10, RZ ;  /* 0x0000001051c07819 */ /* 0x000fe200000006ff */
[----:B------:R-:W-:Y:S01]  /*4630*/  FMUL.FTZ R81, R83, R120 ;  /* 0x0000007853517220 */ /* 0x000fe20000410000 */
[----:B------:R-:W-:Y:S01]  /*4640*/  FADD.FTZ R87, R200, -R87 ;  /* 0x80000057c8577221 */ /* 0x000fe20000010000 */
[----:B------:R-:W-:Y:S01]  /*4650*/  FFMA.FTZ R205, R205, R214, R215 ;  /* 0x000000d6cdcd7223 */ /* 0x000fe200000100d7 */
[----:B------:R-:W-:Y:S01]  /*4660*/  FMUL.FTZ R121, R80, R95 ;  /* 0x0000005f50797220 */ /* 0x000fe20000410000 */
[----:B------:R-:W-:Y:S01]  /*4670*/  FMUL.FTZ R122, R89, R80 ;  /* 0x00000050597a7220 */ /* 0x000fe20000410000 */
[----:B------:R-:W-:Y:S01]  /*4680*/  FMUL.FTZ R192, R81, R192 ;  /* 0x000000c051c07220 */ /* 0x000fe20000410000 */
[----:B------:R-:W-:Y:S01]  /*4690*/  FMUL.FTZ R123, R100, R81 ;  /* 0x00000051647b7220 */ /* 0x000fe20000410000 */
[C---:B------:R-:W-:Y:S01]  /*46a0*/  PRMT R85, R94.reuse, 0x7632, R85 ;  /* 0x000076325e557816 */ /* 0x040fe20000000055 */
[C---:B------:R-:W-:Y:S01]  /*46b0*/  FFMA.FTZ R80, R193.reuse, R196, R68 ;  /* 0x000000c4c1507223 */ /* 0x040fe20000010044 */
[C---:B------:R-:W-:Y:S01]  /*46c0*/  FFMA.FTZ R81, R193.reuse, R86, R69 ;  /* 0x00000056c1517223 */ /* 0x040fe20000010045 */
[----:B------:R-:W-:Y:S01]  /*46d0*/  FFMA.FTZ R86, R193, R87, R66 ;  /* 0x00000057c1567223 */ /* 0x000fe20000010042 */
[----:B------:R-:W-:Y:S01]  /*46e0*/  FFMA.FTZ R207, R207, R214, R215 ;  /* 0x000000d6cfcf7223 */ /* 0x000fe200000100d7 */
[----:B------:R-:W-:Y:S01]  /*46f0*/  SHF.L.U32 R94, R94, 0x10, RZ ;  /* 0x000000105e5e7819 */ /* 0x000fe200000006ff */
[----:B------:R-:W-:Y:S01]  /*4700*/  FADD.FTZ R202, R194, -R205 ;  /* 0x800000cdc2ca7221 */ /* 0x000fe20000010000 */
[----:B------:R-:W-:Y:S01]  /*4710*/  SHF.L.U32 R100, R50, 0x10, RZ ;  /* 0x0000001032647819 */ /* 0x000fe200000006ff */
[-C--:B------:R-:W-:Y:S01]  /*4720*/  FMUL.FTZ R87, R80, R120.reuse ;  /* 0x0000007850577220 */ /* 0x080fe20000410000 */
[----:B------:R-:W-:Y:S01]  /*4730*/  SHF.L.U32 R90, R93, 0x10, RZ ;  /* 0x000000105d5a7819 */ /* 0x000fe200000006ff */
[----:B------:R-:W-:Y:S01]  /*4740*/  FADD.FTZ R198, R198, -R207 ;  /* 0x800000cfc6c67221 */ /* 0x000fe20000010000 */
        /* <DEDUP_REMOVED lines=9> */
[----:B------:R-:W-:Y:S01]  /*47e0*/  FMUL.FTZ R94, R196, R85 ;  /* 0x00000055c45e7220 */ /* 0x000fe20000410000 */
[C---:B------:R-:W-:Y:S01]  /*47f0*/  FFMA.FTZ R87, R193.reuse, R202, R67 ;  /* 0x000000cac1577223 */ /* 0x040fe20000010043 */
[----:B------:R-:W-:Y:S01]  /*4800*/  SHF.L.U32 R93, R84, 0x10, RZ ;  /* 0x00000010545d7819 */ /* 0x000fe200000006ff */
[C---:B------:R-:W-:Y:S01]  /*4810*/  FFMA.FTZ R84, R193.reuse, R91, R64 ;  /* 0x0000005bc1547223 */ /* 0x040fe20000010040 */
[----:B------:R-:W-:Y:S01]  /*4820*/  FFMA.FTZ R85, R193, R198, R65 ;  /* 0x000000c6c1557223 */ /* 0x000fe20000010041 */
        /* <DEDUP_REMOVED lines=22> */
.L_x_3223:
[C---:B-----5:R-:W-:Y:S01]  /*4990*/  PRMT R197, R95.reuse, 0x7632, R197 ;  /* 0x000076325fc57816 */ /* 0x060fe200000000c5 */
[-CC-:B------:R-:W-:Y:S01]  /*49a0*/  FFMA.FTZ R192, R192, R214.reuse, R215.reuse ;  /* 0x000000d6c0c07223 */ /* 0x180fe200000100d7 */
[----:B0-----:R-:W-:Y:S01]  /*49b0*/  SHF.L.U32 R216, R95, 0x10, RZ ;  /* 0x000000105fd87819 */ /* 0x001fe200000006ff */
[-CC-:B------:R-:W-:Y:S01]  /*49c0*/  FFMA.FTZ R95, R204, R214.reuse, R215.reuse ;  /* 0x000000d6cc5f7223 */ /* 0x180fe200000100d7 */
[-CC-:B------:R-:W-:Y:S01]  /*49d0*/  FFMA.FTZ R205, R205, R214.reuse, R215.reuse ;  /* 0x000000d6cdcd7223 */ /* 0x180fe200000100d7 */
[----:B------:R-:W-:Y:S01]  /*49e0*/  FADD.FTZ R192, R201, -R192 ;  /* 0x800000c0c9c07221 */ /* 0x000fe20000010000 */
[-C--:B------:R-:W-:Y:S01]  /*49f0*/  FFMA.FTZ R199, R199, R214.reuse, R215 ;  /* 0x000000d6c7c77223 */ /* 0x080fe200000100d7 */
[----:B------:R-:W-:Y:S01]  /*4a00*/  FADD.FTZ R95, R200, -R95 ;  /* 0x8000005fc85f7221 */ /* 0x000fe20000010000 */
[--C-:B------:R-:W-:Y:S01]  /*4a10*/  FFMA.FTZ R200, R123, R214, R215.reuse ;  /* 0x000000d67bc87223 */ /* 0x100fe200000100d7 */
[----:B------:R-:W-:Y:S01]  /*4a20*/  FFMA.FTZ R101, R193, R192, R70 ;  /* 0x000000c0c1657223 */ /* 0x000fe20000010046 */
[-C--:B------:R-:W-:Y:S01]  /*4a30*/  FFMA.FTZ R196, R196, R214.reuse, R215 ;  /* 0x000000d6c4c47223 */ /* 0x080fe200000100d7 */
[----:B------:R-:W-:Y:S01]  /*4a40*/  FADD.FTZ R100, R194, -R205 ;  /* 0x800000cdc2647221 */ /* 0x000fe20000010000 */
[----:B------:R-:W-:Y:S01]  /*4a50*/  FADD.FTZ R200, R121, -R200 ;  /* 0x800000c879c87221 */ /* 0x000fe20000010000 */
[----:B------:R-:W-:Y:S01]  /*4a60*/  FFMA.FTZ R91, R206, R214, R215 ;  /* 0x000000d6ce5b7223 */ /* 0x000fe200000100d7 */
[----:B------:R-:W-:Y:S01]  /*4a70*/  SHF.L.U32 R192, R51, 0x10, RZ ;  /* 0x0000001033c07819 */ /* 0x000fe200000006ff */
[----:B------:R-:W-:Y:S01]  /*4a80*/  FADD.FTZ R194, R122, -R199 ;  /* 0x800000c77ac27221 */ /* 0x000fe20000010000 */
[----:B------:R-:W-:Y:S01]  /*4a90*/  FFMA.FTZ R121, R193, R200, R71 ;  /* 0x000000c8c1797223 */ /* 0x000fe20000010047 */
[----:B------:R-:W-:Y:S01]  /*4aa0*/  SHF.L.U32 R204, R170, 0x10, RZ ;  /* 0x00000010aacc7819 */ /* 0x000fe200000006ff */
[-C--:B------:R-:W-:Y:S01]  /*4ab0*/  FMUL.FTZ R101, R101, R120.reuse ;  /* 0x0000007865657220 */ /* 0x080fe20000410000 */
[----:B------:R-:W-:Y:S01]  /*4ac0*/  SHF.L.U32 R200, R197, 0x10, RZ ;  /* 0x00000010c5c87819 */ /* 0x000fe200000006ff */
[----:B------:R-:W-:Y:S01]  /*4ad0*/  FMUL.FTZ R123, R121, R120 ;  /* 0x00000078797b7220 */ /* 0x000fe20000410000 */
[----:B------:R-:W-:Y:S01]  /*4ae0*/  PRMT R90, R94, 0x7632, R90 ;  /* 0x000076325e5a7816 */ /* 0x000fe2000000005a */
[----:B------:R-:W-:Y:S01]  /*4af0*/  FADD.FTZ R196, R203, -R196 ;  /* 0x800000c4cbc47221 */ /* 0x000fe20000010000 */
[----:B------:R-:W-:Y:S01]  /*4b00*/  FADD.FTZ R91, R202, -R91 ;  /* 0x8000005bca5b7221 */ /* 0x000fe20000010000 */
[C---:B------:R-:W-:Y:S01]  /*4b10*/  FFMA.FTZ R197, R193.reuse, R194, R69 ;  /* 0x000000c2c1c57223 */ /* 0x040fe20000010045 */
[----:B------:R-:W-:Y:S01]  /*4b20*/  FMUL.FTZ R202, R192, R101 ;  /* 0x00000065c0ca7220 */ /* 0x000fe20000410000 */
[----:B------:R-:W-:Y:S01]  /*4b30*/  FFMA.FTZ R95, R193, R95, R66 ;  /* 0x0000005fc15f7223 */ /* 0x000fe20000010042 */
[----:B------:R-:W-:Y:S01]  /*4b40*/  FMUL.FTZ R192, R123, R200 ;  /* 0x000000c87bc07220 */ /* 0x000fe20000410000 */
[----:B------:R-:W-:Y:S01]  /*4b50*/  FMUL.FTZ R203, R204, R123 ;  /* 0x0000007bcccb7220 */ /* 0x000fe20000410000 */
[----:B------:R-:W-:Y:S01]  /*4b60*/  PRMT R89, R93, 0x7632, R89 ;  /* 0x000076325d597816 */ /* 0x000fe20000000059 */
[----:B------:R-:W-:Y:S01]  /*4b70*/  FFMA.FTZ R207, R207, R214, R215 ;  /* 0x000000d6cfcf7223 */ /* 0x000fe200000100d7 */
[----:B------:R-:W-:Y:S01]  /*4b80*/  FFMA.FTZ R123, R193, R196, R68 ;  /* 0x000000c4c17b7223 */ /* 0x000fe20000010044 */
[----:B------:R-:W-:Y:S01]  /*4b90*/  SHF.L.U32 R199, R90, 0x10, RZ ;  /* 0x000000105ac77819 */ /* 0x000fe200000006ff */
[-C--:B------:R-:W-:Y:S01]  /*4ba0*/  FMUL.FTZ R196, R197, R120.reuse ;  /* 0x00000078c5c47220 */ /* 0x080fe20000410000 */
[----:B------:R-:W-:Y:S01]  /*4bb0*/  SHF.L.U32 R93, R93, 0x10, RZ ;  /* 0x000000105d5d7819 */ /* 0x000fe200000006ff */
[----:B------:R-:W-:Y:S01]  /*4bc0*/  FMUL.FTZ R90, R95, R120 ;  /* 0x000000785f5a7220 */ /* 0x000fe20000410000 */
[----:B------:R-:W-:Y:S01]  /*4bd0*/  SHF.L.U32 R201, R169, 0x10, RZ ;  /* 0x00000010a9c97819 */ /* 0x000fe200000006ff */
[----:B------:R-:W-:Y:S01]  /*4be0*/  FADD.FTZ R198, R198, -R207 ;  /* 0x800000cfc6c67221 */ /* 0x000fe20000010000 */
        /* <DEDUP_REMOVED lines=8> */
[----:B------:R-:W-:Y:S01]  /*4c70*/  FFMA.FTZ R93, R193, R100, R67 ;  /* 0x00000064c15d7223 */ /* 0x000fe20000010043 */
[----:B------:R-:W-:Y:S01]  /*4c80*/  SHF.L.U32 R196, R89, 0x10, RZ ;  /* 0x0000001059c47819 */ /* 0x000fe200000006ff */
[----:B------:R-:W-:Y:S01]  /*4c90*/  FMUL.FTZ R197, R123, R94 ;  /* 0x0000005e7bc57220 */ /* 0x000fe20000410000 */
[C---:B------:R-:W-:Y:S01]  /*4ca0*/  FFMA.FTZ R91, R193.reuse, R91, R64 ;  /* 0x0000005bc15b7223 */ /* 0x040fe20000010040 */
[----:B------:R-:W-:Y:S01]  /*4cb0*/  FFMA.FTZ R89, R193, R198, R65 ;  /* 0x000000c6c1597223 */ /* 0x000fe20000010041 */
[----:B------:R-:W-:Y:S01]  /*4cc0*/  FMUL.FTZ R123, R122, R123 ;  /* 0x0000007b7a7b7220 */ /* 0x000fe20000410000 */
[----:B------:R-:W-:Y:S01]  /*4cd0*/  FMUL.FTZ R101, R101, R90 ;  /* 0x0000005a65657220 */ /* 0x000fe20000410000 */
[----:B------:R-:W-:Y:S01]  /*4ce0*/  SHF.L.U32 R122, R168, 0x10, RZ ;  /* 0x00000010a87a7819 */ /* 0x000fe200000006ff */
[-C--:B------:R-:W-:Y:S01]  /*4cf0*/  FMUL.FTZ R93, R93, R120.reuse ;  /* 0x000000785d5d7220 */ /* 0x080fe20000410000 */
[----:B------:R-:W-:Y:S01]  /*4d00*/  PRMT R88, R92, 0x7632, R88 ;  /* 0x000076325c587816 */ /* 0x000fe20000000058 */
        /* <DEDUP_REMOVED lines=16> */
.L_x_3224:
[----:B------:R-:W0:Y:S01]  /*4e10*/  @P1 LDC.64 R100, c[0x0][0x478] ;  /* 0x00011e00ff641b82 */ /* 0x000e220000000a00 */
[----:B------:R-:W-:-:S04]  /*4e20*/  IMAD.WIDE.U32 R122, R195, 0x10, R96 ;  /* 0x00000010c37a7825 */ /* 0x000fc800078e0060 */
[----:B------:R-:W-:-:S04]  /*4e30*/  IMAD.WIDE.U32 R92, R191, 0x10, R98 ;  /* 0x00000010bf5c7825 */ /* 0x000fc800078e0062 */
[----:B0-----:R-:W-:-:S05]  /*4e40*/  @P1 IMAD.WIDE.U32 R100, R195, 0x20, R100 ;  /* 0x00000020c3641825 */ /* 0x001fca00078e0064 */
        /* <DEDUP_REMOVED lines=24> */
[----:B------:R-:W-:Y:S01]  /*4fd0*/  FADD.FTZ R116, R116, -R113 ;  /* 0x8000007174747221 */ /* 0x000fe20000010000 */
[----:B------:R-:W-:Y:S01]  /*4fe0*/  FADD.FTZ R111, R111, -R106 ;  /* 0x8000006a6f6f7221 */ /* 0x000fe20000010000 */
[----:B------:R-:W-:Y:S01]  /*4ff0*/  FADD.FTZ R108, R115, -R108 ;  /* 0x8000006c736c7221 */ /* 0x000fe20000010000 */
[----:B------:R-:W-:Y:S01]  /*5000*/  FADD.FTZ R109, R109, -R104 ;  /* 0x800000686d6d7221 */ /* 0x000fe20000010000 */
[----:B------:R-:W-:Y:S01]  /*5010*/  FMUL.FTZ R99, R81, R86 ;  /* 0x0000005651637220 */ /* 0x000fe20000410000 */
[----:B------:R-:W-:Y:S01]  /*5020*/  FMUL.FTZ R113, R90, R81 ;  /* 0x000000515a717220 */ /* 0x000fe20000410000 */
[----:B------:R-:W-:Y:S01]  /*5030*/  PRMT R84, R94, 0x7632, R84 ;  /* 0x000076325e547816 */ /* 0x000fe20000000054 */
[----:B------:R-:W-:Y:S01]  /*5040*/  FMUL.FTZ R95, R80, R95 ;  /* 0x0000005f505f7220 */ /* 0x000fe20000410000 */
[----:B------:R-:W-:Y:S01]  /*5050*/  FMUL.FTZ R104, R85, R80 ;  /* 0x0000005055687220 */ /* 0x000fe20000410000 */
[C---:B------:R-:W-:Y:S01]  /*5060*/  FFMA.FTZ R81, R193.reuse, R116, R77 ;  /* 0x00000074c1517223 */ /* 0x040fe2000001004d */
[C---:B------:R-:W-:Y:S01]  /*5070*/  FFMA.FTZ R80, R193.reuse, R108, R76 ;  /* 0x0000006cc1507223 */ /* 0x040fe2000001004c */
[----:B------:R-:W-:Y:S01]  /*5080*/  FFMA.FTZ R86, R193, R111, R74 ;  /* 0x0000006fc1567223 */ /* 0x000fe2000001004a */
[C---:B------:R-:W-:Y:S01]  /*5090*/  PRMT R88, R92.reuse, 0x7632, R88 ;  /* 0x000076325c587816 */ /* 0x040fe20000000058 */
[----:B------:R-:W-:Y:S01]  /*50a0*/  FFMA.FTZ R105, R105, R214, R215 ;  /* 0x000000d669697223 */ /* 0x000fe200000100d7 */
[----:B------:R-:W-:Y:S01]  /*50b0*/  SHF.L.U32 R107, R92, 0x10, RZ ;  /* 0x000000105c6b7819 */ /* 0x000fe200000006ff */
[-C--:B------:R-:W-:Y:S01]  /*50c0*/  FMUL.FTZ R87, R81, R120.reuse ;  /* 0x0000007851577220 */ /* 0x080fe20000410000 */
[----:B------:R-:W-:Y:S01]  /*50d0*/  PRMT R89, R93, 0x7632, R89 ;  /* 0x000076325d597816 */ /* 0x000fe20000000059 */
[----:B------:R-:W-:Y:S01]  /*50e0*/  FMUL.FTZ R85, R80, R120 ;  /* 0x0000007850557220 */ /* 0x000fe20000410000 */
[----:B------:R-:W-:Y:S01]  /*50f0*/  SHF.L.U32 R92, R165, 0x10, RZ ;  /* 0x00000010a55c7819 */ /* 0x000fe200000006ff */
[----:B------:R-:W-:Y:S01]  /*5100*/  FADD.FTZ R110, R110, -R105 ;  /* 0x800000696e6e7221 */ /* 0x000fe20000010000 */
[----:B------:R-:W-:-:S02]  /*5110*/  SHF.L.U32 R94, R94, 0x10, RZ ;  /* 0x000000105e5e7819 */ /* 0x000fc400000006ff */
[----:B------:R-:W-:Y:S01]  /*5120*/  SHF.L.U32 R93, R93, 0x10, RZ ;  /* 0x000000105d5d7819 */ /* 0x000fe200000006ff */
[----:B------:R-:W-:Y:S01]  /*5130*/  FMUL.FTZ R111, R92, R87 ;  /* 0x000000575c6f7220 */ /* 0x000fe20000410000 */
        /* <DEDUP_REMOVED lines=9> */
[C---:B------:R-:W-:Y:S01]  /*51d0*/  FFMA.FTZ R84, R193.reuse, R109, R72 ;  /* 0x0000006dc1547223 */ /* 0x040fe20000010048 */
[----:B------:R-:W-:Y:S01]  /*51e0*/  FMUL.FTZ R100, R100, R85 ;  /* 0x0000005564647220 */ /* 0x000fe20000410000 */
[C---:B------:R-:W-:Y:S01]  /*51f0*/  FFMA.FTZ R87, R193.reuse, R112, R75 ;  /* 0x00000070c1577223 */ /* 0x040fe2000001004b */
[----:B------:R-:W-:Y:S01]  /*5200*/  FFMA.FTZ R85, R193, R110, R73 ;  /* 0x0000006ec1557223 */ /* 0x000fe20000010049 */
[----:B------:R-:W-:-:S02]  /*5210*/  SHF.L.U32 R91, R89, 0x10, RZ ;  /* 0x00000010595b7819 */ /* 0x000fc400000006ff */
        /* <DEDUP_REMOVED lines=17> */
.L_x_3225:
        /* <DEDUP_REMOVED lines=16> */
[----:B-----5:R-:W-:Y:S01]  /*5430*/  PRMT R99, R95, 0x7632, R99 ;  /* 0x000076325f637816 */ /* 0x020fe20000000063 */
[----:B------:R-:W-:Y:S01]  /*5440*/  FFMA.FTZ R117, R193, R117, R78 ;  /* 0x00000075c1757223 */ /* 0x000fe2000001004e */
[----:B0-----:R-:W-:Y:S01]  /*5450*/  SHF.L.U32 R122, R95, 0x10, RZ ;  /* 0x000000105f7a7819 */ /* 0x001fe200000006ff */
[----:B------:R-:W-:Y:S01]  /*5460*/  FFMA.FTZ R89, R193, R104, R72 ;  /* 0x00000068c1597223 */ /* 0x000fe20000010048 */
[----:B------:R-:W-:Y:S01]  /*5470*/  PRMT R90, R93, 0x7632, R90 ;  /* 0x000076325d5a7816 */ /* 0x000fe2000000005a */
[----:B------:R-:W-:Y:S01]  /*5480*/  FFMA.FTZ R91, R193, R110, R73 ;  /* 0x0000006ec15b7223 */ /* 0x000fe20000010049 */
[----:B------:R-:W-:Y:S01]  /*5490*/  SHF.L.U32 R98, R93, 0x10, RZ ;  /* 0x000000105d627819 */ /* 0x000fe200000006ff */
[C---:B------:R-:W-:Y:S01]  /*54a0*/  FFMA.FTZ R111, R193.reuse, R111, R74 ;  /* 0x0000006fc16f7223 */ /* 0x040fe2000001004a */
[C---:B------:R-:W-:Y:S01]  /*54b0*/  FFMA.FTZ R93, R193.reuse, R112, R75 ;  /* 0x00000070c15d7223 */ /* 0x040fe2000001004b */
[C---:B------:R-:W-:Y:S01]  /*54c0*/  FFMA.FTZ R115, R193.reuse, R115, R76 ;  /* 0x00000073c1737223 */ /* 0x040fe2000001004c */
[C---:B------:R-:W-:Y:S01]  /*54d0*/  FFMA.FTZ R95, R193.reuse, R116, R77 ;  /* 0x00000074c15f7223 */ /* 0x040fe2000001004d */
[----:B------:R-:W-:Y:S01]  /*54e0*/  FFMA.FTZ R193, R193, R118, R79 ;  /* 0x00000076c1c17223 */ /* 0x000fe2000001004f */
[----:B------:R-:W-:Y:S01]  /*54f0*/  SHF.L.U32 R104, R55, 0x10, RZ ;  /* 0x0000001037687819 */ /* 0x000fe200000006ff */
[-C--:B------:R-:W-:Y:S01]  /*5500*/  FMUL.FTZ R117, R117, R120.reuse ;  /* 0x0000007875757220 */ /* 0x080fe20000410000 */
[C---:B------:R-:W-:Y:S01]  /*5510*/  PRMT R100, R94.reuse, 0x7632, R100 ;  /* 0x000076325e647816 */ /* 0x040fe20000000064 */
[-C--:B------:R-:W-:Y:S01]  /*5520*/  FMUL.FTZ R89, R89, R120.reuse ;  /* 0x0000007859597220 */ /* 0x080fe20000410000 */
[-C--:B------:R-:W-:Y:S01]  /*5530*/  FMUL.FTZ R91, R91, R120.reuse ;  /* 0x000000785b5b7220 */ /* 0x080fe20000410000 */
[-C--:B------:R-:W-:Y:S01]  /*5540*/  FMUL.FTZ R111, R111, R120.reuse ;  /* 0x000000786f6f7220 */ /* 0x080fe20000410000 */
[-C--:B------:R-:W-:Y:S01]  /*5550*/  FMUL.FTZ R93, R93, R120.reuse ;  /* 0x000000785d5d7220 */ /* 0x080fe20000410000 */
[-C--:B------:R-:W-:Y:S01]  /*5560*/  FMUL.FTZ R115, R115, R120.reuse ;  /* 0x0000007873737220 */ /* 0x080fe20000410000 */
[-C--:B------:R-:W-:Y:S01]  /*5570*/  FMUL.FTZ R193, R193, R120.reuse ;  /* 0x00000078c1c17220 */ /* 0x080fe20000410000 */
[----:B------:R-:W-:Y:S01]  /*5580*/  FMUL.FTZ R120, R95, R120 ;  /* 0x000000785f787220 */ /* 0x000fe20000410000 */
[----:B------:R-:W-:Y:S01]  /*5590*/  SHF.L.U32 R94, R94, 0x10, RZ ;  /* 0x000000105e5e7819 */ /* 0x000fe200000006ff */
[----:B------:R-:W-:Y:S01]  /*55a0*/  FMUL.FTZ R95, R117, R122 ;  /* 0x0000007a755f7220 */ /* 0x000fe20000410000 */
        /* <DEDUP_REMOVED lines=32> */
.L_x_3226:
[----:B------:R-:W0:Y:S01]  /*57b0*/  @P1 LDC.64 R92, c[0x0][0x478] ;  /* 0x00011e00ff5c1b82 */ /* 0x000e220000000a00 */
[----:B------:R-:W-:-:S04]  /*57c0*/  IMAD.WIDE.U32 R96, R191, 0x10, R96 ;  /* 0x00000010bf607825 */ /* 0x000fc800078e0060 */
[----:B0-----:R-:W-:-:S05]  /*57d0*/  @P1 IMAD.WIDE.U32 R92, R191, 0x20, R92 ;  /* 0x00000020bf5c1825 */ /* 0x001fca00078e005c */
[----:B------:R0:W-:Y:S04]  /*57e0*/  @P1 STG.E.128 desc[UR8][R92.64], R84 ;  /* 0x000000545c001986 */ /* 0x0001e8000c101d08 */
[----:B------:R0:W-:Y:S04]  /*57f0*/  @P1 STG.E.128 desc[UR8][R92.64+0x10], R80 ;  /* 0x000010505c001986 */ /* 0x0001e8000c101d08 */
[----:B------:R0:W-:Y:S02]  /*5800*/  STG.E.128 desc[UR8][R96.64], R88 ;  /* 0x0000005860007986 */ /* 0x0001e4000c101d08 */
.L_x_3220:
[----:B01----:R-:W0:Y:S01]  /*5810*/  LDC.64 R88, c[0x0][0x380] ;  /* 0x0000e000ff587b82 */ /* 0x003e220000000a00 */
[----:B------:R-:W-:Y:S01]  /*5820*/  UPLOP3.LUT UP1, UPT, UPT, UPT, UP1, 0x40, 0x4 ;  /* 0x000000000004789c */ /* 0x000fe20003f2e810 */
        /* <DEDUP_REMOVED lines=99> */
.L_x_3210:
        /* <DEDUP_REMOVED lines=29> */
.L_x_3228:
        /* <DEDUP_REMOVED lines=13> */
.L_x_10719:


//--------------------- .text._ZN10layer_norm13ln_bwd_kernelINS_13Kernel_traitsI13__nv_bfloat16S2_fS2_fjLj6144ELj1ELj1ELj8ELj16ENS_18Kernel_traits_baseILj6144ES2_S2_fS2_fjLj256EEEEELb0ELb1ELb1ELb0EEEvNS_9BwdParamsE --------------------------
	.section	.text._ZN10layer_norm13ln_bwd_kernelINS_13Kernel_traitsI13__nv_bfloat16S2_fS2_fjLj6144ELj1ELj1ELj8ELj16ENS_18Kernel_traits_baseILj6144ES2_S2_fS2_fjLj256EEEEELb0ELb1ELb1ELb0EEEvNS_9BwdParamsE,"ax",@progbits
	.align	128
        .global         _ZN10layer_norm13ln_bwd_kernelINS_13Kernel_traitsI13__nv_bfloat16S2_fS2_fjLj6144ELj1ELj1ELj8ELj16ENS_18Kernel_traits_baseILj6144ES2_S2_fS2_fjLj256EEEEELb0ELb1ELb1ELb0EEEvNS_9BwdParamsE
        .type           _ZN10layer_norm13ln_bwd_kernelINS_13Kernel_traitsI13__nv_bfloat16S2_fS2_fjLj6144ELj1ELj1ELj8ELj16ENS_18Kernel_traits_baseILj6144ES2_S2_fS2_fjLj256EEEEELb0ELb1ELb1ELb0EEEvNS_9BwdParamsE,@function
        .size           _ZN10layer_norm13ln_bwd_kernelINS_13Kernel_traitsI13__nv_bfloat16S2_fS2_fjLj6144ELj1ELj1ELj8ELj16ENS_18Kernel_traits_baseILj6144ES2_S2_fS2_fjLj256EEEEELb0ELb1ELb1ELb0EEEvNS_9BwdParamsE,(.L_x_10720 - _ZN10layer_norm13ln_bwd_kernelINS_13Kernel_traitsI13__nv_bfloat16S2_fS2_fjLj6144ELj1ELj1ELj8ELj16ENS_18Kernel_traits_baseILj6144ES2_S2_fS2_fjLj256EEEEELb0ELb1ELb1ELb0EEEvNS_9BwdParamsE)
        .other          _ZN10layer_norm13ln_bwd_kernelINS_13Kernel_traitsI13__nv_bfloat16S2_fS2_fjLj6144ELj1ELj1ELj8ELj16ENS_18Kernel_traits_baseILj6144ES2_S2_fS2_fjLj256EEEEELb0ELb1ELb1ELb0EEEvNS_9BwdParamsE,@"STO_CUDA_ENTRY STV_DEFAULT"
_ZN10layer_norm13ln_bwd_kernelINS_13Kernel_traitsI13__nv_bfloat16S2_fS2_fjLj6144ELj1ELj1ELj8ELj16ENS_18Kernel_traits_baseILj6144ES2_S2_fS2_fjLj256EEEEELb0ELb1ELb1ELb0EEEvNS_9BwdParamsE:
.text._ZN10layer_norm13ln_bwd_kernelINS_13Kernel_traitsI13__nv_bfloat16S2_fS2_fjLj6144ELj1ELj1ELj8ELj16ENS_18Kernel_traits_baseILj6144ES2_S2_fS2_fjLj256EEEEELb0ELb1ELb1ELb0EEEvNS_9BwdParamsE:
        /* <DEDUP_REMOVED lines=17> */
[----:B------:R-:W4:Y:S08]  /*0110*/  @P5 LDC.64 R10, c[0x0][0x3d0] ;  /* 0x0000f400ff0a5b82 */ /* 0x000f300000000a00 */
[----:B------:R-:W3:Y:S01]  /*0120*/  @P5 LDC.64 R12, c[0x0][0x3e8] ;  /* 0x0000fa00ff0c5b82 */ /* 0x000ee20000000a00 */
[----:B0-----:R-:W-:-:S05]  /*0130*/  @P4 IMAD.WIDE.U32 R6, R15, 0x10, R6 ;  /* 0x000000100f064825 */ /* 0x001fca00078e0006 */
[----:B--2---:R-:W5:Y:S02]  /*0140*/  @P4 LDG.E.128 R28, desc[UR10][R6.64] ;  /* 0x0000000a061c4981 */ /* 0x004f64000c1e1d00 */
[----:B------:R-:W0:Y:S01]  /*0150*/  @P2 LDC.64 R4, c[0x0][0x3e8] ;  /* 0x0000fa00ff042b82 */ /* 0x000e220000000a00 */
[C---:B-1----:R-:W-:Y:S01]  /*0160*/  @P4 IMAD.WIDE.U32 R8, R15.reuse, 0x10, R8 ;  /* 0x000000100f084825 */ /* 0x042fe200078e0008 */
[----:B------:R-:W-:-:S04]  /*0170*/  @P4 IADD3 R15, PT, PT, R15, 0x100, RZ ;  /* 0x000001000f0f4810 */ /* 0x000fc80007ffe0ff */
[----:B------:R-:W5:Y:S01]  /*0180*/  @P4 LDG.E.128 R32, desc[UR10][R8.64] ;  /* 0x0000000a08204981 */ /* 0x000f62000c1e1d00 */
[C---:B----4-:R-:W-:Y:S01]  /*0190*/  @P5 IMAD.WIDE.U32 R10, R15.reuse, 0x10, R10 ;  /* 0x000000100f0a5825 */ /* 0x050fe200078e000a */
[----:B------:R-:W1:Y:S04]  /*01a0*/  @P2 LDC.64 R2, c[0x0][0x3d0] ;  /* 0x0000f400ff022b82 */ /* 0x000e680000000a00 */
[----:B------:R-:W5:Y:S01]  /*01b0*/  @P5 LDG.E.128 R36, desc[UR10][R10.64] ;  /* 0x0000000a0a245981 */ /* 0x000f62000c1e1d00 */
[----:B---3--:R-:W-:-:S05]  /*01c0*/  @P5 IMAD.WIDE.U32 R12, R15, 0x10, R12 ;  /* 0x000000100f0c5825 */ /* 0x008fca00078e000c */
[----:B------:R-:W5:Y:S01]  /*01d0*/  @P5 LDG.E.128 R40, desc[UR10][R12.64] ;  /* 0x0000000a0c285981 */ /* 0x000f62000c1e1d00 */
[----:B0-----:R-:W-:-:S05]  /*01e0*/  @P2 IMAD.WIDE.U32 R4, R232, 0x10, R4 ;  /* 0x00000010e8042825 */ /* 0x001fca00078e0004 */
[----:B------:R-:W5:Y:S01]  /*01f0*/  @P2 LDG.E.128 R48, desc[UR10][R4.64] ;  /* 0x0000000a04302981 */ /* 0x000f62000c1e1d00 */
[----:B------:R-:W0:Y:S01]  /*0200*/  S2UR UR4, SR_CTAID.X ;  /* 0x00000000000479c3 */ /* 0x000e220000002500 */
[----:B-1----:R-:W-:-:S05]  /*0210*/  @P2 IMAD.WIDE.U32 R2, R232, 0x10, R2 ;  /* 0x00000010e8022825 */ /* 0x002fca00078e0002 */
[----:B------:R0:W5:Y:S02]  /*0220*/  @P2 LDG.E.128 R44, desc[UR10][R2.64] ;  /* 0x0000000a022c2981 */ /* 0x000164000c1e1d00 */
        /* <DEDUP_REMOVED lines=38> */
[----:B------:R-:W-:Y:S06]  /*0490*/  @P0 BRA `(.L_x_3229) ;  /* 0x0000007000480947 */ /* 0x000fec0003800000 */
        /* <DEDUP_REMOVED lines=66> */
.L_x_3344:
[----:B------:R-:W0:Y:S08]  /*08c0*/  LDC.64 R164, c[0x0][0x3f8] ;  /* 0x0000fe00ffa47b82 */ /* 0x000e300000000a00 */
[----:B------:R-:W1:Y:S08]  /*08d0*/  LDC.64 R180, c[0x0][0x3c8] ;  /* 0x0000f200ffb47b82 */ /* 0x000e700000000a00 */
[----:B------:R-:W2:Y:S01]  /*08e0*/  LDC.64 R182, c[0x0][0x3f0] ;  /* 0x0000fc00ffb67b82 */ /* 0x000ea20000000a00 */
[----:B0-----:R-:W-:-:S05]  /*08f0*/  IMAD.WIDE R164, R2, 0x4, R164 ;  /* 0x0000000402a47825 */ /* 0x001fca00078e02a4 */
[----:B------:R-:W3:Y:S01]  /*0900*/  LDG.E R27, desc[UR10][R164.64] ;  /* 0x0000000aa41b7981 */ /* 0x000ee2000c1e1900 */
[----:B-1----:R-:W-:-:S06]  /*0910*/  IMAD.WIDE R180, R2, 0x4, R180 ;  /* 0x0000000402b47825 */ /* 0x002fcc00078e02b4 */
[----:B-----5:R0:W5:Y:S01]  /*0920*/  LDG.E R180, desc[UR10][R180.64] ;  /* 0x0000000ab4b47981 */ /* 0x020162000c1e1900 */
[----:B--2---:R-:W-:-:S06]  /*0930*/  IMAD.WIDE R182, R2, 0x4, R182 ;  /* 0x0000000402b67825 */ /* 0x004fcc00078e02b6 */
[----:B------:R0:W5:Y:S01]  /*0940*/  LDG.E R182, desc[UR10][R182.64] ;  /* 0x0000000ab6b67981 */ /* 0x000162000c1e1900 */
[----:B------:R-:W-:Y:S01]  /*0950*/  BSSY.RECONVERGENT B0, `(.L_x_3230) ;  /* 0x000014b000007945 */ /* 0x000fe20003800200 */
[----:B------:R-:W-:Y:S02]  /*0960*/  CS2R R178, SRZ ;  /* 0x0000000000b27805 */ /* 0x000fe4000001ff00 */
[----:B---3--:R-:W-:-:S13]  /*0970*/  ISETP.GE.AND P1, PT, R27, 0x1, PT ;  /* 0x000000011b00780c */ /* 0x008fda0003f26270 */
[----:B0-----:R-:W-:Y:S05]  /*0980*/  @!P1 BRA `(.L_x_3231) ;  /* 0x0000001000b49947 */ /* 0x001fea0003800000 */
[----:B------:R-:W0:Y:S01]  /*0990*/  LDC.64 R164, c[0x0][0x3c0] ;  /* 0x0000f000ffa47b82 */ /* 0x000e220000000a00 */
[----:B------:R-:W-:-:S07]  /*09a0*/  SHF.R.S32.HI R166, RZ, 0x1f, R2 ;  /* 0x0000001fffa67819 */ /* 0x000fce0000011402 */
[----:B------:R-:W1:Y:S01]  /*09b0*/  LDC R181, c[0x0][0x388] ;  /* 0x0000e200ffb57b82 */ /* 0x000e620000000800 */
[----:B0-----:R-:W-:-:S04]  /*09c0*/  LEA R164, P0, R2, R164, 0x2 ;  /* 0x000000a402a47211 */ /* 0x001fc800078010ff */
[----:B------:R-:W-:-:S05]  /*09d0*/  LEA.HI.X R165, R2, R165, R166, 0x2, P0 ;  /* 0x000000a502a57211 */ /* 0x000fca00000f14a6 */
[----:B------:R-:W2:Y:S01]  /*09e0*/  LDG.E R164, desc[UR10][R164.64] ;  /* 0x0000000aa4a47981 */ /* 0x000ea2000c1e1900 */
[----:B------:R-:W-:Y:S01]  /*09f0*/  IADD3 R168, PT, PT, R27, -0x1, RZ ;  /* 0xffffffff1ba87810 */ /* 0x000fe20007ffe0ff */
[-C--:B-1----:R-:W-:Y:S01]  /*0a00*/  IMAD R166, R2, R181.reuse, RZ ;  /* 0x000000b502a67224 */ /* 0x082fe200078e02ff */
[----:B------:R-:W-:Y:S01]  /*0a10*/  ISETP.GE.U32.AND P4, PT, R0, 0x100, PT ;  /* 0x000001000000780c */ /* 0x000fe20003f86070 */
[----:B------:R-:W-:Y:S01]  /*0a20*/  BSSY.RECONVERGENT B1, `(.L_x_3232) ;  /* 0x000006a000017945 */ /* 0x000fe20003800200 */
[----:B------:R-:W-:Y:S01]  /*0a30*/  ISETP.NE.AND P0, PT, RZ, UR9, PT ;  /* 0x00000009ff007c0c */ /* 0x000fe2000bf05270 */
[----:B------:R-:W-:Y:S01]  /*0a40*/  IMAD R168, R168, R181, RZ ;  /* 0x000000b5a8a87224 */ /* 0x000fe200078e02ff */
[----:B------:R-:W-:Y:S02]  /*0a50*/  SHF.R.S32.HI R167, RZ, 0x1f, R166 ;  /* 0x0000001fffa77819 */ /* 0x000fe400000114a6 */
[----:B------:R-:W-:Y:S02]  /*0a60*/  CS2R R178, SRZ ;  /* 0x0000000000b27805 */ /* 0x000fe4000001ff00 */
[----:B------:R-:W-:-:S02]  /*0a70*/  ISETP.GE.U32.AND P3, PT, R0, 0x200, PT ;  /* 0x000002000000780c */ /* 0x000fc40003f66070 */
[----:B------:R-:W-:Y:S02]  /*0a80*/  SHF.R.S32.HI R169, RZ, 0x1f, R168 ;  /* 0x0000001fffa97819 */ /* 0x000fe400000114a8 */
[----:B------:R-:W-:Y:S02]  /*0a90*/  LEA.HI R167, R167, R166, RZ, 0x3 ;  /* 0x000000a6a7a77211 */ /* 0x000fe400078f18ff */
[----:B------:R-:W-:Y:S02]  /*0aa0*/  LEA.HI R169, R169, R168, RZ, 0x3 ;  /* 0x000000a8a9a97211 */ /* 0x000fe400078f18ff */
[-C--:B------:R-:W-:Y:S02]  /*0ab0*/  LEA.HI.SX32 R183, R167, R232.reuse, 0x1d ;  /* 0x000000e8a7b77211 */ /* 0x080fe400078feaff */
[----:B------:R-:W-:Y:S02]  /*0ac0*/  ISETP.GE.U32.AND P2, PT, R0, 0x300, PT ;  /* 0x000003000000780c */ /* 0x000fe40003f46070 */
[----:B------:R-:W-:-:S02]  /*0ad0*/  LEA.HI.SX32 R232, R169, R232, 0x1d ;  /* 0x000000e8a9e87211 */ /* 0x000fc400078feaff */
        /* <DEDUP_REMOVED lines=13> */
[----:B------:R-:W-:Y:S02]  /*0bb0*/  SHF.L.U32 R228, R10, 0x10, RZ ;  /* 0x000000100ae47819 */ /* 0x000fe400000006ff */
[----:B------:R-:W-:Y:S02]  /*0bc0*/  SHF.L.U32 R225, R45, 0x10, RZ ;  /* 0x000000102de17819 */ /* 0x000fe400000006ff */
[----:B------:R-:W-:-:S05]  /*0bd0*/  SHF.L.U32 R224, R9, 0x10, RZ ;  /* 0x0000001009e07819 */ /* 0x000fca00000006ff */
[----:B------:R-:W1:Y:S01]  /*0be0*/  @P0 LDC.64 R178, c[0x0][0x438] ;  /* 0x00010e00ffb20b82 */ /* 0x000e620000000a00 */
[----:B------:R-:W-:Y:S02]  /*0bf0*/  SHF.L.U32 R222, R46, 0x10, RZ ;  /* 0x000000102ede7819 */ /* 0x000fe400000006ff */
[----:B------:R-:W-:Y:S02]  /*0c00*/  SHF.L.U32 R218, R8, 0x10, RZ ;  /* 0x0000001008da7819 */ /* 0x000fe400000006ff */
[----:B------:R-:W-:Y:S01]  /*0c10*/  IADD3 R232, PT, PT, R232, 0x100, RZ ;  /* 0x00000100e8e87810 */ /* 0x000fe20007ffe0ff */
[C---:B-1----:R-:W-:Y:S01]  /*0c20*/  @P0 IMAD.WIDE.U32 R178, R177.reuse, 0x20, R178 ;  /* 0x00000020b1b20825 */ /* 0x042fe200078e00b2 */
[----:B------:R-:W-:-:S04]  /*0c30*/  IADD3 R177, PT, PT, R177, 0x100, RZ ;  /* 0x00000100b1b17810 */ /* 0x000fc80007ffe0ff */
[----:B------:R-:W5:Y:S04]  /*0c40*/  @P0 LDG.E.128 R124, desc[UR10][R178.64] ;  /* 0x0000000ab27c0981 */ /* 0x000f68000c1e1d00 */
[----:B------:R1:W5:Y:S01]  /*0c50*/  @P0 LDG.E.128 R128, desc[UR10][R178.64+0x10] ;  /* 0x0000100ab2800981 */ /* 0x000362000c1e1d00 */
[C---:B--2---:R-:W-:Y:S01]  /*0c60*/  FADD.FTZ R231, -R176.reuse, R164 ;  /* 0x000000a4b0e77221 */ /* 0x044fe20000010100 */
[C---:B------:R-:W-:Y:S01]  /*0c70*/  FADD.FTZ R227, -R176.reuse, R166 ;  /* 0x000000a6b0e37221 */ /* 0x040fe20000010100 */
[C---:B------:R-:W-:Y:S01]  /*0c80*/  FADD.FTZ R165, -R176.reuse, R165 ;  /* 0x000000a5b0a57221 */ /* 0x040fe20000010100 */
[----:B------:R-:W-:Y:S01]  /*0c90*/  FADD.FTZ R167, -R176, R167 ;  /* 0x000000a7b0a77221 */ /* 0x000fe20000010100 */
[C---:B----4-:R-:W-:Y:S02]  /*0ca0*/  PRMT R164, R168.reuse, 0x7632, R164 ;  /* 0x00007632a8a47816 */ /* 0x050fe400000000a4 */
[----:B------:R-:W-:-:S02]  /*0cb0*/  SHF.L.U32 R168, R168, 0x10, RZ ;  /* 0x00000010a8a87819 */ /* 0x000fc400000006ff */
[----:B------:R-:W-:Y:S02]  /*0cc0*/  PRMT R166, R169, 0x7632, R166 ;  /* 0x00007632a9a67816 */ /* 0x000fe400000000a6 */
[----:B------:R-:W-:Y:S01]  /*0cd0*/  SHF.L.U32 R164, R164, 0x10, RZ ;  /* 0x00000010a4a47819 */ /* 0x000fe200000006ff */
[----:B------:R-:W-:Y:S01]  /*0ce0*/  FMUL.FTZ R229, R229, R168 ;  /* 0x000000a8e5e57220 */ /* 0x000fe20000410000 */
[C---:B-----5:R-:W-:Y:S01]  /*0cf0*/  FMUL.FTZ R231, R180.reuse, R231 ;  /* 0x000000e7b4e77220 */ /* 0x060fe20000410000 */
[----:B------:R-:W-:Y:S01]  /*0d00*/  SHF.L.U32 R169, R169, 0x10, RZ ;  /* 0x00000010a9a97819 */ /* 0x000fe200000006ff */
[----:B------:R-:W-:Y:S01]  /*0d10*/  FMUL.FTZ R230, R180, R165 ;  /* 0x000000a5b4e67220 */ /* 0x000fe20000410000 */
[----:B------:R-:W-:Y:S01]  /*0d20*/  SHF.L.U32 R166, R166, 0x10, RZ ;  /* 0x00000010a6a67819 */ /* 0x000fe200000006ff */
[-C--:B------:R-:W-:Y:S01]  /*0d30*/  FMUL.FTZ R228, R228, R164.reuse ;  /* 0x000000a4e4e47220 */ /* 0x080fe20000410000 */
[----:B------:R-:W-:Y:S01]  /*0d40*/  FMUL.FTZ R226, R180, R167 ;  /* 0x000000a7b4e27220 */ /* 0x000fe20000410000 */
[----:B------:R-:W-:Y:S01]  /*0d50*/  FADD.FTZ R165, RZ, R229 ;  /* 0x000000e5ffa57221 */ /* 0x000fe20000010000 */
[----:B------:R-:W-:Y:S01]  /*0d60*/  FFMA.FTZ R167, R231, R229, RZ ;  /* 0x000000e5e7a77223 */ /* 0x000fe200000100ff */
[----:B------:R-:W-:Y:S01]  /*0d70*/  FFMA.FTZ R121, R230, R164, R121 ;  /* 0x000000a4e6797223 */ /* 0x000fe20000010079 */
[----:B------:R-:W-:Y:S01]  /*0d80*/  FADD.FTZ R97, R97, R164 ;  /* 0x000000a461617221 */ /* 0x000fe20000010000 */
[----:B------:R-:W-:Y:S01]  /*0d90*/  FMUL.FTZ R225, R225, R169 ;  /* 0x000000a9e1e17220 */ /* 0x000fe20000410000 */
[-C--:B------:R-:W-:Y:S01]  /*0da0*/  FMUL.FTZ R224, R224, R166.reuse ;  /* 0x000000a6e0e07220 */ /* 0x080fe20000410000 */
[----:B------:R-:W-:Y:S01]  /*0db0*/  FFMA.FTZ R123, R226, R166, R123 ;  /* 0x000000a6e27b7223 */ /* 0x000fe2000001007b */
[----:B------:R-:W-:Y:S01]  /*0dc0*/  FADD.FTZ R99, R99, R166 ;  /* 0x000000a663637221 */ /* 0x000fe20000010000 */
[----:B------:R-:W-:Y:S01]  /*0dd0*/  FADD.FTZ R164, R165, R228 ;  /* 0x000000e4a5a47221 */ /* 0x000fe20000010000 */
[----:B0-----:R-:W-:Y:S01]  /*0de0*/  PRMT R184, R170, 0x7632, R184 ;  /* 0x00007632aab87816 */ /* 0x001fe200000000b8 */
[----:B------:R-:W-:Y:S01]  /*0df0*/  FMUL.FTZ R227, R180, R227 ;  /* 0x000000e3b4e37220 */ /* 0x000fe20000410000 */
[----:B------:R-:W-:Y:S01]  /*0e00*/  FFMA.FTZ R166, R230, R228, R167 ;  /* 0x000000e4e6a67223 */ /* 0x000fe200000100a7 */
[----:B---3--:R-:W-:Y:S01]  /*0e10*/  FADD.FTZ R173, -R176, R173 ;  /* 0x000000adb0ad7221 */ /* 0x008fe20000010100 */
[----:B------:R-:W-:Y:S01]  /*0e20*/  SHF.L.U32 R185, R170, 0x10, RZ ;  /* 0x00000010aab97819 */ /* 0x000fe200000006ff */
[----:B------:R-:W-:Y:S01]  /*0e30*/  FADD.FTZ R165, R164, R225 ;  /* 0x000000e1a4a57221 */ /* 0x000fe20000010000 */
[----:B------:R-:W-:Y:S01]  /*0e40*/  FADD.FTZ R223, -R176, R172 ;  /* 0x000000acb0df7221 */ /* 0x000fe20000010100 */
[----:B------:R-:W-:Y:S01]  /*0e50*/  SHF.L.U32 R184, R184, 0x10, RZ ;  /* 0x00000010b8b87819 */ /* 0x000fe200000006ff */
[----:B------:R-:W-:Y:S01]  /*0e60*/  FFMA.FTZ R167, R227, R225, R166 ;  /* 0x000000e1e3a77223 */ /* 0x000fe200000100a6 */
[----:B------:R-:W-:Y:S01]  /*0e70*/  FMUL.FTZ R220, R180, R173 ;  /* 0x000000adb4dc7220 */ /* 0x000fe20000410000 */
[----:B------:R-:W-:Y:S01]  /*0e80*/  FMUL.FTZ R222, R222, R185 ;  /* 0x000000b9dede7220 */ /* 0x000fe20000410000 */
[----:B------:R-:W-:Y:S01]  /*0e90*/  FADD.FTZ R165, R165, R224 ;  /* 0x000000e0a5a57221 */ /* 0x000fe20000010000 */
[----:B------:R-:W-:Y:S01]  /*0ea0*/  FMUL.FTZ R223, R180, R223 ;  /* 0x000000dfb4df7220 */ /* 0x000fe20000410000 */
[----:B------:R-:W-:Y:S01]  /*0eb0*/  FFMA.FTZ R164, R226, R224, R167 ;  /* 0x000000e0e2a47223 */ /* 0x000fe200000100a7 */
[----:B------:R-:W-:Y:S01]  /*0ec0*/  PRMT R170, R171, 0x7632, R170 ;  /* 0x00007632abaa7816 */ /* 0x000fe200000000aa */
[-C--:B------:R-:W-:Y:S01]  /*0ed0*/  FMUL.FTZ R218, R218, R184.reuse ;  /* 0x000000b8dada7220 */ /* 0x080fe20000410000 */
[----:B------:R-:W-:Y:S01]  /*0ee0*/  FADD.FTZ R93, R93, R184 ;  /* 0x000000b85d5d7221 */ /* 0x000fe20000010000 */
[----:B------:R-:W-:Y:S01]  /*0ef0*/  FFMA.FTZ R117, R220, R184, R117 ;  /* 0x000000b8dc757223 */ /* 0x000fe20000010075 */
[----:B------:R-:W-:Y:S01]  /*0f00*/  SHF.L.U32 R171, R171, 0x10, RZ ;  /* 0x00000010abab7819 */ /* 0x000fe200000006ff */
[----:B------:R-:W-:Y:S01]  /*0f10*/  FADD.FTZ R165, R165, R222 ;  /* 0x000000dea5a57221 */ /* 0x000fe20000010000 */
[----:B------:R-:W-:Y:S01]  /*0f20*/  SHF.L.U32 R184, R47, 0x10, RZ ;  /* 0x000000102fb87819 */ /* 0x000fe200000006ff */
[----:B------:R-:W-:Y:S01]  /*0f30*/  FADD.FTZ R221, -R176, R174 ;  /* 0x000000aeb0dd7221 */ /* 0x000fe20000010100 */
[C---:B------:R-:W-:Y:S01]  /*0f40*/  FFMA.FTZ R167, R223.reuse, R222, R164 ;  /* 0x000000dedfa77223 */ /* 0x040fe200000100a4 */
[----:B------:R-:W-:Y:S01]  /*0f50*/  FADD.FTZ R92, R92, R185 ;  /* 0x000000b95c5c7221 */ /* 0x000fe20000010000 */
[----:B------:R-:W-:Y:S01]  /*0f60*/  FFMA.FTZ R116, R223, R185, R116 ;  /* 0x000000b9df747223 */ /* 0x000fe20000010074 */
[----:B------:R-:W-:Y:S01]  /*0f70*/  SHF.L.U32 R185, R7, 0x10, RZ ;  /* 0x0000001007b97819 */ /* 0x000fe200000006ff */
[----:B------:R-:W-:Y:S01]  /*0f80*/  FMUL.FTZ R184, R184, R171 ;  /* 0x000000abb8b87220 */ /* 0x000fe20000410000 */
[----:B------:R-:W-:Y:S01]  /*0f90*/  SHF.L.U32 R170, R170, 0x10, RZ ;  /* 0x00000010aaaa7819 */ /* 0x000fe200000006ff */
[----:B------:R-:W-:Y:S01]  /*0fa0*/  FADD.FTZ R165, R165, R218 ;  /* 0x000000daa5a57221 */ /* 0x000fe20000010000 */
[----:B------:R-:W-:Y:S01]  /*0fb0*/  FADD.FTZ R175, -R176, R175 ;  /* 0x000000afb0af7221 */ /* 0x000fe20000010100 */
[----:B------:R-:W-:Y:S01]  /*0fc0*/  FMUL.FTZ R221, R180, R221 ;  /* 0x000000ddb4dd7220 */ /* 0x000fe20000410000 */
[----:B------:R-:W-:Y:S01]  /*0fd0*/  FFMA.FTZ R164, R220, R218, R167 ;  /* 0x000000dadca47223 */ /* 0x000fe200000100a7 */
[----:B------:R-:W-:Y:S01]  /*0fe0*/  FADD.FTZ R166, R165, R184 ;  /* 0x000000b8a5a67221 */ /* 0x000fe20000010000 */
[----:B------:R-:W-:Y:S01]  /*0ff0*/  FMUL.FTZ R186, R180, R175 ;  /* 0x000000afb4ba7220 */ /* 0x000fe20000410000 */
        /* <DEDUP_REMOVED lines=10> */
[----:B-1----:R-:W-:Y:S01]  /*10a0*/  FADD.FTZ R179, R166, R185 ;  /* 0x000000b9a6b37221 */ /* 0x002fe20000010000 */
[----:B------:R-:W-:-:S07]  /*10b0*/  FFMA.FTZ R178, R186, R185, R165 ;  /* 0x000000b9bab27223 */ /* 0x000fce00000100a5 */
.L_x_3233:
[----:B----4-:R-:W-:Y:S05]  /*10c0*/  BSYNC.RECONVERGENT B1 ;  /* 0x0000000000017941 */ /* 0x010fea0003800200 */
.L_x_3232:
        /* <DEDUP_REMOVED lines=20> */
[----:B------:R-:W-:-:S02]  /*1210*/  IADD3 R232, PT, PT, R232, 0x100, RZ ;  /* 0x00000100e8e87810 */ /* 0x000fc40007ffe0ff */
[----:B------:R-:W-:Y:S01]  /*1220*/  IADD3 R177, PT, PT, R177, 0x100, RZ ;  /* 0x00000100b1b17810 */ /* 0x000fe20007ffe0ff */
[C---:B--2---:R-:W-:Y:S01]  /*1230*/  FADD.FTZ R193, -R176.reuse, R165 ;  /* 0x000000a5b0c17221 */ /* 0x044fe20000010100 */
[C---:B------:R-:W-:Y:S01]  /*1240*/  FADD.FTZ R195, -R176.reuse, R166 ;  /* 0x000000a6b0c37221 */ /* 0x040fe20000010100 */
[C---:B------:R-:W-:Y:S01]  /*1250*/  FADD.FTZ R187, -R176.reuse, R164 ;  /* 0x000000a4b0bb7221 */ /* 0x040fe20000010100 */
[----:B------:R-:W-:Y:S01]  /*1260*/  FADD.FTZ R199, -R176, R167 ;  /* 0x000000a7b0c77221 */ /* 0x000fe20000010100 */
[----:B-----5:R-:W-:Y:S01]  /*1270*/  FMUL.FTZ R188, R180, R193 ;  /* 0x000000c1b4bc7220 */ /* 0x020fe20000410000 */
[----:B------:R-:W-:Y:S02]  /*1280*/  SHF.L.U32 R193, R17, 0x10, RZ ;  /* 0x0000001011c17819 */ /* 0x000fe400000006ff */
[----:B----4-:R-:W-:Y:S02]  /*1290*/  PRMT R166, R169, 0x7632, R166 ;  /* 0x00007632a9a67816 */ /* 0x010fe400000000a6 */
[----:B------:R-:W-:-:S02]  /*12a0*/  PRMT R164, R168, 0x7632, R164 ;  /* 0x00007632a8a47816 */ /* 0x000fc400000000a4 */
[----:B------:R-:W-:Y:S01]  /*12b0*/  SHF.L.U32 R165, R168, 0x10, RZ ;  /* 0x00000010a8a57819 */ /* 0x000fe200000006ff */
[----:B------:R-:W-:Y:S01]  /*12c0*/  FMUL.FTZ R192, R180, R199 ;  /* 0x000000c7b4c07220 */ /* 0x000fe20000410000 */
[----:B------:R-:W-:Y:S01]  /*12d0*/  SHF.L.U32 R166, R166, 0x10, RZ ;  /* 0x00000010a6a67819 */ /* 0x000fe200000006ff */
[----:B---3--:R-:W-:Y:S01]  /*12e0*/  FADD.FTZ R201, -R176, R172 ;  /* 0x000000acb0c97221 */ /* 0x008fe20000010100 */
[----:B------:R-:W-:Y:S01]  /*12f0*/  PRMT R167, R170, 0x7632, R167 ;  /* 0x00007632aaa77816 */ /* 0x000fe200000000a7 */
[----:B------:R-:W-:Y:S01]  /*1300*/  FADD.FTZ R173, -R176, R173 ;  /* 0x000000adb0ad7221 */ /* 0x000fe20000010100 */
        /* <DEDUP_REMOVED lines=57> */
.L_x_3235:
[----:B------:R-:W-:Y:S05]  /*16a0*/  BSYNC.RECONVERGENT B1 ;  /* 0x0000000000017941 */ /* 0x000fea0003800200 */
.L_x_3234:
        /* <DEDUP_REMOVED lines=19> */
[----:B0-----:R-:W-:Y:S01]  /*17e0*/  SHF.L.U32 R204, R36, 0x10, RZ ;  /* 0x0000001024cc7819 */ /* 0x001fe200000006ff */
[C---:B--2---:R-:W-:Y:S01]  /*17f0*/  FADD.FTZ R177, -R176.reuse, R164 ;  /* 0x000000a4b0b17221 */ /* 0x044fe20000010100 */
[C---:B------:R-:W-:Y:S01]  /*1800*/  FADD.FTZ R209, -R176.reuse, R165 ;  /* 0x000000a5b0d17221 */ /* 0x040fe20000010100 */
[C---:B------:R-:W-:Y:S01]  /*1810*/  FADD.FTZ R211, -R176.reuse, R166 ;  /* 0x000000a6b0d37221 */ /* 0x040fe20000010100 */
[----:B------:R-:W-:Y:S01]  /*1820*/  FADD.FTZ R167, -R176, R167 ;  /* 0x000000a7b0a77221 */ /* 0x000fe20000010100 */
[C---:B-----5:R-:W-:Y:S01]  /*1830*/  FMUL.FTZ R205, R180.reuse, R177 ;  /* 0x000000b1b4cd7220 */ /* 0x060fe20000410000 */
[----:B------:R-:W-:Y:S01]  /*1840*/  FMUL.FTZ R202, R180, R209 ;  /* 0x000000d1b4ca7220 */ /* 0x000fe20000410000 */
[----:B---3--:R-:W-:Y:S01]  /*1850*/  FADD.FTZ R213, -R176, R168 ;  /* 0x000000a8b0d57221 */ /* 0x008fe20000010100 */
[C---:B------:R-:W-:Y:S01]  /*1860*/  FMUL.FTZ R209, R180.reuse, R211 ;  /* 0x000000d3b4d17220 */ /* 0x040fe20000410000 */
[----:B------:R-:W-:Y:S01]  /*1870*/  FMUL.FTZ R206, R180, R167 ;  /* 0x000000a7b4ce7220 */ /* 0x000fe20000410000 */
[----:B----4-:R-:W-:Y:S01]  /*1880*/  PRMT R164, R172, 0x7632, R164 ;  /* 0x00007632aca47816 */ /* 0x010fe200000000a4 */
        /* <DEDUP_REMOVED lines=11> */
[----:B------:R-:W-:Y:S01]  /*1940*/  SHF.L.U32 R164, R25, 0x10, RZ ;  /* 0x0000001019a47819 */ /* 0x000fe200000006ff */
[-C--:B------:R-:W-:Y:S01]  /*1950*/  FMUL.FTZ R204, R204, R165.reuse ;  /* 0x000000a5cccc7220 */ /* 0x080fe20000410000 */
[----:B------:R-:W-:Y:S01]  /*1960*/  PRMT R168, R174, 0x7632, R168 ;  /* 0x00007632aea87816 */ /* 0x000fe200000000a8 */
[----:B------:R-:W-:Y:S01]  /*1970*/  FADD.FTZ R80, R80, R165 ;  /* 0x000000a550507221 */ /* 0x000fe20000010000 */
[----:B------:R-:W-:Y:S01]  /*1980*/  SHF.L.U32 R173, R173, 0x10, RZ ;  /* 0x00000010adad7819 */ /* 0x000fe200000006ff */
[----:B------:R-:W-:Y:S01]  /*1990*/  FMUL.FTZ R211, R164, R166 ;  /* 0x000000a6a4d37220 */ /* 0x000fe20000410000 */
[----:B------:R-:W-:Y:S01]  /*19a0*/  FFMA.FTZ R104, R205, R165, R104 ;  /* 0x000000a5cd687223 */ /* 0x000fe20000010068 */
[----:B------:R-:W-:Y:S01]  /*19b0*/  FADD.FTZ R164, R179, R204 ;  /* 0x000000ccb3a47221 */ /* 0x000fe20000010000 */
[----:B------:R-:W-:Y:S01]  /*19c0*/  FFMA.FTZ R165, R205, R204, R178 ;  /* 0x000000cccda57223 */ /* 0x000fe200000100b2 */
[----:B------:R-:W-:Y:S01]  /*19d0*/  FFMA.FTZ R107, R206, R166, R107 ;  /* 0x000000a6ce6b7223 */ /* 0x000fe2000001006b */
[----:B------:R-:W-:Y:S01]  /*19e0*/  FADD.FTZ R83, R83, R166 ;  /* 0x000000a653537221 */ /* 0x000fe20000010000 */
[----:B------:R-:W-:Y:S01]  /*19f0*/  SHF.L.U32 R166, R24, 0x10, RZ ;  /* 0x0000001018a67819 */ /* 0x000fe200000006ff */
[----:B------:R-:W-:Y:S01]  /*1a00*/  FADD.FTZ R167, R164, R207 ;  /* 0x000000cfa4a77221 */ /* 0x000fe20000010000 */
[----:B------:R-:W-:Y:S01]  /*1a10*/  SHF.L.U32 R168, R168, 0x10, RZ ;  /* 0x00000010a8a87819 */ /* 0x000fe200000006ff */
[----:B------:R-:W-:Y:S01]  /*1a20*/  FMUL.FTZ R208, R208, R173 ;  /* 0x000000add0d07220 */ /* 0x000fe20000410000 */
[----:B------:R-:W-:Y:S01]  /*1a30*/  FFMA.FTZ R164, R202, R207, R165 ;  /* 0x000000cfcaa47223 */ /* 0x000fe200000100a5 */
[----:B------:R-:W-:Y:S01]  /*1a40*/  SHF.L.U32 R169, R174, 0x10, RZ ;  /* 0x00000010aea97819 */ /* 0x000fe200000006ff */
[----:B------:R-:W-:Y:S01]  /*1a50*/  FADD.FTZ R171, -R176, R171 ;  /* 0x000000abb0ab7221 */ /* 0x000fe20000010100 */
[----:B------:R-:W-:Y:S01]  /*1a60*/  FMUL.FTZ R215, R166, R168 ;  /* 0x000000a8a6d77220 */ /* 0x000fe20000410000 */
[----:B------:R-:W-:Y:S01]  /*1a70*/  FADD.FTZ R166, R167, R208 ;  /* 0x000000d0a7a67221 */ /* 0x000fe20000010000 */
[----:B------:R-:W-:Y:S01]  /*1a80*/  FFMA.FTZ R165, R209, R208, R164 ;  /* 0x000000d0d1a57223 */ /* 0x000fe200000100a4 */
[----:B------:R-:W-:Y:S01]  /*1a90*/  FMUL.FTZ R210, R210, R169 ;  /* 0x000000a9d2d27220 */ /* 0x000fe20000410000 */
[C---:B------:R-:W-:Y:S01]  /*1aa0*/  PRMT R170, R175.reuse, 0x7632, R170 ;  /* 0x00007632afaa7816 */ /* 0x040fe200000000aa */
        /* <DEDUP_REMOVED lines=27> */
.L_x_3231:
        /* <DEDUP_REMOVED lines=26> */
.L_x_3236:
[----:B----4-:R-:W-:Y:S05]  /*1e00*/  BSYNC.RECONVERGENT B0 ;  /* 0x0000000000007941 */ /* 0x010fea0003800200 */
.L_x_3230:
        /* <DEDUP_REMOVED lines=32> */
.L_x_3238:
[----:B------:R-:W-:Y:S05]  /*2010*/  BSYNC.RECONVERGENT B0 ;  /* 0x0000000000007941 */ /* 0x000fea0003800200 */
.L_x_3237:
        /* <DEDUP_REMOVED lines=52> */
.L_x_3241:
        /* <DEDUP_REMOVED lines=19> */
.L_x_3244:
        /* <DEDUP_REMOVED lines=14> */
.L_x_3245:
        /* <DEDUP_REMOVED lines=13> */
.L_x_3246:
        /* <DEDUP_REMOVED lines=14> */
.L_x_3247:
        /* <DEDUP_REMOVED lines=13> */
.L_x_3248:
        /* <DEDUP_REMOVED lines=14> */
.L_x_3249:
        /* <DEDUP_REMOVED lines=13> */
.L_x_3250:
        /* <DEDUP_REMOVED lines=15> */
.L_x_3243:
        /* <DEDUP_REMOVED lines=41> */
.L_x_3252:
        /* <DEDUP_REMOVED lines=9> */
.L_x_3253:
        /* <DEDUP_REMOVED lines=8> */
.L_x_3254:
        /* <DEDUP_REMOVED lines=9> */
.L_x_3255:
        /* <DEDUP_REMOVED lines=8> */
.L_x_3256:
        /* <DEDUP_REMOVED lines=9> */
.L_x_3257:
        /* <DEDUP_REMOVED lines=8> */
.L_x_3258:
        /* <DEDUP_REMOVED lines=10> */
.L_x_3242:
[----:B------:R-:W-:Y:S01]  /*30f0*/  UMOV UR4, UR6 ;  /* 0x0000000600047c82 */ /* 0x000fe20008000000 */
[----:B------:R-:W-:Y:S01]  /*3100*/  UMOV UR5, UR7 ;  /* 0x0000000700057c82 */ /* 0x000fe20008000000 */
[----:B------:R-:W-:-:S04]  /*3110*/  UISETP.NE.U32.AND UP0, UPT, UR4, URZ, UPT ;  /* 0x000000ff0400728c */ /* 0x000fc8000bf05070 */
[----:B------:R-:W-:-:S09]  /*3120*/  UISETP.NE.AND.EX UP0, UPT, UR5, URZ, UPT, UP0 ;  /* 0x000000ff0500728c */ /* 0x000fd2000bf05300 */
[----:B------:R-:W-:Y:S05]  /*3130*/  BRA.U UP0, `(.L_x_3259) ;  /* 0x0000000500947547 */ /* 0x000fea000b800000 */
[----:B------:R-:W-:Y:S05]  /*3140*/  @!P3 BRA `(.L_x_3260) ;  /* 0x00000000002cb947 */ /* 0x000fea0003800000 */
[----:B------:R-:W-:Y:S01]  /*3150*/  @P1 FFMA.FTZ R166, R231, R171, R168 ;  /* 0x000000abe7a61223 */ /* 0x000fe200000100a8 */
[----:B------:R-:W-:Y:S02]  /*3160*/  MOV R164, R124 ;  /* 0x0000007c00a47202 */ /* 0x000fe40000000f00 */
[----:B-----5:R-:W-:Y:S01]  /*3170*/  SHF.L.U32 R167, R148, 0x10, RZ ;  /* 0x0000001094a77819 */ /* 0x020fe200000006ff */
[----:B------:R-:W-:Y:S01]  /*3180*/  @P1 FADD.FTZ R165, R229, -R166 ;  /* 0x800000a6e5a51221 */ /* 0x000fe20000010000 */
[----:B------:R-:W-:-:S03]  /*3190*/  SHF.L.U32 R166, R48, 0x10, RZ ;  /* 0x0000001030a67819 */ /* 0x000fc600000006ff */
[----:B------:R-:W-:-:S04]  /*31a0*/  @P1 FFMA.FTZ R164, R180, R165, R124 ;  /* 0x000000a5b4a41223 */ /* 0x000fc8000001007c */
[----:B------:R-:W-:-:S04]  /*31b0*/  FMUL.FTZ R165, R164, UR15 ;  /* 0x0000000fa4a57c20 */ /* 0x000fc80008410000 */
[-C--:B------:R-:W-:Y:S01]  /*31c0*/  FMUL.FTZ R164, R166, R165.reuse ;  /* 0x000000a5a6a47220 */ /* 0x080fe20000410000 */
[----:B------:R-:W-:-:S04]  /*31d0*/  FFMA.FTZ R72, R167, R165, R72 ;  /* 0x000000a5a7487223 */ /* 0x000fc80000010048 */
[----:B------:R-:W-:-:S04]  /*31e0*/  F2FP.BF16.F32.PACK_AB R164, RZ, R164 ;  /* 0x000000a4ffa4723e */ /* 0x000fc800000010ff */
[----:B------:R-:W-:-:S07]  /*31f0*/  PRMT R152, R164, 0x7610, R152 ;  /* 0x00007610a4987816 */ /* 0x000fce0000000098 */
.L_x_3260:
[----:B------:R-:W-:Y:S05]  /*3200*/  @!P3 BRA `(.L_x_3261) ;  /* 0x000000000030b947 */ /* 0x000fea0003800000 */
[----:B------:R-:W-:Y:S01]  /*3210*/  @P1 FFMA.FTZ R165, R230, R171, R168 ;  /* 0x000000abe6a51223 */ /* 0x000fe200000100a8 */
[----:B------:R-:W-:Y:S02]  /*3220*/  MOV R164, R125 ;  /* 0x0000007d00a47202 */ /* 0x000fe40000000f00 */
        /* <DEDUP_REMOVED lines=10> */
.L_x_3261:
        /* <DEDUP_REMOVED lines=12> */
.L_x_3262:
        /* <DEDUP_REMOVED lines=13> */
.L_x_3263:
[----:B------:R-:W-:Y:S05]  /*3460*/  @!P3 BRA `(.L_x_3264) ;  /* 0x00000000002cb947 */ /* 0x000fea0003800000 */
[----:B------:R-:W-:Y:S01]  /*3470*/  @P1 FFMA.FTZ R165, R223, R171, R168 ;  /* 0x000000abdfa51223 */ /* 0x000fe200000100a8 */
[----:B------:R-:W-:Y:S02]  /*3480*/  MOV R164, R128 ;  /* 0x0000008000a47202 */ /* 0x000fe40000000f00 */
[----:B------:R-:W-:Y:S01]  /*3490*/  SHF.L.U32 R166, R50, 0x10, RZ ;  /* 0x0000001032a67819 */ /* 0x000fe200000006ff */
[----:B------:R-:W-:Y:S01]  /*34a0*/  @P1 FADD.FTZ R165, R222, -R165 ;  /* 0x800000a5dea51221 */ /* 0x000fe20000010000 */
[----:B-----5:R-:W-:-:S03]  /*34b0*/  SHF.L.U32 R167, R150, 0x10, RZ ;  /* 0x0000001096a77819 */ /* 0x020fc600000006ff */
[----:B------:R-:W-:-:S04]  /*34c0*/  @P1 FFMA.FTZ R164, R180, R165, R128 ;  /* 0x000000a5b4a41223 */ /* 0x000fc80000010080 */
[----:B------:R-:W-:-:S04]  /*34d0*/  FMUL.FTZ R165, R164, UR15 ;  /* 0x0000000fa4a57c20 */ /* 0x000fc80008410000 */
[-C--:B------:R-:W-:Y:S01]  /*34e0*/  FMUL.FTZ R164, R166, R165.reuse ;  /* 0x000000a5a6a47220 */ /* 0x080fe20000410000 */
[----:B------:R-:W-:-:S04]  /*34f0*/  FFMA.FTZ R68, R167, R165, R68 ;  /* 0x000000a5a7447223 */ /* 0x000fc80000010044 */
[----:B------:R-:W-:-:S04]  /*3500*/  F2FP.BF16.F32.PACK_AB R164, RZ, R164 ;  /* 0x000000a4ffa4723e */ /* 0x000fc800000010ff */
[----:B------:R-:W-:-:S07]  /*3510*/  PRMT R154, R164, 0x7610, R154 ;  /* 0x00007610a49a7816 */ /* 0x000fce000000009a */
.L_x_3264:
        /* <DEDUP_REMOVED lines=13> */
.L_x_3265:
        /* <DEDUP_REMOVED lines=12> */
.L_x_3266:
[----:B------:R-:W-:Y:S05]  /*36b0*/  @!P3 BRA `(.L_x_3251) ;  /* 0x0000000400c4b947 */ /* 0x000fea0003800000 */
[----:B------:R-:W-:Y:S01]  /*36c0*/  @P1 FFMA.FTZ R166, R186, R171, R168 ;  /* 0x000000abbaa61223 */ /* 0x000fe200000100a8 */
[----:B------:R-:W-:Y:S02]  /*36d0*/  MOV R164, R131 ;  /* 0x0000008300a47202 */ /* 0x000fe40000000f00 */
[----:B------:R-:W-:Y:S01]  /*36e0*/  SHF.L.U32 R167, R3, 0x10, RZ ;  /* 0x0000001003a77819 */ /* 0x000fe200000006ff */
[----:B------:R-:W-:Y:S01]  /*36f0*/  @P1 FADD.FTZ R166, R185, -R166 ;  /* 0x800000a6b9a61221 */ /* 0x000fe20000010000 */
[----:B-----5:R-:W-:-:S03]  /*3700*/  PRMT R165, R151, 0x7632, R165 ;  /* 0x0000763297a57816 */ /* 0x020fc600000000a5 */
        /* <DEDUP_REMOVED lines=8> */
.L_x_3259:
        /* <DEDUP_REMOVED lines=8> */
[----:B------:R-:W-:Y:S01]  /*3810*/  MOV R157, R125 ;  /* 0x0000007d009d7202 */ /* 0x000fe20000000f00 */
[C---:B------:R-:W-:Y:S01]  /*3820*/  @P1 FFMA.FTZ R157, R180.reuse, R159, R125 ;  /* 0x0000009fb49d1223 */ /* 0x040fe2000001007d */
[----:B------:R-:W-:Y:S01]  /*3830*/  MOV R160, R128 ;  /* 0x0000008000a07202 */ /* 0x000fe20000000f00 */
[C---:B------:R-:W-:Y:S01]  /*3840*/  @P1 FFMA.FTZ R160, R180.reuse, R165, R128 ;  /* 0x000000a5b4a01223 */ /* 0x040fe20000010080 */
[----:B------:R-:W-:Y:S01]  /*3850*/  MOV R159, R127 ;  /* 0x0000007f009f7202 */ /* 0x000fe20000000f00 */
[----:B------:R-:W-:Y:S01]  /*3860*/  @P1 FFMA.FTZ R159, R180, R156, R127 ;  /* 0x0000009cb49f1223 */ /* 0x000fe2000001007f */
        /* <DEDUP_REMOVED lines=13> */
[C---:B------:R-:W-:Y:S01]  /*3940*/  @P1 FFMA.FTZ R161, R180.reuse, R166, R129 ;  /* 0x000000a6b4a11223 */ /* 0x040fe20000010081 */
[----:B------:R-:W-:Y:S01]  /*3950*/  MOV R163, R131 ;  /* 0x0000008300a37202 */ /* 0x000fe20000000f00 */
[C---:B------:R-:W-:Y:S01]  /*3960*/  @P1 FFMA.FTZ R163, R180.reuse, R170, R131 ;  /* 0x000000aab4a31223 */ /* 0x040fe20000010083 */
[----:B------:R-:W-:Y:S01]  /*3970*/  MOV R156, R124 ;  /* 0x0000007c009c7202 */ /* 0x000fe20000000f00 */
[----:B------:R-:W-:Y:S01]  /*3980*/  @P1 FFMA.FTZ R156, R180, R165, R124 ;  /* 0x000000a5b49c1223 */ /* 0x000fe2000001007c */
        /* <DEDUP_REMOVED lines=8> */
.L_x_3267:
        /* <DEDUP_REMOVED lines=9> */
.L_x_3268:
        /* <DEDUP_REMOVED lines=8> */
.L_x_3269:
        /* <DEDUP_REMOVED lines=9> */
.L_x_3270:
        /* <DEDUP_REMOVED lines=8> */
.L_x_3271:
        /* <DEDUP_REMOVED lines=9> */
.L_x_3272:
        /* <DEDUP_REMOVED lines=8> */
.L_x_3273:
        /* <DEDUP_REMOVED lines=9> */
.L_x_3251:
        /* <DEDUP_REMOVED lines=11> */
.L_x_3240:
[----:B------:R-:W-:Y:S05]  /*3e80*/  BSYNC.RECONVERGENT B0 ;  /* 0x0000000000007941 */ /* 0x000fea0003800200 */
.L_x_3239:
        /* <DEDUP_REMOVED lines=9> */
.L_x_3276:
[----:B------:R-:W-:Y:S05]  /*3f20*/  BRA.U !UP0, `(.L_x_3277) ;  /* 0x0000000d08387547 */ /* 0x000fea000b800000 */
[----:B------:R-:W-:-:S04]  /*3f30*/  UISETP.NE.U32.AND UP0, UPT, UR6, URZ, UPT ;  /* 0x000000ff0600728c */ /* 0x000fc8000bf05070 */
[----:B------:R-:W-:-:S06]  /*3f40*/  UISETP.NE.AND.EX UP0, UPT, UR7, URZ, UPT, UP0 ;  /* 0x000000ff0700728c */ /* 0x000fcc000bf05300 */
[----:B------:R-:W-:-:S13]  /*3f50*/  PLOP3.LUT P0, PT, PT, PT, UP0, 0x80, 0x8 ;  /* 0x000000000008781c */ /* 0x000fda0003f0f008 */
[----:B------:R-:W-:Y:S05]  /*3f60*/  @!P0 BRA `(.L_x_3278) ;  /* 0x0000000400948947 */ /* 0x000fea0003800000 */
[--C-:B0-----:R-:W-:Y:S01]  /*3f70*/  @P1 FFMA.FTZ R156, R188, R171, R168.reuse ;  /* 0x000000abbc9c1223 */ /* 0x101fe200000100a8 */
[----:B------:R-:W-:Y:S01]  /*3f80*/  MOV R157, R133 ;  /* 0x00000085009d7202 */ /* 0x000fe20000000f00 */
[-CC-:B------:R-:W-:Y:S01]  /*3f90*/  @P1 FFMA.FTZ R164, R201, R171.reuse, R168.reuse ;  /* 0x000000abc9a41223 */ /* 0x180fe200000100a8 */
[----:B------:R-:W-:Y:S01]  /*3fa0*/  @P1 FFMA.FTZ R161, R191, R171, R168 ;  /* 0x000000abbfa11223 */ /* 0x000fe200000100a8 */
[----:B------:R-:W-:Y:S01]  /*3fb0*/  @P1 FADD.FTZ R156, R189, -R156 ;  /* 0x8000009cbd9c1221 */ /* 0x000fe20000010000 */
[----:B------:R-:W-:Y:S01]  /*3fc0*/  MOV R159, R135 ;  /* 0x00000087009f7202 */ /* 0x000fe20000000f00 */
[----:B------:R-:W-:Y:S01]  /*3fd0*/  @P1 FADD.FTZ R165, R199, -R164 ;  /* 0x800000a4c7a51221 */ /* 0x000fe20000010000 */
[-CC-:B------:R-:W-:Y:S01]  /*3fe0*/  @P1 FFMA.FTZ R163, R195, R171.reuse, R168.reuse ;  /* 0x000000abc3a31223 */ /* 0x180fe200000100a8 */
[----:B------:R-:W-:Y:S01]  /*3ff0*/  @P1 FFMA.FTZ R157, R180, R156, R133 ;  /* 0x0000009cb49d1223 */ /* 0x000fe20000010085 */
[----:B------:R-:W-:Y:S01]  /*4000*/  @P1 FFMA.FTZ R156, R192, R171, R168 ;  /* 0x000000abc09c1223 */ /* 0x000fe200000100a8 */
[----:B------:R-:W-:Y:S01]  /*4010*/  MOV R162, R138 ;  /* 0x0000008a00a27202 */ /* 0x000fe20000000f00 */
[----:B------:R-:W-:Y:S01]  /*4020*/  @P1 FFMA.FTZ R162, R180, R165, R138 ;  /* 0x000000a5b4a21223 */ /* 0x000fe2000001008a */
[-C--:B------:R-:W-:Y:S01]  /*4030*/  @P1 FFMA.FTZ R165, R187, R171.reuse, R168 ;  /* 0x000000abbba51223 */ /* 0x080fe200000100a8 */
[----:B------:R-:W-:Y:S01]  /*4040*/  @P1 FADD.FTZ R156, R193, -R156 ;  /* 0x8000009cc19c1221 */ /* 0x000fe20000010000 */
[-CC-:B------:R-:W-:Y:S01]  /*4050*/  @P1 FFMA.FTZ R166, R200, R171.reuse, R168.reuse ;  /* 0x000000abc8a61223 */ /* 0x180fe200000100a8 */
[----:B------:R-:W-:Y:S01]  /*4060*/  @P1 FADD.FTZ R161, R194, -R161 ;  /* 0x800000a1c2a11221 */ /* 0x000fe20000010000 */
[----:B------:R-:W-:Y:S01]  /*4070*/  @P1 FADD.FTZ R163, R196, -R163 ;  /* 0x800000a3c4a31221 */ /* 0x000fe20000010000 */
[----:B------:R-:W-:Y:S01]  /*4080*/  @P1 FFMA.FTZ R159, R180, R156, R135 ;  /* 0x0000009cb49f1223 */ /* 0x000fe20000010087 */
[----:B------:R-:W-:Y:S01]  /*4090*/  @P1 FFMA.FTZ R156, R198, R171, R168 ;  /* 0x000000abc69c1223 */ /* 0x000fe200000100a8 */
[----:B------:R-:W-:Y:S01]  /*40a0*/  @P1 FADD.FTZ R166, R203, -R166 ;  /* 0x800000a6cba61221 */ /* 0x000fe20000010000 */
[----:B------:R-:W-:Y:S01]  /*40b0*/  @P1 FADD.FTZ R165, R190, -R165 ;  /* 0x800000a5bea51221 */ /* 0x000fe20000010000 */
[----:B------:R-:W-:Y:S01]  /*40c0*/  MOV R158, R134 ;  /* 0x00000086009e7202 */ /* 0x000fe20000000f00 */
[----:B------:R-:W-:Y:S01]  /*40d0*/  @P1 FADD.FTZ R164, R197, -R156 ;  /* 0x8000009cc5a41221 */ /* 0x000fe20000010000 */
[----:B------:R-:W-:Y:S01]  /*40e0*/  MOV R160, R136 ;  /* 0x0000008800a07202 */ /* 0x000fe20000000f00 */
[C---:B------:R-:W-:Y:S01]  /*40f0*/  @P1 FFMA.FTZ R158, R180.reuse, R161, R134 ;  /* 0x000000a1b49e1223 */ /* 0x040fe20000010086 */
        /* <DEDUP_REMOVED lines=15> */
.L_x_3279:
        /* <DEDUP_REMOVED lines=9> */
.L_x_3280:
        /* <DEDUP_REMOVED lines=8> */
.L_x_3281:
        /* <DEDUP_REMOVED lines=9> */
.L_x_3282:
        /* <DEDUP_REMOVED lines=8> */
.L_x_3283:
        /* <DEDUP_REMOVED lines=9> */
.L_x_3284:
        /* <DEDUP_REMOVED lines=8> */
.L_x_3285:
        /* <DEDUP_REMOVED lines=10> */
.L_x_3278:
[----:B------:R-:W-:Y:S05]  /*45c0*/  @!P3 BRA `(.L_x_3287) ;  /* 0x00000000002cb947 */ /* 0x000fea0003800000 */
[----:B0-----:R-:W-:Y:S01]  /*45d0*/  @P1 FFMA.FTZ R165, R187, R171, R168 ;  /* 0x000000abbba51223 */ /* 0x001fe200000100a8 */
        /* <DEDUP_REMOVED lines=10> */
.L_x_3287:
[----:B------:R-:W-:Y:S05]  /*4680*/  @!P3 BRA `(.L_x_3288) ;  /* 0x000000000030b947 */ /* 0x000fea0003800000 */
[----:B0-----:R-:W-:Y:S01]  /*4690*/  @P1 FFMA.FTZ R166, R188, R171, R168 ;  /* 0x000000abbca61223 */ /* 0x001fe200000100a8 */
        /* <DEDUP_REMOVED lines=10> */
[----:B------:R-:W-:-:S07]  /*4740*/  PRMT R152, R152, 0x5410, R166 ;  /* 0x0000541098987816 */ /* 0x000fce00000000a6 */
.L_x_3288:
        /* <DEDUP_REMOVED lines=12> */
.L_x_3289:
        /* <DEDUP_REMOVED lines=13> */
.L_x_3290:
        /* <DEDUP_REMOVED lines=12> */
.L_x_3291:
        /* <DEDUP_REMOVED lines=13> */
.L_x_3292:
[----:B------:R-:W-:Y:S05]  /*4a70*/  @!P3 BRA `(.L_x_3293) ;  /* 0x00000000002cb947 */ /* 0x000fea0003800000 */
[----:B0-----:R-:W-:Y:S01]  /*4a80*/  @P1 FFMA.FTZ R166, R201, R171, R168 ;  /* 0x000000abc9a61223 */ /* 0x001fe200000100a8 */
        /* <DEDUP_REMOVED lines=10> */
.L_x_3293:
        /* <DEDUP_REMOVED lines=14> */
.L_x_3277:
        /* <DEDUP_REMOVED lines=28> */
[----:B------:R-:W-:-:S04]  /*4dd0*/  ISETP.GT.AND P5, PT, R27, RZ, PT ;  /* 0x000000ff1b00720c */ /* 0x000fc80003fa4270 */
        /* <DEDUP_REMOVED lines=16> */
.L_x_3295:
        /* <DEDUP_REMOVED lines=9> */
.L_x_3296:
        /* <DEDUP_REMOVED lines=8> */
.L_x_3297:
        /* <DEDUP_REMOVED lines=9> */
.L_x_3298:
        /* <DEDUP_REMOVED lines=8> */
.L_x_3299:
        /* <DEDUP_REMOVED lines=9> */
.L_x_3300:
        /* <DEDUP_REMOVED lines=8> */
.L_x_3301:
        /* <DEDUP_REMOVED lines=10> */
.L_x_3294:
        /* <DEDUP_REMOVED lines=13> */
.L_x_3302:
[----:B------:R-:W-:Y:S05]  /*5380*/  @!P3 BRA `(.L_x_3303) ;  /* 0x000000000034b947 */ /* 0x000fea0003800000 */
[----:B------:R-:W-:Y:S01]  /*5390*/  FFMA.FTZ R164, R188, R171, R168 ;  /* 0x000000abbca47223 */ /* 0x000fe200000100a8 */
[----:B------:R-:W-:Y:S02]  /*53a0*/  ISETP.GT.AND P5, PT, R27, RZ, PT ;  /* 0x000000ff1b00720c */ /* 0x000fe40003fa4270 */
[----:B------:R-:W-:Y:S01]  /*53b0*/  SHF.L.U32 R167, R14, 0x10, RZ ;  /* 0x000000100ea77819 */ /* 0x000fe200000006ff */
[----:B------:R-:W-:-:S04]  /*53c0*/  FADD.FTZ R165, R189, -R164 ;  /* 0x800000a4bda57221 */ /* 0x000fc80000010000 */
[----:B------:R-:W-:Y:S01]  /*53d0*/  FMUL.FTZ R164, R180, R165 ;  /* 0x000000a5b4a47220 */ /* 0x000fe20000410000 */
[----:B-----5:R-:W-:-:S04]  /*53e0*/  PRMT R165, R148, 0x7632, R165 ;  /* 0x0000763294a57816 */ /* 0x020fc800000000a5 */
[----:B------:R-:W-:Y:S02]  /*53f0*/  FSEL R164, R164, RZ, P5 ;  /* 0x000000ffa4a47208 */ /* 0x000fe40002800000 */
[----:B------:R-:W-:-:S03]  /*5400*/  SHF.L.U32 R165, R165, 0x10, RZ ;  /* 0x00000010a5a57819 */ /* 0x000fc600000006ff */
[----:B------:R-:W-:-:S04]  /*5410*/  FMUL.FTZ R164, R164, UR15 ;  /* 0x0000000fa4a47c20 */ /* 0x000fc80008410000 */
[----:B------:R-:W-:Y:S01]  /*5420*/  FMUL.FTZ R166, R167, R164 ;  /* 0x000000a4a7a67220 */ /* 0x000fe20000410000 */
[----:B------:R-:W-:-:S04]  /*5430*/  FFMA.FTZ R65, R164, R165, R65 ;  /* 0x000000a5a4417223 */ /* 0x000fc80000010041 */
[----:B------:R-:W-:-:S04]  /*5440*/  F2FP.BF16.F32.PACK_AB R166, RZ, R166 ;  /* 0x000000a6ffa6723e */ /* 0x000fc800000010ff */
[----:B------:R-:W-:-:S07]  /*5450*/  PRMT R152, R152, 0x5410, R166 ;  /* 0x0000541098987816 */ /* 0x000fce00000000a6 */
.L_x_3303:
        /* <DEDUP_REMOVED lines=13> */
.L_x_3304:
        /* <DEDUP_REMOVED lines=14> */
.L_x_3305:
        /* <DEDUP_REMOVED lines=13> */
.L_x_3306:
        /* <DEDUP_REMOVED lines=14> */
.L_x_3307:
        /* <DEDUP_REMOVED lines=13> */
.L_x_3308:
        /* <DEDUP_REMOVED lines=14> */
.L_x_3286:
[----:B0-----:R-:W0:Y:S08]  /*5970*/  @P0 LDC.64 R166, c[0x0][0x478] ;  /* 0x00011e00ffa60b82 */ /* 0x001e300000000a00 */
        /* <DEDUP_REMOVED lines=8> */
.L_x_3275:
[----:B------:R-:W-:Y:S05]  /*5a00*/  BSYNC.RECONVERGENT B0 ;  /* 0x0000000000007941 */ /* 0x000fea0003800200 */
.L_x_3274:
        /* <DEDUP_REMOVED lines=9> */
.L_x_3311:
[----:B------:R-:W-:Y:S05]  /*5aa0*/  BRA.U !UP0, `(.L_x_3312) ;  /* 0x0000000d08387547 */ /* 0x000fea000b800000 */
[----:B------:R-:W-:-:S04]  /*5ab0*/  UISETP.NE.U32.AND UP0, UPT, UR6, URZ, UPT ;  /* 0x000000ff0600728c */ /* 0x000fc8000bf05070 */
[----:B------:R-:W-:-:S06]  /*5ac0*/  UISETP.NE.AND.EX UP0, UPT, UR7, URZ, UPT, UP0 ;  /* 0x000000ff0700728c */ /* 0x000fcc000bf05300 */
[----:B------:R-:W-:-:S13]  /*5ad0*/  PLOP3.LUT P0, PT, PT, PT, UP0, 0x80, 0x8 ;  /* 0x000000000008781c */ /* 0x000fda0003f0f008 */
[----:B------:R-:W-:Y:S05]  /*5ae0*/  @!P0 BRA `(.L_x_3313) ;  /* 0x0000000400948947 */ /* 0x000fea0003800000 */
[-CC-:B0-2---:R-:W-:Y:S01]  /*5af0*/  @P1 FFMA.FTZ R156, R202, R171.reuse, R168.reuse ;  /* 0x000000abca9c1223 */ /* 0x185fe200000100a8 */
        /* <DEDUP_REMOVED lines=39> */
.L_x_3314:
        /* <DEDUP_REMOVED lines=9> */
.L_x_3315:
        /* <DEDUP_REMOVED lines=8> */
.L_x_3316:
        /* <DEDUP_REMOVED lines=9> */
.L_x_3317:
        /* <DEDUP_REMOVED lines=8> */
.L_x_3318:
        /* <DEDUP_REMOVED lines=9> */
.L_x_3319:
        /* <DEDUP_REMOVED lines=8> */
.L_x_3320:
        /* <DEDUP_REMOVED lines=10> */
.L_x_3313:
[----:B------:R-:W-:Y:S05]  /*6140*/  @!P3 BRA `(.L_x_3322) ;  /* 0x00000000002cb947 */ /* 0x000fea0003800000 */
[----:B0-2---:R-:W-:Y:S01]  /*6150*/  @P1 FFMA.FTZ R165, R205, R171, R168 ;  /* 0x000000abcda51223 */ /* 0x005fe200000100a8 */
[----:B------:R-:W-:Y:S02]  /*6160*/  MOV R27, R140 ;  /* 0x0000008c001b7202 */ /* 0x000fe40000000f00 */
        /* <DEDUP_REMOVED lines=9> */
.L_x_3322:
[----:B------:R-:W-:Y:S05]  /*6200*/  @!P3 BRA `(.L_x_3323) ;  /* 0x000000000030b947 */ /* 0x000fea0003800000 */
[----:B0-2---:R-:W-:Y:S01]  /*6210*/  @P1 FFMA.FTZ R164, R202, R171, R168 ;  /* 0x000000abcaa41223 */ /* 0x005fe200000100a8 */
        /* <DEDUP_REMOVED lines=11> */
.L_x_3323:
        /* <DEDUP_REMOVED lines=12> */
.L_x_3324:
        /* <DEDUP_REMOVED lines=13> */
.L_x_3325:
        /* <DEDUP_REMOVED lines=12> */
.L_x_3326:
        /* <DEDUP_REMOVED lines=13> */
.L_x_3327:
        /* <DEDUP_REMOVED lines=12> */
.L_x_3328:
[----:B------:R-:W-:Y:S05]  /*66b0*/  @!P3 BRA `(.L_x_3321) ;  /* 0x0000000c008cb947 */ /* 0x000fea0003800000 */
[----:B------:R-:W-:Y:S01]  /*66c0*/  @P1 FFMA.FTZ R168, R216, R171, R168 ;  /* 0x000000abd8a81223 */ /* 0x000fe200000100a8 */
[----:B------:R-:W-:Y:S02]  /*66d0*/  MOV R27, R147 ;  /* 0x00000093001b7202 */ /* 0x000fe40000000f00 */
[----:B0-2---:R-:W-:Y:S01]  /*66e0*/  SHF.L.U32 R165, R19, 0x10, RZ ;  /* 0x0000001013a57819 */ /* 0x005fe200000006ff */
        /* <DEDUP_REMOVED lines=10> */
.L_x_3312:
[----:B0-2---:R-:W0:Y:S02]  /*6790*/  LDC.64 R164, c[0x0][0x478] ;  /* 0x00011e00ffa47b82 */ /* 0x005e240000000a00 */
        /* <DEDUP_REMOVED lines=44> */
.L_x_3330:
        /* <DEDUP_REMOVED lines=9> */
.L_x_3331:
        /* <DEDUP_REMOVED lines=8> */
.L_x_3332:
        /* <DEDUP_REMOVED lines=9> */
.L_x_3333:
        /* <DEDUP_REMOVED lines=8> */
.L_x_3334:
        /* <DEDUP_REMOVED lines=9> */
.L_x_3335:
        /* <DEDUP_REMOVED lines=8> */
.L_x_3336:
        /* <DEDUP_REMOVED lines=10> */
.L_x_3329:
        /* <DEDUP_REMOVED lines=13> */
.L_x_3337:
        /* <DEDUP_REMOVED lines=14> */
.L_x_3338:
        /* <DEDUP_REMOVED lines=13> */
.L_x_3339:
        /* <DEDUP_REMOVED lines=14> */
.L_x_3340:
        /* <DEDUP_REMOVED lines=13> */
.L_x_3341:
        /* <DEDUP_REMOVED lines=14> */
.L_x_3342:
        /* <DEDUP_REMOVED lines=13> */
.L_x_3343:
[----:B------:R-:W-:Y:S05]  /*7410*/  @!P3 BRA `(.L_x_3321) ;  /* 0x000000000034b947 */ /* 0x000fea0003800000 */
[----:B------:R-:W-:Y:S01]  /*7420*/  FFMA.FTZ R168, R216, R171, R168 ;  /* 0x000000abd8a87223 */ /* 0x000fe200000100a8 */
[----:B------:R-:W-:Y:S02]  /*7430*/  ISETP.GT.AND P1, PT, R27, RZ, PT ;  /* 0x000000ff1b00720c */ /* 0x000fe40003f24270 */
[----:B-----5:R-:W-:Y:S01]  /*7440*/  PRMT R27, R151, 0x7632, R27 ;  /* 0x00007632971b7816 */ /* 0x020fe2000000001b */
[----:B------:R-:W-:-:S03]  /*7450*/  FADD.FTZ R165, R219, -R168 ;  /* 0x800000a8dba57221 */ /* 0x000fc60000010000 */
[----:B------:R-:W-:Y:S01]  /*7460*/  SHF.L.U32 R27, R27, 0x10, RZ ;  /* 0x000000101b1b7819 */ /* 0x000fe200000006ff */
        /* <DEDUP_REMOVED lines=8> */
.L_x_3321:
[----:B0-2---:R-:W0:Y:S08]  /*74f0*/  @P0 LDC.64 R166, c[0x0][0x478] ;  /* 0x00011e00ffa60b82 */ /* 0x005e300000000a00 */
[----:B------:R-:W1:Y:S01]  /*7500*/  @P3 LDC.64 R164, c[0x0][0x468] ;  /* 0x00011a00ffa43b82 */ /* 0x000e620000000a00 */
[----:B0-----:R-:W-:-:S05]  /*7510*/  @P0 IMAD.WIDE.U32 R166, R183, 0x20, R166 ;  /* 0x00000020b7a60825 */ /* 0x001fca00078e00a6 */
[----:B------:R3:W-:Y:S01]  /*7520*/  @P0 STG.E.128 desc[UR10][R166.64], R156 ;  /* 0x0000009ca6000986 */ /* 0x0007e2000c101d0a */
[----:B-1----:R-:W-:-:S03]  /*7530*/  @P3 IMAD.WIDE.U32 R164, R169, 0x10, R164 ;  /* 0x00000010a9a43825 */ /* 0x002fc600078e00a4 */
[----:B------:R3:W-:Y:S04]  /*7540*/  @P0 STG.E.128 desc[UR10][R166.64+0x10], R160 ;  /* 0x000010a0a6000986 */ /* 0x0007e8000c101d0a */
[----:B------:R3:W-:Y:S02]  /*7550*/  @P3 STG.E.128 desc[UR10][R164.64], R152 ;  /* 0x00000098a4003986 */ /* 0x0007e4000c101d0a */
.L_x_3310:
[----:B------:R-:W-:Y:S05]  /*7560*/  BSYNC.RECONVERGENT B0 ;  /* 0x0000000000007941 */ /* 0x000fea0003800200 */
.L_x_3309:
[----:B0-23--:R-:W0:Y:S01]  /*7570*/  LDC.64 R164, c[0x0][0x380] ;  /* 0x0000e000ffa47b82 */ /* 0x00de220000000a00 */
[----:B------:R-:W-:Y:S01]  /*7580*/  UPLOP3.LUT UP1, UPT, UPT, UPT, UP1, 0x40, 0x4 ;  /* 0x000000000004789c */ /* 0x000fe20003f2e810 */
[----:B0-----:R-:W-:-:S04]  /*7590*/  IADD3 R2, PT, PT, R2, R164, RZ ;  /* 0x000000a402027210 */ /* 0x001fc80007ffe0ff */
[----:B------:R-:W-:-:S13]  /*75a0*/  ISETP.GE.AND P0, PT, R2, R165, PT ;  /* 0x000000a50200720c */ /* 0x000fda0003f06270 */
[----:B------:R-:W-:Y:S05]  /*75b0*/  @!P0 BRA `(.L_x_3344) ;  /* 0xffffff9000c08947 */ /* 0x000fea000383ffff */
.L_x_3229:
        /* <DEDUP_REMOVED lines=18> */
.L_x_3346:
[----:B------:R-:W-:Y:S05]  /*76e0*/  BSYNC.RECONVERGENT B0 ;  /* 0x0000000000007941 */ /* 0x000fea0003800200 */
.L_x_3345:
        /* <DEDUP_REMOVED lines=15> */
.L_x_3348:
[----:B------:R-:W-:Y:S05]  /*77e0*/  BSYNC.RECONVERGENT B0 ;  /* 0x0000000000007941 */ /* 0x000fea0003800200 */
.L_x_3347:
        /* <DEDUP_REMOVED lines=14> */
.L_x_3349:
        /* <DEDUP_REMOVED lines=11> */
.L_x_10720:


//--------------------- .text._ZN10layer_norm13ln_bwd_kernelINS_13Kernel_traitsI13__nv_bfloat16S2_fS2_fjLj6144ELj1ELj1ELj8ELj16ENS_18Kernel_traits_baseILj6144ES2_S2_fS2_fjLj256EEEEELb0ELb1ELb1ELb1EEEvNS_9BwdParamsE --------------------------
	.section	.text._ZN10layer_norm13ln_bwd_kernelINS_13Kernel_traitsI13__nv_bfloat16S2_fS2_fjLj6144ELj1ELj1ELj8ELj16ENS_18Kernel_traits_baseILj6144ES2_S2_fS2_fjLj256EEEEELb0ELb1ELb1ELb1EEEvNS_9BwdParamsE,"ax",@progbits
	.align	128
        .global         _ZN10layer_norm13ln_bwd_kernelINS_13Kernel_traitsI13__nv_bfloat16S2_fS2_fjLj6144ELj1ELj1ELj8ELj16ENS_18Kernel_traits_baseILj6144ES2_S2_fS2_fjLj256EEEEELb0ELb1ELb1ELb1EEEvNS_9BwdParamsE
        .type           _ZN10layer_norm13ln_bwd_kernelINS_13Kernel_traitsI13__nv_bfloat16S2_fS2_fjLj6144ELj1ELj1ELj8ELj16ENS_18Kernel_traits_baseILj6144ES2_S2_fS2_fjLj256EEEEELb0ELb1ELb1ELb1EEEvNS_9BwdParamsE,@function
        .size           _ZN10layer_norm13ln_bwd_kernelINS_13Kernel_traitsI13__nv_bfloat16S2_fS2_fjLj6144ELj1ELj1ELj8ELj16ENS_18Kernel_traits_baseILj6144ES2_S2_fS2_fjLj256EEEEELb0ELb1ELb1ELb1EEEvNS_9BwdParamsE,(.L_x_10721 - _ZN10layer_norm13ln_bwd_kernelINS_13Kernel_traitsI13__nv_bfloat16S2_fS2_fjLj6144ELj1ELj1ELj8ELj16ENS_18Kernel_traits_baseILj6144ES2_S2_fS2_fjLj256EEEEELb0ELb1ELb1ELb1EEEvNS_9BwdParamsE)
        .other          _ZN10layer_norm13ln_bwd_kernelINS_13Kernel_traitsI13__nv_bfloat16S2_fS2_fjLj6144ELj1ELj1ELj8ELj16ENS_18Kernel_traits_baseILj6144ES2_S2_fS2_fjLj256EEEEELb0ELb1ELb1ELb1EEEvNS_9BwdParamsE,@"STO_CUDA_ENTRY STV_DEFAULT"
_ZN10layer_norm13ln_bwd_kernelINS_13Kernel_traitsI13__nv_bfloat16S2_fS2_fjLj6144ELj1ELj1ELj8ELj16ENS_18Kernel_traits_baseILj6144ES2_S2_fS2_fjLj256EEEEELb0ELb1ELb1ELb1EEEvNS_9BwdParamsE:
.text._ZN10layer_norm13ln_bwd_kernelINS_13Kernel_traitsI13__nv_bfloat16S2_fS2_fjLj6144ELj1ELj1ELj8ELj16ENS_18Kernel_traits_baseILj6144ES2_S2_fS2_fjLj256EEEEELb0ELb1ELb1ELb1EEEvNS_9BwdParamsE:
        /* <DEDUP_REMOVED lines=59> */
[----:B------:R-:W4:Y:S04]  /*03b0*/  LDG.E.128 R100, desc[UR12][R4.64] ;  /* 0x0000000c04647981 */ /* 0x000f28000c1e1d00 */
[----:B------:R-:W4:Y:S01]  /*03c0*/  LDG.E.128 R104, desc[UR12][R2.64] ;  /* 0x0000000c02687981 */ /* 0x000f22000c1e1d00 */
[----:B------:R-:W-:Y:S01]  /*03d0*/  HFMA2 R108, -RZ, RZ, 0, 0 ;  /* 0x00000000ff6c7431 */ /* 0x000fe200000001ff */
[----:B-----5:R-:W-:-:S02]  /*03e0*/  PRMT R199, R84, 0x7632, R199 ;  /* 0x0000763254c77816 */ /* 0x020fc400000000c7 */
[----:B------:R-:W-:Y:S02]  /*03f0*/  PRMT R198, R85, 0x7632, R198 ;  /* 0x0000763255c67816 */ /* 0x000fe400000000c6 */
[----:B------:R-:W-:Y:S02]  /*0400*/  PRMT R197, R86, 0x7632, R197 ;  /* 0x0000763256c57816 */ /* 0x000fe400000000c5 */
        /* <DEDUP_REMOVED lines=20> */
[----:B01----:R-:W-:-:S07]  /*0550*/  PRMT R4, R107, 0x7632, R4 ;  /* 0x000076326b047816 */ /* 0x003fce0000000004 */
.L_x_3453:
[----:B------:R-:W0:Y:S08]  /*0560*/  LDC.64 R164, c[0x0][0x3f8] ;  /* 0x0000fe00ffa47b82 */ /* 0x000e300000000a00 */
[----:B------:R-:W1:Y:S08]  /*0570*/  LDC.64 R162, c[0x0][0x3c8] ;  /* 0x0000f200ffa27b82 */ /* 0x000e700000000a00 */
[----:B------:R-:W2:Y:S01]  /*0580*/  LDC.64 R160, c[0x0][0x3f0] ;  /* 0x0000fc00ffa07b82 */ /* 0x000ea20000000a00 */
[----:B0-----:R-:W-:-:S05]  /*0590*/  IMAD.WIDE R164, R200, 0x4, R164 ;  /* 0x00000004c8a47825 */ /* 0x001fca00078e02a4 */
[----:B------:R-:W3:Y:S01]  /*05a0*/  LDG.E R2, desc[UR12][R164.64] ;  /* 0x0000000ca4027981 */ /* 0x000ee2000c1e1900 */
[----:B-1----:R-:W-:-:S05]  /*05b0*/  IMAD.WIDE R162, R200, 0x4, R162 ;  /* 0x00000004c8a27825 */ /* 0x002fca00078e02a2 */
[----:B-----5:R0:W5:Y:S01]  /*05c0*/  LDG.E R0, desc[UR12][R162.64] ;  /* 0x0000000ca2007981 */ /* 0x020162000c1e1900 */
[----:B--2---:R-:W-:-:S05]  /*05d0*/  IMAD.WIDE R160, R200, 0x4, R160 ;  /* 0x00000004c8a07825 */ /* 0x004fca00078e02a0 */
[----:B------:R0:W5:Y:S01]  /*05e0*/  LDG.E R227, desc[UR12][R160.64] ;  /* 0x0000000ca0e37981 */ /* 0x000162000c1e1900 */
[----:B------:R-:W-:Y:S02]  /*05f0*/  CS2R R166, SRZ ;  /* 0x0000000000a67805 */ /* 0x000fe4000001ff00 */
[----:B---3--:R-:W-:-:S13]  /*0600*/  ISETP.GE.AND P2, PT, R2, 0x1, PT ;  /* 0x000000010200780c */ /* 0x008fda0003f46270 */
[----:B0-----:R-:W-:Y:S05]  /*0610*/  @!P2 BRA `(.L_x_3351) ;  /* 0x000000100064a947 */ /* 0x001fea0003800000 */
[----:B------:R-:W0:Y:S01]  /*0620*/  LDC.64 R178, c[0x0][0x3c0] ;  /* 0x0000f000ffb27b82 */ /* 0x000e220000000a00 */
[----:B------:R-:W-:Y:S01]  /*0630*/  IADD3 R160, PT, PT, R2, -0x1, RZ ;  /* 0xffffffff02a07810 */ /* 0x000fe20007ffe0ff */
[----:B------:R-:W-:Y:S01]  /*0640*/  IMAD R3, R200, UR14, RZ ;  /* 0x0000000ec8037c24 */ /* 0x000fe2000f8e02ff */
[----:B------:R-:W-:-:S03]  /*0650*/  SHF.R.S32.HI R163, RZ, 0x1f, R200 ;  /* 0x0000001fffa37819 */ /* 0x000fc600000114c8 */
        /* <DEDUP_REMOVED lines=9> */
[C---:B0-----:R-:W-:Y:S02]  /*06f0*/  LEA R178, P0, R200.reuse, R178, 0x2 ;  /* 0x000000b2c8b27211 */ /* 0x041fe400078010ff */
[----:B------:R-:W-:Y:S02]  /*0700*/  IADD3 R177, PT, PT, R195, 0x100, RZ ;  /* 0x00000100c3b17810 */ /* 0x000fe40007ffe0ff */
[----:B------:R-:W-:Y:S02]  /*0710*/  LEA.HI.X R179, R200, R179, R163, 0x2, P0 ;  /* 0x000000b3c8b37211 */ /* 0x000fe400000f14a3 */
[----:B------:R-:W-:Y:S01]  /*0720*/  IADD3 R211, PT, PT, R201, 0x100, RZ ;  /* 0x00000100c9d37810 */ /* 0x000fe20007ffe0ff */
[--C-:B-1----:R-:W-:Y:S02]  /*0730*/  IMAD.WIDE.U32 R164, R195, 0x10, R188.reuse ;  /* 0x00000010c3a47825 */ /* 0x102fe400078e00bc */
[----:B------:R-:W3:Y:S01]  /*0740*/  LDG.E R3, desc[UR12][R178.64] ;  /* 0x0000000cb2037981 */ /* 0x000ee2000c1e1900 */
[----:B------:R-:W-:Y:S01]  /*0750*/  IADD3 R213, PT, PT, R201, 0x200, RZ ;  /* 0x00000200c9d57810 */ /* 0x000fe20007ffe0ff */
[----:B------:R-:W-:-:S04]  /*0760*/  IMAD.WIDE.U32 R176, R177, 0x10, R188 ;  /* 0x00000010b1b07825 */ /* 0x000fc800078e00bc */
[--C-:B--2---:R-:W-:Y:S01]  /*0770*/  IMAD.WIDE.U32 R192, R201, 0x20, R180.reuse ;  /* 0x00000020c9c07825 */ /* 0x104fe200078e00b4 */
[----:B------:R-:W2:Y:S01]  /*0780*/  LDG.E.128 R164, desc[UR12][R164.64] ;  /* 0x0000000ca4a47981 */ /* 0x000ea2000c1e1d00 */
[----:B------:R-:W-:Y:S02]  /*0790*/  IADD3 R195, PT, PT, R195, 0x200, RZ ;  /* 0x00000200c3c37810 */ /* 0x000fe40007ffe0ff */
[--C-:B------:R-:W-:Y:S01]  /*07a0*/  IMAD.WIDE.U32 R202, R211, 0x20, R180.reuse ;  /* 0x00000020d3ca7825 */ /* 0x100fe200078e00b4 */
[----:B------:R-:W4:Y:S03]  /*07b0*/  LDG.E.128 R160, desc[UR12][R192.64] ;  /* 0x0000000cc0a07981 */ /* 0x000f26000c1e1d00 */
[----:B------:R-:W-:Y:S01]  /*07c0*/  IMAD.WIDE.U32 R204, R213, 0x20, R180 ;  /* 0x00000020d5cc7825 */ /* 0x000fe200078e00b4 */
[----:B------:R-:W4:Y:S04]  /*07d0*/  LDG.E.128 R168, desc[UR12][R192.64+0x10] ;  /* 0x0000100cc0a87981 */ /* 0x000f28000c1e1d00 */
[----:B------:R-:W4:Y:S01]  /*07e0*/  LDG.E.128 R176, desc[UR12][R176.64] ;  /* 0x0000000cb0b07981 */ /* 0x000f22000c1e1d00 */
[----:B------:R-:W-:-:S03]  /*07f0*/  IMAD.WIDE.U32 R194, R195, 0x10, R188 ;  /* 0x00000010c3c27825 */ /* 0x000fc600078e00bc */
[----:B------:R-:W4:Y:S04]  /*0800*/  LDG.E.128 R180, desc[UR12][R202.64+0x10] ;  /* 0x0000100ccab47981 */ /* 0x000f28000c1e1d00 */
[----:B------:R0:W4:Y:S04]  /*0810*/  LDG.E.128 R172, desc[UR12][R202.64] ;  /* 0x0000000ccaac7981 */ /* 0x000128000c1e1d00 */
[----:B------:R-:W4:Y:S04]  /*0820*/  LDG.E.128 R188, desc[UR12][R204.64+0x10] ;  /* 0x0000100cccbc7981 */ /* 0x000f28000c1e1d00 */
[----:B------:R1:W4:Y:S04]  /*0830*/  LDG.E.128 R184, desc[UR12][R204.64] ;  /* 0x0000000cccb87981 */ /* 0x000328000c1e1d00 */
[----:B------:R-:W4:Y:S01]  /*0840*/  LDG.E.128 R192, desc[UR12][R194.64] ;  /* 0x0000000cc2c07981 */ /* 0x000f22000c1e1d00 */
[----:B------:R-:W-:-:S04]  /*0850*/  UISETP.NE.U32.AND UP0, UPT, UR6, URZ, UPT ;  /* 0x000000ff0600728c */ /* 0x000fc8000bf05070 */
[----:B------:R-:W-:-:S06]  /*0860*/  UISETP.NE.AND.EX UP0, UPT, UR7, URZ, UPT, UP0 ;  /* 0x000000ff0700728c */ /* 0x000fcc000bf05300 */
[----:B------:R-:W-:-:S13]  /*0870*/  PLOP3.LUT P0, PT, PT, PT, UP0, 0x80, 0x8 ;  /* 0x000000000008781c */ /* 0x000fda0003f0f008 */
[----:B------:R-:W1:Y:S08]  /*0880*/  @P0 LDC.64 R206, c[0x0][0x438] ;  /* 0x00010e00ffce0b82 */ /* 0x000e700000000a00 */
[----:B0-----:R-:W0:Y:S08]  /*0890*/  @P0 LDC.64 R202, c[0x0][0x438] ;  /* 0x00010e00ffca0b82 */ /* 0x001e300000000a00 */
[----:B------:R-:W0:Y:S01]  /*08a0*/  @P0 LDC.64 R208, c[0x0][0x438] ;  /* 0x00010e00ffd00b82 */ /* 0x000e220000000a00 */
[----:B------:R-:W-:Y:S01]  /*08b0*/  ISETP.NE.AND P1, PT, RZ, UR11, PT ;  /* 0x0000000bff007c0c */ /* 0x000fe2000bf25270 */
[----:B-1----:R-:W-:-:S05]  /*08c0*/  @P0 IMAD.WIDE.U32 R204, R211, 0x20, R206 ;  /* 0x00000020d3cc0825 */ /* 0x002fca00078e00ce */
[----:B------:R-:W5:Y:S01]  /*08d0*/  @P0 LDG.E.128 R36, desc[UR12][R204.64] ;  /* 0x0000000ccc240981 */ /* 0x000f62000c1e1d00 */
[----:B0-----:R-:W-:-:S03]  /*08e0*/  @P0 IMAD.WIDE.U32 R202, R201, 0x20, R202 ;  /* 0x00000020c9ca0825 */ /* 0x001fc600078e00ca */
[----:B------:R-:W5:Y:S04]  /*08f0*/  @P0 LDG.E.128 R32, desc[UR12][R204.64+0x10] ;  /* 0x0000100ccc200981 */ /* 0x000f68000c1e1d00 */
[----:B------:R-:W5:Y:S01]  /*0900*/  @P0 LDG.E.128 R44, desc[UR12][R202.64] ;  /* 0x0000000cca2c0981 */ /* 0x000f62000c1e1d00 */
[----:B------:R-:W-:-:S03]  /*0910*/  @P0 IMAD.WIDE.U32 R206, R213, 0x20, R208 ;  /* 0x00000020d5ce0825 */ /* 0x000fc600078e00d0 */
[----:B------:R0:W5:Y:S04]  /*0920*/  @P0 LDG.E.128 R40, desc[UR12][R202.64+0x10] ;  /* 0x0000100cca280981 */ /* 0x000168000c1e1d00 */
[----:B------:R-:W5:Y:S04]  /*0930*/  @P0 LDG.E.128 R28, desc[UR12][R206.64] ;  /* 0x0000000cce1c0981 */ /* 0x000f68000c1e1d00 */
[----:B------:R1:W5:Y:S01]  /*0940*/  @P0 LDG.E.128 R24, desc[UR12][R206.64+0x10] ;  /* 0x0000100cce180981 */ /* 0x000362000c1e1d00 */
[----:B------:R-:W-:Y:S02]  /*0950*/  SHF.L.U32 R222, R91, 0x10, RZ ;  /* 0x000000105bde7819 */ /* 0x000fe400000006ff */
[----:B------:R-:W-:-:S02]  /*0960*/  SHF.L.U32 R220, R90, 0x10, RZ ;  /* 0x000000105adc7819 */ /* 0x000fc400000006ff */
[----:B------:R-:W-:Y:S02]  /*0970*/  SHF.L.U32 R218, R89, 0x10, RZ ;  /* 0x0000001059da7819 */ /* 0x000fe400000006ff */
[----:B---3--:R-:W-:Y:S02]  /*0980*/  FSEL R216, R3, RZ, !P1 ;  /* 0x000000ff03d87208 */ /* 0x008fe40004800000 */
[----:B--2---:R-:W-:-:S03]  /*0990*/  PRMT R208, R164, 0x7632, R208 ;  /* 0x00007632a4d07816 */ /* 0x004fc600000000d0 */
[C---:B----4-:R-:W-:Y:S01]  /*09a0*/  FADD.FTZ R241, -R216.reuse, R161 ;  /* 0x000000a1d8f17221 */ /* 0x050fe20000010100 */
[----:B------:R-:W-:Y:S01]  /*09b0*/  FADD.FTZ R3, -R216, R160 ;  /* 0x000000a0d8037221 */ /* 0x000fe20000010100 */
[----:B------:R-:W-:Y:S01]  /*09c0*/  SHF.L.U32 R208, R208, 0x10, RZ ;  /* 0x00000010d0d07819 */ /* 0x000fe200000006ff */
[----:B------:R-:W-:Y:S01]  /*09d0*/  FADD.FTZ R245, -R216, R169 ;  /* 0x000000a9d8f57221 */ /* 0x000fe20000010100 */
[----:B0-----:R-:W-:Y:S01]  /*09e0*/  PRMT R202, R166, 0x7632, R202 ;  /* 0x00007632a6ca7816 */ /* 0x001fe200000000ca */
[C---:B------:R-:W-:Y:S01]  /*09f0*/  FADD.FTZ R251, -R216.reuse, R170 ;  /* 0x000000aad8fb7221 */ /* 0x040fe20000010100 */
[C---:B------:R-:W-:Y:S02]  /*0a00*/  PRMT R160, R179.reuse, 0x7632, R160 ;  /* 0x00007632b3a07816 */ /* 0x040fe400000000a0 */
[----:B------:R-:W-:Y:S01]  /*0a10*/  SHF.L.U32 R169, R179, 0x10, RZ ;  /* 0x00000010b3a97819 */ /* 0x000fe200000006ff */
[C---:B------:R-:W-:Y:S01]  /*0a20*/  FADD.FTZ R243, -R216.reuse, R171 ;  /* 0x000000abd8f37221 */ /* 0x040fe20000010100 */
[----:B------:R-:W-:Y:S01]  /*0a30*/  FADD.FTZ R233, -R216, R182 ;  /* 0x000000b6d8e97221 */ /* 0x000fe20000010100 */
[----:B------:R-:W-:Y:S01]  /*0a40*/  SHF.L.U32 R179, R7, 0x10, RZ ;  /* 0x0000001007b37819 */ /* 0x000fe200000006ff */
[----:B-----5:R-:W-:Y:S01]  /*0a50*/  FMUL.FTZ R182, R0, R241 ;  /* 0x000000f100b67220 */ /* 0x020fe20000410000 */
[----:B-1----:R-:W-:Y:S01]  /*0a60*/  SHF.L.U32 R207, R166, 0x10, RZ ;  /* 0x00000010a6cf7819 */ /* 0x002fe200000006ff */
[C-C-:B------:R-:W-:Y:S01]  /*0a70*/  FADD.FTZ R229, -R216.reuse, R172.reuse ;  /* 0x000000acd8e57221 */ /* 0x140fe20000010100 */
[----:B------:R-:W-:Y:S01]  /*0a80*/  PRMT R201, R167, 0x7632, R201 ;  /* 0x00007632a7c97816 */ /* 0x000fe200000000c9 */
[C---:B------:R-:W-:Y:S01]  /*0a90*/  FADD.FTZ R203, -R216.reuse, R175 ;  /* 0x000000afd8cb7221 */ /* 0x040fe20000010100 */
[----:B------:R-:W-:Y:S01]  /*0aa0*/  PRMT R172, R177, 0x7632, R172 ;  /* 0x00007632b1ac7816 */ /* 0x000fe200000000ac */
[----:B------:R-:W-:Y:S01]  /*0ab0*/  FADD.FTZ R235, -R216, R174 ;  /* 0x000000aed8eb7221 */ /* 0x000fe20000010100 */
[----:B------:R-:W-:Y:S01]  /*0ac0*/  PRMT R166, R178, 0x7632, R166 ;  /* 0x00007632b2a67816 */ /* 0x000fe200000000a6 */
[----:B------:R-:W-:Y:S01]  /*0ad0*/  FADD.FTZ R231, -R216, R180 ;  /* 0x000000b4d8e77221 */ /* 0x000fe20000010100 */
[----:B------:R-:W-:Y:S01]  /*0ae0*/  SHF.L.U32 R171, R178, 0x10, RZ ;  /* 0x00000010b2ab7819 */ /* 0x000fe200000006ff */
[----:B------:R-:W-:Y:S01]  /*0af0*/  FADD.FTZ R215, -R216, R188 ;  /* 0x000000bcd8d77221 */ /* 0x000fe20000010100 */
[----:B------:R-:W-:Y:S01]  /*0b00*/  SHF.L.U32 R210, R164, 0x10, RZ ;  /* 0x00000010a4d27819 */ /* 0x000fe200000006ff */
[----:B------:R-:W-:Y:S01]  /*0b10*/  FADD.FTZ R161, -R216, R185 ;  /* 0x000000b9d8a17221 */ /* 0x000fe20000010100 */
[----:B------:R-:W-:Y:S01]  /*0b20*/  SHF.L.U32 R178, R104, 0x10, RZ ;  /* 0x0000001068b27819 */ /* 0x000fe200000006ff */
[----:B------:R-:W-:Y:S01]  /*0b30*/  FMUL.FTZ R3, R0, R3 ;  /* 0x0000000300037220 */ /* 0x000fe20000410000 */
[----:B------:R-:W-:Y:S01]  /*0b40*/  SHF.L.U32 R205, R167, 0x10, RZ ;  /* 0x00000010a7cd7819 */ /* 0x000fe200000006ff */
[-C--:B------:R-:W-:Y:S01]  /*0b50*/  FMUL.FTZ R179, R179, R208.reuse ;  /* 0x000000d0b3b37220 */ /* 0x080fe20000410000 */
[----:B------:R-:W-:Y:S01]  /*0b60*/  PRMT R174, R176, 0x7632, R174 ;  /* 0x00007632b0ae7816 */ /* 0x000fe200000000ae */
[----:B------:R-:W-:Y:S01]  /*0b70*/  FFMA.FTZ R117, R182, R208, R117 ;  /* 0x000000d0b6757223 */ /* 0x000fe20000010075 */
[----:B------:R-:W-:Y:S01]  /*0b80*/  SHF.L.U32 R239, R176, 0x10, RZ ;  /* 0x00000010b0ef7819 */ /* 0x000fe200000006ff */
[----:B------:R-:W-:Y:S01]  /*0b90*/  FADD.FTZ R109, R109, R208 ;  /* 0x000000d06d6d7221 */ /* 0x000fe20000010000 */
[----:B------:R-:W-:Y:S01]  /*0ba0*/  SHF.L.U32 R188, R107, 0x10, RZ ;  /* 0x000000106bbc7819 */ /* 0x000fe200000006ff */
[C---:B------:R-:W-:Y:S01]  /*0bb0*/  FMUL.FTZ R185, R0.reuse, R251 ;  /* 0x000000fb00b97220 */ /* 0x040fe20000410000 */
[----:B------:R-:W-:Y:S01]  /*0bc0*/  SHF.L.U32 R176, R201, 0x10, RZ ;  /* 0x00000010c9b07819 */ /* 0x000fe200000006ff */
[----:B------:R-:W-:Y:S01]  /*0bd0*/  FMUL.FTZ R206, R0, R203 ;  /* 0x000000cb00ce7220 */ /* 0x000fe20000410000 */
[----:B------:R-:W-:Y:S01]  /*0be0*/  SHF.L.U32 R201, R14, 0x10, RZ ;  /* 0x000000100ec97819 */ /* 0x000fe200000006ff */
[----:B------:R-:W-:Y:S01]  /*0bf0*/  FADD.FTZ R212, -R216, R162 ;  /* 0x000000a2d8d47221 */ /* 0x000fe20000010100 */
[----:B------:R-:W-:Y:S01]  /*0c00*/  SHF.L.U32 R172, R172, 0x10, RZ ;  /* 0x00000010acac7819 */ /* 0x000fe200000006ff */
[----:B------:R-:W-:Y:S01]  /*0c10*/  FADD.FTZ R249, -R216, R168 ;  /* 0x000000a8d8f97221 */ /* 0x000fe20000010100 */
[----:B------:R-:W-:Y:S01]  /*0c20*/  SHF.L.U32 R208, R98, 0x10, RZ ;  /* 0x0000001062d07819 */ /* 0x000fe200000006ff */
[----:B------:R-:W-:Y:S01]  /*0c30*/  FMUL.FTZ R203, R0, R231 ;  /* 0x000000e700cb7220 */ /* 0x000fe20000410000 */
[-C--:B------:R-:W-:Y:S01]  /*0c40*/  FMUL.FTZ R178, R178, R210.reuse ;  /* 0x000000d2b2b27220 */ /* 0x080fe20000410000 */
[----:B------:R-:W-:Y:S01]  /*0c50*/  FFMA.FTZ R116, R3, R210, R116 ;  /* 0x000000d203747223 */ /* 0x000fe20000010074 */
[----:B------:R-:W-:Y:S01]  /*0c60*/  FADD.FTZ R108, R108, R210 ;  /* 0x000000d26c6c7221 */ /* 0x000fe20000010000 */
[----:B------:R-:W-:Y:S01]  /*0c70*/  FADD.FTZ R213, -R216, R186 ;  /* 0x000000bad8d57221 */ /* 0x000fe20000010100 */
[-C--:B------:R-:W-:Y:S01]  /*0c80*/  FMUL.FTZ R188, R188, R205.reuse ;  /* 0x000000cdbcbc7220 */ /* 0x080fe20000410000 */
[----:B------:R-:W-:Y:S01]  /*0c90*/  FADD.FTZ R122, R122, R205 ;  /* 0x000000cd7a7a7221 */ /* 0x000fe20000010000 */
[----:B------:R-:W-:Y:S01]  /*0ca0*/  FFMA.FTZ R50, R185, R205, R50 ;  /* 0x000000cdb9327223 */ /* 0x000fe20000010032 */
[----:B------:R-:W-:Y:S01]  /*0cb0*/  SHF.L.U32 R210, R99, 0x10, RZ ;  /* 0x0000001063d27819 */ /* 0x000fe200000006ff */
[----:B------:R-:W-:Y:S01]  /*0cc0*/  FADD.FTZ R209, -R216, R183 ;  /* 0x000000b7d8d17221 */ /* 0x000fe20000010100 */
[----:B------:R-:W-:Y:S01]  /*0cd0*/  SHF.L.U32 R214, R165, 0x10, RZ ;  /* 0x00000010a5d67819 */ /* 0x000fe200000006ff */
[C---:B------:R-:W-:Y:S01]  /*0ce0*/  FMUL.FTZ R205, R0.reuse, R233 ;  /* 0x000000e900cd7220 */ /* 0x040fe20000410000 */
[----:B------:R-:W-:Y:S01]  /*0cf0*/  SHF.L.U32 R237, R177, 0x10, RZ ;  /* 0x00000010b1ed7819 */ /* 0x000fe200000006ff */
[C---:B------:R-:W-:Y:S01]  /*0d00*/  FMUL.FTZ R177, R0.reuse, R212 ;  /* 0x000000d400b17220 */ /* 0x040fe20000410000 */
[----:B------:R-:W-:Y:S01]  /*0d10*/  SHF.L.U32 R180, R105, 0x10, RZ ;  /* 0x0000001069b47819 */ /* 0x000fe200000006ff */
        /* <DEDUP_REMOVED lines=9> */
[----:B------:R-:W-:Y:S01]  /*0db0*/  FADD.FTZ R175, -R216, R181 ;  /* 0x000000b5d8af7221 */ /* 0x000fe20000010100 */
[----:B------:R-:W-:Y:S01]  /*0dc0*/  SHF.L.U32 R172, R160, 0x10, RZ ;  /* 0x00000010a0ac7819 */ /* 0x000fe200000006ff */
[-C--:B------:R-:W-:Y:S01]  /*0dd0*/  FMUL.FTZ R210, R210, R169.reuse ;  /* 0x000000a9d2d27220 */ /* 0x080fe20000410000 */
[----:B------:R-:W-:Y:S01]  /*0de0*/  PRMT R204, R165, 0x7632, R204 ;  /* 0x00007632a5cc7816 */ /* 0x000fe200000000cc */
[----:B------:R-:W-:Y:S01]  /*0df0*/  FADD.FTZ R134, R134, R169 ;  /* 0x000000a986867221 */ /* 0x000fe20000010000 */
[----:B------:R-:W-:Y:S01]  /*0e00*/  FFMA.FTZ R54, R205, R169, R54 ;  /* 0x000000a9cd367223 */ /* 0x000fe20000010036 */
[----:B------:R-:W-:Y:S01]  /*0e10*/  FADD.FTZ R160, RZ, R178 ;  /* 0x000000b2ffa07221 */ /* 0x000fe20000010000 */
[-C--:B------:R-:W-:Y:S01]  /*0e20*/  FMUL.FTZ R180, R180, R214.reuse ;  /* 0x000000d6b4b47220 */ /* 0x080fe20000410000 */
[----:B------:R-:W-:Y:S01]  /*0e30*/  FFMA.FTZ R118, R177, R214, R118 ;  /* 0x000000d6b1767223 */ /* 0x000fe20000010076 */
[----:B------:R-:W-:Y:S01]  /*0e40*/  FADD.FTZ R110, R110, R214 ;  /* 0x000000d66e6e7221 */ /* 0x000fe20000010000 */
[-C--:B------:R-:W-:Y:S01]  /*0e50*/  FMUL.FTZ R186, R186, R207.reuse ;  /* 0x000000cfbaba7220 */ /* 0x080fe20000410000 */
[----:B------:R-:W-:Y:S01]  /*0e60*/  FADD.FTZ R120, R120, R207 ;  /* 0x000000cf78787221 */ /* 0x000fe20000010000 */
[----:B------:R-:W-:Y:S01]  /*0e70*/  FFMA.FTZ R48, R183, R207, R48 ;  /* 0x000000cfb7307223 */ /* 0x000fe20000010030 */
[----:B------:R-:W-:Y:S01]  /*0e80*/  FFMA.FTZ R169, R3, R178, RZ ;  /* 0x000000b203a97223 */ /* 0x000fe200000100ff */
        /* <DEDUP_REMOVED lines=8> */
[----:B------:R-:W-:Y:S01]  /*0f10*/  FADD.FTZ R247, -R216, R163 ;  /* 0x000000a3d8f77221 */ /* 0x000fe20000010100 */
[----:B------:R-:W-:Y:S01]  /*0f20*/  FFMA.FTZ R160, R182, R179, R169 ;  /* 0x000000b3b6a07223 */ /* 0x000fe200000100a9 */
[-C--:B------:R-:W-:Y:S01]  /*0f30*/  FMUL.FTZ R207, R207, R166.reuse ;  /* 0x000000a6cfcf7220 */ /* 0x080fe20000410000 */
[----:B------:R-:W-:Y:S01]  /*0f40*/  FADD.FTZ R133, R133, R166 ;  /* 0x000000a685857221 */ /* 0x000fe20000010000 */
[----:B------:R-:W-:Y:S01]  /*0f50*/  FFMA.FTZ R53, R212, R166, R53 ;  /* 0x000000a6d4357223 */ /* 0x000fe20000010035 */
[----:B------:R-:W-:Y:S01]  /*0f60*/  FADD.FTZ R211, -R216, R184 ;  /* 0x000000b8d8d37221 */ /* 0x000fe20000010100 */
[----:B------:R-:W-:Y:S01]  /*0f70*/  FMUL.FTZ R181, R181, R204 ;  /* 0x000000ccb5b57220 */ /* 0x000fe20000410000 */
[----:B------:R-:W-:Y:S01]  /*0f80*/  FADD.FTZ R166, R171, R180 ;  /* 0x000000b4aba67221 */ /* 0x000fe20000010000 */
[----:B------:R-:W-:Y:S01]  /*0f90*/  FMUL.FTZ R184, R0, R247 ;  /* 0x000000f700b87220 */ /* 0x000fe20000410000 */
[----:B------:R-:W-:Y:S01]  /*0fa0*/  FFMA.FTZ R169, R177, R180, R160 ;  /* 0x000000b4b1a97223 */ /* 0x000fe200000100a0 */
[----:B------:R-:W-:Y:S01]  /*0fb0*/  FADD.FTZ R163, -R216, R187 ;  /* 0x000000bbd8a37221 */ /* 0x000fe20000010100 */
[----:B------:R-:W-:Y:S01]  /*0fc0*/  SHF.L.U32 R187, R5, 0x10, RZ ;  /* 0x0000001005bb7819 */ /* 0x000fe200000006ff */
[----:B------:R-:W-:Y:S01]  /*0fd0*/  FADD.FTZ R171, R166, R181 ;  /* 0x000000b5a6ab7221 */ /* 0x000fe20000010000 */
[----:B------:R-:W-:Y:S01]  /*0fe0*/  SHF.L.U32 R202, R202, 0x10, RZ ;  /* 0x00000010caca7819 */ /* 0x000fe200000006ff */
[----:B------:R-:W-:Y:S01]  /*0ff0*/  FFMA.FTZ R160, R184, R181, R169 ;  /* 0x000000b5b8a07223 */ /* 0x000fe200000100a9 */
[----:B------:R-:W-:Y:S01]  /*1000*/  FADD.FTZ R217, -R216, R190 ;  /* 0x000000bed8d97221 */ /* 0x000fe20000010100 */
[----:B------:R-:W-:Y:S01]  /*1010*/  FADD.FTZ R166, R171, R186 ;  /* 0x000000baaba67221 */ /* 0x000fe20000010000 */
[----:B------:R-:W-:Y:S01]  /*1020*/  FMUL.FTZ R190, R0, R245 ;  /* 0x000000f500be7220 */ /* 0x000fe20000410000 */
[----:B------:R-:W-:Y:S01]  /*1030*/  FMUL.FTZ R187, R187, R202 ;  /* 0x000000cabbbb7220 */ /* 0x000fe20000410000 */
[----:B------:R-:W-:Y:S01]  /*1040*/  FFMA.FTZ R169, R183, R186, R160 ;  /* 0x000000bab7a97223 */ /* 0x000fe200000100a0 */
[----:B------:R-:W-:Y:S01]  /*1050*/  FADD.FTZ R165, -R216, R189 ;  /* 0x000000bdd8a57221 */ /* 0x000fe20000010100 */
[----:B------:R-:W-:Y:S01]  /*1060*/  SHF.L.U32 R189, R4, 0x10, RZ ;  /* 0x0000001004bd7819 */ /* 0x000fe200000006ff */
[----:B------:R-:W-:Y:S01]  /*1070*/  FADD.FTZ R171, R166, R187 ;  /* 0x000000bba6ab7221 */ /* 0x000fe20000010000 */
[----:B------:R-:W-:Y:S01]  /*1080*/  FFMA.FTZ R160, R190, R187, R169 ;  /* 0x000000bbbea07223 */ /* 0x000fe200000100a9 */
[----:B------:R-:W-:-:S02]  /*1090*/  PRMT R162, R194, 0x7632, R162 ;  /* 0x00007632c2a27816 */ /* 0x000fc400000000a2 */
[----:B------:R-:W-:Y:S01]  /*10a0*/  SHF.L.U32 R221, R194, 0x10, RZ ;  /* 0x00000010c2dd7819 */ /* 0x000fe200000006ff */
[----:B------:R-:W-:Y:S01]  /*10b0*/  FMUL.FTZ R189, R189, R176 ;  /* 0x000000b0bdbd7220 */ /* 0x000fe20000410000 */
[----:B------:R-:W-:Y:S01]  /*10c0*/  SHF.L.U32 R194, R96, 0x10, RZ ;  /* 0x0000001060c27819 */ /* 0x000fe200000006ff */
[----:B------:R-:W-:Y:S01]  /*10d0*/  FADD.FTZ R166, R171, R188 ;  /* 0x000000bcaba67221 */ /* 0x000fe20000010000 */
[C---:B------:R-:W-:Y:S01]  /*10e0*/  PRMT R168, R192.reuse, 0x7632, R168 ;  /* 0x00007632c0a87816 */ /* 0x040fe200000000a8 */
[----:B------:R-:W-:Y:S01]  /*10f0*/  FFMA.FTZ R169, R185, R188, R160 ;  /* 0x000000bcb9a97223 */ /* 0x000fe200000100a0 */
[----:B------:R-:W-:Y:S01]  /*1100*/  SHF.L.U32 R225, R192, 0x10, RZ ;  /* 0x00000010c0e17819 */ /* 0x000fe200000006ff */
[----:B------:R-:W-:Y:S01]  /*1110*/  FMUL.FTZ R192, R0, R243 ;  /* 0x000000f300c07220 */ /* 0x000fe20000410000 */
[C---:B------:R-:W-:Y:S02]  /*1120*/  PRMT R164, R195.reuse, 0x7632, R164 ;  /* 0x00007632c3a47816 */ /* 0x040fe400000000a4 */
[----:B------:R-:W-:Y:S01]  /*1130*/  SHF.L.U32 R219, R195, 0x10, RZ ;  /* 0x00000010c3db7819 */ /* 0x000fe200000006ff */
[----:B------:R-:W-:Y:S01]  /*1140*/  FADD.FTZ R167, -R216, R191 ;  /* 0x000000bfd8a77221 */ /* 0x000fe20000010100 */
        /* <DEDUP_REMOVED lines=8> */
[----:B------:R-:W-:Y:S01]  /*11d0*/  FFMA.FTZ R49, R190, R202, R49 ;  /* 0x000000cabe317223 */ /* 0x000fe20000010031 */
[----:B------:R-:W-:Y:S01]  /*11e0*/  SHF.L.U32 R202, R97, 0x10, RZ ;  /* 0x0000001061ca7819 */ /* 0x000fe200000006ff */
[----:B------:R-:W-:Y:S01]  /*11f0*/  FFMA.FTZ R119, R184, R204, R119 ;  /* 0x000000ccb8777223 */ /* 0x000fe20000010077 */
[----:B------:R-:W-:Y:S01]  /*1200*/  FADD.FTZ R111, R111, R204 ;  /* 0x000000cc6f6f7221 */ /* 0x000fe20000010000 */
        /* <DEDUP_REMOVED lines=16> */
[----:B------:R-:W-:Y:S01]  /*1310*/  FMUL.FTZ R224, R0, R161 ;  /* 0x000000a100e07220 */ /* 0x000fe20000410000 */
[----:B------:R-:W-:Y:S01]  /*1320*/  FADD.FTZ R161, R166, R207 ;  /* 0x000000cfa6a17221 */ /* 0x000fe20000010000 */
[----:B------:R-:W-:Y:S01]  /*1330*/  FMUL.FTZ R217, R0, R217 ;  /* 0x000000d900d97220 */ /* 0x000fe20000410000 */
[----:B------:R-:W-:Y:S01]  /*1340*/  FFMA.FTZ R160, R212, R207, R169 ;  /* 0x000000cfd4a07223 */ /* 0x000fe200000100a9 */
[----:B------:R-:W-:Y:S01]  /*1350*/  SHF.L.U32 R216, R88, 0x10, RZ ;  /* 0x0000001058d87819 */ /* 0x000fe200000006ff */
[----:B------:R-:W-:Y:S01]  /*1360*/  FADD.FTZ R166, R161, R210 ;  /* 0x000000d2a1a67221 */ /* 0x000fe20000010000 */
[-C--:B------:R-:W-:Y:S01]  /*1370*/  FMUL.FTZ R222, R222, R219.reuse ;  /* 0x000000dbdede7220 */ /* 0x080fe20000410000 */
[----:B------:R-:W-:Y:S01]  /*1380*/  FFMA.FTZ R161, R205, R210, R160 ;  /* 0x000000d2cda17223 */ /* 0x000fe200000100a0 */
[----:B------:R-:W-:Y:S01]  /*1390*/  FFMA.FTZ R154, R217, R219, R154 ;  /* 0x000000dbd99a7223 */ /* 0x000fe2000001009a */
[----:B------:R-:W-:Y:S01]  /*13a0*/  FADD.FTZ R150, R150, R219 ;  /* 0x000000db96967221 */ /* 0x000fe20000010000 */
[----:B------:R-:W-:Y:S01]  /*13b0*/  SHF.L.U32 R219, R23, 0x10, RZ ;  /* 0x0000001017db7819 */ /* 0x000fe200000006ff */
[----:B------:R-:W-:Y:S01]  /*13c0*/  FMUL.FTZ R216, R216, R225 ;  /* 0x000000e1d8d87220 */ /* 0x000fe20000410000 */
[----:B------:R-:W-:Y:S01]  /*13d0*/  SHF.L.U32 R168, R168, 0x10, RZ ;  /* 0x00000010a8a87819 */ /* 0x000fe200000006ff */
[----:B------:R-:W-:Y:S01]  /*13e0*/  FADD.FTZ R169, R166, R209 ;  /* 0x000000d1a6a97221 */ /* 0x000fe20000010000 */
[----:B------:R-:W-:Y:S01]  /*13f0*/  FMUL.FTZ R211, R0, R211 ;  /* 0x000000d300d37220 */ /* 0x000fe20000410000 */
[----:B------:R-:W-:Y:S01]  /*1400*/  FFMA.FTZ R166, R214, R209, R161 ;  /* 0x000000d1d6a67223 */ /* 0x000fe200000100a1 */
[----:B------:R-:W-:Y:S01]  /*1410*/  FMUL.FTZ R215, R0, R215 ;  /* 0x000000d700d77220 */ /* 0x000fe20000410000 */
[----:B------:R-:W-:Y:S01]  /*1420*/  FMUL.FTZ R219, R219, R168 ;  /* 0x000000a8dbdb7220 */ /* 0x000fe20000410000 */
[----:B------:R-:W-:Y:S01]  /*1430*/  FADD.FTZ R160, R169, R216 ;  /* 0x000000d8a9a07221 */ /* 0x000fe20000010000 */
[----:B------:R-:W-:Y:S01]  /*1440*/  FFMA.FTZ R161, R211, R216, R166 ;  /* 0x000000d8d3a17223 */ /* 0x000fe200000100a6 */
[-C--:B------:R-:W-:Y:S01]  /*1450*/  FMUL.FTZ R220, R220, R221.reuse ;  /* 0x000000dddcdc7220 */ /* 0x080fe20000410000 */
[----:B------:R-:W-:Y:S01]  /*1460*/  FFMA.FTZ R152, R215, R221, R152 ;  /* 0x000000ddd7987223 */ /* 0x000fe20000010098 */
[----:B------:R-:W-:Y:S01]  /*1470*/  FADD.FTZ R148, R148, R221 ;  /* 0x000000dd94947221 */ /* 0x000fe20000010000 */
[----:B------:R-:W-:Y:S01]  /*1480*/  FMUL.FTZ R226, R0, R163 ;  /* 0x000000a300e27220 */ /* 0x000fe20000410000 */
[----:B------:R-:W-:Y:S01]  /*1490*/  SHF.L.U32 R221, R22, 0x10, RZ ;  /* 0x0000001016dd7819 */ /* 0x000fe200000006ff */
[----:B------:R-:W-:Y:S01]  /*14a0*/  FADD.FTZ R163, R160, R219 ;  /* 0x000000dba0a37221 */ /* 0x000fe20000010000 */
[----:B------:R-:W-:Y:S01]  /*14b0*/  SHF.L.U32 R170, R170, 0x10, RZ ;  /* 0x00000010aaaa7819 */ /* 0x000fe200000006ff */
[----:B------:R-:W-:Y:S01]  /*14c0*/  FMUL.FTZ R213, R0, R213 ;  /* 0x000000d500d57220 */ /* 0x000fe20000410000 */
[----:B------:R-:W-:Y:S01]  /*14d0*/  FMUL.FTZ R218, R218, R223 ;  /* 0x000000dfdada7220 */ /* 0x000fe20000410000 */
[----:B------:R-:W-:-:S02]  /*14e0*/  FFMA.FTZ R160, R224, R219, R161 ;  /* 0x000000dbe0a07223 */ /* 0x000fc400000100a1 */
[----:B------:R-:W-:Y:S01]  /*14f0*/  FMUL.FTZ R221, R221, R170 ;  /* 0x000000aadddd7220 */ /* 0x000fe20000410000 */
[----:B------:R-:W-:Y:S01]  /*1500*/  FADD.FTZ R166, R163, R218 ;  /* 0x000000daa3a67221 */ /* 0x000fe20000010000 */
[C---:B------:R-:W-:Y:S01]  /*1510*/  FFMA.FTZ R161, R213.reuse, R218, R160 ;  /* 0x000000dad5a17223 */ /* 0x040fe200000100a0 */
[----:B------:R-:W-:Y:S01]  /*1520*/  FFMA.FTZ R146, R213, R223, R146 ;  /* 0x000000dfd5927223 */ /* 0x000fe20000010092 */
[----:B------:R-:W-:Y:S01]  /*1530*/  FADD.FTZ R142, R142, R223 ;  /* 0x000000df8e8e7221 */ /* 0x000fe20000010000 */
[----:B------:R-:W-:Y:S01]  /*1540*/  FFMA.FTZ R145, R224, R168, R145 ;  /* 0x000000a8e0917223 */ /* 0x000fe20000010091 */
[----:B------:R-:W-:Y:S01]  /*1550*/  FADD.FTZ R141, R141, R168 ;  /* 0x000000a88d8d7221 */ /* 0x000fe20000010000 */
[----:B------:R-:W-:Y:S01]  /*1560*/  SHF.L.U32 R223, R21, 0x10, RZ ;  /* 0x0000001015df7819 */ /* 0x000fe200000006ff */
[----:B------:R-:W-:Y:S01]  /*1570*/  FADD.FTZ R163, R166, R221 ;  /* 0x000000dda6a37221 */ /* 0x000fe20000010000 */
[----:B------:R-:W-:Y:S01]  /*1580*/  SHF.L.U32 R168, R162, 0x10, RZ ;  /* 0x00000010a2a87819 */ /* 0x000fe200000006ff */
[----:B------:R-:W-:Y:S01]  /*1590*/  FFMA.FTZ R160, R226, R221, R161 ;  /* 0x000000dde2a07223 */ /* 0x000fe200000100a1 */
[----:B------:R-:W-:Y:S01]  /*15a0*/  FMUL.FTZ R228, R0, R165 ;  /* 0x000000a500e47220 */ /* 0x000fe20000410000 */
[----:B------:R-:W-:-:S02]  /*15b0*/  FADD.FTZ R162, R163, R220 ;  /* 0x000000dca3a27221 */ /* 0x000fc40000010000 */
[----:B------:R-:W-:Y:S01]  /*15c0*/  FMUL.FTZ R223, R223, R168 ;  /* 0x000000a8dfdf7220 */ /* 0x000fe20000410000 */
[----:B------:R-:W-:Y:S01]  /*15d0*/  FFMA.FTZ R160, R215, R220, R160 ;  /* 0x000000dcd7a07223 */ /* 0x000fe200000100a0 */
[----:B------:R-:W-:Y:S01]  /*15e0*/  FFMA.FTZ R144, R211, R225, R144 ;  /* 0x000000e1d3907223 */ /* 0x000fe20000010090 */
[----:B------:R-:W-:Y:S01]  /*15f0*/  FADD.FTZ R140, R140, R225 ;  /* 0x000000e18c8c7221 */ /* 0x000fe20000010000 */
[----:B------:R-:W-:Y:S01]  /*1600*/  SHF.L.U32 R225, R20, 0x10, RZ ;  /* 0x0000001014e17819 */ /* 0x000fe200000006ff */
[----:B------:R-:W-:Y:S01]  /*1610*/  FADD.FTZ R161, R162, R223 ;  /* 0x000000dfa2a17221 */ /* 0x000fe20000010000 */
[----:B------:R-:W-:Y:S01]  /*1620*/  SHF.L.U32 R164, R164, 0x10, RZ ;  /* 0x00000010a4a47819 */ /* 0x000fe200000006ff */
[----:B------:R-:W-:Y:S01]  /*1630*/  FFMA.FTZ R160, R228, R223, R160 ;  /* 0x000000dfe4a07223 */ /* 0x000fe200000100a0 */
[----:B------:R-:W-:Y:S01]  /*1640*/  FMUL.FTZ R230, R0, R167 ;  /* 0x000000a700e67220 */ /* 0x000fe20000410000 */
[----:B------:R-:W-:Y:S02]  /*1650*/  FADD.FTZ R166, R161, R222 ;  /* 0x000000dea1a67221 */ /* 0x000fe40000010000 */
[----:B------:R-:W-:Y:S01]  /*1660*/  FMUL.FTZ R225, R225, R164 ;  /* 0x000000a4e1e17220 */ /* 0x000fe20000410000 */
        /* <DEDUP_REMOVED lines=19> */
[----:B------:R-:W-:Y:S06]  /*17a0*/  BRA `(.L_x_3352) ;  /* 0x00000000004c7947 */ /* 0x000fec0003800000 */
.L_x_3351:
        /* <DEDUP_REMOVED lines=19> */
.L_x_3352:
[----:B0-----:R-:W0:Y:S01]  /*18e0*/  SHFL.DOWN PT, R161, R166, 0x10, 0x1f ;  /* 0x0a001f00a6a17f89 */ /* 0x001e2200000e0000 */
[----:B------:R-:W1:Y:S01]  /*18f0*/  LDC R229, c[0x0][0x388] ;  /* 0x0000e200ffe57b82 */ /* 0x000e620000000800 */
[C---:B-----5:R-:W-:Y:S01]  /*1900*/  ISETP.GE.AND P3, PT, R227.reuse, 0x1, PT ;  /* 0x00000001e300780c */ /* 0x060fe20003f66270 */
[----:B------:R-:W-:Y:S01]  /*1910*/  BSSY.RECONVERGENT B0, `(.L_x_3353) ;  /* 0x0000027000007945 */ /* 0x000fe20003800200 */
[----:B------:R-:W2:Y:S01]  /*1920*/  SHFL.DOWN PT, R160, R167, 0x10, 0x1f ;  /* 0x0a001f00a7a07f89 */ /* 0x000ea200000e0000 */
[----:B------:R-:W3:Y:S10]  /*1930*/  S2R R176, SR_TID.X ;  /* 0x0000000000b07919 */ /* 0x000ef40000002100 */
[----:B------:R-:W-:-:S02]  /*1940*/  @P3 IADD3 R170, PT, PT, R227, -0x1, RZ ;  /* 0xffffffffe3aa3810 */ /* 0x000fc40007ffe0ff */
[----:B------:R-:W-:Y:S01]  /*1950*/  MOV R227, RZ ;  /* 0x000000ff00e37202 */ /* 0x000fe20000000f00 */
[----:B0-----:R-:W-:Y:S02]  /*1960*/  FADD.FTZ R161, R161, R166 ;  /* 0x000000a6a1a17221 */ /* 0x001fe40000010000 */
        /* <DEDUP_REMOVED lines=33> */
.L_x_3354:
[----:B------:R-:W-:Y:S05]  /*1b80*/  BSYNC.RECONVERGENT B0 ;  /* 0x0000000000007941 */ /* 0x000fea0003800200 */
.L_x_3353:
        /* <DEDUP_REMOVED lines=62> */
.L_x_3357:
        /* <DEDUP_REMOVED lines=14> */
.L_x_3358:
        /* <DEDUP_REMOVED lines=13> */
.L_x_3359:
        /* <DEDUP_REMOVED lines=14> */
.L_x_3360:
        /* <DEDUP_REMOVED lines=13> */
.L_x_3361:
        /* <DEDUP_REMOVED lines=14> */
.L_x_3362:
        /* <DEDUP_REMOVED lines=13> */
.L_x_3363:
        /* <DEDUP_REMOVED lines=15> */
.L_x_3356:
        /* <DEDUP_REMOVED lines=18> */
[----:B------:R-:W-:Y:S01]  /*2690*/  FMUL.FTZ R113, R0, R113 ;  /* 0x0000007100717220 */ /* 0x000fe20000410000 */
        /* <DEDUP_REMOVED lines=22> */
.L_x_3365:
        /* <DEDUP_REMOVED lines=9> */
.L_x_3366:
        /* <DEDUP_REMOVED lines=8> */
.L_x_3367:
        /* <DEDUP_REMOVED lines=9> */
.L_x_3368:
        /* <DEDUP_REMOVED lines=8> */
.L_x_3369:
        /* <DEDUP_REMOVED lines=9> */
.L_x_3370:
        /* <DEDUP_REMOVED lines=8> */
.L_x_3371:
        /* <DEDUP_REMOVED lines=10> */
.L_x_3355:
        /* <DEDUP_REMOVED lines=17> */
.L_x_3373:
        /* <DEDUP_REMOVED lines=13> */
.L_x_3374:
        /* <DEDUP_REMOVED lines=12> */
.L_x_3375:
        /* <DEDUP_REMOVED lines=13> */
.L_x_3376:
        /* <DEDUP_REMOVED lines=12> */
.L_x_3377:
        /* <DEDUP_REMOVED lines=13> */
.L_x_3378:
        /* <DEDUP_REMOVED lines=12> */
.L_x_3379:
        /* <DEDUP_REMOVED lines=14> */
.L_x_3372:
[-CC-:B------:R-:W-:Y:S01]  /*3270*/  @P2 FFMA.FTZ R136, R184, R165.reuse, R164.reuse ;  /* 0x000000a5b8882223 */ /* 0x180fe200000100a4 */
[-CC-:B------:R-:W-:Y:S01]  /*3280*/  @P2 FFMA.FTZ R161, R185, R165.reuse, R164.reuse ;  /* 0x000000a5b9a12223 */ /* 0x180fe200000100a4 */
[-CC-:B------:R-:W-:Y:S01]  /*3290*/  @P2 FFMA.FTZ R112, R182, R165.reuse, R164.reuse ;  /* 0x000000a5b6702223 */ /* 0x180fe200000100a4 */
[----:B------:R-:W-:Y:S01]  /*32a0*/  @P2 FFMA.FTZ R113, R177, R165, R164 ;  /* 0x000000a5b1712223 */ /* 0x000fe200000100a4 */
[----:B------:R-:W-:Y:S01]  /*32b0*/  @P2 FADD.FTZ R136, R181, -R136 ;  /* 0x80000088b5882221 */ /* 0x000fe20000010000 */
[----:B------:R-:W-:Y:S01]  /*32c0*/  @P2 FADD.FTZ R161, R188, -R161 ;  /* 0x800000a1bca12221 */ /* 0x000fe20000010000 */
[----:B------:R-:W-:Y:S01]  /*32d0*/  MOV R139, R47 ;  /* 0x0000002f008b7202 */ /* 0x000fe20000000f00 */
[----:B------:R-:W-:Y:S01]  /*32e0*/  @P2 FFMA.FTZ R115, R183, R165, R164 ;  /* 0x000000a5b7732223 */ /* 0x000fe200000100a4 */
[----:B------:R-:W-:Y:S01]  /*32f0*/  MOV R114, R42 ;  /* 0x0000002a00727202 */ /* 0x000fe20000000f00 */
[C---:B------:R-:W-:Y:S01]  /*3300*/  @P2 FFMA.FTZ R139, R0.reuse, R136, R47 ;  /* 0x00000088008b2223 */ /* 0x040fe2000001002f */
[----:B------:R-:W-:Y:S01]  /*3310*/  @P2 FFMA.FTZ R114, R0, R161, R42 ;  /* 0x000000a100722223 */ /* 0x000fe2000001002a */
[----:B------:R-:W-:Y:S01]  /*3320*/  @P2 FADD.FTZ R112, R179, -R112 ;  /* 0x80000070b3702221 */ /* 0x000fe20000010000 */
[-CC-:B------:R-:W-:Y:S01]  /*3330*/  @P2 FFMA.FTZ R161, R3, R165.reuse, R164.reuse ;  /* 0x000000a503a12223 */ /* 0x180fe200000100a4 */
[-CC-:B------:R-:W-:Y:S01]  /*3340*/  @P2 FFMA.FTZ R136, R190, R165.reuse, R164.reuse ;  /* 0x000000a5be882223 */ /* 0x180fe200000100a4 */
[----:B------:R-:W-:Y:S01]  /*3350*/  @P2 FFMA.FTZ R162, R192, R165, R164 ;  /* 0x000000a5c0a22223 */ /* 0x000fe200000100a4 */
[----:B------:R-:W-:Y:S01]  /*3360*/  @P2 FADD.FTZ R113, R180, -R113 ;  /* 0x80000071b4712221 */ /* 0x000fe20000010000 */
[----:B------:R-:W-:Y:S01]  /*3370*/  @P2 FADD.FTZ R115, R186, -R115 ;  /* 0x80000073ba732221 */ /* 0x000fe20000010000 */
[----:B------:R-:W-:Y:S01]  /*3380*/  MOV R137, R45 ;  /* 0x0000002d00897202 */ /* 0x000fe20000000f00 */
[----:B------:R-:W-:Y:S01]  /*3390*/  @P2 FFMA.FTZ R137, R0, R112, R45 ;  /* 0x0000007000892223 */ /* 0x000fe2000001002d */
        /* <DEDUP_REMOVED lines=21> */
.L_x_3380:
        /* <DEDUP_REMOVED lines=9> */
.L_x_3381:
        /* <DEDUP_REMOVED lines=8> */
.L_x_3382:
        /* <DEDUP_REMOVED lines=9> */
.L_x_3383:
        /* <DEDUP_REMOVED lines=8> */
.L_x_3384:
        /* <DEDUP_REMOVED lines=9> */
.L_x_3385:
        /* <DEDUP_REMOVED lines=8> */
.L_x_3386:
        /* <DEDUP_REMOVED lines=9> */
.L_x_3364:
        /* <DEDUP_REMOVED lines=10> */
[----:B-----5:R-:W1:Y:S01]  /*3950*/  LDC.64 R156, c[0x0][0x390] ;  /* 0x0000e400ff9c7b82 */ /* 0x020e620000000a00 */
[----:B------:R-:W-:-:S05]  /*3960*/  IADD3 R159, PT, PT, R227, 0x100, RZ ;  /* 0x00000100e39f7810 */ /* 0x000fca0007ffe0ff */
[----:B-1----:R-:W-:-:S06]  /*3970*/  IMAD.WIDE.U32 R156, R159, 0x10, R156 ;  /* 0x000000109f9c7825 */ /* 0x002fcc00078e009c */
[----:B------:R-:W5:Y:S02]  /*3980*/  LDG.E.128 R156, desc[UR12][R156.64] ;  /* 0x0000000c9c9c7981 */ /* 0x000f64000c1e1d00 */
.L_x_3387:
[----:B------:R-:W-:Y:S05]  /*3990*/  @!P0 BRA `(.L_x_3388) ;  /* 0x0000000c002c8947 */ /* 0x000fea0003800000 */
[----:B------:R-:W-:Y:S05]  /*39a0*/  @!P1 BRA `(.L_x_3389) ;  /* 0x0000000400949947 */ /* 0x000fea0003800000 */
[-CC-:B0-----:R-:W-:Y:S01]  /*39b0*/  @P2 FFMA.FTZ R136, R206, R165.reuse, R164.reuse ;  /* 0x000000a5ce882223 */ /* 0x181fe200000100a4 */
        /* <DEDUP_REMOVED lines=39> */
.L_x_3390:
        /* <DEDUP_REMOVED lines=9> */
.L_x_3391:
        /* <DEDUP_REMOVED lines=8> */
.L_x_3392:
        /* <DEDUP_REMOVED lines=9> */
.L_x_3393:
        /* <DEDUP_REMOVED lines=8> */
.L_x_3394:
        /* <DEDUP_REMOVED lines=9> */
.L_x_3395:
        /* <DEDUP_REMOVED lines=8> */
.L_x_3396:
        /* <DEDUP_REMOVED lines=10> */
.L_x_3389:
        /* <DEDUP_REMOVED lines=12> */
.L_x_3398:
        /* <DEDUP_REMOVED lines=13> */
.L_x_3399:
        /* <DEDUP_REMOVED lines=12> */
.L_x_3400:
        /* <DEDUP_REMOVED lines=13> */
.L_x_3401:
        /* <DEDUP_REMOVED lines=12> */
.L_x_3402:
        /* <DEDUP_REMOVED lines=13> */
.L_x_3403:
        /* <DEDUP_REMOVED lines=12> */
.L_x_3404:
        /* <DEDUP_REMOVED lines=14> */
.L_x_3388:
        /* <DEDUP_REMOVED lines=42> */
.L_x_3406:
        /* <DEDUP_REMOVED lines=9> */
.L_x_3407:
        /* <DEDUP_REMOVED lines=8> */
.L_x_3408:
        /* <DEDUP_REMOVED lines=9> */
.L_x_3409:
        /* <DEDUP_REMOVED lines=8> */
.L_x_3410:
        /* <DEDUP_REMOVED lines=9> */
.L_x_3411:
        /* <DEDUP_REMOVED lines=8> */
.L_x_3412:
        /* <DEDUP_REMOVED lines=10> */
.L_x_3405:
        /* <DEDUP_REMOVED lines=13> */
.L_x_3413:
[----:B------:R-:W-:Y:S05]  /*4d90*/  @!P3 BRA `(.L_x_3414) ;  /* 0x000000000034b947 */ /* 0x000fea0003800000 */
[----:B0-----:R-:W-:Y:S01]  /*4da0*/  FFMA.FTZ R160, R204, R165, R164 ;  /* 0x000000a5cca07223 */ /* 0x001fe200000100a4 */
        /* <DEDUP_REMOVED lines=12> */
.L_x_3414:
        /* <DEDUP_REMOVED lines=13> */
.L_x_3415:
        /* <DEDUP_REMOVED lines=14> */
.L_x_3416:
        /* <DEDUP_REMOVED lines=13> */
.L_x_3417:
        /* <DEDUP_REMOVED lines=14> */
.L_x_3418:
        /* <DEDUP_REMOVED lines=13> */
.L_x_3419:
        /* <DEDUP_REMOVED lines=14> */
.L_x_3397:
[----:B0-----:R-:W0:Y:S01]  /*5380*/  @P1 LDC.64 R162, c[0x0][0x478] ;  /* 0x00011e00ffa21b82 */ /* 0x001e220000000a00 */
[----:B------:R-:W-:Y:S02]  /*5390*/  @P1 IADD3 R169, PT, PT, R167, 0x100, RZ ;  /* 0x00000100a7a91810 */ /* 0x000fe40007ffe0ff */
[C---:B------:R-:W-:Y:S02]  /*53a0*/  @P3 IADD3 R171, PT, PT, R227.reuse, 0x100, RZ ;  /* 0x00000100e3ab3810 */ /* 0x040fe40007ffe0ff */
[----:B------:R-:W-:-:S03]  /*53b0*/  IADD3 R227, PT, PT, R227, 0x200, RZ ;  /* 0x00000200e3e37810 */ /* 0x000fc60007ffe0ff */
[----:B------:R-:W1:Y:S01]  /*53c0*/  @P3 LDC.64 R160, c[0x0][0x468] ;  /* 0x00011a00ffa03b82 */ /* 0x000e620000000a00 */
[----:B0-----:R-:W-:-:S05]  /*53d0*/  @P1 IMAD.WIDE.U32 R162, R169, 0x20, R162 ;  /* 0x00000020a9a21825 */ /* 0x001fca00078e00a2 */
[----:B------:R0:W-:Y:S01]  /*53e0*/  @P1 STG.E.128 desc[UR12][R162.64], R136 ;  /* 0x00000088a2001986 */ /* 0x0001e2000c101d0c */
[----:B-1----:R-:W-:-:S03]  /*53f0*/  @P3 IMAD.WIDE.U32 R160, R171, 0x10, R160 ;  /* 0x00000010aba03825 */ /* 0x002fc600078e00a0 */
[----:B------:R0:W-:Y:S04]  /*5400*/  @P1 STG.E.128 desc[UR12][R162.64+0x10], R112 ;  /* 0x00001070a2001986 */ /* 0x0001e8000c101d0c */
[----:B------:R0:W-:Y:S01]  /*5410*/  @P3 STG.E.128 desc[UR12][R160.64], R80 ;  /* 0x00000050a0003986 */ /* 0x0001e2000c101d0c */
[----:B------:R-:W-:Y:S05]  /*5420*/  @!P3 BRA `(.L_x_3420) ;  /* 0x00000000000cb947 */ /* 0x000fea0003800000 */
[----:B-----5:R-:W1:Y:S02]  /*5430*/  LDC.64 R156, c[0x0][0x390] ;  /* 0x0000e400ff9c7b82 */ /* 0x020e640000000a00 */
[----:B-1----:R-:W-:-:S06]  /*5440*/  IMAD.WIDE.U32 R156, R227, 0x10, R156 ;  /* 0x00000010e39c7825 */ /* 0x002fcc00078e009c */
[----:B------:R-:W5:Y:S02]  /*5450*/  LDG.E.128 R156, desc[UR12][R156.64] ;  /* 0x0000000c9c9c7981 */ /* 0x000f64000c1e1d00 */
.L_x_3420:
[----:B------:R-:W-:Y:S05]  /*5460*/  @!P0 BRA `(.L_x_3421) ;  /* 0x0000000c002c8947 */ /* 0x000fea0003800000 */
[----:B------:R-:W-:Y:S05]  /*5470*/  @!P1 BRA `(.L_x_3422) ;  /* 0x0000000400949947 */ /* 0x000fea0003800000 */
[-CC-:B0-----:R-:W-:Y:S01]  /*5480*/  @P2 FFMA.FTZ R113, R213, R165.reuse, R164.reuse ;  /* 0x000000a5d5712223 */ /* 0x181fe200000100a4 */
        /* <DEDUP_REMOVED lines=39> */
.L_x_3423:
        /* <DEDUP_REMOVED lines=9> */
.L_x_3424:
        /* <DEDUP_REMOVED lines=8> */
.L_x_3425:
        /* <DEDUP_REMOVED lines=9> */
.L_x_3426:
        /* <DEDUP_REMOVED lines=8> */
.L_x_3427:
        /* <DEDUP_REMOVED lines=9> */
.L_x_3428:
        /* <DEDUP_REMOVED lines=8> */
.L_x_3429:
        /* <DEDUP_REMOVED lines=10> */
.L_x_3422:
        /* <DEDUP_REMOVED lines=12> */
.L_x_3431:
[----:B------:R-:W-:Y:S05]  /*5b90*/  @!P3 BRA `(.L_x_3432) ;  /* 0x000000000030b947 */ /* 0x000fea0003800000 */
[----:B0-----:R-:W-:Y:S01]  /*5ba0*/  @P2 FFMA.FTZ R160, R224, R165, R164 ;  /* 0x000000a5e0a02223 */ /* 0x001fe200000100a4 */
        /* <DEDUP_REMOVED lines=11> */
.L_x_3432:
        /* <DEDUP_REMOVED lines=12> */
.L_x_3433:
        /* <DEDUP_REMOVED lines=13> */
.L_x_3434:
        /* <DEDUP_REMOVED lines=12> */
.L_x_3435:
        /* <DEDUP_REMOVED lines=13> */
.L_x_3436:
        /* <DEDUP_REMOVED lines=12> */
.L_x_3437:
[----:B------:R-:W-:Y:S05]  /*6040*/  @!P3 BRA `(.L_x_3430) ;  /* 0x0000000c0080b947 */ /* 0x000fea0003800000 */
[----:B------:R-:W-:Y:S01]  /*6050*/  @P2 FFMA.FTZ R164, R230, R165, R164 ;  /* 0x000000a5e6a42223 */ /* 0x000fe200000100a4 */
[----:B------:R-:W-:Y:S02]  /*6060*/  MOV R2, R27 ;  /* 0x0000001b00027202 */ /* 0x000fe40000000f00 */
[----:B0-----:R-:W-:Y:S01]  /*6070*/  SHF.L.U32 R161, R196, 0x10, RZ ;  /* 0x00000010c4a17819 */ /* 0x001fe200000006ff */
        /* <DEDUP_REMOVED lines=10> */
.L_x_3421:
        /* <DEDUP_REMOVED lines=42> */
.L_x_3439:
        /* <DEDUP_REMOVED lines=9> */
.L_x_3440:
        /* <DEDUP_REMOVED lines=8> */
.L_x_3441:
        /* <DEDUP_REMOVED lines=9> */
.L_x_3442:
        /* <DEDUP_REMOVED lines=8> */
.L_x_3443:
        /* <DEDUP_REMOVED lines=9> */
.L_x_3444:
        /* <DEDUP_REMOVED lines=8> */
.L_x_3445:
        /* <DEDUP_REMOVED lines=10> */
.L_x_3438:
        /* <DEDUP_REMOVED lines=13> */
.L_x_3446:
        /* <DEDUP_REMOVED lines=14> */
.L_x_3447:
        /* <DEDUP_REMOVED lines=13> */
.L_x_3448:
        /* <DEDUP_REMOVED lines=14> */
.L_x_3449:
        /* <DEDUP_REMOVED lines=13> */
.L_x_3450:
        /* <DEDUP_REMOVED lines=14> */
.L_x_3451:
        /* <DEDUP_REMOVED lines=13> */
.L_x_3452:
[----:B------:R-:W-:Y:S05]  /*6d70*/  @!P3 BRA `(.L_x_3430) ;  /* 0x000000000034b947 */ /* 0x000fea0003800000 */
[----:B------:R-:W-:Y:S01]  /*6d80*/  FFMA.FTZ R164, R230, R165, R164 ;  /* 0x000000a5e6a47223 */ /* 0x000fe200000100a4 */
[----:B------:R-:W-:Y:S02]  /*6d90*/  ISETP.GT.AND P0, PT, R2, RZ, PT ;  /* 0x000000ff0200720c */ /* 0x000fe40003f04270 */
[----:B-----5:R-:W-:Y:S01]  /*6da0*/  PRMT R2, R159, 0x7632, R2 ;  /* 0x000076329f027816 */ /* 0x020fe20000000002 */
[----:B0-----:R-:W-:-:S03]  /*6db0*/  FADD.FTZ R161, R225, -R164 ;  /* 0x800000a4e1a17221 */ /* 0x001fc60000010000 */
        /* <DEDUP_REMOVED lines=9> */
.L_x_3430:
[----:B------:R-:W1:Y:S01]  /*6e50*/  @P1 LDC.64 R164, c[0x0][0x478] ;  /* 0x00011e00ffa41b82 */ /* 0x000e620000000a00 */
[----:B------:R-:W-:Y:S01]  /*6e60*/  @P1 IADD3 R167, PT, PT, R167, 0x200, RZ ;  /* 0x00000200a7a71810 */ /* 0x000fe20007ffe0ff */
[----:B------:R-:W-:-:S06]  /*6e70*/  UPLOP3.LUT UP1, UPT, UPT, UPT, UP1, 0x40, 0x4 ;  /* 0x000000000004789c */ /* 0x000fcc0003f2e810 */
[----:B0-----:R-:W0:Y:S08]  /*6e80*/  @P3 LDC.64 R162, c[0x0][0x468] ;  /* 0x00011a00ffa23b82 */ /* 0x001e300000000a00 */
[----:B------:R-:W2:Y:S01]  /*6e90*/  LDC.64 R160, c[0x0][0x380] ;  /* 0x0000e000ffa07b82 */ /* 0x000ea20000000a00 */
[----:B-1----:R-:W-:-:S05]  /*6ea0*/  @P1 IMAD.WIDE.U32 R164, R167, 0x20, R164 ;  /* 0x00000020a7a41825 */ /* 0x002fca00078e00a4 */
[----:B------:R1:W-:Y:S01]  /*6eb0*/  @P1 STG.E.128 desc[UR12][R164.64], R136 ;  /* 0x00000088a4001986 */ /* 0x0003e2000c101d0c */
[----:B0-----:R-:W-:-:S03]  /*6ec0*/  @P3 IMAD.WIDE.U32 R162, R227, 0x10, R162 ;  /* 0x00000010e3a23825 */ /* 0x001fc600078e00a2 */
[----:B------:R1:W-:Y:S04]  /*6ed0*/  @P1 STG.E.128 desc[UR12][R164.64+0x10], R112 ;  /* 0x00001070a4001986 */ /* 0x0003e8000c101d0c */
[----:B------:R1:W-:Y:S01]  /*6ee0*/  @P3 STG.E.128 desc[UR12][R162.64], R80 ;  /* 0x00000050a2003986 */ /* 0x0003e2000c101d0c */
[----:B--2---:R-:W-:-:S04]  /*6ef0*/  IADD3 R200, PT, PT, R200, R160, RZ ;  /* 0x000000a0c8c87210 */ /* 0x004fc80007ffe0ff */
[----:B------:R-:W-:-:S13]  /*6f00*/  ISETP.GE.AND P0, PT, R200, R161, PT ;  /* 0x000000a1c800720c */ /* 0x000fda0003f06270 */
[----:B-1----:R-:W-:Y:S05]  /*6f10*/  @!P0 BRA `(.L_x_3453) ;  /* 0xffffff9400908947 */ /* 0x002fea000383ffff */
.L_x_3350:
        /* <DEDUP_REMOVED lines=29> */
.L_x_3454:
        /* <DEDUP_REMOVED lines=9> */
.L_x_10721:


//--------------------- .text._ZN10layer_norm13ln_bwd_kernelINS_13Kernel_traitsI13__nv_bfloat16S2_fS2_fjLj6144ELj1ELj1ELj8ELj16ENS_18Kernel_traits_baseILj6144ES2_S2_fS2_fjLj256EEEEELb1ELb0ELb0ELb0EEEvNS_9BwdParamsE --------------------------
	.section	.text._ZN10layer_norm13ln_bwd_kernelINS_13Kernel_traitsI13__nv_bfloat16S2_fS2_fjLj6144ELj1ELj1ELj8ELj16ENS_18Kernel_traits_baseILj6144ES2_S2_fS2_fjLj256EEEEELb1ELb0ELb0ELb0EEEvNS_9BwdParamsE,"ax",@progbits
	.align	128
        .global         _ZN10layer_norm13ln_bwd_kernelINS_13Kernel_traitsI13__nv_bfloat16S2_fS2_fjLj6144ELj1ELj1ELj8ELj16ENS_18Kernel_traits_baseILj6144ES2_S2_fS2_fjLj256EEEEELb1ELb0ELb0ELb0EEEvNS_9BwdParamsE
        .type           _ZN10layer_norm13ln_bwd_kernelINS_13Kernel_traitsI13__nv_bfloat16S2_fS2_fjLj6144ELj1ELj1ELj8ELj16ENS_18Kernel_traits_baseILj6144ES2_S2_fS2_fjLj256EEEEELb1ELb0ELb0ELb0EEEvNS_9BwdParamsE,@function
        .size           _ZN10layer_norm13ln_bwd_kernelINS_13Kernel_traitsI13__nv_bfloat16S2_fS2_fjLj6144ELj1ELj1ELj8ELj16ENS_18Kernel_traits_baseILj6144ES2_S2_fS2_fjLj256EEEEELb1ELb0ELb0ELb0EEEvNS_9BwdParamsE,(.L_x_10722 - _ZN10layer_norm13ln_bwd_kernelINS_13Kernel_traitsI13__nv_bfloat16S2_fS2_fjLj6144ELj1ELj1ELj8ELj16ENS_18Kernel_traits_baseILj6144ES2_S2_fS2_fjLj256EEEEELb1ELb0ELb0ELb0EEEvNS_9BwdParamsE)
        .other          _ZN10layer_norm13ln_bwd_kernelINS_13Kernel_traitsI13__nv_bfloat16S2_fS2_fjLj6144ELj1ELj1ELj8ELj16ENS_18Kernel_traits_baseILj6144ES2_S2_fS2_fjLj256EEEEELb1ELb0ELb0ELb0EEEvNS_9BwdParamsE,@"STO_CUDA_ENTRY STV_DEFAULT"
_ZN10layer_norm13ln_bwd_kernelINS_13Kernel_traitsI13__nv_bfloat16S2_fS2_fjLj6144ELj1ELj1ELj8ELj16ENS_18Kernel_traits_baseILj6144ES2_S2_fS2_fjLj256EEEEELb1ELb0ELb0ELb0EEEvNS_9BwdParamsE:
.text._ZN10layer_norm13ln_bwd_kernelINS_13Kernel_traitsI13__nv_bfloat16S2_fS2_fjLj6144ELj1ELj1ELj8ELj16ENS_18Kernel_traits_baseILj6144ES2_S2_fS2_fjLj256EEEEELb1ELb0ELb0ELb0EEEvNS_9BwdParamsE:
        /* <DEDUP_REMOVED lines=98> */
.L_x_3487:
        /* <DEDUP_REMOVED lines=27> */
[----:B0-----:R-:W-:-:S05]  /*07d0*/  IMAD.WIDE.U32 R140, R116, 0x20, R140 ;  /* 0x00000020748c7825 */ /* 0x001fca00078e008c */
[----:B------:R-:W3:Y:S01]  /*07e0*/  LDG.E.128 R92, desc[UR8][R140.64] ;  /* 0x000000088c5c7981 */ /* 0x000ee2000c1e1d00 */
[----:B-1----:R-:W-:-:S03]  /*07f0*/  IMAD.WIDE.U32 R96, R116, 0x10, R96 ;  /* 0x0000001074607825 */ /* 0x002fc600078e0060 */
[----:B------:R0:W3:Y:S04]  /*0800*/  LDG.E.128 R100, desc[UR8][R140.64+0x10] ;  /* 0x000010088c647981 */ /* 0x0000e8000c1e1d00 */
[----:B------:R-:W3:Y:S01]  /*0810*/  LDG.E.128 R96, desc[UR8][R96.64] ;  /* 0x0000000860607981 */ /* 0x000ee2000c1e1d00 */
[----:B--2---:R-:W-:-:S06]  /*0820*/  IMAD.WIDE.U32 R110, R116, 0x8, R110 ;  /* 0x00000008746e7825 */ /* 0x004fcc00078e006e */
[----:B------:R-:W5:Y:S01]  /*0830*/  LDG.E.64 R110, desc[UR8][R110.64] ;  /* 0x000000086e6e7981 */ /* 0x000f62000c1e1b00 */
[----:B----4-:R-:W-:-:S04]  /*0840*/  ISETP.NE.U32.AND P1, PT, RZ, UR10, PT ;  /* 0x0000000aff007c0c */ /* 0x010fc8000bf25070 */
[----:B------:R-:W-:-:S13]  /*0850*/  ISETP.NE.AND.EX P1, PT, RZ, UR11, PT, P1 ;  /* 0x0000000bff007c0c */ /* 0x000fda000bf25310 */
[----:B------:R-:W1:Y:S01]  /*0860*/  @P1 LDC.64 R106, c[0x0][0x438] ;  /* 0x00010e00ff6a1b82 */ /* 0x000e620000000a00 */
[----:B------:R-:W-:Y:S02]  /*0870*/  SHF.L.U32 R142, R132, 0x10, RZ ;  /* 0x00000010848e7819 */ /* 0x000fe400000006ff */
        /* <DEDUP_REMOVED lines=8> */
[----:B------:R-:W-:Y:S02]  /*0900*/  SHF.L.U32 R147, R135, 0x10, RZ ;  /* 0x0000001087937819 */ /* 0x000fe400000006ff */
[----:B------:R-:W-:Y:S01]  /*0910*/  SHF.L.U32 R151, R170, 0x10, RZ ;  /* 0x00000010aa977819 */ /* 0x000fe200000006ff */
[C-C-:B---3--:R-:W-:Y:S01]  /*0920*/  FADD.FTZ R3, -R104.reuse, R92.reuse ;  /* 0x0000005c68037221 */ /* 0x148fe20000010100 */
[----:B------:R-:W-:Y:S01]  /*0930*/  FADD.FTZ R105, -R104, R93 ;  /* 0x0000005d68697221 */ /* 0x000fe20000010100 */
[----:B------:R-:W-:-:S02]  /*0940*/  PRMT R92, R96, 0x7632, R92 ;  /* 0x00007632605c7816 */ /* 0x000fc4000000005c */
[----:B------:R-:W-:Y:S01]  /*0950*/  SHF.L.U32 R93, R96, 0x10, RZ ;  /* 0x00000010605d7819 */ /* 0x000fe200000006ff */
[----:B-----5:R-:W-:Y:S01]  /*0960*/  FMUL.FTZ R140, R138, R105 ;  /* 0x000000698a8c7220 */ /* 0x020fe20000410000 */
[----:B------:R-:W-:Y:S01]  /*0970*/  SHF.L.U32 R92, R92, 0x10, RZ ;  /* 0x000000105c5c7819 */ /* 0x000fe200000006ff */
[----:B------:R-:W-:Y:S02]  /*0980*/  FMUL.FTZ R3, R138, R3 ;  /* 0x000000038a037220 */ /* 0x000fe40000410000 */
[-C--:B------:R-:W-:Y:S01]  /*0990*/  FMUL.FTZ R142, R142, R93.reuse ;  /* 0x0000005d8e8e7220 */ /* 0x080fe20000410000 */
[C-C-:B------:R-:W-:Y:S01]  /*09a0*/  FADD.FTZ R139, -R104.reuse, R94.reuse ;  /* 0x0000005e688b7221 */ /* 0x140fe20000010100 */
[----:B------:R-:W-:Y:S01]  /*09b0*/  FADD.FTZ R95, -R104, R95 ;  /* 0x0000005f685f7221 */ /* 0x000fe20000010100 */
[----:B------:R-:W-:Y:S01]  /*09c0*/  PRMT R94, R97, 0x7632, R94 ;  /* 0x00007632615e7816 */ /* 0x000fe2000000005e */
[-C--:B------:R-:W-:Y:S01]  /*09d0*/  FMUL.FTZ R137, R137, R92.reuse ;  /* 0x0000005c89897220 */ /* 0x080fe20000410000 */
[----:B------:R-:W-:Y:S01]  /*09e0*/  FFMA.FTZ R73, R140, R92, R73 ;  /* 0x0000005c8c497223 */ /* 0x000fe20000010049 */
[----:B------:R-:W-:Y:S01]  /*09f0*/  FADD.FTZ R49, R49, R92 ;  /* 0x0000005c31317221 */ /* 0x000fe20000010000 */
[----:B------:R-:W-:Y:S01]  /*0a00*/  SHF.L.U32 R97, R97, 0x10, RZ ;  /* 0x0000001061617819 */ /* 0x000fe200000006ff */
[----:B------:R-:W-:Y:S01]  /*0a10*/  FADD.FTZ R48, R48, R93 ;  /* 0x0000005d30307221 */ /* 0x000fe20000010000 */
[C---:B------:R-:W-:Y:S01]  /*0a20*/  FFMA.FTZ R72, R3.reuse, R93, R72 ;  /* 0x0000005d03487223 */ /* 0x040fe20000010048 */
[----:B------:R-:W-:Y:S01]  /*0a30*/  FADD.FTZ R92, RZ, R142 ;  /* 0x0000008eff5c7221 */ /* 0x000fe20000010000 */
[----:B------:R-:W-:Y:S01]  /*0a40*/  FFMA.FTZ R93, R3, R142, RZ ;  /* 0x0000008e035d7223 */ /* 0x000fe200000100ff */
[----:B------:R-:W-:Y:S01]  /*0a50*/  FMUL.FTZ R144, R138, R95 ;  /* 0x0000005f8a907220 */ /* 0x000fe20000410000 */
[----:B------:R-:W-:Y:S01]  /*0a60*/  SHF.L.U32 R94, R94, 0x10, RZ ;  /* 0x000000105e5e7819 */ /* 0x000fe200000006ff */
[----:B------:R-:W-:Y:S01]  /*0a70*/  FADD.FTZ R95, R92, R137 ;  /* 0x000000895c5f7221 */ /* 0x000fe20000010000 */
[----:B------:R-:W-:Y:S01]  /*0a80*/  FMUL.FTZ R139, R138, R139 ;  /* 0x0000008b8a8b7220 */ /* 0x000fe20000410000 */
[----:B------:R-:W-:Y:S01]  /*0a90*/  FMUL.FTZ R146, R146, R97 ;  /* 0x0000006192927220 */ /* 0x000fe20000410000 */
[----:B------:R-:W-:Y:S01]  /*0aa0*/  FFMA.FTZ R92, R140, R137, R93 ;  /* 0x000000898c5c7223 */ /* 0x000fe2000001005d */
[C---:B------:R-:W-:Y:S01]  /*0ab0*/  PRMT R96, R98.reuse, 0x7632, R96 ;  /* 0x0000763262607816 */ /* 0x040fe20000000060 */
[-C--:B------:R-:W-:Y:S01]  /*0ac0*/  FMUL.FTZ R141, R141, R94.reuse ;  /* 0x0000005e8d8d7220 */ /* 0x080fe20000410000 */
[----:B0-----:R-:W-:Y:S01]  /*0ad0*/  SHF.L.U32 R107, R98, 0x10, RZ ;  /* 0x00000010626b7819 */ /* 0x001fe200000006ff */
[----:B------:R-:W-:Y:S01]  /*0ae0*/  FFMA.FTZ R75, R144, R94, R75 ;  /* 0x0000005e904b7223 */ /* 0x000fe2000001004b */
[----:B------:R-:W-:Y:S01]  /*0af0*/  FADD.FTZ R51, R51, R94 ;  /* 0x0000005e33337221 */ /* 0x000fe20000010000 */
[----:B------:R-:W-:Y:S01]  /*0b00*/  FADD.FTZ R143, -R104, R100 ;  /* 0x00000064688f7221 */ /* 0x000fe20000010100 */
        /* <DEDUP_REMOVED lines=38> */
.L_x_3457:
[----:B----4-:R-:W-:Y:S05]  /*0d70*/  BSYNC.RECONVERGENT B0 ;  /* 0x0000000000007941 */ /* 0x010fea0003800200 */
.L_x_3456:
[----:B------:R-:W-:Y:S04]  /*0d80*/  BSSY.RECONVERGENT B0, `(.L_x_3458) ;  /* 0x000005f000007945 */ /* 0x000fe80003800200 */
[----:B------:R-:W-:Y:S05]  /*0d90*/  @!P3 BRA `(.L_x_3459) ;  /* 0x000000040074b947 */ /* 0x000fea0003800000 */
[----:B------:R-:W0:Y:S08]  /*0da0*/  LDC.64 R156, c[0x0][0x3a8] ;  /* 0x0000ea00ff9c7b82 */ /* 0x000e300000000a00 */
[----:B------:R-:W1:Y:S08]  /*0db0*/  LDC.64 R96, c[0x0][0x428] ;  /* 0x00010a00ff607b82 */ /* 0x000e700000000a00 */
[----:B------:R-:W2:Y:S01]  /*0dc0*/  LDC.64 R108, c[0x0][0x3b0] ;  /* 0x0000ec00ff6c7b82 */ /* 0x000ea20000000a00 */
[----:B0-----:R-:W-:-:S05]  /*0dd0*/  IMAD.WIDE.U32 R156, R105, 0x20, R156 ;  /* 0x00000020699c7825 */ /* 0x001fca00078e009c */
[----:B------:R-:W3:Y:S01]  /*0de0*/  LDG.E.128 R92, desc[UR8][R156.64] ;  /* 0x000000089c5c7981 */ /* 0x000ee2000c1e1d00 */
[----:B-1----:R-:W-:-:S03]  /*0df0*/  IMAD.WIDE.U32 R96, R105, 0x10, R96 ;  /* 0x0000001069607825 */ /* 0x002fc600078e0060 */
[----:B------:R0:W4:Y:S04]  /*0e00*/  LDG.E.128 R100, desc[UR8][R156.64+0x10] ;  /* 0x000010089c647981 */ /* 0x000128000c1e1d00 */
[----:B------:R-:W4:Y:S01]  /*0e10*/  LDG.E.128 R96, desc[UR8][R96.64] ;  /* 0x0000000860607981 */ /* 0x000f22000c1e1d00 */
[----:B--2---:R-:W-:-:S06]  /*0e20*/  IMAD.WIDE.U32 R108, R105, 0x8, R108 ;  /* 0x00000008696c7825 */ /* 0x004fcc00078e006c */
[----:B------:R-:W5:Y:S01]  /*0e30*/  LDG.E.64 R108, desc[UR8][R108.64] ;  /* 0x000000086c6c7981 */ /* 0x000f62000c1e1b00 */
        /* <DEDUP_REMOVED lines=12> */
[----:B------:R-:W-:Y:S01]  /*0f00*/  IADD3 R105, PT, PT, R105, 0x100, RZ ;  /* 0x0000010069697810 */ /* 0x000fe20007ffe0ff */
[C---:B---3--:R-:W-:Y:S01]  /*0f10*/  FADD.FTZ R153, -R104.reuse, R92 ;  /* 0x0000005c68997221 */ /* 0x048fe20000010100 */
[C---:B------:R-:W-:Y:S01]  /*0f20*/  FADD.FTZ R157, -R104.reuse, R93 ;  /* 0x0000005d689d7221 */ /* 0x040fe20000010100 */
[----:B------:R-:W-:Y:S01]  /*0f30*/  FADD.FTZ R159, -R104, R94 ;  /* 0x0000005e689f7221 */ /* 0x000fe20000010100 */
[----:B----4-:R-:W-:Y:S02]  /*0f40*/  PRMT R92, R96, 0x7632, R92 ;  /* 0x00007632605c7816 */ /* 0x010fe4000000005c */
[----:B-----5:R-:W-:Y:S01]  /*0f50*/  FMUL.FTZ R154, R138, R157 ;  /* 0x0000009d8a9a7220 */ /* 0x020fe20000410000 */
[----:B------:R-:W-:Y:S02]  /*0f60*/  PRMT R94, R97, 0x7632, R94 ;  /* 0x00007632615e7816 */ /* 0x000fe4000000005e */
[----:B------:R-:W-:-:S02]  /*0f70*/  SHF.L.U32 R92, R92, 0x10, RZ ;  /* 0x000000105c5c7819 */ /* 0x000fc400000006ff */
[----:B------:R-:W-:Y:S01]  /*0f80*/  SHF.L.U32 R93, R96, 0x10, RZ ;  /* 0x00000010605d7819 */ /* 0x000fe200000006ff */
[----:B------:R-:W-:Y:S01]  /*0f90*/  FADD.FTZ R95, -R104, R95 ;  /* 0x0000005f685f7221 */ /* 0x000fe20000010100 */
[----:B------:R-:W-:Y:S01]  /*0fa0*/  SHF.L.U32 R94, R94, 0x10, RZ ;  /* 0x000000105e5e7819 */ /* 0x000fe200000006ff */
[-C--:B------:R-:W-:Y:S01]  /*0fb0*/  FMUL.FTZ R155, R155, R92.reuse ;  /* 0x0000005c9b9b7220 */ /* 0x080fe20000410000 */
[----:B------:R-:W-:Y:S01]  /*0fc0*/  FFMA.FTZ R65, R154, R92, R65 ;  /* 0x0000005c9a417223 */ /* 0x000fe20000010041 */
[----:B------:R-:W-:Y:S01]  /*0fd0*/  FADD.FTZ R41, R41, R92 ;  /* 0x0000005c29297221 */ /* 0x000fe20000010000 */
[----:B------:R-:W-:Y:S01]  /*0fe0*/  SHF.L.U32 R92, R176, 0x10, RZ ;  /* 0x00000010b05c7819 */ /* 0x000fe200000006ff */
[----:B------:R-:W-:Y:S01]  /*0ff0*/  FMUL.FTZ R153, R138, R153 ;  /* 0x000000998a997220 */ /* 0x000fe20000410000 */
[----:B------:R-:W-:Y:S01]  /*1000*/  FMUL.FTZ R156, R156, R93 ;  /* 0x0000005d9c9c7220 */ /* 0x000fe20000410000 */
[C---:B------:R-:W-:Y:S01]  /*1010*/  FMUL.FTZ R157, R138.reuse, R159 ;  /* 0x0000009f8a9d7220 */ /* 0x040fe20000410000 */
[----:B------:R-:W-:Y:S01]  /*1020*/  FMUL.FTZ R158, R138, R95 ;  /* 0x0000005f8a9e7220 */ /* 0x000fe20000410000 */
[----:B------:R-:W-:Y:S01]  /*1030*/  PRMT R96, R98, 0x7632, R96 ;  /* 0x0000763262607816 */ /* 0x000fe20000000060 */
[----:B------:R-:W-:Y:S01]  /*1040*/  FADD.FTZ R161, -R104, R100 ;  /* 0x0000006468a17221 */ /* 0x000fe20000010100 */
[----:B------:R-:W-:Y:S01]  /*1050*/  FMUL.FTZ R159, R92, R94 ;  /* 0x0000005e5c9f7220 */ /* 0x000fe20000410000 */
[----:B------:R-:W-:Y:S01]  /*1060*/  SHF.L.U32 R97, R97, 0x10, RZ ;  /* 0x0000001061617819 */ /* 0x000fe200000006ff */
[----:B------:R-:W-:Y:S01]  /*1070*/  FADD.FTZ R40, R40, R93 ;  /* 0x0000005d28287221 */ /* 0x000fe20000010000 */
[----:B------:R-:W-:Y:S01]  /*1080*/  FFMA.FTZ R64, R153, R93, R64 ;  /* 0x0000005d99407223 */ /* 0x000fe20000010040 */
[----:B------:R-:W-:Y:S01]  /*1090*/  FADD.FTZ R92, R107, R156 ;  /* 0x0000009c6b5c7221 */ /* 0x000fe20000010000 */
[----:B------:R-:W-:Y:S01]  /*10a0*/  FFMA.FTZ R93, R153, R156, R106 ;  /* 0x0000009c995d7223 */ /* 0x000fe2000001006a */
[----:B------:R-:W-:Y:S01]  /*10b0*/  SHF.L.U32 R163, R98, 0x10, RZ ;  /* 0x0000001062a37819 */ /* 0x000fe200000006ff */
        /* <DEDUP_REMOVED lines=8> */
[-C--:B------:R-:W-:Y:S01]  /*1140*/  FMUL.FTZ R162, R162, R163.reuse ;  /* 0x000000a3a2a27220 */ /* 0x080fe20000410000 */
[----:B------:R-:W-:Y:S01]  /*1150*/  FADD.FTZ R36, R36, R163 ;  /* 0x000000a324247221 */ /* 0x000fe20000010000 */
[----:B------:R-:W-:Y:S01]  /*1160*/  FFMA.FTZ R60, R161, R163, R60 ;  /* 0x000000a3a13c7223 */ /* 0x000fe2000001003c */
[----:B------:R-:W-:Y:S01]  /*1170*/  FMUL.FTZ R163, R94, R96 ;  /* 0x000000605ea37220 */ /* 0x000fe20000410000 */
[----:B------:R-:W-:Y:S01]  /*1180*/  FADD.FTZ R94, R95, R160 ;  /* 0x000000a05f5e7221 */ /* 0x000fe20000010000 */
[----:B------:R-:W-:Y:S01]  /*1190*/  FFMA.FTZ R93, R157, R160, R92 ;  /* 0x000000a09d5d7223 */ /* 0x000fe2000001005c */
[----:B------:R-:W-:-:S02]  /*11a0*/  FADD.FTZ R101, -R104, R101 ;  /* 0x0000006568657221 */ /* 0x000fc40000010100 */
        /* <DEDUP_REMOVED lines=28> */
.L_x_3459:
[----:B------:R-:W-:Y:S05]  /*1370*/  BSYNC.RECONVERGENT B0 ;  /* 0x0000000000007941 */ /* 0x000fea0003800200 */
.L_x_3458:
        /* <DEDUP_REMOVED lines=10> */
[----:B------:R-:W-:Y:S01]  /*1420*/  ISETP.NE.U32.AND P1, PT, RZ, UR10, PT ;  /* 0x0000000aff007c0c */ /* 0x000fe2000bf25070 */
[----:B--2---:R-:W-:-:S03]  /*1430*/  IMAD.WIDE.U32 R112, R105, 0x8, R112 ;  /* 0x0000000869707825 */ /* 0x004fc600078e0070 */
[----:B------:R-:W-:-:S03]  /*1440*/  ISETP.NE.AND.EX P1, PT, RZ, UR11, PT, P1 ;  /* 0x0000000bff007c0c */ /* 0x000fc6000bf25310 */
[----:B------:R-:W5:Y:S10]  /*1450*/  LDG.E.64 R112, desc[UR8][R112.64] ;  /* 0x0000000870707981 */ /* 0x000f74000c1e1b00 */
[----:B------:R-:W1:Y:S01]  /*1460*/  @P1 LDC.64 R118, c[0x0][0x438] ;  /* 0x00010e00ff761b82 */ /* 0x000e620000000a00 */
[----:B0-----:R-:W-:-:S02]  /*1470*/  SHF.L.U32 R120, R76, 0x10, RZ ;  /* 0x000000104c787819 */ /* 0x001fc400000006ff */
        /* <DEDUP_REMOVED lines=8> */
[----:B------:R-:W-:Y:S01]  /*1500*/  SHF.L.U32 R131, R178, 0x10, RZ ;  /* 0x00000010b2837819 */ /* 0x000fe200000006ff */
[C---:B---3--:R-:W-:Y:S01]  /*1510*/  FADD.FTZ R117, -R104.reuse, R92 ;  /* 0x0000005c68757221 */ /* 0x048fe20000010100 */
[C---:B------:R-:W-:Y:S01]  /*1520*/  FADD.FTZ R105, -R104.reuse, R93 ;  /* 0x0000005d68697221 */ /* 0x040fe20000010100 */
[C---:B------:R-:W-:Y:S01]  /*1530*/  FADD.FTZ R121, -R104.reuse, R94 ;  /* 0x0000005e68797221 */ /* 0x040fe20000010100 */
[----:B------:R-:W-:Y:S01]  /*1540*/  FADD.FTZ R95, -R104, R95 ;  /* 0x0000005f685f7221 */ /* 0x000fe20000010100 */
[C---:B----4-:R-:W-:Y:S02]  /*1550*/  PRMT R92, R100.reuse, 0x7632, R92 ;  /* 0x00007632645c7816 */ /* 0x050fe4000000005c */
[----:B------:R-:W-:Y:S02]  /*1560*/  SHF.L.U32 R93, R100, 0x10, RZ ;  /* 0x00000010645d7819 */ /* 0x000fe400000006ff */
[----:B------:R-:W-:Y:S01]  /*1570*/  PRMT R94, R101, 0x7632, R94 ;  /* 0x00007632655e7816 */ /* 0x000fe2000000005e */
[----:B-----5:R-:W-:Y:S01]  /*1580*/  FMUL.FTZ R118, R138, R105 ;  /* 0x000000698a767220 */ /* 0x020fe20000410000 */
[----:B------:R-:W-:Y:S01]  /*1590*/  SHF.L.U32 R92, R92, 0x10, RZ ;  /* 0x000000105c5c7819 */ /* 0x000fe200000006ff */
[----:B------:R-:W-:Y:S01]  /*15a0*/  FMUL.FTZ R117, R138, R117 ;  /* 0x000000758a757220 */ /* 0x000fe20000410000 */
[----:B------:R-:W-:Y:S01]  /*15b0*/  FMUL.FTZ R120, R120, R93 ;  /* 0x0000005d78787220 */ /* 0x000fe20000410000 */
[----:B------:R-:W-:Y:S01]  /*15c0*/  SHF.L.U32 R94, R94, 0x10, RZ ;  /* 0x000000105e5e7819 */ /* 0x000fe200000006ff */
[--C-:B------:R-:W-:Y:S01]  /*15d0*/  FADD.FTZ R125, -R104, R96.reuse ;  /* 0x00000060687d7221 */ /* 0x100fe20000010100 */
[----:B------:R-:W-:Y:S01]  /*15e0*/  FMUL.FTZ R122, R138, R95 ;  /* 0x0000005f8a7a7220 */ /* 0x000fe20000410000 */
[----:B------:R-:W-:Y:S01]  /*15f0*/  PRMT R96, R102, 0x7632, R96 ;  /* 0x0000763266607816 */ /* 0x000fe20000000060 */
[-C--:B------:R-:W-:Y:S01]  /*1600*/  FMUL.FTZ R119, R119, R92.reuse ;  /* 0x0000005c77777220 */ /* 0x080fe20000410000 */
[----:B------:R-:W-:Y:S01]  /*1610*/  FFMA.FTZ R57, R118, R92, R57 ;  /* 0x0000005c76397223 */ /* 0x000fe20000010039 */
[----:B------:R-:W-:Y:S01]  /*1620*/  FADD.FTZ R33, R33, R92 ;  /* 0x0000005c21217221 */ /* 0x000fe20000010000 */
[----:B------:R-:W-:Y:S01]  /*1630*/  SHF.L.U32 R101, R101, 0x10, RZ ;  /* 0x0000001065657819 */ /* 0x000fe200000006ff */
[----:B------:R-:W-:Y:S01]  /*1640*/  FADD.FTZ R32, R32, R93 ;  /* 0x0000005d20207221 */ /* 0x000fe20000010000 */
[----:B------:R-:W-:Y:S01]  /*1650*/  FFMA.FTZ R56, R117, R93, R56 ;  /* 0x0000005d75387223 */ /* 0x000fe20000010038 */
[----:B------:R-:W-:Y:S01]  /*1660*/  FADD.FTZ R92, R107, R120 ;  /* 0x000000786b5c7221 */ /* 0x000fe20000010000 */
[----:B------:R-:W-:Y:S01]  /*1670*/  FFMA.FTZ R93, R117, R120, R106 ;  /* 0x00000078755d7223 */ /* 0x000fe2000001006a */
[-C--:B------:R-:W-:Y:S01]  /*1680*/  FMUL.FTZ R123, R123, R94.reuse ;  /* 0x0000005e7b7b7220 */ /* 0x080fe20000410000 */
[----:B------:R-:W-:Y:S01]  /*1690*/  FFMA.FTZ R59, R122, R94, R59 ;  /* 0x0000005e7a3b7223 */ /* 0x000fe2000001003b */
[----:B------:R-:W-:Y:S01]  /*16a0*/  FADD.FTZ R35, R35, R94 ;  /* 0x0000005e23237221 */ /* 0x000fe20000010000 */
[----:B------:R-:W-:Y:S01]  /*16b0*/  FADD.FTZ R127, -R104, R97 ;  /* 0x00000061687f7221 */ /* 0x000fe20000010100 */
[----:B------:R-:W-:Y:S01]  /*16c0*/  SHF.L.U32 R94, R179, 0x10, RZ ;  /* 0x00000010b35e7819 */ /* 0x000fe200000006ff */
[----:B------:R-:W-:Y:S01]  /*16d0*/  FADD.FTZ R95, R92, R119 ;  /* 0x000000775c5f7221 */ /* 0x000fe20000010000 */
[----:B------:R-:W-:Y:S01]  /*16e0*/  SHF.L.U32 R96, R96, 0x10, RZ ;  /* 0x0000001060607819 */ /* 0x000fe200000006ff */
[----:B------:R-:W-:Y:S01]  /*16f0*/  FMUL.FTZ R121, R138, R121 ;  /* 0x000000798a797220 */ /* 0x000fe20000410000 */
[----:B------:R-:W-:Y:S01]  /*1700*/  FMUL.FTZ R124, R124, R101 ;  /* 0x000000657c7c7220 */ /* 0x000fe20000410000 */
[----:B------:R-:W-:Y:S01]  /*1710*/  FFMA.FTZ R92, R118, R119, R93 ;  /* 0x00000077765c7223 */ /* 0x000fe2000001005d */
        /* <DEDUP_REMOVED lines=9> */
[--C-:B------:R-:W-:Y:S01]  /*17b0*/  FADD.FTZ R129, -R104, R98.reuse ;  /* 0x0000006268817221 */ /* 0x100fe20000010100 */
[----:B------:R-:W-:Y:S01]  /*17c0*/  PRMT R98, R103, 0x7632, R98 ;  /* 0x0000763267627816 */ /* 0x000fe20000000062 */
[----:B------:R-:W-:Y:S01]  /*17d0*/  FADD.FTZ R94, R95, R126 ;  /* 0x0000007e5f5e7221 */ /* 0x000fe20000010000 */
[----:B------:R-:W-:Y:S01]  /*17e0*/  SHF.L.U32 R103, R103, 0x10, RZ ;  /* 0x0000001067677819 */ /* 0x000fe200000006ff */
        /* <DEDUP_REMOVED lines=22> */
[----:B------:R-:W-:-:S07]  /*1950*/  FFMA.FTZ R106, R136, R131, R92 ;  /* 0x00000083886a7223 */ /* 0x000fce000001005c */
.L_x_3461:
[----:B------:R-:W-:Y:S05]  /*1960*/  BSYNC.RECONVERGENT B0 ;  /* 0x0000000000007941 */ /* 0x000fea0003800200 */
.L_x_3460:
        /* <DEDUP_REMOVED lines=31> */
.L_x_3463:
[----:B------:R-:W-:Y:S05]  /*1b60*/  BSYNC.RECONVERGENT B0 ;  /* 0x0000000000007941 */ /* 0x000fea0003800200 */
.L_x_3462:
        /* <DEDUP_REMOVED lines=103> */
[----:B------:R-:W-:Y:S02]  /*21e0*/  F2FP.BF16.F32.PACK_AB R95, R105, R104 ;  /* 0x00000068695f723e */ /* 0x000fe400000010ff */
[----:B------:R-:W-:Y:S02]  /*21f0*/  F2FP.BF16.F32.PACK_AB R94, R103, R102 ;  /* 0x00000066675e723e */ /* 0x000fe400000010ff */
[----:B------:R-:W-:-:S02]  /*2200*/  F2FP.BF16.F32.PACK_AB R93, R101, R100 ;  /* 0x00000064655d723e */ /* 0x000fc400000010ff */
[----:B------:R-:W-:Y:S01]  /*2210*/  F2FP.BF16.F32.PACK_AB R92, R99, R92 ;  /* 0x0000005c635c723e */ /* 0x000fe200000010ff */
[----:B------:R-:W-:Y:S06]  /*2220*/  BRA `(.L_x_3469) ;  /* 0x0000000000f47947 */ /* 0x000fec0003800000 */
.L_x_3468:
[-CC-:B------:R-:W-:Y:S01]  /*2230*/  FFMA.FTZ R85, R3, R97.reuse, R98.reuse ;  /* 0x0000006103557223 */ /* 0x180fe20000010062 */
[-CC-:B------:R-:W-:Y:S01]  /*2240*/  FFMA.FTZ R84, R140, R97.reuse, R98.reuse ;  /* 0x000000618c547223 */ /* 0x180fe20000010062 */
[-C--:B------:R-:W-:Y:S01]  /*2250*/  FFMA.FTZ R89, R139, R97.reuse, R98 ;  /* 0x000000618b597223 */ /* 0x080fe20000010062 */
[----:B------:R-:W-:Y:S01]  /*2260*/  LOP3.LUT P5, RZ, R110, 0xff, RZ, 0xc0, !PT ;  /* 0x000000ff6eff7812 */ /* 0x000fe200078ac0ff */
[----:B------:R-:W-:Y:S01]  /*2270*/  FADD.FTZ R85, R142, -R85 ;  /* 0x800000558e557221 */ /* 0x000fe20000010000 */
[----:B------:R-:W-:Y:S01]  /*2280*/  FADD.FTZ R87, R137, -R84 ;  /* 0x8000005489577221 */ /* 0x000fe20000010000 */
[----:B------:R-:W-:Y:S01]  /*2290*/  FADD.FTZ R89, R146, -R89 ;  /* 0x8000005992597221 */ /* 0x000fe20000010000 */
[--C-:B------:R-:W-:Y:S01]  /*22a0*/  FFMA.FTZ R90, R144, R97, R98.reuse ;  /* 0x00000061905a7223 */ /* 0x100fe20000010062 */
[C---:B------:R-:W-:Y:S01]  /*22b0*/  FMUL.FTZ R84, R138.reuse, R85 ;  /* 0x000000558a547220 */ /* 0x040fe20000410000 */
[C---:B------:R-:W-:Y:S01]  /*22c0*/  FMUL.FTZ R85, R138.reuse, R87 ;  /* 0x000000578a557220 */ /* 0x040fe20000410000 */
[----:B------:R-:W-:Y:S01]  /*22d0*/  FMUL.FTZ R86, R138, R89 ;  /* 0x000000598a567220 */ /* 0x000fe20000410000 */
[----:B------:R-:W-:Y:S01]  /*22e0*/  LOP3.LUT P6, RZ, R110, 0xff00, RZ, 0xc0, !PT ;  /* 0x0000ff006eff7812 */ /* 0x000fe200078cc0ff */
[-C--:B------:R-:W-:Y:S01]  /*22f0*/  FMUL.FTZ R87, R84, R96.reuse ;  /* 0x0000006054577220 */ /* 0x080fe20000410000 */
[-C--:B------:R-:W-:Y:S01]  /*2300*/  FMUL.FTZ R88, R85, R96.reuse ;  /* 0x0000006055587220 */ /* 0x080fe20000410000 */
[-C--:B------:R-:W-:Y:S01]  /*2310*/  FMUL.FTZ R89, R86, R96.reuse ;  /* 0x0000006056597220 */ /* 0x080fe20000410000 */
[-CC-:B------:R-:W-:Y:S01]  /*2320*/  FFMA.FTZ R91, R143, R97.reuse, R98.reuse ;  /* 0x000000618f5b7223 */ /* 0x180fe20000010062 */
[----:B------:R-:W-:Y:S01]  /*2330*/  FMUL.FTZ R87, R87, UR13 ;  /* 0x0000000d57577c20 */ /* 0x000fe20008410000 */
[----:B------:R-:W-:Y:S01]  /*2340*/  FMUL.FTZ R88, R88, UR13 ;  /* 0x0000000d58587c20 */ /* 0x000fe20008410000 */
[----:B------:R-:W-:Y:S01]  /*2350*/  FMUL.FTZ R89, R89, UR13 ;  /* 0x0000000d59597c20 */ /* 0x000fe20008410000 */
[----:B------:R-:W-:Y:S01]  /*2360*/  FADD.FTZ R91, R148, -R91 ;  /* 0x8000005b945b7221 */ /* 0x000fe20000010000 */
[-C--:B------:R-:W-:Y:S01]  /*2370*/  FFMA.FTZ R100, R149, R97.reuse, R98 ;  /* 0x0000006195647223 */ /* 0x080fe20000010062 */
[----:B------:R-:W-:Y:S01]  /*2380*/  FSEL R92, R87, RZ, P5 ;  /* 0x000000ff575c7208 */ /* 0x000fe20002800000 */
[----:B------:R-:W-:Y:S01]  /*2390*/  FADD.FTZ R87, R141, -R90 ;  /* 0x8000005a8d577221 */ /* 0x000fe20000010000 */
[----:B------:R-:W-:Y:S01]  /*23a0*/  LOP3.LUT P5, RZ, R110, 0xff0000, RZ, 0xc0, !PT ;  /* 0x00ff00006eff7812 */ /* 0x000fe200078ac0ff */
[-CC-:B------:R-:W-:Y:S01]  /*23b0*/  FFMA.FTZ R102, R152, R97.reuse, R98.reuse ;  /* 0x0000006198667223 */ /* 0x180fe20000010062 */
[----:B------:R-:W-:Y:S01]  /*23c0*/  FSEL R93, R88, RZ, P6 ;  /* 0x000000ff585d7208 */ /* 0x000fe20003000000 */
[----:B------:R-:W-:Y:S01]  /*23d0*/  FFMA.FTZ R88, R150, R97, R98 ;  /* 0x0000006196587223 */ /* 0x000fe20000010062 */
[C---:B------:R-:W-:Y:S01]  /*23e0*/  FMUL.FTZ R87, R138.reuse, R87 ;  /* 0x000000578a577220 */ /* 0x040fe20000410000 */
[----:B------:R-:W-:Y:S01]  /*23f0*/  FSEL R94, R89, RZ, P5 ;  /* 0x000000ff595e7208 */ /* 0x000fe20002800000 */
[----:B------:R-:W-:Y:S01]  /*2400*/  FADD.FTZ R101, R147, -R100 ;  /* 0x8000006493657221 */ /* 0x000fe20000010000 */
[----:B------:R-:W-:Y:S01]  /*2410*/  FADD.FTZ R89, R145, -R88 ;  /* 0x8000005891597221 */ /* 0x000fe20000010000 */
[-C--:B------:R-:W-:Y:S01]  /*2420*/  FMUL.FTZ R90, R87, R96.reuse ;  /* 0x00000060575a7220 */ /* 0x080fe20000410000 */
[----:B------:R-:W-:Y:S01]  /*2430*/  FMUL.FTZ R88, R138, R91 ;  /* 0x0000005b8a587220 */ /* 0x000fe20000410000 */
[----:B------:R-:W-:Y:S01]  /*2440*/  LOP3.LUT P6, RZ, R110, 0xff000000, RZ, 0xc0, !PT ;  /* 0xff0000006eff7812 */ /* 0x000fe200078cc0ff */
[----:B------:R-:W-:Y:S01]  /*2450*/  FMUL.FTZ R89, R138, R89 ;  /* 0x000000598a597220 */ /* 0x000fe20000410000 */
[----:B------:R-:W-:Y:S01]  /*2460*/  FMUL.FTZ R90, R90, UR13 ;  /* 0x0000000d5a5a7c20 */ /* 0x000fe20008410000 */
[-C--:B------:R-:W-:Y:S01]  /*2470*/  FMUL.FTZ R91, R88, R96.reuse ;  /* 0x00000060585b7220 */ /* 0x080fe20000410000 */
[----:B------:R-:W-:Y:S01]  /*2480*/  FADD.FTZ R103, R151, -R102 ;  /* 0x8000006697677221 */ /* 0x000fe20000010000 */
[-C--:B------:R-:W-:Y:S01]  /*2490*/  FMUL.FTZ R100, R89, R96.reuse ;  /* 0x0000006059647220 */ /* 0x080fe20000410000 */
[----:B------:R-:W-:Y:S01]  /*24a0*/  LOP3.LUT P5, RZ, R111, 0xff, RZ, 0xc0, !PT ;  /* 0x000000ff6fff7812 */ /* 0x000fe200078ac0ff */
[----:B------:R-:W-:Y:S01]  /*24b0*/  FMUL.FTZ R99, R91, UR13 ;  /* 0x0000000d5b637c20 */ /* 0x000fe20008410000 */
[----:B------:R-:W-:Y:S01]  /*24c0*/  FSEL R95, R90, RZ, P6 ;  /* 0x000000ff5a5f7208 */ /* 0x000fe20003000000 */
[C---:B------:R-:W-:Y:S01]  /*24d0*/  FMUL.FTZ R90, R138.reuse, R101 ;  /* 0x000000658a5a7220 */ /* 0x040fe20000410000 */
[----:B------:R-:W-:Y:S01]  /*24e0*/  FMUL.FTZ R91, R138, R103 ;  /* 0x000000678a5b7220 */ /* 0x000fe20000410000 */
[----:B------:R-:W-:Y:S01]  /*24f0*/  FMUL.FTZ R100, R100, UR13 ;  /* 0x0000000d64647c20 */ /* 0x000fe20008410000 */
[----:B------:R-:W-:Y:S01]  /*2500*/  LOP3.LUT P6, RZ, R111, 0xff00, RZ, 0xc0, !PT ;  /* 0x0000ff006fff7812 */ /* 0x000fe200078cc0ff */
[-C--:B------:R-:W-:Y:S01]  /*2510*/  FMUL.FTZ R101, R90, R96.reuse ;  /* 0x000000605a657220 */ /* 0x080fe20000410000 */
[----:B------:R-:W-:Y:S01]  /*2520*/  FSEL R99, R99, RZ, P5 ;  /* 0x000000ff63637208 */ /* 0x000fe20002800000 */
[----:B------:R-:W-:Y:S01]  /*2530*/  FMUL.FTZ R102, R91, R96 ;  /* 0x000000605b667220 */ /* 0x000fe20000410000 */
[----:B------:R-:W-:Y:S01]  /*2540*/  ISETP.GE.U32.AND P5, PT, R110, RZ, PT ;  /* 0x000000ff6e00720c */ /* 0x000fe20003fa6070 */
[----:B------:R-:W-:Y:S01]  /*2550*/  FMUL.FTZ R101, R101, UR13 ;  /* 0x0000000d65657c20 */ /* 0x000fe20008410000 */
[----:B------:R-:W-:Y:S01]  /*2560*/  FSEL R100, R100, RZ, P6 ;  /* 0x000000ff64647208 */ /* 0x000fe20003000000 */
[----:B------:R-:W-:Y:S01]  /*2570*/  FMUL.FTZ R102, R102, UR13 ;  /* 0x0000000d66667c20 */ /* 0x000fe20008410000 */
[----:B------:R-:W-:-:S02]  /*2580*/  LOP3.LUT P6, RZ, R111, 0xff0000, RZ, 0xc0, !PT ;  /* 0x00ff00006fff7812 */ /* 0x000fc400078cc0ff */
[----:B------:R-:W-:Y:S02]  /*2590*/  ISETP.GE.U32.AND.EX P5, PT, R111, 0x1000000, PT, P5 ;  /* 0x010000006f00780c */ /* 0x000fe40003fa6150 */
[----:B------:R-:W-:Y:S02]  /*25a0*/  FSEL R101, R101, RZ, P6 ;  /* 0x000000ff65657208 */ /* 0x000fe40003000000 */
[----:B------:R-:W-:Y:S02]  /*25b0*/  FSEL R102, R102, RZ, P5 ;  /* 0x000000ff66667208 */ /* 0x000fe40002800000 */
[----:B------:R-:W-:Y:S02]  /*25c0*/  F2FP.BF16.F32.PACK_AB R92, R93, R92 ;  /* 0x0000005c5d5c723e */ /* 0x000fe400000010ff */
[----:B------:R-:W-:Y:S02]  /*25d0*/  F2FP.BF16.F32.PACK_AB R93, R95, R94 ;  /* 0x0000005e5f5d723e */ /* 0x000fe400000010ff */
[----:B------:R-:W-:-:S02]  /*25e0*/  F2FP.BF16.F32.PACK_AB R94, R100, R99 ;  /* 0x00000063645e723e */ /* 0x000fc400000010ff */
[----:B------:R-:W-:-:S07]  /*25f0*/  F2FP.BF16.F32.PACK_AB R95, R102, R101 ;  /* 0x00000065665f723e */ /* 0x000fce00000010ff */
.L_x_3469:
        /* <DEDUP_REMOVED lines=8> */
.L_x_3467:
[----:B------:R-:W-:Y:S05]  /*2680*/  BSYNC.RECONVERGENT B1 ;  /* 0x0000000000017941 */ /* 0x000fea0003800200 */
.L_x_3466:
[----:B------:R-:W-:Y:S04]  /*2690*/  BSSY.RECONVERGENT B1, `(.L_x_3470) ;  /* 0x0000088000017945 */ /* 0x000fe80003800200 */
[----:B------:R-:W-:Y:S05]  /*26a0*/  @!P3 BRA `(.L_x_3471) ;  /* 0x000000080018b947 */ /* 0x000fea0003800000 */
[----:B------:R-:W-:-:S04]  /*26b0*/  ISETP.NE.U32.AND P1, PT, RZ, UR14, PT ;  /* 0x0000000eff007c0c */ /* 0x000fc8000bf25070 */
[----:B------:R-:W-:-:S13]  /*26c0*/  ISETP.NE.AND.EX P1, PT, RZ, UR15, PT, P1 ;  /* 0x0000000fff007c0c */ /* 0x000fda000bf25310 */
[----:B------:R-:W-:Y:S05]  /*26d0*/  @!P1 BRA `(.L_x_3472) ;  /* 0x0000000000f89947 */ /* 0x000fea0003800000 */
[-CC-:B0-----:R-:W-:Y:S01]  /*26e0*/  FFMA.FTZ R85, R153, R97.reuse, R98.reuse ;  /* 0x0000006199557223 */ /* 0x181fe20000010062 */
        /* <DEDUP_REMOVED lines=59> */
[----:B------:R-:W-:Y:S01]  /*2aa0*/  F2FP.BF16.F32.PACK_AB R95, R102, R101 ;  /* 0x00000065665f723e */ /* 0x000fe200000010ff */
[----:B------:R-:W-:Y:S06]  /*2ab0*/  BRA `(.L_x_3473) ;  /* 0x0000000000f47947 */ /* 0x000fec0003800000 */
.L_x_3472:
        /* <DEDUP_REMOVED lines=60> */
[----:B------:R-:W-:-:S07]  /*2e80*/  F2FP.BF16.F32.PACK_AB R92, R99, R92 ;  /* 0x0000005c635c723e */ /* 0x000fce00000010ff */
.L_x_3473:
        /* <DEDUP_REMOVED lines=8> */
.L_x_3471:
[----:B------:R-:W-:Y:S05]  /*2f10*/  BSYNC.RECONVERGENT B1 ;  /* 0x0000000000017941 */ /* 0x000fea0003800200 */
.L_x_3470:
        /* <DEDUP_REMOVED lines=9> */
[----:B------:R-:W-:Y:S01]  /*2fb0*/  FADD.FTZ R87, R119, -R84 ;  /* 0x8000005477577221 */ /* 0x000fe20000010000 */
[----:B------:R-:W-:Y:S01]  /*2fc0*/  FADD.FTZ R89, R124, -R89 ;  /* 0x800000597c597221 */ /* 0x000fe20000010000 */
[----:B------:R-:W-:Y:S01]  /*2fd0*/  FFMA.FTZ R91, R125, R97, R98 ;  /* 0x000000617d5b7223 */ /* 0x000fe20000010062 */
[----:B------:R-:W-:Y:S01]  /*2fe0*/  FMUL.FTZ R84, R138, R85 ;  /* 0x000000558a547220 */ /* 0x000fe20000410000 */
[----:B------:R-:W-:Y:S01]  /*2ff0*/  FADD.FTZ R93, R123, -R86 ;  /* 0x800000567b5d7221 */ /* 0x000fe20000010000 */
[--C-:B------:R-:W-:Y:S01]  /*3000*/  FFMA.FTZ R88, R128, R97, R98.reuse ;  /* 0x0000006180587223 */ /* 0x100fe20000010062 */
[----:B------:R-:W-:Y:S01]  /*3010*/  FMUL.FTZ R86, R138, R89 ;  /* 0x000000598a567220 */ /* 0x000fe20000410000 */
[-C--:B------:R-:W-:Y:S01]  /*3020*/  FMUL.FTZ R92, R84, R96.reuse ;  /* 0x00000060545c7220 */ /* 0x080fe20000410000 */
[----:B------:R-:W-:Y:S01]  /*3030*/  FADD.FTZ R95, R126, -R91 ;  /* 0x8000005b7e5f7221 */ /* 0x000fe20000010000 */
[----:B------:R-:W-:Y:S01]  /*3040*/  FMUL.FTZ R85, R138, R87 ;  /* 0x000000578a557220 */ /* 0x000fe20000410000 */
[-CC-:B------:R-:W-:Y:S01]  /*3050*/  FFMA.FTZ R90, R136, R97.reuse, R98.reuse ;  /* 0x00000061885a7223 */ /* 0x180fe20000010062 */
[----:B------:R-:W-:Y:S01]  /*3060*/  FFMA.FTZ R99, R129, R97, R98 ;  /* 0x0000006181637223 */ /* 0x000fe20000010062 */
[----:B------:R-:W-:Y:S01]  /*3070*/  FMUL.FTZ R92, R92, UR13 ;  /* 0x0000000d5c5c7c20 */ /* 0x000fe20008410000 */
[----:B------:R-:W-:Y:S01]  /*3080*/  FADD.FTZ R97, R127, -R88 ;  /* 0x800000587f617221 */ /* 0x000fe20000010000 */
[----:B------:R-:W-:Y:S01]  /*3090*/  FMUL.FTZ R87, R138, R93 ;  /* 0x0000005d8a577220 */ /* 0x000fe20000410000 */
[----:B------:R-:W-:Y:S01]  /*30a0*/  LOP3.LUT P6, RZ, R112, 0xff, RZ, 0xc0, !PT ;  /* 0x000000ff70ff7812 */ /* 0x000fe200078cc0ff */
[-C--:B------:R-:W-:Y:S01]  /*30b0*/  FMUL.FTZ R94, R86, R96.reuse ;  /* 0x00000060565e7220 */ /* 0x080fe20000410000 */
[C---:B------:R-:W-:Y:S01]  /*30c0*/  FMUL.FTZ R88, R138.reuse, R95 ;  /* 0x0000005f8a587220 */ /* 0x040fe20000410000 */
[-C--:B------:R-:W-:Y:S01]  /*30d0*/  FMUL.FTZ R93, R85, R96.reuse ;  /* 0x00000060555d7220 */ /* 0x080fe20000410000 */
[----:B------:R-:W-:Y:S01]  /*30e0*/  FMUL.FTZ R89, R138, R97 ;  /* 0x000000618a597220 */ /* 0x000fe20000410000 */
[----:B------:R-:W-:Y:S01]  /*30f0*/  FSEL R92, R92, RZ, P6 ;  /* 0x000000ff5c5c7208 */ /* 0x000fe20003000000 */
[----:B------:R-:W-:Y:S01]  /*3100*/  FMUL.FTZ R94, R94, UR13 ;  /* 0x0000000d5e5e7c20 */ /* 0x000fe20008410000 */
[----:B------:R-:W-:Y:S01]  /*3110*/  FMUL.FTZ R93, R93, UR13 ;  /* 0x0000000d5d5d7c20 */ /* 0x000fe20008410000 */
[----:B------:R-:W-:Y:S01]  /*3120*/  LOP3.LUT P6, RZ, R112, 0xff0000, RZ, 0xc0, !PT ;  /* 0x00ff000070ff7812 */ /* 0x000fe200078cc0ff */
[-C--:B------:R-:W-:Y:S01]  /*3130*/  FMUL.FTZ R97, R88, R96.reuse ;  /* 0x0000006058617220 */ /* 0x080fe20000410000 */
[----:B------:R-:W-:Y:S01]  /*3140*/  FADD.FTZ R101, R131, -R90 ;  /* 0x8000005a83657221 */ /* 0x000fe20000010000 */
[----:B------:R-:W-:Y:S01]  /*3150*/  LOP3.LUT P5, RZ, R112, 0xff00, RZ, 0xc0, !PT ;  /* 0x0000ff0070ff7812 */ /* 0x000fe200078ac0ff */
[-C--:B------:R-:W-:Y:S01]  /*3160*/  FMUL.FTZ R95, R87, R96.reuse ;  /* 0x00000060575f7220 */ /* 0x080fe20000410000 */
[----:B------:R-:W-:Y:S01]  /*3170*/  FADD.FTZ R99, R130, -R99 ;  /* 0x8000006382637221 */ /* 0x000fe20000010000 */
[----:B------:R-:W-:Y:S01]  /*3180*/  FSEL R94, R94, RZ, P6 ;  /* 0x000000ff5e5e7208 */ /* 0x000fe20003000000 */
[----:B------:R-:W-:Y:S01]  /*3190*/  FMUL.FTZ R97, R97, UR13 ;  /* 0x0000000d61617c20 */ /* 0x000fe20008410000 */
[C---:B------:R-:W-:Y:S01]  /*31a0*/  FMUL.FTZ R91, R138.reuse, R101 ;  /* 0x000000658a5b7220 */ /* 0x040fe20000410000 */
[----:B------:R-:W-:Y:S01]  /*31b0*/  FSEL R93, R93, RZ, P5 ;  /* 0x000000ff5d5d7208 */ /* 0x000fe20002800000 */
[----:B------:R-:W-:Y:S01]  /*31c0*/  FMUL.FTZ R95, R95, UR13 ;  /* 0x0000000d5f5f7c20 */ /* 0x000fe20008410000 */
[----:B------:R-:W-:Y:S01]  /*31d0*/  LOP3.LUT P6, RZ, R113, 0xff, RZ, 0xc0, !PT ;  /* 0x000000ff71ff7812 */ /* 0x000fe200078cc0ff */
[-C--:B------:R-:W-:Y:S01]  /*31e0*/  FMUL.FTZ R98, R89, R96.reuse ;  /* 0x0000006059627220 */ /* 0x080fe20000410000 */
[----:B------:R-:W-:Y:S01]  /*31f0*/  FMUL.FTZ R90, R138, R99 ;  /* 0x000000638a5a7220 */ /* 0x000fe20000410000 */
[----:B------:R-:W-:Y:S01]  /*3200*/  LOP3.LUT P5, RZ, R112, 0xff000000, RZ, 0xc0, !PT ;  /* 0xff00000070ff7812 */ /* 0x000fe200078ac0ff */
[-C--:B------:R-:W-:Y:S01]  /*3210*/  FMUL.FTZ R99, R91, R96.reuse ;  /* 0x000000605b637220 */ /* 0x080fe20000410000 */
[----:B------:R-:W-:Y:S01]  /*3220*/  FMUL.FTZ R98, R98, UR13 ;  /* 0x0000000d62627c20 */ /* 0x000fe20008410000 */
[----:B------:R-:W-:Y:S01]  /*3230*/  FSEL R97, R97, RZ, P6 ;  /* 0x000000ff61617208 */ /* 0x000fe20003000000 */
[----:B------:R-:W-:Y:S01]  /*3240*/  FMUL.FTZ R96, R90, R96 ;  /* 0x000000605a607220 */ /* 0x000fe20000410000 */
[----:B------:R-:W-:Y:S01]  /*3250*/  FSEL R95, R95, RZ, P5 ;  /* 0x000000ff5f5f7208 */ /* 0x000fe20002800000 */
[----:B------:R-:W-:Y:S01]  /*3260*/  FMUL.FTZ R99, R99, UR13 ;  /* 0x0000000d63637c20 */ /* 0x000fe20008410000 */
[----:B------:R-:W-:Y:S01]  /*3270*/  LOP3.LUT P6, RZ, R113, 0xff00, RZ, 0xc0, !PT ;  /* 0x0000ff0071ff7812 */ /* 0x000fe200078cc0ff */
[----:B------:R-:W-:Y:S01]  /*3280*/  FMUL.FTZ R96, R96, UR13 ;  /* 0x0000000d60607c20 */ /* 0x000fe20008410000 */
[----:B------:R-:W-:-:S02]  /*3290*/  ISETP.GE.U32.AND P5, PT, R112, RZ, PT ;  /* 0x000000ff7000720c */ /* 0x000fc40003fa6070 */
[----:B------:R-:W-:Y:S02]  /*32a0*/  FSEL R98, R98, RZ, P6 ;  /* 0x000000ff62627208 */ /* 0x000fe40003000000 */
[C---:B------:R-:W-:Y:S02]  /*32b0*/  ISETP.GE.U32.AND.EX P5, PT, R113.reuse, 0x1000000, PT, P5 ;  /* 0x010000007100780c */ /* 0x040fe40003fa6150 */
[----:B------:R-:W-:Y:S02]  /*32c0*/  LOP3.LUT P6, RZ, R113, 0xff0000, RZ, 0xc0, !PT ;  /* 0x00ff000071ff7812 */ /* 0x000fe400078cc0ff */
[----:B------:R-:W-:Y:S02]  /*32d0*/  FSEL R99, R99, RZ, P5 ;  /* 0x000000ff63637208 */ /* 0x000fe40002800000 */
[----:B------:R-:W-:Y:S02]  /*32e0*/  FSEL R96, R96, RZ, P6 ;  /* 0x000000ff60607208 */ /* 0x000fe40003000000 */
[----:B------:R-:W-:-:S02]  /*32f0*/  F2FP.BF16.F32.PACK_AB R92, R93, R92 ;  /* 0x0000005c5d5c723e */ /* 0x000fc400000010ff */
[----:B------:R-:W-:Y:S02]  /*3300*/  F2FP.BF16.F32.PACK_AB R93, R95, R94 ;  /* 0x0000005e5f5d723e */ /* 0x000fe400000010ff */
[----:B------:R-:W-:Y:S02]  /*3310*/  F2FP.BF16.F32.PACK_AB R94, R98, R97 ;  /* 0x00000061625e723e */ /* 0x000fe400000010ff */
[----:B------:R-:W-:Y:S01]  /*3320*/  F2FP.BF16.F32.PACK_AB R95, R99, R96 ;  /* 0x00000060635f723e */ /* 0x000fe200000010ff */
[----:B------:R-:W-:Y:S06]  /*3330*/  BRA `(.L_x_3476) ;  /* 0x0000000000f47947 */ /* 0x000fec0003800000 */
.L_x_3475:
        /* <DEDUP_REMOVED lines=57> */
[----:B------:R-:W-:Y:S02]  /*36d0*/  F2FP.BF16.F32.PACK_AB R95, R98, R105 ;  /* 0x00000069625f723e */ /* 0x000fe400000010ff */
[----:B------:R-:W-:Y:S02]  /*36e0*/  F2FP.BF16.F32.PACK_AB R94, R103, R94 ;  /* 0x0000005e675e723e */ /* 0x000fe400000010ff */
[----:B------:R-:W-:Y:S02]  /*36f0*/  F2FP.BF16.F32.PACK_AB R93, R101, R96 ;  /* 0x00000060655d723e */ /* 0x000fe400000010ff */
[----:B------:R-:W-:-:S07]  /*3700*/  F2FP.BF16.F32.PACK_AB R92, R99, R92 ;  /* 0x0000005c635c723e */ /* 0x000fce00000010ff */
.L_x_3476:
        /* <DEDUP_REMOVED lines=8> */
.L_x_3465:
[----:B------:R-:W-:Y:S04]  /*3790*/  BSSY.RECONVERGENT B1, `(.L_x_3477) ;  /* 0x000008a000017945 */ /* 0x000fe80003800200 */
[----:B------:R-:W-:Y:S05]  /*37a0*/  @!P4 BRA `(.L_x_3478) ;  /* 0x000000080020c947 */ /* 0x000fea0003800000 */
[----:B------:R-:W-:-:S04]  /*37b0*/  UISETP.NE.U32.AND UP0, UPT, UR14, URZ, UPT ;  /* 0x000000ff0e00728c */ /* 0x000fc8000bf05070 */
[----:B------:R-:W-:-:S09]  /*37c0*/  UISETP.NE.AND.EX UP0, UPT, UR15, URZ, UPT, UP0 ;  /* 0x000000ff0f00728c */ /* 0x000fd2000bf05300 */
[----:B------:R-:W-:Y:S05]  /*37d0*/  BRA.U UP0, `(.L_x_3479) ;  /* 0x0000000100f87547 */ /* 0x000fea000b800000 */
[-CC-:B------:R-:W-:Y:S01]  /*37e0*/  FFMA.FTZ R93, R143, R97.reuse, R98.reuse ;  /* 0x000000618f5d7223 */ /* 0x180fe20000010062 */
[-CC-:B------:R-:W-:Y:S01]  /*37f0*/  FFMA.FTZ R94, R152, R97.reuse, R98.reuse ;  /* 0x00000061985e7223 */ /* 0x180fe20000010062 */
[----:B------:R-:W-:Y:S01]  /*3800*/  FFMA.FTZ R92, R149, R97, R98 ;  /* 0x00000061955c7223 */ /* 0x000fe20000010062 */
[----:B------:R-:W-:Y:S01]  /*3810*/  ISETP.GE.U32.AND P1, PT, R110, RZ, PT ;  /* 0x000000ff6e00720c */ /* 0x000fe20003f26070 */
[----:B------:R-:W-:Y:S01]  /*3820*/  FADD.FTZ R93, R148, -R93 ;  /* 0x8000005d945d7221 */ /* 0x000fe20000010000 */
[----:B------:R-:W-:Y:S01]  /*3830*/  FADD.FTZ R94, R151, -R94 ;  /* 0x8000005e975e7221 */ /* 0x000fe20000010000 */
[----:B------:R-:W-:Y:S01]  /*3840*/  FADD.FTZ R95, R147, -R92 ;  /* 0x8000005c935f7221 */ /* 0x000fe20000010000 */
[C---:B------:R-:W-:Y:S01]  /*3850*/  LOP3.LUT P6, RZ, R111.reuse, 0xff, RZ, 0xc0, !PT ;  /* 0x000000ff6fff7812 */ /* 0x040fe200078cc0ff */
[C---:B------:R-:W-:Y:S01]  /*3860*/  FFMA.FTZ R93, R138.reuse, R93, R20 ;  /* 0x0000005d8a5d7223 */ /* 0x040fe20000010014 */
[C---:B------:R-:W-:Y:S01]  /*3870*/  FFMA.FTZ R99, R138.reuse, R94, R23 ;  /* 0x0000005e8a637223 */ /* 0x040fe20000010017 */
[----:B------:R-:W-:Y:S01]  /*3880*/  FFMA.FTZ R95, R138, R95, R22 ;  /* 0x0000005f8a5f7223 */ /* 0x000fe20000010016 */
[----:B------:R-:W-:Y:S01]  /*3890*/  ISETP.GE.U32.AND.EX P1, PT, R111, 0x1000000, PT, P1 ;  /* 0x010000006f00780c */ /* 0x000fe20003f26110 */
[-C--:B------:R-:W-:Y:S01]  /*38a0*/  FMUL.FTZ R93, R93, R96.reuse ;  /* 0x000000605d5d7220 */ /* 0x080fe20000410000 */
[-C--:B------:R-:W-:Y:S01]  /*38b0*/  FMUL.FTZ R99, R99, R96.reuse ;  /* 0x0000006063637220 */ /* 0x080fe20000410000 */
[-C--:B------:R-:W-:Y:S01]  /*38c0*/  FMUL.FTZ R95, R95, R96.reuse ;  /* 0x000000605f5f7220 */ /* 0x080fe20000410000 */
[----:B------:R-:W-:Y:S01]  /*38d0*/  LOP3.LUT P5, RZ, R111, 0xff0000, RZ, 0xc0, !PT ;  /* 0x00ff00006fff7812 */ /* 0x000fe200078ac0ff */
[----:B------:R-:W-:Y:S01]  /*38e0*/  FMUL.FTZ R93, R93, UR13 ;  /* 0x0000000d5d5d7c20 */ /* 0x000fe20008410000 */
[----:B------:R-:W-:Y:S01]  /*38f0*/  FMUL.FTZ R99, R99, UR13 ;  /* 0x0000000d63637c20 */ /* 0x000fe20008410000 */
[----:B------:R-:W-:Y:S01]  /*3900*/  FMUL.FTZ R95, R95, UR13 ;  /* 0x0000000d5f5f7c20 */ /* 0x000fe20008410000 */
[-CC-:B------:R-:W-:Y:S01]  /*3910*/  FFMA.FTZ R104, R150, R97.reuse, R98.reuse ;  /* 0x0000006196687223 */ /* 0x180fe20000010062 */
[-CC-:B------:R-:W-:Y:S01]  /*3920*/  FFMA.FTZ R100, R144, R97.reuse, R98.reuse ;  /* 0x0000006190647223 */ /* 0x180fe20000010062 */
[----:B------:R-:W-:Y:S01]  /*3930*/  FSEL R94, R93, RZ, P6 ;  /* 0x000000ff5d5e7208 */ /* 0x000fe20003000000 */
[-C--:B------:R-:W-:Y:S01]  /*3940*/  FFMA.FTZ R93, R139, R97.reuse, R98 ;  /* 0x000000618b5d7223 */ /* 0x080fe20000010062 */
[----:B------:R-:W-:Y:S01]  /*3950*/  FSEL R105, R99, RZ, P1 ;  /* 0x000000ff63697208 */ /* 0x000fe20000800000 */
[----:B------:R-:W-:Y:S01]  /*3960*/  FADD.FTZ R101, R145, -R104 ;  /* 0x8000006891657221 */ /* 0x000fe20000010000 */
[----:B------:R-:W-:Y:S01]  /*3970*/  FSEL R102, R95, RZ, P5 ;  /* 0x000000ff5f667208 */ /* 0x000fe20002800000 */
[----:B------:R-:W-:Y:S01]  /*3980*/  FADD.FTZ R99, R146, -R93 ;  /* 0x8000005d92637221 */ /* 0x000fe20000010000 */
[-CC-:B------:R-:W-:Y:S01]  /*3990*/  FFMA.FTZ R92, R140, R97.reuse, R98.reuse ;  /* 0x000000618c5c7223 */ /* 0x180fe20000010062 */
[----:B------:R-:W-:Y:S01]  /*39a0*/  FFMA.FTZ R95, R3, R97, R98 ;  /* 0x00000061035f7223 */ /* 0x000fe20000010062 */
[----:B------:R-:W-:Y:S01]  /*39b0*/  FADD.FTZ R104, R141, -R100 ;  /* 0x800000648d687221 */ /* 0x000fe20000010000 */
[C---:B------:R-:W-:Y:S01]  /*39c0*/  FFMA.FTZ R93, R138.reuse, R101, R21 ;  /* 0x000000658a5d7223 */ /* 0x040fe20000010015 */
[----:B------:R-:W-:Y:S01]  /*39d0*/  FFMA.FTZ R99, R138, R99, R26 ;  /* 0x000000638a637223 */ /* 0x000fe2000001001a */
[----:B------:R-:W-:Y:S01]  /*39e0*/  FADD.FTZ R100, R137, -R92 ;  /* 0x8000005c89647221 */ /* 0x000fe20000010000 */
[----:B------:R-:W-:Y:S01]  /*39f0*/  FADD.FTZ R103, R142, -R95 ;  /* 0x8000005f8e677221 */ /* 0x000fe20000010000 */
[-C--:B------:R-:W-:Y:S01]  /*3a00*/  FMUL.FTZ R92, R93, R96.reuse ;  /* 0x000000605d5c7220 */ /* 0x080fe20000410000 */
[----:B------:R-:W-:Y:S01]  /*3a10*/  FMUL.FTZ R99, R99, R96 ;  /* 0x0000006063637220 */ /* 0x000fe20000410000 */
[C---:B------:R-:W-:Y:S01]  /*3a20*/  FFMA.FTZ R101, R138.reuse, R104, R27 ;  /* 0x000000688a657223 */ /* 0x040fe2000001001b */
[C---:B------:R-:W-:Y:S01]  /*3a30*/  FFMA.FTZ R95, R138.reuse, R100, R25 ;  /* 0x000000648a5f7223 */ /* 0x040fe20000010019 */
[----:B------:R-:W-:Y:S01]  /*3a40*/  FFMA.FTZ R93, R138, R103, R24 ;  /* 0x000000678a5d7223 */ /* 0x000fe20000010018 */
[----:B------:R-:W-:Y:S01]  /*3a50*/  FMUL.FTZ R92, R92, UR13 ;  /* 0x0000000d5c5c7c20 */ /* 0x000fe20008410000 */
[----:B------:R-:W-:Y:S01]  /*3a60*/  FMUL.FTZ R99, R99, UR13 ;  /* 0x0000000d63637c20 */ /* 0x000fe20008410000 */
[----:B------:R-:W-:Y:S01]  /*3a70*/  LOP3.LUT P5, RZ, R111, 0xff00, RZ, 0xc0, !PT ;  /* 0x0000ff006fff7812 */ /* 0x000fe200078ac0ff */
[-C--:B------:R-:W-:Y:S01]  /*3a80*/  FMUL.FTZ R101, R101, R96.reuse ;  /* 0x0000006065657220 */ /* 0x080fe20000410000 */
[----:B------:R-:W-:Y:S01]  /*3a90*/  LOP3.LUT P1, RZ, R110, 0xff0000, RZ, 0xc0, !PT ;  /* 0x00ff00006eff7812 */ /* 0x000fe2000782c0ff */
[-C--:B------:R-:W-:Y:S01]  /*3aa0*/  FMUL.FTZ R95, R95, R96.reuse ;  /* 0x000000605f5f7220 */ /* 0x080fe20000410000 */
[----:B------:R-:W-:Y:S01]  /*3ab0*/  FMUL.FTZ R93, R93, R96 ;  /* 0x000000605d5d7220 */ /* 0x000fe20000410000 */
[----:B------:R-:W-:Y:S01]  /*3ac0*/  FSEL R103, R92, RZ, P5 ;  /* 0x000000ff5c677208 */ /* 0x000fe20002800000 */
[----:B------:R-:W-:Y:S01]  /*3ad0*/  FMUL.FTZ R101, R101, UR13 ;  /* 0x0000000d65657c20 */ /* 0x000fe20008410000 */
[----:B------:R-:W-:Y:S01]  /*3ae0*/  FMUL.FTZ R95, R95, UR13 ;  /* 0x0000000d5f5f7c20 */ /* 0x000fe20008410000 */
[----:B------:R-:W-:Y:S01]  /*3af0*/  FMUL.FTZ R93, R93, UR13 ;  /* 0x0000000d5d5d7c20 */ /* 0x000fe20008410000 */
[----:B------:R-:W-:-:S02]  /*3b00*/  FSEL R100, R99, RZ, P1 ;  /* 0x000000ff63647208 */ /* 0x000fc40000800000 */
[C---:B------:R-:W-:Y:S02]  /*3b10*/  LOP3.LUT P6, RZ, R110.reuse, 0xff000000, RZ, 0xc0, !PT ;  /* 0xff0000006eff7812 */ /* 0x040fe400078cc0ff */
[C---:B------:R-:W-:Y:S02]  /*3b20*/  LOP3.LUT P5, RZ, R110.reuse, 0xff00, RZ, 0xc0, !PT ;  /* 0x0000ff006eff7812 */ /* 0x040fe400078ac0ff */
[----:B------:R-:W-:Y:S02]  /*3b30*/  LOP3.LUT P1, RZ, R110, 0xff, RZ, 0xc0, !PT ;  /* 0x000000ff6eff7812 */ /* 0x000fe4000782c0ff */
        /* <DEDUP_REMOVED lines=8> */
.L_x_3479:
[-CC-:B------:R-:W-:Y:S01]  /*3bc0*/  FFMA.FTZ R85, R3, R97.reuse, R98.reuse ;  /* 0x0000006103557223 */ /* 0x180fe20000010062 */
[-CC-:B------:R-:W-:Y:S01]  /*3bd0*/  FFMA.FTZ R84, R140, R97.reuse, R98.reuse ;  /* 0x000000618c547223 */ /* 0x180fe20000010062 */
[----:B------:R-:W-:Y:S01]  /*3be0*/  FFMA.FTZ R87, R139, R97, R98 ;  /* 0x000000618b577223 */ /* 0x000fe20000010062 */
[----:B------:R-:W-:Y:S01]  /*3bf0*/  LOP3.LUT P1, RZ, R110, 0xff00, RZ, 0xc0, !PT ;  /* 0x0000ff006eff7812 */ /* 0x000fe2000782c0ff */
[----:B------:R-:W-:Y:S01]  /*3c00*/  FADD.FTZ R85, R142, -R85 ;  /* 0x800000558e557221 */ /* 0x000fe20000010000 */
[----:B------:R-:W-:Y:S01]  /*3c10*/  FADD.FTZ R86, R137, -R84 ;  /* 0x8000005489567221 */ /* 0x000fe20000010000 */
[----:B------:R-:W-:Y:S01]  /*3c20*/  FADD.FTZ R87, R146, -R87 ;  /* 0x8000005792577221 */ /* 0x000fe20000010000 */
[----:B------:R-:W-:Y:S01]  /*3c30*/  LOP3.LUT P5, RZ, R110, 0xff, RZ, 0xc0, !PT ;  /* 0x000000ff6eff7812 */ /* 0x000fe200078ac0ff */
[C---:B------:R-:W-:Y:S01]  /*3c40*/  FFMA.FTZ R84, R138.reuse, R85, R24 ;  /* 0x000000558a547223 */ /* 0x040fe20000010018 */
[C---:B------:R-:W-:Y:S01]  /*3c50*/  FFMA.FTZ R85, R138.reuse, R86, R25 ;  /* 0x000000568a557223 */ /* 0x040fe20000010019 */
[----:B------:R-:W-:Y:S01]  /*3c60*/  FFMA.FTZ R86, R138, R87, R26 ;  /* 0x000000578a567223 */ /* 0x000fe2000001001a */
[----:B------:R-:W-:Y:S01]  /*3c70*/  LOP3.LUT P6, RZ, R110, 0xff0000, RZ, 0xc0, !PT ;  /* 0x00ff00006eff7812 */ /* 0x000fe200078cc0ff */
[-C--:B------:R-:W-:Y:S01]  /*3c80*/  FMUL.FTZ R87, R84, R96.reuse ;  /* 0x0000006054577220 */ /* 0x080fe20000410000 */
[-C--:B------:R-:W-:Y:S01]  /*3c90*/  FMUL.FTZ R88, R85, R96.reuse ;  /* 0x0000006055587220 */ /* 0x080fe20000410000 */
[----:B------:R-:W-:Y:S01]  /*3ca0*/  FMUL.FTZ R89, R86, R96 ;  /* 0x0000006056597220 */ /* 0x000fe20000410000 */
[-CC-:B------:R-:W-:Y:S01]  /*3cb0*/  FFMA.FTZ R90, R150, R97.reuse, R98.reuse ;  /* 0x00000061965a7223 */ /* 0x180fe20000010062 */
[----:B------:R-:W-:Y:S01]  /*3cc0*/  FMUL.FTZ R87, R87, UR13 ;  /* 0x0000000d57577c20 */ /* 0x000fe20008410000 */
[----:B------:R-:W-:Y:S01]  /*3cd0*/  FMUL.FTZ R88, R88, UR13 ;  /* 0x0000000d58587c20 */ /* 0x000fe20008410000 */
[----:B------:R-:W-:Y:S01]  /*3ce0*/  FMUL.FTZ R89, R89, UR13 ;  /* 0x0000000d59597c20 */ /* 0x000fe20008410000 */
[-CC-:B------:R-:W-:Y:S01]  /*3cf0*/  FFMA.FTZ R100, R149, R97.reuse, R98.reuse ;  /* 0x0000006195647223 */ /* 0x180fe20000010062 */
[-CC-:B------:R-:W-:Y:S01]  /*3d00*/  FFMA.FTZ R102, R152, R97.reuse, R98.reuse ;  /* 0x0000006198667223 */ /* 0x180fe20000010062 */
[----:B------:R-:W-:Y:S01]  /*3d10*/  FSEL R92, R87, RZ, P5 ;  /* 0x000000ff575c7208 */ /* 0x000fe20002800000 */
[-CC-:B------:R-:W-:Y:S01]  /*3d20*/  FFMA.FTZ R87, R143, R97.reuse, R98.reuse ;  /* 0x000000618f577223 */ /* 0x180fe20000010062 */
[----:B------:R-:W-:Y:S01]  /*3d30*/  FSEL R93, R88, RZ, P1 ;  /* 0x000000ff585d7208 */ /* 0x000fe20000800000 */
[----:B------:R-:W-:Y:S01]  /*3d40*/  FFMA.FTZ R88, R144, R97, R98 ;  /* 0x0000006190587223 */ /* 0x000fe20000010062 */
[----:B------:R-:W-:Y:S01]  /*3d50*/  FSEL R94, R89, RZ, P6 ;  /* 0x000000ff595e7208 */ /* 0x000fe20003000000 */
[----:B------:R-:W-:Y:S01]  /*3d60*/  FADD.FTZ R89, R148, -R87 ;  /* 0x8000005794597221 */ /* 0x000fe20000010000 */
[----:B------:R-:W-:Y:S01]  /*3d70*/  FADD.FTZ R90, R145, -R90 ;  /* 0x8000005a915a7221 */ /* 0x000fe20000010000 */
[----:B------:R-:W-:Y:S01]  /*3d80*/  FADD.FTZ R88, R141, -R88 ;  /* 0x800000588d587221 */ /* 0x000fe20000010000 */
[----:B------:R-:W-:Y:S01]  /*3d90*/  FADD.FTZ R91, R147, -R100 ;  /* 0x80000064935b7221 */ /* 0x000fe20000010000 */
[----:B------:R-:W-:Y:S01]  /*3da0*/  FADD.FTZ R102, R151, -R102 ;  /* 0x8000006697667221 */ /* 0x000fe20000010000 */
[----:B------:R-:W-:Y:S01]  /*3db0*/  LOP3.LUT P1, RZ, R111, 0xff, RZ, 0xc0, !PT ;  /* 0x000000ff6fff7812 */ /* 0x000fe2000782c0ff */
[C---:B------:R-:W-:Y:S01]  /*3dc0*/  FFMA.FTZ R87, R138.reuse, R88, R27 ;  /* 0x000000588a577223 */ /* 0x040fe2000001001b */
[----:B------:R-:W-:Y:S01]  /*3dd0*/  FFMA.FTZ R88, R138, R89, R20 ;  /* 0x000000598a587223 */ /* 0x000fe20000010014 */
[----:B------:R-:W-:-:S02]  /*3de0*/  LOP3.LUT P5, RZ, R110, 0xff000000, RZ, 0xc0, !PT ;  /* 0xff0000006eff7812 */ /* 0x000fc400078ac0ff */
[-C--:B------:R-:W-:Y:S01]  /*3df0*/  FMUL.FTZ R89, R87, R96.reuse ;  /* 0x0000006057597220 */ /* 0x080fe20000410000 */
[----:B------:R-:W-:Y:S01]  /*3e00*/  FMUL.FTZ R99, R88, R96 ;  /* 0x0000006058637220 */ /* 0x000fe20000410000 */
[----:B------:R-:W-:Y:S02]  /*3e10*/  LOP3.LUT P6, RZ, R111, 0xff00, RZ, 0xc0, !PT ;  /* 0x0000ff006fff7812 */ /* 0x000fe400078cc0ff */
[----:B------:R-:W-:Y:S01]  /*3e20*/  FMUL.FTZ R95, R89, UR13 ;  /* 0x0000000d595f7c20 */ /* 0x000fe20008410000 */
[C---:B------:R-:W-:Y:S01]  /*3e30*/  FFMA.FTZ R89, R138.reuse, R90, R21 ;  /* 0x0000005a8a597223 */ /* 0x040fe20000010015 */
[C---:B------:R-:W-:Y:S01]  /*3e40*/  FFMA.FTZ R90, R138.reuse, R91, R22 ;  /* 0x0000005b8a5a7223 */ /* 0x040fe20000010016 */
[----:B------:R-:W-:Y:S01]  /*3e50*/  FMUL.FTZ R99, R99, UR13 ;  /* 0x0000000d63637c20 */ /* 0x000fe20008410000 */
[----:B------:R-:W-:Y:S01]  /*3e60*/  FFMA.FTZ R91, R138, R102, R23 ;  /* 0x000000668a5b7223 */ /* 0x000fe20000010017 */
[-C--:B------:R-:W-:Y:S01]  /*3e70*/  FMUL.FTZ R100, R89, R96.reuse ;  /* 0x0000006059647220 */ /* 0x080fe20000410000 */
[-C--:B------:R-:W-:Y:S01]  /*3e80*/  FMUL.FTZ R101, R90, R96.reuse ;  /* 0x000000605a657220 */ /* 0x080fe20000410000 */
[----:B------:R-:W-:Y:S01]  /*3e90*/  FSEL R95, R95, RZ, P5 ;  /* 0x000000ff5f5f7208 */ /* 0x000fe20002800000 */
[----:B------:R-:W-:Y:S01]  /*3ea0*/  FMUL.FTZ R102, R91, R96 ;  /* 0x000000605b667220 */ /* 0x000fe20000410000 */
[----:B------:R-:W-:Y:S01]  /*3eb0*/  FSEL R99, R99, RZ, P1 ;  /* 0x000000ff63637208 */ /* 0x000fe20000800000 */
[----:B------:R-:W-:Y:S01]  /*3ec0*/  FMUL.FTZ R100, R100, UR13 ;  /* 0x0000000d64647c20 */ /* 0x000fe20008410000 */
[----:B------:R-:W-:Y:S01]  /*3ed0*/  ISETP.GE.U32.AND P1, PT, R110, RZ, PT ;  /* 0x000000ff6e00720c */ /* 0x000fe20003f26070 */
[----:B------:R-:W-:Y:S01]  /*3ee0*/  FMUL.FTZ R101, R101, UR13 ;  /* 0x0000000d65657c20 */ /* 0x000fe20008410000 */
[----:B------:R-:W-:Y:S01]  /*3ef0*/  FMUL.FTZ R102, R102, UR13 ;  /* 0x0000000d66667c20 */ /* 0x000fe20008410000 */
[----:B------:R-:W-:-:S02]  /*3f00*/  LOP3.LUT P5, RZ, R111, 0xff0000, RZ, 0xc0, !PT ;  /* 0x00ff00006fff7812 */ /* 0x000fc400078ac0ff */
[----:B------:R-:W-:Y:S02]  /*3f10*/  ISETP.GE.U32.AND.EX P1, PT, R111, 0x1000000, PT, P1 ;  /* 0x010000006f00780c */ /* 0x000fe40003f26110 */
[----:B------:R-:W-:Y:S02]  /*3f20*/  FSEL R100, R100, RZ, P6 ;  /* 0x000000ff64647208 */ /* 0x000fe40003000000 */
[----:B------:R-:W-:Y:S02]  /*3f30*/  FSEL R101, R101, RZ, P5 ;  /* 0x000000ff65657208 */ /* 0x000fe40002800000 */
[----:B------:R-:W-:Y:S02]  /*3f40*/  FSEL R102, R102, RZ, P1 ;  /* 0x000000ff66667208 */ /* 0x000fe40000800000 */
[----:B------:R-:W-:Y:S02]  /*3f50*/  F2FP.BF16.F32.PACK_AB R92, R93, R92 ;  /* 0x0000005c5d5c723e */ /* 0x000fe400000010ff */
[----:B------:R-:W-:-:S02]  /*3f60*/  F2FP.BF16.F32.PACK_AB R93, R95, R94 ;  /* 0x0000005e5f5d723e */ /* 0x000fc400000010ff */
[----:B------:R-:W-:Y:S02]  /*3f70*/  F2FP.BF16.F32.PACK_AB R94, R100, R99 ;  /* 0x00000063645e723e */ /* 0x000fe400000010ff */
[----:B------:R-:W-:-:S07]  /*3f80*/  F2FP.BF16.F32.PACK_AB R95, R102, R101 ;  /* 0x00000065665f723e */ /* 0x000fce00000010ff */
.L_x_3480:
        /* <DEDUP_REMOVED lines=10> */
.L_x_3478:
[----:B------:R-:W-:Y:S05]  /*4030*/  BSYNC.RECONVERGENT B1 ;  /* 0x0000000000017941 */ /* 0x000fea0003800200 */
.L_x_3477:
        /* <DEDUP_REMOVED lines=12> */
[----:B------:R-:W-:Y:S01]  /*4100*/  FFMA.FTZ R90, R158, R97, R98 ;  /* 0x000000619e5a7223 */ /* 0x000fe20000010062 */
[C---:B------:R-:W-:Y:S01]  /*4110*/  FFMA.FTZ R84, R138.reuse, R85, R16 ;  /* 0x000000558a547223 */ /* 0x040fe20000010010 */
[C---:B------:R-:W-:Y:S01]  /*4120*/  FFMA.FTZ R85, R138.reuse, R86, R17 ;  /* 0x000000568a557223 */ /* 0x040fe20000010011 */
[----:B------:R-:W-:Y:S01]  /*4130*/  FFMA.FTZ R86, R138, R89, R18 ;  /* 0x000000598a567223 */ /* 0x000fe20000010012 */
[----:B------:R-:W-:Y:S01]  /*4140*/  LOP3.LUT P6, RZ, R108, 0xff00, RZ, 0xc0, !PT ;  /* 0x0000ff006cff7812 */ /* 0x000fe200078cc0ff */
[-C--:B------:R-:W-:Y:S01]  /*4150*/  FMUL.FTZ R87, R84, R96.reuse ;  /* 0x0000006054577220 */ /* 0x080fe20000410000 */
[-C--:B------:R-:W-:Y:S01]  /*4160*/  FMUL.FTZ R88, R85, R96.reuse ;  /* 0x0000006055587220 */ /* 0x080fe20000410000 */
[----:B------:R-:W-:Y:S01]  /*4170*/  FMUL.FTZ R89, R86, R96 ;  /* 0x0000006056597220 */ /* 0x000fe20000410000 */
[----:B------:R-:W-:Y:S01]  /*4180*/  FADD.FTZ R90, R159, -R90 ;  /* 0x8000005a9f5a7221 */ /* 0x000fe20000010000 */
[----:B------:R-:W-:Y:S01]  /*4190*/  FMUL.FTZ R87, R87, UR13 ;  /* 0x0000000d57577c20 */ /* 0x000fe20008410000 */
[----:B------:R-:W-:Y:S01]  /*41a0*/  FMUL.FTZ R88, R88, UR13 ;  /* 0x0000000d58587c20 */ /* 0x000fe20008410000 */
[----:B------:R-:W-:Y:S01]  /*41b0*/  FMUL.FTZ R89, R89, UR13 ;  /* 0x0000000d59597c20 */ /* 0x000fe20008410000 */
[-CC-:B------:R-:W-:Y:S01]  /*41c0*/  FFMA.FTZ R102, R167, R97.reuse, R98.reuse ;  /* 0x00000061a7667223 */ /* 0x180fe20000010062 */
[-CC-:B------:R-:W-:Y:S01]  /*41d0*/  FFMA.FTZ R104, R166, R97.reuse, R98.reuse ;  /* 0x00000061a6687223 */ /* 0x180fe20000010062 */
[----:B------:R-:W-:Y:S01]  /*41e0*/  FSEL R92, R87, RZ, P5 ;  /* 0x000000ff575c7208 */ /* 0x000fe20002800000 */
[-C--:B------:R-:W-:Y:S01]  /*41f0*/  FFMA.FTZ R87, R161, R97.reuse, R98 ;  /* 0x00000061a1577223 */ /* 0x080fe20000010062 */
[----:B------:R-:W-:Y:S01]  /*4200*/  LOP3.LUT P5, RZ, R108, 0xff0000, RZ, 0xc0, !PT ;  /* 0x00ff00006cff7812 */ /* 0x000fe200078ac0ff */
[----:B------:R-:W-:Y:S01]  /*4210*/  FADD.FTZ R101, R165, -R102 ;  /* 0x80000066a5657221 */ /* 0x000fe20000010000 */
[----:B------:R-:W-:Y:S01]  /*4220*/  FSEL R93, R88, RZ, P6 ;  /* 0x000000ff585d7208 */ /* 0x000fe20003000000 */
[----:B------:R-:W-:Y:S01]  /*4230*/  FFMA.FTZ R88, R164, R97, R98 ;  /* 0x00000061a4587223 */ /* 0x000fe20000010062 */
[----:B------:R-:W-:Y:S01]  /*4240*/  FSEL R94, R89, RZ, P5 ;  /* 0x000000ff595e7208 */ /* 0x000fe20002800000 */
[----:B------:R-:W-:Y:S01]  /*4250*/  FADD.FTZ R89, R162, -R87 ;  /* 0x80000057a2597221 */ /* 0x000fe20000010000 */
[----:B------:R-:W-:Y:S01]  /*4260*/  FFMA.FTZ R87, R138, R90, R19 ;  /* 0x0000005a8a577223 */ /* 0x000fe20000010013 */
[----:B------:R-:W-:Y:S01]  /*4270*/  FADD.FTZ R100, R163, -R88 ;  /* 0x80000058a3647221 */ /* 0x000fe20000010000 */
[----:B------:R-:W-:Y:S01]  /*4280*/  LOP3.LUT P6, RZ, R108, 0xff000000, RZ, 0xc0, !PT ;  /* 0xff0000006cff7812 */ /* 0x000fe200078cc0ff */
[C---:B------:R-:W-:Y:S01]  /*4290*/  FFMA.FTZ R88, R138.reuse, R89, R12 ;  /* 0x000000598a587223 */ /* 0x040fe2000001000c */
[----:B------:R-:W-:Y:S01]  /*42a0*/  FMUL.FTZ R90, R87, R96 ;  /* 0x00000060575a7220 */ /* 0x000fe20000410000 */
[----:B------:R-:W-:Y:S01]  /*42b0*/  FFMA.FTZ R89, R138, R100, R13 ;  /* 0x000000648a597223 */ /* 0x000fe2000001000d */
[----:B------:R-:W-:Y:S01]  /*42c0*/  FADD.FTZ R104, R169, -R104 ;  /* 0x80000068a9687221 */ /* 0x000fe20000010000 */
[-C--:B------:R-:W-:Y:S01]  /*42d0*/  FMUL.FTZ R91, R88, R96.reuse ;  /* 0x00000060585b7220 */ /* 0x080fe20000410000 */
[----:B------:R-:W-:Y:S01]  /*42e0*/  FMUL.FTZ R90, R90, UR13 ;  /* 0x0000000d5a5a7c20 */ /* 0x000fe20008410000 */
[----:B------:R-:W-:Y:S01]  /*42f0*/  FMUL.FTZ R100, R89, R96 ;  /* 0x0000006059647220 */ /* 0x000fe20000410000 */
[----:B------:R-:W-:Y:S01]  /*4300*/  LOP3.LUT P5, RZ, R109, 0xff, RZ, 0xc0, !PT ;  /* 0x000000ff6dff7812 */ /* 0x000fe200078ac0ff */
[----:B------:R-:W-:Y:S01]  /*4310*/  FMUL.FTZ R99, R91, UR13 ;  /* 0x0000000d5b637c20 */ /* 0x000fe20008410000 */
[----:B------:R-:W-:Y:S01]  /*4320*/  FFMA.FTZ R91, R138, R104, R15 ;  /* 0x000000688a5b7223 */ /* 0x000fe2000001000f */
[----:B------:R-:W-:Y:S01]  /*4330*/  FSEL R95, R90, RZ, P6 ;  /* 0x000000ff5a5f7208 */ /* 0x000fe20003000000 */
[----:B------:R-:W-:Y:S01]  /*4340*/  FFMA.FTZ R90, R138, R101, R14 ;  /* 0x000000658a5a7223 */ /* 0x000fe2000001000e */
        /* <DEDUP_REMOVED lines=18> */
.L_x_3483:
[-CC-:B0-----:R-:W-:Y:S01]  /*4470*/  FFMA.FTZ R94, R166, R97.reuse, R98.reuse ;  /* 0x00000061a65e7223 */ /* 0x181fe20000010062 */
[-CC-:B------:R-:W-:Y:S01]  /*4480*/  FFMA.FTZ R92, R167, R97.reuse, R98.reuse ;  /* 0x00000061a75c7223 */ /* 0x180fe20000010062 */
[----:B------:R-:W-:Y:S01]  /*4490*/  FFMA.FTZ R93, R161, R97, R98 ;  /* 0x00000061a15d7223 */ /* 0x000fe20000010062 */
[----:B------:R-:W-:Y:S01]  /*44a0*/  ISETP.GE.U32.AND P5, PT, R108, RZ, PT ;  /* 0x000000ff6c00720c */ /* 0x000fe20003fa6070 */
[----:B------:R-:W-:Y:S01]  /*44b0*/  FADD.FTZ R94, R169, -R94 ;  /* 0x8000005ea95e7221 */ /* 0x000fe20000010000 */
[----:B------:R-:W-:Y:S01]  /*44c0*/  FADD.FTZ R95, R165, -R92 ;  /* 0x8000005ca55f7221 */ /* 0x000fe20000010000 */
[----:B------:R-:W-:Y:S01]  /*44d0*/  FADD.FTZ R93, R162, -R93 ;  /* 0x8000005da25d7221 */ /* 0x000fe20000010000 */
[C---:B------:R-:W-:Y:S01]  /*44e0*/  ISETP.GE.U32.AND.EX P5, PT, R109.reuse, 0x1000000, PT, P5 ;  /* 0x010000006d00780c */ /* 0x040fe20003fa6150 */
        /* <DEDUP_REMOVED lines=11> */
[----:B------:R-:W-:-:S02]  /*45a0*/  FFMA.FTZ R94, R158, R97, R98 ;  /* 0x000000619e5e7223 */ /* 0x000fc40000010062 */
[----:B------:R-:W-:Y:S01]  /*45b0*/  FSEL R105, R99, RZ, P5 ;  /* 0x000000ff63697208 */ /* 0x000fe20002800000 */
[----:B------:R-:W-:Y:S01]  /*45c0*/  FADD.FTZ R99, R163, -R92 ;  /* 0x8000005ca3637221 */ /* 0x000fe20000010000 */
[----:B------:R-:W-:Y:S01]  /*45d0*/  FSEL R104, R95, RZ, P6 ;  /* 0x000000ff5f687208 */ /* 0x000fe20003000000 */
[----:B------:R-:W-:Y:S01]  /*45e0*/  FFMA.FTZ R95, R157, R97, R98 ;  /* 0x000000619d5f7223 */ /* 0x000fe20000010062 */
[----:B------:R-:W-:Y:S01]  /*45f0*/  LOP3.LUT P6, RZ, R109, 0xff, RZ, 0xc0, !PT ;  /* 0x000000ff6dff7812 */ /* 0x000fe200078cc0ff */
[----:B------:R-:W-:Y:S01]  /*4600*/  FFMA.FTZ R99, R138, R99, R13 ;  /* 0x000000638a637223 */ /* 0x000fe2000001000d */
[----:B------:R-:W-:Y:S01]  /*4610*/  FADD.FTZ R94, R159, -R94 ;  /* 0x8000005e9f5e7221 */ /* 0x000fe20000010000 */
[----:B------:R-:W-:Y:S01]  /*4620*/  FADD.FTZ R95, R160, -R95 ;  /* 0x8000005fa05f7221 */ /* 0x000fe20000010000 */
[----:B------:R-:W-:Y:S01]  /*4630*/  FSEL R102, R93, RZ, P6 ;  /* 0x000000ff5d667208 */ /* 0x000fe20003000000 */
[-CC-:B------:R-:W-:Y:S01]  /*4640*/  FFMA.FTZ R92, R154, R97.reuse, R98.reuse ;  /* 0x000000619a5c7223 */ /* 0x180fe20000010062 */
[----:B------:R-:W-:Y:S01]  /*4650*/  FFMA.FTZ R93, R153, R97, R98 ;  /* 0x00000061995d7223 */ /* 0x000fe20000010062 */
[----:B------:R-:W-:Y:S01]  /*4660*/  FMUL.FTZ R100, R99, R96 ;  /* 0x0000006063647220 */ /* 0x000fe20000410000 */
[C---:B------:R-:W-:Y:S01]  /*4670*/  FFMA.FTZ R95, R138.reuse, R95, R18 ;  /* 0x0000005f8a5f7223 */ /* 0x040fe20000010012 */
[----:B------:R-:W-:Y:S01]  /*4680*/  FFMA.FTZ R99, R138, R94, R19 ;  /* 0x0000005e8a637223 */ /* 0x000fe20000010013 */
[----:B------:R-:W-:Y:S01]  /*4690*/  FADD.FTZ R92, R155, -R92 ;  /* 0x8000005c9b5c7221 */ /* 0x000fe20000010000 */
[----:B------:R-:W-:Y:S01]  /*46a0*/  FADD.FTZ R93, R156, -R93 ;  /* 0x8000005d9c5d7221 */ /* 0x000fe20000010000 */
[----:B------:R-:W-:Y:S01]  /*46b0*/  FMUL.FTZ R100, R100, UR13 ;  /* 0x0000000d64647c20 */ /* 0x000fe20008410000 */
[----:B------:R-:W-:Y:S01]  /*46c0*/  LOP3.LUT P5, RZ, R109, 0xff00, RZ, 0xc0, !PT ;  /* 0x0000ff006dff7812 */ /* 0x000fe200078ac0ff */
[-C--:B------:R-:W-:Y:S01]  /*46d0*/  FMUL.FTZ R94, R95, R96.reuse ;  /* 0x000000605f5e7220 */ /* 0x080fe20000410000 */
[----:B------:R-:W-:Y:S01]  /*46e0*/  FMUL.FTZ R99, R99, R96 ;  /* 0x0000006063637220 */ /* 0x000fe20000410000 */
[C---:B------:R-:W-:Y:S01]  /*46f0*/  FFMA.FTZ R95, R138.reuse, R92, R17 ;  /* 0x0000005c8a5f7223 */ /* 0x040fe20000010011 */
[----:B------:R-:W-:Y:S01]  /*4700*/  FFMA.FTZ R93, R138, R93, R16 ;  /* 0x0000005d8a5d7223 */ /* 0x000fe20000010010 */
[----:B------:R-:W-:Y:S01]  /*4710*/  FMUL.FTZ R94, R94, UR13 ;  /* 0x0000000d5e5e7c20 */ /* 0x000fe20008410000 */
[----:B------:R-:W-:Y:S01]  /*4720*/  FSEL R103, R100, RZ, P5 ;  /* 0x000000ff64677208 */ /* 0x000fe20002800000 */
[----:B------:R-:W-:Y:S01]  /*4730*/  FMUL.FTZ R99, R99, UR13 ;  /* 0x0000000d63637c20 */ /* 0x000fe20008410000 */
[C---:B------:R-:W-:Y:S01]  /*4740*/  LOP3.LUT P6, RZ, R108.reuse, 0xff0000, RZ, 0xc0, !PT ;  /* 0x00ff00006cff7812 */ /* 0x040fe200078cc0ff */
        /* <DEDUP_REMOVED lines=15> */
.L_x_3484:
        /* <DEDUP_REMOVED lines=8> */
.L_x_3482:
[----:B------:R-:W-:Y:S05]  /*48c0*/  BSYNC.RECONVERGENT B1 ;  /* 0x0000000000017941 */ /* 0x000fea0003800200 */
.L_x_3481:
        /* <DEDUP_REMOVED lines=12> */
[----:B------:R-:W-:Y:S01]  /*4990*/  FFMA.FTZ R84, R138, R85, R8 ;  /* 0x000000558a547223 */ /* 0x000fe20000010008 */
[----:B------:R-:W-:Y:S01]  /*49a0*/  FADD.FTZ R87, R124, -R87 ;  /* 0x800000577c577221 */ /* 0x000fe20000010000 */
[-CC-:B------:R-:W-:Y:S01]  /*49b0*/  FFMA.FTZ R89, R125, R97.reuse, R98.reuse ;  /* 0x000000617d597223 */ /* 0x180fe20000010062 */
[-CC-:B------:R-:W-:Y:S01]  /*49c0*/  FFMA.FTZ R90, R128, R97.reuse, R98.reuse ;  /* 0x00000061805a7223 */ /* 0x180fe20000010062 */
[----:B------:R-:W-:Y:S01]  /*49d0*/  FFMA.FTZ R85, R138, R86, R9 ;  /* 0x000000568a557223 */ /* 0x000fe20000010009 */
[----:B------:R-:W-:Y:S01]  /*49e0*/  FMUL.FTZ R92, R84, R96 ;  /* 0x00000060545c7220 */ /* 0x000fe20000410000 */
[----:B------:R-:W-:Y:S01]  /*49f0*/  FFMA.FTZ R97, R129, R97, R98 ;  /* 0x0000006181617223 */ /* 0x000fe20000010062 */
[----:B------:R-:W-:Y:S01]  /*4a00*/  FADD.FTZ R88, R123, -R88 ;  /* 0x800000587b587221 */ /* 0x000fe20000010000 */
[----:B------:R-:W-:Y:S01]  /*4a10*/  FFMA.FTZ R86, R138, R87, R10 ;  /* 0x000000578a567223 */ /* 0x000fe2000001000a */
[----:B------:R-:W-:Y:S01]  /*4a20*/  FADD.FTZ R89, R126, -R89 ;  /* 0x800000597e597221 */ /* 0x000fe20000010000 */
[----:B------:R-:W-:Y:S01]  /*4a30*/  FADD.FTZ R90, R127, -R90 ;  /* 0x8000005a7f5a7221 */ /* 0x000fe20000010000 */
[----:B------:R-:W-:Y:S01]  /*4a40*/  FMUL.FTZ R92, R92, UR13 ;  /* 0x0000000d5c5c7c20 */ /* 0x000fe20008410000 */
[----:B------:R-:W-:Y:S01]  /*4a50*/  FADD.FTZ R97, R130, -R97 ;  /* 0x8000006182617221 */ /* 0x000fe20000010000 */
[----:B------:R-:W-:Y:S01]  /*4a60*/  FFMA.FTZ R87, R138, R88, R11 ;  /* 0x000000588a577223 */ /* 0x000fe2000001000b */
[----:B------:R-:W-:Y:S01]  /*4a70*/  LOP3.LUT P6, RZ, R112, 0xff, RZ, 0xc0, !PT ;  /* 0x000000ff70ff7812 */ /* 0x000fe200078cc0ff */
[-C--:B------:R-:W-:Y:S01]  /*4a80*/  FMUL.FTZ R94, R86, R96.reuse ;  /* 0x00000060565e7220 */ /* 0x080fe20000410000 */
[C---:B------:R-:W-:Y:S01]  /*4a90*/  FFMA.FTZ R88, R138.reuse, R89, R4 ;  /* 0x000000598a587223 */ /* 0x040fe20000010004 */
[----:B------:R-:W-:Y:S01]  /*4aa0*/  FMUL.FTZ R93, R85, R96 ;  /* 0x00000060555d7220 */ /* 0x000fe20000410000 */
[C---:B------:R-:W-:Y:S01]  /*4ab0*/  FFMA.FTZ R89, R138.reuse, R90, R5 ;  /* 0x0000005a8a597223 */ /* 0x040fe20000010005 */
[----:B------:R-:W-:Y:S01]  /*4ac0*/  FFMA.FTZ R90, R138, R97, R6 ;  /* 0x000000618a5a7223 */ /* 0x000fe20000010006 */
[----:B------:R-:W-:Y:S01]  /*4ad0*/  FSEL R92, R92, RZ, P6 ;  /* 0x000000ff5c5c7208 */ /* 0x000fe20003000000 */
[----:B------:R-:W-:Y:S01]  /*4ae0*/  FMUL.FTZ R94, R94, UR13 ;  /* 0x0000000d5e5e7c20 */ /* 0x000fe20008410000 */
[----:B------:R-:W-:Y:S01]  /*4af0*/  FMUL.FTZ R93, R93, UR13 ;  /* 0x0000000d5d5d7c20 */ /* 0x000fe20008410000 */
[----:B------:R-:W-:Y:S01]  /*4b00*/  LOP3.LUT P6, RZ, R112, 0xff0000, RZ, 0xc0, !PT ;  /* 0x00ff000070ff7812 */ /* 0x000fe200078cc0ff */
[-C--:B------:R-:W-:Y:S01]  /*4b10*/  FMUL.FTZ R97, R88, R96.reuse ;  /* 0x0000006058617220 */ /* 0x080fe20000410000 */
[----:B------:R-:W-:Y:S01]  /*4b20*/  LOP3.LUT P5, RZ, R112, 0xff00, RZ, 0xc0, !PT ;  /* 0x0000ff0070ff7812 */ /* 0x000fe200078ac0ff */
[-C--:B------:R-:W-:Y:S01]  /*4b30*/  FMUL.FTZ R95, R87, R96.reuse ;  /* 0x00000060575f7220 */ /* 0x080fe20000410000 */
[----:B------:R-:W-:Y:S01]  /*4b40*/  FSEL R94, R94, RZ, P6 ;  /* 0x000000ff5e5e7208 */ /* 0x000fe20003000000 */
[----:B------:R-:W-:Y:S01]  /*4b50*/  FMUL.FTZ R97, R97, UR13 ;  /* 0x0000000d61617c20 */ /* 0x000fe20008410000 */
[----:B------:R-:W-:Y:S01]  /*4b60*/  FFMA.FTZ R91, R138, R91, R7 ;  /* 0x0000005b8a5b7223 */ /* 0x000fe20000010007 */
[----:B------:R-:W-:Y:S01]  /*4b70*/  FSEL R93, R93, RZ, P5 ;  /* 0x000000ff5d5d7208 */ /* 0x000fe20002800000 */
[----:B------:R-:W-:Y:S01]  /*4b80*/  FMUL.FTZ R95, R95, UR13 ;  /* 0x0000000d5f5f7c20 */ /* 0x000fe20008410000 */
[----:B------:R-:W-:Y:S01]  /*4b90*/  LOP3.LUT P6, RZ, R113, 0xff, RZ, 0xc0, !PT ;  /* 0x000000ff71ff7812 */ /* 0x000fe200078cc0ff */
[-C--:B------:R-:W-:Y:S01]  /*4ba0*/  FMUL.FTZ R98, R89, R96.reuse ;  /* 0x0000006059627220 */ /* 0x080fe20000410000 */
[----:B------:R-:W-:Y:S01]  /*4bb0*/  LOP3.LUT P5, RZ, R112, 0xff000000, RZ, 0xc0, !PT ;  /* 0xff00000070ff7812 */ /* 0x000fe200078ac0ff */
[-C--:B------:R-:W-:Y:S01]  /*4bc0*/  FMUL.FTZ R99, R91, R96.reuse ;  /* 0x000000605b637220 */ /* 0x080fe20000410000 */
[----:B------:R-:W-:Y:S01]  /*4bd0*/  FSEL R97, R97, RZ, P6 ;  /* 0x000000ff61617208 */ /* 0x000fe20003000000 */
[----:B------:R-:W-:Y:S01]  /*4be0*/  FMUL.FTZ R98, R98, UR13 ;  /* 0x0000000d62627c20 */ /* 0x000fe20008410000 */
[----:B------:R-:W-:Y:S01]  /*4bf0*/  FSEL R95, R95, RZ, P5 ;  /* 0x000000ff5f5f7208 */ /* 0x000fe20002800000 */
[----:B------:R-:W-:Y:S01]  /*4c00*/  FMUL.FTZ R96, R90, R96 ;  /* 0x000000605a607220 */ /* 0x000fe20000410000 */
[----:B------:R-:W-:Y:S01]  /*4c10*/  LOP3.LUT P6, RZ, R113, 0xff00, RZ, 0xc0, !PT ;  /* 0x0000ff0071ff7812 */ /* 0x000fe200078cc0ff */
[----:B------:R-:W-:Y:S01]  /*4c20*/  FMUL.FTZ R99, R99, UR13 ;  /* 0x0000000d63637c20 */ /* 0x000fe20008410000 */
[----:B------:R-:W-:Y:S01]  /*4c30*/  ISETP.GE.U32.AND P5, PT, R112, RZ, PT ;  /* 0x000000ff7000720c */ /* 0x000fe20003fa6070 */
[----:B------:R-:W-:Y:S01]  /*4c40*/  FMUL.FTZ R96, R96, UR13 ;  /* 0x0000000d60607c20 */ /* 0x000fe20008410000 */
[----:B------:R-:W-:-:S02]  /*4c50*/  FSEL R98, R98, RZ, P6 ;  /* 0x000000ff62627208 */ /* 0x000fc40003000000 */
[C---:B------:R-:W-:Y:S02]  /*4c60*/  ISETP.GE.U32.AND.EX P5, PT, R113.reuse, 0x1000000, PT, P5 ;  /* 0x010000007100780c */ /* 0x040fe40003fa6150 */
[----:B------:R-:W-:Y:S02]  /*4c70*/  LOP3.LUT P6, RZ, R113, 0xff0000, RZ, 0xc0, !PT ;  /* 0x00ff000071ff7812 */ /* 0x000fe400078cc0ff */
[----:B------:R-:W-:Y:S02]  /*4c80*/  FSEL R99, R99, RZ, P5 ;  /* 0x000000ff63637208 */ /* 0x000fe40002800000 */
[----:B------:R-:W-:Y:S02]  /*4c90*/  FSEL R96, R96, RZ, P6 ;  /* 0x000000ff60607208 */ /* 0x000fe40003000000 */
[----:B------:R-:W-:Y:S02]  /*4ca0*/  F2FP.BF16.F32.PACK_AB R92, R93, R92 ;  /* 0x0000005c5d5c723e */ /* 0x000fe400000010ff */
[----:B------:R-:W-:-:S02]  /*4cb0*/  F2FP.BF16.F32.PACK_AB R93, R95, R94 ;  /* 0x0000005e5f5d723e */ /* 0x000fc400000010ff */
[----:B------:R-:W-:Y:S02]  /*4cc0*/  F2FP.BF16.F32.PACK_AB R94, R98, R97 ;  /* 0x00000061625e723e */ /* 0x000fe400000010ff */
[----:B------:R-:W-:Y:S01]  /*4cd0*/  F2FP.BF16.F32.PACK_AB R95, R99, R96 ;  /* 0x00000060635f723e */ /* 0x000fe200000010ff */
[----:B------:R-:W-:Y:S06]  /*4ce0*/  BRA `(.L_x_3486) ;  /* 0x0000000000f47947 */ /* 0x000fec0003800000 */
.L_x_3485:
        /* <DEDUP_REMOVED lines=8> */
[C---:B------:R-:W-:Y:S01]  /*4d70*/  FFMA.FTZ R107, R138.reuse, R102, R7 ;  /* 0x000000668a6b7223 */ /* 0x040fe20000010007 */
[----:B------:R-:W-:Y:S01]  /*4d80*/  FFMA.FTZ R105, R138, R99, R6 ;  /* 0x000000638a697223 */ /* 0x000fe20000010006 */
[-CC-:B------:R-:W-:Y:S01]  /*4d90*/  FFMA.FTZ R93, R121, R97.reuse, R98.reuse ;  /* 0x00000061795d7223 */ /* 0x180fe20000010062 */
[----:B------:R-:W-:Y:S01]  /*4da0*/  FFMA.FTZ R94, R122, R97, R98 ;  /* 0x000000617a5e7223 */ /* 0x000fe20000010062 */
[-C--:B------:R-:W-:Y:S01]  /*4db0*/  FMUL.FTZ R107, R107, R96.reuse ;  /* 0x000000606b6b7220 */ /* 0x080fe20000410000 */
[----:B------:R-:W-:Y:S01]  /*4dc0*/  FMUL.FTZ R105, R105, R96 ;  /* 0x0000006069697220 */ /* 0x000fe20000410000 */
[C---:B------:R-:W-:Y:S01]  /*4dd0*/  FFMA.FTZ R101, R138.reuse, R95, R4 ;  /* 0x0000005f8a657223 */ /* 0x040fe20000010004 */
[----:B------:R-:W-:Y:S01]  /*4de0*/  FFMA.FTZ R103, R138, R100, R5 ;  /* 0x000000648a677223 */ /* 0x000fe20000010005 */
        /* <DEDUP_REMOVED lines=9> */
[----:B------:R-:W-:Y:S01]  /*4e80*/  FMUL.FTZ R103, R103, R96 ;  /* 0x0000006067677220 */ /* 0x000fe20000410000 */
[----:B------:R-:W-:Y:S01]  /*4e90*/  ISETP.GE.U32.AND.EX P5, PT, R113, 0x1000000, PT, P5 ;  /* 0x010000007100780c */ /* 0x000fe20003fa6150 */
[C---:B------:R-:W-:Y:S01]  /*4ea0*/  FFMA.FTZ R95, R138.reuse, R93, R10 ;  /* 0x0000005d8a5f7223 */ /* 0x040fe2000001000a */
[----:B------:R-:W-:Y:S01]  /*4eb0*/  FFMA.FTZ R99, R138, R94, R11 ;  /* 0x0000005e8a637223 */ /* 0x000fe2000001000b */
[----:B------:R-:W-:Y:S01]  /*4ec0*/  FADD.FTZ R92, R119, -R92 ;  /* 0x8000005c775c7221 */ /* 0x000fe20000010000 */
[----:B------:R-:W-:Y:S01]  /*4ed0*/  FADD.FTZ R97, R120, -R97 ;  /* 0x8000006178617221 */ /* 0x000fe20000010000 */
[----:B------:R-:W-:Y:S01]  /*4ee0*/  FSEL R105, R105, RZ, P6 ;  /* 0x000000ff69697208 */ /* 0x000fe20003000000 */
[----:B------:R-:W-:Y:S01]  /*4ef0*/  FMUL.FTZ R101, R101, UR13 ;  /* 0x0000000d65657c20 */ /* 0x000fe20008410000 */
[----:B------:R-:W-:Y:S01]  /*4f00*/  FMUL.FTZ R103, R103, UR13 ;  /* 0x0000000d67677c20 */ /* 0x000fe20008410000 */
[----:B------:R-:W-:Y:S01]  /*4f10*/  FSEL R98, R107, RZ, P5 ;  /* 0x000000ff6b627208 */ /* 0x000fe20002800000 */
[-C--:B------:R-:W-:Y:S01]  /*4f20*/  FMUL.FTZ R95, R95, R96.reuse ;  /* 0x000000605f5f7220 */ /* 0x080fe20000410000 */
[----:B------:R-:W-:Y:S01]  /*4f30*/  FMUL.FTZ R99, R99, R96 ;  /* 0x0000006063637220 */ /* 0x000fe20000410000 */
[C---:B------:R-:W-:Y:S01]  /*4f40*/  LOP3.LUT P6, RZ, R113.reuse, 0xff, RZ, 0xc0, !PT ;  /* 0x000000ff71ff7812 */ /* 0x040fe200078cc0ff */
[C---:B------:R-:W-:Y:S01]  /*4f50*/  FFMA.FTZ R93, R138.reuse, R92, R9 ;  /* 0x0000005c8a5d7223 */ /* 0x040fe20000010009 */
[----:B------:R-:W-:Y:S01]  /*4f60*/  LOP3.LUT P5, RZ, R113, 0xff00, RZ, 0xc0, !PT ;  /* 0x0000ff0071ff7812 */ /* 0x000fe200078ac0ff */
[----:B------:R-:W-:Y:S01]  /*4f70*/  FFMA.FTZ R97, R138, R97, R8 ;  /* 0x000000618a617223 */ /* 0x000fe20000010008 */
        /* <DEDUP_REMOVED lines=20> */
.L_x_3486:
[----:B------:R-:W0:Y:S08]  /*50c0*/  @P1 LDC.64 R96, c[0x0][0x478] ;  /* 0x00011e00ff601b82 */ /* 0x000e300000000a00 */
[----:B------:R-:W1:Y:S01]  /*50d0*/  LDC.64 R98, c[0x0][0x468] ;  /* 0x00011a00ff627b82 */ /* 0x000e620000000a00 */
[----:B0-----:R-:W-:-:S05]  /*50e0*/  @P1 IMAD.WIDE.U32 R96, R116, 0x20, R96 ;  /* 0x0000002074601825 */ /* 0x001fca00078e0060 */
[----:B------:R3:W-:Y:S01]  /*50f0*/  @P1 STG.E.128 desc[UR8][R96.64], R84 ;  /* 0x0000005460001986 */ /* 0x0007e2000c101d08 */
[----:B-1----:R-:W-:-:S03]  /*5100*/  IMAD.WIDE.U32 R98, R116, 0x10, R98 ;  /* 0x0000001074627825 */ /* 0x002fc600078e0062 */
[----:B------:R3:W-:Y:S04]  /*5110*/  @P1 STG.E.128 desc[UR8][R96.64+0x10], R88 ;  /* 0x0000105860001986 */ /* 0x0007e8000c101d08 */
[----:B------:R3:W-:Y:S02]  /*5120*/  STG.E.128 desc[UR8][R98.64], R92 ;  /* 0x0000005c62007986 */ /* 0x0007e4000c101d08 */
.L_x_3474:
[----:B------:R-:W-:Y:S05]  /*5130*/  BSYNC.RECONVERGENT B0 ;  /* 0x0000000000007941 */ /* 0x000fea0003800200 */
.L_x_3464:
[----:B0-234-:R-:W0:Y:S01]  /*5140*/  LDC.64 R92, c[0x0][0x380] ;  /* 0x0000e000ff5c7b82 */ /* 0x01de220000000a00 */
[----:B------:R-:W-:Y:S01]  /*5150*/  UPLOP3.LUT UP1, UPT, UPT, UPT, UP1, 0x40, 0x4 ;  /* 0x000000000004789c */ /* 0x000fe20003f2e810 */
[----:B0-----:R-:W-:-:S04]  /*5160*/  IADD3 R115, PT, PT, R115, R92, RZ ;  /* 0x0000005c73737210 */ /* 0x001fc80007ffe0ff */
[----:B------:R-:W-:-:S13]  /*5170*/  ISETP.GE.AND P1, PT, R115, R93, PT ;  /* 0x0000005d7300720c */ /* 0x000fda0003f26270 */
[----:B------:R-:W-:Y:S05]  /*5180*/  @!P1 BRA `(.L_x_3487) ;  /* 0xffffffb400249947 */ /* 0x000fea000383ffff */
.L_x_3455:
        /* <DEDUP_REMOVED lines=31> */
.L_x_3488:
        /* <DEDUP_REMOVED lines=16> */
.L_x_10722:


//--------------------- .text._ZN10layer_norm13ln_bwd_kernelINS_13Kernel_traitsI13__nv_bfloat16S2_fS2_fjLj6144ELj1ELj1ELj8ELj16ENS_18Kernel_traits_baseILj6144ES2_S2_fS2_fjLj256EEEEELb1ELb0ELb0ELb1EEEvNS_9BwdParamsE --------------------------
	.section	.text._ZN10layer_norm13ln_bwd_kernelINS_13Kernel_traitsI13__nv_bfloat16S2_fS2_fjLj6144ELj1ELj1ELj8ELj16ENS_18Kernel_traits_baseILj6144ES2_S2_fS2_fjLj256EEEEELb1ELb0ELb0ELb1EEEvNS_9BwdParamsE,"ax",@progbits
	.align	128
        .global         _ZN10layer_norm13ln_bwd_kernelINS_13Kernel_traitsI13__nv_bfloat16S2_fS2_fjLj6144ELj1ELj1ELj8ELj16ENS_18Kernel_traits_baseILj6144ES2_S2_fS2_fjLj256EEEEELb1ELb0ELb0ELb1EEEvNS_9BwdParamsE
        .type           _ZN10layer_norm13ln_bwd_kernelINS_13Kernel_traitsI13__nv_bfloat16S2_fS2_fjLj6144ELj1ELj1ELj8ELj16ENS_18Kernel_traits_baseILj6144ES2_S2_fS2_fjLj256EEEEELb1ELb0ELb0ELb1EEEvNS_9BwdParamsE,@function
        .size           _ZN10layer_norm13ln_bwd_kernelINS_13Kernel_traitsI13__nv_bfloat16S2_fS2_fjLj6144ELj1ELj1ELj8ELj16ENS_18Kernel_traits_baseILj6144ES2_S2_fS2_fjLj256EEEEELb1ELb0ELb0ELb1EEEvNS_9BwdParamsE,(.L_x_10723 - _ZN10layer_norm13ln_bwd_kernelINS_13Kernel_traitsI13__nv_bfloat16S2_fS2_fjLj6144ELj1ELj1ELj8ELj16ENS_18Kernel_traits_baseILj6144ES2_S2_fS2_fjLj256EEEEELb1ELb0ELb0ELb1EEEvNS_9BwdParamsE)
        .other          _ZN10layer_norm13ln_bwd_kernelINS_13Kernel_traitsI13__nv_bfloat16S2_fS2_fjLj6144ELj1ELj1ELj8ELj16ENS_18Kernel_traits_baseILj6144ES2_S2_fS2_fjLj256EEEEELb1ELb0ELb0ELb1EEEvNS_9BwdParamsE,@"STO_CUDA_ENTRY STV_DEFAULT"
_ZN10layer_norm13ln_bwd_kernelINS_13Kernel_traitsI13__nv_bfloat16S2_fS2_fjLj6144ELj1ELj1ELj8ELj16ENS_18Kernel_traits_baseILj6144ES2_S2_fS2_fjLj256EEEEELb1ELb0ELb0ELb1EEEvNS_9BwdParamsE:
.text._ZN10layer_norm13ln_bwd_kernelINS_13Kernel_traitsI13__nv_bfloat16S2_fS2_fjLj6144ELj1ELj1ELj8ELj16ENS_18Kernel_traits_baseILj6144ES2_S2_fS2_fjLj256EEEEELb1ELb0ELb0ELb1EEEvNS_9BwdParamsE:
        /* <DEDUP_REMOVED lines=32> */
[----:B------:R-:W-:Y:S01]  /*0200*/  HFMA2 R132, -RZ, RZ, 0, 0 ;  /* 0x00000000ff847431 */ /* 0x000fe200000001ff */
[----:B------:R-:W-:Y:S02]  /*0210*/  PLOP3.LUT P3, PT, PT, PT, PT, 0x8, 0x80 ;  /* 0x000000000080781c */ /* 0x000fe40003f6e170 */
[----:B------:R-:W-:Y:S02]  /*0220*/  CS2R R130, SRZ ;  /* 0x0000000000827805 */ /* 0x000fe4000001ff00 */
[----:B------:R-:W-:Y:S02]  /*0230*/  MOV R133, UR5 ;  /* 0x0000000500857c02 */ /* 0x000fe40008000f00 */
        /* <DEDUP_REMOVED lines=23> */
[----:B------:R-:W-:Y:S01]  /*03b0*/  CS2R R86, SRZ ;  /* 0x0000000000567805 */ /* 0x000fe2000001ff00 */
[----:B0-----:R-:W2:Y:S01]  /*03c0*/  LDG.E.128 R12, desc[UR6][R146.64] ;  /* 0x00000006920c7981 */ /* 0x001ea2000c1e1d00 */
[----:B------:R-:W-:Y:S01]  /*03d0*/  MOV R85, RZ ;  /* 0x000000ff00557202 */ /* 0x000fe20000000f00 */
[----:B------:R-:W0:Y:S02]  /*03e0*/  LDCU UR4, c[0x0][0x408] ;  /* 0x00008100ff0477ac */ /* 0x000e240008000800 */
[----:B------:R-:W3:Y:S01]  /*03f0*/  LDG.E.128 R8, desc[UR6][R146.64+0x1000] ;  /* 0x0010000692087981 */ /* 0x000ee2000c1e1d00 */
[----:B------:R-:W4:Y:S03]  /*0400*/  LDCU UR9, c[0x0][0x388] ;  /* 0x00007100ff0977ac */ /* 0x000f260008000800 */
[----:B------:R-:W5:Y:S01]  /*0410*/  LDG.E.128 R4, desc[UR6][R146.64+0x2000] ;  /* 0x0020000692047981 */ /* 0x000f62000c1e1d00 */
[----:B------:R-:W0:Y:S01]  /*0420*/  LDCU.U8 UR8, c[0x0][0x410] ;  /* 0x00008200ff0877ac */ /* 0x000e220008000000 */
[----:B------:R-:W0:Y:S01]  /*0430*/  LDCU UR12, c[0x0][0x400] ;  /* 0x00008000ff0c77ac */ /* 0x000e220008000800 */
[----:B------:R-:W0:Y:S01]  /*0440*/  LDCU.64 UR14, c[0x0][0x478] ;  /* 0x00008f00ff0e77ac */ /* 0x000e220008000a00 */
        /* <DEDUP_REMOVED lines=11> */
[----:B-----5:R-:W-:Y:S02]  /*0500*/  PRMT R76, R4, 0x7632, R76 ;  /* 0x00007632044c7816 */ /* 0x020fe4000000004c */
        /* <DEDUP_REMOVED lines=26> */
[----:B01--4-:R-:W-:-:S07]  /*06b0*/  SHF.L.U32 R73, R73, 0x10, RZ ;  /* 0x0000001049497819 */ /* 0x013fce00000006ff */
.L_x_3504:
[----:B------:R-:W0:Y:S01]  /*06c0*/  S2R R146, SR_TID.X ;  /* 0x0000000000927919 */ /* 0x000e220000002100 */
[----:B------:R-:W1:Y:S01]  /*06d0*/  LDC.64 R2, c[0x0][0x3c0] ;  /* 0x0000f000ff027b82 */ /* 0x000e620000000a00 */
[----:B------:R-:W-:-:S05]  /*06e0*/  IMAD R0, R133, UR9, RZ ;  /* 0x0000000985007c24 */ /* 0x000fca000f8e02ff */
[----:B------:R-:W-:Y:S02]  /*06f0*/  SHF.R.S32.HI R37, RZ, 0x1f, R0 ;  /* 0x0000001fff257819 */ /* 0x000fe40000011400 */
[----:B------:R-:W2:Y:S02]  /*0700*/  LDC.64 R152, c[0x0][0x3a8] ;  /* 0x0000ea00ff987b82 */ /* 0x000ea40000000a00 */
[----:B------:R-:W-:-:S06]  /*0710*/  LEA.HI R37, R37, R0, RZ, 0x3 ;  /* 0x0000000025257211 */ /* 0x000fcc00078f18ff */
[----:B------:R-:W3:Y:S01]  /*0720*/  LDC.64 R70, c[0x0][0x428] ;  /* 0x00010a00ff467b82 */ /* 0x000ee20000000a00 */
[----:B-1----:R-:W-:-:S05]  /*0730*/  IMAD.WIDE R2, R133, 0x4, R2 ;  /* 0x0000000485027825 */ /* 0x002fca00078e0202 */
[----:B------:R1:W4:Y:S01]  /*0740*/  LDG.E R0, desc[UR6][R2.64] ;  /* 0x0000000602007981 */ /* 0x000322000c1e1900 */
[----:B0-----:R-:W-:-:S05]  /*0750*/  LEA.HI.SX32 R149, R37, R146, 0x1d ;  /* 0x0000009225957211 */ /* 0x001fca00078feaff */
[C---:B--2---:R-:W-:Y:S01]  /*0760*/  IMAD.WIDE.U32 R68, R149.reuse, 0x20, R152 ;  /* 0x0000002095447825 */ /* 0x044fe200078e0098 */
[----:B-1----:R-:W0:Y:S04]  /*0770*/  LDC.64 R2, c[0x0][0x3c8] ;  /* 0x0000f200ff027b82 */ /* 0x002e280000000a00 */
[----:B------:R-:W2:Y:S01]  /*0780*/  LDG.E.128 R36, desc[UR6][R68.64] ;  /* 0x0000000644247981 */ /* 0x000ea2000c1e1d00 */
[C---:B---3--:R-:W-:Y:S01]  /*0790*/  IMAD.WIDE.U32 R40, R149.reuse, 0x10, R70 ;  /* 0x0000001095287825 */ /* 0x048fe200078e0046 */
[C---:B------:R-:W-:Y:S02]  /*07a0*/  IADD3 R147, PT, PT, R149.reuse, 0x100, RZ ;  /* 0x0000010095937810 */ /* 0x040fe40007ffe0ff */
[----:B------:R-:W-:Y:S01]  /*07b0*/  IADD3 R72, PT, PT, R149, 0x200, RZ ;  /* 0x0000020095487810 */ /* 0x000fe20007ffe0ff */
[----:B------:R-:W3:Y:S02]  /*07c0*/  LDG.E.128 R44, desc[UR6][R68.64+0x10] ;  /* 0x00001006442c7981 */ /* 0x000ee4000c1e1d00 */
[----:B------:R-:W-:-:S02]  /*07d0*/  IMAD.WIDE.U32 R150, R147, 0x20, R152 ;  /* 0x0000002093967825 */ /* 0x000fc400078e0098 */
[----:B------:R-:W3:Y:S02]  /*07e0*/  LDG.E.128 R40, desc[UR6][R40.64] ;  /* 0x0000000628287981 */ /* 0x000ee4000c1e1d00 */
[----:B------:R-:W-:Y:S02]  /*07f0*/  IMAD.WIDE.U32 R152, R72, 0x20, R152 ;  /* 0x0000002048987825 */ /* 0x000fe400078e0098 */
[----:B------:R-:W3:Y:S04]  /*0800*/  LDG.E.128 R48, desc[UR6][R150.64] ;  /* 0x0000000696307981 */ /* 0x000ee8000c1e1d00 */
[----:B------:R-:W3:Y:S04]  /*0810*/  LDG.E.128 R56, desc[UR6][R150.64+0x10] ;  /* 0x0000100696387981 */ /* 0x000ee8000c1e1d00 */
[----:B------:R-:W3:Y:S01]  /*0820*/  LDG.E.128 R60, desc[UR6][R152.64] ;  /* 0x00000006983c7981 */ /* 0x000ee2000c1e1d00 */
[----:B0-----:R-:W-:-:S03]  /*0830*/  IMAD.WIDE R2, R133, 0x4, R2 ;  /* 0x0000000485027825 */ /* 0x001fc600078e0202 */
[----:B------:R-:W3:Y:S04]  /*0840*/  LDG.E.128 R64, desc[UR6][R152.64+0x10] ;  /* 0x0000100698407981 */ /* 0x000ee8000c1e1d00 */
[----:B------:R0:W3:Y:S01]  /*0850*/  LDG.E R148, desc[UR6][R2.64] ;  /* 0x0000000602947981 */ /* 0x0000e2000c1e1900 */
[----:B------:R-:W-:-:S06]  /*0860*/  IMAD.WIDE.U32 R52, R147, 0x10, R70 ;  /* 0x0000001093347825 */ /* 0x000fcc00078e0046 */
[----:B------:R-:W3:Y:S01]  /*0870*/  LDG.E.128 R52, desc[UR6][R52.64] ;  /* 0x0000000634347981 */ /* 0x000ee2000c1e1d00 */
[----:B------:R-:W-:Y:S01]  /*0880*/  IMAD.WIDE.U32 R70, R72, 0x10, R70 ;  /* 0x0000001048467825 */ /* 0x000fe200078e0046 */
[----:B------:R-:W-:Y:S01]  /*0890*/  ISETP.NE.U32.AND P2, PT, RZ, UR10, PT ;  /* 0x0000000aff007c0c */ /* 0x000fe2000bf45070 */
[----:B0-----:R-:W0:Y:S04]  /*08a0*/  LDC.64 R2, c[0x0][0x3b0] ;  /* 0x0000ec00ff027b82 */ /* 0x001e280000000a00 */
[----:B------:R-:W3:Y:S01]  /*08b0*/  LDG.E.128 R68, desc[UR6][R70.64] ;  /* 0x0000000646447981 */ /* 0x000ee2000c1e1d00 */
[----:B------:R-:W-:Y:S02]  /*08c0*/  ISETP.NE.AND.EX P2, PT, RZ, UR11, PT, P2 ;  /* 0x0000000bff007c0c */ /* 0x000fe4000bf45320 */
[----:B------:R-:W-:-:S04]  /*08d0*/  ISETP.NE.AND P5, PT, RZ, UR8, PT ;  /* 0x00000008ff007c0c */ /* 0x000fc8000bfa5270 */
[----:B----4-:R-:W-:-:S05]  /*08e0*/  FSEL R0, R0, RZ, !P5 ;  /* 0x000000ff00007208 */ /* 0x010fca0006800000 */
[C---:B--2---:R-:W-:Y:S01]  /*08f0*/  FADD.FTZ R157, -R0.reuse, R36 ;  /* 0x00000024009d7221 */ /* 0x044fe20000010100 */
[C---:B------:R-:W-:Y:S02]  /*0900*/  FADD.FTZ R169, -R0.reuse, R37 ;  /* 0x0000002500a97221 */ /* 0x040fe40000010100 */
[----:B------:R-:W1:Y:S01]  /*0910*/  @P2 LDC.64 R36, c[0x0][0x438] ;  /* 0x00010e00ff242b82 */ /* 0x000e620000000a00 */
[C---:B------:R-:W-:Y:S01]  /*0920*/  FADD.FTZ R159, -R0.reuse, R38 ;  /* 0x00000026009f7221 */ /* 0x040fe20000010100 */
[----:B------:R-:W-:-:S06]  /*0930*/  FADD.FTZ R171, -R0, R39 ;  /* 0x0000002700ab7221 */ /* 0x000fcc0000010100 */
[----:B------:R-:W2:Y:S01]  /*0940*/  @P2 LDC.64 R38, c[0x0][0x438] ;  /* 0x00010e00ff262b82 */ /* 0x000ea20000000a00 */
[C---:B---3--:R-:W-:Y:S02]  /*0950*/  PRMT R199, R40.reuse, 0x7632, R199 ;  /* 0x0000763228c77816 */ /* 0x048fe400000000c7 */
[----:B------:R-:W-:Y:S01]  /*0960*/  SHF.L.U32 R156, R40, 0x10, RZ ;  /* 0x00000010289c7819 */ /* 0x000fe200000006ff */
[C---:B------:R-:W-:Y:S01]  /*0970*/  FADD.FTZ R185, -R0.reuse, R45 ;  /* 0x0000002d00b97221 */ /* 0x040fe20000010100 */
[C---:B------:R-:W-:Y:S01]  /*0980*/  FADD.FTZ R189, -R0.reuse, R47 ;  /* 0x0000002f00bd7221 */ /* 0x040fe20000010100 */
[C---:B------:R-:W-:Y:S01]  /*0990*/  FADD.FTZ R167, -R0.reuse, R49 ;  /* 0x0000003100a77221 */ /* 0x040fe20000010100 */
[C---:B------:R-:W-:Y:S01]  /*09a0*/  FADD.FTZ R205, -R0.reuse, R51 ;  /* 0x0000003300cd7221 */ /* 0x040fe20000010100 */
[C---:B------:R-:W-:Y:S01]  /*09b0*/  FADD.FTZ R173, -R0.reuse, R57 ;  /* 0x0000003900ad7221 */ /* 0x040fe20000010100 */
[C---:B------:R-:W-:Y:S01]  /*09c0*/  FADD.FTZ R191, -R0.reuse, R59 ;  /* 0x0000003b00bf7221 */ /* 0x040fe20000010100 */
[----:B------:R-:W-:Y:S01]  /*09d0*/  SHF.L.U32 R199, R199, 0x10, RZ ;  /* 0x00000010c7c77819 */ /* 0x000fe200000006ff */
[C---:B------:R-:W-:Y:S01]  /*09e0*/  FADD.FTZ R161, -R0.reuse, R44 ;  /* 0x0000002c00a17221 */ /* 0x040fe20000010100 */
[C---:B------:R-:W-:Y:S01]  /*09f0*/  FADD.FTZ R163, -R0.reuse, R46 ;  /* 0x0000002e00a37221 */ /* 0x040fe20000010100 */
[C---:B------:R-:W-:Y:S01]  /*0a00*/  FADD.FTZ R165, -R0.reuse, R48 ;  /* 0x0000003000a57221 */ /* 0x040fe20000010100 */
[----:B------:R-:W-:Y:S01]  /*0a10*/  FADD.FTZ R203, -R0, R50 ;  /* 0x0000003200cb7221 */ /* 0x000fe20000010100 */
[----:B-1----:R-:W-:-:S04]  /*0a20*/  @P2 IMAD.WIDE.U32 R36, R147, 0x20, R36 ;  /* 0x0000002093242825 */ /* 0x002fc800078e0024 */
        /* <DEDUP_REMOVED lines=12> */
[----:B--2---:R-:W-:Y:S01]  /*0af0*/  @P2 IMAD.WIDE.U32 R38, R72, 0x20, R38 ;  /* 0x0000002048262825 */ /* 0x004fe200078e0026 */
[C---:B------:R-:W-:Y:S01]  /*0b00*/  PRMT R194, R41.reuse, 0x7632, R194 ;  /* 0x0000763229c27816 */ /* 0x040fe200000000c2 */
[----:B------:R-:W5:Y:S01]  /*0b10*/  @P2 LDG.E.128 R12, desc[UR6][R36.64] ;  /* 0x00000006240c2981 */ /* 0x000f62000c1e1d00 */
[----:B------:R-:W-:Y:S01]  /*0b20*/  SHF.L.U32 R154, R41, 0x10, RZ ;  /* 0x00000010299a7819 */ /* 0x000fe200000006ff */
[----:B------:R-:W-:-:S02]  /*0b30*/  FMUL.FTZ R186, R84, R199 ;  /* 0x000000c754ba7220 */ /* 0x000fc40000410000 */
[----:B------:R1:W5:Y:S01]  /*0b40*/  @P2 LDG.E.128 R16, desc[UR6][R36.64+0x10] ;  /* 0x0000100624102981 */ /* 0x000362000c1e1d00 */
[----:B------:R-:W-:Y:S01]  /*0b50*/  FMUL.FTZ R169, R148, R169 ;  /* 0x000000a994a97220 */ /* 0x000fe20000410000 */
[----:B------:R-:W-:Y:S01]  /*0b60*/  SHF.L.U32 R194, R194, 0x10, RZ ;  /* 0x00000010c2c27819 */ /* 0x000fe200000006ff */
[----:B------:R-:W-:Y:S01]  /*0b70*/  FMUL.FTZ R175, R144, R154 ;  /* 0x0000009a90af7220 */ /* 0x000fe20000410000 */
[----:B------:R-:W5:Y:S01]  /*0b80*/  @P2 LDG.E.128 R20, desc[UR6][R38.64] ;  /* 0x0000000626142981 */ /* 0x000f62000c1e1d00 */
[----:B------:R-:W-:Y:S01]  /*0b90*/  FMUL.FTZ R176, R148, R159 ;  /* 0x0000009f94b07220 */ /* 0x000fe20000410000 */
[C---:B------:R-:W-:Y:S02]  /*0ba0*/  PRMT R195, R42.reuse, 0x7632, R195 ;  /* 0x000076322ac37816 */ /* 0x040fe400000000c3 */
[----:B------:R-:W-:Y:S01]  /*0bb0*/  SHF.L.U32 R150, R42, 0x10, RZ ;  /* 0x000000102a967819 */ /* 0x000fe200000006ff */
[----:B------:R2:W5:Y:S01]  /*0bc0*/  @P2 LDG.E.128 R24, desc[UR6][R38.64+0x10] ;  /* 0x0000100626182981 */ /* 0x000562000c1e1d00 */
[----:B-1----:R-:W-:Y:S01]  /*0bd0*/  FADD.FTZ R37, RZ, R181 ;  /* 0x000000b5ff257221 */ /* 0x002fe20000010000 */
[----:B------:R-:W-:Y:S01]  /*0be0*/  FFMA.FTZ R36, R0, R181, RZ ;  /* 0x000000b500247223 */ /* 0x000fe200000100ff */
[----:B------:R-:W-:Y:S01]  /*0bf0*/  FMUL.FTZ R188, R83, R194 ;  /* 0x000000c253bc7220 */ /* 0x000fe20000410000 */
[C---:B------:R-:W-:Y:S01]  /*0c00*/  FMUL.FTZ R171, R148.reuse, R171 ;  /* 0x000000ab94ab7220 */ /* 0x040fe20000410000 */
[----:B------:R-:W-:Y:S01]  /*0c10*/  FMUL.FTZ R182, R148, R161 ;  /* 0x000000a194b67220 */ /* 0x000fe20000410000 */
[----:B------:R-:W-:-:S02]  /*0c20*/  PRMT R183, R43, 0x7632, R183 ;  /* 0x000076322bb77816 */ /* 0x000fc400000000b7 */
[----:B------:R-:W-:Y:S01]  /*0c30*/  SHF.L.U32 R152, R43, 0x10, RZ ;  /* 0x000000102b987819 */ /* 0x000fe200000006ff */
[----:B------:R-:W-:Y:S01]  /*0c40*/  FMUL.FTZ R185, R148, R185 ;  /* 0x000000b994b97220 */ /* 0x000fe20000410000 */
[----:B--2---:R-:W-:Y:S01]  /*0c50*/  FADD.FTZ R38, R186, R37 ;  /* 0x00000025ba267221 */ /* 0x004fe20000010000 */
[----:B------:R-:W-:Y:S01]  /*0c60*/  FFMA.FTZ R37, R169, R186, R36 ;  /* 0x000000baa9257223 */ /* 0x000fe20000010024 */
[----:B------:R-:W-:Y:S01]  /*0c70*/  SHF.L.U32 R195, R195, 0x10, RZ ;  /* 0x00000010c3c37819 */ /* 0x000fe200000006ff */
[----:B------:R-:W-:Y:S01]  /*0c80*/  FMUL.FTZ R177, R143, R150 ;  /* 0x000000968fb17220 */ /* 0x000fe20000410000 */
[----:B------:R-:W-:Y:S01]  /*0c90*/  FADD.FTZ R39, R175, R38 ;  /* 0x00000026af277221 */ /* 0x000fe20000010000 */
[----:B------:R-:W-:Y:S01]  /*0ca0*/  FFMA.FTZ R36, R176, R175, R37 ;  /* 0x000000afb0247223 */ /* 0x000fe20000010025 */
[----:B------:R-:W1:Y:S02]  /*0cb0*/  @P1 LDC.64 R42, c[0x0][0x3e0] ;  /* 0x0000f800ff2a1b82 */ /* 0x000e640000000a00 */
        /* <DEDUP_REMOVED lines=15> */
[----:B------:R-:W-:Y:S01]  /*0db0*/  FFMA.FTZ R36, R184, R179, R37 ;  /* 0x000000b3b8247223 */ /* 0x000fe20000010025 */
[----:B------:R-:W-:Y:S01]  /*0dc0*/  PRMT R174, R54, 0x7632, R174 ;  /* 0x0000763236ae7816 */ /* 0x000fe200000000ae */
[----:B------:R-:W-:Y:S01]  /*0dd0*/  FMUL.FTZ R161, R141, R158 ;  /* 0x0000009e8da17220 */ /* 0x000fe20000410000 */
[----:B------:R-:W-:Y:S01]  /*0de0*/  SHF.L.U32 R201, R201, 0x10, RZ ;  /* 0x00000010c9c97819 */ /* 0x000fe200000006ff */
[----:B------:R-:W-:Y:S01]  /*0df0*/  FADD.FTZ R38, R192, R39 ;  /* 0x00000027c0267221 */ /* 0x000fe20000010000 */
[C---:B------:R-:W-:Y:S01]  /*0e00*/  FMUL.FTZ R170, R148.reuse, R165 ;  /* 0x000000a594aa7220 */ /* 0x040fe20000410000 */
[----:B------:R-:W-:Y:S01]  /*0e10*/  FFMA.FTZ R37, R189, R192, R36 ;  /* 0x000000c0bd257223 */ /* 0x000fe20000010024 */
[C---:B------:R-:W-:Y:S01]  /*0e20*/  FMUL.FTZ R172, R148.reuse, R203 ;  /* 0x000000cb94ac7220 */ /* 0x040fe20000410000 */
[----:B------:R-:W-:Y:S01]  /*0e30*/  PRMT R200, R53, 0x7632, R200 ;  /* 0x0000763235c87816 */ /* 0x000fe200000000c8 */
[----:B------:R-:W-:Y:S01]  /*0e40*/  FADD.FTZ R39, R161, R38 ;  /* 0x00000026a1277221 */ /* 0x000fe20000010000 */
[----:B------:R-:W-:Y:S01]  /*0e50*/  SHF.L.U32 R160, R53, 0x10, RZ ;  /* 0x0000001035a07819 */ /* 0x000fe200000006ff */
[----:B------:R-:W-:Y:S01]  /*0e60*/  FMUL.FTZ R157, R148, R167 ;  /* 0x000000a7949d7220 */ /* 0x000fe20000410000 */
[----:B------:R-:W-:Y:S01]  /*0e70*/  SHF.L.U32 R203, R174, 0x10, RZ ;  /* 0x00000010aecb7819 */ /* 0x000fe200000006ff */
[----:B------:R-:W-:Y:S01]  /*0e80*/  FMUL.FTZ R174, R80, R201 ;  /* 0x000000c950ae7220 */ /* 0x000fe20000410000 */
[----:B------:R-:W-:Y:S01]  /*0e90*/  FFMA.FTZ R36, R170, R161, R37 ;  /* 0x000000a1aa247223 */ /* 0x000fe20000010025 */
[----:B------:R-:W-:Y:S01]  /*0ea0*/  SHF.L.U32 R200, R200, 0x10, RZ ;  /* 0x00000010c8c87819 */ /* 0x000fe200000006ff */
[----:B------:R-:W-:Y:S01]  /*0eb0*/  FMUL.FTZ R163, R140, R160 ;  /* 0x000000a08ca37220 */ /* 0x000fe20000410000 */
[----:B------:R-:W-:Y:S01]  /*0ec0*/  FADD.FTZ R38, R174, R39 ;  /* 0x00000027ae267221 */ /* 0x000fe20000010000 */
[----:B------:R-:W-:Y:S01]  /*0ed0*/  FFMA.FTZ R37, R157, R174, R36 ;  /* 0x000000ae9d257223 */ /* 0x000fe20000010024 */
[----:B------:R-:W-:Y:S01]  /*0ee0*/  SHF.L.U32 R162, R54, 0x10, RZ ;  /* 0x0000001036a27819 */ /* 0x000fe200000006ff */
[----:B-1----:R-:W-:-:S04]  /*0ef0*/  @P1 IMAD.WIDE R42, R133, 0x2, R42 ;  /* 0x00000002852a1825 */ /* 0x002fc800078e022a */
[----:B------:R-:W-:Y:S01]  /*0f00*/  FMUL.FTZ R180, R79, R200 ;  /* 0x000000c84fb47220 */ /* 0x000fe20000410000 */
[----:B------:R-:W-:Y:S01]  /*0f10*/  FADD.FTZ R39, R163, R38 ;  /* 0x00000026a3277221 */ /* 0x000fe20000010000 */
[----:B------:R-:W-:Y:S01]  /*0f20*/  FMUL.FTZ R159, R148, R205 ;  /* 0x000000cd949f7220 */ /* 0x000fe20000410000 */
[----:B------:R-:W-:Y:S01]  /*0f30*/  FFMA.FTZ R36, R172, R163, R37 ;  /* 0x000000a3ac247223 */ /* 0x000fe20000010025 */
[----:B------:R-:W-:Y:S01]  /*0f40*/  FMUL.FTZ R165, R139, R162 ;  /* 0x000000a28ba57220 */ /* 0x000fe20000410000 */
[----:B------:R-:W-:Y:S01]  /*0f50*/  FADD.FTZ R38, R180, R39 ;  /* 0x00000027b4267221 */ /* 0x000fe20000010000 */
[----:B------:R-:W2:Y:S01]  /*0f60*/  @P1 LDG.E.U16 R155, desc[UR6][R42.64] ;  /* 0x000000062a9b1981 */ /* 0x000ea2000c1e1500 */
        /* <DEDUP_REMOVED lines=31> */
[----:B------:R-:W-:Y:S01]  /*1160*/  FADD.FTZ R38, R37, R62 ;  /* 0x0000003e25267221 */ /* 0x000fe20000010000 */
[----:B------:R-:W-:Y:S01]  /*1170*/  FMUL.FTZ R58, R148, R51 ;  /* 0x00000033943a7220 */ /* 0x000fe20000410000 */
[----:B------:R-:W-:Y:S01]  /*1180*/  FMUL.FTZ R63, R136, R151 ;  /* 0x00000097883f7220 */ /* 0x000fe20000410000 */
        /* <DEDUP_REMOVED lines=27> */
[----:B------:R-:W1:Y:S02]  /*1340*/  @P2 LDC.64 R40, c[0x0][0x438] ;  /* 0x00010e00ff282b82 */ /* 0x000e640000000a00 */
[----:B------:R-:W-:Y:S01]  /*1350*/  FADD.FTZ R39, R39, R70 ;  /* 0x0000004627277221 */ /* 0x000fe20000010000 */
[----:B------:R-:W-:-:S04]  /*1360*/  FFMA.FTZ R36, R71, R70, R36 ;  /* 0x0000004647247223 */ /* 0x000fc80000010024 */
[----:B------:R-:W3:Y:S04]  /*1370*/  SHFL.DOWN PT, R38, R39, 0x10, 0x1f ;  /* 0x0a001f0027267f89 */ /* 0x000ee800000e0000 */
[----:B------:R-:W4:Y:S01]  /*1380*/  SHFL.DOWN PT, R37, R36, 0x10, 0x1f ;  /* 0x0a001f0024257f89 */ /* 0x000f2200000e0000 */
[----:B-1----:R-:W-:-:S05]  /*1390*/  @P2 IMAD.WIDE.U32 R40, R149, 0x20, R40 ;  /* 0x0000002095282825 */ /* 0x002fca00078e0028 */
[----:B------:R-:W5:Y:S01]  /*13a0*/  @P2 LDG.E.128 R4, desc[UR6][R40.64] ;  /* 0x0000000628042981 */ /* 0x000f62000c1e1d00 */
[----:B---3--:R-:W-:-:S03]  /*13b0*/  FADD.FTZ R38, R39, R38 ;  /* 0x0000002627267221 */ /* 0x008fc60000010000 */
[----:B------:R1:W5:Y:S01]  /*13c0*/  @P2 LDG.E.128 R8, desc[UR6][R40.64+0x10] ;  /* 0x0000100628082981 */ /* 0x000362000c1e1d00 */
[----:B----4-:R-:W-:-:S03]  /*13d0*/  FADD.FTZ R37, R36, R37 ;  /* 0x0000002524257221 */ /* 0x010fc60000010000 */
[----:B-1----:R-:W1:Y:S04]  /*13e0*/  SHFL.DOWN PT, R41, R38, 0x8, 0x1f ;  /* 0x09001f0026297f89 */ /* 0x002e6800000e0000 */
[----:B------:R-:W3:Y:S01]  /*13f0*/  SHFL.DOWN PT, R40, R37, 0x8, 0x1f ;  /* 0x09001f0025287f89 */ /* 0x000ee200000e0000 */
[----:B-1----:R-:W-:Y:S01]  /*1400*/  FADD.FTZ R41, R38, R41 ;  /* 0x0000002926297221 */ /* 0x002fe20000010000 */
[----:B---3--:R-:W-:-:S04]  /*1410*/  FADD.FTZ R40, R37, R40 ;  /* 0x0000002825287221 */ /* 0x008fc80000010000 */
[----:B------:R-:W1:Y:S04]  /*1420*/  SHFL.DOWN PT, R42, R41, 0x4, 0x1f ;  /* 0x08801f00292a7f89 */ /* 0x000e6800000e0000 */
[----:B------:R-:W3:Y:S01]  /*1430*/  SHFL.DOWN PT, R43, R40, 0x4, 0x1f ;  /* 0x08801f00282b7f89 */ /* 0x000ee200000e0000 */
[----:B------:R-:W4:Y:S01]  /*1440*/  S2R R46, SR_CgaCtaId ;  /* 0x00000000002e7919 */ /* 0x000f220000008800 */
[----:B-1----:R-:W-:Y:S01]  /*1450*/  FADD.FTZ R42, R41, R42 ;  /* 0x0000002a292a7221 */ /* 0x002fe20000010000 */
[----:B---3--:R-:W-:-:S04]  /*1460*/  FADD.FTZ R43, R40, R43 ;  /* 0x0000002b282b7221 */ /* 0x008fc80000010000 */
[----:B------:R-:W1:Y:S04]  /*1470*/  SHFL.DOWN PT, R39, R42, 0x2, 0x1f ;  /* 0x08401f002a277f89 */ /* 0x000e6800000e0000 */
[----:B------:R-:W3:Y:S01]  /*1480*/  SHFL.DOWN PT, R36, R43, 0x2, 0x1f ;  /* 0x08401f002b247f89 */ /* 0x000ee200000e0000 */
[----:B------:R-:W-:Y:S02]  /*1490*/  LOP3.LUT P4, RZ, R146, 0x1f, RZ, 0xc0, !PT ;  /* 0x0000001f92ff7812 */ /* 0x000fe4000788c0ff */
[----:B------:R-:W-:Y:S02]  /*14a0*/  PLOP3.LUT P0, PT, PT, PT, PT, 0x80, 0x8 ;  /* 0x000000000008781c */ /* 0x000fe40003f0f070 */
[----:B------:R-:W-:Y:S01]  /*14b0*/  MOV R37, 0x400 ;  /* 0x0000040000257802 */ /* 0x000fe20000000f00 */
[----:B-1----:R-:W-:Y:S01]  /*14c0*/  FADD.FTZ R39, R42, R39 ;  /* 0x000000272a277221 */ /* 0x002fe20000010000 */
[----:B---3--:R-:W-:-:S04]  /*14d0*/  FADD.FTZ R36, R43, R36 ;  /* 0x000000242b247221 */ /* 0x008fc80000010000 */
[----:B------:R-:W1:Y:S04]  /*14e0*/  SHFL.DOWN PT, R44, R39, 0x1, 0x1f ;  /* 0x08201f00272c7f89 */ /* 0x000e6800000e0000 */
[----:B------:R-:W3:Y:S01]  /*14f0*/  SHFL.DOWN PT, R45, R36, 0x1, 0x1f ;  /* 0x08201f00242d7f89 */ /* 0x000ee200000e0000 */
[----:B------:R-:W-:Y:S02]  /*1500*/  @!P4 PLOP3.LUT P0, PT, P3, PT, PT, 0x80, 0x8 ;  /* 0x000000000008c81c */ /* 0x000fe40001f0f070 */
[----:B----4-:R-:W-:Y:S02]  /*1510*/  LEA R40, R46, R37, 0x18 ;  /* 0x000000252e287211 */ /* 0x010fe400078ec0ff */
[----:B------:R-:W-:Y:S02]  /*1520*/  @!P4 SHF.R.U32.HI R38, RZ, 0x2, R146 ;  /* 0x00000002ff26c819 */ /* 0x000fe40000011692 */
[----:B------:R-:W-:-:S02]  /*1530*/  IADD3 R47, PT, PT, R40, 0x6040, RZ ;  /* 0x00006040282f7810 */ /* 0x000fc40007ffe0ff */
[----:B------:R-:W-:Y:S02]  /*1540*/  @!P4 LOP3.LUT R38, R38, 0x38, RZ, 0xc0, !PT ;  /* 0x000000382626c812 */ /* 0x000fe400078ec0ff */
[----:B------:R-:W-:Y:S01]  /*1550*/  @!P4 MOV R37, R47 ;  /* 0x0000002f0025c202 */ /* 0x000fe20000000f00 */
[--C-:B0-----:R-:W-:Y:S02]  /*1560*/  IMAD.WIDE.U32 R54, R149, 0x8, R2.reuse ;  /* 0x0000000895367825 */ /* 0x101fe400078e0002 */
[----:B------:R-:W-:Y:S02]  /*1570*/  @!P0 IADD3 R37, PT, PT, R40, 0x6000, RZ ;  /* 0x0000600028258810 */ /* 0x000fe40007ffe0ff */
[--C-:B------:R-:W-:Y:S02]  /*1580*/  IMAD.WIDE.U32 R52, R147, 0x8, R2.reuse ;  /* 0x0000000893347825 */ /* 0x100fe400078e0002 */
[----:B------:R-:W-:Y:S01]  /*1590*/  @!P4 IADD3 R46, PT, PT, R38, R37, RZ ;  /* 0x00000025262ec210 */ /* 0x000fe20007ffe0ff */
[----:B------:R-:W5:Y:S01]  /*15a0*/  LDG.E.64 R54, desc[UR6][R54.64] ;  /* 0x0000000636367981 */ /* 0x000f62000c1e1b00 */
[----:B------:R-:W-:-:S04]  /*15b0*/  IMAD.WIDE.U32 R2, R72, 0x8, R2 ;  /* 0x0000000848027825 */ /* 0x000fc800078e0002 */
[----:B-1----:R-:W-:Y:S01]  /*15c0*/  FADD.FTZ R44, R39, R44 ;  /* 0x0000002c272c7221 */ /* 0x002fe20000010000 */
[----:B------:R-:W5:Y:S01]  /*15d0*/  LDG.E.64 R52, desc[UR6][R52.64] ;  /* 0x0000000634347981 */ /* 0x000f62000c1e1b00 */
[----:B---3--:R-:W-:-:S03]  /*15e0*/  FADD.FTZ R45, R36, R45 ;  /* 0x0000002d242d7221 */ /* 0x008fc60000010000 */
[----:B------:R-:W5:Y:S04]  /*15f0*/  LDG.E.64 R2, desc[UR6][R2.64] ;  /* 0x0000000602027981 */ /* 0x000f68000c1e1b00 */
[----:B------:R-:W-:Y:S01]  /*1600*/  @!P4 STS.64 [R46], R44 ;  /* 0x0000002c2e00c388 */ /* 0x000fe20000000a00 */
[C---:B------:R-:W-:Y:S01]  /*1610*/  @!P3 IADD3 R47, PT, PT, R40.reuse, 0x6000, RZ ;  /* 0x00006000282fb810 */ /* 0x040fe20007ffe0ff */
[----:B------:R-:W-:Y:S01]  /*1620*/  BAR.SYNC.DEFER_BLOCKING 0x0 ;  /* 0x0000000000007b1d */ /* 0x000fe20000010000 */
[C---:B------:R-:W-:Y:S02]  /*1630*/  IADD3 R41, PT, PT, R40.reuse, 0x6050, RZ ;  /* 0x0000605028297810 */ /* 0x040fe40007ffe0ff */
[C---:B------:R-:W-:Y:S02]  /*1640*/  @!P3 IADD3 R41, PT, PT, R40.reuse, 0x6010, RZ ;  /* 0x000060102829b810 */ /* 0x040fe40007ffe0ff */
[----:B------:R-:W-:-:S02]  /*1650*/  IADD3 R206, PT, PT, R40, 0x6060, RZ ;  /* 0x0000606028ce7810 */ /* 0x000fc40007ffe0ff */
[C---:B------:R-:W-:Y:S02]  /*1660*/  IADD3 R48, PT, PT, R40.reuse, 0x6070, RZ ;  /* 0x0000607028307810 */ /* 0x040fe40007ffe0ff */
[C---:B------:R-:W-:Y:S02]  /*1670*/  @!P3 IADD3 R206, PT, PT, R40.reuse, 0x6020, RZ ;  /* 0x0000602028ceb810 */ /* 0x040fe40007ffe0ff */
[----:B------:R-:W-:Y:S01]  /*1680*/  @!P3 IADD3 R48, PT, PT, R40, 0x6030, RZ ;  /* 0x000060302830b810 */ /* 0x000fe20007ffe0ff */
[----:B------:R-:W0:Y:S04]  /*1690*/  LDS.128 R36, [R47] ;  /* 0x000000002f247984 */ /* 0x000e280000000c00 */
[----:B------:R-:W1:Y:S04]  /*16a0*/  LDS.128 R40, [R41] ;  /* 0x0000000029287984 */ /* 0x000e680000000c00 */
[----:B------:R-:W3:Y:S04]  /*16b0*/  LDS.128 R44, [R206] ;  /* 0x00000000ce2c7984 */ /* 0x000ee80000000c00 */
[----:B------:R-:W4:Y:S01]  /*16c0*/  LDS.128 R48, [R48] ;  /* 0x0000000030307984 */ /* 0x000f220000000c00 */
        /* <DEDUP_REMOVED lines=19> */
[----:B------:R-:W-:Y:S01]  /*1800*/  MOV R46, 0x3f800000 ;  /* 0x3f800000002e7802 */ /* 0x000fe20000000f00 */
        /* <DEDUP_REMOVED lines=46> */
[----:B--2---:R-:W-:Y:S01]  /*1af0*/  @P1 SHF.L.U32 R46, R155, 0x10, RZ ;  /* 0x000000109b2e1819 */ /* 0x004fe200000006ff */
[----:B------:R-:W-:Y:S01]  /*1b00*/  FMUL.FTZ R47, R36, UR12 ;  /* 0x0000000c242f7c20 */ /* 0x000fe20008410000 */
        /* <DEDUP_REMOVED lines=12> */
[--C-:B------:R-:W-:Y:S01]  /*1bd0*/  FFMA.FTZ R171, R171, R47, R48.reuse ;  /* 0x0000002fabab7223 */ /* 0x100fe20000010030 */
[----:B-----5:R-:W-:Y:S01]  /*1be0*/  FFMA.FTZ R169, R148, R169, R5 ;  /* 0x000000a994a97223 */ /* 0x020fe20000010005 */
[-CC-:B------:R-:W-:Y:S01]  /*1bf0*/  FFMA.FTZ R185, R185, R47.reuse, R48.reuse ;  /* 0x0000002fb9b97223 */ /* 0x180fe20000010030 */
[-CC-:B------:R-:W-:Y:S01]  /*1c00*/  FFMA.FTZ R184, R184, R47.reuse, R48.reuse ;  /* 0x0000002fb8b87223 */ /* 0x180fe20000010030 */
[----:B------:R-:W-:Y:S01]  /*1c10*/  FFMA.FTZ R0, R0, R47, R48 ;  /* 0x0000002f00007223 */ /* 0x000fe20000010030 */
[-C--:B------:R-:W-:Y:S01]  /*1c20*/  FMUL.FTZ R169, R169, R46.reuse ;  /* 0x0000002ea9a97220 */ /* 0x080fe20000410000 */
[C---:B------:R-:W-:Y:S01]  /*1c30*/  FFMA.FTZ R175, R148.reuse, R175, R6 ;  /* 0x000000af94af7223 */ /* 0x040fe20000010006 */
[----:B------:R-:W-:Y:S01]  /*1c40*/  FFMA.FTZ R177, R148, R177, R8 ;  /* 0x000000b194b17223 */ /* 0x000fe20000010008 */
[----:B------:R-:W-:Y:S01]  /*1c50*/  FADD.FTZ R192, R192, -R189 ;  /* 0x800000bdc0c07221 */ /* 0x000fe20000010000 */
[----:B------:R-:W-:Y:S01]  /*1c60*/  FADD.FTZ R171, R188, -R171 ;  /* 0x800000abbcab7221 */ /* 0x000fe20000010000 */
[----:B------:R-:W-:Y:S01]  /*1c70*/  FADD.FTZ R190, R190, -R185 ;  /* 0x800000b9bebe7221 */ /* 0x000fe20000010000 */
[----:B------:R-:W-:Y:S01]  /*1c80*/  FADD.FTZ R179, R179, -R184 ;  /* 0x800000b8b3b37221 */ /* 0x000fe20000010000 */
[----:B------:R-:W-:Y:S01]  /*1c90*/  FADD.FTZ R181, R181, -R0 ;  /* 0x80000000b5b57221 */ /* 0x000fe20000010000 */
[----:B------:R-:W-:Y:S01]  /*1ca0*/  FMUL.FTZ R169, R169, UR4 ;  /* 0x00000004a9a97c20 */ /* 0x000fe20008410000 */
[----:B------:R-:W-:Y:S01]  /*1cb0*/  LOP3.LUT P0, RZ, R54, 0xff00, RZ, 0xc0, !PT ;  /* 0x0000ff0036ff7812 */ /* 0x000fe2000780c0ff */
[-C--:B------:R-:W-:Y:S01]  /*1cc0*/  FMUL.FTZ R175, R175, R46.reuse ;  /* 0x0000002eafaf7220 */ /* 0x080fe20000410000 */
[----:B------:R-:W-:Y:S01]  /*1cd0*/  FMUL.FTZ R177, R177, R46 ;  /* 0x0000002eb1b17220 */ /* 0x000fe20000410000 */
[C---:B------:R-:W-:Y:S01]  /*1ce0*/  FFMA.FTZ R41, R148.reuse, R192, R11 ;  /* 0x000000c094297223 */ /* 0x040fe2000001000b */
[C---:B------:R-:W-:Y:S01]  /*1cf0*/  FFMA.FTZ R171, R148.reuse, R171, R7 ;  /* 0x000000ab94ab7223 */ /* 0x040fe20000010007 */
[C---:B------:R-:W-:Y:S01]  /*1d00*/  FFMA.FTZ R39, R148.reuse, R190, R9 ;  /* 0x000000be94277223 */ /* 0x040fe20000010009 */
[C---:B------:R-:W-:Y:S01]  /*1d10*/  FFMA.FTZ R179, R148.reuse, R179, R10 ;  /* 0x000000b394b37223 */ /* 0x040fe2000001000a */
[----:B------:R-:W-:Y:S01]  /*1d20*/  FFMA.FTZ R181, R148, R181, R4 ;  /* 0x000000b594b57223 */ /* 0x000fe20000010004 */
[----:B------:R-:W-:Y:S01]  /*1d30*/  FMUL.FTZ R175, R175, UR4 ;  /* 0x00000004afaf7c20 */ /* 0x000fe20008410000 */
[----:B------:R-:W-:Y:S01]  /*1d40*/  FMUL.FTZ R177, R177, UR4 ;  /* 0x00000004b1b17c20 */ /* 0x000fe20008410000 */
[----:B------:R-:W-:Y:S01]  /*1d50*/  FSEL R169, R169, RZ, P0 ;  /* 0x000000ffa9a97208 */ /* 0x000fe20000000000 */
[-C--:B------:R-:W-:Y:S01]  /*1d60*/  FMUL.FTZ R41, R41, R46.reuse ;  /* 0x0000002e29297220 */ /* 0x080fe20000410000 */
[C---:B------:R-:W-:Y:S01]  /*1d70*/  LOP3.LUT P6, RZ, R54.reuse, 0xff0000, RZ, 0xc0, !PT ;  /* 0x00ff000036ff7812 */ /* 0x040fe200078cc0ff */
[-C--:B------:R-:W-:Y:S01]  /*1d80*/  FMUL.FTZ R171, R171, R46.reuse ;  /* 0x0000002eabab7220 */ /* 0x080fe20000410000 */
[----:B------:R-:W-:Y:S01]  /*1d90*/  LOP3.LUT P2, RZ, R55, 0xff, RZ, 0xc0, !PT ;  /* 0x000000ff37ff7812 */ /* 0x000fe2000784c0ff */
[-C--:B------:R-:W-:Y:S01]  /*1da0*/  FMUL.FTZ R179, R179, R46.reuse ;  /* 0x0000002eb3b37220 */ /* 0x080fe20000410000 */
[C---:B------:R-:W-:Y:S01]  /*1db0*/  ISETP.GE.U32.AND P0, PT, R54.reuse, RZ, PT ;  /* 0x000000ff3600720c */ /* 0x040fe20003f06070 */
[-C--:B------:R-:W-:Y:S01]  /*1dc0*/  FMUL.FTZ R39, R39, R46.reuse ;  /* 0x0000002e27277220 */ /* 0x080fe20000410000 */
[----:B------:R-:W-:Y:S01]  /*1dd0*/  FMUL.FTZ R181, R181, R46 ;  /* 0x0000002eb5b57220 */ /* 0x000fe20000410000 */
[----:B------:R-:W-:Y:S01]  /*1de0*/  FMUL.FTZ R41, R41, UR4 ;  /* 0x0000000429297c20 */ /* 0x000fe20008410000 */
[----:B------:R-:W-:Y:S01]  /*1df0*/  FSEL R37, R175, RZ, P6 ;  /* 0x000000ffaf257208 */ /* 0x000fe20003000000 */
[----:B------:R-:W-:Y:S01]  /*1e00*/  FMUL.FTZ R179, R179, UR4 ;  /* 0x00000004b3b37c20 */ /* 0x000fe20008410000 */
[----:B------:R-:W-:Y:S01]  /*1e10*/  FSEL R38, R177, RZ, P2 ;  /* 0x000000ffb1267208 */ /* 0x000fe20001000000 */
[----:B------:R-:W-:Y:S01]  /*1e20*/  FMUL.FTZ R39, R39, UR4 ;  /* 0x0000000427277c20 */ /* 0x000fe20008410000 */
[----:B------:R-:W-:Y:S01]  /*1e30*/  ISETP.GE.U32.AND.EX P0, PT, R55, 0x1000000, PT, P0 ;  /* 0x010000003700780c */ /* 0x000fe20003f06100 */
[----:B------:R-:W-:Y:S01]  /*1e40*/  FMUL.FTZ R171, R171, UR4 ;  /* 0x00000004abab7c20 */ /* 0x000fe20008410000 */
[----:B------:R-:W-:Y:S01]  /*1e50*/  FMUL.FTZ R181, R181, UR4 ;  /* 0x00000004b5b57c20 */ /* 0x000fe20008410000 */
[----:B------:R-:W-:-:S02]  /*1e60*/  LOP3.LUT P4, RZ, R54, 0xff000000, RZ, 0xc0, !PT ;  /* 0xff00000036ff7812 */ /* 0x000fc4000788c0ff */
[C---:B------:R-:W-:Y:S02]  /*1e70*/  LOP3.LUT P5, RZ, R55.reuse, 0xff00, RZ, 0xc0, !PT ;  /* 0x0000ff0037ff7812 */ /* 0x040fe400078ac0ff */
[----:B------:R-:W-:Y:S02]  /*1e80*/  LOP3.LUT P6, RZ, R55, 0xff0000, RZ, 0xc0, !PT ;  /* 0x00ff000037ff7812 */ /* 0x000fe400078cc0ff */
[----:B------:R-:W-:Y:S02]  /*1e90*/  LOP3.LUT P2, RZ, R54, 0xff, RZ, 0xc0, !PT ;  /* 0x000000ff36ff7812 */ /* 0x000fe4000784c0ff */
        /* <DEDUP_REMOVED lines=9> */
[----:B------:R-:W-:Y:S06]  /*1f30*/  BRA `(.L_x_3492) ;  /* 0x0000000000f47947 */ /* 0x000fec0003800000 */
.L_x_3491:
[-CC-:B------:R-:W-:Y:S01]  /*1f40*/  FFMA.FTZ R182, R182, R47.reuse, R48.reuse ;  /* 0x0000002fb6b67223 */ /* 0x180fe20000010030 */
[-CC-:B------:R-:W-:Y:S01]  /*1f50*/  FFMA.FTZ R184, R184, R47.reuse, R48.reuse ;  /* 0x0000002fb8b87223 */ /* 0x180fe20000010030 */
[-C--:B------:R-:W-:Y:S01]  /*1f60*/  FFMA.FTZ R189, R189, R47.reuse, R48 ;  /* 0x0000002fbdbd7223 */ /* 0x080fe20000010030 */
[----:B-----5:R-:W-:Y:S01]  /*1f70*/  ISETP.GE.U32.AND P0, PT, R54, RZ, PT ;  /* 0x000000ff3600720c */ /* 0x020fe20003f06070 */
[----:B------:R-:W-:Y:S01]  /*1f80*/  FADD.FTZ R177, R177, -R182 ;  /* 0x800000b6b1b17221 */ /* 0x000fe20000010000 */
[----:B------:R-:W-:Y:S01]  /*1f90*/  FADD.FTZ R179, R179, -R184 ;  /* 0x800000b8b3b37221 */ /* 0x000fe20000010000 */
[----:B------:R-:W-:Y:S01]  /*1fa0*/  FADD.FTZ R192, R192, -R189 ;  /* 0x800000bdc0c07221 */ /* 0x000fe20000010000 */
[----:B------:R-:W-:Y:S01]  /*1fb0*/  FFMA.FTZ R169, R169, R47, R48 ;  /* 0x0000002fa9a97223 */ /* 0x000fe20000010030 */
[C---:B------:R-:W-:Y:S01]  /*1fc0*/  FFMA.FTZ R28, R148.reuse, R177, R8 ;  /* 0x000000b1941c7223 */ /* 0x040fe20000010008 */
[C---:B------:R-:W-:Y:S01]  /*1fd0*/  FFMA.FTZ R30, R148.reuse, R179, R10 ;  /* 0x000000b3941e7223 */ /* 0x040fe2000001000a */
[----:B------:R-:W-:Y:S01]  /*1fe0*/  FFMA.FTZ R31, R148, R192, R11 ;  /* 0x000000c0941f7223 */ /* 0x000fe2000001000b */
[-CC-:B------:R-:W-:Y:S01]  /*1ff0*/  FFMA.FTZ R176, R176, R47.reuse, R48.reuse ;  /* 0x0000002fb0b07223 */ /* 0x180fe20000010030 */
[-C--:B------:R-:W-:Y:S01]  /*2000*/  FMUL.FTZ R29, R28, R46.reuse ;  /* 0x0000002e1c1d7220 */ /* 0x080fe20000410000 */
[-C--:B------:R-:W-:Y:S01]  /*2010*/  FMUL.FTZ R32, R30, R46.reuse ;  /* 0x0000002e1e207220 */ /* 0x080fe20000410000 */
[----:B------:R-:W-:Y:S01]  /*2020*/  FMUL.FTZ R33, R31, R46 ;  /* 0x0000002e1f217220 */ /* 0x000fe20000410000 */
[-CC-:B------:R-:W-:Y:S01]  /*2030*/  FFMA.FTZ R185, R185, R47.reuse, R48.reuse ;  /* 0x0000002fb9b97223 */ /* 0x180fe20000010030 */
[-CC-:B------:R-:W-:Y:S01]  /*2040*/  FFMA.FTZ R171, R171, R47.reuse, R48.reuse ;  /* 0x0000002fabab7223 */ /* 0x180fe20000010030 */
[----:B------:R-:W-:Y:S01]  /*2050*/  FFMA.FTZ R0, R0, R47, R48 ;  /* 0x0000002f00007223 */ /* 0x000fe20000010030 */
[----:B------:R-:W-:Y:S01]  /*2060*/  FMUL.FTZ R32, R32, UR4 ;  /* 0x0000000420207c20 */ /* 0x000fe20008410000 */
[----:B------:R-:W-:Y:S01]  /*2070*/  FMUL.FTZ R33, R33, UR4 ;  /* 0x0000000421217c20 */ /* 0x000fe20008410000 */
[----:B------:R-:W-:Y:S01]  /*2080*/  FMUL.FTZ R29, R29, UR4 ;  /* 0x000000041d1d7c20 */ /* 0x000fe20008410000 */
[C---:B------:R-:W-:Y:S01]  /*2090*/  LOP3.LUT P5, RZ, R55.reuse, 0xff, RZ, 0xc0, !PT ;  /* 0x000000ff37ff7812 */ /* 0x040fe200078ac0ff */
[----:B------:R-:W-:Y:S01]  /*20a0*/  FADD.FTZ R169, R186, -R169 ;  /* 0x800000a9baa97221 */ /* 0x000fe20000010000 */
[----:B------:R-:W-:Y:S01]  /*20b0*/  LOP3.LUT P6, RZ, R55, 0xff0000, RZ, 0xc0, !PT ;  /* 0x00ff000037ff7812 */ /* 0x000fe200078cc0ff */
[----:B------:R-:W-:Y:S01]  /*20c0*/  FADD.FTZ R175, R175, -R176 ;  /* 0x800000b0afaf7221 */ /* 0x000fe20000010000 */
[----:B------:R-:W-:Y:S01]  /*20d0*/  ISETP.GE.U32.AND.EX P0, PT, R55, 0x1000000, PT, P0 ;  /* 0x010000003700780c */ /* 0x000fe20003f06100 */
[----:B------:R-:W-:Y:S01]  /*20e0*/  FADD.FTZ R190, R190, -R185 ;  /* 0x800000b9bebe7221 */ /* 0x000fe20000010000 */
[----:B------:R-:W-:Y:S01]  /*20f0*/  FADD.FTZ R188, R188, -R171 ;  /* 0x800000abbcbc7221 */ /* 0x000fe20000010000 */
[----:B------:R-:W-:Y:S01]  /*2100*/  FADD.FTZ R181, R181, -R0 ;  /* 0x80000000b5b57221 */ /* 0x000fe20000010000 */
[----:B------:R-:W-:Y:S01]  /*2110*/  FSEL R44, R32, RZ, P6 ;  /* 0x000000ff202c7208 */ /* 0x000fe20003000000 */
[C---:B------:R-:W-:Y:S01]  /*2120*/  FFMA.FTZ R34, R148.reuse, R175, R6 ;  /* 0x000000af94227223 */ /* 0x040fe20000010006 */
[----:B------:R-:W-:Y:S01]  /*2130*/  FSEL R45, R33, RZ, P0 ;  /* 0x000000ff212d7208 */ /* 0x000fe20000000000 */
[C---:B------:R-:W-:Y:S01]  /*2140*/  FFMA.FTZ R33, R148.reuse, R169, R5 ;  /* 0x000000a994217223 */ /* 0x040fe20000010005 */
[----:B------:R-:W-:Y:S01]  /*2150*/  FSEL R42, R29, RZ, P5 ;  /* 0x000000ff1d2a7208 */ /* 0x000fe20002800000 */
[C---:B------:R-:W-:Y:S01]  /*2160*/  FFMA.FTZ R29, R148.reuse, R190, R9 ;  /* 0x000000be941d7223 */ /* 0x040fe20000010009 */
[C---:B------:R-:W-:Y:S01]  /*2170*/  FFMA.FTZ R35, R148.reuse, R188, R7 ;  /* 0x000000bc94237223 */ /* 0x040fe20000010007 */
[----:B------:R-:W-:Y:S01]  /*2180*/  FFMA.FTZ R32, R148, R181, R4 ;  /* 0x000000b594207223 */ /* 0x000fe20000010004 */
        /* <DEDUP_REMOVED lines=14> */
[----:B------:R-:W-:Y:S02]  /*2270*/  LOP3.LUT P5, RZ, R55, 0xff00, RZ, 0xc0, !PT ;  /* 0x0000ff0037ff7812 */ /* 0x000fe400078ac0ff */
[----:B------:R-:W-:Y:S02]  /*2280*/  FSEL R37, R37, RZ, P6 ;  /* 0x000000ff25257208 */ /* 0x000fe40003000000 */
        /* <DEDUP_REMOVED lines=8> */
.L_x_3492:
        /* <DEDUP_REMOVED lines=13> */
[----:B------:R-:W-:Y:S01]  /*23e0*/  FFMA.FTZ R173, R173, R47, R48 ;  /* 0x0000002fadad7223 */ /* 0x000fe20000010030 */
[----:B------:R-:W-:Y:S01]  /*23f0*/  FADD.FTZ R167, R167, -R196 ;  /* 0x800000c4a7a77221 */ /* 0x000fe20000010000 */
[----:B------:R-:W-:Y:S01]  /*2400*/  FADD.FTZ R202, R202, -R191 ;  /* 0x800000bfcaca7221 */ /* 0x000fe20000010000 */
[----:B------:R-:W-:Y:S01]  /*2410*/  FADD.FTZ R165, R165, -R178 ;  /* 0x800000b2a5a57221 */ /* 0x000fe20000010000 */
[----:B------:R-:W-:Y:S01]  /*2420*/  LOP3.LUT P6, RZ, R53, 0xff0000, RZ, 0xc0, !PT ;  /* 0x00ff000035ff7812 */ /* 0x000fe200078cc0ff */
[C---:B0-----:R-:W-:Y:S01]  /*2430*/  FFMA.FTZ R30, R148.reuse, R167, R18 ;  /* 0x000000a7941e7223 */ /* 0x041fe20000010012 */
[C---:B------:R-:W-:Y:S01]  /*2440*/  FFMA.FTZ R31, R148.reuse, R202, R19 ;  /* 0x000000ca941f7223 */ /* 0x040fe20000010013 */
[----:B------:R-:W-:Y:S01]  /*2450*/  FFMA.FTZ R28, R148, R165, R16 ;  /* 0x000000a5941c7223 */ /* 0x000fe20000010010 */
[----:B------:R-:W-:Y:S01]  /*2460*/  FADD.FTZ R198, R198, -R173 ;  /* 0x800000adc6c67221 */ /* 0x000fe20000010000 */
[-C--:B------:R-:W-:Y:S01]  /*2470*/  FMUL.FTZ R29, R30, R46.reuse ;  /* 0x0000002e1e1d7220 */ /* 0x080fe20000410000 */
[-C--:B------:R-:W-:Y:S01]  /*2480*/  FMUL.FTZ R32, R31, R46.reuse ;  /* 0x0000002e1f207220 */ /* 0x080fe20000410000 */
[----:B------:R-:W-:Y:S01]  /*2490*/  ISETP.GE.U32.AND P2, PT, R52, RZ, PT ;  /* 0x000000ff3400720c */ /* 0x000fe20003f46070 */
[-CC-:B------:R-:W-:Y:S01]  /*24a0*/  FFMA.FTZ R157, R157, R47.reuse, R48.reuse ;  /* 0x0000002f9d9d7223 */ /* 0x180fe20000010030 */
[----:B------:R-:W-:Y:S01]  /*24b0*/  FMUL.FTZ R29, R29, UR4 ;  /* 0x000000041d1d7c20 */ /* 0x000fe20008410000 */
[-CC-:B------:R-:W-:Y:S01]  /*24c0*/  FFMA.FTZ R172, R172, R47.reuse, R48.reuse ;  /* 0x0000002facac7223 */ /* 0x180fe20000010030 */
[-CC-:B------:R-:W-:Y:S01]  /*24d0*/  FFMA.FTZ R159, R159, R47.reuse, R48.reuse ;  /* 0x0000002f9f9f7223 */ /* 0x180fe20000010030 */
[----:B------:R-:W-:Y:S01]  /*24e0*/  FFMA.FTZ R170, R170, R47, R48 ;  /* 0x0000002faaaa7223 */ /* 0x000fe20000010030 */
[----:B------:R-:W-:Y:S01]  /*24f0*/  FMUL.FTZ R0, R28, R46 ;  /* 0x0000002e1c007220 */ /* 0x000fe20000410000 */
[----:B------:R-:W-:Y:S01]  /*2500*/  FMUL.FTZ R32, R32, UR4 ;  /* 0x0000000420207c20 */ /* 0x000fe20008410000 */
[----:B------:R-:W-:Y:S01]  /*2510*/  FSEL R49, R29, RZ, P6 ;  /* 0x000000ff1d317208 */ /* 0x000fe20003000000 */
[----:B------:R-:W-:Y:S01]  /*2520*/  FFMA.FTZ R29, R148, R198, R17 ;  /* 0x000000c6941d7223 */ /* 0x000fe20000010011 */
[----:B------:R-:W-:Y:S01]  /*2530*/  ISETP.GE.U32.AND.EX P2, PT, R53, 0x1000000, PT, P2 ;  /* 0x010000003500780c */ /* 0x000fe20003f46120 */
[----:B------:R-:W-:Y:S01]  /*2540*/  FADD.FTZ R157, R174, -R157 ;  /* 0x8000009dae9d7221 */ /* 0x000fe20000010000 */
[----:B------:R-:W-:Y:S01]  /*2550*/  FADD.FTZ R163, R163, -R172 ;  /* 0x800000aca3a37221 */ /* 0x000fe20000010000 */
[----:B------:R-:W-:Y:S01]  /*2560*/  FADD.FTZ R180, R180, -R159 ;  /* 0x8000009fb4b47221 */ /* 0x000fe20000010000 */
[----:B------:R-:W-:Y:S01]  /*2570*/  FADD.FTZ R161, R161, -R170 ;  /* 0x800000aaa1a17221 */ /* 0x000fe20000010000 */
[----:B------:R-:W-:Y:S01]  /*2580*/  FMUL.FTZ R0, R0, UR4 ;  /* 0x0000000400007c20 */ /* 0x000fe20008410000 */
[----:B------:R-:W-:Y:S01]  /*2590*/  LOP3.LUT P5, RZ, R53, 0xff, RZ, 0xc0, !PT ;  /* 0x000000ff35ff7812 */ /* 0x000fe200078ac0ff */
[----:B------:R-:W-:Y:S01]  /*25a0*/  FMUL.FTZ R39, R29, R46 ;  /* 0x0000002e1d277220 */ /* 0x000fe20000410000 */
[----:B------:R-:W-:Y:S01]  /*25b0*/  FSEL R50, R32, RZ, P2 ;  /* 0x000000ff20327208 */ /* 0x000fe20001000000 */
[C---:B------:R-:W-:Y:S01]  /*25c0*/  FFMA.FTZ R33, R148.reuse, R157, R13 ;  /* 0x0000009d94217223 */ /* 0x040fe2000001000d */
[C---:B------:R-:W-:Y:S01]  /*25d0*/  FFMA.FTZ R34, R148.reuse, R163, R14 ;  /* 0x000000a394227223 */ /* 0x040fe2000001000e */
[C---:B------:R-:W-:Y:S01]  /*25e0*/  FFMA.FTZ R35, R148.reuse, R180, R15 ;  /* 0x000000b494237223 */ /* 0x040fe2000001000f */
[----:B------:R-:W-:Y:S01]  /*25f0*/  FFMA.FTZ R32, R148, R161, R12 ;  /* 0x000000a194207223 */ /* 0x000fe2000001000c */
[----:B------:R-:W-:Y:S01]  /*2600*/  FSEL R44, R0, RZ, P5 ;  /* 0x000000ff002c7208 */ /* 0x000fe20002800000 */
[----:B------:R-:W-:Y:S01]  /*2610*/  FMUL.FTZ R39, R39, UR4 ;  /* 0x0000000427277c20 */ /* 0x000fe20008410000 */
[----:B------:R-:W-:Y:S01]  /*2620*/  LOP3.LUT P5, RZ, R53, 0xff00, RZ, 0xc0, !PT ;  /* 0x0000ff0035ff7812 */ /* 0x000fe200078ac0ff */
        /* <DEDUP_REMOVED lines=8> */
[----:B------:R-:W-:-:S02]  /*26b0*/  FSEL R45, R39, RZ, P5 ;  /* 0x000000ff272d7208 */ /* 0x000fc40002800000 */
[C---:B------:R-:W-:Y:S02]  /*26c0*/  LOP3.LUT P4, RZ, R52.reuse, 0xff00, RZ, 0xc0, !PT ;  /* 0x0000ff0034ff7812 */ /* 0x040fe4000788c0ff */
[C---:B------:R-:W-:Y:S02]  /*26d0*/  LOP3.LUT P6, RZ, R52.reuse, 0xff0000, RZ, 0xc0, !PT ;  /* 0x00ff000034ff7812 */ /* 0x040fe400078cc0ff */
[C---:B------:R-:W-:Y:S02]  /*26e0*/  LOP3.LUT P2, RZ, R52.reuse, 0xff000000, RZ, 0xc0, !PT ;  /* 0xff00000034ff7812 */ /* 0x040fe4000784c0ff */
[----:B------:R-:W-:Y:S02]  /*26f0*/  LOP3.LUT P5, RZ, R52, 0xff, RZ, 0xc0, !PT ;  /* 0x000000ff34ff7812 */ /* 0x000fe400078ac0ff */
        /* <DEDUP_REMOVED lines=9> */
.L_x_3493:
        /* <DEDUP_REMOVED lines=8> */
[C---:B------:R-:W-:Y:S01]  /*2810*/  FFMA.FTZ R157, R148.reuse, R157, R13 ;  /* 0x0000009d949d7223 */ /* 0x040fe2000001000d */
[----:B------:R-:W-:Y:S01]  /*2820*/  FFMA.FTZ R165, R148, R165, R16 ;  /* 0x000000a594a57223 */ /* 0x000fe20000010010 */
[----:B------:R-:W-:Y:S01]  /*2830*/  FADD.FTZ R167, R167, -R196 ;  /* 0x800000c4a7a77221 */ /* 0x000fe20000010000 */
[-CC-:B------:R-:W-:Y:S01]  /*2840*/  FFMA.FTZ R159, R159, R47.reuse, R48.reuse ;  /* 0x0000002f9f9f7223 */ /* 0x180fe20000010030 */
[-CC-:B------:R-:W-:Y:S01]  /*2850*/  FFMA.FTZ R173, R173, R47.reuse, R48.reuse ;  /* 0x0000002fadad7223 */ /* 0x180fe20000010030 */
[----:B------:R-:W-:Y:S01]  /*2860*/  FFMA.FTZ R170, R170, R47, R48 ;  /* 0x0000002faaaa7223 */ /* 0x000fe20000010030 */
[-C--:B------:R-:W-:Y:S01]  /*2870*/  FMUL.FTZ R157, R157, R46.reuse ;  /* 0x0000002e9d9d7220 */ /* 0x080fe20000410000 */
[-C--:B------:R-:W-:Y:S01]  /*2880*/  FMUL.FTZ R165, R165, R46.reuse ;  /* 0x0000002ea5a57220 */ /* 0x080fe20000410000 */
[----:B------:R-:W-:Y:S01]  /*2890*/  FADD.FTZ R202, R202, -R191 ;  /* 0x800000bfcaca7221 */ /* 0x000fe20000010000 */
[C---:B------:R-:W-:Y:S01]  /*28a0*/  FFMA.FTZ R163, R148.reuse, R163, R14 ;  /* 0x000000a394a37223 */ /* 0x040fe2000001000e */
[----:B------:R-:W-:Y:S01]  /*28b0*/  FFMA.FTZ R167, R148, R167, R18 ;  /* 0x000000a794a77223 */ /* 0x000fe20000010012 */
[----:B------:R-:W-:Y:S01]  /*28c0*/  FADD.FTZ R159, R180, -R159 ;  /* 0x8000009fb49f7221 */ /* 0x000fe20000010000 */
[----:B------:R-:W-:Y:S01]  /*28d0*/  FADD.FTZ R198, R198, -R173 ;  /* 0x800000adc6c67221 */ /* 0x000fe20000010000 */
[----:B------:R-:W-:Y:S01]  /*28e0*/  FADD.FTZ R161, R161, -R170 ;  /* 0x800000aaa1a17221 */ /* 0x000fe20000010000 */
[----:B------:R-:W-:Y:S01]  /*28f0*/  FMUL.FTZ R157, R157, UR4 ;  /* 0x000000049d9d7c20 */ /* 0x000fe20008410000 */
[----:B------:R-:W-:Y:S01]  /*2900*/  FMUL.FTZ R165, R165, UR4 ;  /* 0x00000004a5a57c20 */ /* 0x000fe20008410000 */
[----:B------:R-:W-:Y:S01]  /*2910*/  LOP3.LUT P2, RZ, R52, 0xff00, RZ, 0xc0, !PT ;  /* 0x0000ff0034ff7812 */ /* 0x000fe2000784c0ff */
[----:B------:R-:W-:Y:S01]  /*2920*/  FMUL.FTZ R163, R163, R46 ;  /* 0x0000002ea3a37220 */ /* 0x000fe20000410000 */
[----:B------:R-:W-:Y:S01]  /*2930*/  LOP3.LUT P6, RZ, R53, 0xff, RZ, 0xc0, !PT ;  /* 0x000000ff35ff7812 */ /* 0x000fe200078cc0ff */
[C---:B0-----:R-:W-:Y:S01]  /*2940*/  FFMA.FTZ R43, R148.reuse, R202, R19 ;  /* 0x000000ca942b7223 */ /* 0x041fe20000010013 */
[----:B------:R-:W-:Y:S01]  /*2950*/  FMUL.FTZ R167, R167, R46 ;  /* 0x0000002ea7a77220 */ /* 0x000fe20000410000 */
[C---:B------:R-:W-:Y:S01]  /*2960*/  FFMA.FTZ R159, R148.reuse, R159, R15 ;  /* 0x0000009f949f7223 */ /* 0x040fe2000001000f */
[C---:B------:R-:W-:Y:S01]  /*2970*/  FFMA.FTZ R39, R148.reuse, R198, R17 ;  /* 0x000000c694277223 */ /* 0x040fe20000010011 */
[----:B------:R-:W-:Y:S01]  /*2980*/  FFMA.FTZ R161, R148, R161, R12 ;  /* 0x000000a194a17223 */ /* 0x000fe2000001000c */
[----:B------:R-:W-:Y:S01]  /*2990*/  FMUL.FTZ R163, R163, UR4 ;  /* 0x00000004a3a37c20 */ /* 0x000fe20008410000 */
[----:B------:R-:W-:Y:S01]  /*29a0*/  FSEL R157, R157, RZ, P2 ;  /* 0x000000ff9d9d7208 */ /* 0x000fe20001000000 */
[-C--:B------:R-:W-:Y:S01]  /*29b0*/  FMUL.FTZ R43, R43, R46.reuse ;  /* 0x0000002e2b2b7220 */ /* 0x080fe20000410000 */
[----:B------:R-:W-:Y:S01]  /*29c0*/  FSEL R38, R165, RZ, P6 ;  /* 0x000000ffa5267208 */ /* 0x000fe20003000000 */
[----:B------:R-:W-:Y:S01]  /*29d0*/  FMUL.FTZ R167, R167, UR4 ;  /* 0x00000004a7a77c20 */ /* 0x000fe20008410000 */
[C---:B------:R-:W-:Y:S01]  /*29e0*/  LOP3.LUT P5, RZ, R52.reuse, 0xff0000, RZ, 0xc0, !PT ;  /* 0x00ff000034ff7812 */ /* 0x040fe200078ac0ff */
[-C--:B------:R-:W-:Y:S01]  /*29f0*/  FMUL.FTZ R159, R159, R46.reuse ;  /* 0x0000002e9f9f7220 */ /* 0x080fe20000410000 */
[----:B------:R-:W-:Y:S01]  /*2a00*/  ISETP.GE.U32.AND P2, PT, R52, RZ, PT ;  /* 0x000000ff3400720c */ /* 0x000fe20003f46070 */
[-C--:B------:R-:W-:Y:S01]  /*2a10*/  FMUL.FTZ R39, R39, R46.reuse ;  /* 0x0000002e27277220 */ /* 0x080fe20000410000 */
[----:B------:R-:W-:Y:S01]  /*2a20*/  LOP3.LUT P6, RZ, R53, 0xff0000, RZ, 0xc0, !PT ;  /* 0x00ff000035ff7812 */ /* 0x000fe200078cc0ff */
[----:B------:R-:W-:Y:S01]  /*2a30*/  FMUL.FTZ R161, R161, R46 ;  /* 0x0000002ea1a17220 */ /* 0x000fe20000410000 */
[----:B------:R-:W-:Y:S01]  /*2a40*/  FMUL.FTZ R43, R43, UR4 ;  /* 0x000000042b2b7c20 */ /* 0x000fe20008410000 */
[----:B------:R-:W-:Y:S01]  /*2a50*/  FSEL R37, R163, RZ, P5 ;  /* 0x000000ffa3257208 */ /* 0x000fe20002800000 */
[----:B------:R-:W-:Y:S01]  /*2a60*/  FMUL.FTZ R159, R159, UR4 ;  /* 0x000000049f9f7c20 */ /* 0x000fe20008410000 */
[----:B------:R-:W-:Y:S01]  /*2a70*/  ISETP.GE.U32.AND.EX P2, PT, R53, 0x1000000, PT, P2 ;  /* 0x010000003500780c */ /* 0x000fe20003f46120 */
[----:B------:R-:W-:Y:S01]  /*2a80*/  FMUL.FTZ R39, R39, UR4 ;  /* 0x0000000427277c20 */ /* 0x000fe20008410000 */
[----:B------:R-:W-:Y:S01]  /*2a90*/  FMUL.FTZ R161, R161, UR4 ;  /* 0x00000004a1a17c20 */ /* 0x000fe20008410000 */
[----:B------:R-:W-:-:S02]  /*2aa0*/  FSEL R167, R167, RZ, P6 ;  /* 0x000000ffa7a77208 */ /* 0x000fc40003000000 */
[C---:B------:R-:W-:Y:S02]  /*2ab0*/  LOP3.LUT P4, RZ, R52.reuse, 0xff000000, RZ, 0xc0, !PT ;  /* 0xff00000034ff7812 */ /* 0x040fe4000788c0ff */
[----:B------:R-:W-:Y:S02]  /*2ac0*/  LOP3.LUT P5, RZ, R53, 0xff00, RZ, 0xc0, !PT ;  /* 0x0000ff0035ff7812 */ /* 0x000fe400078ac0ff */
        /* <DEDUP_REMOVED lines=9> */
.L_x_3494:
        /* <DEDUP_REMOVED lines=18> */
[-CC-:B------:R-:W-:Y:S01]  /*2c80*/  FFMA.FTZ R57, R57, R47.reuse, R48.reuse ;  /* 0x0000002f39397223 */ /* 0x180fe20000010030 */
[-C--:B------:R-:W-:Y:S01]  /*2c90*/  FMUL.FTZ R36, R28, R46.reuse ;  /* 0x0000002e1c247220 */ /* 0x080fe20000410000 */
[-C--:B------:R-:W-:Y:S01]  /*2ca0*/  FMUL.FTZ R37, R29, R46.reuse ;  /* 0x0000002e1d257220 */ /* 0x080fe20000410000 */
[----:B------:R-:W-:Y:S01]  /*2cb0*/  FMUL.FTZ R0, R34, R46 ;  /* 0x0000002e22007220 */ /* 0x000fe20000410000 */
[-CC-:B------:R-:W-:Y:S01]  /*2cc0*/  FFMA.FTZ R66, R66, R47.reuse, R48.reuse ;  /* 0x0000002f42427223 */ /* 0x180fe20000010030 */
[----:B------:R-:W-:Y:S01]  /*2cd0*/  FMUL.FTZ R36, R36, UR4 ;  /* 0x0000000424247c20 */ /* 0x000fe20008410000 */
[-CC-:B------:R-:W-:Y:S01]  /*2ce0*/  FFMA.FTZ R71, R71, R47.reuse, R48.reuse ;  /* 0x0000002f47477223 */ /* 0x180fe20000010030 */
[----:B------:R-:W-:Y:S01]  /*2cf0*/  FADD.FTZ R64, R64, -R59 ;  /* 0x8000003b40407221 */ /* 0x000fe20000010000 */
[----:B------:R-:W-:Y:S01]  /*2d00*/  FMUL.FTZ R37, R37, UR4 ;  /* 0x0000000425257c20 */ /* 0x000fe20008410000 */
[----:B------:R-:W-:Y:S01]  /*2d10*/  FFMA.FTZ R48, R56, R47, R48 ;  /* 0x0000002f38307223 */ /* 0x000fe20000010030 */
        /* <DEDUP_REMOVED lines=8> */
[C---:B------:R-:W-:Y:S01]  /*2da0*/  FFMA.FTZ R35, R148.reuse, R64, R23 ;  /* 0x0000004094237223 */ /* 0x040fe20000010017 */
[----:B------:R-:W-:Y:S01]  /*2db0*/  FADD.FTZ R61, R61, -R48 ;  /* 0x800000303d3d7221 */ /* 0x000fe20000010000 */
[----:B------:R-:W-:Y:S01]  /*2dc0*/  FSEL R39, R37, RZ, P6 ;  /* 0x000000ff25277208 */ /* 0x000fe20003000000 */
[----:B------:R-:W-:Y:S01]  /*2dd0*/  FFMA.FTZ R33, R148, R57, R21 ;  /* 0x0000003994217223 */ /* 0x000fe20000010015 */
[----:B------:R-:W-:Y:S01]  /*2de0*/  FSEL R37, R0, RZ, P5 ;  /* 0x000000ff00257208 */ /* 0x000fe20002800000 */
[C---:B------:R-:W-:Y:S01]  /*2df0*/  FFMA.FTZ R30, R148.reuse, R69, R26 ;  /* 0x00000045941e7223 */ /* 0x040fe2000001001a */
[C---:B------:R-:W-:Y:S01]  /*2e00*/  LOP3.LUT P5, RZ, R3.reuse, 0xff0000, RZ, 0xc0, !PT ;  /* 0x00ff000003ff7812 */ /* 0x040fe200078ac0ff */
[C---:B------:R-:W-:Y:S01]  /*2e10*/  FFMA.FTZ R31, R148.reuse, R70, R27 ;  /* 0x00000046941f7223 */ /* 0x040fe2000001001b */
[----:B------:R-:W-:Y:S01]  /*2e20*/  ISETP.GE.U32.AND.EX P2, PT, R3, 0x1000000, PT, P2 ;  /* 0x010000000300780c */ /* 0x000fe20003f46120 */
[-C--:B------:R-:W-:Y:S01]  /*2e30*/  FMUL.FTZ R3, R35, R46.reuse ;  /* 0x0000002e23037220 */ /* 0x080fe20000410000 */
[----:B------:R-:W-:Y:S01]  /*2e40*/  FFMA.FTZ R32, R148, R61, R20 ;  /* 0x0000003d94207223 */ /* 0x000fe20000010014 */
[-C--:B------:R-:W-:Y:S01]  /*2e50*/  FMUL.FTZ R0, R33, R46.reuse ;  /* 0x0000002e21007220 */ /* 0x080fe20000410000 */
[-C--:B------:R-:W-:Y:S01]  /*2e60*/  FMUL.FTZ R36, R30, R46.reuse ;  /* 0x0000002e1e247220 */ /* 0x080fe20000410000 */
[-C--:B------:R-:W-:Y:S01]  /*2e70*/  FMUL.FTZ R42, R31, R46.reuse ;  /* 0x0000002e1f2a7220 */ /* 0x080fe20000410000 */
[----:B------:R-:W-:Y:S01]  /*2e80*/  FMUL.FTZ R3, R3, UR4 ;  /* 0x0000000403037c20 */ /* 0x000fe20008410000 */
[----:B------:R-:W-:Y:S01]  /*2e90*/  LOP3.LUT P6, RZ, R2, 0xff000000, RZ, 0xc0, !PT ;  /* 0xff00000002ff7812 */ /* 0x000fe200078cc0ff */
[----:B------:R-:W-:Y:S01]  /*2ea0*/  FMUL.FTZ R46, R32, R46 ;  /* 0x0000002e202e7220 */ /* 0x000fe20000410000 */
[----:B------:R-:W-:Y:S01]  /*2eb0*/  FMUL.FTZ R0, R0, UR4 ;  /* 0x0000000400007c20 */ /* 0x000fe20008410000 */
[----:B------:R-:W-:Y:S01]  /*2ec0*/  LOP3.LUT P4, RZ, R2, 0xff00, RZ, 0xc0, !PT ;  /* 0x0000ff0002ff7812 */ /* 0x000fe2000788c0ff */
[----:B------:R-:W-:Y:S01]  /*2ed0*/  FMUL.FTZ R36, R36, UR4 ;  /* 0x0000000424247c20 */ /* 0x000fe20008410000 */
[----:B------:R-:W-:Y:S01]  /*2ee0*/  FMUL.FTZ R43, R42, UR4 ;  /* 0x000000042a2b7c20 */ /* 0x000fe20008410000 */
[----:B------:R-:W-:Y:S01]  /*2ef0*/  FMUL.FTZ R46, R46, UR4 ;  /* 0x000000042e2e7c20 */ /* 0x000fe20008410000 */
[----:B------:R-:W-:-:S02]  /*2f00*/  FSEL R42, R3, RZ, P6 ;  /* 0x000000ff032a7208 */ /* 0x000fc40003000000 */
[----:B------:R-:W-:Y:S02]  /*2f10*/  LOP3.LUT P6, RZ, R2, 0xff, RZ, 0xc0, !PT ;  /* 0x000000ff02ff7812 */ /* 0x000fe400078cc0ff */
        /* <DEDUP_REMOVED lines=9> */
.L_x_3495:
[-CC-:B------:R-:W-:Y:S01]  /*2fb0*/  FFMA.FTZ R60, R60, R47.reuse, R48.reuse ;  /* 0x0000002f3c3c7223 */ /* 0x180fe20000010030 */
[-CC-:B------:R-:W-:Y:S01]  /*2fc0*/  FFMA.FTZ R57, R57, R47.reuse, R48.reuse ;  /* 0x0000002f39397223 */ /* 0x180fe20000010030 */
[-CC-:B------:R-:W-:Y:S01]  /*2fd0*/  FFMA.FTZ R58, R58, R47.reuse, R48.reuse ;  /* 0x0000002f3a3a7223 */ /* 0x180fe20000010030 */
[-C--:B------:R-:W-:Y:S01]  /*2fe0*/  FFMA.FTZ R66, R66, R47.reuse, R48 ;  /* 0x0000002f42427223 */ /* 0x080fe20000010030 */
[----:B------:R-:W-:Y:S01]  /*2ff0*/  FADD.FTZ R67, R67, -R60 ;  /* 0x8000003c43437221 */ /* 0x000fe20000010000 */
[----:B------:R-:W-:Y:S01]  /*3000*/  FADD.FTZ R57, R62, -R57 ;  /* 0x800000393e397221 */ /* 0x000fe20000010000 */
[-CC-:B------:R-:W-:Y:S01]  /*3010*/  FFMA.FTZ R59, R59, R47.reuse, R48.reuse ;  /* 0x0000002f3b3b7223 */ /* 0x180fe20000010030 */
[----:B------:R-:W-:Y:S01]  /*3020*/  FFMA.FTZ R65, R65, R47, R48 ;  /* 0x0000002f41417223 */ /* 0x000fe20000010030 */
[C---:B------:R-:W-:Y:S01]  /*3030*/  FFMA.FTZ R67, R148.reuse, R67, R24 ;  /* 0x0000004394437223 */ /* 0x040fe20000010018 */
[----:B------:R-:W-:Y:S01]  /*3040*/  FFMA.FTZ R71, R71, R47, R48 ;  /* 0x0000002f47477223 */ /* 0x000fe20000010030 */
[----:B------:R-:W-:Y:S01]  /*3050*/  FADD.FTZ R63, R63, -R58 ;  /* 0x8000003a3f3f7221 */ /* 0x000fe20000010000 */
[----:B------:R-:W-:Y:S01]  /*3060*/  FADD.FTZ R69, R69, -R66 ;  /* 0x8000004245457221 */ /* 0x000fe20000010000 */
[----:B------:R-:W-:Y:S01]  /*3070*/  FFMA.FTZ R57, R148, R57, R21 ;  /* 0x0000003994397223 */ /* 0x000fe20000010015 */
[----:B------:R-:W-:Y:S01]  /*3080*/  FFMA.FTZ R48, R56, R47, R48 ;  /* 0x0000002f38307223 */ /* 0x000fe20000010030 */
[-C--:B------:R-:W-:Y:S01]  /*3090*/  FMUL.FTZ R67, R67, R46.reuse ;  /* 0x0000002e43437220 */ /* 0x080fe20000410000 */
[C---:B------:R-:W-:Y:S01]  /*30a0*/  FFMA.FTZ R63, R148.reuse, R63, R22 ;  /* 0x0000003f943f7223 */ /* 0x040fe20000010016 */
[----:B------:R-:W-:Y:S01]  /*30b0*/  FFMA.FTZ R69, R148, R69, R26 ;  /* 0x0000004594457223 */ /* 0x000fe2000001001a */
[-C--:B------:R-:W-:Y:S01]  /*30c0*/  FMUL.FTZ R57, R57, R46.reuse ;  /* 0x0000002e39397220 */ /* 0x080fe20000410000 */
[----:B------:R-:W-:Y:S01]  /*30d0*/  FADD.FTZ R64, R64, -R59 ;  /* 0x8000003b40407221 */ /* 0x000fe20000010000 */
[----:B------:R-:W-:Y:S01]  /*30e0*/  FADD.FTZ R68, R68, -R65 ;  /* 0x8000004144447221 */ /* 0x000fe20000010000 */
[----:B------:R-:W-:Y:S01]  /*30f0*/  FADD.FTZ R70, R70, -R71 ;  /* 0x8000004746467221 */ /* 0x000fe20000010000 */
[----:B------:R-:W-:Y:S01]  /*3100*/  FADD.FTZ R61, R61, -R48 ;  /* 0x800000303d3d7221 */ /* 0x000fe20000010000 */
[----:B------:R-:W-:Y:S01]  /*3110*/  FMUL.FTZ R67, R67, UR4 ;  /* 0x0000000443437c20 */ /* 0x000fe20008410000 */
[-C--:B------:R-:W-:Y:S01]  /*3120*/  FMUL.FTZ R63, R63, R46.reuse ;  /* 0x0000002e3f3f7220 */ /* 0x080fe20000410000 */
[----:B------:R-:W-:Y:S01]  /*3130*/  FMUL.FTZ R69, R69, R46 ;  /* 0x0000002e45457220 */ /* 0x000fe20000410000 */
[----:B------:R-:W-:Y:S01]  /*3140*/  FMUL.FTZ R57, R57, UR4 ;  /* 0x0000000439397c20 */ /* 0x000fe20008410000 */
[----:B------:R-:W-:Y:S01]  /*3150*/  LOP3.LUT P6, RZ, R3, 0xff, RZ, 0xc0, !PT ;  /* 0x000000ff03ff7812 */ /* 0x000fe200078cc0ff */
[C---:B0-----:R-:W-:Y:S01]  /*3160*/  FFMA.FTZ R37, R148.reuse, R64, R23 ;  /* 0x0000004094257223 */ /* 0x041fe20000010017 */
[C---:B------:R-:W-:Y:S01]  /*3170*/  FFMA.FTZ R39, R148.reuse, R68, R25 ;  /* 0x0000004494277223 */ /* 0x040fe20000010019 */
[C---:B------:R-:W-:Y:S01]  /*3180*/  FFMA.FTZ R43, R148.reuse, R70, R27 ;  /* 0x00000046942b7223 */ /* 0x040fe2000001001b */
[----:B------:R-:W-:Y:S01]  /*3190*/  FFMA.FTZ R61, R148, R61, R20 ;  /* 0x0000003d943d7223 */ /* 0x000fe20000010014 */
[C---:B------:R-:W-:Y:S01]  /*31a0*/  LOP3.LUT P2, RZ, R2.reuse, 0xff00, RZ, 0xc0, !PT ;  /* 0x0000ff0002ff7812 */ /* 0x040fe2000784c0ff */
        /* <DEDUP_REMOVED lines=29> */
.L_x_3496:
[----:B------:R-:W0:Y:S01]  /*3380*/  @P0 LDC.64 R2, c[0x0][0x478] ;  /* 0x00011e00ff020b82 */ /* 0x000e220000000a00 */
[----:B------:R-:W-:-:S04]  /*3390*/  IMAD.WIDE.U32 R40, R72, 0x10, R40 ;  /* 0x0000001048287825 */ /* 0x000fc800078e0028 */
[----:B0-----:R-:W-:-:S05]  /*33a0*/  @P0 IMAD.WIDE.U32 R2, R72, 0x20, R2 ;  /* 0x0000002048020825 */ /* 0x001fca00078e0002 */
[----:B------:R0:W-:Y:S04]  /*33b0*/  @P0 STG.E.128 desc[UR6][R2.64], R32 ;  /* 0x0000002002000986 */ /* 0x0001e8000c101d06 */
[----:B------:R0:W-:Y:S04]  /*33c0*/  @P0 STG.E.128 desc[UR6][R2.64+0x10], R28 ;  /* 0x0000101c02000986 */ /* 0x0001e8000c101d06 */
[----:B------:R0:W-:Y:S01]  /*33d0*/  STG.E.128 desc[UR6][R40.64], R36 ;  /* 0x0000002428007986 */ /* 0x0001e2000c101d06 */
[----:B------:R-:W-:Y:S05]  /*33e0*/  BRA `(.L_x_3497) ;  /* 0x0000001800247947 */ /* 0x000fea0003800000 */
.L_x_3490:
        /* <DEDUP_REMOVED lines=11> */
[C---:B------:R-:W-:Y:S01]  /*34a0*/  FMUL.FTZ R37, R148.reuse, R37 ;  /* 0x0000002594257220 */ /* 0x040fe20000410000 */
[C---:B------:R-:W-:Y:S01]  /*34b0*/  FMUL.FTZ R39, R148.reuse, R39 ;  /* 0x0000002794277220 */ /* 0x040fe20000410000 */
[----:B------:R-:W-:Y:S01]  /*34c0*/  FMUL.FTZ R41, R148, R41 ;  /* 0x0000002994297220 */ /* 0x000fe20000410000 */
[----:B------:R-:W-:Y:S01]  /*34d0*/  FADD.FTZ R45, R179, -R184 ;  /* 0x800000b8b32d7221 */ /* 0x000fe20000010000 */
[-C--:B------:R-:W-:Y:S01]  /*34e0*/  FMUL.FTZ R37, R37, R46.reuse ;  /* 0x0000002e25257220 */ /* 0x080fe20000410000 */
[-C--:B------:R-:W-:Y:S01]  /*34f0*/  FMUL.FTZ R39, R39, R46.reuse ;  /* 0x0000002e27277220 */ /* 0x080fe20000410000 */
[-CC-:B------:R-:W-:Y:S01]  /*3500*/  FFMA.FTZ R171, R171, R47.reuse, R48.reuse ;  /* 0x0000002fabab7223 */ /* 0x180fe20000010030 */
[-CC-:B------:R-:W-:Y:S01]  /*3510*/  FFMA.FTZ R189, R189, R47.reuse, R48.reuse ;  /* 0x0000002fbdbd7223 */ /* 0x180fe20000010030 */
[----:B------:R-:W-:Y:S01]  /*3520*/  FFMA.FTZ R0, R0, R47, R48 ;  /* 0x0000002f00007223 */ /* 0x000fe20000010030 */
[-C--:B------:R-:W-:Y:S01]  /*3530*/  FMUL.FTZ R41, R41, R46.reuse ;  /* 0x0000002e29297220 */ /* 0x080fe20000410000 */
[----:B------:R-:W-:Y:S01]  /*3540*/  FMUL.FTZ R37, R37, UR4 ;  /* 0x0000000425257c20 */ /* 0x000fe20008410000 */
[----:B------:R-:W-:Y:S01]  /*3550*/  FMUL.FTZ R39, R39, UR4 ;  /* 0x0000000427277c20 */ /* 0x000fe20008410000 */
[----:B------:R-:W-:Y:S01]  /*3560*/  FADD.FTZ R43, R190, -R185 ;  /* 0x800000b9be2b7221 */ /* 0x000fe20000010000 */
[----:B-----5:R-:W-:Y:S01]  /*3570*/  LOP3.LUT P2, RZ, R54, 0xff00, RZ, 0xc0, !PT ;  /* 0x0000ff0036ff7812 */ /* 0x020fe2000784c0ff */
[----:B------:R-:W-:Y:S01]  /*3580*/  FMUL.FTZ R45, R148, R45 ;  /* 0x0000002d942d7220 */ /* 0x000fe20000410000 */
[----:B------:R-:W-:Y:S01]  /*3590*/  LOP3.LUT P5, RZ, R54, 0xff0000, RZ, 0xc0, !PT ;  /* 0x00ff000036ff7812 */ /* 0x000fe200078ac0ff */
[----:B------:R-:W-:Y:S01]  /*35a0*/  FADD.FTZ R171, R188, -R171 ;  /* 0x800000abbcab7221 */ /* 0x000fe20000010000 */
[----:B------:R-:W-:Y:S01]  /*35b0*/  FADD.FTZ R49, R192, -R189 ;  /* 0x800000bdc0317221 */ /* 0x000fe20000010000 */
[----:B------:R-:W-:Y:S01]  /*35c0*/  FADD.FTZ R181, R181, -R0 ;  /* 0x80000000b5b57221 */ /* 0x000fe20000010000 */
[----:B------:R-:W-:Y:S01]  /*35d0*/  FMUL.FTZ R36, R41, UR4 ;  /* 0x0000000429247c20 */ /* 0x000fe20008410000 */
[----:B------:R-:W-:Y:S01]  /*35e0*/  LOP3.LUT P6, RZ, R55, 0xff, RZ, 0xc0, !PT ;  /* 0x000000ff37ff7812 */ /* 0x000fe200078cc0ff */
[C---:B------:R-:W-:Y:S01]  /*35f0*/  FMUL.FTZ R43, R148.reuse, R43 ;  /* 0x0000002b942b7220 */ /* 0x040fe20000410000 */
[----:B------:R-:W-:Y:S01]  /*3600*/  FSEL R41, R37, RZ, P2 ;  /* 0x000000ff25297208 */ /* 0x000fe20001000000 */
[-C--:B------:R-:W-:Y:S01]  /*3610*/  FMUL.FTZ R45, R45, R46.reuse ;  /* 0x0000002e2d2d7220 */ /* 0x080fe20000410000 */
[----:B------:R-:W-:Y:S01]  /*3620*/  FSEL R0, R39, RZ, P5 ;  /* 0x000000ff27007208 */ /* 0x000fe20002800000 */
[C---:B------:R-:W-:Y:S01]  /*3630*/  FMUL.FTZ R39, R148.reuse, R171 ;  /* 0x000000ab94277220 */ /* 0x040fe20000410000 */
[C---:B------:R-:W-:Y:S01]  /*3640*/  FMUL.FTZ R49, R148.reuse, R49 ;  /* 0x0000003194317220 */ /* 0x040fe20000410000 */
[----:B------:R-:W-:Y:S01]  /*3650*/  FMUL.FTZ R37, R148, R181 ;  /* 0x000000b594257220 */ /* 0x000fe20000410000 */
[----:B------:R-:W-:Y:S01]  /*3660*/  FSEL R38, R36, RZ, P6 ;  /* 0x000000ff24267208 */ /* 0x000fe20003000000 */
[-C--:B------:R-:W-:Y:S01]  /*3670*/  FMUL.FTZ R43, R43, R46.reuse ;  /* 0x0000002e2b2b7220 */ /* 0x080fe20000410000 */
[----:B------:R-:W-:Y:S01]  /*3680*/  FMUL.FTZ R45, R45, UR4 ;  /* 0x000000042d2d7c20 */ /* 0x000fe20008410000 */
[----:B------:R-:W-:Y:S01]  /*3690*/  LOP3.LUT P6, RZ, R55, 0xff0000, RZ, 0xc0, !PT ;  /* 0x00ff000037ff7812 */ /* 0x000fe200078cc0ff */
[-C--:B------:R-:W-:Y:S01]  /*36a0*/  FMUL.FTZ R39, R39, R46.reuse ;  /* 0x0000002e27277220 */ /* 0x080fe20000410000 */
[-C--:B------:R-:W-:Y:S01]  /*36b0*/  FMUL.FTZ R49, R49, R46.reuse ;  /* 0x0000002e31317220 */ /* 0x080fe20000410000 */
[----:B------:R-:W-:Y:S01]  /*36c0*/  FMUL.FTZ R37, R37, R46 ;  /* 0x0000002e25257220 */ /* 0x000fe20000410000 */
[----:B------:R-:W-:Y:S01]  /*36d0*/  ISETP.GE.U32.AND P2, PT, R54, RZ, PT ;  /* 0x000000ff3600720c */ /* 0x000fe20003f46070 */
[----:B------:R-:W-:Y:S01]  /*36e0*/  FMUL.FTZ R43, R43, UR4 ;  /* 0x000000042b2b7c20 */ /* 0x000fe20008410000 */
[----:B------:R-:W-:Y:S01]  /*36f0*/  LOP3.LUT P5, RZ, R55, 0xff00, RZ, 0xc0, !PT ;  /* 0x0000ff0037ff7812 */ /* 0x000fe200078ac0ff */
[----:B------:R-:W-:Y:S01]  /*3700*/  FMUL.FTZ R39, R39, UR4 ;  /* 0x0000000427277c20 */ /* 0x000fe20008410000 */
        /* <DEDUP_REMOVED lines=15> */
.L_x_3498:
        /* <DEDUP_REMOVED lines=8> */
[C---:B------:R-:W-:Y:S01]  /*3880*/  FMUL.FTZ R30, R148.reuse, R179 ;  /* 0x000000b3941e7220 */ /* 0x040fe20000410000 */
[C---:B------:R-:W-:Y:S01]  /*3890*/  FMUL.FTZ R31, R148.reuse, R189 ;  /* 0x000000bd941f7220 */ /* 0x040fe20000410000 */
[----:B------:R-:W-:Y:S01]  /*38a0*/  FMUL.FTZ R28, R148, R177 ;  /* 0x000000b1941c7220 */ /* 0x000fe20000410000 */
[----:B-----5:R-:W-:Y:S01]  /*38b0*/  LOP3.LUT P6, RZ, R55, 0xff0000, RZ, 0xc0, !PT ;  /* 0x00ff000037ff7812 */ /* 0x020fe200078cc0ff */
[-C--:B------:R-:W-:Y:S01]  /*38c0*/  FMUL.FTZ R29, R30, R46.reuse ;  /* 0x0000002e1e1d7220 */ /* 0x080fe20000410000 */
[-C--:B------:R-:W-:Y:S01]  /*38d0*/  FMUL.FTZ R32, R31, R46.reuse ;  /* 0x0000002e1f207220 */ /* 0x080fe20000410000 */
[----:B------:R-:W-:Y:S01]  /*38e0*/  FADD.FTZ R185, R190, -R185 ;  /* 0x800000b9beb97221 */ /* 0x000fe20000010000 */
[----:B------:R-:W-:Y:S01]  /*38f0*/  ISETP.GE.U32.AND P2, PT, R54, RZ, PT ;  /* 0x000000ff3600720c */ /* 0x000fe20003f46070 */
[----:B------:R-:W-:Y:S01]  /*3900*/  FMUL.FTZ R29, R29, UR4 ;  /* 0x000000041d1d7c20 */ /* 0x000fe20008410000 */
[-CC-:B------:R-:W-:Y:S01]  /*3910*/  FFMA.FTZ R169, R169, R47.reuse, R48.reuse ;  /* 0x0000002fa9a97223 */ /* 0x180fe20000010030 */
[-CC-:B------:R-:W-:Y:S01]  /*3920*/  FFMA.FTZ R176, R176, R47.reuse, R48.reuse ;  /* 0x0000002fb0b07223 */ /* 0x180fe20000010030 */
[----:B------:R-:W-:Y:S01]  /*3930*/  FFMA.FTZ R171, R171, R47, R48 ;  /* 0x0000002fabab7223 */ /* 0x000fe20000010030 */
[----:B------:R-:W-:Y:S01]  /*3940*/  FADD.FTZ R181, R181, -R0 ;  /* 0x80000000b5b57221 */ /* 0x000fe20000010000 */
[-C--:B------:R-:W-:Y:S01]  /*3950*/  FMUL.FTZ R0, R28, R46.reuse ;  /* 0x0000002e1c007220 */ /* 0x080fe20000410000 */
[----:B------:R-:W-:Y:S01]  /*3960*/  FMUL.FTZ R32, R32, UR4 ;  /* 0x0000000420207c20 */ /* 0x000fe20008410000 */
[----:B------:R-:W-:Y:S01]  /*3970*/  FSEL R44, R29, RZ, P6 ;  /* 0x000000ff1d2c7208 */ /* 0x000fe20003000000 */
[----:B------:R-:W-:Y:S01]  /*3980*/  FMUL.FTZ R29, R148, R185 ;  /* 0x000000b9941d7220 */ /* 0x000fe20000410000 */
[----:B------:R-:W-:Y:S01]  /*3990*/  ISETP.GE.U32.AND.EX P2, PT, R55, 0x1000000, PT, P2 ;  /* 0x010000003700780c */ /* 0x000fe20003f46120 */
[----:B------:R-:W-:Y:S01]  /*39a0*/  FADD.FTZ R169, R186, -R169 ;  /* 0x800000a9baa97221 */ /* 0x000fe20000010000 */
[----:B------:R-:W-:Y:S01]  /*39b0*/  FADD.FTZ R175, R175, -R176 ;  /* 0x800000b0afaf7221 */ /* 0x000fe20000010000 */
[----:B------:R-:W-:Y:S01]  /*39c0*/  FADD.FTZ R171, R188, -R171 ;  /* 0x800000abbcab7221 */ /* 0x000fe20000010000 */
[----:B------:R-:W-:Y:S01]  /*39d0*/  FMUL.FTZ R0, R0, UR4 ;  /* 0x0000000400007c20 */ /* 0x000fe20008410000 */
[----:B------:R-:W-:Y:S01]  /*39e0*/  LOP3.LUT P5, RZ, R55, 0xff, RZ, 0xc0, !PT ;  /* 0x000000ff37ff7812 */ /* 0x000fe200078ac0ff */
[-C--:B------:R-:W-:Y:S01]  /*39f0*/  FMUL.FTZ R39, R29, R46.reuse ;  /* 0x0000002e1d277220 */ /* 0x080fe20000410000 */
[----:B------:R-:W-:Y:S01]  /*3a00*/  FSEL R45, R32, RZ, P2 ;  /* 0x000000ff202d7208 */ /* 0x000fe20001000000 */
[C---:B------:R-:W-:Y:S01]  /*3a10*/  FMUL.FTZ R33, R148.reuse, R169 ;  /* 0x000000a994217220 */ /* 0x040fe20000410000 */
[C---:B------:R-:W-:Y:S01]  /*3a20*/  FMUL.FTZ R34, R148.reuse, R175 ;  /* 0x000000af94227220 */ /* 0x040fe20000410000 */
[C---:B------:R-:W-:Y:S01]  /*3a30*/  FMUL.FTZ R35, R148.reuse, R171 ;  /* 0x000000ab94237220 */ /* 0x040fe20000410000 */
[----:B------:R-:W-:Y:S01]  /*3a40*/  FMUL.FTZ R32, R148, R181 ;  /* 0x000000b594207220 */ /* 0x000fe20000410000 */
        /* <DEDUP_REMOVED lines=24> */
.L_x_3499:
        /* <DEDUP_REMOVED lines=16> */
[C---:B0-----:R-:W-:Y:S01]  /*3cd0*/  FMUL.FTZ R30, R148.reuse, R167 ;  /* 0x000000a7941e7220 */ /* 0x041fe20000410000 */
[C---:B------:R-:W-:Y:S01]  /*3ce0*/  FMUL.FTZ R31, R148.reuse, R191 ;  /* 0x000000bf941f7220 */ /* 0x040fe20000410000 */
[----:B------:R-:W-:Y:S01]  /*3cf0*/  FMUL.FTZ R28, R148, R165 ;  /* 0x000000a5941c7220 */ /* 0x000fe20000410000 */
        /* <DEDUP_REMOVED lines=51> */
.L_x_3500:
        /* <DEDUP_REMOVED lines=11> */
[-CC-:B------:R-:W-:Y:S01]  /*40e0*/  FFMA.FTZ R173, R173, R47.reuse, R48.reuse ;  /* 0x0000002fadad7223 */ /* 0x180fe20000010030 */
        /* <DEDUP_REMOVED lines=21> */
[----:B0-----:R-:W-:Y:S01]  /*4240*/  FSEL R38, R165, RZ, P6 ;  /* 0x000000ffa5267208 */ /* 0x001fe20003000000 */
        /* <DEDUP_REMOVED lines=27> */
.L_x_3501:
        /* <DEDUP_REMOVED lines=18> */
[-CC-:B------:R-:W-:Y:S01]  /*4520*/  FFMA.FTZ R57, R57, R47.reuse, R48.reuse ;  /* 0x0000002f39397223 */ /* 0x180fe20000010030 */
[-C--:B------:R-:W-:Y:S01]  /*4530*/  FMUL.FTZ R36, R28, R46.reuse ;  /* 0x0000002e1c247220 */ /* 0x080fe20000410000 */
[-C--:B------:R-:W-:Y:S01]  /*4540*/  FMUL.FTZ R37, R29, R46.reuse ;  /* 0x0000002e1d257220 */ /* 0x080fe20000410000 */
[-C--:B------:R-:W-:Y:S01]  /*4550*/  FMUL.FTZ R0, R34, R46.reuse ;  /* 0x0000002e22007220 */ /* 0x080fe20000410000 */
        /* <DEDUP_REMOVED lines=14> */
[C---:B------:R-:W-:Y:S01]  /*4640*/  FMUL.FTZ R35, R148.reuse, R59 ;  /* 0x0000003b94237220 */ /* 0x040fe20000410000 */
[----:B------:R-:W-:Y:S01]  /*4650*/  FADD.FTZ R61, R61, -R48 ;  /* 0x800000303d3d7221 */ /* 0x000fe20000010000 */
[----:B------:R-:W-:Y:S01]  /*4660*/  FSEL R39, R37, RZ, P6 ;  /* 0x000000ff25277208 */ /* 0x000fe20003000000 */
[----:B------:R-:W-:Y:S01]  /*4670*/  FMUL.FTZ R33, R148, R57 ;  /* 0x0000003994217220 */ /* 0x000fe20000410000 */
[----:B------:R-:W-:Y:S01]  /*4680*/  FSEL R37, R0, RZ, P5 ;  /* 0x000000ff00257208 */ /* 0x000fe20002800000 */
[C---:B------:R-:W-:Y:S01]  /*4690*/  FMUL.FTZ R30, R148.reuse, R69 ;  /* 0x00000045941e7220 */ /* 0x040fe20000410000 */
[C---:B------:R-:W-:Y:S01]  /*46a0*/  LOP3.LUT P5, RZ, R3.reuse, 0xff0000, RZ, 0xc0, !PT ;  /* 0x00ff000003ff7812 */ /* 0x040fe200078ac0ff */
[C---:B------:R-:W-:Y:S01]  /*46b0*/  FMUL.FTZ R31, R148.reuse, R71 ;  /* 0x00000047941f7220 */ /* 0x040fe20000410000 */
[----:B------:R-:W-:Y:S01]  /*46c0*/  ISETP.GE.U32.AND.EX P2, PT, R3, 0x1000000, PT, P2 ;  /* 0x010000000300780c */ /* 0x000fe20003f46120 */
[-C--:B------:R-:W-:Y:S01]  /*46d0*/  FMUL.FTZ R3, R35, R46.reuse ;  /* 0x0000002e23037220 */ /* 0x080fe20000410000 */
[----:B------:R-:W-:Y:S01]  /*46e0*/  FMUL.FTZ R32, R148, R61 ;  /* 0x0000003d94207220 */ /* 0x000fe20000410000 */
        /* <DEDUP_REMOVED lines=22> */
.L_x_3502:
        /* <DEDUP_REMOVED lines=9> */
[----:B------:R-:W-:Y:S01]  /*48e0*/  FFMA.FTZ R71, R71, R47, R48 ;  /* 0x0000002f47477223 */ /* 0x000fe20000010030 */
[----:B------:R-:W-:Y:S01]  /*48f0*/  FADD.FTZ R63, R63, -R58 ;  /* 0x8000003a3f3f7221 */ /* 0x000fe20000010000 */
[----:B------:R-:W-:Y:S01]  /*4900*/  FADD.FTZ R69, R69, -R66 ;  /* 0x8000004245457221 */ /* 0x000fe20000010000 */
[----:B------:R-:W-:Y:S01]  /*4910*/  FMUL.FTZ R57, R148, R57 ;  /* 0x0000003994397220 */ /* 0x000fe20000410000 */
[----:B------:R-:W-:Y:S01]  /*4920*/  FFMA.FTZ R48, R56, R47, R48 ;  /* 0x0000002f38307223 */ /* 0x000fe20000010030 */
[-C--:B------:R-:W-:Y:S01]  /*4930*/  FMUL.FTZ R67, R67, R46.reuse ;  /* 0x0000002e43437220 */ /* 0x080fe20000410000 */
[C---:B------:R-:W-:Y:S01]  /*4940*/  FMUL.FTZ R63, R148.reuse, R63 ;  /* 0x0000003f943f7220 */ /* 0x040fe20000410000 */
[----:B------:R-:W-:Y:S01]  /*4950*/  FMUL.FTZ R69, R148, R69 ;  /* 0x0000004594457220 */ /* 0x000fe20000410000 */
[-C--:B------:R-:W-:Y:S01]  /*4960*/  FMUL.FTZ R57, R57, R46.reuse ;  /* 0x0000002e39397220 */ /* 0x080fe20000410000 */
[----:B------:R-:W-:Y:S01]  /*4970*/  FADD.FTZ R59, R64, -R59 ;  /* 0x8000003b403b7221 */ /* 0x000fe20000010000 */
[----:B------:R-:W-:Y:S01]  /*4980*/  FADD.FTZ R65, R68, -R65 ;  /* 0x8000004144417221 */ /* 0x000fe20000010000 */
[----:B------:R-:W-:Y:S01]  /*4990*/  FADD.FTZ R71, R70, -R71 ;  /* 0x8000004746477221 */ /* 0x000fe20000010000 */
[----:B------:R-:W-:Y:S01]  /*49a0*/  FADD.FTZ R61, R61, -R48 ;  /* 0x800000303d3d7221 */ /* 0x000fe20000010000 */
[----:B------:R-:W-:Y:S01]  /*49b0*/  FMUL.FTZ R67, R67, UR4 ;  /* 0x0000000443437c20 */ /* 0x000fe20008410000 */
[-C--:B------:R-:W-:Y:S01]  /*49c0*/  FMUL.FTZ R63, R63, R46.reuse ;  /* 0x0000002e3f3f7220 */ /* 0x080fe20000410000 */
[-C--:B------:R-:W-:Y:S01]  /*49d0*/  FMUL.FTZ R69, R69, R46.reuse ;  /* 0x0000002e45457220 */ /* 0x080fe20000410000 */
[----:B------:R-:W-:Y:S01]  /*49e0*/  FMUL.FTZ R57, R57, UR4 ;  /* 0x0000000439397c20 */ /* 0x000fe20008410000 */
[----:B------:R-:W-:Y:S01]  /*49f0*/  LOP3.LUT P6, RZ, R3, 0xff, RZ, 0xc0, !PT ;  /* 0x000000ff03ff7812 */ /* 0x000fe200078cc0ff */
[C---:B------:R-:W-:Y:S01]  /*4a00*/  FMUL.FTZ R59, R148.reuse, R59 ;  /* 0x0000003b943b7220 */ /* 0x040fe20000410000 */
[C---:B------:R-:W-:Y:S01]  /*4a10*/  FMUL.FTZ R65, R148.reuse, R65 ;  /* 0x0000004194417220 */ /* 0x040fe20000410000 */
[C---:B------:R-:W-:Y:S01]  /*4a20*/  FMUL.FTZ R71, R148.reuse, R71 ;  /* 0x0000004794477220 */ /* 0x040fe20000410000 */
[----:B------:R-:W-:Y:S01]  /*4a30*/  FMUL.FTZ R61, R148, R61 ;  /* 0x0000003d943d7220 */ /* 0x000fe20000410000 */
[C---:B------:R-:W-:Y:S01]  /*4a40*/  LOP3.LUT P2, RZ, R2.reuse, 0xff00, RZ, 0xc0, !PT ;  /* 0x0000ff0002ff7812 */ /* 0x040fe2000784c0ff */
[----:B------:R-:W-:Y:S01]  /*4a50*/  FMUL.FTZ R63, R63, UR4 ;  /* 0x000000043f3f7c20 */ /* 0x000fe20008410000 */
[----:B0-----:R-:W-:Y:S01]  /*4a60*/  FSEL R38, R67, RZ, P6 ;  /* 0x000000ff43267208 */ /* 0x001fe20003000000 */
[----:B------:R-:W-:Y:S01]  /*4a70*/  FMUL.FTZ R69, R69, UR4 ;  /* 0x0000000445457c20 */ /* 0x000fe20008410000 */
[-C--:B------:R-:W-:Y:S01]  /*4a80*/  FMUL.FTZ R59, R59, R46.reuse ;  /* 0x0000002e3b3b7220 */ /* 0x080fe20000410000 */
[-C--:B------:R-:W-:Y:S01]  /*4a90*/  FMUL.FTZ R65, R65, R46.reuse ;  /* 0x0000002e41417220 */ /* 0x080fe20000410000 */
[-C--:B------:R-:W-:Y:S01]  /*4aa0*/  FMUL.FTZ R71, R71, R46.reuse ;  /* 0x0000002e47477220 */ /* 0x080fe20000410000 */
[----:B------:R-:W-:Y:S01]  /*4ab0*/  FMUL.FTZ R61, R61, R46 ;  /* 0x0000002e3d3d7220 */ /* 0x000fe20000410000 */
[C---:B------:R-:W-:Y:S01]  /*4ac0*/  LOP3.LUT P5, RZ, R2.reuse, 0xff0000, RZ, 0xc0, !PT ;  /* 0x00ff000002ff7812 */ /* 0x040fe200078ac0ff */
        /* <DEDUP_REMOVED lines=21> */
.L_x_3503:
[----:B------:R-:W0:Y:S01]  /*4c20*/  @P0 LDC.64 R2, c[0x0][0x478] ;  /* 0x00011e00ff020b82 */ /* 0x000e220000000a00 */
[----:B------:R-:W-:-:S04]  /*4c30*/  IMAD.WIDE.U32 R40, R72, 0x10, R40 ;  /* 0x0000001048287825 */ /* 0x000fc800078e0028 */
[----:B0-----:R-:W-:-:S05]  /*4c40*/  @P0 IMAD.WIDE.U32 R2, R72, 0x20, R2 ;  /* 0x0000002048020825 */ /* 0x001fca00078e0002 */
[----:B------:R1:W-:Y:S04]  /*4c50*/  @P0 STG.E.128 desc[UR6][R2.64], R32 ;  /* 0x0000002002000986 */ /* 0x0003e8000c101d06 */
[----:B------:R1:W-:Y:S04]  /*4c60*/  @P0 STG.E.128 desc[UR6][R2.64+0x10], R28 ;  /* 0x0000101c02000986 */ /* 0x0003e8000c101d06 */
[----:B------:R1:W-:Y:S02]  /*4c70*/  STG.E.128 desc[UR6][R40.64], R36 ;  /* 0x0000002428007986 */ /* 0x0003e4000c101d06 */
.L_x_3497:
[----:B01----:R-:W0:Y:S01]  /*4c80*/  LDC.64 R2, c[0x0][0x380] ;  /* 0x0000e000ff027b82 */ /* 0x003e220000000a00 */
        /* <DEDUP_REMOVED lines=52> */
.L_x_3489:
        /* <DEDUP_REMOVED lines=21> */
.L_x_3505:
        /* <DEDUP_REMOVED lines=14> */
.L_x_10723:


//--------------------- .text._ZN10layer_norm22ln_bwd_finalize_kernelINS_22Kernel_traits_finalizeILj6144E13__nv_bfloat16S2_fS2_fjLb0ELj1024ELj4ENS_18Kernel_traits_baseILj6144ES2_S2_fS2_fjLj1024EEEEELb0ELb0EEEvNS_9BwdParamsE --------------------------
	.section	.text._ZN10layer_norm22ln_bwd_finalize_kernelINS_22Kernel_traits_finalizeILj6144E13__nv_bfloat16S2_fS2_fjLb0ELj1024ELj4ENS_18Kernel_traits_baseILj6144ES2_S2_fS2_fjLj1024EEEEELb0ELb0EEEvNS_9BwdParamsE,"ax",@progbits
	.align	128
        .global         _ZN10layer_norm22ln_bwd_finalize_kernelINS_22Kernel_traits_finalizeILj6144E13__nv_bfloat16S2_fS2_fjLb0ELj1024ELj4ENS_18Kernel_traits_baseILj6144ES2_S2_fS2_fjLj1024EEEEELb0ELb0EEEvNS_9BwdParamsE
        .type           _ZN10layer_norm22ln_bwd_finalize_kernelINS_22Kernel_traits_finalizeILj6144E13__nv_bfloat16S2_fS2_fjLb0ELj1024ELj4ENS_18Kernel_traits_baseILj6144ES2_S2_fS2_fjLj1024EEEEELb0ELb0EEEvNS_9BwdParamsE,@function
        .size           _ZN10layer_norm22ln_bwd_finalize_kernelINS_22Kernel_traits_finalizeILj6144E13__nv_bfloat16S2_fS2_fjLb0ELj1024ELj4ENS_18Kernel_traits_baseILj6144ES2_S2_fS2_fjLj1024EEEEELb0ELb0EEEvNS_9BwdParamsE,(.L_x_10724 - _ZN10layer_norm22ln_bwd_finalize_kernelINS_22Kernel_traits_finalizeILj6144E13__nv_bfloat16S2_fS2_fjLb0ELj1024ELj4ENS_18Kernel_traits_baseILj6144ES2_S2_fS2_fjLj1024EEEEELb0ELb0EEEvNS_9BwdParamsE)
        .other          _ZN10layer_norm22ln_bwd_finalize_kernelINS_22Kernel_traits_finalizeILj6144E13__nv_bfloat16S2_fS2_fjLb0ELj1024ELj4ENS_18Kernel_traits_baseILj6144ES2_S2_fS2_fjLj1024EEEEELb0ELb0EEEvNS_9BwdParamsE,@"STO_CUDA_ENTRY STV_DEFAULT"
_ZN10layer_norm22ln_bwd_finalize_kernelINS_22Kernel_traits_finalizeILj6144E13__nv_bfloat16S2_fS2_fjLb0ELj1024ELj4ENS_18Kernel_traits_baseILj6144ES2_S2_fS2_fjLj1024EEEEELb0ELb0EEEvNS_9BwdParamsE:
.text._ZN10layer_norm22ln_bwd_finalize_kernelINS_22Kernel_traits_finalizeILj6144E13__nv_bfloat16S2_fS2_fjLb0ELj1024ELj4ENS_18Kernel_traits_baseILj6144ES2_S2_fS2_fjLj1024EEEEELb0ELb0EEEvNS_9BwdParamsE:
        /* <DEDUP_REMOVED lines=82> */
.L_x_3510:
        /* <DEDUP_REMOVED lines=118> */
.L_x_3509:
[----:B------:R-:W-:Y:S05]  /*0c80*/  BSYNC.RECONVERGENT B1 ;  /* 0x0000000000017941 */ /* 0x000fea0003800200 */
.L_x_3508:
        /* <DEDUP_REMOVED lines=75> */
.L_x_3512:
[----:B------:R-:W-:Y:S05]  /*1140*/  BSYNC.RECONVERGENT B1 ;  /* 0x0000000000017941 */ /* 0x000fea0003800200 */
.L_x_3511:
        /* <DEDUP_REMOVED lines=37> */
.L_x_3514:
[----:B------:R-:W-:Y:S05]  /*13a0*/  BSYNC.RECONVERGENT B1 ;  /* 0x0000000000017941 */ /* 0x000fea0003800200 */
.L_x_3513:
[----:B------:R-:W-:Y:S05]  /*13b0*/  @!P1 BRA `(.L_x_3507) ;  /* 0x0000000000409947 */ /* 0x000fea0003800000 */
[----:B------:R-:W0:Y:S01]  /*13c0*/  LDC.64 R10, c[0x0][0x440] ;  /* 0x00011000ff0a7b82 */ /* 0x000e220000000a00 */
[----:B------:R-:W-:Y:S01]  /*13d0*/  IMAD R59, R0, R56, R59 ;  /* 0x00000038003b7224 */ /* 0x000fe200078e023b */
[----:B------:R-:W-:Y:S02]  /*13e0*/  LOP3.LUT R8, R8, 0x1f, RZ, 0xc0, !PT ;  /* 0x0000001f08087812 */ /* 0x000fe400078ec0ff */
[----:B------:R-:W-:Y:S02]  /*13f0*/  IADD3 R9, PT, PT, -R9, RZ, RZ ;  /* 0x000000ff09097210 */ /* 0x000fe40007ffe1ff */
[----:B------:R-:W-:Y:S02]  /*1400*/  IADD3 R59, PT, PT, R8, R59, RZ ;  /* 0x0000003b083b7210 */ /* 0x000fe40007ffe0ff */
[----:B------:R-:W1:Y:S05]  /*1410*/  LDC.64 R12, c[0x0][0x448] ;  /* 0x00011200ff0c7b82 */ /* 0x000e6a0000000a00 */
.L_x_3515:
        /* <DEDUP_REMOVED lines=10> */
.L_x_3507:
[----:B------:R-:W-:Y:S05]  /*14c0*/  BSYNC.RECONVERGENT B0 ;  /* 0x0000000000007941 */ /* 0x000fea0003800200 */
.L_x_3506:
        /* <DEDUP_REMOVED lines=59> */
.L_x_3516:
        /* <DEDUP_REMOVED lines=16> */
.L_x_10724:


//--------------------- .text._ZN10layer_norm13ln_bwd_kernelINS_13Kernel_traitsI13__nv_bfloat16S2_fS2_fjLj6144ELj1ELj1ELj8ELj16ENS_18Kernel_traits_baseILj6144ES2_S2_fS2_fjLj256EEEEELb1ELb0ELb1ELb0EEEvNS_9BwdParamsE --------------------------
	.section	.text._ZN10layer_norm13ln_bwd_kernelINS_13Kernel_traitsI13__nv_bfloat16S2_fS2_fjLj6144ELj1ELj1ELj8ELj16ENS_18Kernel_traits_baseILj6144ES2_S2_fS2_fjLj256EEEEELb1ELb0ELb1ELb0EEEvNS_9BwdParamsE,"ax",@progbits
	.align	128
        .global         _ZN10layer_norm13ln_bwd_kernelINS_13Kernel_traitsI13__nv_bfloat16S2_fS2_fjLj6144ELj1ELj1ELj8ELj16ENS_18Kernel_traits_baseILj6144ES2_S2_fS2_fjLj256EEEEELb1ELb0ELb1ELb0EEEvNS_9BwdParamsE
        .type           _ZN10layer_norm13ln_bwd_kernelINS_13Kernel_traitsI13__nv_bfloat16S2_fS2_fjLj6144ELj1ELj1ELj8ELj16ENS_18Kernel_traits_baseILj6144ES2_S2_fS2_fjLj256EEEEELb1ELb0ELb1ELb0EEEvNS_9BwdParamsE,@function
        .size           _ZN10layer_norm13ln_bwd_kernelINS_13Kernel_traitsI13__nv_bfloat16S2_fS2_fjLj6144ELj1ELj1ELj8ELj16ENS_18Kernel_traits_baseILj6144ES2_S2_fS2_fjLj256EEEEELb1ELb0ELb1ELb0EEEvNS_9BwdParamsE,(.L_x_10725 - _ZN10layer_norm13ln_bwd_kernelINS_13Kernel_traitsI13__nv_bfloat16S2_fS2_fjLj6144ELj1ELj1ELj8ELj16ENS_18Kernel_traits_baseILj6144ES2_S2_fS2_fjLj256EEEEELb1ELb0ELb1ELb0EEEvNS_9BwdParamsE)
        .other          _ZN10layer_norm13ln_bwd_kernelINS_13Kernel_traitsI13__nv_bfloat16S2_fS2_fjLj6144ELj1ELj1ELj8ELj16ENS_18Kernel_traits_baseILj6144ES2_S2_fS2_fjLj256EEEEELb1ELb0ELb1ELb0EEEvNS_9BwdParamsE,@"STO_CUDA_ENTRY STV_DEFAULT"
_ZN10layer_norm13ln_bwd_kernelINS_13Kernel_traitsI13__nv_bfloat16S2_fS2_fjLj6144ELj1ELj1ELj8ELj16ENS_18Kernel_traits_baseILj6144ES2_S2_fS2_fjLj256EEEEELb1ELb0ELb1ELb0EEEvNS_9BwdParamsE:
.text._ZN10layer_norm13ln_bwd_kernelINS_13Kernel_traitsI13__nv_bfloat16S2_fS2_fjLj6144ELj1ELj1ELj8ELj16ENS_18Kernel_traits_baseILj6144ES2_S2_fS2_fjLj256EEEEELb1ELb0ELb1ELb0EEEvNS_9BwdParamsE:
        /* <DEDUP_REMOVED lines=84> */
.L_x_3630:
[----:B0-----:R-:W0:Y:S08]  /*0540*/  LDC.64 R118, c[0x0][0x3f8] ;  /* 0x0000fe00ff767b82 */ /* 0x001e300000000a00 */
[----:B------:R-:W1:Y:S08]  /*0550*/  LDC.64 R120, c[0x0][0x3c8] ;  /* 0x0000f200ff787b82 */ /* 0x000e700000000a00 */
[----:B--2---:R-:W2:Y:S01]  /*0560*/  LDC.64 R96, c[0x0][0x3f0] ;  /* 0x0000fc00ff607b82 */ /* 0x004ea20000000a00 */
        /* <DEDUP_REMOVED lines=14> */
[----:B------:R-:W-:Y:S01]  /*0650*/  BSSY.RECONVERGENT B1, `(.L_x_3520) ;  /* 0x000007d000017945 */ /* 0x000fe20003800200 */
[----:B------:R-:W-:Y:S01]  /*0660*/  IADD3 R100, PT, PT, R118, -0x1, RZ ;  /* 0xffffffff76647810 */ /* 0x000fe20007ffe0ff */
[----:B------:R-:W3:Y:S01]  /*0670*/  S2R R119, SR_TID.X ;  /* 0x0000000000777919 */ /* 0x000ee20000002100 */
[C---:B------:R-:W-:Y:S01]  /*0680*/  ISETP.GE.U32.AND P1, PT, R0.reuse, 0x100, PT ;  /* 0x000001000000780c */ /* 0x040fe20003f26070 */
[----:B------:R-:W-:Y:S01]  /*0690*/  HFMA2 R176, -RZ, RZ, 0, 0 ;  /* 0x00000000ffb07431 */ /* 0x000fe200000001ff */
[----:B------:R-:W-:Y:S01]  /*06a0*/  ISETP.NE.AND P0, PT, RZ, UR9, PT ;  /* 0x00000009ff007c0c */ /* 0x000fe2000bf05270 */
[----:B------:R-:W-:Y:S01]  /*06b0*/  HFMA2 R108, -RZ, RZ, 0, 0 ;  /* 0x00000000ff6c7431 */ /* 0x000fe200000001ff */
[----:B------:R-:W-:-:S02]  /*06c0*/  ISETP.GE.U32.AND P2, PT, R0, 0x200, PT ;  /* 0x000002000000780c */ /* 0x000fc40003f46070 */
[----:B------:R-:W-:Y:S02]  /*06d0*/  ISETP.GE.U32.AND P3, PT, R0, 0x300, PT ;  /* 0x000003000000780c */ /* 0x000fe40003f66070 */
[----:B------:R-:W-:Y:S02]  /*06e0*/  MOV R175, RZ ;  /* 0x000000ff00af7202 */ /* 0x000fe40000000f00 */
[----:B------:R-:W-:Y:S01]  /*06f0*/  @P5 IADD3 R98, PT, PT, R158, -0x1, RZ ;  /* 0xffffffff9e625810 */ /* 0x000fe20007ffe0ff */
[----:B0-----:R-:W-:-:S04]  /*0700*/  IMAD R100, R100, R121, RZ ;  /* 0x0000007964647224 */ /* 0x001fc800078e02ff */
[-C--:B------:R-:W-:Y:S02]  /*0710*/  @P5 IMAD R99, R98, R121.reuse, RZ ;  /* 0x0000007962635224 */ /* 0x080fe400078e02ff */
[----:B------:R-:W-:-:S03]  /*0720*/  IMAD R98, R2, R121, RZ ;  /* 0x0000007902627224 */ /* 0x000fc600078e02ff */
[----:B------:R-:W-:Y:S02]  /*0730*/  @P5 SHF.R.S32.HI R102, RZ, 0x1f, R99 ;  /* 0x0000001fff665819 */ /* 0x000fe40000011463 */
[----:B-1----:R-:W-:Y:S02]  /*0740*/  SHF.R.S32.HI R97, RZ, 0x1f, R98 ;  /* 0x0000001fff617819 */ /* 0x002fe40000011462 */
[----:B------:R-:W-:Y:S02]  /*0750*/  @P5 LEA.HI R102, R102, R99, RZ, 0x3 ;  /* 0x0000006366665211 */ /* 0x000fe400078f18ff */
[----:B------:R-:W-:Y:S02]  /*0760*/  SHF.R.S32.HI R99, RZ, 0x1f, R100 ;  /* 0x0000001fff637819 */ /* 0x000fe40000011464 */
[----:B------:R-:W-:Y:S02]  /*0770*/  LEA.HI R98, R97, R98, RZ, 0x3 ;  /* 0x0000006261627211 */ /* 0x000fe400078f18ff */
[----:B------:R-:W-:-:S02]  /*0780*/  LEA.HI R100, R99, R100, RZ, 0x3 ;  /* 0x0000006463647211 */ /* 0x000fc400078f18ff */
[-C--:B---3--:R-:W-:Y:S02]  /*0790*/  LEA.HI.SX32 R174, R98, R119.reuse, 0x1d ;  /* 0x0000007762ae7211 */ /* 0x088fe400078feaff */
[-C--:B------:R-:W-:Y:S02]  /*07a0*/  @P5 LEA.HI.SX32 R108, R102, R119.reuse, 0x1d ;  /* 0x00000077666c5211 */ /* 0x080fe400078feaff */
[----:B------:R-:W-:Y:S02]  /*07b0*/  LEA.HI.SX32 R111, R100, R119, 0x1d ;  /* 0x00000077646f7211 */ /* 0x000fe400078feaff */
[----:B------:R-:W-:Y:S02]  /*07c0*/  MOV R110, R174 ;  /* 0x000000ae006e7202 */ /* 0x000fe40000000f00 */
[----:B--2---:R-:W-:Y:S01]  /*07d0*/  FSEL R109, R96, RZ, !P0 ;  /* 0x000000ff606d7208 */ /* 0x004fe20004000000 */
[----:B------:R-:W-:Y:S06]  /*07e0*/  @!P1 BRA `(.L_x_3521) ;  /* 0x00000004008c9947 */ /* 0x000fec0003800000 */
[----:B------:R-:W0:Y:S08]  /*07f0*/  LDC.64 R162, c[0x0][0x3a8] ;  /* 0x0000ea00ffa27b82 */ /* 0x000e300000000a00 */
[----:B------:R-:W1:Y:S08]  /*0800*/  LDC.64 R100, c[0x0][0x428] ;  /* 0x00010a00ff647b82 */ /* 0x000e700000000a00 */
[----:B------:R-:W2:Y:S01]  /*0810*/  LDC.64 R112, c[0x0][0x3b0] ;  /* 0x0000ec00ff707b82 */ /* 0x000ea20000000a00 */
[----:B0-----:R-:W-:-:S05]  /*0820*/  IMAD.WIDE.U32 R162, R110, 0x20, R162 ;  /* 0x000000206ea27825 */ /* 0x001fca00078e00a2 */
[----:B------:R-:W3:Y:S01]  /*0830*/  LDG.E.128 R96, desc[UR10][R162.64] ;  /* 0x0000000aa2607981 */ /* 0x000ee2000c1e1d00 */
[----:B-1----:R-:W-:-:S03]  /*0840*/  IMAD.WIDE.U32 R100, R111, 0x10, R100 ;  /* 0x000000106f647825 */ /* 0x002fc600078e0064 */
[----:B------:R-:W4:Y:S04]  /*0850*/  LDG.E.128 R104, desc[UR10][R162.64+0x10] ;  /* 0x0000100aa2687981 */ /* 0x000f28000c1e1d00 */
[----:B------:R-:W4:Y:S01]  /*0860*/  LDG.E.128 R100, desc[UR10][R100.64] ;  /* 0x0000000a64647981 */ /* 0x000f22000c1e1d00 */
[----:B--2---:R-:W-:-:S06]  /*0870*/  IMAD.WIDE.U32 R112, R108, 0x8, R112 ;  /* 0x000000086c707825 */ /* 0x004fcc00078e0070 */
[----:B------:R-:W5:Y:S01]  /*0880*/  LDG.E.64 R112, desc[UR10][R112.64] ;  /* 0x0000000a70707981 */ /* 0x000f62000c1e1b00 */
[----:B------:R-:W-:-:S04]  /*0890*/  ISETP.NE.U32.AND P0, PT, RZ, UR12, PT ;  /* 0x0000000cff007c0c */ /* 0x000fc8000bf05070 */
[----:B------:R-:W-:-:S13]  /*08a0*/  ISETP.NE.AND.EX P0, PT, RZ, UR13, PT, P0 ;  /* 0x0000000dff007c0c */ /* 0x000fda000bf05300 */
[----:B------:R-:W0:Y:S01]  /*08b0*/  @P0 LDC.64 R160, c[0x0][0x438] ;  /* 0x00010e00ffa00b82 */ /* 0x000e220000000a00 */
[----:B------:R-:W-:Y:S01]  /*08c0*/  SHF.L.U32 R168, R142, 0x10, RZ ;  /* 0x000000108ea87819 */ /* 0x000fe200000006ff */
[----:B0-----:R-:W-:-:S05]  /*08d0*/  @P0 IMAD.WIDE.U32 R160, R110, 0x20, R160 ;  /* 0x000000206ea00825 */ /* 0x001fca00078e00a0 */
[----:B------:R-:W5:Y:S04]  /*08e0*/  @P0 LDG.E.128 R16, desc[UR10][R160.64] ;  /* 0x0000000aa0100981 */ /* 0x000f68000c1e1d00 */
[----:B------:R0:W5:Y:S02]  /*08f0*/  @P0 LDG.E.128 R12, desc[UR10][R160.64+0x10] ;  /* 0x0000100aa00c0981 */ /* 0x000164000c1e1d00 */
[----:B0-----:R-:W-:Y:S02]  /*0900*/  SHF.L.U32 R160, R140, 0x10, RZ ;  /* 0x000000108ca07819 */ /* 0x001fe400000006ff */
[----:B------:R-:W-:Y:S02]  /*0910*/  SHF.L.U32 R164, R141, 0x10, RZ ;  /* 0x000000108da47819 */ /* 0x000fe400000006ff */
[----:B------:R-:W-:-:S02]  /*0920*/  PRMT R173, R143, 0x7632, R173 ;  /* 0x000076328fad7816 */ /* 0x000fc400000000ad */
[----:B------:R-:W-:Y:S02]  /*0930*/  SHF.L.U32 R169, R143, 0x10, RZ ;  /* 0x000000108fa97819 */ /* 0x000fe400000006ff */
[----:B------:R-:W-:Y:S02]  /*0940*/  SHF.L.U32 R173, R173, 0x10, RZ ;  /* 0x00000010adad7819 */ /* 0x000fe400000006ff */
[----:B------:R-:W-:Y:S02]  /*0950*/  IADD3 R111, PT, PT, R111, 0x100, RZ ;  /* 0x000001006f6f7810 */ /* 0x000fe40007ffe0ff */
[----:B------:R-:W-:Y:S02]  /*0960*/  IADD3 R108, PT, PT, R108, 0x100, RZ ;  /* 0x000001006c6c7810 */ /* 0x000fe40007ffe0ff */
[----:B------:R-:W-:Y:S01]  /*0970*/  IADD3 R110, PT, PT, R110, 0x100, RZ ;  /* 0x000001006e6e7810 */ /* 0x000fe20007ffe0ff */
[C---:B---3--:R-:W-:Y:S01]  /*0980*/  FADD.FTZ R3, -R109.reuse, R96 ;  /* 0x000000606d037221 */ /* 0x048fe20000010100 */
[C---:B------:R-:W-:Y:S01]  /*0990*/  FADD.FTZ R159, -R109.reuse, R97 ;  /* 0x000000616d9f7221 */ /* 0x040fe20000010100 */
[--C-:B------:R-:W-:Y:S01]  /*09a0*/  FADD.FTZ R163, -R109, R98.reuse ;  /* 0x000000626da37221 */ /* 0x100fe20000010100 */
[----:B------:R-:W-:Y:S01]  /*09b0*/  PRMT R98, R140, 0x7632, R98 ;  /* 0x000076328c627816 */ /* 0x000fe20000000062 */
[----:B------:R-:W-:Y:S01]  /*09c0*/  FMUL.FTZ R3, R120, R3 ;  /* 0x0000000378037220 */ /* 0x000fe20000410000 */
[----:B----4-:R-:W-:-:S02]  /*09d0*/  PRMT R96, R100, 0x7632, R96 ;  /* 0x0000763264607816 */ /* 0x010fc40000000060 */
[----:B------:R-:W-:Y:S01]  /*09e0*/  SHF.L.U32 R97, R100, 0x10, RZ ;  /* 0x0000001064617819 */ /* 0x000fe200000006ff */
[----:B------:R-:W-:Y:S01]  /*09f0*/  FADD.FTZ R165, -R109, R99 ;  /* 0x000000636da57221 */ /* 0x000fe20000010100 */
[----:B------:R-:W-:Y:S01]  /*0a00*/  SHF.L.U32 R98, R98, 0x10, RZ ;  /* 0x0000001062627819 */ /* 0x000fe200000006ff */
[----:B------:R-:W-:Y:S01]  /*0a10*/  FMUL.FTZ R162, R120, R159 ;  /* 0x0000009f78a27220 */ /* 0x000fe20000410000 */
[----:B------:R-:W-:Y:S01]  /*0a20*/  SHF.L.U32 R96, R96, 0x10, RZ ;  /* 0x0000001060607819 */ /* 0x000fe200000006ff */
[-C--:B------:R-:W-:Y:S01]  /*0a30*/  FMUL.FTZ R160, R160, R97.reuse ;  /* 0x00000061a0a07220 */ /* 0x080fe20000410000 */
[----:B------:R-:W-:Y:S01]  /*0a40*/  FADD.FTZ R40, R40, R97 ;  /* 0x0000006128287221 */ /* 0x000fe20000010000 */
[----:B------:R-:W-:Y:S01]  /*0a50*/  FFMA.FTZ R64, R3, R97, R64 ;  /* 0x0000006103407223 */ /* 0x000fe20000010040 */
[----:B------:R-:W-:Y:S02]  /*0a60*/  PRMT R99, R101, 0x7632, R99 ;  /* 0x0000763265637816 */ /* 0x000fe40000000063 */
[----:B------:R-:W-:Y:S01]  /*0a70*/  PRMT R97, R141, 0x7632, R97 ;  /* 0x000076328d617816 */ /* 0x000fe20000000061 */
[-C--:B------:R-:W-:Y:S01]  /*0a80*/  FMUL.FTZ R159, R98, R96.reuse ;  /* 0x00000060629f7220 */ /* 0x080fe20000410000 */
[----:B------:R-:W-:Y:S01]  /*0a90*/  FFMA.FTZ R65, R162, R96, R65 ;  /* 0x00000060a2417223 */ /* 0x000fe20000010041 */
[----:B------:R-:W-:Y:S01]  /*0aa0*/  FADD.FTZ R41, R41, R96 ;  /* 0x0000006029297221 */ /* 0x000fe20000010000 */
[----:B------:R-:W-:-:S02]  /*0ab0*/  PRMT R100, R102, 0x7632, R100 ;  /* 0x0000763266647816 */ /* 0x000fc40000000064 */
[----:B------:R-:W-:Y:S02]  /*0ac0*/  SHF.L.U32 R167, R102, 0x10, RZ ;  /* 0x0000001066a77819 */ /* 0x000fe400000006ff */
[----:B------:R-:W-:Y:S02]  /*0ad0*/  SHF.L.U32 R96, R97, 0x10, RZ ;  /* 0x0000001061607819 */ /* 0x000fe400000006ff */
[----:B------:R-:W-:Y:S02]  /*0ae0*/  SHF.L.U32 R99, R99, 0x10, RZ ;  /* 0x0000001063637819 */ /* 0x000fe400000006ff */
[C---:B------:R-:W-:Y:S02]  /*0af0*/  PRMT R102, R103.reuse, 0x7632, R102 ;  /* 0x0000763267667816 */ /* 0x040fe40000000066 */
[----:B------:R-:W-:Y:S01]  /*0b00*/  SHF.L.U32 R172, R103, 0x10, RZ ;  /* 0x0000001067ac7819 */ /* 0x000fe200000006ff */
[----:B------:R-:W-:Y:S01]  /*0b10*/  FADD.FTZ R103, -R109, R104 ;  /* 0x000000686d677221 */ /* 0x000fe20000010100 */
[----:B------:R-:W-:Y:S01]  /*0b20*/  PRMT R97, R142, 0x7632, R97 ;  /* 0x000076328e617816 */ /* 0x000fe20000000061 */
[C---:B------:R-:W-:Y:S01]  /*0b30*/  FMUL.FTZ R161, R120.reuse, R163 ;  /* 0x000000a378a17220 */ /* 0x040fe20000410000 */
[----:B------:R-:W-:Y:S01]  /*0b40*/  FMUL.FTZ R166, R120, R165 ;  /* 0x000000a578a67220 */ /* 0x000fe20000410000 */
[----:B------:R-:W-:Y:S01]  /*0b50*/  FMUL.FTZ R163, R96, R99 ;  /* 0x0000006360a37220 */ /* 0x000fe20000410000 */
        /* <DEDUP_REMOVED lines=8> */
[----:B------:R-:W-:Y:S01]  /*0be0*/  FADD.FTZ R96, RZ, R160 ;  /* 0x000000a0ff607221 */ /* 0x000fe20000010000 */
[----:B------:R-:W-:Y:S01]  /*0bf0*/  FFMA.FTZ R97, R3, R160, RZ ;  /* 0x000000a003617223 */ /* 0x000fe200000100ff */
[----:B------:R-:W-:Y:S01]  /*0c00*/  FFMA.FTZ R67, R166, R99, R67 ;  /* 0x00000063a6437223 */ /* 0x000fe20000010043 */
[----:B------:R-:W-:Y:S01]  /*0c10*/  FADD.FTZ R43, R43, R99 ;  /* 0x000000632b2b7221 */ /* 0x000fe20000010000 */
[----:B------:R-:W-:Y:S01]  /*0c20*/  FADD.FTZ R99, R96, R159 ;  /* 0x0000009f60637221 */ /* 0x000fe20000010000 */
[----:B------:R-:W-:Y:S01]  /*0c30*/  FMUL.FTZ R164, R164, R101 ;  /* 0x00000065a4a47220 */ /* 0x000fe20000410000 */
[----:B------:R-:W-:-:S03]  /*0c40*/  FFMA.FTZ R96, R162, R159, R97 ;  /* 0x0000009fa2607223 */ /* 0x000fc60000010061 */
[----:B------:R-:W-:Y:S01]  /*0c50*/  FADD.FTZ R98, R99, R164 ;  /* 0x000000a463627221 */ /* 0x000fe20000010000 */
[----:B------:R-:W-:Y:S01]  /*0c60*/  FFMA.FTZ R97, R161, R164, R96 ;  /* 0x000000a4a1617223 */ /* 0x000fe20000010060 */
[C---:B------:R-:W-:Y:S02]  /*0c70*/  FADD.FTZ R105, -R109.reuse, R105 ;  /* 0x000000696d697221 */ /* 0x040fe40000010100 */
[----:B------:R-:W-:Y:S01]  /*0c80*/  FADD.FTZ R99, R98, R163 ;  /* 0x000000a362637221 */ /* 0x000fe20000010000 */
[----:B------:R-:W-:Y:S01]  /*0c90*/  FFMA.FTZ R96, R166, R163, R97 ;  /* 0x000000a3a6607223 */ /* 0x000fe20000010061 */
[----:B------:R-:W-:Y:S01]  /*0ca0*/  FADD.FTZ R171, -R109, R106 ;  /* 0x0000006a6dab7221 */ /* 0x000fe20000010100 */
[----:B------:R-:W-:Y:S01]  /*0cb0*/  FMUL.FTZ R170, R120, R105 ;  /* 0x0000006978aa7220 */ /* 0x000fe20000410000 */
[----:B------:R-:W-:Y:S01]  /*0cc0*/  FADD.FTZ R98, R99, R168 ;  /* 0x000000a863627221 */ /* 0x000fe20000010000 */
[----:B------:R-:W-:Y:S01]  /*0cd0*/  FFMA.FTZ R97, R165, R168, R96 ;  /* 0x000000a8a5617223 */ /* 0x000fe20000010060 */
[----:B------:R-:W-:Y:S01]  /*0ce0*/  SHF.L.U32 R102, R102, 0x10, RZ ;  /* 0x0000001066667819 */ /* 0x000fe200000006ff */
[----:B------:R-:W-:Y:S01]  /*0cf0*/  FMUL.FTZ R171, R120, R171 ;  /* 0x000000ab78ab7220 */ /* 0x000fe20000410000 */
[----:B------:R-:W-:Y:S01]  /*0d00*/  FADD.FTZ R107, -R109, R107 ;  /* 0x0000006b6d6b7221 */ /* 0x000fe20000010100 */
        /* <DEDUP_REMOVED lines=17> */
.L_x_3521:
[----:B----4-:R-:W-:Y:S05]  /*0e20*/  BSYNC.RECONVERGENT B1 ;  /* 0x0000000000017941 */ /* 0x010fea0003800200 */
.L_x_3520:
[----:B------:R-:W-:Y:S04]  /*0e30*/  BSSY.RECONVERGENT B1, `(.L_x_3522) ;  /* 0x0000065000017945 */ /* 0x000fe80003800200 */
[----:B------:R-:W-:Y:S05]  /*0e40*/  @!P2 BRA `(.L_x_3523) ;  /* 0x00000004008ca947 */ /* 0x000fea0003800000 */
[----:B------:R-:W0:Y:S08]  /*0e50*/  LDC.64 R98, c[0x0][0x3a8] ;  /* 0x0000ea00ff627b82 */ /* 0x000e300000000a00 */
[----:B------:R-:W1:Y:S01]  /*0e60*/  LDC.64 R96, c[0x0][0x428] ;  /* 0x00010a00ff607b82 */ /* 0x000e620000000a00 */
[----:B------:R-:W-:-:S07]  /*0e70*/  ISETP.NE.U32.AND P0, PT, RZ, UR12, PT ;  /* 0x0000000cff007c0c */ /* 0x000fce000bf05070 */
[----:B------:R-:W2:Y:S01]  /*0e80*/  LDC.64 R126, c[0x0][0x3b0] ;  /* 0x0000ec00ff7e7b82 */ /* 0x000ea20000000a00 */
[----:B0-----:R-:W-:-:S05]  /*0e90*/  IMAD.WIDE.U32 R124, R110, 0x20, R98 ;  /* 0x000000206e7c7825 */ /* 0x001fca00078e0062 */
[----:B------:R-:W3:Y:S01]  /*0ea0*/  LDG.E.128 R104, desc[UR10][R124.64+0x10] ;  /* 0x0000100a7c687981 */ /* 0x000ee2000c1e1d00 */
[----:B-1----:R-:W-:-:S03]  /*0eb0*/  IMAD.WIDE.U32 R100, R111, 0x10, R96 ;  /* 0x000000106f647825 */ /* 0x002fc600078e0060 */
[----:B------:R0:W4:Y:S04]  /*0ec0*/  LDG.E.128 R96, desc[UR10][R124.64] ;  /* 0x0000000a7c607981 */ /* 0x000128000c1e1d00 */
[----:B------:R-:W3:Y:S01]  /*0ed0*/  LDG.E.128 R100, desc[UR10][R100.64] ;  /* 0x0000000a64647981 */ /* 0x000ee2000c1e1d00 */
[----:B------:R-:W-:-:S13]  /*0ee0*/  ISETP.NE.AND.EX P0, PT, RZ, UR13, PT, P0 ;  /* 0x0000000dff007c0c */ /* 0x000fda000bf05300 */
[----:B------:R-:W1:Y:S01]  /*0ef0*/  @P0 LDC.64 R114, c[0x0][0x438] ;  /* 0x00010e00ff720b82 */ /* 0x000e620000000a00 */
[----:B0-----:R-:W-:-:S04]  /*0f00*/  PRMT R125, R72, 0x7632, R125 ;  /* 0x00007632487d7816 */ /* 0x001fc8000000007d */
[----:B------:R-:W-:Y:S01]  /*0f10*/  SHF.L.U32 R125, R125, 0x10, RZ ;  /* 0x000000107d7d7819 */ /* 0x000fe200000006ff */
[----:B--2---:R-:W-:Y:S01]  /*0f20*/  IMAD.WIDE.U32 R126, R108, 0x8, R126 ;  /* 0x000000086c7e7825 */ /* 0x004fe200078e007e */
[----:B------:R-:W-:-:S03]  /*0f30*/  SHF.L.U32 R130, R74, 0x10, RZ ;  /* 0x000000104a827819 */ /* 0x000fc600000006ff */
[----:B-1----:R-:W-:Y:S02]  /*0f40*/  @P0 IMAD.WIDE.U32 R122, R110, 0x20, R114 ;  /* 0x000000206e7a0825 */ /* 0x002fe400078e0072 */
[----:B------:R-:W5:Y:S04]  /*0f50*/  LDG.E.64 R114, desc[UR10][R126.64] ;  /* 0x0000000a7e727981 */ /* 0x000f68000c1e1b00 */
[----:B------:R-:W5:Y:S04]  /*0f60*/  @P0 LDG.E.128 R8, desc[UR10][R122.64] ;  /* 0x0000000a7a080981 */ /* 0x000f68000c1e1d00 */
[----:B------:R0:W5:Y:S02]  /*0f70*/  @P0 LDG.E.128 R4, desc[UR10][R122.64+0x10] ;  /* 0x0000100a7a040981 */ /* 0x000164000c1e1d00 */
[----:B0-----:R-:W-:-:S02]  /*0f80*/  SHF.L.U32 R122, R72, 0x10, RZ ;  /* 0x00000010487a7819 */ /* 0x001fc400000006ff */
[----:B------:R-:W-:Y:S02]  /*0f90*/  SHF.L.U32 R126, R73, 0x10, RZ ;  /* 0x00000010497e7819 */ /* 0x000fe400000006ff */
[----:B------:R-:W-:Y:S01]  /*0fa0*/  SHF.L.U32 R134, R75, 0x10, RZ ;  /* 0x000000104b867819 */ /* 0x000fe200000006ff */
[----:B------:R-:W-:Y:S01]  /*0fb0*/  VIADD R110, R110, 0x100 ;  /* 0x000001006e6e7836 */ /* 0x000fe20000000000 */
[----:B------:R-:W-:Y:S02]  /*0fc0*/  IADD3 R111, PT, PT, R111, 0x100, RZ ;  /* 0x000001006f6f7810 */ /* 0x000fe40007ffe0ff */
[----:B------:R-:W-:Y:S01]  /*0fd0*/  IADD3 R108, PT, PT, R108, 0x100, RZ ;  /* 0x000001006c6c7810 */ /* 0x000fe20007ffe0ff */
[C-C-:B----4-:R-:W-:Y:S01]  /*0fe0*/  FADD.FTZ R129, -R109.reuse, R96.reuse ;  /* 0x000000606d817221 */ /* 0x150fe20000010100 */
[----:B------:R-:W-:Y:S01]  /*0ff0*/  FADD.FTZ R131, -R109, R97 ;  /* 0x000000616d837221 */ /* 0x000fe20000010100 */
[----:B---3--:R-:W-:-:S03]  /*1000*/  PRMT R96, R100, 0x7632, R96 ;  /* 0x0000763264607816 */ /* 0x008fc60000000060 */
[----:B------:R-:W-:Y:S01]  /*1010*/  FMUL.FTZ R124, R120, R131 ;  /* 0x00000083787c7220 */ /* 0x000fe20000410000 */
[----:B------:R-:W-:Y:S01]  /*1020*/  SHF.L.U32 R96, R96, 0x10, RZ ;  /* 0x0000001060607819 */ /* 0x000fe200000006ff */
[C-C-:B------:R-:W-:Y:S01]  /*1030*/  FADD.FTZ R137, -R109.reuse, R99.reuse ;  /* 0x000000636d897221 */ /* 0x140fe20000010100 */
[----:B------:R-:W-:Y:S01]  /*1040*/  PRMT R99, R102, 0x7632, R99 ;  /* 0x0000763266637816 */ /* 0x000fe20000000063 */
[----:B------:R-:W-:Y:S02]  /*1050*/  FADD.FTZ R179, -R109, R104 ;  /* 0x000000686db37221 */ /* 0x000fe40000010100 */
[-C--:B------:R-:W-:Y:S01]  /*1060*/  FMUL.FTZ R125, R125, R96.reuse ;  /* 0x000000607d7d7220 */ /* 0x080fe20000410000 */
[----:B------:R-:W-:Y:S01]  /*1070*/  FFMA.FTZ R57, R124, R96, R57 ;  /* 0x000000607c397223 */ /* 0x000fe20000010039 */
[--C-:B------:R-:W-:Y:S01]  /*1080*/  FADD.FTZ R33, R33, R96.reuse ;  /* 0x0000006021217221 */ /* 0x100fe20000010000 */
[----:B------:R-:W-:Y:S02]  /*1090*/  PRMT R96, R74, 0x7632, R96 ;  /* 0x000076324a607816 */ /* 0x000fe40000000060 */
[----:B------:R-:W-:Y:S01]  /*10a0*/  SHF.L.U32 R97, R100, 0x10, RZ ;  /* 0x0000001064617819 */ /* 0x000fe200000006ff */
[----:B------:R-:W-:Y:S01]  /*10b0*/  FMUL.FTZ R131, R120, R179 ;  /* 0x000000b378837220 */ /* 0x000fe20000410000 */
[----:B------:R-:W-:Y:S01]  /*10c0*/  SHF.L.U32 R133, R102, 0x10, RZ ;  /* 0x0000001066857819 */ /* 0x000fe200000006ff */
[----:B------:R-:W-:Y:S01]  /*10d0*/  FADD.FTZ R105, -R109, R105 ;  /* 0x000000696d697221 */ /* 0x000fe20000010100 */
[----:B------:R-:W-:-:S02]  /*10e0*/  SHF.L.U32 R96, R96, 0x10, RZ ;  /* 0x0000001060607819 */ /* 0x000fc400000006ff */
[----:B------:R-:W-:Y:S01]  /*10f0*/  SHF.L.U32 R99, R99, 0x10, RZ ;  /* 0x0000001063637819 */ /* 0x000fe200000006ff */
[----:B------:R-:W-:Y:S01]  /*1100*/  FMUL.FTZ R123, R120, R129 ;  /* 0x00000081787b7220 */ /* 0x000fe20000410000 */
[----:B------:R-:W-:Y:S01]  /*1110*/  FMUL.FTZ R122, R122, R97 ;  /* 0x000000617a7a7220 */ /* 0x000fe20000410000 */
[----:B------:R-:W-:Y:S01]  /*1120*/  FADD.FTZ R135, -R109, R98 ;  /* 0x000000626d877221 */ /* 0x000fe20000010100 */
[-C--:B------:R-:W-:Y:S01]  /*1130*/  FMUL.FTZ R130, R130, R133.reuse ;  /* 0x0000008582827220 */ /* 0x080fe20000410000 */
[----:B------:R-:W-:Y:S01]  /*1140*/  FADD.FTZ R28, R28, R133 ;  /* 0x000000851c1c7221 */ /* 0x000fe20000010000 */
[----:B------:R-:W-:Y:S01]  /*1150*/  FFMA.FTZ R52, R131, R133, R52 ;  /* 0x0000008583347223 */ /* 0x000fe20000010034 */
[----:B------:R-:W-:Y:S01]  /*1160*/  PRMT R98, R101, 0x7632, R98 ;  /* 0x0000763265627816 */ /* 0x000fe20000000062 */
[----:B------:R-:W-:Y:S01]  /*1170*/  FMUL.FTZ R132, R120, R105 ;  /* 0x0000006978847220 */ /* 0x000fe20000410000 */
[----:B------:R-:W-:Y:S01]  /*1180*/  PRMT R129, R73, 0x7632, R129 ;  /* 0x0000763249817816 */ /* 0x000fe20000000081 */
[----:B------:R-:W-:Y:S01]  /*1190*/  FMUL.FTZ R133, R96, R99 ;  /* 0x0000006360857220 */ /* 0x000fe20000410000 */
[----:B------:R-:W-:Y:S01]  /*11a0*/  SHF.L.U32 R101, R101, 0x10, RZ ;  /* 0x0000001065657819 */ /* 0x000fe200000006ff */
[----:B------:R-:W-:Y:S01]  /*11b0*/  FADD.FTZ R32, R32, R97 ;  /* 0x0000006120207221 */ /* 0x000fe20000010000 */
[----:B------:R-:W-:Y:S01]  /*11c0*/  FFMA.FTZ R56, R123, R97, R56 ;  /* 0x000000617b387223 */ /* 0x000fe20000010038 */
[----:B------:R-:W-:Y:S01]  /*11d0*/  FADD.FTZ R96, R175, R122 ;  /* 0x0000007aaf607221 */ /* 0x000fe20000010000 */
[----:B------:R-:W-:Y:S01]  /*11e0*/  FFMA.FTZ R97, R123, R122, R176 ;  /* 0x0000007a7b617223 */ /* 0x000fe200000100b0 */
[----:B------:R-:W-:Y:S01]  /*11f0*/  SHF.L.U32 R129, R129, 0x10, RZ ;  /* 0x0000001081817819 */ /* 0x000fe200000006ff */
[----:B------:R-:W-:Y:S01]  /*1200*/  FADD.FTZ R29, R29, R99 ;  /* 0x000000631d1d7221 */ /* 0x000fe20000010000 */
[----:B------:R-:W-:Y:S01]  /*1210*/  SHF.L.U32 R98, R98, 0x10, RZ ;  /* 0x0000001062627819 */ /* 0x000fe200000006ff */
[----:B------:R-:W-:Y:S01]  /*1220*/  FFMA.FTZ R53, R132, R99, R53 ;  /* 0x0000006384357223 */ /* 0x000fe20000010035 */
[----:B------:R-:W-:Y:S01]  /*1230*/  FMUL.FTZ R128, R120, R137 ;  /* 0x0000008978807220 */ /* 0x000fe20000410000 */
[----:B------:R-:W-:Y:S01]  /*1240*/  FADD.FTZ R99, R96, R125 ;  /* 0x0000007d60637221 */ /* 0x000fe20000010000 */
[----:B------:R-:W-:Y:S01]  /*1250*/  FMUL.FTZ R127, R120, R135 ;  /* 0x00000087787f7220 */ /* 0x000fe20000410000 */
[----:B------:R-:W-:Y:S01]  /*1260*/  FMUL.FTZ R126, R126, R101 ;  /* 0x000000657e7e7220 */ /* 0x000fe20000410000 */
[----:B------:R-:W-:Y:S01]  /*1270*/  FFMA.FTZ R96, R124, R125, R97 ;  /* 0x0000007d7c607223 */ /* 0x000fe20000010061 */
[-C--:B------:R-:W-:Y:S01]  /*1280*/  FMUL.FTZ R129, R129, R98.reuse ;  /* 0x0000006281817220 */ /* 0x080fe20000410000 */
[----:B------:R-:W-:Y:S01]  /*1290*/  FFMA.FTZ R59, R128, R98, R59 ;  /* 0x00000062803b7223 */ /* 0x000fe2000001003b */
[----:B------:R-:W-:Y:S01]  /*12a0*/  FADD.FTZ R35, R35, R98 ;  /* 0x0000006223237221 */ /* 0x000fe20000010000 */
[----:B------:R-:W-:Y:S01]  /*12b0*/  FADD.FTZ R98, R99, R126 ;  /* 0x0000007e63627221 */ /* 0x000fe20000010000 */
[----:B------:R-:W-:Y:S01]  /*12c0*/  FFMA.FTZ R97, R127, R126, R96 ;  /* 0x0000007e7f617223 */ /* 0x000fe20000010060 */
[----:B------:R-:W-:-:S02]  /*12d0*/  PRMT R100, R103, 0x7632, R100 ;  /* 0x0000763267647816 */ /* 0x000fc40000000064 */
[----:B------:R-:W-:Y:S01]  /*12e0*/  FADD.FTZ R99, R98, R129 ;  /* 0x0000008162637221 */ /* 0x000fe20000010000 */
[----:B------:R-:W-:Y:S01]  /*12f0*/  FFMA.FTZ R96, R128, R129, R97 ;  /* 0x0000008180607223 */ /* 0x000fe20000010061 */
[----:B------:R-:W-:Y:S01]  /*1300*/  SHF.L.U32 R103, R103, 0x10, RZ ;  /* 0x0000001067677819 */ /* 0x000fe200000006ff */
[----:B------:R-:W-:Y:S01]  /*1310*/  FADD.FTZ R181, -R109, R106 ;  /* 0x0000006a6db57221 */ /* 0x000fe20000010100 */
[----:B------:R-:W-:Y:S01]  /*1320*/  PRMT R137, R75, 0x7632, R137 ;  /* 0x000076324b897816 */ /* 0x000fe20000000089 */
[----:B------:R-:W-:Y:S01]  /*1330*/  FADD.FTZ R98, R99, R130 ;  /* 0x0000008263627221 */ /* 0x000fe20000010000 */
[----:B------:R-:W-:Y:S01]  /*1340*/  FFMA.FTZ R97, R131, R130, R96 ;  /* 0x0000008283617223 */ /* 0x000fe20000010060 */
[----:B------:R-:W-:Y:S01]  /*1350*/  SHF.L.U32 R100, R100, 0x10, RZ ;  /* 0x0000001064647819 */ /* 0x000fe200000006ff */
[----:B------:R-:W-:Y:S01]  /*1360*/  FADD.FTZ R107, -R109, R107 ;  /* 0x0000006b6d6b7221 */ /* 0x000fe20000010100 */
        /* <DEDUP_REMOVED lines=17> */
.L_x_3523:
[----:B------:R-:W-:Y:S05]  /*1480*/  BSYNC.RECONVERGENT B1 ;  /* 0x0000000000017941 */ /* 0x000fea0003800200 */
.L_x_3522:
[----:B------:R-:W-:Y:S05]  /*1490*/  @!P3 BRA `(.L_x_3524) ;  /* 0x000000080084b947 */ /* 0x000fea0003800000 */
[----:B------:R-:W0:Y:S08]  /*14a0*/  LDC.64 R138, c[0x0][0x3a8] ;  /* 0x0000ea00ff8a7b82 */ /* 0x000e300000000a00 */
[----:B------:R-:W1:Y:S01]  /*14b0*/  LDC.64 R104, c[0x0][0x428] ;  /* 0x00010a00ff687b82 */ /* 0x000e620000000a00 */
[----:B------:R-:W-:-:S04]  /*14c0*/  ISETP.NE.U32.AND P0, PT, RZ, UR12, PT ;  /* 0x0000000cff007c0c */ /* 0x000fc8000bf05070 */
[----:B------:R-:W-:-:S03]  /*14d0*/  ISETP.NE.AND.EX P0, PT, RZ, UR13, PT, P0 ;  /* 0x0000000dff007c0c */ /* 0x000fc6000bf05300 */
[----:B------:R-:W2:Y:S01]  /*14e0*/  LDC.64 R144, c[0x0][0x3b0] ;  /* 0x0000ec00ff907b82 */ /* 0x000ea20000000a00 */
[----:B0-----:R-:W-:-:S09]  /*14f0*/  IMAD.WIDE.U32 R138, R110, 0x20, R138 ;  /* 0x000000206e8a7825 */ /* 0x001fd200078e008a */
[----:B------:R-:W0:Y:S01]  /*1500*/  @P0 LDC.64 R116, c[0x0][0x438] ;  /* 0x00010e00ff740b82 */ /* 0x000e220000000a00 */
[----:B------:R-:W3:Y:S01]  /*1510*/  LDG.E.128 R96, desc[UR10][R138.64] ;  /* 0x0000000a8a607981 */ /* 0x000ee2000c1e1d00 */
[----:B-1----:R-:W-:-:S03]  /*1520*/  IMAD.WIDE.U32 R104, R111, 0x10, R104 ;  /* 0x000000106f687825 */ /* 0x002fc600078e0068 */
[----:B------:R1:W4:Y:S04]  /*1530*/  LDG.E.128 R100, desc[UR10][R138.64+0x10] ;  /* 0x0000100a8a647981 */ /* 0x000328000c1e1d00 */
[----:B------:R-:W4:Y:S01]  /*1540*/  LDG.E.128 R104, desc[UR10][R104.64] ;  /* 0x0000000a68687981 */ /* 0x000f22000c1e1d00 */
[----:B0-----:R-:W-:-:S04]  /*1550*/  @P0 IMAD.WIDE.U32 R110, R110, 0x20, R116 ;  /* 0x000000206e6e0825 */ /* 0x001fc800078e0074 */
[----:B--2---:R-:W-:Y:S01]  /*1560*/  IMAD.WIDE.U32 R116, R108, 0x8, R144 ;  /* 0x000000086c747825 */ /* 0x004fe200078e0090 */
[----:B------:R2:W5:Y:S04]  /*1570*/  @P0 LDG.E.128 R76, desc[UR10][R110.64] ;  /* 0x0000000a6e4c0981 */ /* 0x000568000c1e1d00 */
[----:B------:R2:W5:Y:S04]  /*1580*/  @P0 LDG.E.128 R80, desc[UR10][R110.64+0x10] ;  /* 0x0000100a6e500981 */ /* 0x000568000c1e1d00 */
[----:B------:R-:W5:Y:S01]  /*1590*/  LDG.E.64 R116, desc[UR10][R116.64] ;  /* 0x0000000a74747981 */ /* 0x000f62000c1e1b00 */
[----:B------:R-:W-:-:S02]  /*15a0*/  SHF.L.U32 R150, R68, 0x10, RZ ;  /* 0x0000001044967819 */ /* 0x000fc400000006ff */
[----:B------:R-:W-:Y:S02]  /*15b0*/  SHF.L.U32 R151, R177, 0x10, RZ ;  /* 0x00000010b1977819 */ /* 0x000fe400000006ff */
[C---:B------:R-:W-:Y:S02]  /*15c0*/  PRMT R155, R69.reuse, 0x7632, R155 ;  /* 0x00007632459b7816 */ /* 0x040fe4000000009b */
[----:B------:R-:W-:Y:S02]  /*15d0*/  SHF.L.U32 R154, R69, 0x10, RZ ;  /* 0x00000010459a7819 */ /* 0x000fe400000006ff */
[----:B------:R-:W-:Y:S02]  /*15e0*/  SHF.L.U32 R155, R155, 0x10, RZ ;  /* 0x000000109b9b7819 */ /* 0x000fe400000006ff */
[C---:B-1----:R-:W-:Y:S02]  /*15f0*/  PRMT R138, R70.reuse, 0x7632, R138 ;  /* 0x00007632468a7816 */ /* 0x042fe4000000008a */
[----:B------:R-:W-:-:S02]  /*1600*/  SHF.L.U32 R145, R70, 0x10, RZ ;  /* 0x0000001046917819 */ /* 0x000fc400000006ff */
[----:B------:R-:W-:Y:S02]  /*1610*/  SHF.L.U32 R138, R138, 0x10, RZ ;  /* 0x000000108a8a7819 */ /* 0x000fe400000006ff */
[----:B------:R-:W-:Y:S01]  /*1620*/  SHF.L.U32 R148, R71, 0x10, RZ ;  /* 0x0000001047947819 */ /* 0x000fe200000006ff */
[C---:B---3--:R-:W-:Y:S01]  /*1630*/  FADD.FTZ R149, -R109.reuse, R96 ;  /* 0x000000606d957221 */ /* 0x048fe20000010100 */
[C---:B------:R-:W-:Y:S01]  /*1640*/  FADD.FTZ R139, -R109.reuse, R97 ;  /* 0x000000616d8b7221 */ /* 0x040fe20000010100 */
[C---:B------:R-:W-:Y:S01]  /*1650*/  FADD.FTZ R153, -R109.reuse, R98 ;  /* 0x000000626d997221 */ /* 0x040fe20000010100 */
[C---:B------:R-:W-:Y:S01]  /*1660*/  FADD.FTZ R99, -R109.reuse, R99 ;  /* 0x000000636d637221 */ /* 0x040fe20000010100 */
[C---:B------:R-:W-:Y:S01]  /*1670*/  FMUL.FTZ R149, R120.reuse, R149 ;  /* 0x0000009578957220 */ /* 0x040fe20000410000 */
[C---:B------:R-:W-:Y:S01]  /*1680*/  FMUL.FTZ R152, R120.reuse, R139 ;  /* 0x0000008b78987220 */ /* 0x040fe20000410000 */
[C---:B----4-:R-:W-:Y:S01]  /*1690*/  FADD.FTZ R157, -R109.reuse, R100 ;  /* 0x000000646d9d7221 */ /* 0x050fe20000010100 */
[C---:B------:R-:W-:Y:S01]  /*16a0*/  FMUL.FTZ R156, R120.reuse, R99 ;  /* 0x00000063789c7220 */ /* 0x040fe20000410000 */
[----:B------:R-:W-:Y:S01]  /*16b0*/  FMUL.FTZ R153, R120, R153 ;  /* 0x0000009978997220 */ /* 0x000fe20000410000 */
[C---:B------:R-:W-:Y:S01]  /*16c0*/  PRMT R96, R104.reuse, 0x7632, R96 ;  /* 0x0000763268607816 */ /* 0x040fe20000000060 */
[----:B------:R-:W-:Y:S01]  /*16d0*/  FADD.FTZ R101, -R109, R101 ;  /* 0x000000656d657221 */ /* 0x000fe20000010100 */
[----:B------:R-:W-:Y:S01]  /*16e0*/  SHF.L.U32 R97, R104, 0x10, RZ ;  /* 0x0000001068617819 */ /* 0x000fe200000006ff */
[----:B------:R-:W-:Y:S01]  /*16f0*/  FMUL.FTZ R157, R120, R157 ;  /* 0x0000009d789d7220 */ /* 0x000fe20000410000 */
        /* <DEDUP_REMOVED lines=16> */
[C---:B------:R-:W-:Y:S01]  /*1800*/  PRMT R100, R106.reuse, 0x7632, R100 ;  /* 0x000076326a647816 */ /* 0x040fe20000000064 */
[-C--:B------:R-:W-:Y:S01]  /*1810*/  FMUL.FTZ R155, R155, R98.reuse ;  /* 0x000000629b9b7220 */ /* 0x080fe20000410000 */
[----:B------:R-:W-:Y:S01]  /*1820*/  SHF.L.U32 R106, R106, 0x10, RZ ;  /* 0x000000106a6a7819 */ /* 0x000fe200000006ff */
[----:B------:R-:W-:Y:S01]  /*1830*/  FFMA.FTZ R51, R156, R98, R51 ;  /* 0x000000629c337223 */ /* 0x000fe20000010033 */
[----:B------:R-:W-:Y:S01]  /*1840*/  FADD.FTZ R27, R27, R98 ;  /* 0x000000621b1b7221 */ /* 0x000fe20000010000 */
[----:B------:R-:W-:Y:S01]  /*1850*/  FADD.FTZ R98, R99, R154 ;  /* 0x0000009a63627221 */ /* 0x000fe20000010000 */
[----:B------:R-:W-:Y:S01]  /*1860*/  FFMA.FTZ R97, R153, R154, R96 ;  /* 0x0000009a99617223 */ /* 0x000fe20000010060 */
[----:B------:R-:W-:Y:S01]  /*1870*/  SHF.L.U32 R100, R100, 0x10, RZ ;  /* 0x0000001064647819 */ /* 0x000fe200000006ff */
[----:B------:R-:W-:Y:S01]  /*1880*/  FMUL.FTZ R145, R145, R106 ;  /* 0x0000006a91917220 */ /* 0x000fe20000410000 */
[----:B------:R-:W-:Y:S01]  /*1890*/  FADD.FTZ R98, R98, R155 ;  /* 0x0000009b62627221 */ /* 0x000fe20000010000 */
[----:B------:R-:W-:Y:S01]  /*18a0*/  FFMA.FTZ R96, R156, R155, R97 ;  /* 0x0000009b9c607223 */ /* 0x000fe20000010061 */
[--C-:B------:R-:W-:Y:S01]  /*18b0*/  FADD.FTZ R147, -R109, R102.reuse ;  /* 0x000000666d937221 */ /* 0x100fe20000010100 */
[----:B------:R-:W-:Y:S01]  /*18c0*/  PRMT R102, R107, 0x7632, R102 ;  /* 0x000076326b667816 */ /* 0x000fe20000000066 */
[-C--:B------:R-:W-:Y:S01]  /*18d0*/  FMUL.FTZ R138, R138, R100.reuse ;  /* 0x000000648a8a7220 */ /* 0x080fe20000410000 */
[----:B------:R-:W-:Y:S01]  /*18e0*/  FFMA.FTZ R45, R146, R100, R45 ;  /* 0x00000064922d7223 */ /* 0x000fe2000001002d */
[--C-:B------:R-:W-:Y:S01]  /*18f0*/  FADD.FTZ R21, R21, R100.reuse ;  /* 0x0000006415157221 */ /* 0x100fe20000010000 */
[----:B------:R-:W-:Y:S01]  /*1900*/  SHF.L.U32 R107, R107, 0x10, RZ ;  /* 0x000000106b6b7819 */ /* 0x000fe200000006ff */
[----:B------:R-:W-:Y:S01]  /*1910*/  FADD.FTZ R97, R98, R145 ;  /* 0x0000009162617221 */ /* 0x000fe20000010000 */
[----:B------:R-:W-:Y:S01]  /*1920*/  PRMT R100, R71, 0x7632, R100 ;  /* 0x0000763247647816 */ /* 0x000fe20000000064 */
        /* <DEDUP_REMOVED lines=22> */
[----:B--2---:R-:W-:Y:S06]  /*1a90*/  BRA `(.L_x_3524) ;  /* 0x0000000400047947 */ /* 0x004fec0003800000 */
.L_x_3519:
[----:B------:R-:W0:Y:S01]  /*1aa0*/  LDC R121, c[0x0][0x388] ;  /* 0x0000e200ff797b82 */ /* 0x000e220000000800 */
[----:B------:R-:W1:Y:S01]  /*1ab0*/  S2R R119, SR_TID.X ;  /* 0x0000000000777919 */ /* 0x000e620000002100 */
        /* <DEDUP_REMOVED lines=11> */
[-C--:B-1----:R-:W-:Y:S02]  /*1b70*/  LEA.HI.SX32 R174, R96, R119.reuse, 0x1d ;  /* 0x0000007760ae7211 */ /* 0x082fe400078feaff */
        /* <DEDUP_REMOVED lines=13> */
[----:B------:R-:W-:Y:S02]  /*1c50*/  MOV R175, RZ ;  /* 0x000000ff00af7202 */ /* 0x000fe40000000f00 */
[----:B------:R-:W-:Y:S02]  /*1c60*/  MOV R176, RZ ;  /* 0x000000ff00b07202 */ /* 0x000fe40000000f00 */
[----:B------:R-:W-:-:S07]  /*1c70*/  @P2 IADD3 R179, PT, PT, R179, 0x100, RZ ;  /* 0x00000100b3b32810 */ /* 0x000fce0007ffe0ff */
[----:B--2---:R-:W-:Y:S05]  /*1c80*/  @!P3 BRA `(.L_x_3524) ;  /* 0x000000000088b947 */ /* 0x004fea0003800000 */
[----:B------:R-:W0:Y:S02]  /*1c90*/  LDC.64 R116, c[0x0][0x3b0] ;  /* 0x0000ec00ff747b82 */ /* 0x000e240000000a00 */
[----:B0-----:R-:W-:-:S06]  /*1ca0*/  IMAD.WIDE.U32 R116, R179, 0x8, R116 ;  /* 0x00000008b3747825 */ /* 0x001fcc00078e0074 */
[----:B------:R-:W5:Y:S01]  /*1cb0*/  LDG.E.64 R116, desc[UR10][R116.64] ;  /* 0x0000000a74747981 */ /* 0x000f62000c1e1b00 */
[----:B------:R-:W-:Y:S05]  /*1cc0*/  BRA `(.L_x_3524) ;  /* 0x0000000000787947 */ /* 0x000fea0003800000 */
.L_x_3525:
        /* <DEDUP_REMOVED lines=16> */
[----:B------:R-:W-:Y:S01]  /*1dd0*/  @P2 IADD3 R179, PT, PT, R179, 0x100, RZ ;  /* 0x00000100b3b32810 */ /* 0x000fe20007ffe0ff */
[----:B------:R0:W5:Y:S04]  /*1de0*/  @P1 LDG.E.128 R12, desc[UR10][R96.64+0x10] ;  /* 0x0000100a600c1981 */ /* 0x000168000c1e1d00 */
[----:B------:R0:W5:Y:S01]  /*1df0*/  @P2 LDG.E.64 R114, desc[UR10][R106.64] ;  /* 0x0000000a6a722981 */ /* 0x000162000c1e1b00 */
[C---:B---3--:R-:W-:Y:S01]  /*1e00*/  @P2 IMAD.WIDE.U32 R104, R175.reuse, 0x20, R100 ;  /* 0x00000020af682825 */ /* 0x048fe200078e0064 */
[----:B------:R-:W-:-:S04]  /*1e10*/  @P2 IADD3 R175, PT, PT, R175, 0x100, RZ ;  /* 0x00000100afaf2810 */ /* 0x000fc80007ffe0ff */
[----:B------:R0:W5:Y:S01]  /*1e20*/  @P2 LDG.E.128 R8, desc[UR10][R104.64] ;  /* 0x0000000a68082981 */ /* 0x000162000c1e1d00 */
[----:B----4-:R-:W-:-:S03]  /*1e30*/  @P3 IMAD.WIDE.U32 R100, R179, 0x8, R110 ;  /* 0x00000008b3643825 */ /* 0x010fc600078e006e */
[----:B------:R0:W5:Y:S04]  /*1e40*/  @P2 LDG.E.128 R4, desc[UR10][R104.64+0x10] ;  /* 0x0000100a68042981 */ /* 0x000168000c1e1d00 */
[----:B------:R0:W5:Y:S01]  /*1e50*/  @P3 LDG.E.64 R116, desc[UR10][R100.64] ;  /* 0x0000000a64743981 */ /* 0x000162000c1e1b00 */
[----:B-1----:R-:W-:-:S05]  /*1e60*/  @P3 IMAD.WIDE.U32 R98, R175, 0x20, R108 ;  /* 0x00000020af623825 */ /* 0x002fca00078e006c */
[----:B------:R0:W5:Y:S04]  /*1e70*/  @P3 LDG.E.128 R76, desc[UR10][R98.64] ;  /* 0x0000000a624c3981 */ /* 0x000168000c1e1d00 */
[----:B------:R0:W5:Y:S01]  /*1e80*/  @P3 LDG.E.128 R80, desc[UR10][R98.64+0x10] ;  /* 0x0000100a62503981 */ /* 0x000162000c1e1d00 */
[----:B------:R-:W-:Y:S02]  /*1e90*/  MOV R175, RZ ;  /* 0x000000ff00af7202 */ /* 0x000fe40000000f00 */
[----:B------:R-:W-:-:S07]  /*1ea0*/  MOV R176, RZ ;  /* 0x000000ff00b07202 */ /* 0x000fce0000000f00 */
.L_x_3524:
[----:B----4-:R-:W-:Y:S05]  /*1eb0*/  BSYNC.RECONVERGENT B0 ;  /* 0x0000000000007941 */ /* 0x010fea0003800200 */
.L_x_3518:
        /* <DEDUP_REMOVED lines=31> */
.L_x_3527:
[----:B------:R-:W-:Y:S05]  /*20b0*/  BSYNC.RECONVERGENT B0 ;  /* 0x0000000000007941 */ /* 0x000fea0003800200 */
.L_x_3526:
[----:B------:R-:W1:Y:S08]  /*20c0*/  S2UR UR5, SR_CgaCtaId ;  /* 0x00000000000579c3 */ /* 0x000e700000008800 */
[----:B------:R-:W-:Y:S01]  /*20d0*/  BAR.SYNC.DEFER_BLOCKING 0x0 ;  /* 0x0000000000007b1d */ /* 0x000fe20000010000 */
[----:B------:R-:W-:Y:S02]  /*20e0*/  @P5 IADD3 R158, PT, PT, R158, -0x1, RZ ;  /* 0xffffffff9e9e5810 */ /* 0x000fe40007ffe0ff */
[----:B------:R-:W-:-:S03]  /*20f0*/  ISETP.NE.AND P0, PT, RZ, UR9, PT ;  /* 0x00000009ff007c0c */ /* 0x000fc6000bf05270 */
[----:B------:R-:W-:Y:S01]  /*2100*/  UMOV UR4, 0x400 ;  /* 0x0000040000047882 */ /* 0x000fe20000000000 */
[----:B------:R-:W-:Y:S01]  /*2110*/  @P5 IMAD R158, R158, R121, RZ ;  /* 0x000000799e9e5224 */ /* 0x000fe200078e02ff */
        /* <DEDUP_REMOVED lines=56> */
[----:B------:R-:W-:-:S04]  /*24a0*/  F2FP.BF16.F32.PACK_AB R99, RZ, R99 ;  /* 0x00000063ff63723e */ /* 0x000fc800000010ff */
[----:B------:R-:W-:-:S07]  /*24b0*/  PRMT R84, R99, 0x7610, R84 ;  /* 0x0000761063547816 */ /* 0x000fce0000000054 */
.L_x_3532:
        /* <DEDUP_REMOVED lines=12> */
.L_x_3533:
        /* <DEDUP_REMOVED lines=12> */
.L_x_3534:
        /* <DEDUP_REMOVED lines=12> */
.L_x_3535:
        /* <DEDUP_REMOVED lines=12> */
.L_x_3536:
        /* <DEDUP_REMOVED lines=12> */
.L_x_3537:
        /* <DEDUP_REMOVED lines=12> */
.L_x_3538:
        /* <DEDUP_REMOVED lines=11> */
[----:B------:R-:W-:-:S04]  /*29f0*/  F2FP.BF16.F32.PACK_AB R99, RZ, R99 ;  /* 0x00000063ff63723e */ /* 0x000fc800000010ff */
[----:B------:R-:W-:Y:S01]  /*2a00*/  PRMT R87, R87, 0x5410, R99 ;  /* 0x0000541057577816 */ /* 0x000fe20000000063 */
[----:B------:R-:W-:Y:S06]  /*2a10*/  BRA `(.L_x_3539) ;  /* 0x0000001000e07947 */ /* 0x000fec0003800000 */
.L_x_3531:
        /* <DEDUP_REMOVED lines=17> */
[----:B------:R-:W-:Y:S01]  /*2b30*/  ISETP.GT.AND P0, PT, R118, RZ, PT ;  /* 0x000000ff7600720c */ /* 0x000fe20003f04270 */
        /* <DEDUP_REMOVED lines=27> */
.L_x_3540:
        /* <DEDUP_REMOVED lines=12> */
.L_x_3541:
        /* <DEDUP_REMOVED lines=12> */
.L_x_3542:
        /* <DEDUP_REMOVED lines=12> */
.L_x_3543:
        /* <DEDUP_REMOVED lines=12> */
.L_x_3544:
        /* <DEDUP_REMOVED lines=12> */
.L_x_3545:
        /* <DEDUP_REMOVED lines=12> */
.L_x_3546:
[----:B------:R-:W-:Y:S05]  /*3170*/  @!P5 BRA `(.L_x_3539) ;  /* 0x0000000c0008d947 */ /* 0x000fea0003800000 */
[----:B------:R-:W-:Y:S01]  /*3180*/  FMUL.FTZ R99, R95, UR17 ;  /* 0x000000115f637c20 */ /* 0x000fe20008410000 */
[----:B-----5:R-:W-:-:S03]  /*3190*/  ISETP.GE.U32.AND P0, PT, R112, RZ, PT ;  /* 0x000000ff7000720c */ /* 0x020fc60003f06070 */
[----:B------:R-:W-:Y:S01]  /*31a0*/  FMUL.FTZ R99, R99, UR16 ;  /* 0x0000001063637c20 */ /* 0x000fe20008410000 */
[----:B------:R-:W-:-:S04]  /*31b0*/  ISETP.GE.U32.AND.EX P0, PT, R113, 0x1000000, PT, P0 ;  /* 0x010000007100780c */ /* 0x000fc80003f06100 */
[----:B------:R-:W-:-:S04]  /*31c0*/  FSEL R99, R99, RZ, P0 ;  /* 0x000000ff63637208 */ /* 0x000fc80000000000 */
[----:B------:R-:W-:-:S04]  /*31d0*/  F2FP.BF16.F32.PACK_AB R99, RZ, R99 ;  /* 0x00000063ff63723e */ /* 0x000fc800000010ff */
[----:B------:R-:W-:Y:S01]  /*31e0*/  PRMT R87, R87, 0x5410, R99 ;  /* 0x0000541057577816 */ /* 0x000fe20000000063 */
[----:B------:R-:W-:Y:S06]  /*31f0*/  BRA `(.L_x_3539) ;  /* 0x0000000800e87947 */ /* 0x000fec0003800000 */
.L_x_3530:
[----:B------:R-:W-:Y:S01]  /*3200*/  UMOV UR4, UR6 ;  /* 0x0000000600047c82 */ /* 0x000fe20008000000 */
[----:B------:R-:W-:Y:S01]  /*3210*/  UMOV UR5, UR7 ;  /* 0x0000000700057c82 */ /* 0x000fe20008000000 */
[----:B------:R-:W-:-:S04]  /*3220*/  UISETP.NE.U32.AND UP0, UPT, UR4, URZ, UPT ;  /* 0x000000ff0400728c */ /* 0x000fc8000bf05070 */
[----:B------:R-:W-:-:S09]  /*3230*/  UISETP.NE.AND.EX UP0, UPT, UR5, URZ, UPT, UP0 ;  /* 0x000000ff0500728c */ /* 0x000fd2000bf05300 */
[----:B------:R-:W-:Y:S05]  /*3240*/  BRA.U UP0, `(.L_x_3547) ;  /* 0x0000000500687547 */ /* 0x000fea000b800000 */
[----:B------:R-:W-:Y:S05]  /*3250*/  @!P5 BRA `(.L_x_3548) ;  /* 0x000000000028d947 */ /* 0x000fea0003800000 */
[----:B------:R-:W-:Y:S01]  /*3260*/  @P4 FFMA.FTZ R101, R3, R98, R97 ;  /* 0x0000006203654223 */ /* 0x000fe20000010061 */
[----:B-----5:R-:W-:Y:S02]  /*3270*/  MOV R99, R16 ;  /* 0x0000001000637202 */ /* 0x020fe40000000f00 */
        /* <DEDUP_REMOVED lines=8> */
.L_x_3548:
[----:B------:R-:W-:Y:S05]  /*3300*/  @!P5 BRA `(.L_x_3549) ;  /* 0x000000000028d947 */ /* 0x000fea0003800000 */
[----:B------:R-:W-:Y:S01]  /*3310*/  @P4 FFMA.FTZ R100, R162, R98, R97 ;  /* 0x00000062a2644223 */ /* 0x000fe20000010061 */
[----:B-----5:R-:W-:Y:S01]  /*3320*/  IMAD.MOV.U32 R99, RZ, RZ, R17 ;  /* 0x000000ffff637224 */ /* 0x020fe200078e0011 */
        /* <DEDUP_REMOVED lines=8> */
.L_x_3549:
        /* <DEDUP_REMOVED lines=11> */
.L_x_3550:
        /* <DEDUP_REMOVED lines=11> */
.L_x_3551:
        /* <DEDUP_REMOVED lines=11> */
.L_x_3552:
        /* <DEDUP_REMOVED lines=11> */
.L_x_3553:
        /* <DEDUP_REMOVED lines=11> */
.L_x_3554:
[----:B------:R-:W-:Y:S05]  /*3720*/  @!P5 BRA `(.L_x_3539) ;  /* 0x00000004009cd947 */ /* 0x000fea0003800000 */
[----:B------:R-:W-:Y:S01]  /*3730*/  @P4 FFMA.FTZ R100, R172, R98, R97 ;  /* 0x00000062ac644223 */ /* 0x000fe20000010061 */
[----:B-----5:R-:W-:Y:S02]  /*3740*/  MOV R99, R15 ;  /* 0x0000000f00637202 */ /* 0x020fe40000000f00 */
[----:B------:R-:W-:Y:S01]  /*3750*/  ISETP.GE.U32.AND P0, PT, R112, RZ, PT ;  /* 0x000000ff7000720c */ /* 0x000fe20003f06070 */
[----:B------:R-:W-:-:S03]  /*3760*/  @P4 FADD.FTZ R100, R173, -R100 ;  /* 0x80000064ad644221 */ /* 0x000fc60000010000 */
[----:B------:R-:W-:Y:S01]  /*3770*/  ISETP.GE.U32.AND.EX P0, PT, R113, 0x1000000, PT, P0 ;  /* 0x010000007100780c */ /* 0x000fe20003f06100 */
[----:B------:R-:W-:-:S04]  /*3780*/  @P4 FFMA.FTZ R99, R120, R100, R15 ;  /* 0x0000006478634223 */ /* 0x000fc8000001000f */
[----:B------:R-:W-:-:S04]  /*3790*/  FMUL.FTZ R99, R99, UR17 ;  /* 0x0000001163637c20 */ /* 0x000fc80008410000 */
[----:B------:R-:W-:-:S05]  /*37a0*/  FMUL.FTZ R99, R99, UR16 ;  /* 0x0000001063637c20 */ /* 0x000fca0008410000 */
[----:B------:R-:W-:-:S04]  /*37b0*/  FSEL R99, R99, RZ, P0 ;  /* 0x000000ff63637208 */ /* 0x000fc80000000000 */
[----:B------:R-:W-:-:S04]  /*37c0*/  F2FP.BF16.F32.PACK_AB R99, RZ, R99 ;  /* 0x00000063ff63723e */ /* 0x000fc800000010ff */
[----:B------:R-:W-:Y:S01]  /*37d0*/  PRMT R87, R87, 0x5410, R99 ;  /* 0x0000541057577816 */ /* 0x000fe20000000063 */
[----:B------:R-:W-:Y:S06]  /*37e0*/  BRA `(.L_x_3539) ;  /* 0x00000004006c7947 */ /* 0x000fec0003800000 */
.L_x_3547:
[-CC-:B------:R-:W-:Y:S01]  /*37f0*/  @P4 FFMA.FTZ R88, R162, R98.reuse, R97.reuse ;  /* 0x00000062a2584223 */ /* 0x180fe20000010061 */
[----:B-----5:R-:W-:Y:S01]  /*3800*/  MOV R95, R17 ;  /* 0x00000011005f7202 */ /* 0x020fe20000000f00 */
[----:B------:R-:W-:Y:S01]  /*3810*/  @P4 FFMA.FTZ R89, R161, R98, R97 ;  /* 0x00000062a1594223 */ /* 0x000fe20000010061 */
[----:B------:R-:W-:Y:S01]  /*3820*/  MOV R90, R18 ;  /* 0x00000012005a7202 */ /* 0x000fe20000000f00 */
[----:B------:R-:W-:Y:S01]  /*3830*/  @P4 FADD.FTZ R88, R159, -R88 ;  /* 0x800000589f584221 */ /* 0x000fe20000010000 */
[----:B------:R-:W-:Y:S01]  /*3840*/  MOV R91, R19 ;  /* 0x00000013005b7202 */ /* 0x000fe20000000f00 */
[----:B------:R-:W-:Y:S01]  /*3850*/  @P4 FADD.FTZ R89, R164, -R89 ;  /* 0x80000059a4594221 */ /* 0x000fe20000010000 */
[----:B------:R-:W-:Y:S01]  /*3860*/  @P4 FFMA.FTZ R93, R165, R98, R97 ;  /* 0x00000062a55d4223 */ /* 0x000fe20000010061 */
[----:B------:R-:W-:Y:S01]  /*3870*/  @P4 FFMA.FTZ R95, R120, R88, R17 ;  /* 0x00000058785f4223 */ /* 0x000fe20000010011 */
[-CC-:B------:R-:W-:Y:S01]  /*3880*/  @P4 FFMA.FTZ R88, R166, R98.reuse, R97.reuse ;  /* 0x00000062a6584223 */ /* 0x180fe20000010061 */
[-CC-:B------:R-:W-:Y:S01]  /*3890*/  @P4 FFMA.FTZ R100, R171, R98.reuse, R97.reuse ;  /* 0x00000062ab644223 */ /* 0x180fe20000010061 */
[----:B------:R-:W-:Y:S01]  /*38a0*/  @P4 FFMA.FTZ R90, R120, R89, R18 ;  /* 0x00000059785a4223 */ /* 0x000fe20000010012 */
[-CC-:B------:R-:W-:Y:S01]  /*38b0*/  @P4 FFMA.FTZ R89, R3, R98.reuse, R97.reuse ;  /* 0x0000006203594223 */ /* 0x180fe20000010061 */
[----:B------:R-:W-:Y:S01]  /*38c0*/  @P4 FADD.FTZ R88, R163, -R88 ;  /* 0x80000058a3584221 */ /* 0x000fe20000010000 */
[----:B------:R-:W-:Y:S01]  /*38d0*/  @P4 FFMA.FTZ R102, R172, R98, R97 ;  /* 0x00000062ac664223 */ /* 0x000fe20000010061 */
        /* <DEDUP_REMOVED lines=24> */
.L_x_3555:
[----:B------:R-:W-:Y:S05]  /*3a60*/  @!P5 BRA `(.L_x_3556) ;  /* 0x000000000018d947 */ /* 0x000fea0003800000 */
[----:B------:R-:W-:Y:S01]  /*3a70*/  FMUL.FTZ R89, R95, UR17 ;  /* 0x000000115f597c20 */ /* 0x000fe20008410000 */
[----:B------:R-:W-:-:S03]  /*3a80*/  LOP3.LUT P0, RZ, R112, 0xff00, RZ, 0xc0, !PT ;  /* 0x0000ff0070ff7812 */ /* 0x000fc6000780c0ff */
[----:B------:R-:W-:-:S05]  /*3a90*/  FMUL.FTZ R89, R89, UR16 ;  /* 0x0000001059597c20 */ /* 0x000fca0008410000 */
[----:B------:R-:W-:-:S04]  /*3aa0*/  FSEL R89, R89, RZ, P0 ;  /* 0x000000ff59597208 */ /* 0x000fc80000000000 */
[----:B------:R-:W-:-:S04]  /*3ab0*/  F2FP.BF16.F32.PACK_AB R89, RZ, R89 ;  /* 0x00000059ff59723e */ /* 0x000fc800000010ff */
[----:B------:R-:W-:-:S07]  /*3ac0*/  PRMT R84, R84, 0x5410, R89 ;  /* 0x0000541054547816 */ /* 0x000fce0000000059 */
.L_x_3556:
[----:B------:R-:W-:Y:S05]  /*3ad0*/  @!P5 BRA `(.L_x_3557) ;  /* 0x000000000018d947 */ /* 0x000fea0003800000 */
[----:B------:R-:W-:Y:S01]  /*3ae0*/  FMUL.FTZ R89, R90, UR17 ;  /* 0x000000115a597c20 */ /* 0x000fe20008410000 */
[----:B------:R-:W-:-:S03]  /*3af0*/  LOP3.LUT P0, RZ, R112, 0xff0000, RZ, 0xc0, !PT ;  /* 0x00ff000070ff7812 */ /* 0x000fc6000780c0ff */
[----:B------:R-:W-:-:S05]  /*3b00*/  FMUL.FTZ R89, R89, UR16 ;  /* 0x0000001059597c20 */ /* 0x000fca0008410000 */
[----:B------:R-:W-:-:S04]  /*3b10*/  FSEL R89, R89, RZ, P0 ;  /* 0x000000ff59597208 */ /* 0x000fc80000000000 */
[----:B------:R-:W-:-:S04]  /*3b20*/  F2FP.BF16.F32.PACK_AB R89, RZ, R89 ;  /* 0x00000059ff59723e */ /* 0x000fc800000010ff */
[----:B------:R-:W-:-:S07]  /*3b30*/  PRMT R85, R89, 0x7610, R85 ;  /* 0x0000761059557816 */ /* 0x000fce0000000055 */
.L_x_3557:
[----:B------:R-:W-:Y:S05]  /*3b40*/  @!P5 BRA `(.L_x_3558) ;  /* 0x000000000018d947 */ /* 0x000fea0003800000 */
[----:B------:R-:W-:Y:S01]  /*3b50*/  FMUL.FTZ R89, R91, UR17 ;  /* 0x000000115b597c20 */ /* 0x000fe20008410000 */
[----:B------:R-:W-:-:S03]  /*3b60*/  LOP3.LUT P0, RZ, R112, 0xff000000, RZ, 0xc0, !PT ;  /* 0xff00000070ff7812 */ /* 0x000fc6000780c0ff */
[----:B------:R-:W-:-:S05]  /*3b70*/  FMUL.FTZ R89, R89, UR16 ;  /* 0x0000001059597c20 */ /* 0x000fca0008410000 */
[----:B------:R-:W-:-:S04]  /*3b80*/  FSEL R89, R89, RZ, P0 ;  /* 0x000000ff59597208 */ /* 0x000fc80000000000 */
[----:B------:R-:W-:-:S04]  /*3b90*/  F2FP.BF16.F32.PACK_AB R89, RZ, R89 ;  /* 0x00000059ff59723e */ /* 0x000fc800000010ff */
[----:B------:R-:W-:-:S07]  /*3ba0*/  PRMT R85, R85, 0x5410, R89 ;  /* 0x0000541055557816 */ /* 0x000fce0000000059 */
.L_x_3558:
[----:B------:R-:W-:Y:S05]  /*3bb0*/  @!P5 BRA `(.L_x_3559) ;  /* 0x000000000018d947 */ /* 0x000fea0003800000 */
[----:B------:R-:W-:Y:S01]  /*3bc0*/  FMUL.FTZ R89, R92, UR17 ;  /* 0x000000115c597c20 */ /* 0x000fe20008410000 */
[----:B------:R-:W-:-:S03]  /*3bd0*/  LOP3.LUT P0, RZ, R113, 0xff, RZ, 0xc0, !PT ;  /* 0x000000ff71ff7812 */ /* 0x000fc6000780c0ff */
[----:B------:R-:W-:-:S05]  /*3be0*/  FMUL.FTZ R89, R89, UR16 ;  /* 0x0000001059597c20 */ /* 0x000fca0008410000 */
[----:B------:R-:W-:-:S04]  /*3bf0*/  FSEL R89, R89, RZ, P0 ;  /* 0x000000ff59597208 */ /* 0x000fc80000000000 */
[----:B------:R-:W-:-:S04]  /*3c00*/  F2FP.BF16.F32.PACK_AB R89, RZ, R89 ;  /* 0x00000059ff59723e */ /* 0x000fc800000010ff */
[----:B------:R-:W-:-:S07]  /*3c10*/  PRMT R86, R89, 0x7610, R86 ;  /* 0x0000761059567816 */ /* 0x000fce0000000056 */
.L_x_3559:
[----:B------:R-:W-:Y:S05]  /*3c20*/  @!P5 BRA `(.L_x_3560) ;  /* 0x000000000018d947 */ /* 0x000fea0003800000 */
[----:B------:R-:W-:Y:S01]  /*3c30*/  FMUL.FTZ R89, R93, UR17 ;  /* 0x000000115d597c20 */ /* 0x000fe20008410000 */
[----:B------:R-:W-:-:S03]  /*3c40*/  LOP3.LUT P0, RZ, R113, 0xff00, RZ, 0xc0, !PT ;  /* 0x0000ff0071ff7812 */ /* 0x000fc6000780c0ff */
[----:B------:R-:W-:-:S05]  /*3c50*/  FMUL.FTZ R89, R89, UR16 ;  /* 0x0000001059597c20 */ /* 0x000fca0008410000 */
[----:B------:R-:W-:-:S04]  /*3c60*/  FSEL R89, R89, RZ, P0 ;  /* 0x000000ff59597208 */ /* 0x000fc80000000000 */
[----:B------:R-:W-:-:S04]  /*3c70*/  F2FP.BF16.F32.PACK_AB R89, RZ, R89 ;  /* 0x00000059ff59723e */ /* 0x000fc800000010ff */
[----:B------:R-:W-:-:S07]  /*3c80*/  PRMT R86, R86, 0x5410, R89 ;  /* 0x0000541056567816 */ /* 0x000fce0000000059 */
.L_x_3560:
[----:B------:R-:W-:Y:S05]  /*3c90*/  @!P5 BRA `(.L_x_3561) ;  /* 0x000000000018d947 */ /* 0x000fea0003800000 */
[----:B------:R-:W-:Y:S01]  /*3ca0*/  FMUL.FTZ R89, R94, UR17 ;  /* 0x000000115e597c20 */ /* 0x000fe20008410000 */
[----:B------:R-:W-:-:S03]  /*3cb0*/  LOP3.LUT P0, RZ, R113, 0xff0000, RZ, 0xc0, !PT ;  /* 0x00ff000071ff7812 */ /* 0x000fc6000780c0ff */
[----:B------:R-:W-:-:S05]  /*3cc0*/  FMUL.FTZ R89, R89, UR16 ;  /* 0x0000001059597c20 */ /* 0x000fca0008410000 */
[----:B------:R-:W-:-:S04]  /*3cd0*/  FSEL R89, R89, RZ, P0 ;  /* 0x000000ff59597208 */ /* 0x000fc80000000000 */
[----:B------:R-:W-:-:S04]  /*3ce0*/  F2FP.BF16.F32.PACK_AB R89, RZ, R89 ;  /* 0x00000059ff59723e */ /* 0x000fc800000010ff */
[----:B------:R-:W-:-:S07]  /*3cf0*/  PRMT R87, R89, 0x7610, R87 ;  /* 0x0000761059577816 */ /* 0x000fce0000000057 */
.L_x_3561:
[----:B------:R-:W-:Y:S02]  /*3d00*/  MOV R89, R95 ;  /* 0x0000005f00597202 */ /* 0x000fe40000000f00 */
[----:B------:R-:W-:Y:S01]  /*3d10*/  MOV R95, R99 ;  /* 0x00000063005f7202 */ /* 0x000fe20000000f00 */
        /* <DEDUP_REMOVED lines=8> */
.L_x_3539:
        /* <DEDUP_REMOVED lines=11> */
.L_x_3529:
[----:B------:R-:W-:Y:S05]  /*3e50*/  BSYNC.RECONVERGENT B0 ;  /* 0x0000000000007941 */ /* 0x000fea0003800200 */
.L_x_3528:
        /* <DEDUP_REMOVED lines=9> */
[-CC-:B0-----:R-:W-:Y:S01]  /*3ef0*/  @P4 FFMA.FTZ R88, R124, R98.reuse, R97.reuse ;  /* 0x000000627c584223 */ /* 0x181fe20000010061 */
[----:B-----5:R-:W-:Y:S01]  /*3f00*/  MOV R95, R9 ;  /* 0x00000009005f7202 */ /* 0x020fe20000000f00 */
[-CC-:B------:R-:W-:Y:S01]  /*3f10*/  @P4 FFMA.FTZ R89, R127, R98.reuse, R97.reuse ;  /* 0x000000627f594223 */ /* 0x180fe20000010061 */
[-C--:B------:R-:W-:Y:S01]  /*3f20*/  @P4 FFMA.FTZ R101, R135, R98.reuse, R97 ;  /* 0x0000006287654223 */ /* 0x080fe20000010061 */
[----:B------:R-:W-:Y:S01]  /*3f30*/  @P4 FADD.FTZ R88, R125, -R88 ;  /* 0x800000587d584221 */ /* 0x000fe20000010000 */
[----:B------:R-:W-:Y:S01]  /*3f40*/  MOV R91, R11 ;  /* 0x0000000b005b7202 */ /* 0x000fe20000000f00 */
[----:B------:R-:W-:Y:S01]  /*3f50*/  @P4 FADD.FTZ R89, R126, -R89 ;  /* 0x800000597e594221 */ /* 0x000fe20000010000 */
[----:B------:R-:W-:Y:S01]  /*3f60*/  @P4 FFMA.FTZ R93, R131, R98, R97 ;  /* 0x00000062835d4223 */ /* 0x000fe20000010061 */
[----:B------:R-:W-:Y:S01]  /*3f70*/  @P4 FFMA.FTZ R95, R120, R88, R9 ;  /* 0x00000058785f4223 */ /* 0x000fe20000010009 */
[----:B------:R-:W-:Y:S01]  /*3f80*/  @P4 FFMA.FTZ R88, R128, R98, R97 ;  /* 0x0000006280584223 */ /* 0x000fe20000010061 */
[----:B------:R-:W-:Y:S01]  /*3f90*/  MOV R90, R10 ;  /* 0x0000000a005a7202 */ /* 0x000fe20000000f00 */
[----:B------:R-:W-:Y:S01]  /*3fa0*/  @P4 FADD.FTZ R101, R134, -R101 ;  /* 0x8000006586654221 */ /* 0x000fe20000010000 */
[----:B------:R-:W-:Y:S01]  /*3fb0*/  @P4 FFMA.FTZ R90, R120, R89, R10 ;  /* 0x00000059785a4223 */ /* 0x000fe2000001000a */
[----:B------:R-:W-:Y:S01]  /*3fc0*/  @P4 FADD.FTZ R88, R129, -R88 ;  /* 0x8000005881584221 */ /* 0x000fe20000010000 */
[-CC-:B------:R-:W-:Y:S01]  /*3fd0*/  @P4 FFMA.FTZ R89, R123, R98.reuse, R97.reuse ;  /* 0x000000627b594223 */ /* 0x180fe20000010061 */
[----:B------:R-:W-:Y:S01]  /*3fe0*/  @P4 FFMA.FTZ R102, R136, R98, R97 ;  /* 0x0000006288664223 */ /* 0x000fe20000010061 */
[----:B------:R-:W-:Y:S01]  /*3ff0*/  @P4 FADD.FTZ R93, R130, -R93 ;  /* 0x8000005d825d4221 */ /* 0x000fe20000010000 */
[----:B------:R-:W-:Y:S01]  /*4000*/  @P4 FFMA.FTZ R91, R120, R88, R11 ;  /* 0x00000058785b4223 */ /* 0x000fe2000001000b */
[----:B------:R-:W-:Y:S01]  /*4010*/  @P4 FFMA.FTZ R88, R132, R98, R97 ;  /* 0x0000006284584223 */ /* 0x000fe20000010061 */
[----:B------:R-:W-:Y:S01]  /*4020*/  MOV R99, R6 ;  /* 0x0000000600637202 */ /* 0x000fe20000000f00 */
[----:B------:R-:W-:Y:S01]  /*4030*/  @P4 FFMA.FTZ R99, R120, R101, R6 ;  /* 0x0000006578634223 */ /* 0x000fe20000010006 */
[----:B------:R-:W-:Y:S01]  /*4040*/  MOV R92, R4 ;  /* 0x00000004005c7202 */ /* 0x000fe20000000f00 */
[----:B------:R-:W-:Y:S01]  /*4050*/  @P4 FADD.FTZ R94, R133, -R88 ;  /* 0x80000058855e4221 */ /* 0x000fe20000010000 */
[----:B------:R-:W-:Y:S01]  /*4060*/  @P4 FADD.FTZ R102, R137, -R102 ;  /* 0x8000006689664221 */ /* 0x000fe20000010000 */
[----:B------:R-:W-:Y:S01]  /*4070*/  @P4 FADD.FTZ R89, R122, -R89 ;  /* 0x800000597a594221 */ /* 0x000fe20000010000 */
[C---:B------:R-:W-:Y:S01]  /*4080*/  @P4 FFMA.FTZ R92, R120.reuse, R93, R4 ;  /* 0x0000005d785c4223 */ /* 0x040fe20000010004 */
[----:B------:R-:W-:Y:S01]  /*4090*/  MOV R93, R5 ;  /* 0x00000005005d7202 */ /* 0x000fe20000000f00 */
[C---:B------:R-:W-:Y:S01]  /*40a0*/  @P4 FFMA.FTZ R93, R120.reuse, R94, R5 ;  /* 0x0000005e785d4223 */ /* 0x040fe20000010005 */
[----:B------:R-:W-:Y:S01]  /*40b0*/  MOV R100, R7 ;  /* 0x0000000700647202 */ /* 0x000fe20000000f00 */
[C---:B------:R-:W-:Y:S01]  /*40c0*/  @P4 FFMA.FTZ R100, R120.reuse, R102, R7 ;  /* 0x0000006678644223 */ /* 0x040fe20000010007 */
[----:B------:R-:W-:Y:S01]  /*40d0*/  MOV R88, R8 ;  /* 0x0000000800587202 */ /* 0x000fe20000000f00 */
[----:B------:R-:W-:Y:S01]  /*40e0*/  @P4 FFMA.FTZ R88, R120, R89, R8 ;  /* 0x0000005978584223 */ /* 0x000fe20000010008 */
[----:B------:R-:W-:Y:S01]  /*40f0*/  MOV R94, R99 ;  /* 0x00000063005e7202 */ /* 0x000fe20000000f00 */
[----:B------:R-:W-:Y:S06]  /*4100*/  @!P5 BRA `(.L_x_3566) ;  /* 0x000000000018d947 */ /* 0x000fec0003800000 */
[----:B------:R-:W-:Y:S01]  /*4110*/  FMUL.FTZ R89, R88, UR17 ;  /* 0x0000001158597c20 */ /* 0x000fe20008410000 */
[----:B------:R-:W-:-:S03]  /*4120*/  LOP3.LUT P6, RZ, R114, 0xff, RZ, 0xc0, !PT ;  /* 0x000000ff72ff7812 */ /* 0x000fc600078cc0ff */
[----:B------:R-:W-:-:S05]  /*4130*/  FMUL.FTZ R89, R89, UR16 ;  /* 0x0000001059597c20 */ /* 0x000fca0008410000 */
[----:B------:R-:W-:-:S04]  /*4140*/  FSEL R89, R89, RZ, P6 ;  /* 0x000000ff59597208 */ /* 0x000fc80003000000 */
[----:B------:R-:W-:-:S04]  /*4150*/  F2FP.BF16.F32.PACK_AB R89, RZ, R89 ;  /* 0x00000059ff59723e */ /* 0x000fc800000010ff */
[----:B------:R-:W-:-:S07]  /*4160*/  PRMT R84, R89, 0x7610, R84 ;  /* 0x0000761059547816 */ /* 0x000fce0000000054 */
.L_x_3566:
[----:B------:R-:W-:Y:S05]  /*4170*/  @!P5 BRA `(.L_x_3567) ;  /* 0x000000000018d947 */ /* 0x000fea0003800000 */
[----:B------:R-:W-:Y:S01]  /*4180*/  FMUL.FTZ R89, R95, UR17 ;  /* 0x000000115f597c20 */ /* 0x000fe20008410000 */
[----:B------:R-:W-:-:S03]  /*4190*/  LOP3.LUT P6, RZ, R114, 0xff00, RZ, 0xc0, !PT ;  /* 0x0000ff0072ff7812 */ /* 0x000fc600078cc0ff */
[----:B------:R-:W-:-:S05]  /*41a0*/  FMUL.FTZ R89, R89, UR16 ;  /* 0x0000001059597c20 */ /* 0x000fca0008410000 */
[----:B------:R-:W-:-:S04]  /*41b0*/  FSEL R89, R89, RZ, P6 ;  /* 0x000000ff59597208 */ /* 0x000fc80003000000 */
[----:B------:R-:W-:-:S04]  /*41c0*/  F2FP.BF16.F32.PACK_AB R89, RZ, R89 ;  /* 0x00000059ff59723e */ /* 0x000fc800000010ff */
[----:B------:R-:W-:-:S07]  /*41d0*/  PRMT R84, R84, 0x5410, R89 ;  /* 0x0000541054547816 */ /* 0x000fce0000000059 */
.L_x_3567:
[----:B------:R-:W-:Y:S05]  /*41e0*/  @!P5 BRA `(.L_x_3568) ;  /* 0x000000000018d947 */ /* 0x000fea0003800000 */
[----:B------:R-:W-:Y:S01]  /*41f0*/  FMUL.FTZ R89, R90, UR17 ;  /* 0x000000115a597c20 */ /* 0x000fe20008410000 */
[----:B------:R-:W-:-:S03]  /*4200*/  LOP3.LUT P6, RZ, R114, 0xff0000, RZ, 0xc0, !PT ;  /* 0x00ff000072ff7812 */ /* 0x000fc600078cc0ff */
[----:B------:R-:W-:-:S05]  /*4210*/  FMUL.FTZ R89, R89, UR16 ;  /* 0x0000001059597c20 */ /* 0x000fca0008410000 */
[----:B------:R-:W-:-:S04]  /*4220*/  FSEL R89, R89, RZ, P6 ;  /* 0x000000ff59597208 */ /* 0x000fc80003000000 */
[----:B------:R-:W-:-:S04]  /*4230*/  F2FP.BF16.F32.PACK_AB R89, RZ, R89 ;  /* 0x00000059ff59723e */ /* 0x000fc800000010ff */
[----:B------:R-:W-:-:S07]  /*4240*/  PRMT R85, R89, 0x7610, R85 ;  /* 0x0000761059557816 */ /* 0x000fce0000000055 */
.L_x_3568:
[----:B------:R-:W-:Y:S05]  /*4250*/  @!P5 BRA `(.L_x_3569) ;  /* 0x000000000018d947 */ /* 0x000fea0003800000 */
[----:B------:R-:W-:Y:S01]  /*4260*/  FMUL.FTZ R89, R91, UR17 ;  /* 0x000000115b597c20 */ /* 0x000fe20008410000 */
[----:B------:R-:W-:-:S03]  /*4270*/  LOP3.LUT P6, RZ, R114, 0xff000000, RZ, 0xc0, !PT ;  /* 0xff00000072ff7812 */ /* 0x000fc600078cc0ff */
[----:B------:R-:W-:-:S05]  /*4280*/  FMUL.FTZ R89, R89, UR16 ;  /* 0x0000001059597c20 */ /* 0x000fca0008410000 */
[----:B------:R-:W-:-:S04]  /*4290*/  FSEL R89, R89, RZ, P6 ;  /* 0x000000ff59597208 */ /* 0x000fc80003000000 */
[----:B------:R-:W-:-:S04]  /*42a0*/  F2FP.BF16.F32.PACK_AB R89, RZ, R89 ;  /* 0x00000059ff59723e */ /* 0x000fc800000010ff */
[----:B------:R-:W-:-:S07]  /*42b0*/  PRMT R85, R85, 0x5410, R89 ;  /* 0x0000541055557816 */ /* 0x000fce0000000059 */
.L_x_3569:
[----:B------:R-:W-:Y:S05]  /*42c0*/  @!P5 BRA `(.L_x_3570) ;  /* 0x000000000018d947 */ /* 0x000fea0003800000 */
[----:B------:R-:W-:Y:S01]  /*42d0*/  FMUL.FTZ R89, R92, UR17 ;  /* 0x000000115c597c20 */ /* 0x000fe20008410000 */
[----:B------:R-:W-:-:S03]  /*42e0*/  LOP3.LUT P6, RZ, R115, 0xff, RZ, 0xc0, !PT ;  /* 0x000000ff73ff7812 */ /* 0x000fc600078cc0ff */
[----:B------:R-:W-:-:S05]  /*42f0*/  FMUL.FTZ R89, R89, UR16 ;  /* 0x0000001059597c20 */ /* 0x000fca0008410000 */
[----:B------:R-:W-:-:S04]  /*4300*/  FSEL R89, R89, RZ, P6 ;  /* 0x000000ff59597208 */ /* 0x000fc80003000000 */
[----:B------:R-:W-:-:S04]  /*4310*/  F2FP.BF16.F32.PACK_AB R89, RZ, R89 ;  /* 0x00000059ff59723e */ /* 0x000fc800000010ff */
[----:B------:R-:W-:-:S07]  /*4320*/  PRMT R86, R89, 0x7610, R86 ;  /* 0x0000761059567816 */ /* 0x000fce0000000056 */
.L_x_3570:
[----:B------:R-:W-:Y:S05]  /*4330*/  @!P5 BRA `(.L_x_3571) ;  /* 0x000000000018d947 */ /* 0x000fea0003800000 */
[----:B------:R-:W-:Y:S01]  /*4340*/  FMUL.FTZ R89, R93, UR17 ;  /* 0x000000115d597c20 */ /* 0x000fe20008410000 */
[----:B------:R-:W-:-:S03]  /*4350*/  LOP3.LUT P6, RZ, R115, 0xff00, RZ, 0xc0, !PT ;  /* 0x0000ff0073ff7812 */ /* 0x000fc600078cc0ff */
[----:B------:R-:W-:-:S05]  /*4360*/  FMUL.FTZ R89, R89, UR16 ;  /* 0x0000001059597c20 */ /* 0x000fca0008410000 */
[----:B------:R-:W-:-:S04]  /*4370*/  FSEL R89, R89, RZ, P6 ;  /* 0x000000ff59597208 */ /* 0x000fc80003000000 */
[----:B------:R-:W-:-:S04]  /*4380*/  F2FP.BF16.F32.PACK_AB R89, RZ, R89 ;  /* 0x00000059ff59723e */ /* 0x000fc800000010ff */
[----:B------:R-:W-:-:S07]  /*4390*/  PRMT R86, R86, 0x5410, R89 ;  /* 0x0000541056567816 */ /* 0x000fce0000000059 */
.L_x_3571:
[----:B------:R-:W-:Y:S05]  /*43a0*/  @!P5 BRA `(.L_x_3572) ;  /* 0x000000000018d947 */ /* 0x000fea0003800000 */
[----:B------:R-:W-:Y:S01]  /*43b0*/  FMUL.FTZ R89, R99, UR17 ;  /* 0x0000001163597c20 */ /* 0x000fe20008410000 */
[----:B------:R-:W-:-:S03]  /*43c0*/  LOP3.LUT P6, RZ, R115, 0xff0000, RZ, 0xc0, !PT ;  /* 0x00ff000073ff7812 */ /* 0x000fc600078cc0ff */
[----:B------:R-:W-:-:S05]  /*43d0*/  FMUL.FTZ R89, R89, UR16 ;  /* 0x0000001059597c20 */ /* 0x000fca0008410000 */
[----:B------:R-:W-:-:S04]  /*43e0*/  FSEL R89, R89, RZ, P6 ;  /* 0x000000ff59597208 */ /* 0x000fc80003000000 */
[----:B------:R-:W-:-:S04]  /*43f0*/  F2FP.BF16.F32.PACK_AB R89, RZ, R89 ;  /* 0x00000059ff59723e */ /* 0x000fc800000010ff */
[----:B------:R-:W-:-:S07]  /*4400*/  PRMT R87, R89, 0x7610, R87 ;  /* 0x0000761059577816 */ /* 0x000fce0000000057 */
.L_x_3572:
        /* <DEDUP_REMOVED lines=11> */
.L_x_3565:
[----:B------:R-:W-:Y:S05]  /*44c0*/  @!P5 BRA `(.L_x_3574) ;  /* 0x000000000028d947 */ /* 0x000fea0003800000 */
[----:B0-----:R-:W-:Y:S01]  /*44d0*/  @P4 FFMA.FTZ R101, R123, R98, R97 ;  /* 0x000000627b654223 */ /* 0x001fe20000010061 */
        /* <DEDUP_REMOVED lines=9> */
.L_x_3574:
        /* <DEDUP_REMOVED lines=11> */
.L_x_3575:
        /* <DEDUP_REMOVED lines=11> */
.L_x_3576:
[----:B------:R-:W-:Y:S05]  /*46d0*/  @!P5 BRA `(.L_x_3577) ;  /* 0x000000000028d947 */ /* 0x000fea0003800000 */
[----:B0-----:R-:W-:Y:S01]  /*46e0*/  @P4 FFMA.FTZ R100, R128, R98, R97 ;  /* 0x0000006280644223 */ /* 0x001fe20000010061 */
        /* <DEDUP_REMOVED lines=9> */
.L_x_3577:
        /* <DEDUP_REMOVED lines=11> */
.L_x_3578:
        /* <DEDUP_REMOVED lines=11> */
.L_x_3579:
        /* <DEDUP_REMOVED lines=11> */
.L_x_3580:
[----:B------:R-:W-:Y:S05]  /*4990*/  @!P5 BRA `(.L_x_3573) ;  /* 0x0000000c00c4d947 */ /* 0x000fea0003800000 */
[----:B0-----:R-:W-:Y:S01]  /*49a0*/  @P4 FFMA.FTZ R100, R136, R98, R97 ;  /* 0x0000006288644223 */ /* 0x001fe20000010061 */
        /* <DEDUP_REMOVED lines=11> */
.L_x_3564:
        /* <DEDUP_REMOVED lines=49> */
.L_x_3582:
        /* <DEDUP_REMOVED lines=12> */
.L_x_3583:
        /* <DEDUP_REMOVED lines=12> */
.L_x_3584:
        /* <DEDUP_REMOVED lines=12> */
.L_x_3585:
        /* <DEDUP_REMOVED lines=12> */
.L_x_3586:
        /* <DEDUP_REMOVED lines=12> */
.L_x_3587:
        /* <DEDUP_REMOVED lines=12> */
.L_x_3588:
[----:B------:R-:W-:Y:S01]  /*51f0*/  MOV R88, R99 ;  /* 0x0000006300587202 */ /* 0x000fe20000000f00 */
[----:B------:R-:W-:Y:S06]  /*5200*/  @!P5 BRA `(.L_x_3573) ;  /* 0x0000000400a8d947 */ /* 0x000fec0003800000 */
[----:B------:R-:W-:Y:S01]  /*5210*/  FMUL.FTZ R88, R95, UR17 ;  /* 0x000000115f587c20 */ /* 0x000fe20008410000 */
[----:B-----5:R-:W-:-:S03]  /*5220*/  ISETP.GE.U32.AND P6, PT, R114, RZ, PT ;  /* 0x000000ff7200720c */ /* 0x020fc60003fc6070 */
[----:B------:R-:W-:Y:S01]  /*5230*/  FMUL.FTZ R88, R88, UR16 ;  /* 0x0000001058587c20 */ /* 0x000fe20008410000 */
[----:B------:R-:W-:-:S04]  /*5240*/  ISETP.GE.U32.AND.EX P6, PT, R115, 0x1000000, PT, P6 ;  /* 0x010000007300780c */ /* 0x000fc80003fc6160 */
[----:B------:R-:W-:-:S04]  /*5250*/  FSEL R88, R88, RZ, P6 ;  /* 0x000000ff58587208 */ /* 0x000fc80003000000 */
[----:B------:R-:W-:Y:S02]  /*5260*/  F2FP.BF16.F32.PACK_AB R100, RZ, R88 ;  /* 0x00000058ff64723e */ /* 0x000fe400000010ff */
[----:B------:R-:W-:Y:S02]  /*5270*/  MOV R88, R99 ;  /* 0x0000006300587202 */ /* 0x000fe40000000f00 */
[----:B------:R-:W-:Y:S01]  /*5280*/  PRMT R87, R87, 0x5410, R100 ;  /* 0x0000541057577816 */ /* 0x000fe20000000064 */
[----:B------:R-:W-:Y:S06]  /*5290*/  BRA `(.L_x_3573) ;  /* 0x0000000400847947 */ /* 0x000fec0003800000 */
.L_x_3581:
        /* <DEDUP_REMOVED lines=12> */
.L_x_3589:
        /* <DEDUP_REMOVED lines=12> */
.L_x_3590:
        /* <DEDUP_REMOVED lines=12> */
.L_x_3591:
        /* <DEDUP_REMOVED lines=12> */
.L_x_3592:
        /* <DEDUP_REMOVED lines=12> */
.L_x_3593:
        /* <DEDUP_REMOVED lines=12> */
.L_x_3594:
        /* <DEDUP_REMOVED lines=12> */
.L_x_3595:
        /* <DEDUP_REMOVED lines=12> */
[----:B------:R-:W-:-:S07]  /*58a0*/  PRMT R87, R87, 0x5410, R99 ;  /* 0x0000541057577816 */ /* 0x000fce0000000063 */
.L_x_3573:
        /* <DEDUP_REMOVED lines=9> */
.L_x_3563:
[----:B------:R-:W-:Y:S05]  /*5940*/  BSYNC.RECONVERGENT B0 ;  /* 0x0000000000007941 */ /* 0x000fea0003800200 */
.L_x_3562:
        /* <DEDUP_REMOVED lines=19> */
[----:B-----5:R-:W-:Y:S01]  /*5a80*/  MOV R100, R82 ;  /* 0x0000005200647202 */ /* 0x020fe20000000f00 */
[----:B------:R-:W-:Y:S01]  /*5a90*/  @P4 FADD.FTZ R93, R145, -R94 ;  /* 0x8000005e915d4221 */ /* 0x000fe20000010000 */
[----:B------:R-:W-:Y:S01]  /*5aa0*/  @P4 FFMA.FTZ R100, R120, R101, R82 ;  /* 0x0000006578644223 */ /* 0x000fe20000010052 */
        /* <DEDUP_REMOVED lines=27> */
.L_x_3600:
[----:B------:R-:W-:Y:S05]  /*5c60*/  @!P5 BRA `(.L_x_3601) ;  /* 0x000000000018d947 */ /* 0x000fea0003800000 */
[----:B------:R-:W-:Y:S01]  /*5c70*/  FMUL.FTZ R89, R95, UR17 ;  /* 0x000000115f597c20 */ /* 0x000fe20008410000 */
[----:B------:R-:W-:-:S03]  /*5c80*/  LOP3.LUT P4, RZ, R116, 0xff00, RZ, 0xc0, !PT ;  /* 0x0000ff0074ff7812 */ /* 0x000fc6000788c0ff */
[----:B------:R-:W-:-:S05]  /*5c90*/  FMUL.FTZ R89, R89, UR16 ;  /* 0x0000001059597c20 */ /* 0x000fca0008410000 */
[----:B------:R-:W-:-:S04]  /*5ca0*/  FSEL R89, R89, RZ, P4 ;  /* 0x000000ff59597208 */ /* 0x000fc80002000000 */
[----:B------:R-:W-:-:S04]  /*5cb0*/  F2FP.BF16.F32.PACK_AB R89, RZ, R89 ;  /* 0x00000059ff59723e */ /* 0x000fc800000010ff */
[----:B------:R-:W-:-:S07]  /*5cc0*/  PRMT R84, R84, 0x5410, R89 ;  /* 0x0000541054547816 */ /* 0x000fce0000000059 */
.L_x_3601:
[----:B------:R-:W-:Y:S05]  /*5cd0*/  @!P5 BRA `(.L_x_3602) ;  /* 0x000000000018d947 */ /* 0x000fea0003800000 */
[----:B------:R-:W-:Y:S01]  /*5ce0*/  FMUL.FTZ R89, R90, UR17 ;  /* 0x000000115a597c20 */ /* 0x000fe20008410000 */
[----:B------:R-:W-:-:S03]  /*5cf0*/  LOP3.LUT P4, RZ, R116, 0xff0000, RZ, 0xc0, !PT ;  /* 0x00ff000074ff7812 */ /* 0x000fc6000788c0ff */
[----:B------:R-:W-:-:S05]  /*5d00*/  FMUL.FTZ R89, R89, UR16 ;  /* 0x0000001059597c20 */ /* 0x000fca0008410000 */
[----:B------:R-:W-:-:S04]  /*5d10*/  FSEL R89, R89, RZ, P4 ;  /* 0x000000ff59597208 */ /* 0x000fc80002000000 */
[----:B------:R-:W-:-:S04]  /*5d20*/  F2FP.BF16.F32.PACK_AB R89, RZ, R89 ;  /* 0x00000059ff59723e */ /* 0x000fc800000010ff */
[----:B------:R-:W-:-:S07]  /*5d30*/  PRMT R85, R89, 0x7610, R85 ;  /* 0x0000761059557816 */ /* 0x000fce0000000055 */
.L_x_3602:
[----:B------:R-:W-:Y:S05]  /*5d40*/  @!P5 BRA `(.L_x_3603) ;  /* 0x000000000018d947 */ /* 0x000fea0003800000 */
[----:B------:R-:W-:Y:S01]  /*5d50*/  FMUL.FTZ R89, R97, UR17 ;  /* 0x0000001161597c20 */ /* 0x000fe20008410000 */
[----:B------:R-:W-:-:S03]  /*5d60*/  LOP3.LUT P4, RZ, R116, 0xff000000, RZ, 0xc0, !PT ;  /* 0xff00000074ff7812 */ /* 0x000fc6000788c0ff */
[----:B------:R-:W-:-:S05]  /*5d70*/  FMUL.FTZ R89, R89, UR16 ;  /* 0x0000001059597c20 */ /* 0x000fca0008410000 */
[----:B------:R-:W-:-:S04]  /*5d80*/  FSEL R89, R89, RZ, P4 ;  /* 0x000000ff59597208 */ /* 0x000fc80002000000 */
[----:B------:R-:W-:-:S04]  /*5d90*/  F2FP.BF16.F32.PACK_AB R89, RZ, R89 ;  /* 0x00000059ff59723e */ /* 0x000fc800000010ff */
[----:B------:R-:W-:-:S07]  /*5da0*/  PRMT R85, R85, 0x5410, R89 ;  /* 0x0000541055557816 */ /* 0x000fce0000000059 */
.L_x_3603:
[----:B------:R-:W-:Y:S05]  /*5db0*/  @!P5 BRA `(.L_x_3604) ;  /* 0x000000000018d947 */ /* 0x000fea0003800000 */
[----:B------:R-:W-:Y:S01]  /*5dc0*/  FMUL.FTZ R89, R98, UR17 ;  /* 0x0000001162597c20 */ /* 0x000fe20008410000 */
[----:B------:R-:W-:-:S03]  /*5dd0*/  LOP3.LUT P4, RZ, R117, 0xff, RZ, 0xc0, !PT ;  /* 0x000000ff75ff7812 */ /* 0x000fc6000788c0ff */
[----:B------:R-:W-:-:S05]  /*5de0*/  FMUL.FTZ R89, R89, UR16 ;  /* 0x0000001059597c20 */ /* 0x000fca0008410000 */
[----:B------:R-:W-:-:S04]  /*5df0*/  FSEL R89, R89, RZ, P4 ;  /* 0x000000ff59597208 */ /* 0x000fc80002000000 */
[----:B------:R-:W-:-:S04]  /*5e00*/  F2FP.BF16.F32.PACK_AB R89, RZ, R89 ;  /* 0x00000059ff59723e */ /* 0x000fc800000010ff */
[----:B------:R-:W-:-:S07]  /*5e10*/  PRMT R86, R89, 0x7610, R86 ;  /* 0x0000761059567816 */ /* 0x000fce0000000056 */
.L_x_3604:
[----:B------:R-:W-:Y:S05]  /*5e20*/  @!P5 BRA `(.L_x_3605) ;  /* 0x000000000018d947 */ /* 0x000fea0003800000 */
[----:B------:R-:W-:Y:S01]  /*5e30*/  FMUL.FTZ R89, R93, UR17 ;  /* 0x000000115d597c20 */ /* 0x000fe20008410000 */
[----:B------:R-:W-:-:S03]  /*5e40*/  LOP3.LUT P4, RZ, R117, 0xff00, RZ, 0xc0, !PT ;  /* 0x0000ff0075ff7812 */ /* 0x000fc6000788c0ff */
[----:B------:R-:W-:-:S05]  /*5e50*/  FMUL.FTZ R89, R89, UR16 ;  /* 0x0000001059597c20 */ /* 0x000fca0008410000 */
[----:B------:R-:W-:-:S04]  /*5e60*/  FSEL R89, R89, RZ, P4 ;  /* 0x000000ff59597208 */ /* 0x000fc80002000000 */
[----:B------:R-:W-:-:S04]  /*5e70*/  F2FP.BF16.F32.PACK_AB R89, RZ, R89 ;  /* 0x00000059ff59723e */ /* 0x000fc800000010ff */
[----:B------:R-:W-:-:S07]  /*5e80*/  PRMT R86, R86, 0x5410, R89 ;  /* 0x0000541056567816 */ /* 0x000fce0000000059 */
.L_x_3605:
[----:B------:R-:W-:Y:S05]  /*5e90*/  @!P5 BRA `(.L_x_3606) ;  /* 0x000000000018d947 */ /* 0x000fea0003800000 */
[----:B------:R-:W-:Y:S01]  /*5ea0*/  FMUL.FTZ R89, R100, UR17 ;  /* 0x0000001164597c20 */ /* 0x000fe20008410000 */
[----:B------:R-:W-:-:S03]  /*5eb0*/  LOP3.LUT P4, RZ, R117, 0xff0000, RZ, 0xc0, !PT ;  /* 0x00ff000075ff7812 */ /* 0x000fc6000788c0ff */
[----:B------:R-:W-:-:S05]  /*5ec0*/  FMUL.FTZ R89, R89, UR16 ;  /* 0x0000001059597c20 */ /* 0x000fca0008410000 */
[----:B------:R-:W-:-:S04]  /*5ed0*/  FSEL R89, R89, RZ, P4 ;  /* 0x000000ff59597208 */ /* 0x000fc80002000000 */
[----:B------:R-:W-:-:S04]  /*5ee0*/  F2FP.BF16.F32.PACK_AB R89, RZ, R89 ;  /* 0x00000059ff59723e */ /* 0x000fc800000010ff */
[----:B------:R-:W-:-:S07]  /*5ef0*/  PRMT R87, R89, 0x7610, R87 ;  /* 0x0000761059577816 */ /* 0x000fce0000000057 */
.L_x_3606:
[----:B------:R-:W-:Y:S02]  /*5f00*/  MOV R89, R95 ;  /* 0x0000005f00597202 */ /* 0x000fe40000000f00 */
[----:B------:R-:W-:Y:S02]  /*5f10*/  MOV R92, R98 ;  /* 0x00000062005c7202 */ /* 0x000fe40000000f00 */
        /* <DEDUP_REMOVED lines=11> */
.L_x_3599:
[----:B------:R-:W-:Y:S05]  /*5fd0*/  @!P5 BRA `(.L_x_3608) ;  /* 0x000000000028d947 */ /* 0x000fea0003800000 */
[----:B0-2---:R-:W-:Y:S01]  /*5fe0*/  @P4 FFMA.FTZ R101, R149, R98, R97 ;  /* 0x0000006295654223 */ /* 0x005fe20000010061 */
        /* <DEDUP_REMOVED lines=9> */
.L_x_3608:
        /* <DEDUP_REMOVED lines=11> */
.L_x_3609:
        /* <DEDUP_REMOVED lines=11> */
.L_x_3610:
        /* <DEDUP_REMOVED lines=11> */
.L_x_3611:
        /* <DEDUP_REMOVED lines=11> */
.L_x_3612:
        /* <DEDUP_REMOVED lines=11> */
.L_x_3613:
        /* <DEDUP_REMOVED lines=11> */
.L_x_3614:
[----:B------:R-:W-:Y:S05]  /*64a0*/  @!P5 BRA `(.L_x_3607) ;  /* 0x0000000c00bcd947 */ /* 0x000fea0003800000 */
[----:B------:R-:W-:Y:S01]  /*64b0*/  @P4 FFMA.FTZ R98, R144, R98, R97 ;  /* 0x0000006290624223 */ /* 0x000fe20000010061 */
[----:B-----5:R-:W-:-:S03]  /*64c0*/  MOV R97, R83 ;  /* 0x0000005300617202 */ /* 0x020fc60000000f00 */
        /* <DEDUP_REMOVED lines=10> */
.L_x_3598:
[----:B0-2---:R-:W0:Y:S02]  /*6570*/  LDC.64 R100, c[0x0][0x478] ;  /* 0x00011e00ff647b82 */ /* 0x005e240000000a00 */
[----:B0-----:R-:W-:-:S04]  /*6580*/  ISETP.NE.U32.AND P0, PT, R100, RZ, PT ;  /* 0x000000ff6400720c */ /* 0x001fc80003f05070 */
[----:B------:R-:W-:-:S13]  /*6590*/  ISETP.NE.AND.EX P0, PT, R101, RZ, PT, P0 ;  /* 0x000000ff6500720c */ /* 0x000fda0003f05300 */
[----:B------:R-:W-:Y:S05]  /*65a0*/  @!P0 BRA `(.L_x_3615) ;  /* 0x0000000400f88947 */ /* 0x000fea0003800000 */
        /* <DEDUP_REMOVED lines=12> */
.L_x_3616:
        /* <DEDUP_REMOVED lines=12> */
.L_x_3617:
        /* <DEDUP_REMOVED lines=12> */
.L_x_3618:
        /* <DEDUP_REMOVED lines=12> */
.L_x_3619:
        /* <DEDUP_REMOVED lines=12> */
.L_x_3620:
        /* <DEDUP_REMOVED lines=12> */
.L_x_3621:
        /* <DEDUP_REMOVED lines=12> */
.L_x_3622:
        /* <DEDUP_REMOVED lines=42> */
.L_x_3615:
        /* <DEDUP_REMOVED lines=12> */
.L_x_3623:
        /* <DEDUP_REMOVED lines=12> */
.L_x_3624:
        /* <DEDUP_REMOVED lines=12> */
.L_x_3625:
        /* <DEDUP_REMOVED lines=12> */
.L_x_3626:
        /* <DEDUP_REMOVED lines=12> */
.L_x_3627:
        /* <DEDUP_REMOVED lines=12> */
.L_x_3628:
        /* <DEDUP_REMOVED lines=12> */
.L_x_3629:
        /* <DEDUP_REMOVED lines=13> */
.L_x_3607:
[----:B------:R-:W1:Y:S08]  /*73a0*/  @P0 LDC.64 R98, c[0x0][0x478] ;  /* 0x00011e00ff620b82 */ /* 0x000e700000000a00 */
[----:B0-2---:R-:W0:Y:S01]  /*73b0*/  @P5 LDC.64 R100, c[0x0][0x468] ;  /* 0x00011a00ff645b82 */ /* 0x005e220000000a00 */
[----:B-1----:R-:W-:-:S05]  /*73c0*/  @P0 IMAD.WIDE.U32 R174, R174, 0x20, R98 ;  /* 0x00000020aeae0825 */ /* 0x002fca00078e0062 */
[----:B------:R1:W-:Y:S01]  /*73d0*/  @P0 STG.E.128 desc[UR10][R174.64], R88 ;  /* 0x00000058ae000986 */ /* 0x0003e2000c101d0a */
[----:B0-----:R-:W-:-:S03]  /*73e0*/  @P5 IMAD.WIDE.U32 R96, R96, 0x10, R100 ;  /* 0x0000001060605825 */ /* 0x001fc600078e0064 */
[----:B------:R1:W-:Y:S04]  /*73f0*/  @P0 STG.E.128 desc[UR10][R174.64+0x10], R92 ;  /* 0x0000105cae000986 */ /* 0x0003e8000c101d0a */
[----:B------:R1:W-:Y:S02]  /*7400*/  @P5 STG.E.128 desc[UR10][R96.64], R84 ;  /* 0x0000005460005986 */ /* 0x0003e4000c101d0a */
.L_x_3597:
[----:B------:R-:W-:Y:S05]  /*7410*/  BSYNC.RECONVERGENT B0 ;  /* 0x0000000000007941 */ /* 0x000fea0003800200 */
.L_x_3596:
[----:B-1----:R-:W1:Y:S01]  /*7420*/  LDC.64 R96, c[0x0][0x380] ;  /* 0x0000e000ff607b82 */ /* 0x002e620000000a00 */
[----:B------:R-:W-:Y:S01]  /*7430*/  UPLOP3.LUT UP1, UPT, UPT, UPT, UP1, 0x40, 0x4 ;  /* 0x000000000004789c */ /* 0x000fe20003f2e810 */
[----:B-1----:R-:W-:-:S04]  /*7440*/  IADD3 R2, PT, PT, R2, R96, RZ ;  /* 0x0000006002027210 */ /* 0x002fc80007ffe0ff */
[----:B------:R-:W-:-:S13]  /*7450*/  ISETP.GE.AND P0, PT, R2, R97, PT ;  /* 0x000000610200720c */ /* 0x000fda0003f06270 */
[----:B------:R-:W-:Y:S05]  /*7460*/  @!P0 BRA `(.L_x_3630) ;  /* 0xffffff9000348947 */ /* 0x000fea000383ffff */
.L_x_3517:
        /* <DEDUP_REMOVED lines=31> */
.L_x_3631:
        /* <DEDUP_REMOVED lines=10> */
.L_x_10725:


//--------------------- .text._ZN10layer_norm22ln_bwd_finalize_kernelINS_22Kernel_traits_finalizeILj6144E13__nv_bfloat16S2_fS2_fjLb0ELj1024ELj4ENS_18Kernel_traits_baseILj6144ES2_S2_fS2_fjLj1024EEEEELb0ELb1EEEvNS_9BwdParamsE --------------------------
	.section	.text._ZN10layer_norm22ln_bwd_finalize_kernelINS_22Kernel_traits_finalizeILj6144E13__nv_bfloat16S2_fS2_fjLb0ELj1024ELj4ENS_18Kernel_traits_baseILj6144ES2_S2_fS2_fjLj1024EEEEELb0ELb1EEEvNS_9BwdParamsE,"ax",@progbits
	.align	128
        .global         _ZN10layer_norm22ln_bwd_finalize_kernelINS_22Kernel_traits_finalizeILj6144E13__nv_bfloat16S2_fS2_fjLb0ELj1024ELj4ENS_18Kernel_traits_baseILj6144ES2_S2_fS2_fjLj1024EEEEELb0ELb1EEEvNS_9BwdParamsE
        .type           _ZN10layer_norm22ln_bwd_finalize_kernelINS_22Kernel_traits_finalizeILj6144E13__nv_bfloat16S2_fS2_fjLb0ELj1024ELj4ENS_18Kernel_traits_baseILj6144ES2_S2_fS2_fjLj1024EEEEELb0ELb1EEEvNS_9BwdParamsE,@function
        .size           _ZN10layer_norm22ln_bwd_finalize_kernelINS_22Kernel_traits_finalizeILj6144E13__nv_bfloat16S2_fS2_fjLb0ELj1024ELj4ENS_18Kernel_traits_baseILj6144ES2_S2_fS2_fjLj1024EEEEELb0ELb1EEEvNS_9BwdParamsE,(.L_x_10726 - _ZN10layer_norm22ln_bwd_finalize_kernelINS_22Kernel_traits_finalizeILj6144E13__nv_bfloat16S2_fS2_fjLb0ELj1024ELj4ENS_18Kernel_traits_baseILj6144ES2_S2_fS2_fjLj1024EEEEELb0ELb1EEEvNS_9BwdParamsE)
        .other          _ZN10layer_norm22ln_bwd_finalize_kernelINS_22Kernel_traits_finalizeILj6144E13__nv_bfloat16S2_fS2_fjLb0ELj1024ELj4ENS_18Kernel_traits_baseILj6144ES2_S2_fS2_fjLj1024EEEEELb0ELb1EEEvNS_9BwdParamsE,@"STO_CUDA_ENTRY STV_DEFAULT"
_ZN10layer_norm22ln_bwd_finalize_kernelINS_22Kernel_traits_finalizeILj6144E13__nv_bfloat16S2_fS2_fjLb0ELj1024ELj4ENS_18Kernel_traits_baseILj6144ES2_S2_fS2_fjLj1024EEEEELb0ELb1EEEvNS_9BwdParamsE:
.text._ZN10layer_norm22ln_bwd_finalize_kernelINS_22Kernel_traits_finalizeILj6144E13__nv_bfloat16S2_fS2_fjLb0ELj1024ELj4ENS_18Kernel_traits_baseILj6144ES2_S2_fS2_fjLj1024EEEEELb0ELb1EEEvNS_9BwdParamsE:
        /* <DEDUP_REMOVED lines=81> */
.L_x_3636:
        /* <DEDUP_REMOVED lines=118> */
.L_x_3635:
[----:B------:R-:W-:Y:S05]  /*0c70*/  BSYNC.RECONVERGENT B1 ;  /* 0x0000000000017941 */ /* 0x000fea0003800200 */
.L_x_3634:
        /* <DEDUP_REMOVED lines=77> */
.L_x_3638:
[----:B------:R-:W-:Y:S05]  /*1150*/  BSYNC.RECONVERGENT B1 ;  /* 0x0000000000017941 */ /* 0x000fea0003800200 */
.L_x_3637:
        /* <DEDUP_REMOVED lines=38> */
.L_x_3640:
[----:B------:R-:W-:Y:S05]  /*13c0*/  BSYNC.RECONVERGENT B1 ;  /* 0x0000000000017941 */ /* 0x000fea0003800200 */
.L_x_3639:
        /* <DEDUP_REMOVED lines=8> */
.L_x_3641:
        /* <DEDUP_REMOVED lines=10> */
.L_x_3633:
[----:B------:R-:W-:Y:S05]  /*14f0*/  BSYNC.RECONVERGENT B0 ;  /* 0x0000000000007941 */ /* 0x000fea0003800200 */
.L_x_3632:
        /* <DEDUP_REMOVED lines=57> */
.L_x_3642:
        /* <DEDUP_REMOVED lines=15> */
.L_x_10726:


//--------------------- .text._ZN10layer_norm13ln_bwd_kernelINS_13Kernel_traitsI13__nv_bfloat16S2_fS2_fjLj6144ELj1ELj1ELj8ELj16ENS_18Kernel_traits_baseILj6144ES2_S2_fS2_fjLj256EEEEELb1ELb0ELb1ELb1EEEvNS_9BwdParamsE --------------------------
	.section	.text._ZN10layer_norm13ln_bwd_kernelINS_13Kernel_traitsI13__nv_bfloat16S2_fS2_fjLj6144ELj1ELj1ELj8ELj16ENS_18Kernel_traits_baseILj6144ES2_S2_fS2_fjLj256EEEEELb1ELb0ELb1ELb1EEEvNS_9BwdParamsE,"ax",@progbits
	.align	128
        .global         _ZN10layer_norm13ln_bwd_kernelINS_13Kernel_traitsI13__nv_bfloat16S2_fS2_fjLj6144ELj1ELj1ELj8ELj16ENS_18Kernel_traits_baseILj6144ES2_S2_fS2_fjLj256EEEEELb1ELb0ELb1ELb1EEEvNS_9BwdParamsE
        .type           _ZN10layer_norm13ln_bwd_kernelINS_13Kernel_traitsI13__nv_bfloat16S2_fS2_fjLj6144ELj1ELj1ELj8ELj16ENS_18Kernel_traits_baseILj6144ES2_S2_fS2_fjLj256EEEEELb1ELb0ELb1ELb1EEEvNS_9BwdParamsE,@function
        .size           _ZN10layer_norm13ln_bwd_kernelINS_13Kernel_traitsI13__nv_bfloat16S2_fS2_fjLj6144ELj1ELj1ELj8ELj16ENS_18Kernel_traits_baseILj6144ES2_S2_fS2_fjLj256EEEEELb1ELb0ELb1ELb1EEEvNS_9BwdParamsE,(.L_x_10727 - _ZN10layer_norm13ln_bwd_kernelINS_13Kernel_traitsI13__nv_bfloat16S2_fS2_fjLj6144ELj1ELj1ELj8ELj16ENS_18Kernel_traits_baseILj6144ES2_S2_fS2_fjLj256EEEEELb1ELb0ELb1ELb1EEEvNS_9BwdParamsE)
        .other          _ZN10layer_norm13ln_bwd_kernelINS_13Kernel_traitsI13__nv_bfloat16S2_fS2_fjLj6144ELj1ELj1ELj8ELj16ENS_18Kernel_traits_baseILj6144ES2_S2_fS2_fjLj256EEEEELb1ELb0ELb1ELb1EEEvNS_9BwdParamsE,@"STO_CUDA_ENTRY STV_DEFAULT"
_ZN10layer_norm13ln_bwd_kernelINS_13Kernel_traitsI13__nv_bfloat16S2_fS2_fjLj6144ELj1ELj1ELj8ELj16ENS_18Kernel_traits_baseILj6144ES2_S2_fS2_fjLj256EEEEELb1ELb0ELb1ELb1EEEvNS_9BwdParamsE:
.text._ZN10layer_norm13ln_bwd_kernelINS_13Kernel_traitsI13__nv_bfloat16S2_fS2_fjLj6144ELj1ELj1ELj8ELj16ENS_18Kernel_traits_baseILj6144ES2_S2_fS2_fjLj256EEEEELb1ELb0ELb1ELb1EEEvNS_9BwdParamsE:
        /* <DEDUP_REMOVED lines=39> */
[----:B0-----:R-:W2:Y:S04]  /*0270*/  LDG.E.128 R144, desc[UR12][R4.64+0x2000] ;  /* 0x0020000c04907981 */ /* 0x001ea8000c1e1d00 */
[----:B------:R0:W5:Y:S04]  /*0280*/  LDG.E.128 R32, desc[UR12][R4.64+0x1000] ;  /* 0x0010000c04207981 */ /* 0x000168000c1e1d00 */
[----:B------:R0:W5:Y:S01]  /*0290*/  LDG.E.128 R28, desc[UR12][R4.64] ;  /* 0x0000000c041c7981 */ /* 0x000162000c1e1d00 */
[----:B------:R-:W-:Y:S01]  /*02a0*/  HFMA2 R80, -RZ, RZ, 0, 0 ;  /* 0x00000000ff507431 */ /* 0x000fe200000001ff */
[----:B------:R-:W-:Y:S01]  /*02b0*/  MOV R0, UR4 ;  /* 0x0000000400007c02 */ /* 0x000fe20008000f00 */
[----:B------:R-:W-:Y:S01]  /*02c0*/  UPLOP3.LUT UP1, UPT, UPT, UPT, UPT, 0x40, 0x4 ;  /* 0x000000000004789c */ /* 0x000fe20003f2e870 */
[----:B--2---:R-:W-:-:S02]  /*02d0*/  PRMT R2, R146, 0x7632, R2 ;  /* 0x0000763292027816 */ /* 0x004fc40000000002 */
[----:B0--34-:R-:W-:-:S08]  /*02e0*/  PRMT R174, R147, 0x7632, R174 ;  /* 0x0000763293ae7816 */ /* 0x019fd000000000ae */
.L_x_3745:
[----:B------:R-:W0:Y:S08]  /*02f0*/  LDC.64 R96, c[0x0][0x3f8] ;  /* 0x0000fe00ff607b82 */ /* 0x000e300000000a00 */
        /* <DEDUP_REMOVED lines=12> */
[----:B------:R-:W1:Y:S01]  /*03c0*/  S2R R154, SR_TID.X ;  /* 0x00000000009a7919 */ /* 0x000e620000002100 */
[----:B------:R-:W-:-:S06]  /*03d0*/  IADD3 R96, PT, PT, R118, -0x1, RZ ;  /* 0xffffffff76607810 */ /* 0x000fcc0007ffe0ff */
[----:B------:R-:W2:Y:S08]  /*03e0*/  LDC.64 R116, c[0x0][0x428] ;  /* 0x00010a00ff747b82 */ /* 0x000eb00000000a00 */
[----:B------:R-:W3:Y:S01]  /*03f0*/  LDC.64 R114, c[0x0][0x3a8] ;  /* 0x0000ea00ff727b82 */ /* 0x000ee20000000a00 */
[-C--:B0-----:R-:W-:Y:S02]  /*0400*/  IMAD R3, R0, R155.reuse, RZ ;  /* 0x0000009b00037224 */ /* 0x081fe400078e02ff */
[----:B------:R-:W-:-:S03]  /*0410*/  IMAD R98, R96, R155, RZ ;  /* 0x0000009b60627224 */ /* 0x000fc600078e02ff */
[----:B------:R-:W-:Y:S02]  /*0420*/  SHF.R.S32.HI R96, RZ, 0x1f, R3 ;  /* 0x0000001fff607819 */ /* 0x000fe40000011403 */
[----:B------:R-:W-:Y:S02]  /*0430*/  SHF.R.S32.HI R99, RZ, 0x1f, R98 ;  /* 0x0000001fff637819 */ /* 0x000fe40000011462 */
[----:B------:R-:W-:Y:S01]  /*0440*/  LEA.HI R3, R96, R3, RZ, 0x3 ;  /* 0x0000000360037211 */ /* 0x000fe200078f18ff */
[----:B------:R-:W-:Y:S01]  /*0450*/  IMAD.WIDE R96, R0, 0x4, R100 ;  /* 0x0000000400607825 */ /* 0x000fe200078e0264 */
[----:B------:R-:W-:Y:S02]  /*0460*/  LEA.HI R99, R99, R98, RZ, 0x3 ;  /* 0x0000006263637211 */ /* 0x000fe400078f18ff */
[-C--:B-1----:R-:W-:Y:S02]  /*0470*/  LEA.HI.SX32 R157, R3, R154.reuse, 0x1d ;  /* 0x0000009a039d7211 */ /* 0x082fe400078feaff */
[----:B------:R-:W-:Y:S01]  /*0480*/  LEA.HI.SX32 R3, R99, R154, 0x1d ;  /* 0x0000009a63037211 */ /* 0x000fe200078feaff */
[----:B------:R0:W4:Y:S01]  /*0490*/  LDG.E R152, desc[UR12][R96.64] ;  /* 0x0000000c60987981 */ /* 0x000122000c1e1900 */
[C---:B------:R-:W-:Y:S01]  /*04a0*/  IADD3 R153, PT, PT, R157.reuse, 0x100, RZ ;  /* 0x000001009d997810 */ /* 0x040fe20007ffe0ff */
[----:B---3--:R-:W-:-:S04]  /*04b0*/  IMAD.WIDE.U32 R98, R157, 0x20, R114 ;  /* 0x000000209d627825 */ /* 0x008fc800078e0072 */
[C---:B--2---:R-:W-:Y:S01]  /*04c0*/  IMAD.WIDE.U32 R104, R3.reuse, 0x10, R116 ;  /* 0x0000001003687825 */ /* 0x044fe200078e0074 */
[----:B------:R-:W2:Y:S01]  /*04d0*/  LDG.E.128 R100, desc[UR12][R98.64] ;  /* 0x0000000c62647981 */ /* 0x000ea2000c1e1d00 */
[----:B0-----:R-:W-:Y:S02]  /*04e0*/  IADD3 R97, PT, PT, R3, 0x200, RZ ;  /* 0x0000020003617810 */ /* 0x001fe40007ffe0ff */
[----:B------:R-:W-:Y:S02]  /*04f0*/  IMAD.WIDE.U32 R112, R153, 0x20, R114 ;  /* 0x0000002099707825 */ /* 0x000fe400078e0072 */
[----:B------:R-:W3:Y:S01]  /*0500*/  LDG.E.128 R104, desc[UR12][R104.64] ;  /* 0x0000000c68687981 */ /* 0x000ee2000c1e1d00 */
[----:B------:R-:W-:Y:S01]  /*0510*/  IADD3 R133, PT, PT, R3, 0x100, RZ ;  /* 0x0000010003857810 */ /* 0x000fe20007ffe0ff */
[--C-:B------:R-:W-:Y:S02]  /*0520*/  IMAD.WIDE.U32 R96, R97, 0x10, R116.reuse ;  /* 0x0000001061607825 */ /* 0x100fe400078e0074 */
[----:B------:R-:W3:Y:S02]  /*0530*/  LDG.E.128 R128, desc[UR12][R98.64+0x10] ;  /* 0x0000100c62807981 */ /* 0x000ee4000c1e1d00 */
[----:B------:R-:W-:-:S02]  /*0540*/  IMAD.WIDE.U32 R132, R133, 0x10, R116 ;  /* 0x0000001085847825 */ /* 0x000fc400078e0074 */
[----:B------:R-:W3:Y:S01]  /*0550*/  LDG.E.128 R124, desc[UR12][R112.64] ;  /* 0x0000000c707c7981 */ /* 0x000ee2000c1e1d00 */
[----:B------:R-:W-:Y:S01]  /*0560*/  IADD3 R159, PT, PT, R157, 0x200, RZ ;  /* 0x000002009d9f7810 */ /* 0x000fe20007ffe0ff */
[----:B------:R-:W0:Y:S02]  /*0570*/  LDC.64 R116, c[0x0][0x3b0] ;  /* 0x0000ec00ff747b82 */ /* 0x000e240000000a00 */
[----:B------:R1:W3:Y:S04]  /*0580*/  LDG.E.128 R140, desc[UR12][R112.64+0x10] ;  /* 0x0000100c708c7981 */ /* 0x0002e8000c1e1d00 */
[----:B------:R-:W3:Y:S01]  /*0590*/  LDG.E.128 R96, desc[UR12][R96.64] ;  /* 0x0000000c60607981 */ /* 0x000ee2000c1e1d00 */
[----:B------:R-:W-:-:S03]  /*05a0*/  IMAD.WIDE.U32 R114, R159, 0x20, R114 ;  /* 0x000000209f727825 */ /* 0x000fc600078e0072 */
[----:B------:R-:W3:Y:S04]  /*05b0*/  LDG.E.128 R132, desc[UR12][R132.64] ;  /* 0x0000000c84847981 */ /* 0x000ee8000c1e1d00 */
[----:B------:R-:W3:Y:S04]  /*05c0*/  LDG.E.128 R136, desc[UR12][R114.64] ;  /* 0x0000000c72887981 */ /* 0x000ee8000c1e1d00 */
[----:B------:R1:W3:Y:S01]  /*05d0*/  LDG.E.128 R108, desc[UR12][R114.64+0x10] ;  /* 0x0000100c726c7981 */ /* 0x0002e2000c1e1d00 */
[----:B-----5:R-:W-:-:S13]  /*05e0*/  ISETP.GE.AND P2, PT, R119, 0x1, PT ;  /* 0x000000017700780c */ /* 0x020fda0003f46270 */
[----:B------:R-:W-:-:S05]  /*05f0*/  @P2 IADD3 R3, PT, PT, R119, -0x1, RZ ;  /* 0xffffffff77032810 */ /* 0x000fca0007ffe0ff */
[----:B------:R-:W-:-:S05]  /*0600*/  @P2 IMAD R3, R3, R155, RZ ;  /* 0x0000009b03032224 */ /* 0x000fca00078e02ff */
[----:B-1----:R-:W-:-:S04]  /*0610*/  @P2 SHF.R.S32.HI R112, RZ, 0x1f, R3 ;  /* 0x0000001fff702819 */ /* 0x002fc80000011403 */
[----:B------:R-:W-:Y:S02]  /*0620*/  @P2 LEA.HI R112, R112, R3, RZ, 0x3 ;  /* 0x0000000370702211 */ /* 0x000fe400078f18ff */
[----:B------:R-:W-:Y:S02]  /*0630*/  MOV R113, RZ ;  /* 0x000000ff00717202 */ /* 0x000fe40000000f00 */
[----:B------:R-:W-:-:S04]  /*0640*/  @P2 LEA.HI.SX32 R113, R112, R154, 0x1d ;  /* 0x0000009a70712211 */ /* 0x000fc800078feaff */
[C---:B------:R-:W-:Y:S02]  /*0650*/  IADD3 R115, PT, PT, R113.reuse, 0x100, RZ ;  /* 0x0000010071737810 */ /* 0x040fe40007ffe0ff */
[C---:B------:R-:W-:Y:S01]  /*0660*/  IADD3 R3, PT, PT, R113.reuse, 0x200, RZ ;  /* 0x0000020071037810 */ /* 0x040fe20007ffe0ff */
[----:B0-----:R-:W-:-:S04]  /*0670*/  IMAD.WIDE.U32 R112, R113, 0x8, R116 ;  /* 0x0000000871707825 */ /* 0x001fc800078e0074 */
[--C-:B------:R-:W-:Y:S02]  /*0680*/  IMAD.WIDE.U32 R114, R115, 0x8, R116.reuse ;  /* 0x0000000873727825 */ /* 0x100fe400078e0074 */
[----:B------:R-:W5:Y:S02]  /*0690*/  LDG.E.64 R112, desc[UR12][R112.64] ;  /* 0x0000000c70707981 */ /* 0x000f64000c1e1b00 */
[----:B------:R-:W-:Y:S02]  /*06a0*/  IMAD.WIDE.U32 R116, R3, 0x8, R116 ;  /* 0x0000000803747825 */ /* 0x000fe400078e0074 */
[----:B------:R-:W5:Y:S04]  /*06b0*/  LDG.E.64 R114, desc[UR12][R114.64] ;  /* 0x0000000c72727981 */ /* 0x000f68000c1e1b00 */
[----:B------:R-:W5:Y:S01]  /*06c0*/  LDG.E.64 R116, desc[UR12][R116.64] ;  /* 0x0000000c74747981 */ /* 0x000f62000c1e1b00 */
[----:B------:R-:W-:-:S02]  /*06d0*/  MOV R121, UR7 ;  /* 0x0000000700797c02 */ /* 0x000fc40008000f00 */
[----:B------:R-:W-:-:S04]  /*06e0*/  ISETP.NE.U32.AND P0, PT, RZ, UR6, PT ;  /* 0x00000006ff007c0c */ /* 0x000fc8000bf05070 */
[----:B------:R-:W-:-:S13]  /*06f0*/  ISETP.NE.AND.EX P0, PT, R121, RZ, PT, P0 ;  /* 0x000000ff7900720c */ /* 0x000fda0003f05300 */
[----:B------:R-:W0:Y:S08]  /*0700*/  @P0 LDC.64 R122, c[0x0][0x438] ;  /* 0x00010e00ff7a0b82 */ /* 0x000e300000000a00 */
[----:B------:R-:W1:Y:S08]  /*0710*/  @P0 LDC.64 R148, c[0x0][0x438] ;  /* 0x00010e00ff940b82 */ /* 0x000e700000000a00 */
[----:B------:R-:W1:Y:S01]  /*0720*/  @P0 LDC.64 R150, c[0x0][0x438] ;  /* 0x00010e00ff960b82 */ /* 0x000e620000000a00 */
        /* <DEDUP_REMOVED lines=9> */
[----:B------:R-:W-:Y:S02]  /*07c0*/  ISETP.NE.AND P0, PT, RZ, UR11, PT ;  /* 0x0000000bff007c0c */ /* 0x000fe4000bf05270 */
[----:B0-----:R-:W-:-:S02]  /*07d0*/  SHF.L.U32 R122, R28, 0x10, RZ ;  /* 0x000000101c7a7819 */ /* 0x001fc400000006ff */
[----:B------:R-:W-:Y:S02]  /*07e0*/  SHF.L.U32 R162, R145, 0x10, RZ ;  /* 0x0000001091a27819 */ /* 0x000fe400000006ff */
[----:B------:R-:W-:Y:S02]  /*07f0*/  SHF.L.U32 R166, R146, 0x10, RZ ;  /* 0x0000001092a67819 */ /* 0x000fe400000006ff */
[----:B------:R-:W-:Y:S02]  /*0800*/  SHF.L.U32 R170, R147, 0x10, RZ ;  /* 0x0000001093aa7819 */ /* 0x000fe400000006ff */
[----:B----4-:R-:W-:-:S05]  /*0810*/  FSEL R160, R152, RZ, !P0 ;  /* 0x000000ff98a07208 */ /* 0x010fca0004000000 */
[C---:B--2---:R-:W-:Y:S01]  /*0820*/  FADD.FTZ R155, -R160.reuse, R102 ;  /* 0x00000066a09b7221 */ /* 0x044fe20000010100 */
[C---:B------:R-:W-:Y:S01]  /*0830*/  FADD.FTZ R3, -R160.reuse, R100 ;  /* 0x00000064a0037221 */ /* 0x040fe20000010100 */
[----:B------:R-:W-:Y:S01]  /*0840*/  FADD.FTZ R153, -R160, R101 ;  /* 0x00000065a0997221 */ /* 0x000fe20000010100 */
[C---:B---3--:R-:W-:Y:S02]  /*0850*/  PRMT R123, R104.reuse, 0x7632, R123 ;  /* 0x00007632687b7816 */ /* 0x048fe4000000007b */
[----:B-1----:R-:W-:Y:S02]  /*0860*/  SHF.L.U32 R149, R104, 0x10, RZ ;  /* 0x0000001068957819 */ /* 0x002fe400000006ff */
[C---:B------:R-:W-:Y:S02]  /*0870*/  PRMT R150, R106.reuse, 0x7632, R150 ;  /* 0x000076326a967816 */ /* 0x040fe40000000096 */
[----:B------:R-:W-:Y:S02]  /*0880*/  SHF.L.U32 R163, R106, 0x10, RZ ;  /* 0x000000106aa37819 */ /* 0x000fe400000006ff */
[----:B------:R-:W-:-:S02]  /*0890*/  PRMT R104, R28, 0x7632, R104 ;  /* 0x000076321c687816 */ /* 0x000fc40000000068 */
[C---:B------:R-:W-:Y:S02]  /*08a0*/  PRMT R106, R107.reuse, 0x7632, R106 ;  /* 0x000076326b6a7816 */ /* 0x040fe4000000006a */
[----:B------:R-:W-:Y:S01]  /*08b0*/  SHF.L.U32 R169, R107, 0x10, RZ ;  /* 0x000000106ba97819 */ /* 0x000fe200000006ff */
[----:B------:R-:W-:Y:S01]  /*08c0*/  FADD.FTZ R157, -R160, R103 ;  /* 0x00000067a09d7221 */ /* 0x000fe20000010100 */
[C---:B------:R-:W-:Y:S02]  /*08d0*/  PRMT R102, R97.reuse, 0x7632, R102 ;  /* 0x0000763261667816 */ /* 0x040fe40000000066 */
[----:B------:R-:W-:Y:S02]  /*08e0*/  SHF.L.U32 R107, R97, 0x10, RZ ;  /* 0x00000010616b7819 */ /* 0x000fe400000006ff */
[C---:B------:R-:W-:Y:S02]  /*08f0*/  PRMT R100, R98.reuse, 0x7632, R100 ;  /* 0x0000763262647816 */ /* 0x040fe40000000064 */
[----:B------:R-:W-:Y:S01]  /*0900*/  SHF.L.U32 R97, R98, 0x10, RZ ;  /* 0x0000001062617819 */ /* 0x000fe200000006ff */
[----:B------:R-:W-:Y:S01]  /*0910*/  FADD.FTZ R173, -R160, R124 ;  /* 0x0000007ca0ad7221 */ /* 0x000fe20000010100 */
[----:B------:R-:W-:Y:S01]  /*0920*/  SHF.L.U32 R98, R104, 0x10, RZ ;  /* 0x0000001068627819 */ /* 0x000fe200000006ff */
[----:B------:R-:W-:Y:S01]  /*0930*/  FADD.FTZ R159, -R160, R128 ;  /* 0x00000080a09f7221 */ /* 0x000fe20000010100 */
[----:B------:R-:W-:Y:S01]  /*0940*/  SHF.L.U32 R104, R123, 0x10, RZ ;  /* 0x000000107b687819 */ /* 0x000fe200000006ff */
[----:B------:R-:W-:Y:S01]  /*0950*/  FMUL.FTZ R3, R120, R3 ;  /* 0x0000000378037220 */ /* 0x000fe20000410000 */
[----:B------:R-:W-:Y:S01]  /*0960*/  FMUL.FTZ R122, R122, R149 ;  /* 0x000000957a7a7220 */ /* 0x000fe20000410000 */
[----:B------:R-:W-:Y:S01]  /*0970*/  FMUL.FTZ R124, R120, R153 ;  /* 0x00000099787c7220 */ /* 0x000fe20000410000 */
[C---:B------:R-:W-:Y:S01]  /*0980*/  FADD.FTZ R167, -R160.reuse, R130 ;  /* 0x00000082a0a77221 */ /* 0x040fe20000010100 */
[C---:B------:R-:W-:Y:S01]  /*0990*/  FADD.FTZ R179, -R160.reuse, R126 ;  /* 0x0000007ea0b37221 */ /* 0x040fe20000010100 */
[C---:B------:R-:W-:Y:S01]  /*09a0*/  FADD.FTZ R183, -R160.reuse, R127 ;  /* 0x0000007fa0b77221 */ /* 0x040fe20000010100 */
[C---:B------:R-:W-:Y:S01]  /*09b0*/  PRMT R148, R105.reuse, 0x7632, R148 ;  /* 0x0000763269947816 */ /* 0x040fe20000000094 */
[----:B------:R-:W-:Y:S01]  /*09c0*/  FADD.FTZ R165, -R160, R129 ;  /* 0x00000081a0a57221 */ /* 0x000fe20000010100 */
[----:B------:R-:W-:Y:S01]  /*09d0*/  SHF.L.U32 R151, R105, 0x10, RZ ;  /* 0x0000001069977819 */ /* 0x000fe200000006ff */
[----:B------:R-:W-:Y:S01]  /*09e0*/  FMUL.FTZ R128, R120, R157 ;  /* 0x0000009d78807220 */ /* 0x000fe20000410000 */
[C---:B------:R-:W-:Y:S01]  /*09f0*/  SHF.L.U32 R126, R29.reuse, 0x10, RZ ;  /* 0x000000101d7e7819 */ /* 0x040fe200000006ff */
[-C--:B------:R-:W-:Y:S01]  /*0a00*/  FMUL.FTZ R123, R98, R104.reuse ;  /* 0x00000068627b7220 */ /* 0x080fe20000410000 */
[----:B------:R-:W-:Y:S01]  /*0a10*/  PRMT R127, R29, 0x7632, R127 ;  /* 0x000076321d7f7816 */ /* 0x000fe2000000007f */
[----:B------:R-:W-:Y:S01]  /*0a20*/  FFMA.FTZ R37, R124, R104, R37 ;  /* 0x000000687c257223 */ /* 0x000fe20000010025 */
[----:B------:R-:W-:Y:S01]  /*0a30*/  SHF.L.U32 R130, R30, 0x10, RZ ;  /* 0x000000101e827819 */ /* 0x000fe200000006ff */
[----:B------:R-:W-:Y:S01]  /*0a40*/  FADD.FTZ R69, R69, R104 ;  /* 0x0000006845457221 */ /* 0x000fe20000010000 */
[----:B------:R-:W-:Y:S01]  /*0a50*/  FMUL.FTZ R129, R120, R159 ;  /* 0x0000009f78817220 */ /* 0x000fe20000410000 */
[----:B------:R-:W-:Y:S01]  /*0a60*/  FFMA.FTZ R157, R3, R122, RZ ;  /* 0x0000007a039d7223 */ /* 0x000fe200000100ff */
[----:B------:R-:W-:Y:S01]  /*0a70*/  FADD.FTZ R104, RZ, R122 ;  /* 0x0000007aff687221 */ /* 0x000fe20000010000 */
[----:B------:R-:W-:Y:S01]  /*0a80*/  FADD.FTZ R177, -R160, R125 ;  /* 0x0000007da0b17221 */ /* 0x000fe20000010100 */
[----:B------:R-:W-:Y:S01]  /*0a90*/  SHF.L.U32 R127, R127, 0x10, RZ ;  /* 0x000000107f7f7819 */ /* 0x000fe200000006ff */
[----:B------:R-:W-:Y:S01]  /*0aa0*/  FMUL.FTZ R125, R120, R155 ;  /* 0x0000009b787d7220 */ /* 0x000fe20000410000 */
[----:B------:R-:W-:Y:S01]  /*0ab0*/  SHF.L.U32 R148, R148, 0x10, RZ ;  /* 0x0000001094947819 */ /* 0x000fe200000006ff */
[----:B------:R-:W-:Y:S01]  /*0ac0*/  FMUL.FTZ R126, R126, R151 ;  /* 0x000000977e7e7220 */ /* 0x000fe20000410000 */
[-C--:B------:R-:W-:Y:S01]  /*0ad0*/  FMUL.FTZ R130, R130, R163.reuse ;  /* 0x000000a382827220 */ /* 0x080fe20000410000 */
[----:B------:R-:W-:Y:S01]  /*0ae0*/  FADD.FTZ R64, R64, R163 ;  /* 0x000000a340407221 */ /* 0x000fe20000010000 */
[----:B------:R-:W-:Y:S01]  /*0af0*/  FFMA.FTZ R40, R129, R163, R40 ;  /* 0x000000a381287223 */ /* 0x000fe20000010028 */
[----:B------:R-:W-:Y:S01]  /*0b00*/  FFMA.FTZ R98, R124, R123, R157 ;  /* 0x0000007b7c627223 */ /* 0x000fe2000001009d */
[----:B------:R-:W-:Y:S01]  /*0b10*/  FADD.FTZ R163, R123, R104 ;  /* 0x000000687ba37221 */ /* 0x000fe20000010000 */
[--C-:B------:R-:W-:Y:S01]  /*0b20*/  FADD.FTZ R171, -R160, R131.reuse ;  /* 0x00000083a0ab7221 */ /* 0x100fe20000010100 */
[----:B------:R-:W-:Y:S01]  /*0b30*/  PRMT R131, R30, 0x7632, R131 ;  /* 0x000076321e837816 */ /* 0x000fe20000000083 */
[----:B------:R-:W-:Y:S01]  /*0b40*/  FMUL.FTZ R127, R127, R148 ;  /* 0x000000947f7f7220 */ /* 0x000fe20000410000 */
[----:B------:R-:W-:Y:S01]  /*0b50*/  FFMA.FTZ R159, R125, R126, R98 ;  /* 0x0000007e7d9f7223 */ /* 0x000fe20000010062 */
[----:B------:R-:W-:Y:S01]  /*0b60*/  FADD.FTZ R104, R126, R163 ;  /* 0x000000a37e687221 */ /* 0x000fe20000010000 */
[----:B------:R-:W-:-:S02]  /*0b70*/  SHF.L.U32 R131, R131, 0x10, RZ ;  /* 0x0000001083837819 */ /* 0x000fc400000006ff */
[----:B------:R-:W-:Y:S01]  /*0b80*/  SHF.L.U32 R150, R150, 0x10, RZ ;  /* 0x0000001096967819 */ /* 0x000fe200000006ff */
[----:B------:R-:W-:Y:S01]  /*0b90*/  FFMA.FTZ R98, R128, R127, R159 ;  /* 0x0000007f80627223 */ /* 0x000fe2000001009f */
[----:B------:R-:W-:Y:S01]  /*0ba0*/  FADD.FTZ R159, R127, R104 ;  /* 0x000000687f9f7221 */ /* 0x000fe20000010000 */
[C---:B------:R-:W-:Y:S02]  /*0bb0*/  PRMT R156, R134.reuse, 0x7632, R156 ;  /* 0x00007632869c7816 */ /* 0x040fe4000000009c */
[----:B------:R-:W-:Y:S02]  /*0bc0*/  SHF.L.U32 R187, R134, 0x10, RZ ;  /* 0x0000001086bb7819 */ /* 0x000fe400000006ff */
[C---:B------:R-:W-:Y:S02]  /*0bd0*/  PRMT R158, R135.reuse, 0x7632, R158 ;  /* 0x00007632879e7816 */ /* 0x040fe4000000009e */
[----:B------:R-:W-:Y:S01]  /*0be0*/  SHF.L.U32 R193, R135, 0x10, RZ ;  /* 0x0000001087c17819 */ /* 0x000fe200000006ff */
[----:B------:R-:W-:Y:S01]  /*0bf0*/  FMUL.FTZ R131, R131, R150 ;  /* 0x0000009683837220 */ /* 0x000fe20000410000 */
[C---:B------:R-:W-:Y:S01]  /*0c00*/  PRMT R152, R132.reuse, 0x7632, R152 ;  /* 0x0000763284987816 */ /* 0x040fe20000000098 */
[----:B------:R-:W-:Y:S01]  /*0c10*/  FFMA.FTZ R163, R129, R130, R98 ;  /* 0x0000008281a37223 */ /* 0x000fe20000010062 */
[----:B------:R-:W-:Y:S01]  /*0c20*/  SHF.L.U32 R175, R132, 0x10, RZ ;  /* 0x0000001084af7819 */ /* 0x000fe200000006ff */
[----:B------:R-:W-:Y:S01]  /*0c30*/  FMUL.FTZ R132, R120, R165 ;  /* 0x000000a578847220 */ /* 0x000fe20000410000 */
[----:B------:R-:W-:-:S02]  /*0c40*/  SHF.L.U32 R134, R31, 0x10, RZ ;  /* 0x000000101f867819 */ /* 0x000fc400000006ff */
[----:B------:R-:W-:Y:S01]  /*0c50*/  PRMT R135, R31, 0x7632, R135 ;  /* 0x000076321f877816 */ /* 0x000fe20000000087 */
[----:B------:R-:W-:Y:S01]  /*0c60*/  FADD.FTZ R104, R130, R159 ;  /* 0x0000009f82687221 */ /* 0x000fe20000010000 */
[C---:B------:R-:W-:Y:S01]  /*0c70*/  PRMT R154, R133.reuse, 0x7632, R154 ;  /* 0x00007632859a7816 */ /* 0x040fe2000000009a */
[----:B------:R-:W-:Y:S01]  /*0c80*/  FMUL.FTZ R134, R134, R169 ;  /* 0x000000a986867220 */ /* 0x000fe20000410000 */
[----:B------:R-:W-:Y:S01]  /*0c90*/  SHF.L.U32 R181, R133, 0x10, RZ ;  /* 0x0000001085b57819 */ /* 0x000fe200000006ff */
[----:B------:R-:W-:Y:S01]  /*0ca0*/  FMUL.FTZ R133, R120, R167 ;  /* 0x000000a778857220 */ /* 0x000fe20000410000 */
[----:B------:R-:W-:Y:S01]  /*0cb0*/  SHF.L.U32 R135, R135, 0x10, RZ ;  /* 0x0000001087877819 */ /* 0x000fe200000006ff */
[----:B------:R-:W-:Y:S01]  /*0cc0*/  FFMA.FTZ R98, R132, R131, R163 ;  /* 0x0000008384627223 */ /* 0x000fe200000100a3 */
[----:B------:R-:W-:Y:S01]  /*0cd0*/  SHF.L.U32 R106, R106, 0x10, RZ ;  /* 0x000000106a6a7819 */ /* 0x000fe200000006ff */
[----:B------:R-:W-:Y:S01]  /*0ce0*/  FADD.FTZ R165, R131, R104 ;  /* 0x0000006883a57221 */ /* 0x000fe20000010000 */
[C---:B------:R-:W-:Y:S01]  /*0cf0*/  FADD.FTZ R161, -R160.reuse, R138 ;  /* 0x0000008aa0a17221 */ /* 0x040fe20000010100 */
[C-C-:B------:R-:W-:Y:S01]  /*0d00*/  FADD.FTZ R105, -R160.reuse, R139.reuse ;  /* 0x0000008ba0697221 */ /* 0x140fe20000010100 */
[----:B------:R-:W-:Y:S01]  /*0d10*/  FADD.FTZ R197, -R160, R136 ;  /* 0x00000088a0c57221 */ /* 0x000fe20000010100 */
[----:B------:R-:W-:Y:S01]  /*0d20*/  SHF.L.U32 R138, R32, 0x10, RZ ;  /* 0x00000010208a7819 */ /* 0x000fe200000006ff */
[----:B------:R-:W-:Y:S01]  /*0d30*/  FMUL.FTZ R136, R120, R171 ;  /* 0x000000ab78887220 */ /* 0x000fe20000410000 */
[----:B------:R-:W-:Y:S01]  /*0d40*/  PRMT R139, R32, 0x7632, R139 ;  /* 0x00007632208b7816 */ /* 0x000fe2000000008b */
[----:B------:R-:W-:Y:S01]  /*0d50*/  FMUL.FTZ R135, R135, R106 ;  /* 0x0000006a87877220 */ /* 0x000fe20000410000 */
[----:B------:R-:W-:Y:S01]  /*0d60*/  FFMA.FTZ R163, R133, R134, R98 ;  /* 0x0000008685a37223 */ /* 0x000fe20000010062 */
[----:B------:R-:W-:Y:S01]  /*0d70*/  FADD.FTZ R104, R134, R165 ;  /* 0x000000a586687221 */ /* 0x000fe20000010000 */
[----:B------:R-:W-:Y:S01]  /*0d80*/  FADD.FTZ R201, -R160, R137 ;  /* 0x00000089a0c97221 */ /* 0x000fe20000010100 */
[----:B------:R-:W-:Y:S01]  /*0d90*/  SHF.L.U32 R139, R139, 0x10, RZ ;  /* 0x000000108b8b7819 */ /* 0x000fe200000006ff */
[----:B------:R-:W-:Y:S01]  /*0da0*/  FMUL.FTZ R137, R120, R173 ;  /* 0x000000ad78897220 */ /* 0x000fe20000410000 */
[----:B------:R-:W-:Y:S01]  /*0db0*/  SHF.L.U32 R152, R152, 0x10, RZ ;  /* 0x0000001098987819 */ /* 0x000fe200000006ff */
[----:B------:R-:W-:Y:S01]  /*0dc0*/  FMUL.FTZ R138, R138, R175 ;  /* 0x000000af8a8a7220 */ /* 0x000fe20000410000 */
[----:B------:R-:W-:Y:S01]  /*0dd0*/  FFMA.FTZ R98, R136, R135, R163 ;  /* 0x0000008788627223 */ /* 0x000fe200000100a3 */
[----:B------:R-:W-:Y:S01]  /*0de0*/  FADD.FTZ R103, -R160, R108 ;  /* 0x0000006ca0677221 */ /* 0x000fe20000010100 */
[----:B------:R-:W-:Y:S01]  /*0df0*/  FADD.FTZ R67, R67, R106 ;  /* 0x0000006a43437221 */ /* 0x000fe20000010000 */
[----:B------:R-:W-:Y:S01]  /*0e00*/  FFMA.FTZ R43, R136, R106, R43 ;  /* 0x0000006a882b7223 */ /* 0x000fe2000001002b */
[----:B------:R-:W-:Y:S01]  /*0e10*/  FADD.FTZ R165, R135, R104 ;  /* 0x0000006887a57221 */ /* 0x000fe20000010000 */
[C---:B------:R-:W-:Y:S01]  /*0e20*/  FADD.FTZ R191, -R160.reuse, R142 ;  /* 0x0000008ea0bf7221 */ /* 0x040fe20000010100 */
[--C-:B------:R-:W-:Y:S01]  /*0e30*/  FADD.FTZ R195, -R160, R143.reuse ;  /* 0x0000008fa0c37221 */ /* 0x100fe20000010100 */
[----:B------:R-:W-:Y:S01]  /*0e40*/  PRMT R108, R96, 0x7632, R108 ;  /* 0x00007632606c7816 */ /* 0x000fe2000000006c */
[----:B------:R-:W-:Y:S01]  /*0e50*/  FADD.FTZ R185, -R160, R140 ;  /* 0x0000008ca0b97221 */ /* 0x000fe20000010100 */
[----:B------:R-:W-:Y:S01]  /*0e60*/  PRMT R106, R144, 0x7632, R106 ;  /* 0x00007632906a7816 */ /* 0x000fe2000000006a */
[----:B------:R-:W-:Y:S01]  /*0e70*/  FMUL.FTZ R140, R120, R177 ;  /* 0x000000b1788c7220 */ /* 0x000fe20000410000 */
[----:B------:R-:W-:Y:S01]  /*0e80*/  SHF.L.U32 R142, R33, 0x10, RZ ;  /* 0x00000010218e7819 */ /* 0x000fe200000006ff */
[----:B------:R-:W-:Y:S01]  /*0e90*/  FMUL.FTZ R139, R139, R152 ;  /* 0x000000988b8b7220 */ /* 0x000fe20000410000 */
[----:B------:R-:W-:Y:S01]  /*0ea0*/  PRMT R143, R33, 0x7632, R143 ;  /* 0x00007632218f7816 */ /* 0x000fe2000000008f */
[----:B------:R-:W-:Y:S01]  /*0eb0*/  FFMA.FTZ R163, R137, R138, R98 ;  /* 0x0000008a89a37223 */ /* 0x000fe20000010062 */
[----:B------:R-:W-:Y:S01]  /*0ec0*/  FADD.FTZ R104, R138, R165 ;  /* 0x000000a58a687221 */ /* 0x000fe20000010000 */
[C---:B------:R-:W-:Y:S01]  /*0ed0*/  FADD.FTZ R189, -R160.reuse, R141 ;  /* 0x0000008da0bd7221 */ /* 0x040fe20000010100 */
[C---:B------:R-:W-:Y:S01]  /*0ee0*/  FADD.FTZ R109, -R160.reuse, R109 ;  /* 0x0000006da06d7221 */ /* 0x040fe20000010100 */
[C---:B------:R-:W-:Y:S01]  /*0ef0*/  FADD.FTZ R101, -R160.reuse, R110 ;  /* 0x0000006ea0657221 */ /* 0x040fe20000010100 */
[----:B------:R-:W-:Y:S01]  /*0f00*/  FADD.FTZ R111, -R160, R111 ;  /* 0x0000006fa06f7221 */ /* 0x000fe20000010100 */
[----:B------:R-:W-:Y:S01]  /*0f10*/  SHF.L.U32 R106, R106, 0x10, RZ ;  /* 0x000000106a6a7819 */ /* 0x000fe200000006ff */
[----:B------:R-:W-:Y:S01]  /*0f20*/  FMUL.FTZ R160, R120, R201 ;  /* 0x000000c978a07220 */ /* 0x000fe20000410000 */
[----:B------:R-:W-:Y:S01]  /*0f30*/  SHF.L.U32 R108, R108, 0x10, RZ ;  /* 0x000000106c6c7819 */ /* 0x000fe200000006ff */
[C---:B------:R-:W-:Y:S01]  /*0f40*/  FMUL.FTZ R161, R120.reuse, R161 ;  /* 0x000000a178a17220 */ /* 0x040fe20000410000 */
[----:B------:R-:W-:Y:S01]  /*0f50*/  SHF.L.U32 R143, R143, 0x10, RZ ;  /* 0x000000108f8f7819 */ /* 0x000fe200000006ff */
[----:B------:R-:W-:Y:S01]  /*0f60*/  FMUL.FTZ R141, R120, R179 ;  /* 0x000000b3788d7220 */ /* 0x000fe20000410000 */
[----:B------:R-:W-:Y:S01]  /*0f70*/  SHF.L.U32 R154, R154, 0x10, RZ ;  /* 0x000000109a9a7819 */ /* 0x000fe200000006ff */
[----:B------:R-:W-:Y:S01]  /*0f80*/  FMUL.FTZ R142, R142, R181 ;  /* 0x000000b58e8e7220 */ /* 0x000fe20000410000 */
        /* <DEDUP_REMOVED lines=8> */
[----:B------:R-:W-:Y:S01]  /*1010*/  SHF.L.U32 R150, R34, 0x10, RZ ;  /* 0x0000001022967819 */ /* 0x000fe200000006ff */
[-C--:B------:R-:W-:Y:S01]  /*1020*/  FMUL.FTZ R159, R106, R108.reuse ;  /* 0x0000006c6a9f7220 */ /* 0x080fe20000410000 */
[----:B------:R-:W-:Y:S01]  /*1030*/  PRMT R151, R34, 0x7632, R151 ;  /* 0x0000763222977816 */ /* 0x000fe20000000097 */
[----:B------:R-:W-:Y:S01]  /*1040*/  FFMA.FTZ R77, R160, R108, R77 ;  /* 0x0000006ca04d7223 */ /* 0x000fe2000001004d */
[----:B------:R-:W-:Y:S01]  /*1050*/  FADD.FTZ R53, R53, R108 ;  /* 0x0000006c35357221 */ /* 0x000fe20000010000 */
[-C--:B------:R-:W-:Y:S01]  /*1060*/  FMUL.FTZ R162, R162, R107.reuse ;  /* 0x0000006ba2a27220 */ /* 0x080fe20000410000 */
[----:B------:R-:W-:Y:S01]  /*1070*/  FADD.FTZ R54, R54, R107 ;  /* 0x0000006b36367221 */ /* 0x000fe20000010000 */
[----:B------:R-:W-:Y:S01]  /*1080*/  FFMA.FTZ R78, R161, R107, R78 ;  /* 0x0000006ba14e7223 */ /* 0x000fe2000001004e */
[----:B------:R-:W-:Y:S01]  /*1090*/  FMUL.FTZ R148, R120, R183 ;  /* 0x000000b778947220 */ /* 0x000fe20000410000 */
[----:B------:R-:W-:Y:S01]  /*10a0*/  FMUL.FTZ R143, R143, R154 ;  /* 0x0000009a8f8f7220 */ /* 0x000fe20000410000 */
[----:B------:R-:W-:Y:S01]  /*10b0*/  SHF.L.U32 R108, R102, 0x10, RZ ;  /* 0x00000010666c7819 */ /* 0x000fe200000006ff */
[----:B------:R-:W-:Y:S01]  /*10c0*/  FFMA.FTZ R107, R141, R142, R98 ;  /* 0x0000008e8d6b7223 */ /* 0x000fe20000010062 */
[----:B------:R-:W-:Y:S01]  /*10d0*/  FADD.FTZ R102, R142, R163 ;  /* 0x000000a38e667221 */ /* 0x000fe20000010000 */
[----:B------:R-:W-:Y:S01]  /*10e0*/  FADD.FTZ R68, R68, R149 ;  /* 0x0000009544447221 */ /* 0x000fe20000010000 */
[----:B------:R-:W-:Y:S01]  /*10f0*/  FFMA.FTZ R36, R3, R149, R36 ;  /* 0x0000009503247223 */ /* 0x000fe20000010024 */
[----:B------:R-:W-:Y:S01]  /*1100*/  SHF.L.U32 R151, R151, 0x10, RZ ;  /* 0x0000001097977819 */ /* 0x000fe200000006ff */
[----:B------:R-:W-:Y:S01]  /*1110*/  FFMA.FTZ R45, R140, R152, R45 ;  /* 0x000000988c2d7223 */ /* 0x000fe2000001002d */
[----:B------:R-:W-:Y:S01]  /*1120*/  SHF.L.U32 R156, R156, 0x10, RZ ;  /* 0x000000109c9c7819 */ /* 0x000fe200000006ff */
[----:B------:R-:W-:Y:S01]  /*1130*/  FADD.FTZ R61, R61, R152 ;  /* 0x000000983d3d7221 */ /* 0x000fe20000010000 */
[----:B------:R-:W-:Y:S01]  /*1140*/  FMUL.FTZ R149, R120, R185 ;  /* 0x000000b978957220 */ /* 0x000fe20000410000 */
[----:B------:R-:W-:Y:S01]  /*1150*/  FMUL.FTZ R150, R150, R187 ;  /* 0x000000bb96967220 */ /* 0x000fe20000410000 */
[----:B------:R-:W-:Y:S01]  /*1160*/  FFMA.FTZ R98, R148, R143, R107 ;  /* 0x0000008f94627223 */ /* 0x000fe2000001006b */
[----:B------:R-:W-:Y:S01]  /*1170*/  FMUL.FTZ R152, R120, R189 ;  /* 0x000000bd78987220 */ /* 0x000fe20000410000 */
[----:B------:R-:W-:Y:S01]  /*1180*/  PRMT R155, R35, 0x7632, R155 ;  /* 0x00007632239b7816 */ /* 0x000fe2000000009b */
[----:B------:R-:W-:Y:S01]  /*1190*/  FADD.FTZ R107, R143, R102 ;  /* 0x000000668f6b7221 */ /* 0x000fe20000010000 */
[----:B------:R-:W-:Y:S01]  /*11a0*/  FFMA.FTZ R47, R148, R154, R47 ;  /* 0x0000009a942f7223 */ /* 0x000fe2000001002f */
        /* <DEDUP_REMOVED lines=8> */
[----:B------:R-:W-:Y:S01]  /*1230*/  FADD.FTZ R102, R150, R107 ;  /* 0x0000006b96667221 */ /* 0x000fe20000010000 */
[----:B------:R-:W-:Y:S01]  /*1240*/  SHF.L.U32 R158, R158, 0x10, RZ ;  /* 0x000000109e9e7819 */ /* 0x000fe200000006ff */
[C---:B------:R-:W-:Y:S01]  /*1250*/  FMUL.FTZ R156, R120.reuse, R195 ;  /* 0x000000c3789c7220 */ /* 0x040fe20000410000 */
[----:B------:R-:W-:Y:S01]  /*1260*/  FMUL.FTZ R153, R120, R191 ;  /* 0x000000bf78997220 */ /* 0x000fe20000410000 */
[----:B------:R-:W-:Y:S01]  /*1270*/  FMUL.FTZ R154, R154, R193 ;  /* 0x000000c19a9a7220 */ /* 0x000fe20000410000 */
[----:B------:R-:W-:Y:S01]  /*1280*/  FFMA.FTZ R98, R152, R151, R105 ;  /* 0x0000009798627223 */ /* 0x000fe20000010069 */
[----:B------:R-:W-:Y:S01]  /*1290*/  FADD.FTZ R105, R151, R102 ;  /* 0x0000006697697221 */ /* 0x000fe20000010000 */
[-C--:B------:R-:W-:Y:S01]  /*12a0*/  FMUL.FTZ R155, R155, R158.reuse ;  /* 0x0000009e9b9b7220 */ /* 0x080fe20000410000 */
[----:B------:R-:W-:Y:S01]  /*12b0*/  FADD.FTZ R59, R59, R158 ;  /* 0x0000009e3b3b7221 */ /* 0x000fe20000010000 */
[----:B------:R-:W-:Y:S01]  /*12c0*/  FFMA.FTZ R83, R156, R158, R83 ;  /* 0x0000009e9c537223 */ /* 0x000fe20000010053 */
[----:B------:R-:W-:Y:S01]  /*12d0*/  SHF.L.U32 R199, R96, 0x10, RZ ;  /* 0x0000001060c77819 */ /* 0x000fe200000006ff */
[----:B------:R-:W-:Y:S01]  /*12e0*/  FMUL.FTZ R165, R120, R103 ;  /* 0x0000006778a57220 */ /* 0x000fe20000410000 */
[----:B------:R-:W-:Y:S01]  /*12f0*/  SHF.L.U32 R158, R144, 0x10, RZ ;  /* 0x00000010909e7819 */ /* 0x000fe200000006ff */
[----:B------:R-:W-:Y:S01]  /*1300*/  FFMA.FTZ R103, R153, R154, R98 ;  /* 0x0000009a99677223 */ /* 0x000fe20000010062 */
[----:B------:R-:W-:Y:S01]  /*1310*/  FADD.FTZ R98, R154, R105 ;  /* 0x000000699a627221 */ /* 0x000fe20000010000 */
[----:B------:R-:W-:Y:S01]  /*1320*/  SHF.L.U32 R102, R100, 0x10, RZ ;  /* 0x0000001064667819 */ /* 0x000fe200000006ff */
[----:B------:R-:W-:Y:S01]  /*1330*/  FMUL.FTZ R157, R120, R197 ;  /* 0x000000c5789d7220 */ /* 0x000fe20000410000 */
[----:B------:R-:W-:Y:S01]  /*1340*/  FMUL.FTZ R158, R158, R199 ;  /* 0x000000c79e9e7220 */ /* 0x000fe20000410000 */
[----:B------:R-:W-:Y:S01]  /*1350*/  FFMA.FTZ R100, R156, R155, R103 ;  /* 0x0000009b9c647223 */ /* 0x000fe20000010067 */
[----:B------:R-:W-:Y:S01]  /*1360*/  FADD.FTZ R103, R155, R98 ;  /* 0x000000629b677221 */ /* 0x000fe20000010000 */
[-C--:B------:R-:W-:Y:S01]  /*1370*/  FMUL.FTZ R166, R166, R97.reuse ;  /* 0x00000061a6a67220 */ /* 0x080fe20000410000 */
[----:B------:R-:W-:Y:S01]  /*1380*/  FADD.FTZ R48, R48, R97 ;  /* 0x0000006130307221 */ /* 0x000fe20000010000 */
[----:B------:R-:W-:Y:S01]  /*1390*/  FFMA.FTZ R72, R165, R97, R72 ;  /* 0x00000061a5487223 */ /* 0x000fe20000010048 */
[----:B------:R-:W-:Y:S01]  /*13a0*/  PRMT R106, R145, 0x7632, R106 ;  /* 0x00007632916a7816 */ /* 0x000fe2000000006a */
[----:B------:R-:W-:Y:S01]  /*13b0*/  FFMA.FTZ R97, R157, R158, R100 ;  /* 0x0000009e9d617223 */ /* 0x000fe20000010064 */
[----:B------:R-:W-:-:S02]  /*13c0*/  FADD.FTZ R98, R158, R103 ;  /* 0x000000679e627221 */ /* 0x000fc40000010000 */
[----:B------:R-:W-:Y:S01]  /*13d0*/  SHF.L.U32 R106, R106, 0x10, RZ ;  /* 0x000000106a6a7819 */ /* 0x000fe200000006ff */
[----:B------:R-:W-:Y:S01]  /*13e0*/  FFMA.FTZ R100, R160, R159, R97 ;  /* 0x0000009fa0647223 */ /* 0x000fe20000010061 */
[----:B------:R-:W-:Y:S01]  /*13f0*/  FADD.FTZ R97, R98, R159 ;  /* 0x0000009f62617221 */ /* 0x000fe20000010000 */
[----:B------:R-:W-:Y:S02]  /*1400*/  SHF.L.U32 R167, R2, 0x10, RZ ;  /* 0x0000001002a77819 */ /* 0x000fe400000006ff */
[----:B------:R-:W-:Y:S01]  /*1410*/  FMUL.FTZ R163, R106, R108 ;  /* 0x0000006c6aa37220 */ /* 0x000fe20000410000 */
[----:B------:R-:W-:Y:S01]  /*1420*/  FFMA.FTZ R103, R161, R162, R100 ;  /* 0x000000a2a1677223 */ /* 0x000fe20000010064 */
[----:B------:R-:W-:Y:S01]  /*1430*/  FADD.FTZ R98, R97, R162 ;  /* 0x000000a261627221 */ /* 0x000fe20000010000 */
[----:B------:R-:W-:Y:S01]  /*1440*/  FMUL.FTZ R168, R120, R109 ;  /* 0x0000006d78a87220 */ /* 0x000fe20000410000 */
[----:B------:R-:W-:Y:S01]  /*1450*/  PRMT R96, R99, 0x7632, R96 ;  /* 0x0000763263607816 */ /* 0x000fe20000000060 */
[----:B------:R-:W-:Y:S01]  /*1460*/  FFMA.FTZ R100, R164, R163, R103 ;  /* 0x000000a3a4647223 */ /* 0x000fe20000010067 */
[----:B------:R-:W-:Y:S01]  /*1470*/  FADD.FTZ R97, R98, R163 ;  /* 0x000000a362617221 */ /* 0x000fe20000010000 */
[----:B------:R-:W-:Y:S01]  /*1480*/  FADD.FTZ R66, R66, R169 ;  /* 0x000000a942427221 */ /* 0x000fe20000010000 */
[----:B------:R-:W-:Y:S01]  /*1490*/  FFMA.FTZ R42, R133, R169, R42 ;  /* 0x000000a9852a7223 */ /* 0x000fe2000001002a */
[-C--:B------:R-:W-:Y:S01]  /*14a0*/  FMUL.FTZ R167, R167, R102.reuse ;  /* 0x00000066a7a77220 */ /* 0x080fe20000410000 */
        /* <DEDUP_REMOVED lines=33> */
[----:B------:R-:W-:Y:S06]  /*16c0*/  BRA `(.L_x_3645) ;  /* 0x0000000000c47947 */ /* 0x000fec0003800000 */
.L_x_3644:
[----:B------:R-:W-:Y:S01]  /*16d0*/  MOV R121, UR7 ;  /* 0x0000000700797c02 */ /* 0x000fe20008000f00 */
[----:B------:R-:W-:Y:S01]  /*16e0*/  HFMA2 R97, -RZ, RZ, 0, 0 ;  /* 0x00000000ff617431 */ /* 0x000fe200000001ff */
[----:B------:R-:W-:Y:S02]  /*16f0*/  ISETP.NE.U32.AND P0, PT, RZ, UR6, PT ;  /* 0x00000006ff007c0c */ /* 0x000fe4000bf05070 */
[----:B-----5:R-:W-:Y:S02]  /*1700*/  ISETP.GE.AND P2, PT, R119, 0x1, PT ;  /* 0x000000017700780c */ /* 0x020fe40003f46270 */
[----:B------:R-:W-:-:S13]  /*1710*/  ISETP.NE.AND.EX P0, PT, R121, RZ, PT, P0 ;  /* 0x000000ff7900720c */ /* 0x000fda0003f05300 */
[----:B------:R-:W0:Y:S01]  /*1720*/  @!P0 LDC.64 R116, c[0x0][0x3b0] ;  /* 0x0000ec00ff748b82 */ /* 0x000e220000000a00 */
[----:B------:R-:W-:Y:S05]  /*1730*/  @!P2 BRA `(.L_x_3646) ;  /* 0x000000000018a947 */ /* 0x000fea0003800000 */
[----:B------:R-:W1:Y:S01]  /*1740*/  S2R R98, SR_TID.X ;  /* 0x0000000000627919 */ /* 0x000e620000002100 */
[----:B------:R-:W-:-:S05]  /*1750*/  IADD3 R96, PT, PT, R119, -0x1, RZ ;  /* 0xffffffff77607810 */ /* 0x000fca0007ffe0ff */
[----:B------:R-:W-:-:S05]  /*1760*/  IMAD R96, R96, UR15, RZ ;  /* 0x0000000f60607c24 */ /* 0x000fca000f8e02ff */
[----:B------:R-:W-:-:S04]  /*1770*/  SHF.R.S32.HI R97, RZ, 0x1f, R96 ;  /* 0x0000001fff617819 */ /* 0x000fc80000011460 */
[----:B------:R-:W-:-:S04]  /*1780*/  LEA.HI R97, R97, R96, RZ, 0x3 ;  /* 0x0000006061617211 */ /* 0x000fc800078f18ff */
[----:B-1----:R-:W-:-:S07]  /*1790*/  LEA.HI.SX32 R97, R97, R98, 0x1d ;  /* 0x0000006261617211 */ /* 0x002fce00078feaff */
.L_x_3646:
[C---:B------:R-:W-:Y:S01]  /*17a0*/  @!P0 IADD3 R115, PT, PT, R97.reuse, 0x100, RZ ;  /* 0x0000010061738810 */ /* 0x040fe20007ffe0ff */
[C---:B0-----:R-:W-:Y:S01]  /*17b0*/  @!P0 IMAD.WIDE.U32 R112, R97.reuse, 0x8, R116 ;  /* 0x0000000861708825 */ /* 0x041fe200078e0074 */
[----:B------:R-:W-:-:S03]  /*17c0*/  @!P0 IADD3 R99, PT, PT, R97, 0x200, RZ ;  /* 0x0000020061638810 */ /* 0x000fc60007ffe0ff */
[--C-:B------:R-:W-:Y:S02]  /*17d0*/  @!P0 IMAD.WIDE.U32 R114, R115, 0x8, R116.reuse ;  /* 0x0000000873728825 */ /* 0x100fe400078e0074 */
[----:B------:R-:W5:Y:S02]  /*17e0*/  @!P0 LDG.E.64 R112, desc[UR12][R112.64] ;  /* 0x0000000c70708981 */ /* 0x000f64000c1e1b00 */
[----:B------:R-:W-:Y:S02]  /*17f0*/  @!P0 IMAD.WIDE.U32 R116, R99, 0x8, R116 ;  /* 0x0000000863748825 */ /* 0x000fe400078e0074 */
[----:B------:R-:W5:Y:S04]  /*1800*/  @!P0 LDG.E.64 R114, desc[UR12][R114.64] ;  /* 0x0000000c72728981 */ /* 0x000f68000c1e1b00 */
[----:B------:R-:W5:Y:S01]  /*1810*/  @!P0 LDG.E.64 R116, desc[UR12][R116.64] ;  /* 0x0000000c74748981 */ /* 0x000f62000c1e1b00 */
[----:B------:R-:W-:Y:S01]  /*1820*/  CS2R R102, SRZ ;  /* 0x0000000000667805 */ /* 0x000fe2000001ff00 */
[----:B------:R-:W-:Y:S06]  /*1830*/  @!P0 BRA `(.L_x_3645) ;  /* 0x0000000000688947 */ /* 0x000fec0003800000 */
[----:B------:R-:W0:Y:S01]  /*1840*/  S2R R8, SR_TID.X ;  /* 0x0000000000087919 */ /* 0x000e220000002100 */
[----:B------:R-:W1:Y:S01]  /*1850*/  LDC.64 R4, c[0x0][0x3b0] ;  /* 0x0000ec00ff047b82 */ /* 0x000e620000000a00 */
[----:B------:R-:W-:Y:S01]  /*1860*/  IMAD R6, R0, UR15, RZ ;  /* 0x0000000f00067c24 */ /* 0x000fe2000f8e02ff */
[C---:B-----5:R-:W-:Y:S02]  /*1870*/  IADD3 R115, PT, PT, R97.reuse, 0x100, RZ ;  /* 0x0000010061737810 */ /* 0x060fe40007ffe0ff */
[----:B------:R-:W-:Y:S02]  /*1880*/  IADD3 R117, PT, PT, R97, 0x200, RZ ;  /* 0x0000020061757810 */ /* 0x000fe40007ffe0ff */
[----:B------:R-:W-:Y:S02]  /*1890*/  SHF.R.S32.HI R7, RZ, 0x1f, R6 ;  /* 0x0000001fff077819 */ /* 0x000fe40000011406 */
[----:B------:R-:W2:Y:S02]  /*18a0*/  LDC.64 R100, c[0x0][0x438] ;  /* 0x00010e00ff647b82 */ /* 0x000ea40000000a00 */
[----:B------:R-:W-:Y:S01]  /*18b0*/  LEA.HI R7, R7, R6, RZ, 0x3 ;  /* 0x0000000607077211 */ /* 0x000fe200078f18ff */
[----:B-1----:R-:W-:-:S04]  /*18c0*/  IMAD.WIDE.U32 R112, R97, 0x8, R4 ;  /* 0x0000000861707825 */ /* 0x002fc800078e0004 */
[--C-:B------:R-:W-:Y:S02]  /*18d0*/  IMAD.WIDE.U32 R114, R115, 0x8, R4.reuse ;  /* 0x0000000873727825 */ /* 0x100fe400078e0004 */
[----:B------:R-:W5:Y:S01]  /*18e0*/  LDG.E.64 R112, desc[UR12][R112.64] ;  /* 0x0000000c70707981 */ /* 0x000f62000c1e1b00 */
[----:B0-----:R-:W-:Y:S01]  /*18f0*/  LEA.HI.SX32 R9, R7, R8, 0x1d ;  /* 0x0000000807097211 */ /* 0x001fe200078feaff */
[----:B------:R-:W-:Y:S02]  /*1900*/  IMAD.WIDE.U32 R116, R117, 0x8, R4 ;  /* 0x0000000875747825 */ /* 0x000fe400078e0004 */
[----:B------:R-:W5:Y:S01]  /*1910*/  LDG.E.64 R114, desc[UR12][R114.64] ;  /* 0x0000000c72727981 */ /* 0x000f62000c1e1b00 */
[C---:B------:R-:W-:Y:S01]  /*1920*/  IADD3 R99, PT, PT, R9.reuse, 0x100, RZ ;  /* 0x0000010009637810 */ /* 0x040fe20007ffe0ff */
[C-C-:B--2---:R-:W-:Y:S01]  /*1930*/  IMAD.WIDE.U32 R96, R9.reuse, 0x20, R100.reuse ;  /* 0x0000002009607825 */ /* 0x144fe200078e0064 */
[----:B------:R-:W-:Y:S01]  /*1940*/  IADD3 R7, PT, PT, R9, 0x200, RZ ;  /* 0x0000020009077810 */ /* 0x000fe20007ffe0ff */
[----:B------:R-:W5:Y:S02]  /*1950*/  LDG.E.64 R116, desc[UR12][R116.64] ;  /* 0x0000000c74747981 */ /* 0x000f64000c1e1b00 */
[----:B------:R-:W-:-:S02]  /*1960*/  IMAD.WIDE.U32 R98, R99, 0x20, R100 ;  /* 0x0000002063627825 */ /* 0x000fc400078e0064 */
[----:B------:R0:W5:Y:S02]  /*1970*/  LDG.E.128 R24, desc[UR12][R96.64] ;  /* 0x0000000c60187981 */ /* 0x000164000c1e1d00 */
[----:B------:R-:W-:Y:S02]  /*1980*/  IMAD.WIDE.U32 R100, R7, 0x20, R100 ;  /* 0x0000002007647825 */ /* 0x000fe400078e0064 */
[----:B------:R0:W5:Y:S04]  /*1990*/  LDG.E.128 R20, desc[UR12][R96.64+0x10] ;  /* 0x0000100c60147981 */ /* 0x000168000c1e1d00 */
[----:B------:R0:W5:Y:S04]  /*19a0*/  LDG.E.128 R16, desc[UR12][R98.64] ;  /* 0x0000000c62107981 */ /* 0x000168000c1e1d00 */
[----:B------:R0:W5:Y:S04]  /*19b0*/  LDG.E.128 R12, desc[UR12][R98.64+0x10] ;  /* 0x0000100c620c7981 */ /* 0x000168000c1e1d00 */
[----:B------:R0:W5:Y:S04]  /*19c0*/  LDG.E.128 R8, desc[UR12][R100.64] ;  /* 0x0000000c64087981 */ /* 0x000168000c1e1d00 */
[----:B------:R0:W5:Y:S02]  /*19d0*/  LDG.E.128 R4, desc[UR12][R100.64+0x10] ;  /* 0x0000100c64047981 */ /* 0x000164000c1e1d00 */
.L_x_3645:
        /* <DEDUP_REMOVED lines=32> */
.L_x_3648:
[----:B------:R-:W-:Y:S05]  /*1be0*/  BSYNC.RECONVERGENT B0 ;  /* 0x0000000000007941 */ /* 0x000fea0003800200 */
.L_x_3647:
[----:B------:R-:W1:Y:S08]  /*1bf0*/  S2UR UR5, SR_CgaCtaId ;  /* 0x00000000000579c3 */ /* 0x000e700000008800 */
[----:B------:R-:W-:Y:S01]  /*1c00*/  BAR.SYNC.DEFER_BLOCKING 0x0 ;  /* 0x0000000000007b1d */ /* 0x000fe20000010000 */
[----:B------:R-:W-:Y:S02]  /*1c10*/  ISETP.NE.U32.AND P0, PT, RZ, UR6, PT ;  /* 0x00000006ff007c0c */ /* 0x000fe4000bf05070 */
[----:B------:R-:W-:-:S02]  /*1c20*/  ISETP.NE.AND P1, PT, RZ, UR11, PT ;  /* 0x0000000bff007c0c */ /* 0x000fc4000bf25270 */
[----:B------:R-:W-:Y:S01]  /*1c30*/  ISETP.NE.AND.EX P0, PT, R121, RZ, PT, P0 ;  /* 0x000000ff7900720c */ /* 0x000fe20003f05300 */
[----:B------:R-:W-:Y:S02]  /*1c40*/  UMOV UR4, 0x400 ;  /* 0x0000040000047882 */ /* 0x000fe40000000000 */
[----:B------:R-:W2:Y:S01]  /*1c50*/  LDC R177, c[0x0][0x388] ;  /* 0x0000e200ffb17b82 */ /* 0x000ea20000000800 */
        /* <DEDUP_REMOVED lines=11> */
[----:B------:R-:W3:Y:S04]  /*1d10*/  LDS.128 R104, [UR5] ;  /* 0x00000005ff687984 */ /* 0x000ee80008000c00 */
[----:B------:R-:W4:Y:S01]  /*1d20*/  LDS.128 R108, [UR10] ;  /* 0x0000000aff6c7984 */ /* 0x000f220008000c00 */
[----:B0-----:R-:W-:Y:S01]  /*1d30*/  FADD.FTZ R175, RZ, R96 ;  /* 0x00000060ffaf7221 */ /* 0x001fe20000010000 */
[----:B------:R-:W-:Y:S01]  /*1d40*/  FADD.FTZ R96, RZ, R97 ;  /* 0x00000061ff607221 */ /* 0x000fe20000010000 */
[----:B--2---:R-:W-:Y:S02]  /*1d50*/  IMAD R97, R0, R177, RZ ;  /* 0x000000b100617224 */ /* 0x004fe400078e02ff */
[----:B------:R-:W-:Y:S01]  /*1d60*/  FADD.FTZ R175, R98, R175 ;  /* 0x000000af62af7221 */ /* 0x000fe20000010000 */
[----:B------:R-:W-:Y:S01]  /*1d70*/  FADD.FTZ R96, R99, R96 ;  /* 0x0000006063607221 */ /* 0x000fe20000010000 */
[----:B------:R-:W-:-:S02]  /*1d80*/  @P2 IADD3 R98, PT, PT, R119, -0x1, RZ ;  /* 0xffffffff77622810 */ /* 0x000fc40007ffe0ff */
[----:B-1----:R-:W-:Y:S01]  /*1d90*/  FADD.FTZ R175, R175, R100 ;  /* 0x00000064afaf7221 */ /* 0x002fe20000010000 */
[----:B------:R-:W-:Y:S01]  /*1da0*/  FADD.FTZ R96, R96, R101 ;  /* 0x0000006560607221 */ /* 0x000fe20000010000 */
[----:B------:R-:W-:Y:S01]  /*1db0*/  SHF.R.S32.HI R100, RZ, 0x1f, R97 ;  /* 0x0000001fff647819 */ /* 0x000fe20000011461 */
[----:B------:R-:W-:Y:S02]  /*1dc0*/  @P2 IMAD R177, R98, R177, RZ ;  /* 0x000000b162b12224 */ /* 0x000fe400078e02ff */
[----:B------:R-:W-:Y:S01]  /*1dd0*/  FADD.FTZ R175, R102, R175 ;  /* 0x000000af66af7221 */ /* 0x000fe20000010000 */
[----:B------:R-:W-:-:S03]  /*1de0*/  FADD.FTZ R96, R103, R96 ;  /* 0x0000006067607221 */ /* 0x000fc60000010000 */
[----:B---3--:R-:W-:Y:S01]  /*1df0*/  FADD.FTZ R175, R175, R104 ;  /* 0x00000068afaf7221 */ /* 0x008fe20000010000 */
[----:B------:R-:W-:Y:S01]  /*1e00*/  FADD.FTZ R96, R96, R105 ;  /* 0x0000006960607221 */ /* 0x000fe20000010000 */
[----:B------:R-:W-:Y:S02]  /*1e10*/  @P2 SHF.R.S32.HI R102, RZ, 0x1f, R177 ;  /* 0x0000001fff662819 */ /* 0x000fe400000114b1 */
[----:B------:R-:W-:Y:S01]  /*1e20*/  FADD.FTZ R175, R106, R175 ;  /* 0x000000af6aaf7221 */ /* 0x000fe20000010000 */
[----:B------:R-:W-:Y:S01]  /*1e30*/  FADD.FTZ R96, R107, R96 ;  /* 0x000000606b607221 */ /* 0x000fe20000010000 */
[----:B------:R-:W-:Y:S02]  /*1e40*/  @P2 LEA.HI R102, R102, R177, RZ, 0x3 ;  /* 0x000000b166662211 */ /* 0x000fe400078f18ff */
[----:B----4-:R-:W-:Y:S01]  /*1e50*/  FADD.FTZ R175, R175, R108 ;  /* 0x0000006cafaf7221 */ /* 0x010fe20000010000 */
        /* <DEDUP_REMOVED lines=28> */
.L_x_3651:
        /* <DEDUP_REMOVED lines=12> */
.L_x_3652:
        /* <DEDUP_REMOVED lines=12> */
.L_x_3653:
        /* <DEDUP_REMOVED lines=12> */
.L_x_3654:
        /* <DEDUP_REMOVED lines=12> */
.L_x_3655:
        /* <DEDUP_REMOVED lines=12> */
.L_x_3656:
        /* <DEDUP_REMOVED lines=12> */
.L_x_3657:
        /* <DEDUP_REMOVED lines=14> */
.L_x_3650:
        /* <DEDUP_REMOVED lines=45> */
.L_x_3659:
        /* <DEDUP_REMOVED lines=12> */
.L_x_3660:
        /* <DEDUP_REMOVED lines=12> */
.L_x_3661:
        /* <DEDUP_REMOVED lines=12> */
.L_x_3662:
        /* <DEDUP_REMOVED lines=12> */
.L_x_3663:
        /* <DEDUP_REMOVED lines=12> */
.L_x_3664:
        /* <DEDUP_REMOVED lines=12> */
.L_x_3665:
        /* <DEDUP_REMOVED lines=9> */
.L_x_3649:
        /* <DEDUP_REMOVED lines=16> */
.L_x_3667:
        /* <DEDUP_REMOVED lines=11> */
.L_x_3668:
        /* <DEDUP_REMOVED lines=11> */
.L_x_3669:
        /* <DEDUP_REMOVED lines=11> */
.L_x_3670:
        /* <DEDUP_REMOVED lines=11> */
.L_x_3671:
        /* <DEDUP_REMOVED lines=11> */
.L_x_3672:
        /* <DEDUP_REMOVED lines=11> */
.L_x_3673:
        /* <DEDUP_REMOVED lines=13> */
.L_x_3666:
[-CC-:B------:R-:W-:Y:S01]  /*3350*/  @P3 FFMA.FTZ R88, R124, R98.reuse, R99.reuse ;  /* 0x000000627c583223 */ /* 0x180fe20000010063 */
[----:B-----5:R-:W-:Y:S01]  /*3360*/  MOV R95, R25 ;  /* 0x00000019005f7202 */ /* 0x020fe20000000f00 */
[-CC-:B------:R-:W-:Y:S01]  /*3370*/  @P3 FFMA.FTZ R89, R125, R98.reuse, R99.reuse ;  /* 0x000000627d593223 */ /* 0x180fe20000010063 */
[----:B------:R-:W-:Y:S01]  /*3380*/  @P3 FFMA.FTZ R101, R133, R98, R99 ;  /* 0x0000006285653223 */ /* 0x000fe20000010063 */
[----:B------:R-:W-:Y:S01]  /*3390*/  @P3 FADD.FTZ R88, R123, -R88 ;  /* 0x800000587b583221 */ /* 0x000fe20000010000 */
[----:B------:R-:W-:Y:S01]  /*33a0*/  MOV R90, R26 ;  /* 0x0000001a005a7202 */ /* 0x000fe20000000f00 */
[----:B------:R-:W-:Y:S01]  /*33b0*/  @P3 FADD.FTZ R89, R126, -R89 ;  /* 0x800000597e593221 */ /* 0x000fe20000010000 */
[----:B------:R-:W-:Y:S01]  /*33c0*/  MOV R91, R27 ;  /* 0x0000001b005b7202 */ /* 0x000fe20000000f00 */
[----:B------:R-:W-:Y:S01]  /*33d0*/  @P3 FFMA.FTZ R95, R120, R88, R25 ;  /* 0x00000058785f3223 */ /* 0x000fe20000010019 */
[-CC-:B------:R-:W-:Y:S01]  /*33e0*/  @P3 FFMA.FTZ R88, R128, R98.reuse, R99.reuse ;  /* 0x0000006280583223 */ /* 0x180fe20000010063 */
[-C--:B------:R-:W-:Y:S01]  /*33f0*/  @P3 FFMA.FTZ R93, R129, R98.reuse, R99 ;  /* 0x00000062815d3223 */ /* 0x080fe20000010063 */
[----:B------:R-:W-:Y:S01]  /*3400*/  @P3 FADD.FTZ R101, R134, -R101 ;  /* 0x8000006586653221 */ /* 0x000fe20000010000 */
[----:B------:R-:W-:Y:S01]  /*3410*/  @P3 FFMA.FTZ R90, R120, R89, R26 ;  /* 0x00000059785a3223 */ /* 0x000fe2000001001a */
[----:B------:R-:W-:Y:S01]  /*3420*/  @P3 FADD.FTZ R88, R127, -R88 ;  /* 0x800000587f583221 */ /* 0x000fe20000010000 */
[-CC-:B------:R-:W-:Y:S01]  /*3430*/  @P3 FFMA.FTZ R89, R3, R98.reuse, R99.reuse ;  /* 0x0000006203593223 */ /* 0x180fe20000010063 */
[----:B------:R-:W-:Y:S01]  /*3440*/  @P3 FFMA.FTZ R102, R136, R98, R99 ;  /* 0x0000006288663223 */ /* 0x000fe20000010063 */
[----:B------:R-:W-:Y:S01]  /*3450*/  MOV R94, R22 ;  /* 0x00000016005e7202 */ /* 0x000fe20000000f00 */
[----:B------:R-:W-:Y:S01]  /*3460*/  @P3 FFMA.FTZ R91, R120, R88, R27 ;  /* 0x00000058785b3223 */ /* 0x000fe2000001001b */
[----:B------:R-:W-:Y:S01]  /*3470*/  @P3 FFMA.FTZ R88, R132, R98, R99 ;  /* 0x0000006284583223 */ /* 0x000fe20000010063 */
[----:B------:R-:W-:Y:S01]  /*3480*/  @P3 FADD.FTZ R93, R130, -R93 ;  /* 0x8000005d825d3221 */ /* 0x000fe20000010000 */
        /* <DEDUP_REMOVED lines=19> */
.L_x_3674:
[----:B------:R-:W-:Y:S05]  /*35c0*/  @!P2 BRA `(.L_x_3675) ;  /* 0x000000000018a947 */ /* 0x000fea0003800000 */
[----:B------:R-:W-:Y:S01]  /*35d0*/  FMUL.FTZ R89, R95, UR17 ;  /* 0x000000115f597c20 */ /* 0x000fe20008410000 */
[----:B------:R-:W-:-:S03]  /*35e0*/  LOP3.LUT P0, RZ, R112, 0xff00, RZ, 0xc0, !PT ;  /* 0x0000ff0070ff7812 */ /* 0x000fc6000780c0ff */
[----:B------:R-:W-:-:S05]  /*35f0*/  FMUL.FTZ R89, R89, UR16 ;  /* 0x0000001059597c20 */ /* 0x000fca0008410000 */
[----:B------:R-:W-:-:S04]  /*3600*/  FSEL R89, R89, RZ, P0 ;  /* 0x000000ff59597208 */ /* 0x000fc80000000000 */
[----:B------:R-:W-:-:S04]  /*3610*/  F2FP.BF16.F32.PACK_AB R89, RZ, R89 ;  /* 0x00000059ff59723e */ /* 0x000fc800000010ff */
[----:B------:R-:W-:-:S07]  /*3620*/  PRMT R84, R84, 0x5410, R89 ;  /* 0x0000541054547816 */ /* 0x000fce0000000059 */
.L_x_3675:
[----:B------:R-:W-:Y:S05]  /*3630*/  @!P2 BRA `(.L_x_3676) ;  /* 0x000000000018a947 */ /* 0x000fea0003800000 */
[----:B------:R-:W-:Y:S01]  /*3640*/  FMUL.FTZ R89, R90, UR17 ;  /* 0x000000115a597c20 */ /* 0x000fe20008410000 */
[----:B------:R-:W-:-:S03]  /*3650*/  LOP3.LUT P0, RZ, R112, 0xff0000, RZ, 0xc0, !PT ;  /* 0x00ff000070ff7812 */ /* 0x000fc6000780c0ff */
[----:B------:R-:W-:-:S05]  /*3660*/  FMUL.FTZ R89, R89, UR16 ;  /* 0x0000001059597c20 */ /* 0x000fca0008410000 */
[----:B------:R-:W-:-:S04]  /*3670*/  FSEL R89, R89, RZ, P0 ;  /* 0x000000ff59597208 */ /* 0x000fc80000000000 */
[----:B------:R-:W-:-:S04]  /*3680*/  F2FP.BF16.F32.PACK_AB R89, RZ, R89 ;  /* 0x00000059ff59723e */ /* 0x000fc800000010ff */
[----:B------:R-:W-:-:S07]  /*3690*/  PRMT R85, R89, 0x7610, R85 ;  /* 0x0000761059557816 */ /* 0x000fce0000000055 */
.L_x_3676:
[----:B------:R-:W-:Y:S05]  /*36a0*/  @!P2 BRA `(.L_x_3677) ;  /* 0x000000000018a947 */ /* 0x000fea0003800000 */
[----:B------:R-:W-:Y:S01]  /*36b0*/  FMUL.FTZ R89, R91, UR17 ;  /* 0x000000115b597c20 */ /* 0x000fe20008410000 */
[----:B------:R-:W-:-:S03]  /*36c0*/  LOP3.LUT P0, RZ, R112, 0xff000000, RZ, 0xc0, !PT ;  /* 0xff00000070ff7812 */ /* 0x000fc6000780c0ff */
[----:B------:R-:W-:-:S05]  /*36d0*/  FMUL.FTZ R89, R89, UR16 ;  /* 0x0000001059597c20 */ /* 0x000fca0008410000 */
[----:B------:R-:W-:-:S04]  /*36e0*/  FSEL R89, R89, RZ, P0 ;  /* 0x000000ff59597208 */ /* 0x000fc80000000000 */
[----:B------:R-:W-:-:S04]  /*36f0*/  F2FP.BF16.F32.PACK_AB R89, RZ, R89 ;  /* 0x00000059ff59723e */ /* 0x000fc800000010ff */
[----:B------:R-:W-:-:S07]  /*3700*/  PRMT R85, R85, 0x5410, R89 ;  /* 0x0000541055557816 */ /* 0x000fce0000000059 */
.L_x_3677:
[----:B------:R-:W-:Y:S05]  /*3710*/  @!P2 BRA `(.L_x_3678) ;  /* 0x000000000018a947 */ /* 0x000fea0003800000 */
[----:B------:R-:W-:Y:S01]  /*3720*/  FMUL.FTZ R89, R92, UR17 ;  /* 0x000000115c597c20 */ /* 0x000fe20008410000 */
[----:B------:R-:W-:-:S03]  /*3730*/  LOP3.LUT P0, RZ, R113, 0xff, RZ, 0xc0, !PT ;  /* 0x000000ff71ff7812 */ /* 0x000fc6000780c0ff */
[----:B------:R-:W-:-:S05]  /*3740*/  FMUL.FTZ R89, R89, UR16 ;  /* 0x0000001059597c20 */ /* 0x000fca0008410000 */
[----:B------:R-:W-:-:S04]  /*3750*/  FSEL R89, R89, RZ, P0 ;  /* 0x000000ff59597208 */ /* 0x000fc80000000000 */
[----:B------:R-:W-:-:S04]  /*3760*/  F2FP.BF16.F32.PACK_AB R89, RZ, R89 ;  /* 0x00000059ff59723e */ /* 0x000fc800000010ff */
[----:B------:R-:W-:-:S07]  /*3770*/  PRMT R86, R89, 0x7610, R86 ;  /* 0x0000761059567816 */ /* 0x000fce0000000056 */
.L_x_3678:
[----:B------:R-:W-:Y:S05]  /*3780*/  @!P2 BRA `(.L_x_3679) ;  /* 0x000000000018a947 */ /* 0x000fea0003800000 */
[----:B------:R-:W-:Y:S01]  /*3790*/  FMUL.FTZ R89, R93, UR17 ;  /* 0x000000115d597c20 */ /* 0x000fe20008410000 */
[----:B------:R-:W-:-:S03]  /*37a0*/  LOP3.LUT P0, RZ, R113, 0xff00, RZ, 0xc0, !PT ;  /* 0x0000ff0071ff7812 */ /* 0x000fc6000780c0ff */
[----:B------:R-:W-:-:S05]  /*37b0*/  FMUL.FTZ R89, R89, UR16 ;  /* 0x0000001059597c20 */ /* 0x000fca0008410000 */
[----:B------:R-:W-:-:S04]  /*37c0*/  FSEL R89, R89, RZ, P0 ;  /* 0x000000ff59597208 */ /* 0x000fc80000000000 */
[----:B------:R-:W-:-:S04]  /*37d0*/  F2FP.BF16.F32.PACK_AB R89, RZ, R89 ;  /* 0x00000059ff59723e */ /* 0x000fc800000010ff */
[----:B------:R-:W-:-:S07]  /*37e0*/  PRMT R86, R86, 0x5410, R89 ;  /* 0x0000541056567816 */ /* 0x000fce0000000059 */
.L_x_3679:
[----:B------:R-:W-:Y:S05]  /*37f0*/  @!P2 BRA `(.L_x_3680) ;  /* 0x000000000018a947 */ /* 0x000fea0003800000 */
[----:B------:R-:W-:Y:S01]  /*3800*/  FMUL.FTZ R89, R94, UR17 ;  /* 0x000000115e597c20 */ /* 0x000fe20008410000 */
[----:B------:R-:W-:-:S03]  /*3810*/  LOP3.LUT P0, RZ, R113, 0xff0000, RZ, 0xc0, !PT ;  /* 0x00ff000071ff7812 */ /* 0x000fc6000780c0ff */
[----:B------:R-:W-:-:S05]  /*3820*/  FMUL.FTZ R89, R89, UR16 ;  /* 0x0000001059597c20 */ /* 0x000fca0008410000 */
[----:B------:R-:W-:-:S04]  /*3830*/  FSEL R89, R89, RZ, P0 ;  /* 0x000000ff59597208 */ /* 0x000fc80000000000 */
[----:B------:R-:W-:-:S04]  /*3840*/  F2FP.BF16.F32.PACK_AB R89, RZ, R89 ;  /* 0x00000059ff59723e */ /* 0x000fc800000010ff */
[----:B------:R-:W-:-:S07]  /*3850*/  PRMT R87, R89, 0x7610, R87 ;  /* 0x0000761059577816 */ /* 0x000fce0000000057 */
.L_x_3680:
        /* <DEDUP_REMOVED lines=10> */
.L_x_3658:
        /* <DEDUP_REMOVED lines=53> */
.L_x_3683:
[----:B------:R-:W-:Y:S05]  /*3c50*/  @!P2 BRA `(.L_x_3684) ;  /* 0x000000000018a947 */ /* 0x000fea0003800000 */
[----:B------:R-:W-:Y:S01]  /*3c60*/  FMUL.FTZ R89, R95, UR17 ;  /* 0x000000115f597c20 */ /* 0x000fe20008410000 */
[----:B------:R-:W-:-:S03]  /*3c70*/  LOP3.LUT P4, RZ, R114, 0xff00, RZ, 0xc0, !PT ;  /* 0x0000ff0072ff7812 */ /* 0x000fc6000788c0ff */
[----:B------:R-:W-:-:S05]  /*3c80*/  FMUL.FTZ R89, R89, UR16 ;  /* 0x0000001059597c20 */ /* 0x000fca0008410000 */
[----:B------:R-:W-:-:S04]  /*3c90*/  FSEL R89, R89, RZ, P4 ;  /* 0x000000ff59597208 */ /* 0x000fc80002000000 */
[----:B------:R-:W-:-:S04]  /*3ca0*/  F2FP.BF16.F32.PACK_AB R89, RZ, R89 ;  /* 0x00000059ff59723e */ /* 0x000fc800000010ff */
[----:B------:R-:W-:-:S07]  /*3cb0*/  PRMT R84, R84, 0x5410, R89 ;  /* 0x0000541054547816 */ /* 0x000fce0000000059 */
.L_x_3684:
[----:B------:R-:W-:Y:S05]  /*3cc0*/  @!P2 BRA `(.L_x_3685) ;  /* 0x000000000018a947 */ /* 0x000fea0003800000 */
[----:B------:R-:W-:Y:S01]  /*3cd0*/  FMUL.FTZ R89, R90, UR17 ;  /* 0x000000115a597c20 */ /* 0x000fe20008410000 */
[----:B------:R-:W-:-:S03]  /*3ce0*/  LOP3.LUT P4, RZ, R114, 0xff0000, RZ, 0xc0, !PT ;  /* 0x00ff000072ff7812 */ /* 0x000fc6000788c0ff */
[----:B------:R-:W-:-:S05]  /*3cf0*/  FMUL.FTZ R89, R89, UR16 ;  /* 0x0000001059597c20 */ /* 0x000fca0008410000 */
[----:B------:R-:W-:-:S04]  /*3d00*/  FSEL R89, R89, RZ, P4 ;  /* 0x000000ff59597208 */ /* 0x000fc80002000000 */
[----:B------:R-:W-:-:S04]  /*3d10*/  F2FP.BF16.F32.PACK_AB R89, RZ, R89 ;  /* 0x00000059ff59723e */ /* 0x000fc800000010ff */
[----:B------:R-:W-:-:S07]  /*3d20*/  PRMT R85, R89, 0x7610, R85 ;  /* 0x0000761059557816 */ /* 0x000fce0000000055 */
.L_x_3685:
[----:B------:R-:W-:Y:S05]  /*3d30*/  @!P2 BRA `(.L_x_3686) ;  /* 0x000000000018a947 */ /* 0x000fea0003800000 */
[----:B------:R-:W-:Y:S01]  /*3d40*/  FMUL.FTZ R89, R91, UR17 ;  /* 0x000000115b597c20 */ /* 0x000fe20008410000 */
[----:B------:R-:W-:-:S03]  /*3d50*/  LOP3.LUT P4, RZ, R114, 0xff000000, RZ, 0xc0, !PT ;  /* 0xff00000072ff7812 */ /* 0x000fc6000788c0ff */
[----:B------:R-:W-:-:S05]  /*3d60*/  FMUL.FTZ R89, R89, UR16 ;  /* 0x0000001059597c20 */ /* 0x000fca0008410000 */
[----:B------:R-:W-:-:S04]  /*3d70*/  FSEL R89, R89, RZ, P4 ;  /* 0x000000ff59597208 */ /* 0x000fc80002000000 */
[----:B------:R-:W-:-:S04]  /*3d80*/  F2FP.BF16.F32.PACK_AB R89, RZ, R89 ;  /* 0x00000059ff59723e */ /* 0x000fc800000010ff */
[----:B------:R-:W-:-:S07]  /*3d90*/  PRMT R85, R85, 0x5410, R89 ;  /* 0x0000541055557816 */ /* 0x000fce0000000059 */
.L_x_3686:
[----:B------:R-:W-:Y:S05]  /*3da0*/  @!P2 BRA `(.L_x_3687) ;  /* 0x000000000018a947 */ /* 0x000fea0003800000 */
[----:B------:R-:W-:Y:S01]  /*3db0*/  FMUL.FTZ R89, R92, UR17 ;  /* 0x000000115c597c20 */ /* 0x000fe20008410000 */
[----:B------:R-:W-:-:S03]  /*3dc0*/  LOP3.LUT P4, RZ, R115, 0xff, RZ, 0xc0, !PT ;  /* 0x000000ff73ff7812 */ /* 0x000fc6000788c0ff */
[----:B------:R-:W-:-:S05]  /*3dd0*/  FMUL.FTZ R89, R89, UR16 ;  /* 0x0000001059597c20 */ /* 0x000fca0008410000 */
[----:B------:R-:W-:-:S04]  /*3de0*/  FSEL R89, R89, RZ, P4 ;  /* 0x000000ff59597208 */ /* 0x000fc80002000000 */
[----:B------:R-:W-:-:S04]  /*3df0*/  F2FP.BF16.F32.PACK_AB R89, RZ, R89 ;  /* 0x00000059ff59723e */ /* 0x000fc800000010ff */
[----:B------:R-:W-:-:S07]  /*3e00*/  PRMT R86, R89, 0x7610, R86 ;  /* 0x0000761059567816 */ /* 0x000fce0000000056 */
.L_x_3687:
[----:B------:R-:W-:Y:S05]  /*3e10*/  @!P2 BRA `(.L_x_3688) ;  /* 0x000000000018a947 */ /* 0x000fea0003800000 */
[----:B------:R-:W-:Y:S01]  /*3e20*/  FMUL.FTZ R89, R93, UR17 ;  /* 0x000000115d597c20 */ /* 0x000fe20008410000 */
[----:B------:R-:W-:-:S03]  /*3e30*/  LOP3.LUT P4, RZ, R115, 0xff00, RZ, 0xc0, !PT ;  /* 0x0000ff0073ff7812 */ /* 0x000fc6000788c0ff */
[----:B------:R-:W-:-:S05]  /*3e40*/  FMUL.FTZ R89, R89, UR16 ;  /* 0x0000001059597c20 */ /* 0x000fca0008410000 */
[----:B------:R-:W-:-:S04]  /*3e50*/  FSEL R89, R89, RZ, P4 ;  /* 0x000000ff59597208 */ /* 0x000fc80002000000 */
[----:B------:R-:W-:-:S04]  /*3e60*/  F2FP.BF16.F32.PACK_AB R89, RZ, R89 ;  /* 0x00000059ff59723e */ /* 0x000fc800000010ff */
[----:B------:R-:W-:-:S07]  /*3e70*/  PRMT R86, R86, 0x5410, R89 ;  /* 0x0000541056567816 */ /* 0x000fce0000000059 */
.L_x_3688:
[----:B------:R-:W-:Y:S05]  /*3e80*/  @!P2 BRA `(.L_x_3689) ;  /* 0x000000000018a947 */ /* 0x000fea0003800000 */
[----:B------:R-:W-:Y:S01]  /*3e90*/  FMUL.FTZ R89, R100, UR17 ;  /* 0x0000001164597c20 */ /* 0x000fe20008410000 */
[----:B------:R-:W-:-:S03]  /*3ea0*/  LOP3.LUT P4, RZ, R115, 0xff0000, RZ, 0xc0, !PT ;  /* 0x00ff000073ff7812 */ /* 0x000fc6000788c0ff */
[----:B------:R-:W-:-:S05]  /*3eb0*/  FMUL.FTZ R89, R89, UR16 ;  /* 0x0000001059597c20 */ /* 0x000fca0008410000 */
[----:B------:R-:W-:-:S04]  /*3ec0*/  FSEL R89, R89, RZ, P4 ;  /* 0x000000ff59597208 */ /* 0x000fc80002000000 */
[----:B------:R-:W-:-:S04]  /*3ed0*/  F2FP.BF16.F32.PACK_AB R89, RZ, R89 ;  /* 0x00000059ff59723e */ /* 0x000fc800000010ff */
[----:B------:R-:W-:-:S07]  /*3ee0*/  PRMT R87, R89, 0x7610, R87 ;  /* 0x0000761059577816 */ /* 0x000fce0000000057 */
.L_x_3689:
        /* <DEDUP_REMOVED lines=11> */
.L_x_3682:
        /* <DEDUP_REMOVED lines=11> */
.L_x_3691:
        /* <DEDUP_REMOVED lines=11> */
.L_x_3692:
        /* <DEDUP_REMOVED lines=11> */
.L_x_3693:
        /* <DEDUP_REMOVED lines=11> */
.L_x_3694:
        /* <DEDUP_REMOVED lines=11> */
.L_x_3695:
        /* <DEDUP_REMOVED lines=11> */
.L_x_3696:
        /* <DEDUP_REMOVED lines=11> */
.L_x_3697:
        /* <DEDUP_REMOVED lines=13> */
.L_x_3681:
        /* <DEDUP_REMOVED lines=46> */
.L_x_3699:
        /* <DEDUP_REMOVED lines=12> */
.L_x_3700:
        /* <DEDUP_REMOVED lines=12> */
.L_x_3701:
        /* <DEDUP_REMOVED lines=12> */
.L_x_3702:
        /* <DEDUP_REMOVED lines=12> */
.L_x_3703:
        /* <DEDUP_REMOVED lines=12> */
.L_x_3704:
        /* <DEDUP_REMOVED lines=12> */
.L_x_3705:
        /* <DEDUP_REMOVED lines=11> */
.L_x_3698:
        /* <DEDUP_REMOVED lines=12> */
.L_x_3706:
        /* <DEDUP_REMOVED lines=12> */
.L_x_3707:
        /* <DEDUP_REMOVED lines=12> */
.L_x_3708:
        /* <DEDUP_REMOVED lines=12> */
.L_x_3709:
        /* <DEDUP_REMOVED lines=12> */
.L_x_3710:
        /* <DEDUP_REMOVED lines=12> */
.L_x_3711:
        /* <DEDUP_REMOVED lines=12> */
.L_x_3712:
        /* <DEDUP_REMOVED lines=13> */
.L_x_3690:
        /* <DEDUP_REMOVED lines=11> */
[-CC-:B0-----:R-:W-:Y:S01]  /*5410*/  @P3 FFMA.FTZ R101, R169, R98.reuse, R99.reuse ;  /* 0x00000062a9653223 */ /* 0x181fe20000010063 */
        /* <DEDUP_REMOVED lines=9> */
[----:B------:R-:W-:Y:S01]  /*54b0*/  @P3 FADD.FTZ R88, R159, -R88 ;  /* 0x800000589f583221 */ /* 0x000fe20000010000 */
[----:B-----5:R-:W-:Y:S01]  /*54c0*/  MOV R100, R6 ;  /* 0x0000000600647202 */ /* 0x020fe20000000f00 */
[----:B------:R-:W-:Y:S01]  /*54d0*/  @P3 FFMA.FTZ R100, R120, R101, R6 ;  /* 0x0000006578643223 */ /* 0x000fe20000010006 */
[----:B------:R-:W-:Y:S01]  /*54e0*/  @P3 FADD.FTZ R94, R167, -R94 ;  /* 0x8000005ea75e3221 */ /* 0x000fe20000010000 */
[----:B------:R-:W-:Y:S01]  /*54f0*/  MOV R99, R4 ;  /* 0x0000000400637202 */ /* 0x000fe20000000f00 */
[----:B------:R-:W-:Y:S01]  /*5500*/  @P3 FADD.FTZ R91, R162, -R91 ;  /* 0x8000005ba25b3221 */ /* 0x000fe20000010000 */
[----:B------:R-:W-:Y:S01]  /*5510*/  @P3 FADD.FTZ R92, R163, -R92 ;  /* 0x8000005ca35c3221 */ /* 0x000fe20000010000 */
[----:B------:R-:W-:Y:S01]  /*5520*/  @P3 FADD.FTZ R102, R171, -R102 ;  /* 0x80000066ab663221 */ /* 0x000fe20000010000 */
        /* <DEDUP_REMOVED lines=22> */
.L_x_3715:
[----:B------:R-:W-:Y:S05]  /*5690*/  @!P2 BRA `(.L_x_3716) ;  /* 0x000000000018a947 */ /* 0x000fea0003800000 */
[----:B------:R-:W-:Y:S01]  /*56a0*/  FMUL.FTZ R89, R95, UR17 ;  /* 0x000000115f597c20 */ /* 0x000fe20008410000 */
[----:B------:R-:W-:-:S03]  /*56b0*/  LOP3.LUT P1, RZ, R116, 0xff00, RZ, 0xc0, !PT ;  /* 0x0000ff0074ff7812 */ /* 0x000fc6000782c0ff */
[----:B------:R-:W-:-:S05]  /*56c0*/  FMUL.FTZ R89, R89, UR16 ;  /* 0x0000001059597c20 */ /* 0x000fca0008410000 */
[----:B------:R-:W-:-:S04]  /*56d0*/  FSEL R89, R89, RZ, P1 ;  /* 0x000000ff59597208 */ /* 0x000fc80000800000 */
[----:B------:R-:W-:-:S04]  /*56e0*/  F2FP.BF16.F32.PACK_AB R89, RZ, R89 ;  /* 0x00000059ff59723e */ /* 0x000fc800000010ff */
[----:B------:R-:W-:-:S07]  /*56f0*/  PRMT R84, R84, 0x5410, R89 ;  /* 0x0000541054547816 */ /* 0x000fce0000000059 */
.L_x_3716:
[----:B------:R-:W-:Y:S05]  /*5700*/  @!P2 BRA `(.L_x_3717) ;  /* 0x000000000018a947 */ /* 0x000fea0003800000 */
[----:B------:R-:W-:Y:S01]  /*5710*/  FMUL.FTZ R89, R90, UR17 ;  /* 0x000000115a597c20 */ /* 0x000fe20008410000 */
[----:B------:R-:W-:-:S03]  /*5720*/  LOP3.LUT P1, RZ, R116, 0xff0000, RZ, 0xc0, !PT ;  /* 0x00ff000074ff7812 */ /* 0x000fc6000782c0ff */
[----:B------:R-:W-:-:S05]  /*5730*/  FMUL.FTZ R89, R89, UR16 ;  /* 0x0000001059597c20 */ /* 0x000fca0008410000 */
[----:B------:R-:W-:-:S04]  /*5740*/  FSEL R89, R89, RZ, P1 ;  /* 0x000000ff59597208 */ /* 0x000fc80000800000 */
[----:B------:R-:W-:-:S04]  /*5750*/  F2FP.BF16.F32.PACK_AB R89, RZ, R89 ;  /* 0x00000059ff59723e */ /* 0x000fc800000010ff */
[----:B------:R-:W-:-:S07]  /*5760*/  PRMT R85, R89, 0x7610, R85 ;  /* 0x0000761059557816 */ /* 0x000fce0000000055 */
.L_x_3717:
[----:B------:R-:W-:Y:S05]  /*5770*/  @!P2 BRA `(.L_x_3718) ;  /* 0x000000000018a947 */ /* 0x000fea0003800000 */
[----:B------:R-:W-:Y:S01]  /*5780*/  FMUL.FTZ R89, R98, UR17 ;  /* 0x0000001162597c20 */ /* 0x000fe20008410000 */
[----:B------:R-:W-:-:S03]  /*5790*/  LOP3.LUT P1, RZ, R116, 0xff000000, RZ, 0xc0, !PT ;  /* 0xff00000074ff7812 */ /* 0x000fc6000782c0ff */
[----:B------:R-:W-:-:S05]  /*57a0*/  FMUL.FTZ R89, R89, UR16 ;  /* 0x0000001059597c20 */ /* 0x000fca0008410000 */
[----:B------:R-:W-:-:S04]  /*57b0*/  FSEL R89, R89, RZ, P1 ;  /* 0x000000ff59597208 */ /* 0x000fc80000800000 */
[----:B------:R-:W-:-:S04]  /*57c0*/  F2FP.BF16.F32.PACK_AB R89, RZ, R89 ;  /* 0x00000059ff59723e */ /* 0x000fc800000010ff */
[----:B------:R-:W-:-:S07]  /*57d0*/  PRMT R85, R85, 0x5410, R89 ;  /* 0x0000541055557816 */ /* 0x000fce0000000059 */
.L_x_3718:
[----:B------:R-:W-:Y:S05]  /*57e0*/  @!P2 BRA `(.L_x_3719) ;  /* 0x000000000018a947 */ /* 0x000fea0003800000 */
[----:B------:R-:W-:Y:S01]  /*57f0*/  FMUL.FTZ R89, R99, UR17 ;  /* 0x0000001163597c20 */ /* 0x000fe20008410000 */
[----:B------:R-:W-:-:S03]  /*5800*/  LOP3.LUT P1, RZ, R117, 0xff, RZ, 0xc0, !PT ;  /* 0x000000ff75ff7812 */ /* 0x000fc6000782c0ff */
[----:B------:R-:W-:-:S05]  /*5810*/  FMUL.FTZ R89, R89, UR16 ;  /* 0x0000001059597c20 */ /* 0x000fca0008410000 */
[----:B------:R-:W-:-:S04]  /*5820*/  FSEL R89, R89, RZ, P1 ;  /* 0x000000ff59597208 */ /* 0x000fc80000800000 */
[----:B------:R-:W-:-:S04]  /*5830*/  F2FP.BF16.F32.PACK_AB R89, RZ, R89 ;  /* 0x00000059ff59723e */ /* 0x000fc800000010ff */
[----:B------:R-:W-:-:S07]  /*5840*/  PRMT R86, R89, 0x7610, R86 ;  /* 0x0000761059567816 */ /* 0x000fce0000000056 */
.L_x_3719:
[----:B------:R-:W-:Y:S05]  /*5850*/  @!P2 BRA `(.L_x_3720) ;  /* 0x000000000018a947 */ /* 0x000fea0003800000 */
[----:B------:R-:W-:Y:S01]  /*5860*/  FMUL.FTZ R89, R93, UR17 ;  /* 0x000000115d597c20 */ /* 0x000fe20008410000 */
[----:B------:R-:W-:-:S03]  /*5870*/  LOP3.LUT P1, RZ, R117, 0xff00, RZ, 0xc0, !PT ;  /* 0x0000ff0075ff7812 */ /* 0x000fc6000782c0ff */
[----:B------:R-:W-:-:S05]  /*5880*/  FMUL.FTZ R89, R89, UR16 ;  /* 0x0000001059597c20 */ /* 0x000fca0008410000 */
[----:B------:R-:W-:-:S04]  /*5890*/  FSEL R89, R89, RZ, P1 ;  /* 0x000000ff59597208 */ /* 0x000fc80000800000 */
[----:B------:R-:W-:-:S04]  /*58a0*/  F2FP.BF16.F32.PACK_AB R89, RZ, R89 ;  /* 0x00000059ff59723e */ /* 0x000fc800000010ff */
[----:B------:R-:W-:-:S07]  /*58b0*/  PRMT R86, R86, 0x5410, R89 ;  /* 0x0000541056567816 */ /* 0x000fce0000000059 */
.L_x_3720:
[----:B------:R-:W-:Y:S05]  /*58c0*/  @!P2 BRA `(.L_x_3721) ;  /* 0x000000000018a947 */ /* 0x000fea0003800000 */
[----:B------:R-:W-:Y:S01]  /*58d0*/  FMUL.FTZ R89, R100, UR17 ;  /* 0x0000001164597c20 */ /* 0x000fe20008410000 */
[----:B------:R-:W-:-:S03]  /*58e0*/  LOP3.LUT P1, RZ, R117, 0xff0000, RZ, 0xc0, !PT ;  /* 0x00ff000075ff7812 */ /* 0x000fc6000782c0ff */
[----:B------:R-:W-:-:S05]  /*58f0*/  FMUL.FTZ R89, R89, UR16 ;  /* 0x0000001059597c20 */ /* 0x000fca0008410000 */
[----:B------:R-:W-:-:S04]  /*5900*/  FSEL R89, R89, RZ, P1 ;  /* 0x000000ff59597208 */ /* 0x000fc80000800000 */
[----:B------:R-:W-:-:S04]  /*5910*/  F2FP.BF16.F32.PACK_AB R89, RZ, R89 ;  /* 0x00000059ff59723e */ /* 0x000fc800000010ff */
[----:B------:R-:W-:-:S07]  /*5920*/  PRMT R87, R89, 0x7610, R87 ;  /* 0x0000761059577816 */ /* 0x000fce0000000057 */
.L_x_3721:
        /* <DEDUP_REMOVED lines=13> */
.L_x_3714:
        /* <DEDUP_REMOVED lines=11> */
.L_x_3723:
        /* <DEDUP_REMOVED lines=11> */
.L_x_3724:
        /* <DEDUP_REMOVED lines=11> */
.L_x_3725:
        /* <DEDUP_REMOVED lines=11> */
.L_x_3726:
        /* <DEDUP_REMOVED lines=11> */
.L_x_3727:
        /* <DEDUP_REMOVED lines=11> */
.L_x_3728:
        /* <DEDUP_REMOVED lines=11> */
.L_x_3729:
        /* <DEDUP_REMOVED lines=13> */
.L_x_3713:
        /* <DEDUP_REMOVED lines=38> */
.L_x_3731:
        /* <DEDUP_REMOVED lines=12> */
.L_x_3732:
        /* <DEDUP_REMOVED lines=12> */
.L_x_3733:
        /* <DEDUP_REMOVED lines=12> */
.L_x_3734:
        /* <DEDUP_REMOVED lines=12> */
.L_x_3735:
        /* <DEDUP_REMOVED lines=12> */
.L_x_3736:
        /* <DEDUP_REMOVED lines=12> */
.L_x_3737:
        /* <DEDUP_REMOVED lines=17> */
.L_x_3730:
        /* <DEDUP_REMOVED lines=12> */
.L_x_3738:
        /* <DEDUP_REMOVED lines=12> */
.L_x_3739:
        /* <DEDUP_REMOVED lines=12> */
.L_x_3740:
        /* <DEDUP_REMOVED lines=12> */
.L_x_3741:
        /* <DEDUP_REMOVED lines=12> */
.L_x_3742:
        /* <DEDUP_REMOVED lines=12> */
.L_x_3743:
        /* <DEDUP_REMOVED lines=12> */
.L_x_3744:
        /* <DEDUP_REMOVED lines=12> */
[----:B0-----:R-:W-:-:S07]  /*6d90*/  PRMT R87, R87, 0x5410, R98 ;  /* 0x0000541057577816 */ /* 0x001fce0000000062 */
.L_x_3722:
        /* <DEDUP_REMOVED lines=14> */
.L_x_3643:
        /* <DEDUP_REMOVED lines=21> */
.L_x_3746:
        /* <DEDUP_REMOVED lines=11> */
.L_x_10727:


//--------------------- .text._ZN10layer_norm13ln_bwd_kernelINS_13Kernel_traitsI13__nv_bfloat16S2_fS2_fjLj6144ELj1ELj1ELj8ELj16ENS_18Kernel_traits_baseILj6144ES2_S2_fS2_fjLj256EEEEELb1ELb1ELb0ELb0EEEvNS_9BwdParamsE --------------------------
	.section	.text._ZN10layer_norm13ln_bwd_kernelINS_13Kernel_traitsI13__nv_bfloat16S2_fS2_fjLj6144ELj1ELj1ELj8ELj16ENS_18Kernel_traits_baseILj6144ES2_S2_fS2_fjLj256EEEEELb1ELb1ELb0ELb0EEEvNS_9BwdParamsE,"ax",@progbits
	.align	128
        .global         _ZN10layer_norm13ln_bwd_kernelINS_13Kernel_traitsI13__nv_bfloat16S2_fS2_fjLj6144ELj1ELj1ELj8ELj16ENS_18Kernel_traits_baseILj6144ES2_S2_fS2_fjLj256EEEEELb1ELb1ELb0ELb0EEEvNS_9BwdParamsE
        .type           _ZN10layer_norm13ln_bwd_kernelINS_13Kernel_traitsI13__nv_bfloat16S2_fS2_fjLj6144ELj1ELj1ELj8ELj16ENS_18Kernel_traits_baseILj6144ES2_S2_fS2_fjLj256EEEEELb1ELb1ELb0ELb0EEEvNS_9BwdParamsE,@function
        .size           _ZN10layer_norm13ln_bwd_kernelINS_13Kernel_traitsI13__nv_bfloat16S2_fS2_fjLj6144ELj1ELj1ELj8ELj16ENS_18Kernel_traits_baseILj6144ES2_S2_fS2_fjLj256EEEEELb1ELb1ELb0ELb0EEEvNS_9BwdParamsE,(.L_x_10728 - _ZN10layer_norm13ln_bwd_kernelINS_13Kernel_traitsI13__nv_bfloat16S2_fS2_fjLj6144ELj1ELj1ELj8ELj16ENS_18Kernel_traits_baseILj6144ES2_S2_fS2_fjLj256EEEEELb1ELb1ELb0ELb0EEEvNS_9BwdParamsE)
        .other          _ZN10layer_norm13ln_bwd_kernelINS_13Kernel_traitsI13__nv_bfloat16S2_fS2_fjLj6144ELj1ELj1ELj8ELj16ENS_18Kernel_traits_baseILj6144ES2_S2_fS2_fjLj256EEEEELb1ELb1ELb0ELb0EEEvNS_9BwdParamsE,@"STO_CUDA_ENTRY STV_DEFAULT"
_ZN10layer_norm13ln_bwd_kernelINS_13Kernel_traitsI13__nv_bfloat16S2_fS2_fjLj6144ELj1ELj1ELj8ELj16ENS_18Kernel_traits_baseILj6144ES2_S2_fS2_fjLj256EEEEELb1ELb1ELb0ELb0EEEvNS_9BwdParamsE:
.text._ZN10layer_norm13ln_bwd_kernelINS_13Kernel_traitsI13__nv_bfloat16S2_fS2_fjLj6144ELj1ELj1ELj8ELj16ENS_18Kernel_traits_baseILj6144ES2_S2_fS2_fjLj256EEEEELb1ELb1ELb0ELb0EEEvNS_9BwdParamsE:
[----:B------:R-:W-:Y:S01]  /*0000*/  LDC R1, c[0x0][0x37c] ;  /* 0x0000df00ff017b82 */ /* 0x000fe20000000800 */
[----:B------:R-:W0:Y:S01]  /*0010*/  S2R R172, SR_TID.X ;  /* 0x0000000000ac7919 */ /* 0x000e220000002100 */
[----:B------:R-:W1:Y:S01]  /*0020*/  LDCU UR4, c[0x0][0x388] ;  /* 0x00007100ff0477ac */ /* 0x000e620008000800 */
[----:B------:R-:W2:Y:S01]  /*0030*/  LDCU.64 UR10, c[0x0][0x358] ;  /* 0x00006b00ff0a77ac */ /* 0x000ea20008000a00 */
[----:B-1----:R-:W-:-:S04]  /*0040*/  MOV R173, UR4 ;  /* 0x0000000400ad7c02 */ /* 0x002fc80008000f00 */
[----:B------:R-:W1:Y:S01]  /*0050*/  S2UR UR9, SR_CTAID.X ;  /* 0x00000000000979c3 */ /* 0x000e620000002500 */
[----:B------:R-:W1:Y:S01]  /*0060*/  LDCU UR4, c[0x0][0x384] ;  /* 0x00007080ff0477ac */ /* 0x000e620008000800 */
        /* <DEDUP_REMOVED lines=12> */
[----:B------:R-:W1:Y:S01]  /*0130*/  @P4 LDC.64 R12, c[0x0][0x3e8] ;  /* 0x0000fa00ff0c4b82 */ /* 0x000e620000000a00 */
[----:B0-----:R-:W-:-:S05]  /*0140*/  @P3 IMAD.WIDE.U32 R6, R15, 0x10, R6 ;  /* 0x000000100f063825 */ /* 0x001fca00078e0006 */
[----:B--2---:R0:W5:Y:S02]  /*0150*/  @P3 LDG.E.128 R28, desc[UR10][R6.64] ;  /* 0x0000000a061c3981 */ /* 0x004164000c1e1d00 */
[----:B------:R-:W2:Y:S01]  /*0160*/  @P5 LDC.64 R2, c[0x0][0x3d0] ;  /* 0x0000f400ff025b82 */ /* 0x000ea20000000a00 */
[C---:B---3--:R-:W-:Y:S01]  /*0170*/  @P3 IMAD.WIDE.U32 R8, R15.reuse, 0x10, R8 ;  /* 0x000000100f083825 */ /* 0x048fe200078e0008 */
[----:B------:R-:W-:-:S04]  /*0180*/  @P3 IADD3 R15, PT, PT, R15, 0x100, RZ ;  /* 0x000001000f0f3810 */ /* 0x000fc80007ffe0ff */
[----:B------:R0:W5:Y:S02]  /*0190*/  @P3 LDG.E.128 R32, desc[UR10][R8.64] ;  /* 0x0000000a08203981 */ /* 0x000164000c1e1d00 */
[----:B------:R-:W3:Y:S01]  /*01a0*/  @P5 LDC.64 R4, c[0x0][0x3e8] ;  /* 0x0000fa00ff045b82 */ /* 0x000ee20000000a00 */
[----:B----4-:R-:W-:-:S05]  /*01b0*/  @P4 IMAD.WIDE.U32 R10, R15, 0x10, R10 ;  /* 0x000000100f0a4825 */ /* 0x010fca00078e000a */
[----:B------:R0:W5:Y:S01]  /*01c0*/  @P4 LDG.E.128 R36, desc[UR10][R10.64] ;  /* 0x0000000a0a244981 */ /* 0x000162000c1e1d00 */
[----:B-1----:R-:W-:-:S05]  /*01d0*/  @P4 IMAD.WIDE.U32 R12, R15, 0x10, R12 ;  /* 0x000000100f0c4825 */ /* 0x002fca00078e000c */
[----:B------:R0:W5:Y:S01]  /*01e0*/  @P4 LDG.E.128 R40, desc[UR10][R12.64] ;  /* 0x0000000a0c284981 */ /* 0x000162000c1e1d00 */
[----:B--2---:R-:W-:-:S05]  /*01f0*/  @P5 IMAD.WIDE.U32 R2, R172, 0x10, R2 ;  /* 0x00000010ac025825 */ /* 0x004fca00078e0002 */
        /* <DEDUP_REMOVED lines=42> */
[----:B------:R-:W-:Y:S02]  /*04a0*/  MOV R26, UR9 ;  /* 0x00000009001a7c02 */ /* 0x000fe40008000f00 */
[----:B------:R-:W-:Y:S02]  /*04b0*/  CS2R R52, SRZ ;  /* 0x0000000000347805 */ /* 0x000fe4000001ff00 */
[----:B-----5:R-:W-:Y:S02]  /*04c0*/  PRMT R25, R51, 0x7632, R25 ;  /* 0x0000763233197816 */ /* 0x020fe40000000019 */
        /* <DEDUP_REMOVED lines=60> */
[----:B------:R-:W0:Y:S01]  /*0890*/  LDCU.U8 UR12, c[0x0][0x410] ;  /* 0x00008200ff0c77ac */ /* 0x000e220008000000 */
[----:B------:R-:W-:Y:S01]  /*08a0*/  UPLOP3.LUT UP1, UPT, UPT, UPT, UPT, 0x40, 0x4 ;  /* 0x000000000004789c */ /* 0x000fe20003f2e870 */
[----:B------:R-:W1:Y:S01]  /*08b0*/  LDCU UR16, c[0x0][0x408] ;  /* 0x00008100ff1077ac */ /* 0x000e620008000800 */
[----:B------:R-:W2:Y:S01]  /*08c0*/  LDCU UR13, c[0x0][0x400] ;  /* 0x00008000ff0d77ac */ /* 0x000ea20008000800 */
[----:B------:R-:W3:Y:S01]  /*08d0*/  LDCU.64 UR14, c[0x0][0x438] ;  /* 0x00008700ff0e77ac */ /* 0x000ee20008000a00 */
[----:B------:R-:W4:Y:S07]  /*08e0*/  LDCU.64 UR6, c[0x0][0x478] ;  /* 0x00008f00ff0677ac */ /* 0x000f2e0008000a00 */
.L_x_3774:
[----:B------:R-:W0:Y:S08]  /*08f0*/  @P0 LDC.64 R156, c[0x0][0x3e0] ;  /* 0x0000f800ff9c0b82 */ /* 0x000e300000000a00 */
[----:B------:R-:W1:Y:S08]  /*0900*/  LDC.64 R158, c[0x0][0x3c0] ;  /* 0x0000f000ff9e7b82 */ /* 0x000e700000000a00 */
[----:B------:R-:W2:Y:S01]  /*0910*/  LDC R173, c[0x0][0x388] ;  /* 0x0000e200ffad7b82 */ /* 0x000ea20000000800 */
[----:B0-----:R-:W-:-:S07]  /*0920*/  @P0 IMAD.WIDE R160, R26, 0x2, R156 ;  /* 0x000000021aa00825 */ /* 0x001fce00078e029c */
[----:B------:R-:W0:Y:S01]  /*0930*/  LDC.64 R156, c[0x0][0x3c8] ;  /* 0x0000f200ff9c7b82 */ /* 0x000e220000000a00 */
[----:B------:R0:W5:Y:S01]  /*0940*/  @P0 LDG.E.U16 R222, desc[UR10][R160.64] ;  /* 0x0000000aa0de0981 */ /* 0x000162000c1e1500 */
[----:B-1----:R-:W-:-:S06]  /*0950*/  IMAD.WIDE R158, R26, 0x4, R158 ;  /* 0x000000041a9e7825 */ /* 0x002fcc00078e029e */
[----:B------:R-:W3:Y:S01]  /*0960*/  LDG.E R158, desc[UR10][R158.64] ;  /* 0x0000000a9e9e7981 */ /* 0x000ee2000c1e1900 */
[----:B0-----:R-:W-:-:S05]  /*0970*/  IMAD.WIDE R156, R26, 0x4, R156 ;  /* 0x000000041a9c7825 */ /* 0x001fca00078e029c */
[----:B------:R0:W5:Y:S01]  /*0980*/  LDG.E R175, desc[UR10][R156.64] ;  /* 0x0000000a9caf7981 */ /* 0x000162000c1e1900 */
[----:B--2---:R-:W-:Y:S01]  /*0990*/  IMAD R0, R26, R173, RZ ;  /* 0x000000ad1a007224 */ /* 0x004fe200078e02ff */
[----:B------:R-:W-:-:S04]  /*09a0*/  ISETP.GE.U32.AND P5, PT, R27, 0x100, PT ;  /* 0x000001001b00780c */ /* 0x000fc80003fa6070 */
[----:B------:R-:W-:-:S04]  /*09b0*/  SHF.R.S32.HI R163, RZ, 0x1f, R0 ;  /* 0x0000001fffa37819 */ /* 0x000fc80000011400 */
[----:B------:R-:W-:Y:S01]  /*09c0*/  LEA.HI R163, R163, R0, RZ, 0x3 ;  /* 0x00000000a3a37211 */ /* 0x000fe200078f18ff */
[----:B------:R-:W-:Y:S01]  /*09d0*/  BSSY.RECONVERGENT B0, `(.L_x_3748) ;  /* 0x0000066000007945 */ /* 0x000fe20003800200 */
[----:B------:R-:W-:Y:S02]  /*09e0*/  ISETP.NE.AND P2, PT, RZ, UR12, PT ;  /* 0x0000000cff007c0c */ /* 0x000fe4000bf45270 */
[----:B------:R-:W-:Y:S02]  /*09f0*/  LEA.HI.SX32 R0, R163, R172, 0x1d ;  /* 0x000000aca3007211 */ /* 0x000fe400078feaff */
[----:B------:R-:W-:Y:S02]  /*0a00*/  CS2R R230, SRZ ;  /* 0x0000000000e67805 */ /* 0x000fe4000001ff00 */
[C---:B------:R-:W-:Y:S02]  /*0a10*/  ISETP.GE.U32.AND P3, PT, R27.reuse, 0x200, PT ;  /* 0x000002001b00780c */ /* 0x040fe40003f66070 */
[----:B------:R-:W-:-:S02]  /*0a20*/  ISETP.GE.U32.AND P4, PT, R27, 0x300, PT ;  /* 0x000003001b00780c */ /* 0x000fc40003f86070 */
[----:B------:R-:W-:Y:S02]  /*0a30*/  MOV R171, R0 ;  /* 0x0000000000ab7202 */ /* 0x000fe40000000f00 */
[----:B---3--:R-:W-:Y:S01]  /*0a40*/  FSEL R170, R158, RZ, !P2 ;  /* 0x000000ff9eaa7208 */ /* 0x008fe20005000000 */
[----:B0-----:R-:W-:Y:S08]  /*0a50*/  @!P5 BRA `(.L_x_3749) ;  /* 0x000000040074d947 */ /* 0x001ff00003800000 */
        /* <DEDUP_REMOVED lines=8> */
[----:B------:R-:W4:Y:S01]  /*0ae0*/  LDG.E.128 R160, desc[UR10][R160.64] ;  /* 0x0000000aa0a07981 */ /* 0x000f22000c1e1d00 */
[----:B------:R-:W-:Y:S02]  /*0af0*/  ISETP.NE.AND.EX P1, PT, RZ, UR15, PT, P1 ;  /* 0x0000000fff007c0c */ /* 0x000fe4000bf25310 */
[----:B------:R-:W-:Y:S02]  /*0b00*/  SHF.L.U32 R221, R44, 0x10, RZ ;  /* 0x000000102cdd7819 */ /* 0x000fe400000006ff */
[----:B------:R-:W-:Y:S02]  /*0b10*/  SHF.L.U32 R218, R18, 0x10, RZ ;  /* 0x0000001012da7819 */ /* 0x000fe400000006ff */
[----:B------:R-:W-:-:S07]  /*0b20*/  SHF.L.U32 R214, R19, 0x10, RZ ;  /* 0x0000001013d67819 */ /* 0x000fce00000006ff */
[----:B------:R-:W1:Y:S01]  /*0b30*/  @P1 LDC.64 R208, c[0x0][0x438] ;  /* 0x00010e00ffd01b82 */ /* 0x000e620000000a00 */
[----:B------:R-:W-:Y:S01]  /*0b40*/  SHF.L.U32 R217, R45, 0x10, RZ ;  /* 0x000000102dd97819 */ /* 0x000fe200000006ff */
[----:B--2---:R-:W-:Y:S01]  /*0b50*/  IMAD.WIDE.U32 R168, R0, 0x8, R168 ;  /* 0x0000000800a87825 */ /* 0x004fe200078e00a8 */
[----:B------:R-:W-:Y:S02]  /*0b60*/  SHF.L.U32 R213, R46, 0x10, RZ ;  /* 0x000000102ed57819 */ /* 0x000fe400000006ff */
[----:B0-----:R-:W-:Y:S02]  /*0b70*/  SHF.L.U32 R210, R20, 0x10, RZ ;  /* 0x0000001014d27819 */ /* 0x001fe400000006ff */
[----:B------:R0:W5:Y:S01]  /*0b80*/  LDG.E.64 R228, desc[UR10][R168.64] ;  /* 0x0000000aa8e47981 */ /* 0x000162000c1e1b00 */
[----:B------:R-:W-:Y:S01]  /*0b90*/  SHF.L.U32 R206, R21, 0x10, RZ ;  /* 0x0000001015ce7819 */ /* 0x000fe200000006ff */
[----:B-1----:R-:W-:-:S05]  /*0ba0*/  @P1 IMAD.WIDE.U32 R208, R0, 0x20, R208 ;  /* 0x0000002000d01825 */ /* 0x002fca00078e00d0 */
[----:B------:R-:W5:Y:S04]  /*0bb0*/  @P1 LDG.E.128 R124, desc[UR10][R208.64] ;  /* 0x0000000ad07c1981 */ /* 0x000f68000c1e1d00 */
[----:B------:R1:W5:Y:S01]  /*0bc0*/  @P1 LDG.E.128 R128, desc[UR10][R208.64+0x10] ;  /* 0x0000100ad0801981 */ /* 0x000362000c1e1d00 */
[C---:B---3--:R-:W-:Y:S01]  /*0bd0*/  FADD.FTZ R220, -R170.reuse, R157 ;  /* 0x0000009daadc7221 */ /* 0x048fe20000010100 */
[C---:B------:R-:W-:Y:S01]  /*0be0*/  FADD.FTZ R216, -R170.reuse, R159 ;  /* 0x0000009faad87221 */ /* 0x040fe20000010100 */
[----:B------:R-:W-:Y:S02]  /*0bf0*/  FADD.FTZ R156, -R170, R156 ;  /* 0x0000009caa9c7221 */ /* 0x000fe40000010100 */
[----:B-----5:R-:W-:Y:S01]  /*0c00*/  FMUL.FTZ R220, R175, R220 ;  /* 0x000000dcafdc7220 */ /* 0x020fe20000410000 */
[----:B----4-:R-:W-:-:S02]  /*0c10*/  PRMT R157, R160, 0x7632, R157 ;  /* 0x00007632a09d7816 */ /* 0x010fc4000000009d */
        /* <DEDUP_REMOVED lines=32> */
[----:B0-----:R-:W-:Y:S01]  /*0e20*/  PRMT R168, R163, 0x7632, R168 ;  /* 0x00007632a3a87816 */ /* 0x001fe200000000a8 */
        /* <DEDUP_REMOVED lines=9> */
[----:B------:R-:W-:Y:S01]  /*0ec0*/  SHF.L.U32 R168, R168, 0x10, RZ ;  /* 0x00000010a8a87819 */ /* 0x000fe200000006ff */
[----:B-1----:R-:W-:Y:S01]  /*0ed0*/  FADD.FTZ R208, -R170, R167 ;  /* 0x000000a7aad07221 */ /* 0x002fe20000010100 */
        /* <DEDUP_REMOVED lines=21> */
.L_x_3749:
[----:B----4-:R-:W-:Y:S05]  /*1030*/  BSYNC.RECONVERGENT B0 ;  /* 0x0000000000007941 */ /* 0x010fea0003800200 */
.L_x_3748:
        /* <DEDUP_REMOVED lines=11> */
[----:B------:R-:W-:-:S13]  /*10f0*/  ISETP.NE.AND.EX P1, PT, RZ, UR15, PT, P1 ;  /* 0x0000000fff007c0c */ /* 0x000fda000bf25310 */
[----:B------:R-:W1:Y:S01]  /*1100*/  @P1 LDC.64 R176, c[0x0][0x438] ;  /* 0x00010e00ffb01b82 */ /* 0x000e620000000a00 */
[----:B------:R-:W-:Y:S02]  /*1110*/  SHF.L.U32 R205, R28, 0x10, RZ ;  /* 0x000000101ccd7819 */ /* 0x000fe400000006ff */
[----:B0-----:R-:W-:Y:S02]  /*1120*/  SHF.L.U32 R179, R11, 0x10, RZ ;  /* 0x000000100bb37819 */ /* 0x001fe400000006ff */
[----:B------:R-:W-:Y:S02]  /*1130*/  SHF.L.U32 R202, R10, 0x10, RZ ;  /* 0x000000100aca7819 */ /* 0x000fe400000006ff */
[----:B------:R-:W-:Y:S01]  /*1140*/  SHF.L.U32 R178, R30, 0x10, RZ ;  /* 0x000000101eb27819 */ /* 0x000fe200000006ff */
[----:B-1----:R-:W-:-:S05]  /*1150*/  @P1 IMAD.WIDE.U32 R176, R171, 0x20, R176 ;  /* 0x00000020abb01825 */ /* 0x002fca00078e00b0 */
[----:B------:R-:W5:Y:S04]  /*1160*/  @P1 LDG.E.128 R132, desc[UR10][R176.64] ;  /* 0x0000000ab0841981 */ /* 0x000f68000c1e1d00 */
[----:B------:R0:W5:Y:S01]  /*1170*/  @P1 LDG.E.128 R136, desc[UR10][R176.64+0x10] ;  /* 0x0000100ab0881981 */ /* 0x000162000c1e1d00 */
[----:B--2---:R-:W-:Y:S01]  /*1180*/  IMAD.WIDE.U32 R168, R171, 0x8, R168 ;  /* 0x00000008aba87825 */ /* 0x004fe200078e00a8 */
[----:B------:R-:W-:-:S04]  /*1190*/  SHF.L.U32 R182, R31, 0x10, RZ ;  /* 0x000000101fb67819 */ /* 0x000fc800000006ff */
[----:B------:R1:W5:Y:S01]  /*11a0*/  LDG.E.64 R226, desc[UR10][R168.64] ;  /* 0x0000000aa8e27981 */ /* 0x000362000c1e1b00 */
[----:B0-----:R-:W-:Y:S02]  /*11b0*/  SHF.L.U32 R176, R29, 0x10, RZ ;  /* 0x000000101db07819 */ /* 0x001fe400000006ff */
[----:B------:R-:W-:Y:S02]  /*11c0*/  SHF.L.U32 R187, R13, 0x10, RZ ;  /* 0x000000100dbb7819 */ /* 0x000fe400000006ff */
[----:B------:R-:W-:Y:S01]  /*11d0*/  IADD3 R171, PT, PT, R171, 0x100, RZ ;  /* 0x00000100abab7810 */ /* 0x000fe20007ffe0ff */
[C---:B---3--:R-:W-:Y:S01]  /*11e0*/  FADD.FTZ R156, -R170.reuse, R156 ;  /* 0x0000009caa9c7221 */ /* 0x048fe20000010100 */
        /* <DEDUP_REMOVED lines=41> */
[----:B-1----:R-:W-:-:S02]  /*1480*/  PRMT R168, R163, 0x7632, R168 ;  /* 0x00007632a3a87816 */ /* 0x002fc400000000a8 */
        /* <DEDUP_REMOVED lines=26> */
.L_x_3751:
[----:B------:R-:W-:Y:S05]  /*1630*/  BSYNC.RECONVERGENT B0 ;  /* 0x0000000000007941 */ /* 0x000fea0003800200 */
.L_x_3750:
        /* <DEDUP_REMOVED lines=12> */
[----:B------:R-:W-:Y:S02]  /*1700*/  ISETP.NE.AND.EX P1, PT, RZ, UR15, PT, P1 ;  /* 0x0000000fff007c0c */ /* 0x000fe4000bf25310 */
[----:B------:R-:W5:Y:S11]  /*1710*/  LDG.E.64 R224, desc[UR10][R168.64] ;  /* 0x0000000aa8e07981 */ /* 0x000f76000c1e1b00 */
[----:B------:R-:W1:Y:S01]  /*1720*/  @P1 LDC.64 R188, c[0x0][0x438] ;  /* 0x00010e00ffbc1b82 */ /* 0x000e620000000a00 */
[----:B0-----:R-:W-:-:S02]  /*1730*/  SHF.L.U32 R191, R2, 0x10, RZ ;  /* 0x0000001002bf7819 */ /* 0x001fc400000006ff */
        /* <DEDUP_REMOVED lines=8> */
[----:B------:R-:W-:Y:S01]  /*17c0*/  SHF.L.U32 R203, R5, 0x10, RZ ;  /* 0x0000001005cb7819 */ /* 0x000fe200000006ff */
[C---:B---3--:R-:W-:Y:S01]  /*17d0*/  FADD.FTZ R156, -R170.reuse, R156 ;  /* 0x0000009caa9c7221 */ /* 0x048fe20000010100 */
[----:B------:R-:W-:-:S03]  /*17e0*/  FADD.FTZ R186, -R170, R157 ;  /* 0x0000009daaba7221 */ /* 0x000fc60000010100 */
[C---:B-----5:R-:W-:Y:S01]  /*17f0*/  FMUL.FTZ R189, R175.reuse, R156 ;  /* 0x0000009cafbd7220 */ /* 0x060fe20000410000 */
[----:B----4-:R-:W-:Y:S01]  /*1800*/  PRMT R157, R164, 0x7632, R157 ;  /* 0x00007632a49d7816 */ /* 0x010fe2000000009d */
[----:B------:R-:W-:Y:S01]  /*1810*/  FMUL.FTZ R186, R175, R186 ;  /* 0x000000baafba7220 */ /* 0x000fe20000410000 */
[----:B------:R-:W-:Y:S02]  /*1820*/  FADD.FTZ R190, -R170, R159 ;  /* 0x0000009faabe7221 */ /* 0x000fe40000010100 */
[----:B------:R-:W-:Y:S02]  /*1830*/  SHF.L.U32 R156, R157, 0x10, RZ ;  /* 0x000000109d9c7819 */ /* 0x000fe400000006ff */
[----:B------:R-:W-:Y:S01]  /*1840*/  SHF.L.U32 R159, R164, 0x10, RZ ;  /* 0x00000010a49f7819 */ /* 0x000fe200000006ff */
[C---:B------:R-:W-:Y:S01]  /*1850*/  FADD.FTZ R200, -R170.reuse, R163 ;  /* 0x000000a3aac87221 */ /* 0x040fe20000010100 */
[----:B------:R-:W-:Y:S01]  /*1860*/  FADD.FTZ R194, -R170, R160 ;  /* 0x000000a0aac27221 */ /* 0x000fe20000010100 */
[-C--:B------:R-:W-:Y:S01]  /*1870*/  FMUL.FTZ R191, R191, R156.reuse ;  /* 0x0000009cbfbf7220 */ /* 0x080fe20000410000 */
[----:B------:R-:W-:Y:S01]  /*1880*/  FFMA.FTZ R69, R186, R156, R69 ;  /* 0x0000009cba457223 */ /* 0x000fe20000010045 */
[----:B------:R-:W-:Y:S01]  /*1890*/  FADD.FTZ R93, R93, R156 ;  /* 0x0000009c5d5d7221 */ /* 0x000fe20000010000 */
[----:B------:R-:W-:-:S02]  /*18a0*/  SHF.L.U32 R163, R166, 0x10, RZ ;  /* 0x00000010a6a37819 */ /* 0x000fc400000006ff */
[----:B------:R-:W-:Y:S01]  /*18b0*/  SHF.L.U32 R156, R38, 0x10, RZ ;  /* 0x00000010269c7819 */ /* 0x000fe200000006ff */
[----:B------:R-:W-:Y:S01]  /*18c0*/  FMUL.FTZ R188, R188, R159 ;  /* 0x0000009fbcbc7220 */ /* 0x000fe20000410000 */
[C---:B------:R-:W-:Y:S01]  /*18d0*/  FADD.FTZ R158, -R170.reuse, R158 ;  /* 0x0000009eaa9e7221 */ /* 0x040fe20000010100 */
[--C-:B------:R-:W-:Y:S01]  /*18e0*/  FADD.FTZ R196, -R170, R161.reuse ;  /* 0x000000a1aac47221 */ /* 0x100fe20000010100 */
[----:B------:R-:W-:Y:S01]  /*18f0*/  FMUL.FTZ R197, R175, R194 ;  /* 0x000000c2afc57220 */ /* 0x000fe20000410000 */
[----:B------:R-:W-:Y:S01]  /*1900*/  PRMT R160, R165, 0x7632, R160 ;  /* 0x00007632a5a07816 */ /* 0x000fe200000000a0 */
[----:B------:R-:W-:Y:S01]  /*1910*/  FMUL.FTZ R194, R156, R163 ;  /* 0x000000a39cc27220 */ /* 0x000fe20000410000 */
[----:B------:R-:W-:Y:S01]  /*1920*/  PRMT R161, R166, 0x7632, R161 ;  /* 0x00007632a6a17816 */ /* 0x000fe200000000a1 */
[----:B------:R-:W-:Y:S01]  /*1930*/  FADD.FTZ R156, R231, R188 ;  /* 0x000000bce79c7221 */ /* 0x000fe20000010000 */
[----:B------:R-:W-:Y:S01]  /*1940*/  SHF.L.U32 R165, R165, 0x10, RZ ;  /* 0x00000010a5a57819 */ /* 0x000fe200000006ff */
[----:B------:R-:W-:Y:S01]  /*1950*/  FFMA.FTZ R157, R189, R188, R230 ;  /* 0x000000bcbd9d7223 */ /* 0x000fe200000100e6 */
[----:B------:R-:W-:Y:S01]  /*1960*/  FMUL.FTZ R193, R175, R158 ;  /* 0x0000009eafc17220 */ /* 0x000fe20000410000 */
[----:B------:R-:W-:Y:S01]  /*1970*/  FADD.FTZ R92, R92, R159 ;  /* 0x0000009f5c5c7221 */ /* 0x000fe20000010000 */
[----:B------:R-:W-:Y:S01]  /*1980*/  FFMA.FTZ R68, R189, R159, R68 ;  /* 0x0000009fbd447223 */ /* 0x000fe20000010044 */
[----:B------:R-:W-:Y:S01]  /*1990*/  SHF.L.U32 R158, R161, 0x10, RZ ;  /* 0x00000010a19e7819 */ /* 0x000fe200000006ff */
[----:B------:R-:W-:Y:S01]  /*19a0*/  FMUL.FTZ R196, R175, R196 ;  /* 0x000000c4afc47220 */ /* 0x000fe20000410000 */
[----:B------:R-:W-:Y:S01]  /*19b0*/  SHF.L.U32 R160, R160, 0x10, RZ ;  /* 0x00000010a0a07819 */ /* 0x000fe200000006ff */
[----:B------:R-:W-:Y:S01]  /*19c0*/  FADD.FTZ R159, R156, R191 ;  /* 0x000000bf9c9f7221 */ /* 0x000fe20000010000 */
[----:B------:R-:W-:Y:S01]  /*19d0*/  FMUL.FTZ R192, R192, R165 ;  /* 0x000000a5c0c07220 */ /* 0x000fe20000410000 */
        /* <DEDUP_REMOVED lines=8> */
[----:B------:R-:W-:-:S02]  /*1a60*/  PRMT R164, R167, 0x7632, R164 ;  /* 0x00007632a7a47816 */ /* 0x000fc400000000a4 */
[----:B------:R-:W-:Y:S01]  /*1a70*/  FADD.FTZ R159, R158, R195 ;  /* 0x000000c39e9f7221 */ /* 0x000fe20000010000 */
[----:B------:R-:W-:Y:S01]  /*1a80*/  FFMA.FTZ R156, R190, R195, R157 ;  /* 0x000000c3be9c7223 */ /* 0x000fe2000001009d */
[----:B------:R-:W-:Y:S01]  /*1a90*/  SHF.L.U32 R167, R167, 0x10, RZ ;  /* 0x00000010a7a77819 */ /* 0x000fe200000006ff */
[----:B------:R-:W-:Y:S01]  /*1aa0*/  FADD.FTZ R162, -R170, R162 ;  /* 0x000000a2aaa27221 */ /* 0x000fe20000010100 */
        /* <DEDUP_REMOVED lines=23> */
.L_x_3753:
[----:B------:R-:W-:Y:S05]  /*1c20*/  BSYNC.RECONVERGENT B0 ;  /* 0x0000000000007941 */ /* 0x000fea0003800200 */
.L_x_3752:
        /* <DEDUP_REMOVED lines=23> */
[----:B------:R-:W0:Y:S01]  /*1da0*/  S2R R172, SR_TID.X ;  /* 0x0000000000ac7919 */ /* 0x000e220000002100 */
[----:B------:R-:W1:Y:S01]  /*1db0*/  S2UR UR5, SR_CgaCtaId ;  /* 0x00000000000579c3 */ /* 0x000e620000008800 */
[----:B------:R-:W-:Y:S02]  /*1dc0*/  UMOV UR4, 0x400 ;  /* 0x0000040000047882 */ /* 0x000fe40000000000 */
[----:B-1----:R-:W-:-:S04]  /*1dd0*/  ULEA UR4, UR5, UR4, 0x18 ;  /* 0x0000000405047291 */ /* 0x002fc8000f8ec0ff */
[----:B------:R-:W-:Y:S02]  /*1de0*/  UIADD3 UR5, UPT, UPT, UR4, 0x6040, URZ ;  /* 0x0000604004057890 */ /* 0x000fe4000fffe0ff */
[----:B------:R-:W-:Y:S01]  /*1df0*/  @!UP1 UIADD3 UR5, UPT, UPT, UR4, 0x6000, URZ ;  /* 0x0000600004059890 */ /* 0x000fe2000fffe0ff */
[----:B0-----:R-:W-:-:S04]  /*1e00*/  SHF.R.U32.HI R158, RZ, 0x2, R172 ;  /* 0x00000002ff9e7819 */ /* 0x001fc800000116ac */
[----:B------:R-:W-:-:S05]  /*1e10*/  LOP3.LUT R158, R158, 0x38, RZ, 0xc0, !PT ;  /* 0x000000389e9e7812 */ /* 0x000fca00078ec0ff */
[----:B------:R0:W-:Y:S02]  /*1e20*/  STS.64 [R158+UR5], R156 ;  /* 0x0000009c9e007988 */ /* 0x0001e40008000a05 */
.L_x_3755:
[----:B------:R-:W-:Y:S05]  /*1e30*/  BSYNC.RECONVERGENT B0 ;  /* 0x0000000000007941 */ /* 0x000fea0003800200 */
.L_x_3754:
        /* <DEDUP_REMOVED lines=24> */
[----:B------:R-:W-:Y:S01]  /*1fc0*/  FADD.FTZ R156, R163, R156 ;  /* 0x0000009ca39c7221 */ /* 0x000fe20000010000 */
[----:B------:R-:W-:Y:S01]  /*1fd0*/  HFMA2 R162, -RZ, RZ, 1.875, 0 ;  /* 0x3f800000ffa27431 */ /* 0x000fe200000001ff */
[----:B-----5:R-:W-:Y:S01]  /*1fe0*/  @P0 SHF.L.U32 R162, R222, 0x10, RZ ;  /* 0x00000010dea20819 */ /* 0x020fe200000006ff */
        /* <DEDUP_REMOVED lines=24> */
[----:B------:R-:W-:Y:S01]  /*2170*/  LOP3.LUT P1, RZ, R228, 0xff, RZ, 0xc0, !PT ;  /* 0x000000ffe4ff7812 */ /* 0x000fe2000782c0ff */
[-C--:B------:R-:W-:Y:S01]  /*2180*/  FFMA.FTZ R167, R220, R163.reuse, R164 ;  /* 0x000000a3dca77223 */ /* 0x080fe200000100a4 */
[----:B------:R-:W-:Y:S01]  /*2190*/  LOP3.LUT P2, RZ, R228, 0xff00, RZ, 0xc0, !PT ;  /* 0x0000ff00e4ff7812 */ /* 0x000fe2000784c0ff */
[----:B------:R-:W-:Y:S01]  /*21a0*/  FADD.FTZ R160, R221, -R160 ;  /* 0x800000a0dda07221 */ /* 0x000fe20000010000 */
[----:B------:R-:W-:Y:S02]  /*21b0*/  HFMA2 R165, -RZ, RZ, 0, 0 ;  /* 0x00000000ffa57431 */ /* 0x000fe400000001ff */
[----:B------:R-:W-:Y:S01]  /*21c0*/  FADD.FTZ R168, R218, -R167 ;  /* 0x800000a7daa87221 */ /* 0x000fe20000010000 */
[----:B------:R-:W-:Y:S01]  /*21d0*/  LOP3.LUT P6, RZ, R228, 0xff0000, RZ, 0xc0, !PT ;  /* 0x00ff0000e4ff7812 */ /* 0x000fe200078cc0ff */
[C---:B------:R-:W-:Y:S01]  /*21e0*/  FMUL.FTZ R161, R175.reuse, R160 ;  /* 0x000000a0afa17220 */ /* 0x040fe20000410000 */
[----:B------:R-:W-:Y:S01]  /*21f0*/  MOV R160, RZ ;  /* 0x000000ff00a07202 */ /* 0x000fe20000000f00 */
[----:B------:R-:W-:Y:S01]  /*2200*/  FMUL.FTZ R167, R175, R168 ;  /* 0x000000a8afa77220 */ /* 0x000fe20000410000 */
[----:B------:R-:W-:Y:S01]  /*2210*/  FFMA.FTZ R230, R215, R163, R164 ;  /* 0x000000a3d7e67223 */ /* 0x000fe200000100a4 */
[-C--:B------:R-:W-:Y:S01]  /*2220*/  FMUL.FTZ R161, R161, R162.reuse ;  /* 0x000000a2a1a17220 */ /* 0x080fe20000410000 */
[----:B------:R-:W-:Y:S01]  /*2230*/  HFMA2 R170, -RZ, RZ, 0, 0 ;  /* 0x00000000ffaa7431 */ /* 0x000fe200000001ff */
[C---:B-----5:R-:W-:Y:S01]  /*2240*/  @P1 SHF.L.U32 R166, R156.reuse, 0x10, RZ ;  /* 0x000000109ca61819 */ /* 0x060fe200000006ff */
[----:B------:R-:W-:Y:S01]  /*2250*/  FMUL.FTZ R167, R167, R162 ;  /* 0x000000a2a7a77220 */ /* 0x000fe20000410000 */
[----:B------:R-:W-:Y:S01]  /*2260*/  FMUL.FTZ R169, R161, UR16 ;  /* 0x00000010a1a97c20 */ /* 0x000fe20008410000 */
[----:B------:R-:W-:Y:S01]  /*2270*/  @P2 PRMT R156, R156, 0x7632, R156 ;  /* 0x000076329c9c2816 */ /* 0x000fe2000000009c */
[----:B------:R-:W-:Y:S01]  /*2280*/  FADD.FTZ R230, R213, -R230 ;  /* 0x800000e6d5e67221 */ /* 0x000fe20000010000 */
[----:B------:R-:W-:Y:S01]  /*2290*/  @P1 SHF.L.U32 R161, R48, 0x10, RZ ;  /* 0x0000001030a11819 */ /* 0x000fe200000006ff */
[----:B------:R-:W-:Y:S01]  /*22a0*/  @P1 FMUL.FTZ R165, R169, R166 ;  /* 0x000000a6a9a51220 */ /* 0x000fe20000410000 */
[----:B------:R-:W-:Y:S01]  /*22b0*/  @P2 SHF.L.U32 R156, R156, 0x10, RZ ;  /* 0x000000109c9c2819 */ /* 0x000fe200000006ff */
[----:B------:R-:W-:Y:S01]  /*22c0*/  FMUL.FTZ R167, R167, UR16 ;  /* 0x00000010a7a77c20 */ /* 0x000fe20008410000 */
[----:B------:R-:W-:Y:S01]  /*22d0*/  @P2 SHF.L.U32 R166, R22, 0x10, RZ ;  /* 0x0000001016a62819 */ /* 0x000fe200000006ff */
[----:B------:R-:W-:Y:S01]  /*22e0*/  @P1 FMUL.FTZ R160, R169, R161 ;  /* 0x000000a1a9a01220 */ /* 0x000fe20000410000 */
[----:B------:R-:W-:Y:S01]  /*22f0*/  CS2R R168, SRZ ;  /* 0x0000000000a87805 */ /* 0x000fe2000001ff00 */
[----:B------:R-:W-:-:S02]  /*2300*/  HFMA2 R161, -RZ, RZ, 0, 0 ;  /* 0x00000000ffa17431 */ /* 0x000fc400000001ff */
[----:B------:R-:W-:Y:S01]  /*2310*/  @P2 FMUL.FTZ R168, R167, R156 ;  /* 0x0000009ca7a82220 */ /* 0x000fe20000410000 */
[----:B------:R-:W-:Y:S01]  /*2320*/  LOP3.LUT P1, RZ, R228, 0xff000000, RZ, 0xc0, !PT ;  /* 0xff000000e4ff7812 */ /* 0x000fe2000782c0ff */
[-CC-:B------:R-:W-:Y:S01]  /*2330*/  FFMA.FTZ R156, R219, R163.reuse, R164.reuse ;  /* 0x000000a3db9c7223 */ /* 0x180fe200000100a4 */
[----:B------:R-:W-:Y:S01]  /*2340*/  @P2 FMUL.FTZ R161, R167, R166 ;  /* 0x000000a6a7a12220 */ /* 0x000fe20000410000 */
[-C--:B------:R-:W-:Y:S01]  /*2350*/  FFMA.FTZ R167, R216, R163.reuse, R164 ;  /* 0x000000a3d8a77223 */ /* 0x080fe200000100a4 */
[----:B------:R-:W-:Y:S01]  /*2360*/  LOP3.LUT P2, RZ, R229, 0xff, RZ, 0xc0, !PT ;  /* 0x000000ffe5ff7812 */ /* 0x000fe2000784c0ff */
[----:B------:R-:W-:Y:S01]  /*2370*/  FADD.FTZ R166, R217, -R156 ;  /* 0x8000009cd9a67221 */ /* 0x000fe20000010000 */
[----:B------:R-:W-:Y:S01]  /*2380*/  MOV R156, RZ ;  /* 0x000000ff009c7202 */ /* 0x000fe20000000f00 */
[----:B------:R-:W-:Y:S01]  /*2390*/  FADD.FTZ R222, R214, -R167 ;  /* 0x800000a7d6de7221 */ /* 0x000fe20000010000 */
[-CC-:B------:R-:W-:Y:S01]  /*23a0*/  FFMA.FTZ R233, R212, R163.reuse, R164.reuse ;  /* 0x000000a3d4e97223 */ /* 0x180fe200000100a4 */
[----:B------:R-:W-:Y:S01]  /*23b0*/  FMUL.FTZ R167, R175, R166 ;  /* 0x000000a6afa77220 */ /* 0x000fe20000410000 */
[----:B------:R-:W-:Y:S01]  /*23c0*/  @P6 SHF.L.U32 R166, R157, 0x10, RZ ;  /* 0x000000109da66819 */ /* 0x000fe200000006ff */
[----:B------:R-:W-:Y:S01]  /*23d0*/  FMUL.FTZ R171, R175, R222 ;  /* 0x000000deafab7220 */ /* 0x000fe20000410000 */
[----:B------:R-:W-:Y:S01]  /*23e0*/  FFMA.FTZ R235, R208, R163, R164 ;  /* 0x000000a3d0eb7223 */ /* 0x000fe200000100a4 */
[-C--:B------:R-:W-:Y:S01]  /*23f0*/  FMUL.FTZ R167, R167, R162.reuse ;  /* 0x000000a2a7a77220 */ /* 0x080fe20000410000 */
[----:B------:R-:W-:Y:S01]  /*2400*/  @P1 PRMT R222, R157, 0x7632, R222 ;  /* 0x000076329dde1816 */ /* 0x000fe200000000de */
[----:B------:R-:W-:Y:S01]  /*2410*/  FMUL.FTZ R171, R171, R162 ;  /* 0x000000a2abab7220 */ /* 0x000fe20000410000 */
[----:B------:R-:W-:Y:S01]  /*2420*/  @P6 SHF.L.U32 R157, R49, 0x10, RZ ;  /* 0x00000010319d6819 */ /* 0x000fe200000006ff */
[----:B------:R-:W-:Y:S01]  /*2430*/  FMUL.FTZ R167, R167, UR16 ;  /* 0x00000010a7a77c20 */ /* 0x000fe20008410000 */
[----:B------:R-:W-:Y:S01]  /*2440*/  @P1 SHF.L.U32 R222, R222, 0x10, RZ ;  /* 0x00000010dede1819 */ /* 0x000fe200000006ff */
[----:B------:R-:W-:Y:S01]  /*2450*/  FMUL.FTZ R232, R171, UR16 ;  /* 0x00000010abe87c20 */ /* 0x000fe20008410000 */
[----:B------:R-:W-:Y:S01]  /*2460*/  FMUL.FTZ R171, R175, R230 ;  /* 0x000000e6afab7220 */ /* 0x000fe20000410000 */
[C---:B------:R-:W-:Y:S01]  /*2470*/  @P6 FMUL.FTZ R169, R167.reuse, R166 ;  /* 0x000000a6a7a96220 */ /* 0x040fe20000410000 */
[----:B------:R-:W-:Y:S01]  /*2480*/  @P6 FMUL.FTZ R156, R167, R157 ;  /* 0x0000009da79c6220 */ /* 0x000fe20000410000 */
[----:B------:R-:W-:Y:S01]  /*2490*/  @P1 FMUL.FTZ R170, R232, R222 ;  /* 0x000000dee8aa1220 */ /* 0x000fe20000410000 */
[----:B------:R-:W-:Y:S01]  /*24a0*/  LOP3.LUT P6, RZ, R229, 0xff00, RZ, 0xc0, !PT ;  /* 0x0000ff00e5ff7812 */ /* 0x000fe200078cc0ff */
[----:B------:R-:W-:Y:S01]  /*24b0*/  FMUL.FTZ R222, R171, R162 ;  /* 0x000000a2abde7220 */ /* 0x000fe20000410000 */
[----:B------:R-:W-:-:S02]  /*24c0*/  @P1 SHF.L.U32 R171, R23, 0x10, RZ ;  /* 0x0000001017ab1819 */ /* 0x000fc400000006ff */
[----:B------:R-:W-:Y:S02]  /*24d0*/  CS2R R166, SRZ ;  /* 0x0000000000a67805 */ /* 0x000fe4000001ff00 */
[----:B------:R-:W-:Y:S01]  /*24e0*/  @P2 SHF.L.U32 R230, R158, 0x10, RZ ;  /* 0x000000109ee62819 */ /* 0x000fe200000006ff */
[----:B------:R-:W-:Y:S01]  /*24f0*/  FMUL.FTZ R234, R222, UR16 ;  /* 0x00000010deea7c20 */ /* 0x000fe20008410000 */
[----:B------:R-:W-:Y:S01]  /*2500*/  @P2 SHF.L.U32 R231, R50, 0x10, RZ ;  /* 0x0000001032e72819 */ /* 0x000fe200000006ff */
[----:B------:R-:W-:Y:S01]  /*2510*/  FADD.FTZ R222, R210, -R233 ;  /* 0x800000e9d2de7221 */ /* 0x000fe20000010000 */
[----:B------:R-:W-:Y:S01]  /*2520*/  MOV R157, RZ ;  /* 0x000000ff009d7202 */ /* 0x000fe20000000f00 */
[----:B------:R-:W-:Y:S01]  /*2530*/  @P1 FMUL.FTZ R157, R232, R171 ;  /* 0x000000abe89d1220 */ /* 0x000fe20000410000 */
[----:B------:R-:W-:Y:S01]  /*2540*/  ISETP.GE.U32.AND P1, PT, R228, RZ, PT ;  /* 0x000000ffe400720c */ /* 0x000fe20003f26070 */
[----:B------:R-:W-:Y:S01]  /*2550*/  FMUL.FTZ R171, R175, R222 ;  /* 0x000000deafab7220 */ /* 0x000fe20000410000 */
[----:B------:R-:W-:Y:S01]  /*2560*/  FFMA.FTZ R232, R211, R163, R164 ;  /* 0x000000a3d3e87223 */ /* 0x000fe200000100a4 */
[C---:B------:R-:W-:Y:S01]  /*2570*/  @P2 FMUL.FTZ R167, R234.reuse, R230 ;  /* 0x000000e6eaa72220 */ /* 0x040fe20000410000 */
[----:B------:R-:W-:Y:S01]  /*2580*/  @P2 FMUL.FTZ R166, R234, R231 ;  /* 0x000000e7eaa62220 */ /* 0x000fe20000410000 */
[----:B------:R-:W-:Y:S01]  /*2590*/  LOP3.LUT P2, RZ, R229, 0xff0000, RZ, 0xc0, !PT ;  /* 0x00ff0000e5ff7812 */ /* 0x000fe2000784c0ff */
[----:B------:R-:W-:Y:S01]  /*25a0*/  FADD.FTZ R232, R209, -R232 ;  /* 0x800000e8d1e87221 */ /* 0x000fe20000010000 */
[----:B------:R-:W-:Y:S01]  /*25b0*/  @P6 PRMT R230, R158, 0x7632, R230 ;  /* 0x000076329ee66816 */ /* 0x000fe200000000e6 */
[----:B------:R-:W-:Y:S01]  /*25c0*/  FMUL.FTZ R158, R171, R162 ;  /* 0x000000a2ab9e7220 */ /* 0x000fe20000410000 */
[----:B------:R-:W-:Y:S01]  /*25d0*/  ISETP.GE.U32.AND.EX P1, PT, R229, 0x1000000, PT, P1 ;  /* 0x01000000e500780c */ /* 0x000fe20003f26110 */
[----:B------:R-:W-:Y:S01]  /*25e0*/  FMUL.FTZ R231, R175, R232 ;  /* 0x000000e8afe77220 */ /* 0x000fe20000410000 */
[----:B------:R-:W-:Y:S01]  /*25f0*/  FADD.FTZ R232, R206, -R235 ;  /* 0x800000ebcee87221 */ /* 0x000fe20000010000 */
[----:B------:R-:W-:Y:S01]  /*2600*/  FMUL.FTZ R233, R158, UR16 ;  /* 0x000000109ee97c20 */ /* 0x000fe20008410000 */
[----:B------:R-:W-:Y:S01]  /*2610*/  @P6 SHF.L.U32 R158, R24, 0x10, RZ ;  /* 0x00000010189e6819 */ /* 0x000fe200000006ff */
[----:B------:R-:W-:Y:S01]  /*2620*/  FMUL.FTZ R231, R231, R162 ;  /* 0x000000a2e7e77220 */ /* 0x000fe20000410000 */
[----:B------:R-:W-:Y:S01]  /*2630*/  MOV R171, RZ ;  /* 0x000000ff00ab7202 */ /* 0x000fe20000000f00 */
[----:B------:R-:W-:Y:S01]  /*2640*/  FMUL.FTZ R235, R175, R232 ;  /* 0x000000e8afeb7220 */ /* 0x000fe20000410000 */
[----:B------:R-:W-:Y:S01]  /*2650*/  @P6 SHF.L.U32 R230, R230, 0x10, RZ ;  /* 0x00000010e6e66819 */ /* 0x000fe200000006ff */
[----:B------:R-:W-:Y:S01]  /*2660*/  @P6 FMUL.FTZ R171, R233, R158 ;  /* 0x0000009ee9ab6220 */ /* 0x000fe20000410000 */
[----:B------:R-:W-:Y:S01]  /*2670*/  @P2 SHF.L.U32 R158, R159, 0x10, RZ ;  /* 0x000000109f9e2819 */ /* 0x000fe200000006ff */
[----:B------:R-:W-:Y:S01]  /*2680*/  FMUL.FTZ R234, R231, UR16 ;  /* 0x00000010e7ea7c20 */ /* 0x000fe20008410000 */
[----:B------:R-:W-:Y:S01]  /*2690*/  FMUL.FTZ R235, R235, R162 ;  /* 0x000000a2ebeb7220 */ /* 0x000fe20000410000 */
[----:B------:R-:W-:Y:S01]  /*26a0*/  @P1 PRMT R159, R159, 0x7632, R159 ;  /* 0x000076329f9f1816 */ /* 0x000fe2000000009f */
[----:B------:R-:W-:Y:S01]  /*26b0*/  HFMA2 R222, -RZ, RZ, 0, 0 ;  /* 0x00000000ffde7431 */ /* 0x000fe200000001ff */
[----:B------:R-:W-:Y:S01]  /*26c0*/  @P2 SHF.L.U32 R231, R51, 0x10, RZ ;  /* 0x0000001033e72819 */ /* 0x000fe200000006ff */
[----:B------:R-:W-:Y:S01]  /*26d0*/  @P6 FMUL.FTZ R222, R233, R230 ;  /* 0x000000e6e9de6220 */ /* 0x000fe20000410000 */
[----:B------:R-:W-:Y:S01]  /*26e0*/  @P1 SHF.L.U32 R159, R159, 0x10, RZ ;  /* 0x000000109f9f1819 */ /* 0x000fe200000006ff */
[----:B------:R-:W-:Y:S01]  /*26f0*/  FMUL.FTZ R235, R235, UR16 ;  /* 0x00000010ebeb7c20 */ /* 0x000fe20008410000 */
[----:B------:R-:W-:Y:S01]  /*2700*/  @P1 SHF.L.U32 R232, R25, 0x10, RZ ;  /* 0x0000001019e81819 */ /* 0x000fe200000006ff */
[----:B------:R-:W-:Y:S01]  /*2710*/  HFMA2 R233, -RZ, RZ, 0, 0 ;  /* 0x00000000ffe97431 */ /* 0x000fe200000001ff */
[----:B------:R-:W-:Y:S01]  /*2720*/  MOV R230, RZ ;  /* 0x000000ff00e67202 */ /* 0x000fe20000000f00 */
[C---:B------:R-:W-:Y:S01]  /*2730*/  @P2 FMUL.FTZ R233, R234.reuse, R158 ;  /* 0x0000009eeae92220 */ /* 0x040fe20000410000 */
[----:B------:R-:W-:Y:S01]  /*2740*/  @P2 FMUL.FTZ R230, R234, R231 ;  /* 0x000000e7eae62220 */ /* 0x000fe20000410000 */
[----:B------:R-:W-:Y:S01]  /*2750*/  HFMA2 R158, -RZ, RZ, 0, 0 ;  /* 0x00000000ff9e7431 */ /* 0x000fe200000001ff */
[----:B------:R-:W-:Y:S01]  /*2760*/  MOV R231, RZ ;  /* 0x000000ff00e77202 */ /* 0x000fe20000000f00 */
[C---:B------:R-:W-:Y:S01]  /*2770*/  @P1 FMUL.FTZ R158, R235.reuse, R159 ;  /* 0x0000009feb9e1220 */ /* 0x040fe20000410000 */
[----:B------:R-:W-:Y:S01]  /*2780*/  @P1 FMUL.FTZ R231, R235, R232 ;  /* 0x000000e8ebe71220 */ /* 0x000fe20000410000 */
[----:B------:R-:W-:Y:S01]  /*2790*/  F2FP.BF16.F32.PACK_AB R157, R157, R156 ;  /* 0x0000009c9d9d723e */ /* 0x000fe200000010ff */
        /* <DEDUP_REMOVED lines=8> */
[----:B------:R-:W-:-:S02]  /*2820*/  F2FP.BF16.F32.PACK_AB R159, R231, R230 ;  /* 0x000000e6e79f723e */ /* 0x000fc400000010ff */
[----:B------:R-:W-:Y:S02]  /*2830*/  F2FP.BF16.F32.PACK_AB R158, R171, R166 ;  /* 0x000000a6ab9e723e */ /* 0x000fe400000010ff */
[----:B------:R-:W-:Y:S01]  /*2840*/  F2FP.BF16.F32.PACK_AB R156, R161, R160 ;  /* 0x000000a0a19c723e */ /* 0x000fe200000010ff */
[----:B------:R-:W-:Y:S06]  /*2850*/  BRA `(.L_x_3760) ;  /* 0x00000014004c7947 */ /* 0x000fec0003800000 */
.L_x_3759:
[-C--:B------:R-:W-:Y:S01]  /*2860*/  FFMA.FTZ R148, R223, R163.reuse, R164 ;  /* 0x000000a3df947223 */ /* 0x080fe200000100a4 */
[C---:B------:R-:W-:Y:S01]  /*2870*/  LOP3.LUT P1, RZ, R228.reuse, 0xff, RZ, 0xc0, !PT ;  /* 0x000000ffe4ff7812 */ /* 0x040fe2000782c0ff */
[----:B------:R-:W-:Y:S01]  /*2880*/  HFMA2 R165, -RZ, RZ, 0, 0 ;  /* 0x00000000ffa57431 */ /* 0x000fe200000001ff */
[C---:B------:R-:W-:Y:S01]  /*2890*/  LOP3.LUT P2, RZ, R228.reuse, 0xff00, RZ, 0xc0, !PT ;  /* 0x0000ff00e4ff7812 */ /* 0x040fe2000784c0ff */
[----:B------:R-:W-:Y:S01]  /*28a0*/  FADD.FTZ R148, R221, -R148 ;  /* 0x80000094dd947221 */ /* 0x000fe20000010000 */
[----:B------:R-:W-:Y:S01]  /*28b0*/  FFMA.FTZ R152, R219, R163, R164 ;  /* 0x000000a3db987223 */ /* 0x000fe200000100a4 */
[----:B------:R-:W-:Y:S02]  /*28c0*/  LOP3.LUT P6, RZ, R228, 0xff0000, RZ, 0xc0, !PT ;  /* 0x00ff0000e4ff7812 */ /* 0x000fe400078cc0ff */
[----:B------:R-:W-:Y:S01]  /*28d0*/  CS2R R160, SRZ ;  /* 0x0000000000a07805 */ /* 0x000fe2000001ff00 */
[----:B------:R-:W-:Y:S01]  /*28e0*/  FMUL.FTZ R148, R175, R148 ;  /* 0x00000094af947220 */ /* 0x000fe20000410000 */
[----:B------:R-:W-:Y:S01]  /*28f0*/  FADD.FTZ R152, R217, -R152 ;  /* 0x80000098d9987221 */ /* 0x000fe20000010000 */
[----:B------:R-:W-:-:S02]  /*2900*/  CS2R R168, SRZ ;  /* 0x0000000000a87805 */ /* 0x000fc4000001ff00 */
[----:B------:R-:W-:Y:S01]  /*2910*/  MOV R166, RZ ;  /* 0x000000ff00a67202 */ /* 0x000fe20000000f00 */
[----:B------:R-:W-:Y:S01]  /*2920*/  FMUL.FTZ R149, R148, R162 ;  /* 0x000000a294957220 */ /* 0x000fe20000410000 */
[-CC-:B------:R-:W-:Y:S01]  /*2930*/  FFMA.FTZ R231, R212, R163.reuse, R164.reuse ;  /* 0x000000a3d4e77223 */ /* 0x180fe200000100a4 */
[----:B-----5:R-:W-:Y:S01]  /*2940*/  @P1 SHF.L.U32 R150, R156, 0x10, RZ ;  /* 0x000000109c961819 */ /* 0x020fe200000006ff */
[-CC-:B------:R-:W-:Y:S01]  /*2950*/  FFMA.FTZ R233, R208, R163.reuse, R164.reuse ;  /* 0x000000a3d0e97223 */ /* 0x180fe200000100a4 */
[----:B------:R-:W-:Y:S01]  /*2960*/  FMUL.FTZ R153, R149, UR16 ;  /* 0x0000001095997c20 */ /* 0x000fe20008410000 */
[----:B------:R-:W-:Y:S01]  /*2970*/  FFMA.FTZ R149, R220, R163, R164 ;  /* 0x000000a3dc957223 */ /* 0x000fe200000100a4 */
[----:B------:R-:W-:Y:S01]  /*2980*/  @P2 PRMT R156, R156, 0x7632, R156 ;  /* 0x000076329c9c2816 */ /* 0x000fe2000000009c */
[----:B------:R-:W-:Y:S01]  /*2990*/  FADD.FTZ R232, R206, -R233 ;  /* 0x800000e9cee87221 */ /* 0x000fe20000010000 */
[----:B------:R-:W-:Y:S01]  /*29a0*/  @P1 FMUL.FTZ R165, R150, R153 ;  /* 0x0000009996a51220 */ /* 0x000fe20000410000 */
[----:B------:R-:W-:Y:S01]  /*29b0*/  FADD.FTZ R150, R218, -R149 ;  /* 0x80000095da967221 */ /* 0x000fe20000010000 */
[----:B------:R-:W-:-:S02]  /*29c0*/  @P1 SHF.L.U32 R154, R48, 0x10, RZ ;  /* 0x00000010309a1819 */ /* 0x000fc400000006ff */
[----:B------:R-:W-:Y:S01]  /*29d0*/  @P2 SHF.L.U32 R170, R22, 0x10, RZ ;  /* 0x0000001016aa2819 */ /* 0x000fe200000006ff */
[C---:B------:R-:W-:Y:S01]  /*29e0*/  FMUL.FTZ R149, R175.reuse, R150 ;  /* 0x00000096af957220 */ /* 0x040fe20000410000 */
[----:B------:R-:W-:Y:S01]  /*29f0*/  FMUL.FTZ R150, R175, R152 ;  /* 0x00000098af967220 */ /* 0x000fe20000410000 */
[----:B------:R-:W-:Y:S01]  /*2a00*/  @P2 SHF.L.U32 R156, R156, 0x10, RZ ;  /* 0x000000109c9c2819 */ /* 0x000fe200000006ff */
[----:B------:R-:W-:Y:S01]  /*2a10*/  @P1 FMUL.FTZ R161, R154, R153 ;  /* 0x000000999aa11220 */ /* 0x000fe20000410000 */
[-C--:B------:R-:W-:Y:S01]  /*2a20*/  FMUL.FTZ R151, R149, R162.reuse ;  /* 0x000000a295977220 */ /* 0x080fe20000410000 */
[----:B------:R-:W-:Y:S01]  /*2a30*/  FMUL.FTZ R152, R150, R162 ;  /* 0x000000a296987220 */ /* 0x000fe20000410000 */
[----:B------:R-:W-:Y:S01]  /*2a40*/  @P6 SHF.L.U32 R155, R157, 0x10, RZ ;  /* 0x000000109d9b6819 */ /* 0x000fe200000006ff */
[--C-:B------:R-:W-:Y:S01]  /*2a50*/  FFMA.FTZ R154, R215, R163, R164.reuse ;  /* 0x000000a3d79a7223 */ /* 0x100fe200000100a4 */
[----:B------:R-:W-:Y:S01]  /*2a60*/  FMUL.FTZ R151, R151, UR16 ;  /* 0x0000001097977c20 */ /* 0x000fe20008410000 */
[----:B------:R-:W-:Y:S01]  /*2a70*/  @P6 SHF.L.U32 R167, R49, 0x10, RZ ;  /* 0x0000001031a76819 */ /* 0x000fe200000006ff */
[----:B------:R-:W-:Y:S01]  /*2a80*/  FMUL.FTZ R152, R152, UR16 ;  /* 0x0000001098987c20 */ /* 0x000fe20008410000 */
[----:B------:R-:W-:Y:S01]  /*2a90*/  LOP3.LUT P1, RZ, R228, 0xff000000, RZ, 0xc0, !PT ;  /* 0xff000000e4ff7812 */ /* 0x000fe2000782c0ff */
[-C--:B------:R-:W-:Y:S01]  /*2aa0*/  @P2 FMUL.FTZ R168, R156, R151.reuse ;  /* 0x000000979ca82220 */ /* 0x080fe20000410000 */
[----:B------:R-:W-:Y:S01]  /*2ab0*/  @P2 FMUL.FTZ R160, R170, R151 ;  /* 0x00000097aaa02220 */ /* 0x000fe20000410000 */
[----:B------:R-:W-:Y:S01]  /*2ac0*/  FFMA.FTZ R151, R216, R163, R164 ;  /* 0x000000a3d8977223 */ /* 0x000fe200000100a4 */
[-C--:B------:R-:W-:Y:S01]  /*2ad0*/  @P6 FMUL.FTZ R169, R155, R152.reuse ;  /* 0x000000989ba96220 */ /* 0x080fe20000410000 */
[----:B------:R-:W-:Y:S01]  /*2ae0*/  @P6 FMUL.FTZ R166, R167, R152 ;  /* 0x00000098a7a66220 */ /* 0x000fe20000410000 */
[----:B------:R-:W-:Y:S01]  /*2af0*/  LOP3.LUT P2, RZ, R229, 0xff, RZ, 0xc0, !PT ;  /* 0x000000ffe5ff7812 */ /* 0x000fe2000784c0ff */
[----:B------:R-:W-:Y:S01]  /*2b00*/  FADD.FTZ R152, R214, -R151 ;  /* 0x80000097d6987221 */ /* 0x000fe20000010000 */
[----:B------:R-:W-:Y:S01]  /*2b10*/  FADD.FTZ R154, R213, -R154 ;  /* 0x8000009ad59a7221 */ /* 0x000fe20000010000 */
[----:B------:R-:W-:-:S02]  /*2b20*/  LOP3.LUT P6, RZ, R229, 0xff00, RZ, 0xc0, !PT ;  /* 0x0000ff00e5ff7812 */ /* 0x000fc400078cc0ff */
[----:B------:R-:W-:Y:S01]  /*2b30*/  CS2R R170, SRZ ;  /* 0x0000000000aa7805 */ /* 0x000fe2000001ff00 */
[C---:B------:R-:W-:Y:S01]  /*2b40*/  FMUL.FTZ R151, R175.reuse, R152 ;  /* 0x00000098af977220 */ /* 0x040fe20000410000 */
[----:B------:R-:W-:Y:S01]  /*2b50*/  FMUL.FTZ R152, R175, R154 ;  /* 0x0000009aaf987220 */ /* 0x000fe20000410000 */
[----:B------:R-:W-:Y:S01]  /*2b60*/  @P1 PRMT R157, R157, 0x7632, R157 ;  /* 0x000076329d9d1816 */ /* 0x000fe2000000009d */
[----:B------:R-:W-:Y:S02]  /*2b70*/  HFMA2 R167, -RZ, RZ, 0, 0 ;  /* 0x00000000ffa77431 */ /* 0x000fe400000001ff */
        /* <DEDUP_REMOVED lines=8> */
[-C--:B------:R-:W-:Y:S01]  /*2c00*/  @P1 FMUL.FTZ R170, R222, R153.reuse ;  /* 0x00000099deaa1220 */ /* 0x080fe20000410000 */
[----:B------:R-:W-:Y:S01]  /*2c10*/  FADD.FTZ R222, R210, -R231 ;  /* 0x800000e7d2de7221 */ /* 0x000fe20000010000 */
[----:B------:R-:W-:Y:S01]  /*2c20*/  @P1 FMUL.FTZ R167, R230, R153 ;  /* 0x00000099e6a71220 */ /* 0x000fe20000410000 */
[----:B------:R-:W-:Y:S01]  /*2c30*/  MOV R156, RZ ;  /* 0x000000ff009c7202 */ /* 0x000fe20000000f00 */
[----:B------:R-:W-:Y:S01]  /*2c40*/  @P2 FMUL.FTZ R171, R155, R154 ;  /* 0x0000009a9bab2220 */ /* 0x000fe20000410000 */
[----:B------:R-:W-:Y:S01]  /*2c50*/  FMUL.FTZ R153, R175, R222 ;  /* 0x000000deaf997220 */ /* 0x000fe20000410000 */
[----:B------:R-:W-:Y:S01]  /*2c60*/  @P2 FMUL.FTZ R156, R157, R154 ;  /* 0x0000009a9d9c2220 */ /* 0x000fe20000410000 */
[----:B------:R-:W-:Y:S01]  /*2c70*/  @P6 PRMT R158, R158, 0x7632, R158 ;  /* 0x000076329e9e6816 */ /* 0x000fe2000000009e */
[----:B------:R-:W-:Y:S01]  /*2c80*/  FFMA.FTZ R230, R211, R163, R164 ;  /* 0x000000a3d3e67223 */ /* 0x000fe200000100a4 */
[----:B------:R-:W-:Y:S01]  /*2c90*/  FMUL.FTZ R154, R153, R162 ;  /* 0x000000a2999a7220 */ /* 0x000fe20000410000 */
[----:B------:R-:W-:Y:S01]  /*2ca0*/  @P6 SHF.L.U32 R231, R24, 0x10, RZ ;  /* 0x0000001018e76819 */ /* 0x000fe200000006ff */
[----:B------:R-:W-:Y:S01]  /*2cb0*/  HFMA2 R222, -RZ, RZ, 0, 0 ;  /* 0x00000000ffde7431 */ /* 0x000fe200000001ff */
[----:B------:R-:W-:Y:S01]  /*2cc0*/  @P6 SHF.L.U32 R155, R158, 0x10, RZ ;  /* 0x000000109e9b6819 */ /* 0x000fe200000006ff */
[----:B------:R-:W-:Y:S01]  /*2cd0*/  FMUL.FTZ R154, R154, UR16 ;  /* 0x000000109a9a7c20 */ /* 0x000fe20008410000 */
[----:B------:R-:W-:Y:S01]  /*2ce0*/  ISETP.GE.U32.AND P1, PT, R228, RZ, PT ;  /* 0x000000ffe400720c */ /* 0x000fe20003f26070 */
[----:B------:R-:W-:Y:S01]  /*2cf0*/  FADD.FTZ R230, R209, -R230 ;  /* 0x800000e6d1e67221 */ /* 0x000fe20000010000 */
[----:B------:R-:W-:Y:S01]  /*2d00*/  MOV R157, RZ ;  /* 0x000000ff009d7202 */ /* 0x000fe20000000f00 */
[-C--:B------:R-:W-:Y:S01]  /*2d10*/  @P6 FMUL.FTZ R222, R155, R154.reuse ;  /* 0x0000009a9bde6220 */ /* 0x080fe20000410000 */
[----:B------:R-:W-:Y:S01]  /*2d20*/  LOP3.LUT P2, RZ, R229, 0xff0000, RZ, 0xc0, !PT ;  /* 0x00ff0000e5ff7812 */ /* 0x000fe2000784c0ff */
[----:B------:R-:W-:Y:S01]  /*2d30*/  @P6 FMUL.FTZ R157, R231, R154 ;  /* 0x0000009ae79d6220 */ /* 0x000fe20000410000 */
[----:B------:R-:W-:Y:S01]  /*2d40*/  ISETP.GE.U32.AND.EX P1, PT, R229, 0x1000000, PT, P1 ;  /* 0x01000000e500780c */ /* 0x000fe20003f26110 */
[----:B------:R-:W-:Y:S01]  /*2d50*/  FMUL.FTZ R154, R175, R230 ;  /* 0x000000e6af9a7220 */ /* 0x000fe20000410000 */
[----:B------:R-:W-:Y:S01]  /*2d60*/  HFMA2 R231, -RZ, RZ, 0, 0 ;  /* 0x00000000ffe77431 */ /* 0x000fe200000001ff */
[----:B------:R-:W-:Y:S01]  /*2d70*/  MOV R158, RZ ;  /* 0x000000ff009e7202 */ /* 0x000fe20000000f00 */
[----:B------:R-:W-:Y:S01]  /*2d80*/  FADD.FTZ R165, R100, R165 ;  /* 0x000000a564a57221 */ /* 0x000fe20000010000 */
[----:B------:R-:W-:Y:S01]  /*2d90*/  FMUL.FTZ R155, R154, R162 ;  /* 0x000000a29a9b7220 */ /* 0x000fe20000410000 */
[----:B------:R-:W-:Y:S01]  /*2da0*/  FADD.FTZ R168, R101, R168 ;  /* 0x000000a865a87221 */ /* 0x000fe20000010000 */
[----:B------:R-:W-:Y:S01]  /*2db0*/  FADD.FTZ R169, R102, R169 ;  /* 0x000000a966a97221 */ /* 0x000fe20000010000 */
[----:B------:R-:W-:Y:S01]  /*2dc0*/  FADD.FTZ R170, R103, R170 ;  /* 0x000000aa67aa7221 */ /* 0x000fe20000010000 */
[----:B------:R-:W-:Y:S01]  /*2dd0*/  FMUL.FTZ R230, R155, UR16 ;  /* 0x000000109be67c20 */ /* 0x000fe20008410000 */
[----:B------:R-:W-:Y:S01]  /*2de0*/  FMUL.FTZ R155, R175, R232 ;  /* 0x000000e8af9b7220 */ /* 0x000fe20000410000 */
[C---:B------:R-:W-:Y:S01]  /*2df0*/  @P2 SHF.L.U32 R233, R159.reuse, 0x10, RZ ;  /* 0x000000109fe92819 */ /* 0x040fe200000006ff */
[----:B------:R-:W-:Y:S01]  /*2e00*/  FADD.FTZ R104, R104, R171 ;  /* 0x000000ab68687221 */ /* 0x000fe20000010000 */
[----:B------:R-:W-:Y:S01]  /*2e10*/  @P1 PRMT R232, R159, 0x7632, R232 ;  /* 0x000076329fe81816 */ /* 0x000fe200000000e8 */
[----:B------:R-:W-:Y:S01]  /*2e20*/  FMUL.FTZ R159, R155, R162 ;  /* 0x000000a29b9f7220 */ /* 0x000fe20000410000 */
[----:B------:R-:W-:Y:S01]  /*2e30*/  @P2 SHF.L.U32 R235, R51, 0x10, RZ ;  /* 0x0000001033eb2819 */ /* 0x000fe200000006ff */
[-C--:B------:R-:W-:Y:S01]  /*2e40*/  @P2 FMUL.FTZ R231, R233, R230.reuse ;  /* 0x000000e6e9e72220 */ /* 0x080fe20000410000 */
[----:B------:R-:W-:Y:S01]  /*2e50*/  @P1 SHF.L.U32 R234, R25, 0x10, RZ ;  /* 0x0000001019ea1819 */ /* 0x000fe200000006ff */
[----:B------:R-:W-:Y:S01]  /*2e60*/  FMUL.FTZ R159, R159, UR16 ;  /* 0x000000109f9f7c20 */ /* 0x000fe20008410000 */
[----:B------:R-:W-:Y:S01]  /*2e70*/  @P1 SHF.L.U32 R232, R232, 0x10, RZ ;  /* 0x00000010e8e81819 */ /* 0x000fe200000006ff */
[----:B------:R-:W-:Y:S01]  /*2e80*/  @P2 FMUL.FTZ R158, R235, R230 ;  /* 0x000000e6eb9e2220 */ /* 0x000fe20000410000 */
[----:B------:R-:W-:Y:S01]  /*2e90*/  MOV R233, RZ ;  /* 0x000000ff00e97202 */ /* 0x000fe20000000f00 */
[----:B------:R-:W-:Y:S01]  /*2ea0*/  @P1 FMUL.FTZ R233, R234, R159 ;  /* 0x0000009feae91220 */ /* 0x000fe20000410000 */
[----:B------:R-:W-:-:S02]  /*2eb0*/  HFMA2 R230, -RZ, RZ, 0, 0 ;  /* 0x00000000ffe67431 */ /* 0x000fc400000001ff */
[----:B------:R-:W-:Y:S01]  /*2ec0*/  @P1 FMUL.FTZ R230, R232, R159 ;  /* 0x0000009fe8e61220 */ /* 0x000fe20000410000 */
[----:B------:R-:W-:Y:S01]  /*2ed0*/  FADD.FTZ R105, R105, R222 ;  /* 0x000000de69697221 */ /* 0x000fe20000010000 */
[----:B------:R-:W-:Y:S01]  /*2ee0*/  FADD.FTZ R106, R106, R231 ;  /* 0x000000e76a6a7221 */ /* 0x000fe20000010000 */
[----:B------:R-:W-:Y:S01]  /*2ef0*/  F2FP.BF16.F32.PACK_AB R159, R233, R158 ;  /* 0x0000009ee99f723e */ /* 0x000fe200000010ff */
[----:B------:R-:W-:Y:S01]  /*2f00*/  FADD.FTZ R107, R107, R230 ;  /* 0x000000e66b6b7221 */ /* 0x000fe20000010000 */
[----:B------:R-:W-:Y:S02]  /*2f10*/  F2FP.BF16.F32.PACK_AB R158, R157, R156 ;  /* 0x0000009c9d9e723e */ /* 0x000fe400000010ff */
[----:B------:R-:W-:Y:S02]  /*2f20*/  F2FP.BF16.F32.PACK_AB R157, R167, R166 ;  /* 0x000000a6a79d723e */ /* 0x000fe400000010ff */
[----:B------:R-:W-:Y:S01]  /*2f30*/  F2FP.BF16.F32.PACK_AB R156, R160, R161 ;  /* 0x000000a1a09c723e */ /* 0x000fe200000010ff */
[----:B------:R-:W-:Y:S06]  /*2f40*/  BRA `(.L_x_3760) ;  /* 0x0000000c00907947 */ /* 0x000fec0003800000 */
.L_x_3758:
        /* <DEDUP_REMOVED lines=13> */
[----:B------:R-:W-:Y:S01]  /*3020*/  FFMA.FTZ R161, R175, R160, R124 ;  /* 0x000000a0afa17223 */ /* 0x000fe2000001007c */
[----:B------:R-:W-:Y:S01]  /*3030*/  MOV R160, RZ ;  /* 0x000000ff00a07202 */ /* 0x000fe20000000f00 */
[----:B------:R-:W-:Y:S01]  /*3040*/  FFMA.FTZ R232, R215, R163, R164 ;  /* 0x000000a3d7e87223 */ /* 0x000fe200000100a4 */
[----:B------:R-:W-:-:S02]  /*3050*/  HFMA2 R170, -RZ, RZ, 0, 0 ;  /* 0x00000000ffaa7431 */ /* 0x000fc400000001ff */
[----:B------:R-:W-:Y:S01]  /*3060*/  FMUL.FTZ R161, R161, R162 ;  /* 0x000000a2a1a17220 */ /* 0x000fe20000410000 */
[-CC-:B------:R-:W-:Y:S01]  /*3070*/  FFMA.FTZ R233, R212, R163.reuse, R164.reuse ;  /* 0x000000a3d4e97223 */ /* 0x180fe200000100a4 */
[----:B-----5:R-:W-:Y:S01]  /*3080*/  @P1 SHF.L.U32 R167, R156, 0x10, RZ ;  /* 0x000000109ca71819 */ /* 0x020fe200000006ff */
[----:B------:R-:W-:Y:S01]  /*3090*/  FFMA.FTZ R235, R208, R163, R164 ;  /* 0x000000a3d0eb7223 */ /* 0x000fe200000100a4 */
[----:B------:R-:W-:Y:S01]  /*30a0*/  FMUL.FTZ R166, R161, UR16 ;  /* 0x00000010a1a67c20 */ /* 0x000fe20008410000 */
[----:B------:R-:W-:Y:S01]  /*30b0*/  FFMA.FTZ R161, R175, R168, R125 ;  /* 0x000000a8afa17223 */ /* 0x000fe2000001007d */
[----:B------:R-:W-:Y:S01]  /*30c0*/  @P2 PRMT R156, R156, 0x7632, R156 ;  /* 0x000076329c9c2816 */ /* 0x000fe2000000009c */
[----:B------:R-:W-:Y:S02]  /*30d0*/  HFMA2 R168, -RZ, RZ, 0, 0 ;  /* 0x00000000ffa87431 */ /* 0x000fe400000001ff */
[----:B------:R-:W-:Y:S01]  /*30e0*/  @P1 FMUL.FTZ R165, R167, R166 ;  /* 0x000000a6a7a51220 */ /* 0x000fe20000410000 */
[----:B------:R-:W-:Y:S01]  /*30f0*/  FMUL.FTZ R161, R161, R162 ;  /* 0x000000a2a1a17220 */ /* 0x000fe20000410000 */
[----:B------:R-:W-:-:S02]  /*3100*/  @P2 SHF.L.U32 R167, R156, 0x10, RZ ;  /* 0x000000109ca72819 */ /* 0x000fc400000006ff */
[----:B------:R-:W-:Y:S01]  /*3110*/  @P1 SHF.L.U32 R169, R48, 0x10, RZ ;  /* 0x0000001030a91819 */ /* 0x000fe200000006ff */
[----:B------:R-:W-:Y:S01]  /*3120*/  FMUL.FTZ R156, R161, UR16 ;  /* 0x00000010a19c7c20 */ /* 0x000fe20008410000 */
[----:B------:R-:W-:Y:S01]  /*3130*/  MOV R161, RZ ;  /* 0x000000ff00a17202 */ /* 0x000fe20000000f00 */
[----:B------:R-:W-:Y:S01]  /*3140*/  FADD.FTZ R165, R100, R165 ;  /* 0x000000a564a57221 */ /* 0x000fe20000010000 */
[----:B------:R-:W-:Y:S01]  /*3150*/  @P6 SHF.L.U32 R230, R49, 0x10, RZ ;  /* 0x0000001031e66819 */ /* 0x000fe200000006ff */
[----:B------:R-:W-:Y:S01]  /*3160*/  @P2 FMUL.FTZ R168, R167, R156 ;  /* 0x0000009ca7a82220 */ /* 0x000fe20000410000 */
[-CC-:B------:R-:W-:Y:S01]  /*3170*/  FFMA.FTZ R167, R216, R163.reuse, R164.reuse ;  /* 0x000000a3d8a77223 */ /* 0x180fe200000100a4 */
[----:B------:R-:W-:Y:S01]  /*3180*/  @P1 FMUL.FTZ R160, R169, R166 ;  /* 0x000000a6a9a01220 */ /* 0x000fe20000410000 */
[----:B------:R-:W-:Y:S01]  /*3190*/  FFMA.FTZ R166, R219, R163, R164 ;  /* 0x000000a3dba67223 */ /* 0x000fe200000100a4 */
[----:B------:R-:W-:Y:S01]  /*31a0*/  LOP3.LUT P1, RZ, R228, 0xff000000, RZ, 0xc0, !PT ;  /* 0xff000000e4ff7812 */ /* 0x000fe2000782c0ff */
[----:B------:R-:W-:Y:S01]  /*31b0*/  FADD.FTZ R222, R214, -R167 ;  /* 0x800000a7d6de7221 */ /* 0x000fe20000010000 */
[----:B------:R-:W-:Y:S01]  /*31c0*/  @P2 SHF.L.U32 R169, R22, 0x10, RZ ;  /* 0x0000001016a92819 */ /* 0x000fe200000006ff */
[----:B------:R-:W-:Y:S01]  /*31d0*/  FADD.FTZ R166, R217, -R166 ;  /* 0x800000a6d9a67221 */ /* 0x000fe20000010000 */
[----:B------:R-:W-:Y:S01]  /*31e0*/  FADD.FTZ R168, R101, R168 ;  /* 0x000000a865a87221 */ /* 0x000fe20000010000 */
[----:B------:R-:W-:-:S02]  /*31f0*/  FFMA.FTZ R171, R175, R222, R127 ;  /* 0x000000deafab7223 */ /* 0x000fc4000001007f */
[----:B------:R-:W-:Y:S01]  /*3200*/  FFMA.FTZ R167, R175, R166, R126 ;  /* 0x000000a6afa77223 */ /* 0x000fe2000001007e */
[----:B------:R-:W-:Y:S01]  /*3210*/  @P2 FMUL.FTZ R161, R169, R156 ;  /* 0x0000009ca9a12220 */ /* 0x000fe20000410000 */
[-C--:B------:R-:W-:Y:S01]  /*3220*/  FMUL.FTZ R171, R171, R162.reuse ;  /* 0x000000a2abab7220 */ /* 0x080fe20000410000 */
[----:B------:R-:W-:Y:S01]  /*3230*/  LOP3.LUT P2, RZ, R229, 0xff, RZ, 0xc0, !PT ;  /* 0x000000ffe5ff7812 */ /* 0x000fe2000784c0ff */
[----:B------:R-:W-:Y:S01]  /*3240*/  FMUL.FTZ R167, R167, R162 ;  /* 0x000000a2a7a77220 */ /* 0x000fe20000410000 */
[----:B------:R-:W-:Y:S01]  /*3250*/  @P6 SHF.L.U32 R166, R157, 0x10, RZ ;  /* 0x000000109da66819 */ /* 0x000fe200000006ff */
[----:B------:R-:W-:Y:S01]  /*3260*/  FMUL.FTZ R222, R171, UR16 ;  /* 0x00000010abde7c20 */ /* 0x000fe20008410000 */
[----:B------:R-:W-:Y:S01]  /*3270*/  FADD.FTZ R171, R213, -R232 ;  /* 0x800000e8d5ab7221 */ /* 0x000fe20000010000 */
[----:B------:R-:W-:Y:S01]  /*3280*/  @P1 PRMT R157, R157, 0x7632, R157 ;  /* 0x000076329d9d1816 */ /* 0x000fe2000000009d */
[----:B------:R-:W-:Y:S01]  /*3290*/  FMUL.FTZ R167, R167, UR16 ;  /* 0x00000010a7a77c20 */ /* 0x000fe20008410000 */
[----:B------:R-:W-:-:S02]  /*32a0*/  HFMA2 R169, -RZ, RZ, 0, 0 ;  /* 0x00000000ffa97431 */ /* 0x000fc400000001ff */
[----:B------:R-:W-:Y:S01]  /*32b0*/  FFMA.FTZ R171, R175, R171, R128 ;  /* 0x000000abafab7223 */ /* 0x000fe20000010080 */
[----:B------:R-:W-:Y:S01]  /*32c0*/  MOV R156, RZ ;  /* 0x000000ff009c7202 */ /* 0x000fe20000000f00 */
[-C--:B------:R-:W-:Y:S01]  /*32d0*/  @P6 FMUL.FTZ R169, R166, R167.reuse ;  /* 0x000000a7a6a96220 */ /* 0x080fe20000410000 */
[----:B------:R-:W-:Y:S01]  /*32e0*/  @P1 SHF.L.U32 R157, R157, 0x10, RZ ;  /* 0x000000109d9d1819 */ /* 0x000fe200000006ff */
[----:B------:R-:W-:Y:S01]  /*32f0*/  @P6 FMUL.FTZ R156, R230, R167 ;  /* 0x000000a7e69c6220 */ /* 0x000fe20000410000 */
[----:B------:R-:W-:Y:S01]  /*3300*/  LOP3.LUT P6, RZ, R229, 0xff00, RZ, 0xc0, !PT ;  /* 0x0000ff00e5ff7812 */ /* 0x000fe200078cc0ff */
[----:B------:R-:W-:Y:S01]  /*3310*/  FMUL.FTZ R171, R171, R162 ;  /* 0x000000a2abab7220 */ /* 0x000fe20000410000 */
[----:B------:R-:W-:Y:S01]  /*3320*/  @P1 SHF.L.U32 R231, R23, 0x10, RZ ;  /* 0x0000001017e71819 */ /* 0x000fe200000006ff */
[-C--:B------:R-:W-:Y:S01]  /*3330*/  @P1 FMUL.FTZ R170, R157, R222.reuse ;  /* 0x000000de9daa1220 */ /* 0x080fe20000410000 */
[----:B------:R-:W-:Y:S01]  /*3340*/  MOV R157, RZ ;  /* 0x000000ff009d7202 */ /* 0x000fe20000000f00 */
[----:B------:R-:W-:Y:S01]  /*3350*/  FMUL.FTZ R171, R171, UR16 ;  /* 0x00000010abab7c20 */ /* 0x000fe20008410000 */
[----:B------:R-:W-:Y:S01]  /*3360*/  @P2 SHF.L.U32 R230, R158, 0x10, RZ ;  /* 0x000000109ee62819 */ /* 0x000fe200000006ff */
[----:B------:R-:W-:Y:S01]  /*3370*/  @P1 FMUL.FTZ R157, R231, R222 ;  /* 0x000000dee79d1220 */ /* 0x000fe20000410000 */
[----:B------:R-:W-:Y:S01]  /*3380*/  @P2 SHF.L.U32 R232, R50, 0x10, RZ ;  /* 0x0000001032e82819 */ /* 0x000fe200000006ff */
[----:B------:R-:W-:Y:S01]  /*3390*/  FADD.FTZ R222, R210, -R233 ;  /* 0x800000e9d2de7221 */ /* 0x000fe20000010000 */
[----:B------:R-:W-:-:S02]  /*33a0*/  CS2R R166, SRZ ;  /* 0x0000000000a67805 */ /* 0x000fc4000001ff00 */
[----:B------:R-:W-:Y:S01]  /*33b0*/  ISETP.GE.U32.AND P1, PT, R228, RZ, PT ;  /* 0x000000ffe400720c */ /* 0x000fe20003f26070 */
[-C--:B------:R-:W-:Y:S01]  /*33c0*/  @P2 FMUL.FTZ R167, R230, R171.reuse ;  /* 0x000000abe6a72220 */ /* 0x080fe20000410000 */
[----:B------:R-:W-:Y:S01]  /*33d0*/  @P2 FMUL.FTZ R166, R232, R171 ;  /* 0x000000abe8a62220 */ /* 0x000fe20000410000 */
[----:B------:R-:W-:Y:S01]  /*33e0*/  FFMA.FTZ R171, R175, R222, R129 ;  /* 0x000000deafab7223 */ /* 0x000fe20000010081 */
[----:B------:R-:W-:Y:S01]  /*33f0*/  @P6 PRMT R230, R158, 0x7632, R230 ;  /* 0x000076329ee66816 */ /* 0x000fe200000000e6 */
[----:B------:R-:W-:Y:S01]  /*3400*/  FFMA.FTZ R232, R211, R163, R164 ;  /* 0x000000a3d3e87223 */ /* 0x000fe200000100a4 */
[----:B------:R-:W-:Y:S02]  /*3410*/  HFMA2 R222, -RZ, RZ, 0, 0 ;  /* 0x00000000ffde7431 */ /* 0x000fe400000001ff */
[----:B------:R-:W-:Y:S01]  /*3420*/  FMUL.FTZ R158, R171, R162 ;  /* 0x000000a2ab9e7220 */ /* 0x000fe20000410000 */
[----:B------:R-:W-:Y:S01]  /*3430*/  @P6 SHF.L.U32 R231, R230, 0x10, RZ ;  /* 0x00000010e6e76819 */ /* 0x000fe200000006ff */
[----:B------:R-:W-:Y:S01]  /*3440*/  FADD.FTZ R232, R209, -R232 ;  /* 0x800000e8d1e87221 */ /* 0x000fe20000010000 */
[C---:B------:R-:W-:Y:S01]  /*3450*/  ISETP.GE.U32.AND.EX P1, PT, R229.reuse, 0x1000000, PT, P1 ;  /* 0x01000000e500780c */ /* 0x040fe20003f26110 */
[----:B------:R-:W-:Y:S01]  /*3460*/  FMUL.FTZ R158, R158, UR16 ;  /* 0x000000109e9e7c20 */ /* 0x000fe20008410000 */
[----:B------:R-:W-:Y:S01]  /*3470*/  LOP3.LUT P2, RZ, R229, 0xff0000, RZ, 0xc0, !PT ;  /* 0x00ff0000e5ff7812 */ /* 0x000fe2000784c0ff */
[----:B------:R-:W-:Y:S01]  /*3480*/  FADD.FTZ R169, R102, R169 ;  /* 0x000000a966a97221 */ /* 0x000fe20000010000 */
[----:B------:R-:W-:Y:S01]  /*3490*/  @P6 SHF.L.U32 R233, R24, 0x10, RZ ;  /* 0x0000001018e96819 */ /* 0x000fe200000006ff */
[----:B------:R-:W-:Y:S01]  /*34a0*/  @P6 FMUL.FTZ R222, R231, R158 ;  /* 0x0000009ee7de6220 */ /* 0x000fe20000410000 */
[----:B------:R-:W-:Y:S01]  /*34b0*/  FFMA.FTZ R231, R175, R232, R130 ;  /* 0x000000e8afe77223 */ /* 0x000fe20000010082 */
[----:B------:R-:W-:Y:S01]  /*34c0*/  FADD.FTZ R232, R206, -R235 ;  /* 0x800000ebcee87221 */ /* 0x000fe20000010000 */
[----:B------:R-:W-:Y:S01]  /*34d0*/  MOV R171, RZ ;  /* 0x000000ff00ab7202 */ /* 0x000fe20000000f00 */
[----:B------:R-:W-:Y:S01]  /*34e0*/  @P6 FMUL.FTZ R171, R233, R158 ;  /* 0x0000009ee9ab6220 */ /* 0x000fe20000410000 */
[----:B------:R-:W-:Y:S01]  /*34f0*/  FMUL.FTZ R231, R231, R162 ;  /* 0x000000a2e7e77220 */ /* 0x000fe20000410000 */
[----:B------:R-:W-:Y:S01]  /*3500*/  HFMA2 R233, -RZ, RZ, 0, 0 ;  /* 0x00000000ffe97431 */ /* 0x000fe200000001ff */
[----:B------:R-:W-:Y:S01]  /*3510*/  MOV R158, RZ ;  /* 0x000000ff009e7202 */ /* 0x000fe20000000f00 */
[----:B------:R-:W-:Y:S01]  /*3520*/  FADD.FTZ R170, R103, R170 ;  /* 0x000000aa67aa7221 */ /* 0x000fe20000010000 */
[----:B------:R-:W-:Y:S01]  /*3530*/  FMUL.FTZ R230, R231, UR16 ;  /* 0x00000010e7e67c20 */ /* 0x000fe20008410000 */
[----:B------:R-:W-:Y:S01]  /*3540*/  FFMA.FTZ R231, R175, R232, R131 ;  /* 0x000000e8afe77223 */ /* 0x000fe20000010083 */
[C---:B------:R-:W-:Y:S01]  /*3550*/  @P1 PRMT R232, R159.reuse, 0x7632, R232 ;  /* 0x000076329fe81816 */ /* 0x040fe200000000e8 */
[----:B------:R-:W-:Y:S01]  /*3560*/  FADD.FTZ R104, R104, R167 ;  /* 0x000000a768687221 */ /* 0x000fe20000010000 */
[----:B------:R-:W-:Y:S01]  /*3570*/  @P2 SHF.L.U32 R235, R159, 0x10, RZ ;  /* 0x000000109feb2819 */ /* 0x000fe200000006ff */
[----:B------:R-:W-:Y:S01]  /*3580*/  FMUL.FTZ R231, R231, R162 ;  /* 0x000000a2e7e77220 */ /* 0x000fe20000410000 */
[----:B------:R-:W-:Y:S01]  /*3590*/  @P2 SHF.L.U32 R237, R51, 0x10, RZ ;  /* 0x0000001033ed2819 */ /* 0x000fe200000006ff */
[----:B------:R-:W-:Y:S01]  /*35a0*/  FADD.FTZ R105, R105, R222 ;  /* 0x000000de69697221 */ /* 0x000fe20000010000 */
[----:B------:R-:W-:Y:S01]  /*35b0*/  @P1 SHF.L.U32 R234, R25, 0x10, RZ ;  /* 0x0000001019ea1819 */ /* 0x000fe200000006ff */
[----:B------:R-:W-:Y:S01]  /*35c0*/  FMUL.FTZ R231, R231, UR16 ;  /* 0x00000010e7e77c20 */ /* 0x000fe20008410000 */
[----:B------:R-:W-:Y:S01]  /*35d0*/  @P1 SHF.L.U32 R232, R232, 0x10, RZ ;  /* 0x00000010e8e81819 */ /* 0x000fe200000006ff */
[-C--:B------:R-:W-:Y:S01]  /*35e0*/  @P2 FMUL.FTZ R233, R235, R230.reuse ;  /* 0x000000e6ebe92220 */ /* 0x080fe20000410000 */
[----:B------:R-:W-:Y:S01]  /*35f0*/  MOV R159, RZ ;  /* 0x000000ff009f7202 */ /* 0x000fe20000000f00 */
[----:B------:R-:W-:Y:S01]  /*3600*/  @P2 FMUL.FTZ R158, R237, R230 ;  /* 0x000000e6ed9e2220 */ /* 0x000fe20000410000 */
[----:B------:R-:W-:Y:S01]  /*3610*/  @P1 FMUL.FTZ R159, R234, R231 ;  /* 0x000000e7ea9f1220 */ /* 0x000fe20000410000 */
[----:B------:R-:W-:-:S02]  /*3620*/  HFMA2 R230, -RZ, RZ, 0, 0 ;  /* 0x00000000ffe67431 */ /* 0x000fc400000001ff */
[----:B------:R-:W-:Y:S01]  /*3630*/  @P1 FMUL.FTZ R230, R232, R231 ;  /* 0x000000e7e8e61220 */ /* 0x000fe20000410000 */
[----:B------:R-:W-:Y:S01]  /*3640*/  F2FP.BF16.F32.PACK_AB R157, R157, R156 ;  /* 0x0000009c9d9d723e */ /* 0x000fe200000010ff */
[----:B------:R-:W-:Y:S01]  /*3650*/  FADD.FTZ R106, R106, R233 ;  /* 0x000000e96a6a7221 */ /* 0x000fe20000010000 */
[----:B------:R-:W-:Y:S01]  /*3660*/  F2FP.BF16.F32.PACK_AB R159, R159, R158 ;  /* 0x0000009e9f9f723e */ /* 0x000fe200000010ff */
[----:B------:R-:W-:Y:S01]  /*3670*/  FADD.FTZ R107, R107, R230 ;  /* 0x000000e66b6b7221 */ /* 0x000fe20000010000 */
[----:B------:R-:W-:Y:S02]  /*3680*/  F2FP.BF16.F32.PACK_AB R158, R171, R166 ;  /* 0x000000a6ab9e723e */ /* 0x000fe400000010ff */
[----:B------:R-:W-:Y:S01]  /*3690*/  F2FP.BF16.F32.PACK_AB R156, R161, R160 ;  /* 0x000000a0a19c723e */ /* 0x000fe200000010ff */
[----:B------:R-:W-:Y:S06]  /*36a0*/  BRA `(.L_x_3760) ;  /* 0x0000000400b87947 */ /* 0x000fec0003800000 */
.L_x_3761:
        /* <DEDUP_REMOVED lines=8> */
[----:B------:R-:W-:Y:S01]  /*3730*/  FFMA.FTZ R148, R175, R148, R124 ;  /* 0x00000094af947223 */ /* 0x000fe2000001007c */
        /* <DEDUP_REMOVED lines=15> */
[C---:B------:R-:W-:Y:S01]  /*3830*/  FFMA.FTZ R149, R175.reuse, R150, R125 ;  /* 0x00000096af957223 */ /* 0x040fe2000001007d */
[----:B------:R-:W-:Y:S01]  /*3840*/  FFMA.FTZ R150, R175, R151, R126 ;  /* 0x00000097af967223 */ /* 0x000fe2000001007e */
        /* <DEDUP_REMOVED lines=15> */
[----:B------:R-:W-:Y:S01]  /*3940*/  FADD.FTZ R153, R213, -R154 ;  /* 0x8000009ad5997221 */ /* 0x000fe20000010000 */
[----:B------:R-:W-:Y:S01]  /*3950*/  FADD.FTZ R152, R214, -R151 ;  /* 0x80000097d6987221 */ /* 0x000fe20000010000 */
[----:B------:R-:W-:-:S02]  /*3960*/  LOP3.LUT P2, RZ, R229, 0xff, RZ, 0xc0, !PT ;  /* 0x000000ffe5ff7812 */ /* 0x000fc4000784c0ff */
[----:B------:R-:W-:Y:S02]  /*3970*/  CS2R R170, SRZ ;  /* 0x0000000000aa7805 */ /* 0x000fe4000001ff00 */
[----:B------:R-:W-:Y:S01]  /*3980*/  LOP3.LUT P6, RZ, R229, 0xff00, RZ, 0xc0, !PT ;  /* 0x0000ff00e5ff7812 */ /* 0x000fe200078cc0ff */
[C---:B------:R-:W-:Y:S01]  /*3990*/  FFMA.FTZ R151, R175.reuse, R152, R127 ;  /* 0x00000098af977223 */ /* 0x040fe2000001007f */
[----:B------:R-:W-:Y:S01]  /*39a0*/  FFMA.FTZ R152, R175, R153, R128 ;  /* 0x00000099af987223 */ /* 0x000fe20000010080 */
[----:B------:R-:W-:Y:S01]  /*39b0*/  @P1 PRMT R157, R157, 0x7632, R157 ;  /* 0x000076329d9d1816 */ /* 0x000fe2000000009d */
[----:B------:R-:W-:Y:S02]  /*39c0*/  HFMA2 R167, -RZ, RZ, 0, 0 ;  /* 0x00000000ffa77431 */ /* 0x000fe400000001ff */
[-C--:B------:R-:W-:Y:S01]  /*39d0*/  FMUL.FTZ R153, R151, R162.reuse ;  /* 0x000000a297997220 */ /* 0x080fe20000410000 */
[----:B------:R-:W-:Y:S01]  /*39e0*/  @P1 SHF.L.U32 R230, R23, 0x10, RZ ;  /* 0x0000001017e61819 */ /* 0x000fe200000006ff */
[----:B------:R-:W-:Y:S01]  /*39f0*/  FMUL.FTZ R154, R152, R162 ;  /* 0x000000a2989a7220 */ /* 0x000fe20000410000 */
[----:B------:R-:W-:Y:S01]  /*3a00*/  @P1 SHF.L.U32 R222, R157, 0x10, RZ ;  /* 0x000000109dde1819 */ /* 0x000fe200000006ff */
[----:B------:R-:W-:Y:S01]  /*3a10*/  FMUL.FTZ R153, R153, UR16 ;  /* 0x0000001099997c20 */ /* 0x000fe20008410000 */
[----:B------:R-:W-:Y:S01]  /*3a20*/  MOV R156, RZ ;  /* 0x000000ff009c7202 */ /* 0x000fe20000000f00 */
[----:B------:R-:W-:Y:S01]  /*3a30*/  FMUL.FTZ R154, R154, UR16 ;  /* 0x000000109a9a7c20 */ /* 0x000fe20008410000 */
[----:B------:R-:W-:Y:S01]  /*3a40*/  @P2 SHF.L.U32 R155, R158, 0x10, RZ ;  /* 0x000000109e9b2819 */ /* 0x000fe200000006ff */
[-C--:B------:R-:W-:Y:S01]  /*3a50*/  @P1 FMUL.FTZ R170, R222, R153.reuse ;  /* 0x00000099deaa1220 */ /* 0x080fe20000410000 */
[----:B------:R-:W-:Y:S01]  /*3a60*/  FADD.FTZ R222, R210, -R231 ;  /* 0x800000e7d2de7221 */ /* 0x000fe20000010000 */
[----:B------:R-:W-:Y:S01]  /*3a70*/  @P2 SHF.L.U32 R157, R50, 0x10, RZ ;  /* 0x00000010329d2819 */ /* 0x000fe200000006ff */
[----:B------:R-:W-:Y:S01]  /*3a80*/  @P1 FMUL.FTZ R167, R230, R153 ;  /* 0x00000099e6a71220 */ /* 0x000fe20000410000 */
[----:B------:R-:W-:Y:S01]  /*3a90*/  @P2 FMUL.FTZ R171, R155, R154 ;  /* 0x0000009a9bab2220 */ /* 0x000fe20000410000 */
[----:B------:R-:W-:Y:S01]  /*3aa0*/  FFMA.FTZ R153, R175, R222, R129 ;  /* 0x000000deaf997223 */ /* 0x000fe20000010081 */
[----:B------:R-:W-:Y:S01]  /*3ab0*/  @P6 PRMT R158, R158, 0x7632, R158 ;  /* 0x000076329e9e6816 */ /* 0x000fe2000000009e */
[----:B------:R-:W-:Y:S01]  /*3ac0*/  @P2 FMUL.FTZ R156, R157, R154 ;  /* 0x0000009a9d9c2220 */ /* 0x000fe20000410000 */
        /* <DEDUP_REMOVED lines=13> */
[----:B------:R-:W-:Y:S01]  /*3ba0*/  FFMA.FTZ R154, R175, R230, R130 ;  /* 0x000000e6af9a7223 */ /* 0x000fe20000010082 */
        /* <DEDUP_REMOVED lines=8> */
[----:B------:R-:W-:Y:S01]  /*3c30*/  FFMA.FTZ R155, R175, R232, R131 ;  /* 0x000000e8af9b7223 */ /* 0x000fe20000010083 */
        /* <DEDUP_REMOVED lines=20> */
[----:B------:R-:W-:-:S07]  /*3d80*/  F2FP.BF16.F32.PACK_AB R156, R160, R161 ;  /* 0x000000a1a09c723e */ /* 0x000fce00000010ff */
.L_x_3760:
        /* <DEDUP_REMOVED lines=14> */
.L_x_3757:
[----:B------:R-:W-:Y:S05]  /*3e70*/  BSYNC.RECONVERGENT B0 ;  /* 0x0000000000007941 */ /* 0x000fea0003800200 */
.L_x_3756:
        /* <DEDUP_REMOVED lines=12> */
[C---:B------:R-:W-:Y:S01]  /*3f40*/  LOP3.LUT P2, RZ, R226.reuse, 0xff, RZ, 0xc0, !PT ;  /* 0x000000ffe2ff7812 */ /* 0x040fe2000784c0ff */
[-CC-:B------:R-:W-:Y:S01]  /*3f50*/  FFMA.FTZ R148, R207, R163.reuse, R164.reuse ;  /* 0x000000a3cf947223 */ /* 0x180fe200000100a4 */
[----:B------:R-:W-:Y:S01]  /*3f60*/  LOP3.LUT P6, RZ, R226, 0xff00, RZ, 0xc0, !PT ;  /* 0x0000ff00e2ff7812 */ /* 0x000fe200078cc0ff */
[----:B------:R-:W-:Y:S01]  /*3f70*/  FFMA.FTZ R149, R204, R163, R164 ;  /* 0x000000a3cc957223 */ /* 0x000fe200000100a4 */
[----:B------:R-:W-:Y:S01]  /*3f80*/  CS2R R160, SRZ ;  /* 0x0000000000a07805 */ /* 0x000fe2000001ff00 */
[----:B------:R-:W-:Y:S01]  /*3f90*/  FADD.FTZ R148, R205, -R148 ;  /* 0x80000094cd947221 */ /* 0x000fe20000010000 */
[----:B------:R-:W-:Y:S01]  /*3fa0*/  CS2R R166, SRZ ;  /* 0x0000000000a67805 */ /* 0x000fe2000001ff00 */
[----:B------:R-:W-:Y:S01]  /*3fb0*/  FADD.FTZ R150, R202, -R149 ;  /* 0x80000095ca967221 */ /* 0x000fe20000010000 */
[----:B------:R-:W-:Y:S02]  /*3fc0*/  HFMA2 R165, -RZ, RZ, 0, 0 ;  /* 0x00000000ffa57431 */ /* 0x000fe400000001ff */
[C---:B------:R-:W-:Y:S01]  /*3fd0*/  FFMA.FTZ R148, R175.reuse, R148, R132 ;  /* 0x00000094af947223 */ /* 0x040fe20000010084 */
[----:B------:R-:W-:Y:S01]  /*3fe0*/  CS2R R168, SRZ ;  /* 0x0000000000a87805 */ /* 0x000fe2000001ff00 */
[----:B------:R-:W-:Y:S01]  /*3ff0*/  FFMA.FTZ R149, R175, R150, R133 ;  /* 0x00000096af957223 */ /* 0x000fe20000010085 */
[----:B------:R-:W-:Y:S01]  /*4000*/  MOV R222, RZ ;  /* 0x000000ff00de7202 */ /* 0x000fe20000000f00 */
[-C--:B------:R-:W-:Y:S01]  /*4010*/  FMUL.FTZ R150, R148, R162.reuse ;  /* 0x000000a294967220 */ /* 0x080fe20000410000 */
[C---:B-----5:R-:W-:Y:S01]  /*4020*/  @P2 SHF.L.U32 R151, R156.reuse, 0x10, RZ ;  /* 0x000000109c972819 */ /* 0x060fe200000006ff */
[----:B------:R-:W-:Y:S01]  /*4030*/  FMUL.FTZ R153, R149, R162 ;  /* 0x000000a295997220 */ /* 0x000fe20000410000 */
[----:B------:R-:W-:Y:S01]  /*4040*/  @P6 PRMT R156, R156, 0x7632, R156 ;  /* 0x000076329c9c6816 */ /* 0x000fe2000000009c */
[----:B------:R-:W-:Y:S01]  /*4050*/  FMUL.FTZ R150, R150, UR16 ;  /* 0x0000001096967c20 */ /* 0x000fe20008410000 */
[----:B------:R-:W-:Y:S01]  /*4060*/  @P6 SHF.L.U32 R154, R14, 0x10, RZ ;  /* 0x000000100e9a6819 */ /* 0x000fe200000006ff */
[----:B------:R-:W-:Y:S01]  /*4070*/  FMUL.FTZ R153, R153, UR16 ;  /* 0x0000001099997c20 */ /* 0x000fe20008410000 */
[----:B------:R-:W-:Y:S01]  /*4080*/  @P6 SHF.L.U32 R156, R156, 0x10, RZ ;  /* 0x000000109c9c6819 */ /* 0x000fe200000006ff */
[----:B------:R-:W-:Y:S01]  /*4090*/  @P2 FMUL.FTZ R165, R150, R151 ;  /* 0x0000009796a52220 */ /* 0x000fe20000410000 */
[----:B------:R-:W-:Y:S01]  /*40a0*/  @P2 SHF.L.U32 R152, R32, 0x10, RZ ;  /* 0x0000001020982819 */ /* 0x000fe200000006ff */
[----:B------:R-:W-:Y:S01]  /*40b0*/  @P6 FMUL.FTZ R161, R153, R154 ;  /* 0x0000009a99a16220 */ /* 0x000fe20000410000 */
[-CC-:B------:R-:W-:Y:S01]  /*40c0*/  FFMA.FTZ R151, R177, R163.reuse, R164.reuse ;  /* 0x000000a3b1977223 */ /* 0x180fe200000100a4 */
[----:B------:R-:W-:Y:S01]  /*40d0*/  @P6 FMUL.FTZ R166, R153, R156 ;  /* 0x0000009c99a66220 */ /* 0x000fe20000410000 */
[----:B------:R-:W-:Y:S01]  /*40e0*/  LOP3.LUT P6, RZ, R226, 0xff0000, RZ, 0xc0, !PT ;  /* 0x00ff0000e2ff7812 */ /* 0x000fe200078cc0ff */
[----:B------:R-:W-:Y:S01]  /*40f0*/  @P2 FMUL.FTZ R160, R150, R152 ;  /* 0x0000009896a02220 */ /* 0x000fe20000410000 */
[----:B------:R-:W-:Y:S01]  /*4100*/  LOP3.LUT P2, RZ, R226, 0xff000000, RZ, 0xc0, !PT ;  /* 0xff000000e2ff7812 */ /* 0x000fe2000784c0ff */
[----:B------:R-:W-:Y:S01]  /*4110*/  FFMA.FTZ R150, R174, R163, R164 ;  /* 0x000000a3ae967223 */ /* 0x000fe200000100a4 */
[----:B------:R-:W-:Y:S01]  /*4120*/  FADD.FTZ R151, R176, -R151 ;  /* 0x80000097b0977221 */ /* 0x000fe20000010000 */
[----:B------:R-:W-:Y:S01]  /*4130*/  MOV R156, RZ ;  /* 0x000000ff009c7202 */ /* 0x000fe20000000f00 */
[----:B------:R-:W-:Y:S01]  /*4140*/  FADD.FTZ R108, R108, R165 ;  /* 0x000000a56c6c7221 */ /* 0x000fe20000010000 */
[----:B------:R-:W-:Y:S01]  /*4150*/  FADD.FTZ R152, R179, -R150 ;  /* 0x80000096b3987221 */ /* 0x000fe20000010000 */
[----:B------:R-:W-:Y:S01]  /*4160*/  FFMA.FTZ R150, R175, R151, R134 ;  /* 0x00000097af967223 */ /* 0x000fe20000010086 */
[----:B------:R-:W-:-:S02]  /*4170*/  FADD.FTZ R109, R109, R166 ;  /* 0x000000a66d6d7221 */ /* 0x000fc40000010000 */
[----:B------:R-:W-:Y:S01]  /*4180*/  FFMA.FTZ R151, R175, R152, R135 ;  /* 0x00000098af977223 */ /* 0x000fe20000010087 */
[-C--:B------:R-:W-:Y:S01]  /*4190*/  FMUL.FTZ R152, R150, R162.reuse ;  /* 0x000000a296987220 */ /* 0x080fe20000410000 */
[C---:B------:R-:W-:Y:S02]  /*41a0*/  @P6 SHF.L.U32 R153, R157.reuse, 0x10, RZ ;  /* 0x000000109d996819 */ /* 0x040fe400000006ff */
[----:B------:R-:W-:Y:S01]  /*41b0*/  @P2 PRMT R157, R157, 0x7632, R157 ;  /* 0x000076329d9d2816 */ /* 0x000fe2000000009d */
[----:B------:R-:W-:Y:S01]  /*41c0*/  FMUL.FTZ R155, R151, R162 ;  /* 0x000000a2979b7220 */ /* 0x000fe20000410000 */
[----:B------:R-:W-:Y:S01]  /*41d0*/  FMUL.FTZ R170, R152, UR16 ;  /* 0x0000001098aa7c20 */ /* 0x000fe20008410000 */
[----:B------:R-:W-:Y:S02]  /*41e0*/  @P6 SHF.L.U32 R154, R33, 0x10, RZ ;  /* 0x00000010219a6819 */ /* 0x000fe400000006ff */
[----:B------:R-:W-:Y:S01]  /*41f0*/  @P2 SHF.L.U32 R157, R157, 0x10, RZ ;  /* 0x000000109d9d2819 */ /* 0x000fe200000006ff */
[----:B------:R-:W-:Y:S01]  /*4200*/  FMUL.FTZ R155, R155, UR16 ;  /* 0x000000109b9b7c20 */ /* 0x000fe20008410000 */
[----:B------:R-:W-:Y:S01]  /*4210*/  @P2 SHF.L.U32 R152, R15, 0x10, RZ ;  /* 0x000000100f982819 */ /* 0x000fe200000006ff */
[C---:B------:R-:W-:Y:S01]  /*4220*/  @P6 FMUL.FTZ R169, R170.reuse, R153 ;  /* 0x00000099aaa96220 */ /* 0x040fe20000410000 */
[--C-:B------:R-:W-:Y:S01]  /*4230*/  FFMA.FTZ R153, R181, R163, R164.reuse ;  /* 0x000000a3b5997223 */ /* 0x100fe200000100a4 */
[----:B------:R-:W-:Y:S01]  /*4240*/  @P6 FMUL.FTZ R156, R170, R154 ;  /* 0x0000009aaa9c6220 */ /* 0x000fe20000410000 */
[----:B------:R-:W-:Y:S01]  /*4250*/  @P2 FMUL.FTZ R168, R155, R157 ;  /* 0x0000009d9ba82220 */ /* 0x000fe20000410000 */
[----:B------:R-:W-:Y:S01]  /*4260*/  LOP3.LUT P6, RZ, R227, 0xff, RZ, 0xc0, !PT ;  /* 0x000000ffe3ff7812 */ /* 0x000fe200078cc0ff */
[----:B------:R-:W-:Y:S01]  /*4270*/  @P2 FMUL.FTZ R167, R155, R152 ;  /* 0x000000989ba72220 */ /* 0x000fe20000410000 */
[----:B------:R-:W-:Y:S01]  /*4280*/  LOP3.LUT P2, RZ, R227, 0xff00, RZ, 0xc0, !PT ;  /* 0x0000ff00e3ff7812 */ /* 0x000fe2000784c0ff */
[----:B------:R-:W-:Y:S01]  /*4290*/  FFMA.FTZ R152, R180, R163, R164 ;  /* 0x000000a3b4987223 */ /* 0x000fe200000100a4 */
[----:B------:R-:W-:Y:S01]  /*42a0*/  FADD.FTZ R153, R178, -R153 ;  /* 0x80000099b2997221 */ /* 0x000fe20000010000 */
[----:B------:R-:W-:Y:S01]  /*42b0*/  CS2R R170, SRZ ;  /* 0x0000000000aa7805 */ /* 0x000fe2000001ff00 */
[----:B------:R-:W-:-:S02]  /*42c0*/  HFMA2 R157, -RZ, RZ, 0, 0 ;  /* 0x00000000ff9d7431 */ /* 0x000fc400000001ff */
[----:B------:R-:W-:Y:S01]  /*42d0*/  FADD.FTZ R154, R183, -R152 ;  /* 0x80000098b79a7221 */ /* 0x000fe20000010000 */
[----:B------:R-:W-:Y:S01]  /*42e0*/  FFMA.FTZ R152, R175, R153, R136 ;  /* 0x00000099af987223 */ /* 0x000fe20000010088 */
[----:B------:R-:W-:Y:S01]  /*42f0*/  FADD.FTZ R110, R110, R169 ;  /* 0x000000a96e6e7221 */ /* 0x000fe20000010000 */
[----:B------:R-:W-:Y:S01]  /*4300*/  FADD.FTZ R111, R111, R168 ;  /* 0x000000a86f6f7221 */ /* 0x000fe20000010000 */
[----:B------:R-:W-:Y:S01]  /*4310*/  FFMA.FTZ R153, R175, R154, R137 ;  /* 0x0000009aaf997223 */ /* 0x000fe20000010089 */
[-C--:B------:R-:W-:Y:S01]  /*4320*/  FMUL.FTZ R154, R152, R162.reuse ;  /* 0x000000a2989a7220 */ /* 0x080fe20000410000 */
[C---:B------:R-:W-:Y:S02]  /*4330*/  @P6 SHF.L.U32 R155, R158.reuse, 0x10, RZ ;  /* 0x000000109e9b6819 */ /* 0x040fe400000006ff */
[----:B------:R-:W-:Y:S01]  /*4340*/  @P2 PRMT R231, R158, 0x7632, R231 ;  /* 0x000076329ee72816 */ /* 0x000fe200000000e7 */
[----:B------:R-:W-:Y:S01]  /*4350*/  FMUL.FTZ R154, R154, UR16 ;  /* 0x000000109a9a7c20 */ /* 0x000fe20008410000 */
[----:B------:R-:W-:Y:S01]  /*4360*/  @P6 SHF.L.U32 R158, R34, 0x10, RZ ;  /* 0x00000010229e6819 */ /* 0x000fe200000006ff */
[----:B------:R-:W-:Y:S01]  /*4370*/  FMUL.FTZ R230, R153, R162 ;  /* 0x000000a299e67220 */ /* 0x000fe20000410000 */
[----:B------:R-:W-:Y:S01]  /*4380*/  @P2 SHF.L.U32 R232, R16, 0x10, RZ ;  /* 0x0000001010e82819 */ /* 0x000fe200000006ff */
[----:B------:R-:W-:Y:S01]  /*4390*/  @P6 FMUL.FTZ R171, R154, R155 ;  /* 0x0000009b9aab6220 */ /* 0x000fe20000410000 */
[----:B------:R-:W-:Y:S01]  /*43a0*/  @P2 SHF.L.U32 R231, R231, 0x10, RZ ;  /* 0x00000010e7e72819 */ /* 0x000fe200000006ff */
[----:B------:R-:W-:Y:S01]  /*43b0*/  FFMA.FTZ R155, R185, R163, R164 ;  /* 0x000000a3b99b7223 */ /* 0x000fe200000100a4 */
[----:B------:R-:W-:Y:S01]  /*43c0*/  FMUL.FTZ R230, R230, UR16 ;  /* 0x00000010e6e67c20 */ /* 0x000fe20008410000 */
[----:B------:R-:W-:Y:S01]  /*43d0*/  @P6 FMUL.FTZ R157, R154, R158 ;  /* 0x0000009e9a9d6220 */ /* 0x000fe20000410000 */
[----:B------:R-:W-:Y:S01]  /*43e0*/  LOP3.LUT P6, RZ, R227, 0xff0000, RZ, 0xc0, !PT ;  /* 0x00ff0000e3ff7812 */ /* 0x000fe200078cc0ff */
[----:B------:R-:W-:Y:S01]  /*43f0*/  FADD.FTZ R155, R182, -R155 ;  /* 0x8000009bb69b7221 */ /* 0x000fe20000010000 */
[C---:B------:R-:W-:Y:S01]  /*4400*/  @P2 FMUL.FTZ R222, R230.reuse, R231 ;  /* 0x000000e7e6de2220 */ /* 0x040fe20000410000 */
[----:B------:R-:W-:Y:S01]  /*4410*/  @P2 FMUL.FTZ R170, R230, R232 ;  /* 0x000000e8e6aa2220 */ /* 0x000fe20000410000 */
[----:B------:R-:W-:Y:S01]  /*4420*/  ISETP.GE.U32.AND P2, PT, R226, RZ, PT ;  /* 0x000000ffe200720c */ /* 0x000fe20003f46070 */
[----:B------:R-:W-:Y:S01]  /*4430*/  FFMA.FTZ R154, R175, R155, R138 ;  /* 0x0000009baf9a7223 */ /* 0x000fe2000001008a */
[----:B------:R-:W-:Y:S01]  /*4440*/  FFMA.FTZ R158, R184, R163, R164 ;  /* 0x000000a3b89e7223 */ /* 0x000fe200000100a4 */
[----:B------:R-:W-:-:S02]  /*4450*/  CS2R R230, SRZ ;  /* 0x0000000000e67805 */ /* 0x000fc4000001ff00 */
[----:B------:R-:W-:Y:S01]  /*4460*/  ISETP.GE.U32.AND.EX P2, PT, R227, 0x1000000, PT, P2 ;  /* 0x01000000e300780c */ /* 0x000fe20003f46120 */
[----:B------:R-:W-:Y:S01]  /*4470*/  FMUL.FTZ R155, R154, R162 ;  /* 0x000000a29a9b7220 */ /* 0x000fe20000410000 */
[----:B------:R-:W-:Y:S01]  /*4480*/  FADD.FTZ R234, R187, -R158 ;  /* 0x8000009ebbea7221 */ /* 0x000fe20000010000 */
[----:B------:R-:W-:Y:S01]  /*4490*/  FADD.FTZ R112, R112, R171 ;  /* 0x000000ab70707221 */ /* 0x000fe20000010000 */
[----:B------:R-:W-:Y:S01]  /*44a0*/  FADD.FTZ R113, R113, R222 ;  /* 0x000000de71717221 */ /* 0x000fe20000010000 */
[----:B------:R-:W-:Y:S01]  /*44b0*/  @P6 SHF.L.U32 R158, R159, 0x10, RZ ;  /* 0x000000109f9e6819 */ /* 0x000fe200000006ff */
[----:B------:R-:W-:Y:S01]  /*44c0*/  FMUL.FTZ R233, R155, UR16 ;  /* 0x000000109be97c20 */ /* 0x000fe20008410000 */
[----:B------:R-:W-:Y:S01]  /*44d0*/  FFMA.FTZ R155, R175, R234, R139 ;  /* 0x000000eaaf9b7223 */ /* 0x000fe2000001008b */
[----:B------:R-:W-:Y:S02]  /*44e0*/  @P6 SHF.L.U32 R232, R35, 0x10, RZ ;  /* 0x0000001023e86819 */ /* 0x000fe400000006ff */
[----:B------:R-:W-:Y:S01]  /*44f0*/  @P6 FMUL.FTZ R231, R233, R158 ;  /* 0x0000009ee9e76220 */ /* 0x000fe20000410000 */
[----:B------:R-:W-:-:S02]  /*4500*/  FMUL.FTZ R158, R155, R162 ;  /* 0x000000a29b9e7220 */ /* 0x000fc40000410000 */
[----:B------:R-:W-:Y:S01]  /*4510*/  @P2 PRMT R159, R159, 0x7632, R159 ;  /* 0x000076329f9f2816 */ /* 0x000fe2000000009f */
[----:B------:R-:W-:Y:S01]  /*4520*/  @P6 FMUL.FTZ R230, R233, R232 ;  /* 0x000000e8e9e66220 */ /* 0x000fe20000410000 */
[----:B------:R-:W-:Y:S01]  /*4530*/  FMUL.FTZ R234, R158, UR16 ;  /* 0x000000109eea7c20 */ /* 0x000fe20008410000 */
[----:B------:R-:W-:Y:S02]  /*4540*/  @P2 SHF.L.U32 R158, R17, 0x10, RZ ;  /* 0x00000010119e2819 */ /* 0x000fe400000006ff */
[----:B------:R-:W-:Y:S02]  /*4550*/  CS2R R232, SRZ ;  /* 0x0000000000e87805 */ /* 0x000fe4000001ff00 */
[----:B------:R-:W-:Y:S01]  /*4560*/  @P2 SHF.L.U32 R159, R159, 0x10, RZ ;  /* 0x000000109f9f2819 */ /* 0x000fe200000006ff */
[----:B------:R-:W-:Y:S01]  /*4570*/  FADD.FTZ R114, R114, R231 ;  /* 0x000000e772727221 */ /* 0x000fe20000010000 */
[----:B------:R-:W-:Y:S01]  /*4580*/  @P2 FMUL.FTZ R233, R234, R158 ;  /* 0x0000009eeae92220 */ /* 0x000fe20000410000 */
[----:B------:R-:W-:-:S02]  /*4590*/  F2FP.BF16.F32.PACK_AB R158, R170, R157 ;  /* 0x0000009daa9e723e */ /* 0x000fc400000010ff */
[----:B------:R-:W-:Y:S01]  /*45a0*/  @P2 FMUL.FTZ R232, R234, R159 ;  /* 0x0000009feae82220 */ /* 0x000fe20000410000 */
[----:B------:R-:W-:Y:S02]  /*45b0*/  F2FP.BF16.F32.PACK_AB R157, R167, R156 ;  /* 0x0000009ca79d723e */ /* 0x000fe400000010ff */
[----:B------:R-:W-:Y:S01]  /*45c0*/  F2FP.BF16.F32.PACK_AB R159, R233, R230 ;  /* 0x000000e6e99f723e */ /* 0x000fe200000010ff */
[----:B------:R-:W-:Y:S01]  /*45d0*/  FADD.FTZ R115, R115, R232 ;  /* 0x000000e873737221 */ /* 0x000fe20000010000 */
[----:B------:R-:W-:Y:S01]  /*45e0*/  F2FP.BF16.F32.PACK_AB R156, R161, R160 ;  /* 0x000000a0a19c723e */ /* 0x000fe200000010ff */
[----:B------:R-:W-:Y:S06]  /*45f0*/  BRA `(.L_x_3766) ;  /* 0x00000014004c7947 */ /* 0x000fec0003800000 */
.L_x_3765:
[-CC-:B------:R-:W-:Y:S01]  /*4600*/  FFMA.FTZ R160, R207, R163.reuse, R164.reuse ;  /* 0x000000a3cfa07223 */ /* 0x180fe200000100a4 */
[----:B------:R-:W-:Y:S01]  /*4610*/  LOP3.LUT P2, RZ, R226, 0xff, RZ, 0xc0, !PT ;  /* 0x000000ffe2ff7812 */ /* 0x000fe2000784c0ff */
[-C--:B------:R-:W-:Y:S01]  /*4620*/  FFMA.FTZ R165, R204, R163.reuse, R164 ;  /* 0x000000a3cca57223 */ /* 0x080fe200000100a4 */
[----:B------:R-:W-:Y:S01]  /*4630*/  LOP3.LUT P6, RZ, R226, 0xff00, RZ, 0xc0, !PT ;  /* 0x0000ff00e2ff7812 */ /* 0x000fe200078cc0ff */
[----:B------:R-:W-:Y:S01]  /*4640*/  FADD.FTZ R160, R205, -R160 ;  /* 0x800000a0cda07221 */ /* 0x000fe20000010000 */
[----:B------:R-:W-:Y:S02]  /*4650*/  HFMA2 R167, -RZ, RZ, 0, 0 ;  /* 0x00000000ffa77431 */ /* 0x000fe400000001ff */
[--C-:B------:R-:W-:Y:S01]  /*4660*/  FADD.FTZ R170, R202, -R165.reuse ;  /* 0x800000a5caaa7221 */ /* 0x100fe20000010000 */
[-C--:B------:R-:W-:Y:S01]  /*4670*/  FFMA.FTZ R169, R177, R163.reuse, R164 ;  /* 0x000000a3b1a97223 */ /* 0x080fe200000100a4 */
[----:B------:R-:W-:Y:S01]  /*4680*/  FFMA.FTZ R161, R175, R160, R132 ;  /* 0x000000a0afa17223 */ /* 0x000fe20000010084 */
[----:B------:R-:W-:Y:S01]  /*4690*/  MOV R160, RZ ;  /* 0x000000ff00a07202 */ /* 0x000fe20000000f00 */
[-CC-:B------:R-:W-:Y:S01]  /*46a0*/  FFMA.FTZ R222, R174, R163.reuse, R164.reuse ;  /* 0x000000a3aede7223 */ /* 0x180fe200000100a4 */
[----:B------:R-:W-:Y:S01]  /*46b0*/  FFMA.FTZ R231, R181, R163, R164 ;  /* 0x000000a3b5e77223 */ /* 0x000fe200000100a4 */
[----:B------:R-:W-:Y:S01]  /*46c0*/  FMUL.FTZ R161, R162, R161 ;  /* 0x000000a1a2a17220 */ /* 0x000fe20000410000 */
[----:B-----5:R-:W-:Y:S01]  /*46d0*/  @P2 SHF.L.U32 R166, R156, 0x10, RZ ;  /* 0x000000109ca62819 */ /* 0x020fe200000006ff */
[----:B------:R-:W-:Y:S01]  /*46e0*/  FADD.FTZ R222, R179, -R222 ;  /* 0x800000deb3de7221 */ /* 0x000fe20000010000 */
[----:B------:R-:W-:Y:S01]  /*46f0*/  @P2 SHF.L.U32 R168, R32, 0x10, RZ ;  /* 0x0000001020a82819 */ /* 0x000fe200000006ff */
[----:B------:R-:W-:Y:S01]  /*4700*/  FMUL.FTZ R161, R161, UR16 ;  /* 0x00000010a1a17c20 */ /* 0x000fe20008410000 */
[----:B------:R-:W-:Y:S01]  /*4710*/  @P6 PRMT R165, R156, 0x7632, R165 ;  /* 0x000076329ca56816 */ /* 0x000fe200000000a5 */
[C---:B------:R-:W-:Y:S01]  /*4720*/  FFMA.FTZ R171, R175.reuse, R222, R135 ;  /* 0x000000deafab7223 */ /* 0x040fe20000010087 */
[----:B------:R-:W-:Y:S01]  /*4730*/  FADD.FTZ R231, R178, -R231 ;  /* 0x800000e7b2e77221 */ /* 0x000fe20000010000 */
[-C--:B------:R-:W-:Y:S01]  /*4740*/  @P2 FMUL.FTZ R167, R166, R161.reuse ;  /* 0x000000a1a6a72220 */ /* 0x080fe20000410000 */
[----:B------:R-:W-:Y:S01]  /*4750*/  @P2 FMUL.FTZ R160, R168, R161 ;  /* 0x000000a1a8a02220 */ /* 0x000fe20000410000 */
[----:B------:R-:W-:Y:S01]  /*4760*/  FFMA.FTZ R161, R175, R170, R133 ;  /* 0x000000aaafa17223 */ /* 0x000fe20000010085 */
[----:B------:R-:W-:Y:S01]  /*4770*/  FADD.FTZ R168, R176, -R169 ;  /* 0x800000a9b0a87221 */ /* 0x000fe20000010000 */
[----:B------:R-:W-:Y:S01]  /*4780*/  LOP3.LUT P2, RZ, R226, 0xff0000, RZ, 0xc0, !PT ;  /* 0x00ff0000e2ff7812 */ /* 0x000fe2000784c0ff */
[----:B------:R-:W-:-:S02]  /*4790*/  HFMA2 R166, -RZ, RZ, 0, 0 ;  /* 0x00000000ffa67431 */ /* 0x000fc400000001ff */
[----:B------:R-:W-:Y:S01]  /*47a0*/  FMUL.FTZ R156, R162, R161 ;  /* 0x000000a1a29c7220 */ /* 0x000fe20000410000 */
[----:B------:R-:W-:Y:S01]  /*47b0*/  @P6 SHF.L.U32 R165, R165, 0x10, RZ ;  /* 0x00000010a5a56819 */ /* 0x000fe200000006ff */
[----:B------:R-:W-:Y:S01]  /*47c0*/  FFMA.FTZ R231, R175, R231, R136 ;  /* 0x000000e7afe77223 */ /* 0x000fe20000010088 */
[----:B------:R-:W-:Y:S01]  /*47d0*/  @P6 SHF.L.U32 R169, R14, 0x10, RZ ;  /* 0x000000100ea96819 */ /* 0x000fe200000006ff */
[----:B------:R-:W-:Y:S01]  /*47e0*/  FMUL.FTZ R156, R156, UR16 ;  /* 0x000000109c9c7c20 */ /* 0x000fe20008410000 */
[----:B------:R-:W-:Y:S01]  /*47f0*/  MOV R161, RZ ;  /* 0x000000ff00a17202 */ /* 0x000fe20000000f00 */
[----:B------:R-:W-:Y:S02]  /*4800*/  FADD.FTZ R108, R108, R167 ;  /* 0x000000a76c6c7221 */ /* 0x000fe40000010000 */
[-C--:B------:R-:W-:Y:S01]  /*4810*/  @P6 FMUL.FTZ R166, R165, R156.reuse ;  /* 0x0000009ca5a66220 */ /* 0x080fe20000410000 */
[----:B------:R-:W-:Y:S01]  /*4820*/  @P6 FMUL.FTZ R161, R169, R156 ;  /* 0x0000009ca9a16220 */ /* 0x000fe20000410000 */
[----:B------:R-:W-:Y:S01]  /*4830*/  FFMA.FTZ R165, R175, R168, R134 ;  /* 0x000000a8afa57223 */ /* 0x000fe20000010086 */
[----:B------:R-:W-:Y:S01]  /*4840*/  LOP3.LUT P6, RZ, R226, 0xff000000, RZ, 0xc0, !PT ;  /* 0xff000000e2ff7812 */ /* 0x000fe200078cc0ff */
[----:B------:R-:W-:Y:S01]  /*4850*/  HFMA2 R169, -RZ, RZ, 0, 0 ;  /* 0x00000000ffa97431 */ /* 0x000fe200000001ff */
[----:B------:R-:W-:Y:S01]  /*4860*/  @P2 SHF.L.U32 R168, R157, 0x10, RZ ;  /* 0x000000109da82819 */ /* 0x000fe200000006ff */
[----:B------:R-:W-:Y:S01]  /*4870*/  FMUL.FTZ R165, R162, R165 ;  /* 0x000000a5a2a57220 */ /* 0x000fe20000410000 */
[----:B------:R-:W-:Y:S01]  /*4880*/  @P2 SHF.L.U32 R170, R33, 0x10, RZ ;  /* 0x0000001021aa2819 */ /* 0x000fe200000006ff */
[----:B------:R-:W-:Y:S01]  /*4890*/  FADD.FTZ R109, R109, R166 ;  /* 0x000000a66d6d7221 */ /* 0x000fe20000010000 */
[----:B------:R-:W-:Y:S01]  /*48a0*/  MOV R156, RZ ;  /* 0x000000ff009c7202 */ /* 0x000fe20000000f00 */
[----:B------:R-:W-:-:S04]  /*48b0*/  FMUL.FTZ R165, R165, UR16 ;  /* 0x00000010a5a57c20 */ /* 0x000fc80008410000 */
[-C--:B------:R-:W-:Y:S01]  /*48c0*/  @P2 FMUL.FTZ R169, R168, R165.reuse ;  /* 0x000000a5a8a92220 */ /* 0x080fe20000410000 */
[----:B------:R-:W-:Y:S01]  /*48d0*/  @P2 FMUL.FTZ R156, R170, R165 ;  /* 0x000000a5aa9c2220 */ /* 0x000fe20000410000 */
[----:B------:R-:W-:Y:S01]  /*48e0*/  LOP3.LUT P2, RZ, R227, 0xff, RZ, 0xc0, !PT ;  /* 0x000000ffe3ff7812 */ /* 0x000fe2000784c0ff */
[----:B------:R-:W-:Y:S01]  /*48f0*/  HFMA2 R168, -RZ, RZ, 0, 0 ;  /* 0x00000000ffa87431 */ /* 0x000fe200000001ff */
[----:B------:R-:W-:Y:S01]  /*4900*/  @P6 PRMT R170, R157, 0x7632, R170 ;  /* 0x000076329daa6816 */ /* 0x000fe200000000aa */
[----:B------:R-:W-:Y:S01]  /*4910*/  FMUL.FTZ R157, R162, R171 ;  /* 0x000000aba29d7220 */ /* 0x000fe20000410000 */
[----:B------:R-:W-:Y:S01]  /*4920*/  @P6 SHF.L.U32 R222, R15, 0x10, RZ ;  /* 0x000000100fde6819 */ /* 0x000fe200000006ff */
[----:B------:R-:W-:Y:S01]  /*4930*/  HFMA2 R171, -RZ, RZ, 0, 0 ;  /* 0x00000000ffab7431 */ /* 0x000fe200000001ff */
[----:B------:R-:W-:Y:S01]  /*4940*/  @P6 SHF.L.U32 R170, R170, 0x10, RZ ;  /* 0x00000010aaaa6819 */ /* 0x000fe200000006ff */
[----:B------:R-:W-:Y:S01]  /*4950*/  FMUL.FTZ R157, R157, UR16 ;  /* 0x000000109d9d7c20 */ /* 0x000fe20008410000 */
[----:B------:R-:W-:Y:S01]  /*4960*/  MOV R165, RZ ;  /* 0x000000ff00a57202 */ /* 0x000fe20000000f00 */
[----:B------:R-:W-:-:S02]  /*4970*/  FADD.FTZ R110, R110, R169 ;  /* 0x000000a96e6e7221 */ /* 0x000fc40000010000 */
[-C--:B------:R-:W-:Y:S01]  /*4980*/  @P6 FMUL.FTZ R168, R170, R157.reuse ;  /* 0x0000009daaa86220 */ /* 0x080fe20000410000 */
[----:B------:R-:W-:Y:S01]  /*4990*/  @P6 FMUL.FTZ R165, R222, R157 ;  /* 0x0000009ddea56220 */ /* 0x000fe20000410000 */
[----:B------:R-:W-:Y:S01]  /*49a0*/  FMUL.FTZ R157, R162, R231 ;  /* 0x000000e7a29d7220 */ /* 0x000fe20000410000 */
[----:B------:R-:W-:Y:S01]  /*49b0*/  LOP3.LUT P6, RZ, R227, 0xff00, RZ, 0xc0, !PT ;  /* 0x0000ff00e3ff7812 */ /* 0x000fe200078cc0ff */
[----:B------:R-:W-:Y:S01]  /*49c0*/  FFMA.FTZ R170, R180, R163, R164 ;  /* 0x000000a3b4aa7223 */ /* 0x000fe200000100a4 */
[----:B------:R-:W-:Y:S01]  /*49d0*/  @P2 SHF.L.U32 R231, R158, 0x10, RZ ;  /* 0x000000109ee72819 */ /* 0x000fe200000006ff */
[----:B------:R-:W-:Y:S01]  /*49e0*/  FMUL.FTZ R230, R157, UR16 ;  /* 0x000000109de67c20 */ /* 0x000fe20008410000 */
[----:B------:R-:W-:Y:S01]  /*49f0*/  MOV R157, RZ ;  /* 0x000000ff009d7202 */ /* 0x000fe20000000f00 */
[----:B------:R-:W-:Y:S01]  /*4a00*/  FADD.FTZ R170, R183, -R170 ;  /* 0x800000aab7aa7221 */ /* 0x000fe20000010000 */
[----:B------:R-:W-:Y:S01]  /*4a10*/  FADD.FTZ R111, R111, R168 ;  /* 0x000000a86f6f7221 */ /* 0x000fe20000010000 */
[----:B------:R-:W-:-:S02]  /*4a20*/  @P2 FMUL.FTZ R171, R231, R230 ;  /* 0x000000e6e7ab2220 */ /* 0x000fc40000410000 */
[----:B------:R-:W-:Y:S01]  /*4a30*/  FFMA.FTZ R231, R175, R170, R137 ;  /* 0x000000aaafe77223 */ /* 0x000fe20000010089 */
[----:B------:R-:W-:Y:S02]  /*4a40*/  HFMA2 R170, -RZ, RZ, 0, 0 ;  /* 0x00000000ffaa7431 */ /* 0x000fe400000001ff */
[----:B------:R-:W-:Y:S01]  /*4a50*/  FADD.FTZ R112, R112, R171 ;  /* 0x000000ab70707221 */ /* 0x000fe20000010000 */
[----:B------:R-:W-:Y:S01]  /*4a60*/  FMUL.FTZ R222, R162, R231 ;  /* 0x000000e7a2de7220 */ /* 0x000fe20000410000 */
[----:B------:R-:W-:Y:S02]  /*4a70*/  @P6 PRMT R232, R158, 0x7632, R232 ;  /* 0x000076329ee86816 */ /* 0x000fe400000000e8 */
[----:B------:R-:W-:Y:S01]  /*4a80*/  @P2 SHF.L.U32 R231, R34, 0x10, RZ ;  /* 0x0000001022e72819 */ /* 0x000fe200000006ff */
[----:B------:R-:W-:Y:S01]  /*4a90*/  FMUL.FTZ R222, R222, UR16 ;  /* 0x00000010dede7c20 */ /* 0x000fe20008410000 */
[----:B------:R-:W-:Y:S01]  /*4aa0*/  @P6 SHF.L.U32 R233, R232, 0x10, RZ ;  /* 0x00000010e8e96819 */ /* 0x000fe200000006ff */
[-CC-:B------:R-:W-:Y:S01]  /*4ab0*/  FFMA.FTZ R232, R184, R163.reuse, R164.reuse ;  /* 0x000000a3b8e87223 */ /* 0x180fe200000100a4 */
[----:B------:R-:W-:Y:S01]  /*4ac0*/  @P6 SHF.L.U32 R235, R16, 0x10, RZ ;  /* 0x0000001010eb6819 */ /* 0x000fe200000006ff */
[----:B------:R-:W-:Y:S01]  /*4ad0*/  @P2 FMUL.FTZ R157, R231, R230 ;  /* 0x000000e6e79d2220 */ /* 0x000fe20000410000 */
[----:B------:R-:W-:Y:S01]  /*4ae0*/  ISETP.GE.U32.AND P2, PT, R226, RZ, PT ;  /* 0x000000ffe200720c */ /* 0x000fe20003f46070 */
[-C--:B------:R-:W-:Y:S01]  /*4af0*/  @P6 FMUL.FTZ R170, R233, R222.reuse ;  /* 0x000000dee9aa6220 */ /* 0x080fe20000410000 */
[----:B------:R-:W-:Y:S01]  /*4b00*/  MOV R158, RZ ;  /* 0x000000ff009e7202 */ /* 0x000fe20000000f00 */
[----:B------:R-:W-:Y:S01]  /*4b10*/  @P6 FMUL.FTZ R158, R235, R222 ;  /* 0x000000deeb9e6220 */ /* 0x000fe20000410000 */
[----:B------:R-:W-:Y:S01]  /*4b20*/  FFMA.FTZ R231, R185, R163, R164 ;  /* 0x000000a3b9e77223 */ /* 0x000fe200000100a4 */
[----:B------:R-:W-:Y:S01]  /*4b30*/  LOP3.LUT P6, RZ, R227, 0xff0000, RZ, 0xc0, !PT ;  /* 0x00ff0000e3ff7812 */ /* 0x000fe200078cc0ff */
[----:B------:R-:W-:Y:S01]  /*4b40*/  FADD.FTZ R232, R187, -R232 ;  /* 0x800000e8bbe87221 */ /* 0x000fe20000010000 */
[----:B------:R-:W-:Y:S01]  /*4b50*/  ISETP.GE.U32.AND.EX P2, PT, R227, 0x1000000, PT, P2 ;  /* 0x01000000e300780c */ /* 0x000fe20003f46120 */
[----:B------:R-:W-:Y:S01]  /*4b60*/  FADD.FTZ R231, R182, -R231 ;  /* 0x800000e7b6e77221 */ /* 0x000fe20000010000 */
[----:B------:R-:W-:Y:S01]  /*4b70*/  F2FP.BF16.F32.PACK_AB R158, R158, R157 ;  /* 0x0000009d9e9e723e */ /* 0x000fe200000010ff */
[----:B------:R-:W-:Y:S01]  /*4b80*/  FFMA.FTZ R237, R175, R232, R139 ;  /* 0x000000e8afed7223 */ /* 0x000fe2000001008b */
[----:B------:R-:W-:Y:S01]  /*4b90*/  F2FP.BF16.F32.PACK_AB R157, R165, R156 ;  /* 0x0000009ca59d723e */ /* 0x000fe200000010ff */
[----:B------:R-:W-:Y:S01]  /*4ba0*/  FFMA.FTZ R233, R175, R231, R138 ;  /* 0x000000e7afe97223 */ /* 0x000fe2000001008a */
[----:B------:R-:W-:Y:S01]  /*4bb0*/  CS2R R230, SRZ ;  /* 0x0000000000e67805 */ /* 0x000fe2000001ff00 */
[----:B------:R-:W-:Y:S01]  /*4bc0*/  FADD.FTZ R113, R113, R170 ;  /* 0x000000aa71717221 */ /* 0x000fe20000010000 */
[----:B------:R-:W-:Y:S01]  /*4bd0*/  F2FP.BF16.F32.PACK_AB R156, R161, R160 ;  /* 0x000000a0a19c723e */ /* 0x000fe200000010ff */
[----:B------:R-:W-:-:S02]  /*4be0*/  FMUL.FTZ R222, R162, R233 ;  /* 0x000000e9a2de7220 */ /* 0x000fc40000410000 */
        /* <DEDUP_REMOVED lines=8> */
[-C--:B------:R-:W-:Y:S01]  /*4c70*/  @P6 FMUL.FTZ R231, R233, R222.reuse ;  /* 0x000000dee9e76220 */ /* 0x080fe20000410000 */
[----:B------:R-:W-:Y:S01]  /*4c80*/  @P6 FMUL.FTZ R230, R235, R222 ;  /* 0x000000deebe66220 */ /* 0x000fe20000410000 */
[----:B------:R-:W-:Y:S01]  /*4c90*/  MOV R233, RZ ;  /* 0x000000ff00e97202 */ /* 0x000fe20000000f00 */
[----:B------:R-:W-:-:S02]  /*4ca0*/  HFMA2 R222, -RZ, RZ, 0, 0 ;  /* 0x00000000ffde7431 */ /* 0x000fc400000001ff */
[-C--:B------:R-:W-:Y:S01]  /*4cb0*/  @P2 FMUL.FTZ R233, R234, R159.reuse ;  /* 0x0000009feae92220 */ /* 0x080fe20000410000 */
[----:B------:R-:W-:Y:S01]  /*4cc0*/  @P2 FMUL.FTZ R222, R232, R159 ;  /* 0x0000009fe8de2220 */ /* 0x000fe20000410000 */
[----:B------:R-:W-:-:S03]  /*4cd0*/  FADD.FTZ R114, R114, R231 ;  /* 0x000000e772727221 */ /* 0x000fc60000010000 */
[----:B------:R-:W-:Y:S01]  /*4ce0*/  FADD.FTZ R115, R115, R222 ;  /* 0x000000de73737221 */ /* 0x000fe20000010000 */
[----:B------:R-:W-:Y:S01]  /*4cf0*/  F2FP.BF16.F32.PACK_AB R159, R233, R230 ;  /* 0x000000e6e99f723e */ /* 0x000fe200000010ff */
[----:B------:R-:W-:Y:S06]  /*4d00*/  BRA `(.L_x_3766) ;  /* 0x0000000c00887947 */ /* 0x000fec0003800000 */
.L_x_3764:
[----:B------:R-:W0:Y:S02]  /*4d10*/  LDC.64 R160, c[0x0][0x478] ;  /* 0x00011e00ffa07b82 */ /* 0x000e240000000a00 */
[----:B0-----:R-:W-:-:S04]  /*4d20*/  ISETP.NE.U32.AND P1, PT, R160, RZ, PT ;  /* 0x000000ffa000720c */ /* 0x001fc80003f25070 */
[----:B------:R-:W-:-:S13]  /*4d30*/  ISETP.NE.AND.EX P1, PT, R161, RZ, PT, P1 ;  /* 0x000000ffa100720c */ /* 0x000fda0003f25310 */
        /* <DEDUP_REMOVED lines=9> */
[----:B------:R-:W-:Y:S01]  /*4dd0*/  CS2R R168, SRZ ;  /* 0x0000000000a87805 */ /* 0x000fe2000001ff00 */
[----:B------:R-:W-:Y:S01]  /*4de0*/  FMUL.FTZ R148, R175, R148 ;  /* 0x00000094af947220 */ /* 0x000fe20000410000 */
[----:B------:R-:W-:-:S02]  /*4df0*/  HFMA2 R165, -RZ, RZ, 0, 0 ;  /* 0x00000000ffa57431 */ /* 0x000fc400000001ff */
[----:B------:R-:W-:Y:S01]  /*4e00*/  FMUL.FTZ R149, R175, R150 ;  /* 0x00000096af957220 */ /* 0x000fe20000410000 */
        /* <DEDUP_REMOVED lines=9> */
[-C--:B------:R-:W-:Y:S01]  /*4ea0*/  @P2 FMUL.FTZ R167, R153, R150.reuse ;  /* 0x0000009699a72220 */ /* 0x080fe20000410000 */
[----:B------:R-:W-:Y:S01]  /*4eb0*/  @P6 SHF.L.U32 R156, R156, 0x10, RZ ;  /* 0x000000109c9c6819 */ /* 0x000fe200000006ff */
[----:B------:R-:W-:Y:S01]  /*4ec0*/  @P2 FMUL.FTZ R161, R155, R150 ;  /* 0x000000969ba12220 */ /* 0x000fe20000410000 */
[----:B------:R-:W-:Y:S01]  /*4ed0*/  LOP3.LUT P2, RZ, R226, 0xff000000, RZ, 0xc0, !PT ;  /* 0xff000000e2ff7812 */ /* 0x000fe2000784c0ff */
[----:B------:R-:W-:Y:S01]  /*4ee0*/  @P6 FMUL.FTZ R160, R152, R151 ;  /* 0x0000009798a06220 */ /* 0x000fe20000410000 */
[--C-:B------:R-:W-:Y:S01]  /*4ef0*/  FFMA.FTZ R152, R174, R163, R164.reuse ;  /* 0x000000a3ae987223 */ /* 0x100fe200000100a4 */
[----:B------:R-:W-:Y:S01]  /*4f00*/  @P6 FMUL.FTZ R166, R156, R151 ;  /* 0x000000979ca66220 */ /* 0x000fe20000410000 */
[----:B------:R-:W-:Y:S01]  /*4f10*/  FFMA.FTZ R151, R177, R163, R164 ;  /* 0x000000a3b1977223 */ /* 0x000fe200000100a4 */
[----:B------:R-:W-:Y:S01]  /*4f20*/  LOP3.LUT P6, RZ, R226, 0xff0000, RZ, 0xc0, !PT ;  /* 0x00ff0000e2ff7812 */ /* 0x000fe200078cc0ff */
[----:B------:R-:W-:Y:S01]  /*4f30*/  FADD.FTZ R152, R179, -R152 ;  /* 0x80000098b3987221 */ /* 0x000fe20000010000 */
[----:B------:R-:W-:Y:S01]  /*4f40*/  MOV R156, RZ ;  /* 0x000000ff009c7202 */ /* 0x000fe20000000f00 */
[----:B------:R-:W-:Y:S01]  /*4f50*/  FADD.FTZ R150, R176, -R151 ;  /* 0x80000097b0967221 */ /* 0x000fe20000010000 */
[----:B------:R-:W-:Y:S01]  /*4f60*/  FADD.FTZ R108, R108, R167 ;  /* 0x000000a76c6c7221 */ /* 0x000fe20000010000 */
[----:B------:R-:W-:Y:S01]  /*4f70*/  FMUL.FTZ R151, R175, R152 ;  /* 0x00000098af977220 */ /* 0x000fe20000410000 */
[----:B------:R-:W-:Y:S01]  /*4f80*/  FADD.FTZ R109, R109, R166 ;  /* 0x000000a66d6d7221 */ /* 0x000fe20000010000 */
[----:B------:R-:W-:Y:S01]  /*4f90*/  FMUL.FTZ R150, R175, R150 ;  /* 0x00000096af967220 */ /* 0x000fe20000410000 */
        /* <DEDUP_REMOVED lines=10> */
[----:B------:R-:W-:Y:S01]  /*5040*/  @P2 FMUL.FTZ R156, R170, R153 ;  /* 0x00000099aa9c2220 */ /* 0x000fe20000410000 */
[-C--:B------:R-:W-:Y:S01]  /*5050*/  @P6 FMUL.FTZ R169, R155, R152.reuse ;  /* 0x000000989ba96220 */ /* 0x080fe20000410000 */
[----:B------:R-:W-:Y:S01]  /*5060*/  LOP3.LUT P2, RZ, R227, 0xff00, RZ, 0xc0, !PT ;  /* 0x0000ff00e3ff7812 */ /* 0x000fe2000784c0ff */
[----:B------:R-:W-:Y:S01]  /*5070*/  @P6 FMUL.FTZ R165, R157, R152 ;  /* 0x000000989da56220 */ /* 0x000fe20000410000 */
[----:B------:R-:W-:Y:S01]  /*5080*/  LOP3.LUT P6, RZ, R227, 0xff, RZ, 0xc0, !PT ;  /* 0x000000ffe3ff7812 */ /* 0x000fe200078cc0ff */
[-CC-:B------:R-:W-:Y:S01]  /*5090*/  FFMA.FTZ R154, R180, R163.reuse, R164.reuse ;  /* 0x000000a3b49a7223 */ /* 0x180fe200000100a4 */
[----:B------:R-:W-:Y:S01]  /*50a0*/  FFMA.FTZ R153, R181, R163, R164 ;  /* 0x000000a3b5997223 */ /* 0x000fe200000100a4 */
[----:B------:R-:W-:Y:S01]  /*50b0*/  CS2R R170, SRZ ;  /* 0x0000000000aa7805 */ /* 0x000fe2000001ff00 */
[----:B------:R-:W-:-:S02]  /*50c0*/  HFMA2 R157, -RZ, RZ, 0, 0 ;  /* 0x00000000ff9d7431 */ /* 0x000fc400000001ff */
[----:B------:R-:W-:Y:S01]  /*50d0*/  FADD.FTZ R154, R183, -R154 ;  /* 0x8000009ab79a7221 */ /* 0x000fe20000010000 */
[----:B------:R-:W-:Y:S01]  /*50e0*/  FADD.FTZ R152, R178, -R153 ;  /* 0x80000099b2987221 */ /* 0x000fe20000010000 */
[----:B------:R-:W-:Y:S01]  /*50f0*/  FADD.FTZ R110, R110, R169 ;  /* 0x000000a96e6e7221 */ /* 0x000fe20000010000 */
[----:B------:R-:W-:Y:S01]  /*5100*/  FADD.FTZ R111, R111, R168 ;  /* 0x000000a86f6f7221 */ /* 0x000fe20000010000 */
[C---:B------:R-:W-:Y:S01]  /*5110*/  FMUL.FTZ R153, R175.reuse, R154 ;  /* 0x0000009aaf997220 */ /* 0x040fe20000410000 */
[----:B------:R-:W-:Y:S01]  /*5120*/  FMUL.FTZ R152, R175, R152 ;  /* 0x00000098af987220 */ /* 0x000fe20000410000 */
[----:B------:R-:W-:Y:S02]  /*5130*/  @P2 SHF.L.U32 R230, R16, 0x10, RZ ;  /* 0x0000001010e62819 */ /* 0x000fe400000006ff */
[C---:B------:R-:W-:Y:S01]  /*5140*/  @P6 SHF.L.U32 R231, R158.reuse, 0x10, RZ ;  /* 0x000000109ee76819 */ /* 0x040fe200000006ff */
[-C--:B------:R-:W-:Y:S01]  /*5150*/  FMUL.FTZ R155, R153, R162.reuse ;  /* 0x000000a2999b7220 */ /* 0x080fe20000410000 */
[----:B------:R-:W-:Y:S01]  /*5160*/  @P2 PRMT R158, R158, 0x7632, R158 ;  /* 0x000076329e9e2816 */ /* 0x000fe2000000009e */
[----:B------:R-:W-:Y:S01]  /*5170*/  FMUL.FTZ R154, R152, R162 ;  /* 0x000000a2989a7220 */ /* 0x000fe20000410000 */
[----:B------:R-:W-:Y:S01]  /*5180*/  @P6 SHF.L.U32 R233, R34, 0x10, RZ ;  /* 0x0000001022e96819 */ /* 0x000fe200000006ff */
[----:B------:R-:W-:Y:S01]  /*5190*/  FMUL.FTZ R155, R155, UR16 ;  /* 0x000000109b9b7c20 */ /* 0x000fe20008410000 */
[----:B------:R-:W-:Y:S01]  /*51a0*/  @P2 SHF.L.U32 R158, R158, 0x10, RZ ;  /* 0x000000109e9e2819 */ /* 0x000fe200000006ff */
[----:B------:R-:W-:-:S02]  /*51b0*/  FMUL.FTZ R154, R154, UR16 ;  /* 0x000000109a9a7c20 */ /* 0x000fc40008410000 */
[----:B------:R-:W-:Y:S01]  /*51c0*/  @P2 FMUL.FTZ R170, R230, R155 ;  /* 0x0000009be6aa2220 */ /* 0x000fe20000410000 */
[--C-:B------:R-:W-:Y:S01]  /*51d0*/  FFMA.FTZ R230, R184, R163, R164.reuse ;  /* 0x000000a3b8e67223 */ /* 0x100fe200000100a4 */
[----:B------:R-:W-:Y:S01]  /*51e0*/  @P2 FMUL.FTZ R222, R158, R155 ;  /* 0x0000009b9ede2220 */ /* 0x000fe20000410000 */
[----:B------:R-:W-:Y:S01]  /*51f0*/  FFMA.FTZ R155, R185, R163, R164 ;  /* 0x000000a3b99b7223 */ /* 0x000fe200000100a4 */
[-C--:B------:R-:W-:Y:S01]  /*5200*/  @P6 FMUL.FTZ R171, R231, R154.reuse ;  /* 0x0000009ae7ab6220 */ /* 0x080fe20000410000 */
[----:B------:R-:W-:Y:S01]  /*5210*/  @P6 FMUL.FTZ R157, R233, R154 ;  /* 0x0000009ae99d6220 */ /* 0x000fe20000410000 */
[----:B------:R-:W-:Y:S01]  /*5220*/  ISETP.GE.U32.AND P2, PT, R226, RZ, PT ;  /* 0x000000ffe200720c */ /* 0x000fe20003f46070 */
[----:B------:R-:W-:Y:S01]  /*5230*/  FADD.FTZ R154, R182, -R155 ;  /* 0x8000009bb69a7221 */ /* 0x000fe20000010000 */
[----:B------:R-:W-:Y:S01]  /*5240*/  LOP3.LUT P6, RZ, R227, 0xff0000, RZ, 0xc0, !PT ;  /* 0x00ff0000e3ff7812 */ /* 0x000fe200078cc0ff */
[----:B------:R-:W-:Y:S01]  /*5250*/  FADD.FTZ R232, R187, -R230 ;  /* 0x800000e6bbe87221 */ /* 0x000fe20000010000 */
[----:B------:R-:W-:Y:S01]  /*5260*/  ISETP.GE.U32.AND.EX P2, PT, R227, 0x1000000, PT, P2 ;  /* 0x01000000e300780c */ /* 0x000fe20003f46120 */
[----:B------:R-:W-:Y:S01]  /*5270*/  FMUL.FTZ R154, R175, R154 ;  /* 0x0000009aaf9a7220 */ /* 0x000fe20000410000 */
[----:B------:R-:W-:Y:S01]  /*5280*/  HFMA2 R231, -RZ, RZ, 0, 0 ;  /* 0x00000000ffe77431 */ /* 0x000fe200000001ff */
[----:B------:R-:W-:Y:S01]  /*5290*/  MOV R158, RZ ;  /* 0x000000ff009e7202 */ /* 0x000fe20000000f00 */
[----:B------:R-:W-:Y:S01]  /*52a0*/  FADD.FTZ R112, R112, R171 ;  /* 0x000000ab70707221 */ /* 0x000fe20000010000 */
[----:B------:R-:W-:Y:S01]  /*52b0*/  FMUL.FTZ R155, R154, R162 ;  /* 0x000000a29a9b7220 */ /* 0x000fe20000410000 */
[----:B------:R-:W-:-:S03]  /*52c0*/  FADD.FTZ R113, R113, R222 ;  /* 0x000000de71717221 */ /* 0x000fc60000010000 */
[----:B------:R-:W-:Y:S01]  /*52d0*/  FMUL.FTZ R230, R155, UR16 ;  /* 0x000000109be67c20 */ /* 0x000fe20008410000 */
[----:B------:R-:W-:Y:S01]  /*52e0*/  FMUL.FTZ R155, R175, R232 ;  /* 0x000000e8af9b7220 */ /* 0x000fe20000410000 */
[C---:B------:R-:W-:Y:S02]  /*52f0*/  @P6 SHF.L.U32 R233, R159.reuse, 0x10, RZ ;  /* 0x000000109fe96819 */ /* 0x040fe400000006ff */
[----:B------:R-:W-:Y:S01]  /*5300*/  @P2 PRMT R232, R159, 0x7632, R232 ;  /* 0x000076329fe82816 */ /* 0x000fe200000000e8 */
[----:B------:R-:W-:Y:S01]  /*5310*/  FMUL.FTZ R159, R155, R162 ;  /* 0x000000a29b9f7220 */ /* 0x000fe20000410000 */
[----:B------:R-:W-:Y:S01]  /*5320*/  @P6 SHF.L.U32 R235, R35, 0x10, RZ ;  /* 0x0000001023eb6819 */ /* 0x000fe200000006ff */
[-C--:B------:R-:W-:Y:S01]  /*5330*/  @P6 FMUL.FTZ R231, R233, R230.reuse ;  /* 0x000000e6e9e76220 */ /* 0x080fe20000410000 */
[----:B------:R-:W-:Y:S01]  /*5340*/  @P2 SHF.L.U32 R234, R17, 0x10, RZ ;  /* 0x0000001011ea2819 */ /* 0x000fe200000006ff */
[----:B------:R-:W-:Y:S01]  /*5350*/  FMUL.FTZ R159, R159, UR16 ;  /* 0x000000109f9f7c20 */ /* 0x000fe20008410000 */
[----:B------:R-:W-:Y:S01]  /*5360*/  MOV R233, RZ ;  /* 0x000000ff00e97202 */ /* 0x000fe20000000f00 */
[----:B------:R-:W-:Y:S01]  /*5370*/  @P6 FMUL.FTZ R158, R235, R230 ;  /* 0x000000e6eb9e6220 */ /* 0x000fe20000410000 */
[----:B------:R-:W-:Y:S01]  /*5380*/  @P2 SHF.L.U32 R232, R232, 0x10, RZ ;  /* 0x00000010e8e82819 */ /* 0x000fe200000006ff */
[----:B------:R-:W-:Y:S01]  /*5390*/  @P2 FMUL.FTZ R233, R234, R159 ;  /* 0x0000009feae92220 */ /* 0x000fe20000410000 */
[----:B------:R-:W-:-:S02]  /*53a0*/  HFMA2 R230, -RZ, RZ, 0, 0 ;  /* 0x00000000ffe67431 */ /* 0x000fc400000001ff */
[----:B------:R-:W-:Y:S01]  /*53b0*/  FADD.FTZ R114, R114, R231 ;  /* 0x000000e772727221 */ /* 0x000fe20000010000 */
[----:B------:R-:W-:Y:S01]  /*53c0*/  @P2 FMUL.FTZ R230, R232, R159 ;  /* 0x0000009fe8e62220 */ /* 0x000fe20000410000 */
[----:B------:R-:W-:Y:S02]  /*53d0*/  F2FP.BF16.F32.PACK_AB R159, R233, R158 ;  /* 0x0000009ee99f723e */ /* 0x000fe400000010ff */
[----:B------:R-:W-:Y:S01]  /*53e0*/  F2FP.BF16.F32.PACK_AB R158, R170, R157 ;  /* 0x0000009daa9e723e */ /* 0x000fe200000010ff */
[----:B------:R-:W-:Y:S01]  /*53f0*/  FADD.FTZ R115, R115, R230 ;  /* 0x000000e673737221 */ /* 0x000fe20000010000 */
[----:B------:R-:W-:Y:S02]  /*5400*/  F2FP.BF16.F32.PACK_AB R157, R156, R165 ;  /* 0x000000a59c9d723e */ /* 0x000fe400000010ff */
[----:B------:R-:W-:Y:S01]  /*5410*/  F2FP.BF16.F32.PACK_AB R156, R160, R161 ;  /* 0x000000a1a09c723e */ /* 0x000fe200000010ff */
[----:B------:R-:W-:Y:S06]  /*5420*/  BRA `(.L_x_3766) ;  /* 0x0000000400c07947 */ /* 0x000fec0003800000 */
.L_x_3767:
[-CC-:B------:R-:W-:Y:S01]  /*5430*/  FFMA.FTZ R160, R207, R163.reuse, R164.reuse ;  /* 0x000000a3cfa07223 */ /* 0x180fe200000100a4 */
[----:B------:R-:W-:Y:S01]  /*5440*/  LOP3.LUT P2, RZ, R226, 0xff, RZ, 0xc0, !PT ;  /* 0x000000ffe2ff7812 */ /* 0x000fe2000784c0ff */
[-C--:B------:R-:W-:Y:S01]  /*5450*/  FFMA.FTZ R165, R204, R163.reuse, R164 ;  /* 0x000000a3cca57223 */ /* 0x080fe200000100a4 */
[----:B------:R-:W-:Y:S01]  /*5460*/  LOP3.LUT P6, RZ, R226, 0xff00, RZ, 0xc0, !PT ;  /* 0x0000ff00e2ff7812 */ /* 0x000fe200078cc0ff */
[----:B------:R-:W-:Y:S01]  /*5470*/  FADD.FTZ R160, R205, -R160 ;  /* 0x800000a0cda07221 */ /* 0x000fe20000010000 */
[----:B------:R-:W-:Y:S02]  /*5480*/  HFMA2 R167, -RZ, RZ, 0, 0 ;  /* 0x00000000ffa77431 */ /* 0x000fe400000001ff */
[--C-:B------:R-:W-:Y:S01]  /*5490*/  FADD.FTZ R170, R202, -R165.reuse ;  /* 0x800000a5caaa7221 */ /* 0x100fe20000010000 */
[-CC-:B------:R-:W-:Y:S01]  /*54a0*/  FFMA.FTZ R169, R177, R163.reuse, R164.reuse ;  /* 0x000000a3b1a97223 */ /* 0x180fe200000100a4 */
[----:B------:R-:W-:Y:S01]  /*54b0*/  FMUL.FTZ R161, R175, R160 ;  /* 0x000000a0afa17220 */ /* 0x000fe20000410000 */
        /* <DEDUP_REMOVED lines=9> */
[C---:B------:R-:W-:Y:S01]  /*5550*/  FMUL.FTZ R171, R175.reuse, R222 ;  /* 0x000000deafab7220 */ /* 0x040fe20000410000 */
[----:B------:R-:W-:Y:S01]  /*5560*/  FADD.FTZ R230, R178, -R231 ;  /* 0x800000e7b2e67221 */ /* 0x000fe20000010000 */
[-C--:B------:R-:W-:Y:S01]  /*5570*/  @P2 FMUL.FTZ R167, R166, R161.reuse ;  /* 0x000000a1a6a72220 */ /* 0x080fe20000410000 */
[----:B------:R-:W-:Y:S01]  /*5580*/  @P2 FMUL.FTZ R160, R168, R161 ;  /* 0x000000a1a8a02220 */ /* 0x000fe20000410000 */
[----:B------:R-:W-:Y:S01]  /*5590*/  FMUL.FTZ R161, R175, R170 ;  /* 0x000000aaafa17220 */ /* 0x000fe20000410000 */
[----:B------:R-:W-:Y:S01]  /*55a0*/  FADD.FTZ R168, R176, -R169 ;  /* 0x800000a9b0a87221 */ /* 0x000fe20000010000 */
[----:B------:R-:W-:Y:S01]  /*55b0*/  LOP3.LUT P2, RZ, R226, 0xff0000, RZ, 0xc0, !PT ;  /* 0x00ff0000e2ff7812 */ /* 0x000fe2000784c0ff */
[----:B------:R-:W-:-:S02]  /*55c0*/  HFMA2 R166, -RZ, RZ, 0, 0 ;  /* 0x00000000ffa67431 */ /* 0x000fc400000001ff */
[----:B------:R-:W-:Y:S01]  /*55d0*/  FMUL.FTZ R156, R162, R161 ;  /* 0x000000a1a29c7220 */ /* 0x000fe20000410000 */
[----:B------:R-:W-:Y:S01]  /*55e0*/  @P6 SHF.L.U32 R165, R165, 0x10, RZ ;  /* 0x00000010a5a56819 */ /* 0x000fe200000006ff */
[----:B------:R-:W-:Y:S01]  /*55f0*/  FADD.FTZ R108, R108, R167 ;  /* 0x000000a76c6c7221 */ /* 0x000fe20000010000 */
[----:B------:R-:W-:Y:S01]  /*5600*/  @P6 SHF.L.U32 R169, R14, 0x10, RZ ;  /* 0x000000100ea96819 */ /* 0x000fe200000006ff */
[----:B------:R-:W-:Y:S01]  /*5610*/  FMUL.FTZ R156, R156, UR16 ;  /* 0x000000109c9c7c20 */ /* 0x000fe20008410000 */
[----:B------:R-:W-:-:S03]  /*5620*/  MOV R161, RZ ;  /* 0x000000ff00a17202 */ /* 0x000fc60000000f00 */
[-C--:B------:R-:W-:Y:S01]  /*5630*/  @P6 FMUL.FTZ R166, R165, R156.reuse ;  /* 0x0000009ca5a66220 */ /* 0x080fe20000410000 */
[----:B------:R-:W-:Y:S01]  /*5640*/  @P6 FMUL.FTZ R161, R169, R156 ;  /* 0x0000009ca9a16220 */ /* 0x000fe20000410000 */
[----:B------:R-:W-:Y:S01]  /*5650*/  FMUL.FTZ R165, R175, R168 ;  /* 0x000000a8afa57220 */ /* 0x000fe20000410000 */
        /* <DEDUP_REMOVED lines=15> */
[----:B------:R-:W-:Y:S01]  /*5750*/  FMUL.FTZ R171, R175, R230 ;  /* 0x000000e6afab7220 */ /* 0x000fe20000410000 */
        /* <DEDUP_REMOVED lines=11> */
[----:B------:R-:W-:Y:S02]  /*5810*/  HFMA2 R171, -RZ, RZ, 0, 0 ;  /* 0x00000000ffab7431 */ /* 0x000fe400000001ff */
[----:B------:R-:W-:Y:S01]  /*5820*/  FADD.FTZ R170, R183, -R170 ;  /* 0x800000aab7aa7221 */ /* 0x000fe20000010000 */
[----:B------:R-:W-:Y:S01]  /*5830*/  MOV R157, RZ ;  /* 0x000000ff009d7202 */ /* 0x000fe20000000f00 */
[----:B------:R-:W-:Y:S01]  /*5840*/  @P2 FMUL.FTZ R171, R231, R230 ;  /* 0x000000e6e7ab2220 */ /* 0x000fe20000410000 */
[----:B------:R-:W-:Y:S01]  /*5850*/  FADD.FTZ R111, R111, R168 ;  /* 0x000000a86f6f7221 */ /* 0x000fe20000010000 */
[----:B------:R-:W-:Y:S01]  /*5860*/  FMUL.FTZ R231, R175, R170 ;  /* 0x000000aaafe77220 */ /* 0x000fe20000410000 */
[----:B------:R-:W-:-:S02]  /*5870*/  HFMA2 R170, -RZ, RZ, 0, 0 ;  /* 0x00000000ffaa7431 */ /* 0x000fc400000001ff */
        /* <DEDUP_REMOVED lines=18> */
[----:B------:R-:W-:Y:S01]  /*59a0*/  CS2R R230, SRZ ;  /* 0x0000000000e67805 */ /* 0x000fe2000001ff00 */
[C---:B------:R-:W-:Y:S01]  /*59b0*/  FMUL.FTZ R237, R175.reuse, R232 ;  /* 0x000000e8afed7220 */ /* 0x040fe20000410000 */
[----:B------:R-:W-:Y:S01]  /*59c0*/  F2FP.BF16.F32.PACK_AB R158, R158, R157 ;  /* 0x0000009d9e9e723e */ /* 0x000fe200000010ff */
[----:B------:R-:W-:Y:S01]  /*59d0*/  FMUL.FTZ R233, R175, R222 ;  /* 0x000000deafe97220 */ /* 0x000fe20000410000 */
[----:B------:R-:W-:Y:S01]  /*59e0*/  F2FP.BF16.F32.PACK_AB R157, R165, R156 ;  /* 0x0000009ca59d723e */ /* 0x000fe200000010ff */
        /* <DEDUP_REMOVED lines=19> */
[----:B------:R-:W-:-:S07]  /*5b20*/  F2FP.BF16.F32.PACK_AB R159, R233, R230 ;  /* 0x000000e6e99f723e */ /* 0x000fce00000010ff */
.L_x_3766:
        /* <DEDUP_REMOVED lines=8> */
.L_x_3763:
[----:B------:R-:W-:Y:S05]  /*5bb0*/  BSYNC.RECONVERGENT B0 ;  /* 0x0000000000007941 */ /* 0x000fea0003800200 */
.L_x_3762:
        /* <DEDUP_REMOVED lines=18> */
[----:B------:R-:W-:Y:S02]  /*5ce0*/  HFMA2 R165, -RZ, RZ, 0, 0 ;  /* 0x00000000ffa57431 */ /* 0x000fe400000001ff */
[----:B------:R-:W-:Y:S01]  /*5cf0*/  FADD.FTZ R150, R191, -R148 ;  /* 0x80000094bf967221 */ /* 0x000fe20000010000 */
[----:B------:R-:W-:Y:S01]  /*5d00*/  CS2R R166, SRZ ;  /* 0x0000000000a67805 */ /* 0x000fe2000001ff00 */
        /* <DEDUP_REMOVED lines=15> */
[C---:B------:R-:W-:Y:S01]  /*5e00*/  LOP3.LUT P2, RZ, R224.reuse, 0xff0000, RZ, 0xc0, !PT ;  /* 0x00ff0000e0ff7812 */ /* 0x040fe2000784c0ff */
[----:B------:R-:W-:Y:S01]  /*5e10*/  @P6 FMUL.FTZ R161, R153, R154 ;  /* 0x0000009a99a16220 */ /* 0x000fe20000410000 */
[-CC-:B------:R-:W-:Y:S01]  /*5e20*/  FFMA.FTZ R151, R193, R163.reuse, R164.reuse ;  /* 0x000000a3c1977223 */ /* 0x180fe200000100a4 */
[----:B------:R-:W-:Y:S01]  /*5e30*/  @P6 FMUL.FTZ R166, R153, R156 ;  /* 0x0000009c99a66220 */ /* 0x000fe20000410000 */
[----:B------:R-:W-:Y:S01]  /*5e40*/  LOP3.LUT P6, RZ, R224, 0xff000000, RZ, 0xc0, !PT ;  /* 0xff000000e0ff7812 */ /* 0x000fe200078cc0ff */
[----:B------:R-:W-:Y:S01]  /*5e50*/  FFMA.FTZ R150, R190, R163, R164 ;  /* 0x000000a3be967223 */ /* 0x000fe200000100a4 */
[----:B------:R-:W-:Y:S01]  /*5e60*/  FADD.FTZ R151, R192, -R151 ;  /* 0x80000097c0977221 */ /* 0x000fe20000010000 */
[----:B------:R-:W-:-:S02]  /*5e70*/  MOV R156, RZ ;  /* 0x000000ff009c7202 */ /* 0x000fc40000000f00 */
[----:B------:R-:W-:Y:S01]  /*5e80*/  FADD.FTZ R152, R195, -R150 ;  /* 0x80000096c3987221 */ /* 0x000fe20000010000 */
[----:B------:R-:W-:-:S03]  /*5e90*/  FFMA.FTZ R150, R175, R151, R142 ;  /* 0x00000097af967223 */ /* 0x000fc6000001008e */
[----:B------:R-:W-:Y:S01]  /*5ea0*/  FFMA.FTZ R151, R175, R152, R143 ;  /* 0x00000098af977223 */ /* 0x000fe2000001008f */
[----:B------:R-:W-:Y:S01]  /*5eb0*/  @P2 SHF.L.U32 R153, R157, 0x10, RZ ;  /* 0x000000109d992819 */ /* 0x000fe200000006ff */
[-C--:B------:R-:W-:Y:S01]  /*5ec0*/  FMUL.FTZ R152, R150, R162.reuse ;  /* 0x000000a296987220 */ /* 0x080fe20000410000 */
[----:B------:R-:W-:Y:S01]  /*5ed0*/  @P2 SHF.L.U32 R154, R41, 0x10, RZ ;  /* 0x00000010299a2819 */ /* 0x000fe200000006ff */
[----:B------:R-:W-:Y:S01]  /*5ee0*/  FMUL.FTZ R155, R151, R162 ;  /* 0x000000a2979b7220 */ /* 0x000fe20000410000 */
[----:B------:R-:W-:Y:S01]  /*5ef0*/  @P6 PRMT R157, R157, 0x7632, R157 ;  /* 0x000076329d9d6816 */ /* 0x000fe2000000009d */
[----:B------:R-:W-:Y:S01]  /*5f00*/  FMUL.FTZ R170, R152, UR16 ;  /* 0x0000001098aa7c20 */ /* 0x000fe20008410000 */
[----:B------:R-:W-:Y:S01]  /*5f10*/  @P6 SHF.L.U32 R152, R7, 0x10, RZ ;  /* 0x0000001007986819 */ /* 0x000fe200000006ff */
[----:B------:R-:W-:Y:S01]  /*5f20*/  FMUL.FTZ R155, R155, UR16 ;  /* 0x000000109b9b7c20 */ /* 0x000fe20008410000 */
[----:B------:R-:W-:Y:S01]  /*5f30*/  @P6 SHF.L.U32 R157, R157, 0x10, RZ ;  /* 0x000000109d9d6819 */ /* 0x000fe200000006ff */
[C---:B------:R-:W-:Y:S01]  /*5f40*/  @P2 FMUL.FTZ R167, R170.reuse, R153 ;  /* 0x00000099aaa72220 */ /* 0x040fe20000410000 */
[----:B------:R-:W-:Y:S01]  /*5f50*/  @P2 FMUL.FTZ R156, R170, R154 ;  /* 0x0000009aaa9c2220 */ /* 0x000fe20000410000 */
[----:B------:R-:W-:Y:S01]  /*5f60*/  @P6 FMUL.FTZ R169, R155, R152 ;  /* 0x000000989ba96220 */ /* 0x000fe20000410000 */
[--C-:B------:R-:W-:Y:S01]  /*5f70*/  FFMA.FTZ R153, R197, R163, R164.reuse ;  /* 0x000000a3c5997223 */ /* 0x100fe200000100a4 */
[----:B------:R-:W-:Y:S01]  /*5f80*/  @P6 FMUL.FTZ R168, R155, R157 ;  /* 0x0000009d9ba86220 */ /* 0x000fe20000410000 */
[C---:B------:R-:W-:Y:S01]  /*5f90*/  LOP3.LUT P2, RZ, R225.reuse, 0xff, RZ, 0xc0, !PT ;  /* 0x000000ffe1ff7812 */ /* 0x040fe2000784c0ff */
[----:B------:R-:W-:Y:S01]  /*5fa0*/  FFMA.FTZ R152, R196, R163, R164 ;  /* 0x000000a3c4987223 */ /* 0x000fe200000100a4 */
[----:B------:R-:W-:Y:S01]  /*5fb0*/  LOP3.LUT P6, RZ, R225, 0xff00, RZ, 0xc0, !PT ;  /* 0x0000ff00e1ff7812 */ /* 0x000fe200078cc0ff */
[----:B------:R-:W-:Y:S01]  /*5fc0*/  FADD.FTZ R153, R194, -R153 ;  /* 0x80000099c2997221 */ /* 0x000fe20000010000 */
[----:B------:R-:W-:Y:S01]  /*5fd0*/  CS2R R170, SRZ ;  /* 0x0000000000aa7805 */ /* 0x000fe2000001ff00 */
[----:B------:R-:W-:Y:S01]  /*5fe0*/  FADD.FTZ R154, R199, -R152 ;  /* 0x80000098c79a7221 */ /* 0x000fe20000010000 */
[----:B------:R-:W-:-:S02]  /*5ff0*/  HFMA2 R157, -RZ, RZ, 0, 0 ;  /* 0x00000000ff9d7431 */ /* 0x000fc400000001ff */
[C---:B------:R-:W-:Y:S01]  /*6000*/  FFMA.FTZ R152, R175.reuse, R153, R144 ;  /* 0x00000099af987223 */ /* 0x040fe20000010090 */
[----:B------:R-:W-:-:S03]  /*6010*/  FFMA.FTZ R153, R175, R154, R145 ;  /* 0x0000009aaf997223 */ /* 0x000fc60000010091 */
[-C--:B------:R-:W-:Y:S01]  /*6020*/  FMUL.FTZ R154, R152, R162.reuse ;  /* 0x000000a2989a7220 */ /* 0x080fe20000410000 */
[C---:B------:R-:W-:Y:S01]  /*6030*/  @P2 SHF.L.U32 R155, R158.reuse, 0x10, RZ ;  /* 0x000000109e9b2819 */ /* 0x040fe200000006ff */
[----:B------:R-:W-:Y:S01]  /*6040*/  FMUL.FTZ R230, R153, R162 ;  /* 0x000000a299e67220 */ /* 0x000fe20000410000 */
[----:B------:R-:W-:Y:S01]  /*6050*/  @P6 PRMT R231, R158, 0x7632, R231 ;  /* 0x000076329ee76816 */ /* 0x000fe200000000e7 */
[----:B------:R-:W-:Y:S01]  /*6060*/  FMUL.FTZ R232, R154, UR16 ;  /* 0x000000109ae87c20 */ /* 0x000fe20008410000 */
[----:B------:R-:W-:Y:S01]  /*6070*/  @P2 SHF.L.U32 R158, R42, 0x10, RZ ;  /* 0x000000102a9e2819 */ /* 0x000fe200000006ff */
[----:B------:R-:W-:Y:S01]  /*6080*/  FMUL.FTZ R230, R230, UR16 ;  /* 0x00000010e6e67c20 */ /* 0x000fe20008410000 */
[----:B------:R-:W-:Y:S01]  /*6090*/  @P6 SHF.L.U32 R154, R8, 0x10, RZ ;  /* 0x00000010089a6819 */ /* 0x000fe200000006ff */
[C---:B------:R-:W-:Y:S01]  /*60a0*/  @P2 FMUL.FTZ R171, R232.reuse, R155 ;  /* 0x0000009be8ab2220 */ /* 0x040fe20000410000 */
[----:B------:R-:W-:Y:S01]  /*60b0*/  @P6 SHF.L.U32 R231, R231, 0x10, RZ ;  /* 0x00000010e7e76819 */ /* 0x000fe200000006ff */
[----:B------:R-:W-:Y:S01]  /*60c0*/  @P2 FMUL.FTZ R157, R232, R158 ;  /* 0x0000009ee89d2220 */ /* 0x000fe20000410000 */
[----:B------:R-:W-:Y:S01]  /*60d0*/  ISETP.GE.U32.AND P2, PT, R224, RZ, PT ;  /* 0x000000ffe000720c */ /* 0x000fe20003f46070 */
[-CC-:B------:R-:W-:Y:S01]  /*60e0*/  FFMA.FTZ R155, R201, R163.reuse, R164.reuse ;  /* 0x000000a3c99b7223 */ /* 0x180fe200000100a4 */
[----:B------:R-:W-:Y:S01]  /*60f0*/  FFMA.FTZ R164, R200, R163, R164 ;  /* 0x000000a3c8a47223 */ /* 0x000fe200000100a4 */
[C---:B------:R-:W-:Y:S01]  /*6100*/  @P6 FMUL.FTZ R222, R230.reuse, R231 ;  /* 0x000000e7e6de6220 */ /* 0x040fe20000410000 */
[C---:B------:R-:W-:Y:S01]  /*6110*/  ISETP.GE.U32.AND.EX P2, PT, R225.reuse, 0x1000000, PT, P2 ;  /* 0x01000000e100780c */ /* 0x040fe20003f46120 */
[----:B------:R-:W-:Y:S01]  /*6120*/  @P6 FMUL.FTZ R170, R230, R154 ;  /* 0x0000009ae6aa6220 */ /* 0x000fe20000410000 */
[----:B------:R-:W-:Y:S01]  /*6130*/  LOP3.LUT P6, RZ, R225, 0xff0000, RZ, 0xc0, !PT ;  /* 0x00ff0000e1ff7812 */ /* 0x000fe200078cc0ff */
[----:B------:R-:W-:Y:S01]  /*6140*/  FADD.FTZ R155, R198, -R155 ;  /* 0x8000009bc69b7221 */ /* 0x000fe20000010000 */
[----:B------:R-:W-:Y:S01]  /*6150*/  FADD.FTZ R164, R203, -R164 ;  /* 0x800000a4cba47221 */ /* 0x000fe20000010000 */
[----:B------:R-:W-:Y:S01]  /*6160*/  MOV R232, RZ ;  /* 0x000000ff00e87202 */ /* 0x000fe20000000f00 */
[----:B------:R-:W-:-:S02]  /*6170*/  HFMA2 R230, -RZ, RZ, 0, 0 ;  /* 0x00000000ffe67431 */ /* 0x000fc400000001ff */
[C---:B------:R-:W-:Y:S01]  /*6180*/  FFMA.FTZ R154, R175.reuse, R155, R146 ;  /* 0x0000009baf9a7223 */ /* 0x040fe20000010092 */
[----:B------:R-:W-:Y:S01]  /*6190*/  FFMA.FTZ R155, R175, R164, R147 ;  /* 0x000000a4af9b7223 */ /* 0x000fe20000010093 */
[----:B------:R-:W-:Y:S01]  /*61a0*/  MOV R175, RZ ;  /* 0x000000ff00af7202 */ /* 0x000fe20000000f00 */
[----:B------:R-:W-:Y:S01]  /*61b0*/  FADD.FTZ R120, R120, R171 ;  /* 0x000000ab78787221 */ /* 0x000fe20000010000 */
[-C--:B------:R-:W-:Y:S01]  /*61c0*/  FMUL.FTZ R158, R154, R162.reuse ;  /* 0x000000a29a9e7220 */ /* 0x080fe20000410000 */
[----:B------:R-:W-:Y:S01]  /*61d0*/  FMUL.FTZ R162, R155, R162 ;  /* 0x000000a29ba27220 */ /* 0x000fe20000410000 */
[----:B------:R-:W-:Y:S01]  /*61e0*/  @P2 PRMT R231, R159, 0x7632, R231 ;  /* 0x000076329fe72816 */ /* 0x000fe200000000e7 */
[----:B------:R-:W-:Y:S01]  /*61f0*/  FADD.FTZ R121, R121, R222 ;  /* 0x000000de79797221 */ /* 0x000fe20000010000 */
[----:B------:R-:W-:Y:S01]  /*6200*/  @P6 SHF.L.U32 R163, R159, 0x10, RZ ;  /* 0x000000109fa36819 */ /* 0x000fe200000006ff */
[----:B------:R-:W-:Y:S01]  /*6210*/  FMUL.FTZ R158, R158, UR16 ;  /* 0x000000109e9e7c20 */ /* 0x000fe20008410000 */
[----:B------:R-:W-:Y:S01]  /*6220*/  @P6 SHF.L.U32 R164, R43, 0x10, RZ ;  /* 0x000000102ba46819 */ /* 0x000fe200000006ff */
[----:B------:R-:W-:Y:S01]  /*6230*/  FMUL.FTZ R162, R162, UR16 ;  /* 0x00000010a2a27c20 */ /* 0x000fe20008410000 */
[----:B------:R-:W-:Y:S01]  /*6240*/  @P2 SHF.L.U32 R233, R9, 0x10, RZ ;  /* 0x0000001009e92819 */ /* 0x000fe200000006ff */
[----:B------:R-:W-:Y:S01]  /*6250*/  HFMA2 R159, -RZ, RZ, 0, 0 ;  /* 0x00000000ff9f7431 */ /* 0x000fe200000001ff */
[----:B------:R-:W-:Y:S01]  /*6260*/  @P2 SHF.L.U32 R231, R231, 0x10, RZ ;  /* 0x00000010e7e72819 */ /* 0x000fe200000006ff */
[C---:B------:R-:W-:Y:S01]  /*6270*/  @P6 FMUL.FTZ R159, R158.reuse, R163 ;  /* 0x000000a39e9f6220 */ /* 0x040fe20000410000 */
[----:B------:R-:W-:Y:S01]  /*6280*/  @P6 FMUL.FTZ R175, R158, R164 ;  /* 0x000000a49eaf6220 */ /* 0x000fe20000410000 */
[----:B------:R-:W-:Y:S01]  /*6290*/  @P2 FMUL.FTZ R232, R162, R233 ;  /* 0x000000e9a2e82220 */ /* 0x000fe20000410000 */
[----:B------:R-:W-:Y:S01]  /*62a0*/  FADD.FTZ R164, R116, R165 ;  /* 0x000000a574a47221 */ /* 0x000fe20000010000 */
[----:B------:R-:W-:Y:S01]  /*62b0*/  @P2 FMUL.FTZ R230, R162, R231 ;  /* 0x000000e7a2e62220 */ /* 0x000fe20000410000 */
[----:B------:R-:W-:Y:S01]  /*62c0*/  FADD.FTZ R165, R117, R166 ;  /* 0x000000a675a57221 */ /* 0x000fe20000010000 */
[----:B------:R-:W-:Y:S01]  /*62d0*/  F2FP.BF16.F32.PACK_AB R158, R170, R157 ;  /* 0x0000009daa9e723e */ /* 0x000fe200000010ff */
[----:B------:R-:W-:Y:S01]  /*62e0*/  FADD.FTZ R166, R118, R167 ;  /* 0x000000a776a67221 */ /* 0x000fe20000010000 */
[----:B------:R-:W-:Y:S01]  /*62f0*/  FADD.FTZ R122, R122, R159 ;  /* 0x0000009f7a7a7221 */ /* 0x000fe20000010000 */
[----:B------:R-:W-:Y:S01]  /*6300*/  F2FP.BF16.F32.PACK_AB R157, R169, R156 ;  /* 0x0000009ca99d723e */ /* 0x000fe200000010ff */
[----:B------:R-:W-:Y:S01]  /*6310*/  FADD.FTZ R167, R119, R168 ;  /* 0x000000a877a77221 */ /* 0x000fe20000010000 */
[----:B------:R-:W-:Y:S01]  /*6320*/  FADD.FTZ R123, R123, R230 ;  /* 0x000000e67b7b7221 */ /* 0x000fe20000010000 */
[----:B------:R-:W-:-:S02]  /*6330*/  F2FP.BF16.F32.PACK_AB R159, R232, R175 ;  /* 0x000000afe89f723e */ /* 0x000fc400000010ff */
[----:B------:R-:W-:Y:S01]  /*6340*/  F2FP.BF16.F32.PACK_AB R156, R161, R160 ;  /* 0x000000a0a19c723e */ /* 0x000fe200000010ff */
[----:B------:R-:W-:Y:S06]  /*6350*/  BRA `(.L_x_3772) ;  /* 0x00000014004c7947 */ /* 0x000fec0003800000 */
.L_x_3771:
[-CC-:B------:R-:W-:Y:S01]  /*6360*/  FFMA.FTZ R161, R189, R163.reuse, R164.reuse ;  /* 0x000000a3bda17223 */ /* 0x180fe200000100a4 */
[----:B------:R-:W-:Y:S01]  /*6370*/  LOP3.LUT P2, RZ, R224, 0xff, RZ, 0xc0, !PT ;  /* 0x000000ffe0ff7812 */ /* 0x000fe2000784c0ff */
[----:B------:R-:W-:Y:S01]  /*6380*/  FFMA.FTZ R170, R186, R163, R164 ;  /* 0x000000a3baaa7223 */ /* 0x000fe200000100a4 */
[----:B------:R-:W-:Y:S01]  /*6390*/  LOP3.LUT P6, RZ, R224, 0xff00, RZ, 0xc0, !PT ;  /* 0x0000ff00e0ff7812 */ /* 0x000fe200078cc0ff */
[----:B------:R-:W-:Y:S01]  /*63a0*/  FADD.FTZ R161, R188, -R161 ;  /* 0x800000a1bca17221 */ /* 0x000fe20000010000 */
[----:B------:R-:W-:Y:S02]  /*63b0*/  HFMA2 R165, -RZ, RZ, 0, 0 ;  /* 0x00000000ffa57431 */ /* 0x000fe400000001ff */
[----:B------:R-:W-:Y:S01]  /*63c0*/  FADD.FTZ R170, R191, -R170 ;  /* 0x800000aabfaa7221 */ /* 0x000fe20000010000 */
[----:B------:R-:W-:Y:S01]  /*63d0*/  MOV R160, RZ ;  /* 0x000000ff00a07202 */ /* 0x000fe20000000f00 */
[----:B------:R-:W-:Y:S01]  /*63e0*/  FFMA.FTZ R161, R175, R161, R140 ;  /* 0x000000a1afa17223 */ /* 0x000fe2000001008c */
[-CC-:B------:R-:W-:Y:S01]  /*63f0*/  FFMA.FTZ R169, R193, R163.reuse, R164.reuse ;  /* 0x000000a3c1a97223 */ /* 0x180fe200000100a4 */
[----:B------:R-:W-:-:S02]  /*6400*/  FFMA.FTZ R231, R197, R163, R164 ;  /* 0x000000a3c5e77223 */ /* 0x000fc400000100a4 */
[----:B------:R-:W-:Y:S01]  /*6410*/  FMUL.FTZ R161, R162, R161 ;  /* 0x000000a1a2a17220 */ /* 0x000fe20000410000 */
[----:B-----5:R-:W-:Y:S01]  /*6420*/  @P2 SHF.L.U32 R166, R156, 0x10, RZ ;  /* 0x000000109ca62819 */ /* 0x020fe200000006ff */
[----:B------:R-:W-:Y:S01]  /*6430*/  FADD.FTZ R231, R194, -R231 ;  /* 0x800000e7c2e77221 */ /* 0x000fe20000010000 */
[----:B------:R-:W-:Y:S01]  /*6440*/  @P2 SHF.L.U32 R168, R40, 0x10, RZ ;  /* 0x0000001028a82819 */ /* 0x000fe200000006ff */
[----:B------:R-:W-:Y:S01]  /*6450*/  FMUL.FTZ R161, R161, UR16 ;  /* 0x00000010a1a17c20 */ /* 0x000fe20008410000 */
[----:B------:R-:W-:Y:S01]  /*6460*/  @P6 PRMT R167, R156, 0x7632, R167 ;  /* 0x000076329ca76816 */ /* 0x000fe200000000a7 */
[C---:B------:R-:W-:Y:S02]  /*6470*/  FFMA.FTZ R231, R175.reuse, R231, R144 ;  /* 0x000000e7afe77223 */ /* 0x040fe40000010090 */
[-C--:B------:R-:W-:Y:S01]  /*6480*/  @P2 FMUL.FTZ R165, R166, R161.reuse ;  /* 0x000000a1a6a52220 */ /* 0x080fe20000410000 */
[----:B------:R-:W-:Y:S01]  /*6490*/  @P2 FMUL.FTZ R160, R168, R161 ;  /* 0x000000a1a8a02220 */ /* 0x000fe20000410000 */
[----:B------:R-:W-:Y:S01]  /*64a0*/  FFMA.FTZ R161, R175, R170, R141 ;  /* 0x000000aaafa17223 */ /* 0x000fe2000001008d */
[----:B------:R-:W-:Y:S01]  /*64b0*/  LOP3.LUT P2, RZ, R224, 0xff0000, RZ, 0xc0, !PT ;  /* 0x00ff0000e0ff7812 */ /* 0x000fe2000784c0ff */
[----:B------:R-:W-:Y:S01]  /*64c0*/  FADD.FTZ R168, R192, -R169 ;  /* 0x800000a9c0a87221 */ /* 0x000fe20000010000 */
[----:B------:R-:W-:Y:S01]  /*64d0*/  @P6 SHF.L.U32 R167, R167, 0x10, RZ ;  /* 0x00000010a7a76819 */ /* 0x000fe200000006ff */
[----:B------:R-:W-:Y:S01]  /*64e0*/  FMUL.FTZ R156, R162, R161 ;  /* 0x000000a1a29c7220 */ /* 0x000fe20000410000 */
[----:B------:R-:W-:Y:S01]  /*64f0*/  @P6 SHF.L.U32 R169, R6, 0x10, RZ ;  /* 0x0000001006a96819 */ /* 0x000fe200000006ff */
[----:B------:R-:W-:Y:S01]  /*6500*/  FFMA.FTZ R171, R175, R168, R142 ;  /* 0x000000a8afab7223 */ /* 0x000fe2000001008e */
[----:B------:R-:W-:-:S02]  /*6510*/  HFMA2 R166, -RZ, RZ, 0, 0 ;  /* 0x00000000ffa67431 */ /* 0x000fc400000001ff */
[----:B------:R-:W-:Y:S01]  /*6520*/  FMUL.FTZ R156, R156, UR16 ;  /* 0x000000109c9c7c20 */ /* 0x000fe20008410000 */
[----:B------:R-:W-:Y:S01]  /*6530*/  MOV R161, RZ ;  /* 0x000000ff00a17202 */ /* 0x000fe20000000f00 */
[----:B------:R-:W-:Y:S01]  /*6540*/  FMUL.FTZ R168, R162, R171 ;  /* 0x000000aba2a87220 */ /* 0x000fe20000410000 */
[----:B------:R-:W-:Y:S01]  /*6550*/  FFMA.FTZ R170, R190, R163, R164 ;  /* 0x000000a3beaa7223 */ /* 0x000fe200000100a4 */
[-C--:B------:R-:W-:Y:S01]  /*6560*/  @P6 FMUL.FTZ R166, R167, R156.reuse ;  /* 0x0000009ca7a66220 */ /* 0x080fe20000410000 */
[----:B------:R-:W-:Y:S01]  /*6570*/  @P6 FMUL.FTZ R161, R169, R156 ;  /* 0x0000009ca9a16220 */ /* 0x000fe20000410000 */
[----:B------:R-:W-:Y:S01]  /*6580*/  LOP3.LUT P6, RZ, R224, 0xff000000, RZ, 0xc0, !PT ;  /* 0xff000000e0ff7812 */ /* 0x000fe200078cc0ff */
[----:B------:R-:W-:Y:S01]  /*6590*/  FMUL.FTZ R168, R168, UR16 ;  /* 0x00000010a8a87c20 */ /* 0x000fe20008410000 */
[----:B------:R-:W-:Y:S01]  /*65a0*/  @P2 SHF.L.U32 R171, R41, 0x10, RZ ;  /* 0x0000001029ab2819 */ /* 0x000fe200000006ff */
[----:B------:R-:W-:Y:S01]  /*65b0*/  FADD.FTZ R170, R195, -R170 ;  /* 0x800000aac3aa7221 */ /* 0x000fe20000010000 */
[----:B------:R-:W-:Y:S01]  /*65c0*/  MOV R156, RZ ;  /* 0x000000ff009c7202 */ /* 0x000fe20000000f00 */
[----:B------:R-:W-:Y:S01]  /*65d0*/  HFMA2 R167, -RZ, RZ, 0, 0 ;  /* 0x00000000ffa77431 */ /* 0x000fe200000001ff */
[----:B------:R-:W-:Y:S01]  /*65e0*/  @P2 SHF.L.U32 R169, R157, 0x10, RZ ;  /* 0x000000109da92819 */ /* 0x000fe200000006ff */
[----:B------:R-:W-:Y:S01]  /*65f0*/  @P2 FMUL.FTZ R156, R171, R168 ;  /* 0x000000a8ab9c2220 */ /* 0x000fe20000410000 */
[----:B------:R-:W-:-:S03]  /*6600*/  FFMA.FTZ R171, R175, R170, R143 ;  /* 0x000000aaafab7223 */ /* 0x000fc6000001008f */
[----:B------:R-:W-:Y:S01]  /*6610*/  @P2 FMUL.FTZ R167, R169, R168 ;  /* 0x000000a8a9a72220 */ /* 0x000fe20000410000 */
[----:B------:R-:W-:Y:S02]  /*6620*/  LOP3.LUT P2, RZ, R225, 0xff, RZ, 0xc0, !PT ;  /* 0x000000ffe1ff7812 */ /* 0x000fe4000784c0ff */
[----:B------:R-:W-:Y:S02]  /*6630*/  CS2R R168, SRZ ;  /* 0x0000000000a87805 */ /* 0x000fe4000001ff00 */
        /* <DEDUP_REMOVED lines=8> */
[----:B------:R-:W-:Y:S01]  /*66c0*/  LOP3.LUT P6, RZ, R225, 0xff00, RZ, 0xc0, !PT ;  /* 0x0000ff00e1ff7812 */ /* 0x000fe200078cc0ff */
[----:B------:R-:W-:Y:S01]  /*66d0*/  FMUL.FTZ R157, R162, R231 ;  /* 0x000000e7a29d7220 */ /* 0x000fe20000410000 */
[----:B------:R-:W-:Y:S01]  /*66e0*/  FFMA.FTZ R170, R196, R163, R164 ;  /* 0x000000a3c4aa7223 */ /* 0x000fe200000100a4 */
[----:B------:R-:W-:Y:S01]  /*66f0*/  @P2 SHF.L.U32 R231, R158, 0x10, RZ ;  /* 0x000000109ee72819 */ /* 0x000fe200000006ff */
[----:B------:R-:W-:Y:S02]  /*6700*/  HFMA2 R222, -RZ, RZ, 0, 0 ;  /* 0x00000000ffde7431 */ /* 0x000fe400000001ff */
[----:B------:R-:W-:Y:S01]  /*6710*/  FMUL.FTZ R230, R157, UR16 ;  /* 0x000000109de67c20 */ /* 0x000fe20008410000 */
[----:B------:R-:W-:Y:S01]  /*6720*/  FADD.FTZ R170, R199, -R170 ;  /* 0x800000aac7aa7221 */ /* 0x000fe20000010000 */
[----:B------:R-:W-:-:S02]  /*6730*/  MOV R157, RZ ;  /* 0x000000ff009d7202 */ /* 0x000fc40000000f00 */
[----:B------:R-:W-:Y:S01]  /*6740*/  @P2 FMUL.FTZ R171, R231, R230 ;  /* 0x000000e6e7ab2220 */ /* 0x000fe20000410000 */
[----:B------:R-:W-:Y:S01]  /*6750*/  FFMA.FTZ R231, R175, R170, R145 ;  /* 0x000000aaafe77223 */ /* 0x000fe20000010091 */
[----:B------:R-:W-:Y:S02]  /*6760*/  MOV R170, RZ ;  /* 0x000000ff00aa7202 */ /* 0x000fe40000000f00 */
[----:B------:R-:W-:Y:S01]  /*6770*/  @P6 PRMT R232, R158, 0x7632, R232 ;  /* 0x000076329ee86816 */ /* 0x000fe200000000e8 */
[----:B------:R-:W-:Y:S01]  /*6780*/  FMUL.FTZ R158, R162, R231 ;  /* 0x000000e7a29e7220 */ /* 0x000fe20000410000 */
[----:B------:R-:W-:Y:S01]  /*6790*/  @P2 SHF.L.U32 R231, R42, 0x10, RZ ;  /* 0x000000102ae72819 */ /* 0x000fe200000006ff */
[----:B------:R-:W-:Y:S01]  /*67a0*/  FADD.FTZ R120, R120, R171 ;  /* 0x000000ab78787221 */ /* 0x000fe20000010000 */
[----:B------:R-:W-:Y:S01]  /*67b0*/  @P6 SHF.L.U32 R235, R8, 0x10, RZ ;  /* 0x0000001008eb6819 */ /* 0x000fe200000006ff */
[----:B------:R-:W-:Y:S01]  /*67c0*/  FMUL.FTZ R158, R158, UR16 ;  /* 0x000000109e9e7c20 */ /* 0x000fe20008410000 */
[----:B------:R-:W-:Y:S01]  /*67d0*/  @P6 SHF.L.U32 R233, R232, 0x10, RZ ;  /* 0x00000010e8e96819 */ /* 0x000fe200000006ff */
[----:B------:R-:W-:Y:S01]  /*67e0*/  @P2 FMUL.FTZ R157, R231, R230 ;  /* 0x000000e6e79d2220 */ /* 0x000fe20000410000 */
[----:B------:R-:W-:Y:S01]  /*67f0*/  ISETP.GE.U32.AND P2, PT, R224, RZ, PT ;  /* 0x000000ffe000720c */ /* 0x000fe20003f46070 */
[-CC-:B------:R-:W-:Y:S01]  /*6800*/  FFMA.FTZ R231, R201, R163.reuse, R164.reuse ;  /* 0x000000a3c9e77223 */ /* 0x180fe200000100a4 */
[----:B------:R-:W-:Y:S01]  /*6810*/  FFMA.FTZ R164, R200, R163, R164 ;  /* 0x000000a3c8a47223 */ /* 0x000fe200000100a4 */
[-C--:B------:R-:W-:Y:S01]  /*6820*/  @P6 FMUL.FTZ R222, R233, R158.reuse ;  /* 0x0000009ee9de6220 */ /* 0x080fe20000410000 */
[----:B------:R-:W-:Y:S01]  /*6830*/  ISETP.GE.U32.AND.EX P2, PT, R225, 0x1000000, PT, P2 ;  /* 0x01000000e100780c */ /* 0x000fe20003f46120 */
[----:B------:R-:W-:Y:S01]  /*6840*/  @P6 FMUL.FTZ R170, R235, R158 ;  /* 0x0000009eebaa6220 */ /* 0x000fe20000410000 */
[----:B------:R-:W-:Y:S01]  /*6850*/  LOP3.LUT P6, RZ, R225, 0xff0000, RZ, 0xc0, !PT ;  /* 0x00ff0000e1ff7812 */ /* 0x000fe200078cc0ff */
[----:B------:R-:W-:Y:S01]  /*6860*/  FADD.FTZ R231, R198, -R231 ;  /* 0x800000e7c6e77221 */ /* 0x000fe20000010000 */
[----:B------:R-:W-:Y:S01]  /*6870*/  FADD.FTZ R164, R203, -R164 ;  /* 0x800000a4cba47221 */ /* 0x000fe20000010000 */
[----:B------:R-:W-:-:S02]  /*6880*/  HFMA2 R230, -RZ, RZ, 0, 0 ;  /* 0x00000000ffe67431 */ /* 0x000fc400000001ff */
[----:B------:R-:W-:Y:S01]  /*6890*/  FADD.FTZ R121, R121, R222 ;  /* 0x000000de79797221 */ /* 0x000fe20000010000 */
[C---:B------:R-:W-:Y:S01]  /*68a0*/  FFMA.FTZ R231, R175.reuse, R231, R146 ;  /* 0x000000e7afe77223 */ /* 0x040fe20000010092 */
[----:B------:R-:W-:Y:S01]  /*68b0*/  FFMA.FTZ R163, R175, R164, R147 ;  /* 0x000000a4afa37223 */ /* 0x000fe20000010093 */
[----:B------:R-:W-:Y:S02]  /*68c0*/  MOV R175, RZ ;  /* 0x000000ff00af7202 */ /* 0x000fe40000000f00 */
[C---:B------:R-:W-:Y:S01]  /*68d0*/  FMUL.FTZ R158, R162.reuse, R231 ;  /* 0x000000e7a29e7220 */ /* 0x040fe20000410000 */
[----:B------:R-:W-:Y:S01]  /*68e0*/  FMUL.FTZ R163, R162, R163 ;  /* 0x000000a3a2a37220 */ /* 0x000fe20000410000 */
[C---:B------:R-:W-:Y:S02]  /*68f0*/  @P2 PRMT R164, R159.reuse, 0x7632, R164 ;  /* 0x000076329fa42816 */ /* 0x040fe400000000a4 */
[----:B------:R-:W-:Y:S01]  /*6900*/  @P6 SHF.L.U32 R233, R159, 0x10, RZ ;  /* 0x000000109fe96819 */ /* 0x000fe200000006ff */
[----:B------:R-:W-:Y:S01]  /*6910*/  FMUL.FTZ R158, R158, UR16 ;  /* 0x000000109e9e7c20 */ /* 0x000fe20008410000 */
[----:B------:R-:W-:Y:S01]  /*6920*/  @P6 SHF.L.U32 R231, R43, 0x10, RZ ;  /* 0x000000102be76819 */ /* 0x000fe200000006ff */
[----:B------:R-:W-:Y:S01]  /*6930*/  FMUL.FTZ R163, R163, UR16 ;  /* 0x00000010a3a37c20 */ /* 0x000fe20008410000 */
[----:B------:R-:W-:Y:S01]  /*6940*/  @P2 SHF.L.U32 R232, R9, 0x10, RZ ;  /* 0x0000001009e82819 */ /* 0x000fe200000006ff */
[----:B------:R-:W-:Y:S01]  /*6950*/  HFMA2 R159, -RZ, RZ, 0, 0 ;  /* 0x00000000ff9f7431 */ /* 0x000fe200000001ff */
[----:B------:R-:W-:Y:S01]  /*6960*/  @P2 SHF.L.U32 R164, R164, 0x10, RZ ;  /* 0x00000010a4a42819 */ /* 0x000fe200000006ff */
[-C--:B------:R-:W-:Y:S01]  /*6970*/  @P6 FMUL.FTZ R159, R233, R158.reuse ;  /* 0x0000009ee99f6220 */ /* 0x080fe20000410000 */
[----:B------:R-:W-:Y:S01]  /*6980*/  MOV R162, RZ ;  /* 0x000000ff00a27202 */ /* 0x000fe20000000f00 */
[----:B------:R-:W-:Y:S01]  /*6990*/  @P6 FMUL.FTZ R162, R231, R158 ;  /* 0x0000009ee7a26220 */ /* 0x000fe20000410000 */
[-C--:B------:R-:W-:Y:S01]  /*69a0*/  @P2 FMUL.FTZ R175, R232, R163.reuse ;  /* 0x000000a3e8af2220 */ /* 0x080fe20000410000 */
[----:B------:R-:W-:Y:S01]  /*69b0*/  @P2 FMUL.FTZ R230, R164, R163 ;  /* 0x000000a3a4e62220 */ /* 0x000fe20000410000 */
[----:B------:R-:W-:Y:S01]  /*69c0*/  FADD.FTZ R164, R116, R165 ;  /* 0x000000a574a47221 */ /* 0x000fe20000010000 */
        /* <DEDUP_REMOVED lines=10> */
.L_x_3770:
[----:B------:R-:W0:Y:S02]  /*6a70*/  LDC.64 R160, c[0x0][0x478] ;  /* 0x00011e00ffa07b82 */ /* 0x000e240000000a00 */
[----:B0-----:R-:W-:-:S04]  /*6a80*/  ISETP.NE.U32.AND P1, PT, R160, RZ, PT ;  /* 0x000000ffa000720c */ /* 0x001fc80003f25070 */
[----:B------:R-:W-:-:S13]  /*6a90*/  ISETP.NE.AND.EX P1, PT, R161, RZ, PT, P1 ;  /* 0x000000ffa100720c */ /* 0x000fda0003f25310 */
[----:B------:R-:W-:Y:S05]  /*6aa0*/  @!P1 BRA `(.L_x_3773) ;  /* 0x0000000400b89947 */ /* 0x000fea0003800000 */
[----:B------:R-:W-:Y:S01]  /*6ab0*/  LOP3.LUT P2, RZ, R224, 0xff, RZ, 0xc0, !PT ;  /* 0x000000ffe0ff7812 */ /* 0x000fe2000784c0ff */
        /* <DEDUP_REMOVED lines=8> */
[C---:B------:R-:W-:Y:S01]  /*6b40*/  FMUL.FTZ R149, R175.reuse, R150 ;  /* 0x00000096af957220 */ /* 0x040fe20000410000 */
[----:B------:R-:W-:Y:S01]  /*6b50*/  CS2R R168, SRZ ;  /* 0x0000000000a87805 */ /* 0x000fe2000001ff00 */
[----:B------:R-:W-:Y:S01]  /*6b60*/  FMUL.FTZ R148, R175, R148 ;  /* 0x00000094af947220 */ /* 0x000fe20000410000 */
[----:B------:R-:W-:Y:S01]  /*6b70*/  MOV R222, RZ ;  /* 0x000000ff00de7202 */ /* 0x000fe20000000f00 */
[-C--:B------:R-:W-:Y:S01]  /*6b80*/  FMUL.FTZ R151, R149, R162.reuse ;  /* 0x000000a295977220 */ /* 0x080fe20000410000 */
[----:B-----5:R-:W-:Y:S01]  /*6b90*/  @P2 SHF.L.U32 R153, R156, 0x10, RZ ;  /* 0x000000109c992819 */ /* 0x020fe200000006ff */
[----:B------:R-:W-:Y:S01]  /*6ba0*/  FMUL.FTZ R150, R148, R162 ;  /* 0x000000a294967220 */ /* 0x000fe20000410000 */
[----:B------:R-:W-:Y:S01]  /*6bb0*/  @P6 PRMT R156, R156, 0x7632, R156 ;  /* 0x000076329c9c6816 */ /* 0x000fe2000000009c */
[----:B------:R-:W-:Y:S01]  /*6bc0*/  FMUL.FTZ R151, R151, UR16 ;  /* 0x0000001097977c20 */ /* 0x000fe20008410000 */
[----:B------:R-:W-:Y:S01]  /*6bd0*/  @P6 SHF.L.U32 R152, R6, 0x10, RZ ;  /* 0x0000001006986819 */ /* 0x000fe200000006ff */
[----:B------:R-:W-:Y:S01]  /*6be0*/  FMUL.FTZ R150, R150, UR16 ;  /* 0x0000001096967c20 */ /* 0x000fe20008410000 */
[----:B------:R-:W-:-:S02]  /*6bf0*/  @P6 SHF.L.U32 R156, R156, 0x10, RZ ;  /* 0x000000109c9c6819 */ /* 0x000fc400000006ff */
[----:B------:R-:W-:Y:S01]  /*6c00*/  @P2 SHF.L.U32 R155, R40, 0x10, RZ ;  /* 0x00000010289b2819 */ /* 0x000fe200000006ff */
[----:B------:R-:W-:Y:S01]  /*6c10*/  @P6 FMUL.FTZ R160, R152, R151 ;  /* 0x0000009798a06220 */ /* 0x000fe20000410000 */
[--C-:B------:R-:W-:Y:S01]  /*6c20*/  FFMA.FTZ R152, R190, R163, R164.reuse ;  /* 0x000000a3be987223 */ /* 0x100fe200000100a4 */
[----:B------:R-:W-:Y:S01]  /*6c30*/  @P6 FMUL.FTZ R166, R156, R151 ;  /* 0x000000979ca66220 */ /* 0x000fe20000410000 */
[C---:B------:R-:W-:Y:S01]  /*6c40*/  LOP3.LUT P6, RZ, R224.reuse, 0xff000000, RZ, 0xc0, !PT ;  /* 0xff000000e0ff7812 */ /* 0x040fe200078cc0ff */
[-C--:B------:R-:W-:Y:S01]  /*6c50*/  @P2 FMUL.FTZ R165, R153, R150.reuse ;  /* 0x0000009699a52220 */ /* 0x080fe20000410000 */
[----:B------:R-:W-:Y:S01]  /*6c60*/  @P2 FMUL.FTZ R161, R155, R150 ;  /* 0x000000969ba12220 */ /* 0x000fe20000410000 */
[----:B------:R-:W-:Y:S01]  /*6c70*/  FFMA.FTZ R151, R193, R163, R164 ;  /* 0x000000a3c1977223 */ /* 0x000fe200000100a4 */
[----:B------:R-:W-:Y:S01]  /*6c80*/  LOP3.LUT P2, RZ, R224, 0xff0000, RZ, 0xc0, !PT ;  /* 0x00ff0000e0ff7812 */ /* 0x000fe2000784c0ff */
[----:B------:R-:W-:Y:S01]  /*6c90*/  FADD.FTZ R152, R195, -R152 ;  /* 0x80000098c3987221 */ /* 0x000fe20000010000 */
[----:B------:R-:W-:Y:S01]  /*6ca0*/  MOV R156, RZ ;  /* 0x000000ff009c7202 */ /* 0x000fe20000000f00 */
[----:B------:R-:W-:Y:S01]  /*6cb0*/  FADD.FTZ R150, R192, -R151 ;  /* 0x80000097c0967221 */ /* 0x000fe20000010000 */
[----:B------:R-:W-:Y:S01]  /*6cc0*/  MOV R232, RZ ;  /* 0x000000ff00e87202 */ /* 0x000fe20000000f00 */
[----:B------:R-:W-:-:S02]  /*6cd0*/  FMUL.FTZ R151, R175, R152 ;  /* 0x00000098af977220 */ /* 0x000fc40000410000 */
[----:B------:R-:W-:Y:S02]  /*6ce0*/  FMUL.FTZ R150, R175, R150 ;  /* 0x00000096af967220 */ /* 0x000fe40000410000 */
[----:B------:R-:W-:Y:S01]  /*6cf0*/  @P6 PRMT R154, R157, 0x7632, R154 ;  /* 0x000076329d9a6816 */ /* 0x000fe2000000009a */
[-C--:B------:R-:W-:Y:S01]  /*6d00*/  FMUL.FTZ R153, R151, R162.reuse ;  /* 0x000000a297997220 */ /* 0x080fe20000410000 */
[----:B------:R-:W-:Y:S01]  /*6d10*/  FMUL.FTZ R152, R150, R162 ;  /* 0x000000a296987220 */ /* 0x000fe20000410000 */
[----:B------:R-:W-:Y:S02]  /*6d20*/  @P6 SHF.L.U32 R170, R7, 0x10, RZ ;  /* 0x0000001007aa6819 */ /* 0x000fe400000006ff */
[----:B------:R-:W-:Y:S01]  /*6d30*/  @P2 SHF.L.U32 R155, R157, 0x10, RZ ;  /* 0x000000109d9b2819 */ /* 0x000fe200000006ff */
[----:B------:R-:W-:Y:S01]  /*6d40*/  FMUL.FTZ R153, R153, UR16 ;  /* 0x0000001099997c20 */ /* 0x000fe20008410000 */
[----:B------:R-:W-:Y:S01]  /*6d50*/  @P6 SHF.L.U32 R154, R154, 0x10, RZ ;  /* 0x000000109a9a6819 */ /* 0x000fe200000006ff */
[----:B------:R-:W-:Y:S01]  /*6d60*/  FMUL.FTZ R152, R152, UR16 ;  /* 0x0000001098987c20 */ /* 0x000fe20008410000 */
[----:B------:R-:W-:Y:S01]  /*6d70*/  @P2 SHF.L.U32 R157, R41, 0x10, RZ ;  /* 0x00000010299d2819 */ /* 0x000fe200000006ff */
[-C--:B------:R-:W-:Y:S01]  /*6d80*/  @P6 FMUL.FTZ R156, R170, R153.reuse ;  /* 0x00000099aa9c6220 */ /* 0x080fe20000410000 */
[----:B------:R-:W-:Y:S01]  /*6d90*/  CS2R R170, SRZ ;  /* 0x0000000000aa7805 */ /* 0x000fe2000001ff00 */
[----:B------:R-:W-:Y:S01]  /*6da0*/  @P6 FMUL.FTZ R168, R154, R153 ;  /* 0x000000999aa86220 */ /* 0x000fe20000410000 */
[-C--:B------:R-:W-:Y:S01]  /*6db0*/  @P2 FMUL.FTZ R167, R155, R152.reuse ;  /* 0x000000989ba72220 */ /* 0x080fe20000410000 */
[----:B------:R-:W-:Y:S01]  /*6dc0*/  @P2 FMUL.FTZ R169, R157, R152 ;  /* 0x000000989da92220 */ /* 0x000fe20000410000 */
[-CC-:B------:R-:W-:Y:S01]  /*6dd0*/  FFMA.FTZ R153, R197, R163.reuse, R164.reuse ;  /* 0x000000a3c5997223 */ /* 0x180fe200000100a4 */
[C---:B------:R-:W-:Y:S01]  /*6de0*/  LOP3.LUT P2, RZ, R225.reuse, 0xff, RZ, 0xc0, !PT ;  /* 0x000000ffe1ff7812 */ /* 0x040fe2000784c0ff */
[----:B------:R-:W-:Y:S01]  /*6df0*/  FFMA.FTZ R154, R196, R163, R164 ;  /* 0x000000a3c49a7223 */ /* 0x000fe200000100a4 */
[----:B------:R-:W-:Y:S01]  /*6e00*/  LOP3.LUT P6, RZ, R225, 0xff00, RZ, 0xc0, !PT ;  /* 0x0000ff00e1ff7812 */ /* 0x000fe200078cc0ff */
[----:B------:R-:W-:Y:S01]  /*6e10*/  FADD.FTZ R152, R194, -R153 ;  /* 0x80000099c2987221 */ /* 0x000fe20000010000 */
[----:B------:R-:W-:-:S02]  /*6e20*/  HFMA2 R157, -RZ, RZ, 0, 0 ;  /* 0x00000000ff9d7431 */ /* 0x000fc400000001ff */
[----:B------:R-:W-:Y:S01]  /*6e30*/  FADD.FTZ R154, R199, -R154 ;  /* 0x8000009ac79a7221 */ /* 0x000fe20000010000 */
[----:B------:R-:W-:-:S03]  /*6e40*/  FMUL.FTZ R152, R175, R152 ;  /* 0x00000098af987220 */ /* 0x000fc60000410000 */
[----:B------:R-:W-:Y:S01]  /*6e50*/  FMUL.FTZ R153, R175, R154 ;  /* 0x0000009aaf997220 */ /* 0x000fe20000410000 */
[-C--:B------:R-:W-:Y:S02]  /*6e60*/  FMUL.FTZ R154, R152, R162.reuse ;  /* 0x000000a2989a7220 */ /* 0x080fe40000410000 */
[C---:B------:R-:W-:Y:S01]  /*6e70*/  @P2 SHF.L.U32 R231, R158.reuse, 0x10, RZ ;  /* 0x000000109ee72819 */ /* 0x040fe200000006ff */
        /* <DEDUP_REMOVED lines=9> */
[----:B------:R-:W-:Y:S01]  /*6f10*/  ISETP.GE.U32.AND P2, PT, R224, RZ, PT ;  /* 0x000000ffe000720c */ /* 0x000fe20003f46070 */
[----:B------:R-:W-:Y:S01]  /*6f20*/  @P6 FMUL.FTZ R170, R230, R155 ;  /* 0x0000009be6aa6220 */ /* 0x000fe20000410000 */
[----:B------:R-:W-:-:S02]  /*6f30*/  HFMA2 R230, -RZ, RZ, 0, 0 ;  /* 0x00000000ffe67431 */ /* 0x000fc400000001ff */
[----:B------:R-:W-:Y:S01]  /*6f40*/  @P6 FMUL.FTZ R222, R158, R155 ;  /* 0x0000009b9ede6220 */ /* 0x000fe20000410000 */
[----:B------:R-:W-:Y:S01]  /*6f50*/  ISETP.GE.U32.AND.EX P2, PT, R225, 0x1000000, PT, P2 ;  /* 0x01000000e100780c */ /* 0x000fe20003f46120 */
[-CC-:B------:R-:W-:Y:S01]  /*6f60*/  FFMA.FTZ R155, R201, R163.reuse, R164.reuse ;  /* 0x000000a3c99b7223 */ /* 0x180fe200000100a4 */
[----:B------:R-:W-:Y:S01]  /*6f70*/  FFMA.FTZ R164, R200, R163, R164 ;  /* 0x000000a3c8a47223 */ /* 0x000fe200000100a4 */
[----:B------:R-:W-:Y:S01]  /*6f80*/  LOP3.LUT P6, RZ, R225, 0xff0000, RZ, 0xc0, !PT ;  /* 0x00ff0000e1ff7812 */ /* 0x000fe200078cc0ff */
[----:B------:R-:W-:Y:S01]  /*6f90*/  FADD.FTZ R120, R120, R171 ;  /* 0x000000ab78787221 */ /* 0x000fe20000010000 */
[----:B------:R-:W-:Y:S01]  /*6fa0*/  FADD.FTZ R154, R198, -R155 ;  /* 0x8000009bc69a7221 */ /* 0x000fe20000010000 */
[----:B------:R-:W-:Y:S01]  /*6fb0*/  FADD.FTZ R164, R203, -R164 ;  /* 0x800000a4cba47221 */ /* 0x000fe20000010000 */
[----:B------:R-:W-:Y:S01]  /*6fc0*/  MOV R163, RZ ;  /* 0x000000ff00a37202 */ /* 0x000fe20000000f00 */
[----:B------:R-:W-:Y:S01]  /*6fd0*/  FADD.FTZ R121, R121, R222 ;  /* 0x000000de79797221 */ /* 0x000fe20000010000 */
[C---:B------:R-:W-:Y:S01]  /*6fe0*/  FMUL.FTZ R154, R175.reuse, R154 ;  /* 0x0000009aaf9a7220 */ /* 0x040fe20000410000 */
[----:B------:R-:W-:Y:S01]  /*6ff0*/  FMUL.FTZ R155, R175, R164 ;  /* 0x000000a4af9b7220 */ /* 0x000fe20000410000 */
[----:B------:R-:W-:Y:S01]  /*7000*/  FADD.FTZ R164, R116, R165 ;  /* 0x000000a574a47221 */ /* 0x000fe20000010000 */
[----:B------:R-:W-:Y:S01]  /*7010*/  FADD.FTZ R165, R117, R166 ;  /* 0x000000a675a57221 */ /* 0x000fe20000010000 */
        /* <DEDUP_REMOVED lines=11> */
[----:B------:R-:W-:Y:S01]  /*70d0*/  @P6 FMUL.FTZ R163, R175, R158 ;  /* 0x0000009eafa36220 */ /* 0x000fe20000410000 */
[-C--:B------:R-:W-:Y:S01]  /*70e0*/  @P2 FMUL.FTZ R232, R235, R162.reuse ;  /* 0x000000a2ebe82220 */ /* 0x080fe20000410000 */
[----:B------:R-:W-:Y:S01]  /*70f0*/  F2FP.BF16.F32.PACK_AB R158, R170, R157 ;  /* 0x0000009daa9e723e */ /* 0x000fe200000010ff */
[----:B------:R-:W-:Y:S01]  /*7100*/  @P2 FMUL.FTZ R230, R233, R162 ;  /* 0x000000a2e9e62220 */ /* 0x000fe20000410000 */
        /* <DEDUP_REMOVED lines=8> */
.L_x_3773:
[-CC-:B------:R-:W-:Y:S01]  /*7190*/  FFMA.FTZ R161, R189, R163.reuse, R164.reuse ;  /* 0x000000a3bda17223 */ /* 0x180fe200000100a4 */
[----:B------:R-:W-:Y:S01]  /*71a0*/  LOP3.LUT P2, RZ, R224, 0xff, RZ, 0xc0, !PT ;  /* 0x000000ffe0ff7812 */ /* 0x000fe2000784c0ff */
[-C--:B------:R-:W-:Y:S01]  /*71b0*/  FFMA.FTZ R170, R186, R163.reuse, R164 ;  /* 0x000000a3baaa7223 */ /* 0x080fe200000100a4 */
[----:B------:R-:W-:Y:S01]  /*71c0*/  LOP3.LUT P6, RZ, R224, 0xff00, RZ, 0xc0, !PT ;  /* 0x0000ff00e0ff7812 */ /* 0x000fe200078cc0ff */
[----:B------:R-:W-:Y:S01]  /*71d0*/  FADD.FTZ R160, R188, -R161 ;  /* 0x800000a1bca07221 */ /* 0x000fe20000010000 */
[----:B------:R-:W-:Y:S02]  /*71e0*/  HFMA2 R165, -RZ, RZ, 0, 0 ;  /* 0x00000000ffa57431 */ /* 0x000fe400000001ff */
[----:B------:R-:W-:Y:S01]  /*71f0*/  FADD.FTZ R170, R191, -R170 ;  /* 0x800000aabfaa7221 */ /* 0x000fe20000010000 */
[-CC-:B------:R-:W-:Y:S01]  /*7200*/  FFMA.FTZ R169, R193, R163.reuse, R164.reuse ;  /* 0x000000a3c1a97223 */ /* 0x180fe200000100a4 */
[----:B------:R-:W-:Y:S01]  /*7210*/  FMUL.FTZ R161, R175, R160 ;  /* 0x000000a0afa17220 */ /* 0x000fe20000410000 */
[----:B------:R-:W-:Y:S01]  /*7220*/  MOV R160, RZ ;  /* 0x000000ff00a07202 */ /* 0x000fe20000000f00 */
[----:B------:R-:W-:-:S02]  /*7230*/  FFMA.FTZ R231, R197, R163, R164 ;  /* 0x000000a3c5e77223 */ /* 0x000fc400000100a4 */
[----:B------:R-:W-:Y:S01]  /*7240*/  FMUL.FTZ R161, R162, R161 ;  /* 0x000000a1a2a17220 */ /* 0x000fe20000410000 */
[----:B-----5:R-:W-:Y:S01]  /*7250*/  @P2 SHF.L.U32 R166, R156, 0x10, RZ ;  /* 0x000000109ca62819 */ /* 0x020fe200000006ff */
[----:B------:R-:W-:Y:S01]  /*7260*/  FADD.FTZ R230, R194, -R231 ;  /* 0x800000e7c2e67221 */ /* 0x000fe20000010000 */
[----:B------:R-:W-:Y:S01]  /*7270*/  @P2 SHF.L.U32 R168, R40, 0x10, RZ ;  /* 0x0000001028a82819 */ /* 0x000fe200000006ff */
[----:B------:R-:W-:Y:S01]  /*7280*/  FMUL.FTZ R161, R161, UR16 ;  /* 0x00000010a1a17c20 */ /* 0x000fe20008410000 */
[----:B------:R-:W-:-:S03]  /*7290*/  @P6 PRMT R167, R156, 0x7632, R167 ;  /* 0x000076329ca76816 */ /* 0x000fc600000000a7 */
[-C--:B------:R-:W-:Y:S01]  /*72a0*/  @P2 FMUL.FTZ R165, R166, R161.reuse ;  /* 0x000000a1a6a52220 */ /* 0x080fe20000410000 */
[----:B------:R-:W-:Y:S01]  /*72b0*/  @P2 FMUL.FTZ R160, R168, R161 ;  /* 0x000000a1a8a02220 */ /* 0x000fe20000410000 */
[----:B------:R-:W-:Y:S01]  /*72c0*/  FMUL.FTZ R161, R175, R170 ;  /* 0x000000aaafa17220 */ /* 0x000fe20000410000 */
[----:B------:R-:W-:Y:S01]  /*72d0*/  LOP3.LUT P2, RZ, R224, 0xff0000, RZ, 0xc0, !PT ;  /* 0x00ff0000e0ff7812 */ /* 0x000fe2000784c0ff */
[----:B------:R-:W-:Y:S01]  /*72e0*/  FADD.FTZ R168, R192, -R169 ;  /* 0x800000a9c0a87221 */ /* 0x000fe20000010000 */
[----:B------:R-:W-:Y:S01]  /*72f0*/  @P6 SHF.L.U32 R167, R167, 0x10, RZ ;  /* 0x00000010a7a76819 */ /* 0x000fe200000006ff */
[----:B------:R-:W-:Y:S01]  /*7300*/  FMUL.FTZ R156, R162, R161 ;  /* 0x000000a1a29c7220 */ /* 0x000fe20000410000 */
[----:B------:R-:W-:Y:S01]  /*7310*/  @P6 SHF.L.U32 R169, R6, 0x10, RZ ;  /* 0x0000001006a96819 */ /* 0x000fe200000006ff */
[----:B------:R-:W-:Y:S01]  /*7320*/  FMUL.FTZ R171, R175, R168 ;  /* 0x000000a8afab7220 */ /* 0x000fe20000410000 */
[----:B------:R-:W-:Y:S02]  /*7330*/  HFMA2 R166, -RZ, RZ, 0, 0 ;  /* 0x00000000ffa67431 */ /* 0x000fe400000001ff */
        /* <DEDUP_REMOVED lines=14> */
[----:B------:R-:W-:-:S03]  /*7420*/  FMUL.FTZ R171, R175, R170 ;  /* 0x000000aaafab7220 */ /* 0x000fc60000410000 */
[----:B------:R-:W-:Y:S01]  /*7430*/  @P2 FMUL.FTZ R167, R169, R168 ;  /* 0x000000a8a9a72220 */ /* 0x000fe20000410000 */
[----:B------:R-:W-:Y:S02]  /*7440*/  LOP3.LUT P2, RZ, R225, 0xff, RZ, 0xc0, !PT ;  /* 0x000000ffe1ff7812 */ /* 0x000fe4000784c0ff */
[----:B------:R-:W-:Y:S02]  /*7450*/  CS2R R168, SRZ ;  /* 0x0000000000a87805 */ /* 0x000fe4000001ff00 */
[----:B------:R-:W-:Y:S01]  /*7460*/  @P6 PRMT R170, R157, 0x7632, R170 ;  /* 0x000076329daa6816 */ /* 0x000fe200000000aa */
[----:B------:R-:W-:Y:S01]  /*7470*/  FMUL.FTZ R157, R162, R171 ;  /* 0x000000aba29d7220 */ /* 0x000fe20000410000 */
[----:B------:R-:W-:Y:S01]  /*7480*/  @P6 SHF.L.U32 R222, R7, 0x10, RZ ;  /* 0x0000001007de6819 */ /* 0x000fe200000006ff */
[----:B------:R-:W-:Y:S01]  /*7490*/  FMUL.FTZ R171, R175, R230 ;  /* 0x000000e6afab7220 */ /* 0x000fe20000410000 */
        /* <DEDUP_REMOVED lines=11> */
[----:B------:R-:W-:Y:S01]  /*7550*/  MOV R157, RZ ;  /* 0x000000ff009d7202 */ /* 0x000fe20000000f00 */
[----:B------:R-:W-:-:S02]  /*7560*/  HFMA2 R222, -RZ, RZ, 0, 0 ;  /* 0x00000000ffde7431 */ /* 0x000fc400000001ff */
[----:B------:R-:W-:Y:S01]  /*7570*/  @P2 FMUL.FTZ R171, R231, R230 ;  /* 0x000000e6e7ab2220 */ /* 0x000fe20000410000 */
[----:B------:R-:W-:Y:S01]  /*7580*/  FMUL.FTZ R231, R175, R170 ;  /* 0x000000aaafe77220 */ /* 0x000fe20000410000 */
        /* <DEDUP_REMOVED lines=20> */
[C---:B------:R-:W-:Y:S01]  /*76d0*/  FMUL.FTZ R163, R175.reuse, R158 ;  /* 0x0000009eafa37220 */ /* 0x040fe20000410000 */
[----:B------:R-:W-:-:S03]  /*76e0*/  FMUL.FTZ R175, R175, R164 ;  /* 0x000000a4afaf7220 */ /* 0x000fc60000410000 */
        /* <DEDUP_REMOVED lines=13> */
[----:B------:R-:W-:Y:S01]  /*77c0*/  MOV R175, RZ ;  /* 0x000000ff00af7202 */ /* 0x000fe20000000f00 */
        /* <DEDUP_REMOVED lines=11> */
[----:B------:R-:W-:-:S07]  /*7880*/  F2FP.BF16.F32.PACK_AB R156, R161, R160 ;  /* 0x000000a0a19c723e */ /* 0x000fce00000010ff */
.L_x_3772:
        /* <DEDUP_REMOVED lines=11> */
.L_x_3769:
[----:B------:R-:W-:Y:S05]  /*7940*/  BSYNC.RECONVERGENT B0 ;  /* 0x0000000000007941 */ /* 0x000fea0003800200 */
.L_x_3768:
[----:B0-23--:R-:W0:Y:S01]  /*7950*/  LDC.64 R156, c[0x0][0x380] ;  /* 0x0000e000ff9c7b82 */ /* 0x00de220000000a00 */
[----:B------:R-:W-:Y:S01]  /*7960*/  UPLOP3.LUT UP1, UPT, UPT, UPT, UP1, 0x40, 0x4 ;  /* 0x000000000004789c */ /* 0x000fe20003f2e810 */
[----:B0-----:R-:W-:-:S04]  /*7970*/  IADD3 R26, PT, PT, R26, R156, RZ ;  /* 0x0000009c1a1a7210 */ /* 0x001fc80007ffe0ff */
[----:B------:R-:W-:-:S13]  /*7980*/  ISETP.GE.AND P1, PT, R26, R157, PT ;  /* 0x0000009d1a00720c */ /* 0x000fda0003f26270 */
[----:B------:R-:W-:Y:S05]  /*7990*/  @!P1 BRA `(.L_x_3774) ;  /* 0xffffff8c00d49947 */ /* 0x000fea000383ffff */
.L_x_3747:
        /* <DEDUP_REMOVED lines=17> */
.L_x_3776:
[----:B------:R-:W-:Y:S05]  /*7ab0*/  BSYNC.RECONVERGENT B0 ;  /* 0x0000000000007941 */ /* 0x000fea0003800200 */
.L_x_3775:
        /* <DEDUP_REMOVED lines=15> */
.L_x_3778:
[----:B------:R-:W-:Y:S05]  /*7bb0*/  BSYNC.RECONVERGENT B0 ;  /* 0x0000000000007941 */ /* 0x000fea0003800200 */
.L_x_3777:
        /* <DEDUP_REMOVED lines=14> */
.L_x_3779:
        /* <DEDUP_REMOVED lines=14> */
.L_x_10728:


//--------------------- .text._ZN10layer_norm13ln_bwd_kernelINS_13Kernel_traitsI13__nv_bfloat16S2_fS2_fjLj6144ELj1ELj1ELj8ELj16ENS_18Kernel_traits_baseILj6144ES2_S2_fS2_fjLj256EEEEELb1ELb1ELb0ELb1EEEvNS_9BwdParamsE --------------------------
	.section	.text._ZN10layer_norm13ln_bwd_kernelINS_13Kernel_traitsI13__nv_bfloat16S2_fS2_fjLj6144ELj1ELj1ELj8ELj16ENS_18Kernel_traits_baseILj6144ES2_S2_fS2_fjLj256EEEEELb1ELb1ELb0ELb1EEEvNS_9BwdParamsE,"ax",@progbits
	.align	128
        .global         _ZN10layer_norm13ln_bwd_kernelINS_13Kernel_traitsI13__nv_bfloat16S2_fS2_fjLj6144ELj1ELj1ELj8ELj16ENS_18Kernel_traits_baseILj6144ES2_S2_fS2_fjLj256EEEEELb1ELb1ELb0ELb1EEEvNS_9BwdParamsE
        .type           _ZN10layer_norm13ln_bwd_kernelINS_13Kernel_traitsI13__nv_bfloat16S2_fS2_fjLj6144ELj1ELj1ELj8ELj16ENS_18Kernel_traits_baseILj6144ES2_S2_fS2_fjLj256EEEEELb1ELb1ELb0ELb1EEEvNS_9BwdParamsE,@function
        .size           _ZN10layer_norm13ln_bwd_kernelINS_13Kernel_traitsI13__nv_bfloat16S2_fS2_fjLj6144ELj1ELj1ELj8ELj16ENS_18Kernel_traits_baseILj6144ES2_S2_fS2_fjLj256EEEEELb1ELb1ELb0ELb1EEEvNS_9BwdParamsE,(.L_x_10729 - _ZN10layer_norm13ln_bwd_kernelINS_13Kernel_traitsI13__nv_bfloat16S2_fS2_fjLj6144ELj1ELj1ELj8ELj16ENS_18Kernel_traits_baseILj6144ES2_S2_fS2_fjLj256EEEEELb1ELb1ELb0ELb1EEEvNS_9BwdParamsE)
        .other          _ZN10layer_norm13ln_bwd_kernelINS_13Kernel_traitsI13__nv_bfloat16S2_fS2_fjLj6144ELj1ELj1ELj8ELj16ENS_18Kernel_traits_baseILj6144ES2_S2_fS2_fjLj256EEEEELb1ELb1ELb0ELb1EEEvNS_9BwdParamsE,@"STO_CUDA_ENTRY STV_DEFAULT"
_ZN10layer_norm13ln_bwd_kernelINS_13Kernel_traitsI13__nv_bfloat16S2_fS2_fjLj6144ELj1ELj1ELj8ELj16ENS_18Kernel_traits_baseILj6144ES2_S2_fS2_fjLj256EEEEELb1ELb1ELb0ELb1EEEvNS_9BwdParamsE:
.text._ZN10layer_norm13ln_bwd_kernelINS_13Kernel_traitsI13__nv_bfloat16S2_fS2_fjLj6144ELj1ELj1ELj8ELj16ENS_18Kernel_traits_baseILj6144ES2_S2_fS2_fjLj256EEEEELb1ELb1ELb0ELb1EEEvNS_9BwdParamsE:
        /* <DEDUP_REMOVED lines=87> */
[----:B------:R-:W-:Y:S02]  /*0570*/  MOV R181, RZ ;  /* 0x000000ff00b57202 */ /* 0x000fe40000000f00 */
        /* <DEDUP_REMOVED lines=62> */
.L_x_3793:
[----:B0-----:R-:W0:Y:S01]  /*0960*/  LDC.64 R106, c[0x0][0x3c0] ;  /* 0x0000f000ff6a7b82 */ /* 0x001e220000000a00 */
[----:B------:R-:W-:-:S05]  /*0970*/  IMAD R0, R179, UR11, RZ ;  /* 0x0000000bb3007c24 */ /* 0x000fca000f8e02ff */
[----:B------:R-:W-:Y:S02]  /*0980*/  SHF.R.S32.HI R89, RZ, 0x1f, R0 ;  /* 0x0000001fff597819 */ /* 0x000fe40000011400 */
[----:B------:R-:W1:Y:S02]  /*0990*/  LDC.64 R200, c[0x0][0x3a8] ;  /* 0x0000ea00ffc87b82 */ /* 0x000e640000000a00 */
[----:B------:R-:W-:-:S04]  /*09a0*/  LEA.HI R89, R89, R0, RZ, 0x3 ;  /* 0x0000000059597211 */ /* 0x000fc800078f18ff */
[----:B------:R-:W-:Y:S02]  /*09b0*/  LEA.HI.SX32 R199, R89, R2, 0x1d ;  /* 0x0000000259c77211 */ /* 0x000fe400078feaff */
[----:B------:R-:W2:Y:S08]  /*09c0*/  LDC.64 R120, c[0x0][0x428] ;  /* 0x00010a00ff787b82 */ /* 0x000eb00000000a00 */
[----:B------:R-:W3:Y:S01]  /*09d0*/  LDC.64 R194, c[0x0][0x3c8] ;  /* 0x0000f200ffc27b82 */ /* 0x000ee20000000a00 */
[----:B0-----:R-:W-:-:S05]  /*09e0*/  IMAD.WIDE R106, R179, 0x4, R106 ;  /* 0x00000004b36a7825 */ /* 0x001fca00078e026a */
[----:B------:R-:W4:Y:S01]  /*09f0*/  LDG.E R0, desc[UR8][R106.64] ;  /* 0x000000086a007981 */ /* 0x000f22000c1e1900 */
[C---:B-1----:R-:W-:Y:S01]  /*0a00*/  IMAD.WIDE.U32 R122, R199.reuse, 0x20, R200 ;  /* 0x00000020c77a7825 */ /* 0x042fe200078e00c8 */
[C---:B------:R-:W-:Y:S02]  /*0a10*/  IADD3 R197, PT, PT, R199.reuse, 0x100, RZ ;  /* 0x00000100c7c57810 */ /* 0x040fe40007ffe0ff */
[C---:B------:R-:W-:Y:S02]  /*0a20*/  IADD3 R154, PT, PT, R199.reuse, 0x200, RZ ;  /* 0x00000200c79a7810 */ /* 0x040fe40007ffe0ff */
[----:B------:R-:W4:Y:S01]  /*0a30*/  LDG.E.128 R88, desc[UR8][R122.64] ;  /* 0x000000087a587981 */ /* 0x000f22000c1e1d00 */
[----:B--2---:R-:W-:-:S03]  /*0a40*/  IMAD.WIDE.U32 R92, R199, 0x10, R120 ;  /* 0x00000010c75c7825 */ /* 0x004fc600078e0078 */
[----:B------:R-:W2:Y:S04]  /*0a50*/  LDG.E.128 R96, desc[UR8][R122.64+0x10] ;  /* 0x000010087a607981 */ /* 0x000ea8000c1e1d00 */
[----:B------:R-:W2:Y:S01]  /*0a60*/  LDG.E.128 R92, desc[UR8][R92.64] ;  /* 0x000000085c5c7981 */ /* 0x000ea2000c1e1d00 */
[----:B---3--:R-:W-:-:S04]  /*0a70*/  IMAD.WIDE R194, R179, 0x4, R194 ;  /* 0x00000004b3c27825 */ /* 0x008fc800078e02c2 */
[C-C-:B------:R-:W-:Y:S02]  /*0a80*/  IMAD.WIDE.U32 R202, R197.reuse, 0x20, R200.reuse ;  /* 0x00000020c5ca7825 */ /* 0x140fe400078e00c8 */
[----:B------:R-:W3:Y:S02]  /*0a90*/  LDG.E R195, desc[UR8][R194.64] ;  /* 0x00000008c2c37981 */ /* 0x000ee4000c1e1900 */
[----:B------:R-:W-:Y:S02]  /*0aa0*/  IMAD.WIDE.U32 R200, R154, 0x20, R200 ;  /* 0x000000209ac87825 */ /* 0x000fe400078e00c8 */
[----:B------:R-:W3:Y:S04]  /*0ab0*/  LDG.E.128 R100, desc[UR8][R202.64] ;  /* 0x00000008ca647981 */ /* 0x000ee8000c1e1d00 */
[----:B------:R-:W3:Y:S01]  /*0ac0*/  LDG.E.128 R116, desc[UR8][R200.64+0x10] ;  /* 0x00001008c8747981 */ /* 0x000ee2000c1e1d00 */
[----:B------:R-:W-:-:S03]  /*0ad0*/  IMAD.WIDE.U32 R104, R197, 0x10, R120 ;  /* 0x00000010c5687825 */ /* 0x000fc600078e0078 */
[----:B------:R0:W3:Y:S01]  /*0ae0*/  LDG.E.128 R108, desc[UR8][R202.64+0x10] ;  /* 0x00001008ca6c7981 */ /* 0x0000e2000c1e1d00 */
[----:B------:R-:W-:-:S03]  /*0af0*/  IMAD.WIDE.U32 R120, R154, 0x10, R120 ;  /* 0x000000109a787825 */ /* 0x000fc600078e0078 */
[----:B------:R-:W3:Y:S04]  /*0b00*/  LDG.E.128 R104, desc[UR8][R104.64] ;  /* 0x0000000868687981 */ /* 0x000ee8000c1e1d00 */
[----:B------:R-:W3:Y:S04]  /*0b10*/  LDG.E.128 R120, desc[UR8][R120.64] ;  /* 0x0000000878787981 */ /* 0x000ee8000c1e1d00 */
[----:B------:R1:W3:Y:S01]  /*0b20*/  LDG.E.128 R112, desc[UR8][R200.64] ;  /* 0x00000008c8707981 */ /* 0x0002e2000c1e1d00 */
[----:B------:R-:W-:Y:S02]  /*0b30*/  ISETP.NE.AND P5, PT, RZ, UR10, PT ;  /* 0x0000000aff007c0c */ /* 0x000fe4000bfa5270 */
[----:B------:R-:W-:-:S02]  /*0b40*/  LOP3.LUT P3, RZ, R2, 0x1f, RZ, 0xc0, !PT ;  /* 0x0000001f02ff7812 */ /* 0x000fc4000786c0ff */
[----:B------:R-:W-:Y:S02]  /*0b50*/  PLOP3.LUT P0, PT, PT, PT, PT, 0x80, 0x8 ;  /* 0x000000000008781c */ /* 0x000fe40003f0f070 */
[----:B------:R-:W-:-:S04]  /*0b60*/  ISETP.NE.U32.AND P2, PT, RZ, UR12, PT ;  /* 0x0000000cff007c0c */ /* 0x000fc8000bf45070 */
[----:B------:R-:W-:-:S05]  /*0b70*/  ISETP.NE.AND.EX P2, PT, RZ, UR13, PT, P2 ;  /* 0x0000000dff007c0c */ /* 0x000fca000bf45320 */
[----:B------:R-:W-:Y:S02]  /*0b80*/  @!P3 PLOP3.LUT P0, PT, P4, PT, PT, 0x80, 0x8 ;  /* 0x000000000008b81c */ /* 0x000fe4000270f070 */
[----:B----4-:R-:W-:-:S05]  /*0b90*/  FSEL R198, R0, RZ, !P5 ;  /* 0x000000ff00c67208 */ /* 0x010fca0006800000 */
[C-C-:B------:R-:W-:Y:S01]  /*0ba0*/  FADD.FTZ R208, -R198.reuse, R89.reuse ;  /* 0x00000059c6d07221 */ /* 0x140fe20000010100 */
[C---:B------:R-:W-:Y:S01]  /*0bb0*/  FADD.FTZ R0, -R198.reuse, R88 ;  /* 0x00000058c6007221 */ /* 0x040fe20000010100 */
[----:B--2---:R-:W-:Y:S01]  /*0bc0*/  FADD.FTZ R244, -R198, R98 ;  /* 0x00000062c6f47221 */ /* 0x004fe20000010100 */
[C---:B------:R-:W-:Y:S02]  /*0bd0*/  PRMT R89, R92.reuse, 0x7632, R89 ;  /* 0x000076325c597816 */ /* 0x040fe40000000059 */
[----:B------:R-:W-:Y:S02]  /*0be0*/  SHF.L.U32 R92, R92, 0x10, RZ ;  /* 0x000000105c5c7819 */ /* 0x000fe400000006ff */
[----:B------:R-:W-:Y:S01]  /*0bf0*/  SHF.L.U32 R98, R89, 0x10, RZ ;  /* 0x0000001059627819 */ /* 0x000fe200000006ff */
[C-C-:B------:R-:W-:Y:S02]  /*0c00*/  FADD.FTZ R210, -R198.reuse, R91.reuse ;  /* 0x0000005bc6d27221 */ /* 0x140fe40000010100 */
[----:B------:R-:W-:Y:S01]  /*0c10*/  FMUL.FTZ R233, R193, R92 ;  /* 0x0000005cc1e97220 */ /* 0x000fe20000410000 */
[----:B---3--:R-:W-:Y:S01]  /*0c20*/  FMUL.FTZ R0, R195, R0 ;  /* 0x00000000c3007220 */ /* 0x008fe20000410000 */
[C---:B------:R-:W-:Y:S01]  /*0c30*/  PRMT R91, R93.reuse, 0x7632, R91 ;  /* 0x000076325d5b7816 */ /* 0x040fe2000000005b */
[----:B------:R-:W-:Y:S01]  /*0c40*/  FADD.FTZ R212, -R198, R96 ;  /* 0x00000060c6d47221 */ /* 0x000fe20000010100 */
[----:B------:R-:W-:Y:S01]  /*0c50*/  SHF.L.U32 R93, R93, 0x10, RZ ;  /* 0x000000105d5d7819 */ /* 0x000fe200000006ff */
[----:B------:R-:W-:Y:S01]  /*0c60*/  FMUL.FTZ R224, R166, R98 ;  /* 0x00000062a6e07220 */ /* 0x000fe20000410000 */
[----:B------:R-:W-:Y:S01]  /*0c70*/  FADD.FTZ R89, RZ, R233 ;  /* 0x000000e9ff597221 */ /* 0x000fe20000010000 */
[C---:B0-----:R-:W-:Y:S01]  /*0c80*/  FADD.FTZ R202, -R198.reuse, R90 ;  /* 0x0000005ac6ca7221 */ /* 0x041fe20000010100 */
[----:B------:R-:W-:Y:S01]  /*0c90*/  FMUL.FTZ R239, R195, R208 ;  /* 0x000000d0c3ef7220 */ /* 0x000fe20000410000 */
[----:B------:R-:W-:Y:S01]  /*0ca0*/  FADD.FTZ R96, -R198, R116 ;  /* 0x00000074c6607221 */ /* 0x000fe20000010100 */
[----:B------:R-:W-:Y:S01]  /*0cb0*/  FFMA.FTZ R116, R0, R233, RZ ;  /* 0x000000e900747223 */ /* 0x000fe200000100ff */
[----:B------:R-:W-:Y:S01]  /*0cc0*/  FADD.FTZ R196, -R198, R102 ;  /* 0x00000066c6c47221 */ /* 0x000fe20000010100 */
[----:B------:R-:W-:Y:S01]  /*0cd0*/  SHF.L.U32 R102, R91, 0x10, RZ ;  /* 0x000000105b667819 */ /* 0x000fe200000006ff */
[----:B------:R-:W-:Y:S01]  /*0ce0*/  FMUL.FTZ R230, R192, R93 ;  /* 0x0000005dc0e67220 */ /* 0x000fe20000410000 */
[----:B------:R-:W-:Y:S01]  /*0cf0*/  FADD.FTZ R89, R89, R224 ;  /* 0x000000e059597221 */ /* 0x000fe20000010000 */
[----:B------:R-:W-:Y:S01]  /*0d00*/  FMUL.FTZ R237, R195, R202 ;  /* 0x000000cac3ed7220 */ /* 0x000fe20000410000 */
[----:B------:R-:W-:Y:S01]  /*0d10*/  FFMA.FTZ R116, R239, R224, R116 ;  /* 0x000000e0ef747223 */ /* 0x000fe20000010074 */
[----:B-1----:R-:W-:Y:S01]  /*0d20*/  PRMT R201, R94, 0x7632, R201 ;  /* 0x000076325ec97816 */ /* 0x002fe200000000c9 */
[----:B------:R-:W-:Y:S01]  /*0d30*/  FADD.FTZ R88, -R198, R118 ;  /* 0x00000076c6587221 */ /* 0x000fe20000010100 */
[----:B------:R-:W-:Y:S01]  /*0d40*/  SHF.L.U32 R94, R94, 0x10, RZ ;  /* 0x000000105e5e7819 */ /* 0x000fe200000006ff */
[----:B------:R-:W-:Y:S01]  /*0d50*/  FMUL.FTZ R223, R165, R102 ;  /* 0x00000066a5df7220 */ /* 0x000fe20000410000 */
[----:B------:R-:W-:Y:S01]  /*0d60*/  FADD.FTZ R118, R89, R230 ;  /* 0x000000e659767221 */ /* 0x000fe20000010000 */
[----:B------:R-:W-:Y:S01]  /*0d70*/  FMUL.FTZ R235, R195, R210 ;  /* 0x000000d2c3eb7220 */ /* 0x000fe20000410000 */
[----:B------:R-:W-:Y:S01]  /*0d80*/  FFMA.FTZ R116, R237, R230, R116 ;  /* 0x000000e6ed747223 */ /* 0x000fe20000010074 */
[C---:B------:R-:W-:Y:S01]  /*0d90*/  FADD.FTZ R216, -R198.reuse, R101 ;  /* 0x00000065c6d87221 */ /* 0x040fe20000010100 */
[----:B------:R-:W-:Y:S01]  /*0da0*/  FADD.FTZ R222, -R198, R97 ;  /* 0x00000061c6de7221 */ /* 0x000fe20000010100 */
        /* <DEDUP_REMOVED lines=13> */
[----:B------:R-:W-:Y:S01]  /*0e80*/  FADD.FTZ R89, R89, R222 ;  /* 0x000000de59597221 */ /* 0x000fe20000010000 */
[--C-:B------:R-:W-:Y:S01]  /*0e90*/  FADD.FTZ R246, -R198, R99.reuse ;  /* 0x00000063c6f67221 */ /* 0x100fe20000010100 */
        /* <DEDUP_REMOVED lines=11> */
[----:B------:R-:W-:Y:S01]  /*0f50*/  PRMT R236, R120, 0x7632, R236 ;  /* 0x0000763278ec7816 */ /* 0x000fe200000000ec */
[----:B------:R-:W-:Y:S01]  /*0f60*/  FADD.FTZ R118, R118, R221 ;  /* 0x000000dd76767221 */ /* 0x000fe20000010000 */
[----:B------:R-:W-:Y:S01]  /*0f70*/  SHF.L.U32 R218, R120, 0x10, RZ ;  /* 0x0000001078da7819 */ /* 0x000fe200000006ff */
        /* <DEDUP_REMOVED lines=10> */
[----:B------:R-:W-:Y:S01]  /*1020*/  FADD.FTZ R214, -R198, R103 ;  /* 0x00000067c6d67221 */ /* 0x000fe20000010100 */
[C---:B------:R-:W-:Y:S01]  /*1030*/  FMUL.FTZ R215, R195.reuse, R196 ;  /* 0x000000c4c3d77220 */ /* 0x040fe20000410000 */
[----:B------:R-:W-:Y:S01]  /*1040*/  FMUL.FTZ R212, R188, R105 ;  /* 0x00000069bcd47220 */ /* 0x000fe20000410000 */
[----:B------:R-:W-:Y:S01]  /*1050*/  FFMA.FTZ R116, R216, R211, R89 ;  /* 0x000000d3d8747223 */ /* 0x000fe20000010059 */
[----:B------:R-:W-:Y:S01]  /*1060*/  PRMT R232, R106, 0x7632, R232 ;  /* 0x000076326ae87816 */ /* 0x000fe200000000e8 */
[----:B------:R-:W-:Y:S01]  /*1070*/  FADD.FTZ R110, -R198, R110 ;  /* 0x0000006ec66e7221 */ /* 0x000fe20000010100 */
[----:B------:R-:W-:Y:S01]  /*1080*/  SHF.L.U32 R106, R106, 0x10, RZ ;  /* 0x000000106a6a7819 */ /* 0x000fe200000006ff */
[----:B------:R-:W-:Y:S01]  /*1090*/  FADD.FTZ R194, -R198, R108 ;  /* 0x0000006cc6c27221 */ /* 0x000fe20000010100 */
[----:B------:R-:W-:Y:S01]  /*10a0*/  FMUL.FTZ R214, R195, R214 ;  /* 0x000000d6c3d67220 */ /* 0x000fe20000410000 */
[----:B------:R-:W-:Y:S01]  /*10b0*/  FMUL.FTZ R207, R161, R250 ;  /* 0x000000faa1cf7220 */ /* 0x000fe20000410000 */
[----:B------:R-:W-:Y:S01]  /*10c0*/  FFMA.FTZ R89, R215, R212, R116 ;  /* 0x000000d4d7597223 */ /* 0x000fe20000010074 */
[----:B------:R-:W-:Y:S01]  /*10d0*/  SHF.L.U32 R232, R232, 0x10, RZ ;  /* 0x00000010e8e87819 */ /* 0x000fe200000006ff */
[----:B------:R-:W-:Y:S01]  /*10e0*/  FMUL.FTZ R205, R195, R110 ;  /* 0x0000006ec3cd7220 */ /* 0x000fe20000410000 */
[----:B------:R-:W-:Y:S01]  /*10f0*/  FADD.FTZ R206, -R198, R109 ;  /* 0x0000006dc6ce7221 */ /* 0x000fe20000010100 */
[----:B------:R-:W-:Y:S01]  /*1100*/  FMUL.FTZ R210, R187, R106 ;  /* 0x0000006abbd27220 */ /* 0x000fe20000410000 */
[----:B------:R-:W-:Y:S01]  /*1110*/  FMUL.FTZ R209, R195, R194 ;  /* 0x000000c2c3d17220 */ /* 0x000fe20000410000 */
[----:B------:R-:W-:Y:S01]  /*1120*/  FFMA.FTZ R110, R214, R207, R89 ;  /* 0x000000cfd66e7223 */ /* 0x000fe20000010059 */
[C---:B------:R-:W-:Y:S01]  /*1130*/  FADD.FTZ R112, -R198.reuse, R112 ;  /* 0x00000070c6707221 */ /* 0x040fe20000010100 */
[C---:B------:R-:W-:Y:S01]  /*1140*/  PRMT R234, R107.reuse, 0x7632, R234 ;  /* 0x000076326bea7816 */ /* 0x040fe200000000ea */
[----:B------:R-:W-:Y:S01]  /*1150*/  FADD.FTZ R108, -R198, R113 ;  /* 0x00000071c66c7221 */ /* 0x000fe20000010100 */
[----:B------:R-:W-:Y:S01]  /*1160*/  SHF.L.U32 R203, R107, 0x10, RZ ;  /* 0x000000106bcb7819 */ /* 0x000fe200000006ff */
[----:B------:R-:W-:Y:S01]  /*1170*/  FMUL.FTZ R206, R195, R206 ;  /* 0x000000cec3ce7220 */ /* 0x000fe20000410000 */
[----:B------:R-:W-:Y:S01]  /*1180*/  FMUL.FTZ R202, R160, R232 ;  /* 0x000000e8a0ca7220 */ /* 0x000fe20000410000 */
[----:B------:R-:W-:Y:S01]  /*1190*/  FFMA.FTZ R89, R209, R210, R110 ;  /* 0x000000d2d1597223 */ /* 0x000fe2000001006e */
[----:B------:R-:W-:Y:S01]  /*11a0*/  FADD.FTZ R118, R91, R212 ;  /* 0x000000d45b767221 */ /* 0x000fe20000010000 */
[C---:B------:R-:W-:Y:S01]  /*11b0*/  FMUL.FTZ R113, R195.reuse, R112 ;  /* 0x00000070c3717220 */ /* 0x040fe20000410000 */
[----:B------:R-:W-:Y:S01]  /*11c0*/  SHF.L.U32 R234, R234, 0x10, RZ ;  /* 0x00000010eaea7819 */ /* 0x000fe200000006ff */
[C---:B------:R-:W-:Y:S01]  /*11d0*/  FMUL.FTZ R112, R195.reuse, R108 ;  /* 0x0000006cc3707220 */ /* 0x040fe20000410000 */
[----:B------:R-:W-:Y:S01]  /*11e0*/  FADD.FTZ R204, -R198, R111 ;  /* 0x0000006fc6cc7221 */ /* 0x000fe20000010100 */
[----:B------:R-:W-:Y:S01]  /*11f0*/  FMUL.FTZ R208, R186, R203 ;  /* 0x000000cbbad07220 */ /* 0x000fe20000410000 */
[----:B------:R-:W-:Y:S01]  /*1200*/  FFMA.FTZ R108, R206, R202, R89 ;  /* 0x000000cace6c7223 */ /* 0x000fe20000010059 */
[----:B------:R-:W-:Y:S01]  /*1210*/  FADD.FTZ R91, R118, R207 ;  /* 0x000000cf765b7221 */ /* 0x000fe20000010000 */
[C---:B------:R-:W-:Y:S01]  /*1220*/  FADD.FTZ R114, -R198.reuse, R114 ;  /* 0x00000072c6727221 */ /* 0x040fe20000010100 */
[----:B------:R-:W-:Y:S01]  /*1230*/  FMUL.FTZ R204, R195, R204 ;  /* 0x000000ccc3cc7220 */ /* 0x000fe20000410000 */
[----:B------:R-:W-:Y:S01]  /*1240*/  FMUL.FTZ R200, R159, R234 ;  /* 0x000000ea9fc87220 */ /* 0x000fe20000410000 */
[----:B------:R-:W-:Y:S01]  /*1250*/  FFMA.FTZ R89, R205, R208, R108 ;  /* 0x000000d0cd597223 */ /* 0x000fe2000001006c */
[----:B------:R-:W-:Y:S01]  /*1260*/  FADD.FTZ R100, -R198, R115 ;  /* 0x00000073c6647221 */ /* 0x000fe20000010100 */
[----:B------:R-:W-:Y:S01]  /*1270*/  FADD.FTZ R91, R91, R210 ;  /* 0x000000d25b5b7221 */ /* 0x000fe20000010000 */
[----:B------:R-:W-:Y:S01]  /*1280*/  FMUL.FTZ R115, R195, R114 ;  /* 0x00000072c3737220 */ /* 0x000fe20000410000 */
[----:B------:R-:W-:Y:S01]  /*1290*/  SHF.L.U32 R236, R236, 0x10, RZ ;  /* 0x00000010ecec7819 */ /* 0x000fe200000006ff */
[----:B------:R-:W-:Y:S01]  /*12a0*/  FMUL.FTZ R114, R185, R218 ;  /* 0x000000dab9727220 */ /* 0x000fe20000410000 */
[----:B------:R-:W-:Y:S01]  /*12b0*/  FFMA.FTZ R108, R204, R200, R89 ;  /* 0x000000c8cc6c7223 */ /* 0x000fe20000010059 */
[----:B------:R-:W-:Y:S01]  /*12c0*/  FADD.FTZ R91, R91, R202 ;  /* 0x000000ca5b5b7221 */ /* 0x000fe20000010000 */
[----:B------:R-:W-:Y:S01]  /*12d0*/  FADD.FTZ R90, -R198, R117 ;  /* 0x00000075c65a7221 */ /* 0x000fe20000010100 */
[C---:B------:R-:W-:Y:S01]  /*12e0*/  PRMT R238, R121.reuse, 0x7632, R238 ;  /* 0x0000763279ee7816 */ /* 0x040fe200000000ee */
[----:B------:R-:W-:Y:S01]  /*12f0*/  FMUL.FTZ R117, R158, R236 ;  /* 0x000000ec9e757220 */ /* 0x000fe20000410000 */
[----:B------:R-:W-:Y:S01]  /*1300*/  SHF.L.U32 R219, R121, 0x10, RZ ;  /* 0x0000001079db7819 */ /* 0x000fe200000006ff */
[----:B------:R-:W-:Y:S01]  /*1310*/  FFMA.FTZ R89, R113, R114, R108 ;  /* 0x0000007271597223 */ /* 0x000fe2000001006c */
[----:B------:R-:W-:Y:S01]  /*1320*/  FADD.FTZ R198, -R198, R119 ;  /* 0x00000077c6c67221 */ /* 0x000fe20000010100 */
[----:B------:R-:W-:Y:S01]  /*1330*/  FADD.FTZ R91, R91, R208 ;  /* 0x000000d05b5b7221 */ /* 0x000fe20000010000 */
[----:B------:R-:W-:Y:S01]  /*1340*/  SHF.L.U32 R238, R238, 0x10, RZ ;  /* 0x00000010eeee7819 */ /* 0x000fe200000006ff */
[----:B------:R-:W-:Y:S01]  /*1350*/  FMUL.FTZ R119, R195, R96 ;  /* 0x00000060c3777220 */ /* 0x000fe20000410000 */
[----:B------:R-:W-:Y:S01]  /*1360*/  FMUL.FTZ R118, R184, R219 ;  /* 0x000000dbb8767220 */ /* 0x000fe20000410000 */
        /* <DEDUP_REMOVED lines=13> */
[----:B------:R-:W-:-:S02]  /*1440*/  PRMT R242, R123, 0x7632, R242 ;  /* 0x000076327bf27816 */ /* 0x000fc400000000f2 */
        /* <DEDUP_REMOVED lines=12> */
[----:B------:R-:W-:Y:S01]  /*1510*/  FADD.FTZ R96, R91, R120 ;  /* 0x000000785b607221 */ /* 0x000fe20000010000 */
[----:B------:R-:W0:Y:S02]  /*1520*/  @P2 LDC.64 R244, c[0x0][0x438] ;  /* 0x00010e00fff42b82 */ /* 0x000e240000000a00 */
[----:B------:R-:W-:Y:S01]  /*1530*/  FFMA.FTZ R89, R198, R196, R89 ;  /* 0x000000c4c6597223 */ /* 0x000fe20000010059 */
[----:B------:R-:W-:-:S04]  /*1540*/  FADD.FTZ R91, R96, R123 ;  /* 0x0000007b605b7221 */ /* 0x000fc80000010000 */
[----:B------:R-:W1:Y:S01]  /*1550*/  SHFL.DOWN PT, R90, R89, 0x10, 0x1f ;  /* 0x0a001f00595a7f89 */ /* 0x000e6200000e0000 */
[----:B------:R-:W-:Y:S01]  /*1560*/  FADD.FTZ R91, R91, R194 ;  /* 0x000000c25b5b7221 */ /* 0x000fe20000010000 */
[----:B------:R-:W2:Y:S03]  /*1570*/  LDC.64 R110, c[0x0][0x390] ;  /* 0x0000e400ff6e7b82 */ /* 0x000ea60000000a00 */
[----:B------:R-:W-:-:S05]  /*1580*/  FADD.FTZ R91, R91, R196 ;  /* 0x000000c45b5b7221 */ /* 0x000fca0000010000 */
[----:B------:R-:W3:Y:S01]  /*1590*/  SHFL.DOWN PT, R88, R91, 0x10, 0x1f ;  /* 0x0a001f005b587f89 */ /* 0x000ee200000e0000 */
[----:B-1----:R-:W-:-:S05]  /*15a0*/  FADD.FTZ R90, R89, R90 ;  /* 0x0000005a595a7221 */ /* 0x002fca0000010000 */
[----:B------:R-:W1:Y:S01]  /*15b0*/  SHFL.DOWN PT, R103, R90, 0x8, 0x1f ;  /* 0x09001f005a677f89 */ /* 0x000e6200000e0000 */
[----:B---3--:R-:W-:-:S05]  /*15c0*/  FADD.FTZ R88, R91, R88 ;  /* 0x000000585b587221 */ /* 0x008fca0000010000 */
[----:B------:R-:W3:Y:S01]  /*15d0*/  SHFL.DOWN PT, R97, R88, 0x8, 0x1f ;  /* 0x09001f0058617f89 */ /* 0x000ee200000e0000 */
[----:B-1----:R-:W-:-:S05]  /*15e0*/  FADD.FTZ R103, R90, R103 ;  /* 0x000000675a677221 */ /* 0x002fca0000010000 */
[----:B------:R-:W1:Y:S01]  /*15f0*/  SHFL.DOWN PT, R100, R103, 0x4, 0x1f ;  /* 0x08801f0067647f89 */ /* 0x000e6200000e0000 */
[----:B---3--:R-:W-:Y:S01]  /*1600*/  FADD.FTZ R97, R88, R97 ;  /* 0x0000006158617221 */ /* 0x008fe20000010000 */
[----:B------:R-:W3:Y:S04]  /*1610*/  S2R R108, SR_CgaCtaId ;  /* 0x00000000006c7919 */ /* 0x000ee80000008800 */
[----:B------:R-:W4:Y:S01]  /*1620*/  SHFL.DOWN PT, R96, R97, 0x4, 0x1f ;  /* 0x08801f0061607f89 */ /* 0x000f2200000e0000 */
[----:B-1----:R-:W-:-:S05]  /*1630*/  FADD.FTZ R100, R103, R100 ;  /* 0x0000006467647221 */ /* 0x002fca0000010000 */
[----:B------:R-:W1:Y:S01]  /*1640*/  SHFL.DOWN PT, R91, R100, 0x2, 0x1f ;  /* 0x08401f00645b7f89 */ /* 0x000e6200000e0000 */
[----:B----4-:R-:W-:Y:S01]  /*1650*/  FADD.FTZ R96, R97, R96 ;  /* 0x0000006061607221 */ /* 0x010fe20000010000 */
[----:B------:R-:W-:-:S04]  /*1660*/  MOV R97, 0x400 ;  /* 0x0000040000617802 */ /* 0x000fc80000000f00 */
[----:B---3--:R-:W-:Y:S02]  /*1670*/  LEA R97, R108, R97, 0x18 ;  /* 0x000000616c617211 */ /* 0x008fe400078ec0ff */
[----:B------:R-:W3:Y:S02]  /*1680*/  @P2 LDC.64 R108, c[0x0][0x438] ;  /* 0x00010e00ff6c2b82 */ /* 0x000ee40000000a00 */
[----:B------:R-:W-:-:S04]  /*1690*/  IADD3 R248, PT, PT, R97, 0x6040, RZ ;  /* 0x0000604061f87810 */ /* 0x000fc80007ffe0ff */
[----:B------:R-:W-:Y:S02]  /*16a0*/  @!P3 MOV R90, R248 ;  /* 0x000000f8005ab202 */ /* 0x000fe40000000f00 */
[----:B------:R-:W-:Y:S01]  /*16b0*/  @!P0 IADD3 R90, PT, PT, R97, 0x6000, RZ ;  /* 0x00006000615a8810 */ /* 0x000fe20007ffe0ff */
[----:B------:R-:W4:Y:S01]  /*16c0*/  SHFL.DOWN PT, R89, R96, 0x2, 0x1f ;  /* 0x08401f0060597f89 */ /* 0x000f2200000e0000 */
[----:B-1----:R-:W-:Y:S02]  /*16d0*/  FADD.FTZ R107, R100, R91 ;  /* 0x0000005b646b7221 */ /* 0x002fe40000010000 */
[----:B------:R-:W-:Y:S02]  /*16e0*/  @!P3 MOV R103, R90 ;  /* 0x0000005a0067b202 */ /* 0x000fe40000000f00 */
[----:B------:R-:W1:Y:S01]  /*16f0*/  @P2 LDC.64 R90, c[0x0][0x438] ;  /* 0x00010e00ff5a2b82 */ /* 0x000e620000000a00 */
[----:B---3--:R-:W-:-:S04]  /*1700*/  @P2 IMAD.WIDE.U32 R246, R199, 0x20, R108 ;  /* 0x00000020c7f62825 */ /* 0x008fc800078e006c */
[----:B0-----:R-:W-:Y:S01]  /*1710*/  @P2 IMAD.WIDE.U32 R244, R154, 0x20, R244 ;  /* 0x000000209af42825 */ /* 0x001fe200078e00f4 */
[----:B------:R-:W5:Y:S03]  /*1720*/  @P2 LDG.E.128 R68, desc[UR8][R246.64] ;  /* 0x00000008f6442981 */ /* 0x000f66000c1e1d00 */
[----:B----4-:R-:W-:Y:S01]  /*1730*/  FADD.FTZ R89, R96, R89 ;  /* 0x0000005960597221 */ /* 0x010fe20000010000 */
[----:B------:R-:W5:Y:S01]  /*1740*/  @P2 LDG.E.128 R72, desc[UR8][R246.64+0x10] ;  /* 0x00001008f6482981 */ /* 0x000f62000c1e1d00 */
[----:B-1----:R-:W-:-:S03]  /*1750*/  @P2 IMAD.WIDE.U32 R108, R197, 0x20, R90 ;  /* 0x00000020c56c2825 */ /* 0x002fc600078e005a */
[----:B------:R-:W0:Y:S01]  /*1760*/  SHFL.DOWN PT, R88, R89, 0x1, 0x1f ;  /* 0x08201f0059587f89 */ /* 0x000e2200000e0000 */
[----:B------:R-:W1:Y:S03]  /*1770*/  @P1 LDC.64 R90, c[0x0][0x3e0] ;  /* 0x0000f800ff5a1b82 */ /* 0x000e660000000a00 */
[----:B------:R-:W5:Y:S04]  /*1780*/  @P2 LDG.E.128 R76, desc[UR8][R108.64] ;  /* 0x000000086c4c2981 */ /* 0x000f68000c1e1d00 */
[----:B------:R3:W5:Y:S04]  /*1790*/  @P2 LDG.E.128 R80, desc[UR8][R108.64+0x10] ;  /* 0x000010086c502981 */ /* 0x000768000c1e1d00 */
[----:B------:R-:W4:Y:S04]  /*17a0*/  SHFL.DOWN PT, R96, R107, 0x1, 0x1f ;  /* 0x08201f006b607f89 */ /* 0x000f2800000e0000 */
[----:B------:R-:W5:Y:S01]  /*17b0*/  @P2 LDG.E.128 R84, desc[UR8][R244.64] ;  /* 0x00000008f4542981 */ /* 0x000f62000c1e1d00 */
[----:B---3--:R-:W3:Y:S03]  /*17c0*/  LDC.64 R108, c[0x0][0x3b0] ;  /* 0x0000ec00ff6c7b82 */ /* 0x008ee60000000a00 */
[----:B------:R2:W5:Y:S01]  /*17d0*/  @P2 LDG.E.128 R56, desc[UR8][R244.64+0x10] ;  /* 0x00001008f4382981 */ /* 0x000562000c1e1d00 */
[----:B0-----:R-:W-:Y:S01]  /*17e0*/  FADD.FTZ R88, R89, R88 ;  /* 0x0000005859587221 */ /* 0x001fe20000010000 */
[----:B-1----:R-:W-:-:S05]  /*17f0*/  @P1 IMAD.WIDE R90, R179, 0x2, R90 ;  /* 0x00000002b35a1825 */ /* 0x002fca00078e025a */
[----:B------:R-:W2:Y:S01]  /*1800*/  @P1 LDG.E.U16 R243, desc[UR8][R90.64] ;  /* 0x000000085af31981 */ /* 0x000ea2000c1e1500 */
[----:B----4-:R-:W-:Y:S01]  /*1810*/  FADD.FTZ R89, R107, R96 ;  /* 0x000000606b597221 */ /* 0x010fe20000010000 */
[----:B------:R-:W-:Y:S01]  /*1820*/  @!P3 LEA R96, R180, R103, 0x3 ;  /* 0x00000067b460b211 */ /* 0x000fe200078e18ff */
[----:B---3--:R-:W-:-:S04]  /*1830*/  IMAD.WIDE.U32 R246, R199, 0x8, R108 ;  /* 0x00000008c7f67825 */ /* 0x008fc800078e006c */
[--C-:B--2---:R-:W-:Y:S01]  /*1840*/  IMAD.WIDE.U32 R244, R197, 0x8, R108.reuse ;  /* 0x00000008c5f47825 */ /* 0x104fe200078e006c */
[----:B------:R0:W-:Y:S03]  /*1850*/  @!P3 STS.64 [R96], R88 ;  /* 0x000000586000b388 */ /* 0x0001e60000000a00 */
[----:B------:R-:W-:Y:S01]  /*1860*/  IMAD.WIDE.U32 R108, R154, 0x8, R108 ;  /* 0x000000089a6c7825 */ /* 0x000fe200078e006c */
[----:B------:R-:W5:Y:S04]  /*1870*/  LDG.E.64 R246, desc[UR8][R246.64] ;  /* 0x00000008f6f67981 */ /* 0x000f68000c1e1b00 */
[----:B------:R-:W5:Y:S04]  /*1880*/  LDG.E.64 R244, desc[UR8][R244.64] ;  /* 0x00000008f4f47981 */ /* 0x000f68000c1e1b00 */
[----:B------:R-:W5:Y:S01]  /*1890*/  LDG.E.64 R108, desc[UR8][R108.64] ;  /* 0x000000086c6c7981 */ /* 0x000f62000c1e1b00 */
[----:B0-----:R-:W-:Y:S01]  /*18a0*/  IMAD.WIDE.U32 R88, R199, 0x10, R110 ;  /* 0x00000010c7587825 */ /* 0x001fe200078e006e */
[----:B------:R-:W-:Y:S06]  /*18b0*/  BAR.SYNC.DEFER_BLOCKING 0x0 ;  /* 0x0000000000007b1d */ /* 0x000fec0000010000 */
[----:B------:R-:W5:Y:S01]  /*18c0*/  LDG.E.128 R88, desc[UR8][R88.64] ;  /* 0x0000000858587981 */ /* 0x000f62000c1e1d00 */
[----:B------:R-:W-:Y:S01]  /*18d0*/  @!P4 IADD3 R248, PT, PT, R97, 0x6000, RZ ;  /* 0x0000600061f8c810 */ /* 0x000fe20007ffe0ff */
        /* <DEDUP_REMOVED lines=8> */
[C---:B------:R-:W-:Y:S01]  /*1960*/  IADD3 R96, PT, PT, R97.reuse, 0x6050, RZ ;  /* 0x0000605061607810 */ /* 0x040fe20007ffe0ff */
[----:B------:R-:W0:Y:S01]  /*1970*/  LDS.128 R92, [R248] ;  /* 0x00000000f85c7984 */ /* 0x000e220000000c00 */
[----:B------:R-:W-:Y:S01]  /*1980*/  @!P4 IADD3 R96, PT, PT, R97, 0x6010, RZ ;  /* 0x000060106160c810 */ /* 0x000fe20007ffe0ff */
[----:B------:R-:W-:Y:S01]  /*1990*/  FFMA.FTZ R152, R239, R98, R152 ;  /* 0x00000062ef987223 */ /* 0x000fe20000010098 */
[C---:B------:R-:W-:Y:S01]  /*19a0*/  IADD3 R100, PT, PT, R97.reuse, 0x6060, RZ ;  /* 0x0000606061647810 */ /* 0x040fe20007ffe0ff */
[----:B------:R-:W-:Y:S01]  /*19b0*/  FADD.FTZ R151, R98, R151 ;  /* 0x0000009762977221 */ /* 0x000fe20000010000 */
[C---:B------:R-:W-:Y:S01]  /*19c0*/  IADD3 R107, PT, PT, R97.reuse, 0x6070, RZ ;  /* 0x00006070616b7810 */ /* 0x040fe20007ffe0ff */
[----:B------:R-:W-:Y:S01]  /*19d0*/  FFMA.FTZ R137, R216, R99, R137 ;  /* 0x00000063d8897223 */ /* 0x000fe20000010089 */
[----:B------:R-:W-:Y:S01]  /*19e0*/  @!P4 IADD3 R100, PT, PT, R97, 0x6020, RZ ;  /* 0x000060206164c810 */ /* 0x000fe20007ffe0ff */
[----:B------:R-:W-:Y:S01]  /*19f0*/  FADD.FTZ R41, R99, R41 ;  /* 0x0000002963297221 */ /* 0x000fe20000010000 */
[----:B------:R-:W-:-:S02]  /*1a00*/  @!P4 IADD3 R107, PT, PT, R97, 0x6030, RZ ;  /* 0x00006030616bc810 */ /* 0x000fc40007ffe0ff */
[----:B------:R-:W1:Y:S01]  /*1a10*/  LDS.128 R96, [R96] ;  /* 0x0000000060607984 */ /* 0x000e620000000c00 */
[----:B------:R-:W-:Y:S01]  /*1a20*/  FFMA.FTZ R148, R235, R102, R148 ;  /* 0x00000066eb947223 */ /* 0x000fe20000010094 */
[----:B------:R-:W-:Y:S01]  /*1a30*/  FADD.FTZ R147, R102, R147 ;  /* 0x0000009366937221 */ /* 0x000fe20000010000 */
[----:B------:R-:W-:Y:S01]  /*1a40*/  FADD.FTZ R143, R101, R143 ;  /* 0x0000008f658f7221 */ /* 0x000fe20000010000 */
[----:B------:R-:W-:Y:S02]  /*1a50*/  FFMA.FTZ R144, R229, R101, R144 ;  /* 0x00000065e5907223 */ /* 0x000fe40000010090 */
[----:B------:R-:W2:Y:S01]  /*1a60*/  LDS.128 R100, [R100] ;  /* 0x0000000064647984 */ /* 0x000ea20000000c00 */
        /* <DEDUP_REMOVED lines=53> */
[----:B------:R-:W-:Y:S01]  /*1dc0*/  FMUL.FTZ R104, R92, UR14 ;  /* 0x0000000e5c687c20 */ /* 0x000fe20008410000 */
[----:B------:R-:W-:-:S02]  /*1dd0*/  FSEL R103, R103, RZ, !P5 ;  /* 0x000000ff67677208 */ /* 0x000fc40006800000 */
[----:B------:R-:W-:Y:S01]  /*1de0*/  @P1 SHF.L.U32 R102, R243, 0x10, RZ ;  /* 0x00000010f3661819 */ /* 0x000fe200000006ff */
[----:B------:R-:W-:Y:S06]  /*1df0*/  BRA.U UP0, `(.L_x_3781) ;  /* 0x0000000d004c7547 */ /* 0x000fec000b800000 */
[----:B------:R-:W-:-:S04]  /*1e00*/  UISETP.NE.U32.AND UP0, UPT, UR4, URZ, UPT ;  /* 0x000000ff0400728c */ /* 0x000fc8000bf05070 */
[----:B------:R-:W-:-:S09]  /*1e10*/  UISETP.NE.AND.EX UP0, UPT, UR5, URZ, UPT, UP0 ;  /* 0x000000ff0500728c */ /* 0x000fd2000bf05300 */
[----:B------:R-:W-:Y:S05]  /*1e20*/  BRA.U UP0, `(.L_x_3782) ;  /* 0x0000000500a07547 */ /* 0x000fea000b800000 */
[----:B-----5:R-:W-:Y:S01]  /*1e30*/  LOP3.LUT P3, RZ, R246, 0xff00, RZ, 0xc0, !PT ;  /* 0x0000ff00f6ff7812 */ /* 0x020fe2000786c0ff */
[-CC-:B------:R-:W-:Y:S01]  /*1e40*/  FFMA.FTZ R0, R0, R104.reuse, R103.reuse ;  /* 0x0000006800007223 */ /* 0x180fe20000010067 */
[-CC-:B------:R-:W-:Y:S01]  /*1e50*/  FFMA.FTZ R239, R239, R104.reuse, R103.reuse ;  /* 0x00000068efef7223 */ /* 0x180fe20000010067 */
[----:B------:R-:W-:Y:S01]  /*1e60*/  LOP3.LUT P0, RZ, R246, 0xff, RZ, 0xc0, !PT ;  /* 0x000000fff6ff7812 */ /* 0x000fe2000780c0ff */
[-C--:B------:R-:W-:Y:S01]  /*1e70*/  FFMA.FTZ R237, R237, R104.reuse, R103 ;  /* 0x00000068eded7223 */ /* 0x080fe20000010067 */
[----:B------:R-:W-:Y:S01]  /*1e80*/  FADD.FTZ R0, R233, -R0 ;  /* 0x80000000e9007221 */ /* 0x000fe20000010000 */
[----:B------:R-:W-:Y:S01]  /*1e90*/  FADD.FTZ R224, R224, -R239 ;  /* 0x800000efe0e07221 */ /* 0x000fe20000010000 */
[C---:B------:R-:W-:Y:S01]  /*1ea0*/  LOP3.LUT P6, RZ, R246.reuse, 0xff000000, RZ, 0xc0, !PT ;  /* 0xff000000f6ff7812 */ /* 0x040fe200078cc0ff */
[----:B------:R-:W-:Y:S01]  /*1eb0*/  FFMA.FTZ R98, R235, R104, R103 ;  /* 0x00000068eb627223 */ /* 0x000fe20000010067 */
[----:B------:R-:W-:Y:S01]  /*1ec0*/  LOP3.LUT P5, RZ, R246, 0xff0000, RZ, 0xc0, !PT ;  /* 0x00ff0000f6ff7812 */ /* 0x000fe200078ac0ff */
[C---:B------:R-:W-:Y:S01]  /*1ed0*/  FMUL.FTZ R93, R195.reuse, R0 ;  /* 0x00000000c35d7220 */ /* 0x040fe20000410000 */
[----:B------:R-:W-:Y:S01]  /*1ee0*/  FMUL.FTZ R95, R195, R224 ;  /* 0x000000e0c35f7220 */ /* 0x000fe20000410000 */
[----:B------:R-:W-:Y:S01]  /*1ef0*/  FADD.FTZ R230, R230, -R237 ;  /* 0x800000ede6e67221 */ /* 0x000fe20000010000 */
[C---:B------:R-:W-:Y:S01]  /*1f00*/  @P3 PRMT R96, R88.reuse, 0x7632, R96 ;  /* 0x0000763258603816 */ /* 0x040fe20000000060 */
[----:B------:R-:W-:Y:S01]  /*1f10*/  FADD.FTZ R98, R223, -R98 ;  /* 0x80000062df627221 */ /* 0x000fe20000010000 */
[-C--:B------:R-:W-:Y:S01]  /*1f20*/  FMUL.FTZ R93, R93, R102.reuse ;  /* 0x000000665d5d7220 */ /* 0x080fe20000410000 */
[----:B------:R-:W-:Y:S01]  /*1f30*/  FMUL.FTZ R95, R95, R102 ;  /* 0x000000665f5f7220 */ /* 0x000fe20000410000 */
[C---:B------:R-:W-:Y:S01]  /*1f40*/  FMUL.FTZ R97, R195.reuse, R230 ;  /* 0x000000e6c3617220 */ /* 0x040fe20000410000 */
[----:B------:R-:W-:Y:S01]  /*1f50*/  @P0 SHF.L.U32 R94, R88, 0x10, RZ ;  /* 0x00000010585e0819 */ /* 0x000fe200000006ff */
[----:B------:R-:W-:Y:S01]  /*1f60*/  FMUL.FTZ R99, R195, R98 ;  /* 0x00000062c3637220 */ /* 0x000fe20000410000 */
[----:B------:R-:W-:Y:S01]  /*1f70*/  @P3 SHF.L.U32 R96, R96, 0x10, RZ ;  /* 0x0000001060603819 */ /* 0x000fe200000006ff */
[----:B------:R-:W-:Y:S01]  /*1f80*/  FMUL.FTZ R93, R93, UR6 ;  /* 0x000000065d5d7c20 */ /* 0x000fe20008410000 */
[----:B------:R-:W-:Y:S01]  /*1f90*/  FMUL.FTZ R101, R95, UR6 ;  /* 0x000000065f657c20 */ /* 0x000fe20008410000 */
[----:B------:R-:W-:Y:S01]  /*1fa0*/  @P6 PRMT R100, R89, 0x7632, R100 ;  /* 0x0000763259646816 */ /* 0x000fe20000000064 */
[----:B------:R-:W-:Y:S01]  /*1fb0*/  FMUL.FTZ R97, R97, R102 ;  /* 0x0000006661617220 */ /* 0x000fe20000410000 */
[----:B------:R-:W-:Y:S01]  /*1fc0*/  HFMA2 R105, -RZ, RZ, 0, 0 ;  /* 0x00000000ff697431 */ /* 0x000fe200000001ff */
[----:B------:R-:W-:Y:S01]  /*1fd0*/  @P0 SHF.L.U32 R88, R52, 0x10, RZ ;  /* 0x0000001034580819 */ /* 0x000fe200000006ff */
[----:B------:R-:W-:-:S02]  /*1fe0*/  HFMA2 R0, -RZ, RZ, 0, 0 ;  /* 0x00000000ff007431 */ /* 0x000fc400000001ff */
[----:B------:R-:W-:Y:S01]  /*1ff0*/  FMUL.FTZ R99, R99, R102 ;  /* 0x0000006663637220 */ /* 0x000fe20000410000 */
[----:B------:R-:W-:Y:S01]  /*2000*/  @P0 FMUL.FTZ R105, R93, R94 ;  /* 0x0000005e5d690220 */ /* 0x000fe20000410000 */
[----:B------:R-:W-:Y:S01]  /*2010*/  @P3 FMUL.FTZ R0, R101, R96 ;  /* 0x0000006065003220 */ /* 0x000fe20000410000 */
[----:B------:R-:W-:Y:S01]  /*2020*/  @P5 SHF.L.U32 R94, R89, 0x10, RZ ;  /* 0x00000010595e5819 */ /* 0x000fe200000006ff */
[----:B------:R-:W-:Y:S01]  /*2030*/  FMUL.FTZ R97, R97, UR6 ;  /* 0x0000000661617c20 */ /* 0x000fe20008410000 */
[----:B------:R-:W-:Y:S01]  /*2040*/  @P5 SHF.L.U32 R96, R53, 0x10, RZ ;  /* 0x0000001035605819 */ /* 0x000fe200000006ff */
[----:B------:R-:W-:Y:S01]  /*2050*/  FMUL.FTZ R99, R99, UR6 ;  /* 0x0000000663637c20 */ /* 0x000fe20008410000 */
[----:B------:R-:W-:Y:S02]  /*2060*/  @P6 SHF.L.U32 R98, R169, 0x10, RZ ;  /* 0x00000010a9626819 */ /* 0x000fe400000006ff */
[----:B------:R-:W-:Y:S02]  /*2070*/  CS2R R106, SRZ ;  /* 0x00000000006a7805 */ /* 0x000fe4000001ff00 */
[----:B------:R-:W-:Y:S01]  /*2080*/  @P6 SHF.L.U32 R100, R100, 0x10, RZ ;  /* 0x0000001064646819 */ /* 0x000fe200000006ff */
[----:B------:R-:W-:Y:S01]  /*2090*/  HFMA2 R95, -RZ, RZ, 0, 0 ;  /* 0x00000000ff5f7431 */ /* 0x000fe200000001ff */
[----:B------:R-:W-:Y:S01]  /*20a0*/  MOV R92, RZ ;  /* 0x000000ff005c7202 */ /* 0x000fe20000000f00 */
[----:B------:R-:W-:Y:S01]  /*20b0*/  @P0 FMUL.FTZ R92, R93, R88 ;  /* 0x000000585d5c0220 */ /* 0x000fe20000410000 */
[----:B------:R-:W-:Y:S01]  /*20c0*/  @P3 SHF.L.U32 R89, R170, 0x10, RZ ;  /* 0x00000010aa593819 */ /* 0x000fe200000006ff */
[C---:B------:R-:W-:Y:S01]  /*20d0*/  @P5 FMUL.FTZ R107, R97.reuse, R94 ;  /* 0x0000005e616b5220 */ /* 0x040fe20000410000 */
[----:B------:R-:W-:Y:S01]  /*20e0*/  ISETP.GE.U32.AND P0, PT, R246, RZ, PT ;  /* 0x000000fff600720c */ /* 0x000fe20003f06070 */
[----:B------:R-:W-:Y:S01]  /*20f0*/  @P5 FMUL.FTZ R95, R97, R96 ;  /* 0x00000060615f5220 */ /* 0x000fe20000410000 */
[----:B------:R-:W-:Y:S01]  /*2100*/  MOV R88, RZ ;  /* 0x000000ff00587202 */ /* 0x000fe20000000f00 */
[C---:B------:R-:W-:Y:S01]  /*2110*/  @P6 FMUL.FTZ R106, R99.reuse, R100 ;  /* 0x00000064636a6220 */ /* 0x040fe20000410000 */
[----:B------:R-:W-:Y:S01]  /*2120*/  MOV R93, RZ ;  /* 0x000000ff005d7202 */ /* 0x000fe20000000f00 */
[----:B------:R-:W-:Y:S01]  /*2130*/  @P6 FMUL.FTZ R88, R99, R98 ;  /* 0x0000006263586220 */ /* 0x000fe20000410000 */
[----:B------:R-:W-:Y:S01]  /*2140*/  LOP3.LUT P5, RZ, R247, 0xff00, RZ, 0xc0, !PT ;  /* 0x0000ff00f7ff7812 */ /* 0x000fe200078ac0ff */
[-CC-:B------:R-:W-:Y:S01]  /*2150*/  FFMA.FTZ R231, R231, R104.reuse, R103.reuse ;  /* 0x00000068e7e77223 */ /* 0x180fe20000010067 */
[----:B------:R-:W-:Y:S01]  /*2160*/  @P3 FMUL.FTZ R93, R101, R89 ;  /* 0x00000059655d3220 */ /* 0x000fe20000410000 */
[----:B------:R-:W-:Y:S01]  /*2170*/  LOP3.LUT P6, RZ, R247, 0xff, RZ, 0xc0, !PT ;  /* 0x000000fff7ff7812 */ /* 0x000fe200078cc0ff */
[-C--:B------:R-:W-:Y:S01]  /*2180*/  FFMA.FTZ R229, R229, R104.reuse, R103 ;  /* 0x00000068e5e57223 */ /* 0x080fe20000010067 */
[C---:B------:R-:W-:Y:S01]  /*2190*/  LOP3.LUT P3, RZ, R247.reuse, 0xff0000, RZ, 0xc0, !PT ;  /* 0x00ff0000f7ff7812 */ /* 0x040fe2000786c0ff */
[----:B------:R-:W-:Y:S01]  /*21a0*/  FADD.FTZ R228, R228, -R231 ;  /* 0x800000e7e4e47221 */ /* 0x000fe20000010000 */
[----:B------:R-:W-:Y:S01]  /*21b0*/  ISETP.GE.U32.AND.EX P0, PT, R247, 0x1000000, PT, P0 ;  /* 0x01000000f700780c */ /* 0x000fe20003f06100 */
        /* <DEDUP_REMOVED lines=13> */
[----:B------:R-:W-:Y:S01]  /*2290*/  FMUL.FTZ R101, R195, R100 ;  /* 0x00000064c3657220 */ /* 0x000fe20000410000 */
[----:B------:R-:W-:Y:S01]  /*22a0*/  @P3 SHF.L.U32 R99, R91, 0x10, RZ ;  /* 0x000000105b633819 */ /* 0x000fe200000006ff */
[----:B------:R-:W-:Y:S01]  /*22b0*/  FMUL.FTZ R225, R97, UR6 ;  /* 0x0000000661e17c20 */ /* 0x000fe20008410000 */
[----:B------:R-:W-:Y:S01]  /*22c0*/  @P0 PRMT R221, R91, 0x7632, R221 ;  /* 0x000076325bdd0816 */ /* 0x000fe200000000dd */
[----:B------:R-:W-:Y:S01]  /*22d0*/  FMUL.FTZ R91, R195, R226 ;  /* 0x000000e2c35b7220 */ /* 0x000fe20000410000 */
[----:B------:R-:W-:-:S02]  /*22e0*/  @P5 SHF.L.U32 R98, R98, 0x10, RZ ;  /* 0x0000001062625819 */ /* 0x000fc400000006ff */
[----:B------:R-:W-:Y:S02]  /*22f0*/  CS2R R218, SRZ ;  /* 0x0000000000da7805 */ /* 0x000fe4000001ff00 */
[----:B------:R-:W-:Y:S01]  /*2300*/  MOV R96, RZ ;  /* 0x000000ff00607202 */ /* 0x000fe20000000f00 */
[----:B------:R-:W-:Y:S01]  /*2310*/  @P6 FMUL.FTZ R96, R89, R90 ;  /* 0x0000005a59606220 */ /* 0x000fe20000410000 */
[-C--:B------:R-:W-:Y:S01]  /*2320*/  FMUL.FTZ R91, R91, R102.reuse ;  /* 0x000000665b5b7220 */ /* 0x080fe20000410000 */
[----:B------:R-:W-:Y:S01]  /*2330*/  FMUL.FTZ R101, R101, R102 ;  /* 0x0000006665657220 */ /* 0x000fe20000410000 */
[----:B------:R-:W-:Y:S01]  /*2340*/  @P5 SHF.L.U32 R90, R168, 0x10, RZ ;  /* 0x00000010a85a5819 */ /* 0x000fe200000006ff */
[----:B------:R-:W-:Y:S01]  /*2350*/  @P5 FMUL.FTZ R218, R225, R98 ;  /* 0x00000062e1da5220 */ /* 0x000fe20000410000 */
[----:B------:R-:W-:Y:S01]  /*2360*/  HFMA2 R203, -RZ, RZ, 0, 0 ;  /* 0x00000000ffcb7431 */ /* 0x000fe200000001ff */
[----:B------:R-:W-:Y:S01]  /*2370*/  @P3 SHF.L.U32 R97, R55, 0x10, RZ ;  /* 0x0000001037613819 */ /* 0x000fe200000006ff */
[----:B------:R-:W-:Y:S01]  /*2380*/  @P6 FMUL.FTZ R203, R89, R94 ;  /* 0x0000005e59cb6220 */ /* 0x000fe20000410000 */
[----:B------:R-:W-:Y:S01]  /*2390*/  @P0 SHF.L.U32 R98, R167, 0x10, RZ ;  /* 0x00000010a7620819 */ /* 0x000fe200000006ff */
[----:B------:R-:W-:Y:S01]  /*23a0*/  FMUL.FTZ R100, R91, UR6 ;  /* 0x000000065b647c20 */ /* 0x000fe20008410000 */
[----:B------:R-:W-:Y:S01]  /*23b0*/  FMUL.FTZ R101, R101, UR6 ;  /* 0x0000000665657c20 */ /* 0x000fe20008410000 */
[----:B------:R-:W-:-:S02]  /*23c0*/  HFMA2 R89, -RZ, RZ, 0, 0 ;  /* 0x00000000ff597431 */ /* 0x000fc400000001ff */
[----:B------:R-:W-:Y:S01]  /*23d0*/  @P5 FMUL.FTZ R89, R225, R90 ;  /* 0x0000005ae1595220 */ /* 0x000fe20000410000 */
[----:B------:R-:W-:Y:S01]  /*23e0*/  MOV R94, RZ ;  /* 0x000000ff005e7202 */ /* 0x000fe20000000f00 */
[C---:B------:R-:W-:Y:S01]  /*23f0*/  @P3 FMUL.FTZ R94, R100.reuse, R97 ;  /* 0x00000061645e3220 */ /* 0x040fe20000410000 */
        /* <DEDUP_REMOVED lines=11> */
.L_x_3782:
[-CC-:B------:R-:W-:Y:S01]  /*24b0*/  FFMA.FTZ R0, R0, R104.reuse, R103.reuse ;  /* 0x0000006800007223 */ /* 0x180fe20000010067 */
[-CC-:B------:R-:W-:Y:S01]  /*24c0*/  FFMA.FTZ R239, R239, R104.reuse, R103.reuse ;  /* 0x00000068efef7223 */ /* 0x180fe20000010067 */
[----:B-----5:R-:W-:Y:S01]  /*24d0*/  LOP3.LUT P0, RZ, R246, 0xff, RZ, 0xc0, !PT ;  /* 0x000000fff6ff7812 */ /* 0x020fe2000780c0ff */
[-C--:B------:R-:W-:Y:S01]  /*24e0*/  FFMA.FTZ R64, R235, R104.reuse, R103 ;  /* 0x00000068eb407223 */ /* 0x080fe20000010067 */
[----:B------:R-:W-:Y:S01]  /*24f0*/  FADD.FTZ R0, R233, -R0 ;  /* 0x80000000e9007221 */ /* 0x000fe20000010000 */
[----:B------:R-:W-:Y:S01]  /*2500*/  FADD.FTZ R224, R224, -R239 ;  /* 0x800000efe0e07221 */ /* 0x000fe20000010000 */
[C---:B------:R-:W-:Y:S01]  /*2510*/  LOP3.LUT P6, RZ, R246.reuse, 0xff000000, RZ, 0xc0, !PT ;  /* 0xff000000f6ff7812 */ /* 0x040fe200078cc0ff */
[----:B------:R-:W-:Y:S01]  /*2520*/  FFMA.FTZ R237, R237, R104, R103 ;  /* 0x00000068eded7223 */ /* 0x000fe20000010067 */
[C---:B------:R-:W-:Y:S01]  /*2530*/  FMUL.FTZ R60, R195.reuse, R0 ;  /* 0x00000000c33c7220 */ /* 0x040fe20000410000 */
[----:B------:R-:W-:Y:S01]  /*2540*/  FMUL.FTZ R61, R195, R224 ;  /* 0x000000e0c33d7220 */ /* 0x000fe20000410000 */
[----:B------:R-:W-:Y:S01]  /*2550*/  LOP3.LUT P3, RZ, R246, 0xff00, RZ, 0xc0, !PT ;  /* 0x0000ff00f6ff7812 */ /* 0x000fe2000786c0ff */
[----:B------:R-:W-:Y:S01]  /*2560*/  FADD.FTZ R64, R223, -R64 ;  /* 0x80000040df407221 */ /* 0x000fe20000010000 */
[-C--:B------:R-:W-:Y:S01]  /*2570*/  FMUL.FTZ R62, R60, R102.reuse ;  /* 0x000000663c3e7220 */ /* 0x080fe20000410000 */
[----:B------:R-:W-:Y:S01]  /*2580*/  LOP3.LUT P5, RZ, R246, 0xff0000, RZ, 0xc0, !PT ;  /* 0x00ff0000f6ff7812 */ /* 0x000fe200078ac0ff */
[----:B------:R-:W-:Y:S01]  /*2590*/  FMUL.FTZ R63, R61, R102 ;  /* 0x000000663d3f7220 */ /* 0x000fe20000410000 */
[----:B------:R-:W-:Y:S01]  /*25a0*/  @P0 SHF.L.U32 R65, R88, 0x10, RZ ;  /* 0x0000001058410819 */ /* 0x000fe200000006ff */
[----:B------:R-:W-:Y:S01]  /*25b0*/  FMUL.FTZ R62, R62, UR6 ;  /* 0x000000063e3e7c20 */ /* 0x000fe20008410000 */
[----:B------:R-:W-:Y:S01]  /*25c0*/  @P0 SHF.L.U32 R67, R52, 0x10, RZ ;  /* 0x0000001034430819 */ /* 0x000fe200000006ff */
[----:B------:R-:W-:Y:S01]  /*25d0*/  FADD.FTZ R230, R230, -R237 ;  /* 0x800000ede6e67221 */ /* 0x000fe20000010000 */
[----:B------:R-:W-:Y:S01]  /*25e0*/  FMUL.FTZ R66, R63, UR6 ;  /* 0x000000063f427c20 */ /* 0x000fe20008410000 */
[----:B------:R-:W-:Y:S01]  /*25f0*/  HFMA2 R105, -RZ, RZ, 0, 0 ;  /* 0x00000000ff697431 */ /* 0x000fe200000001ff */
[----:B------:R-:W-:Y:S01]  /*2600*/  MOV R92, RZ ;  /* 0x000000ff005c7202 */ /* 0x000fe20000000f00 */
[----:B------:R-:W-:Y:S01]  /*2610*/  FMUL.FTZ R63, R195, R64 ;  /* 0x00000040c33f7220 */ /* 0x000fe20000410000 */
[-C--:B------:R-:W-:Y:S01]  /*2620*/  @P0 FMUL.FTZ R105, R65, R62.reuse ;  /* 0x0000003e41690220 */ /* 0x080fe20000410000 */
[----:B------:R-:W-:Y:S01]  /*2630*/  @P0 FMUL.FTZ R92, R67, R62 ;  /* 0x0000003e435c0220 */ /* 0x000fe20000410000 */
[----:B------:R-:W-:Y:S01]  /*2640*/  FMUL.FTZ R62, R195, R230 ;  /* 0x000000e6c33e7220 */ /* 0x000fe20000410000 */
[----:B------:R-:W-:Y:S01]  /*2650*/  @P6 PRMT R94, R89, 0x7632, R94 ;  /* 0x00007632595e6816 */ /* 0x000fe2000000005e */
[-C--:B------:R-:W-:Y:S01]  /*2660*/  FMUL.FTZ R65, R63, R102.reuse ;  /* 0x000000663f417220 */ /* 0x080fe20000410000 */
[----:B------:R-:W-:Y:S01]  /*2670*/  @P3 PRMT R88, R88, 0x7632, R88 ;  /* 0x0000763258583816 */ /* 0x000fe20000000058 */
[----:B------:R-:W-:Y:S01]  /*2680*/  FMUL.FTZ R64, R62, R102 ;  /* 0x000000663e407220 */ /* 0x000fe20000410000 */
[----:B------:R-:W-:Y:S01]  /*2690*/  @P6 SHF.L.U32 R96, R169, 0x10, RZ ;  /* 0x00000010a9606819 */ /* 0x000fe200000006ff */
[----:B------:R-:W-:Y:S01]  /*26a0*/  FMUL.FTZ R65, R65, UR6 ;  /* 0x0000000641417c20 */ /* 0x000fe20008410000 */
[----:B------:R-:W-:-:S02]  /*26b0*/  @P6 SHF.L.U32 R94, R94, 0x10, RZ ;  /* 0x000000105e5e6819 */ /* 0x000fc400000006ff */
[----:B------:R-:W-:Y:S02]  /*26c0*/  CS2R R106, SRZ ;  /* 0x00000000006a7805 */ /* 0x000fe4000001ff00 */
[----:B------:R-:W-:Y:S01]  /*26d0*/  @P5 SHF.L.U32 R97, R89, 0x10, RZ ;  /* 0x0000001059615819 */ /* 0x000fe200000006ff */
[----:B------:R-:W-:Y:S01]  /*26e0*/  FMUL.FTZ R64, R64, UR6 ;  /* 0x0000000640407c20 */ /* 0x000fe20008410000 */
[----:B------:R-:W-:Y:S01]  /*26f0*/  @P5 SHF.L.U32 R89, R53, 0x10, RZ ;  /* 0x0000001035595819 */ /* 0x000fe200000006ff */
[----:B------:R-:W-:Y:S01]  /*2700*/  FFMA.FTZ R231, R231, R104, R103 ;  /* 0x00000068e7e77223 */ /* 0x000fe20000010067 */
[----:B------:R-:W-:Y:S01]  /*2710*/  @P3 SHF.L.U32 R93, R88, 0x10, RZ ;  /* 0x00000010585d3819 */ /* 0x000fe200000006ff */
[-C--:B------:R-:W-:Y:S01]  /*2720*/  @P6 FMUL.FTZ R106, R94, R65.reuse ;  /* 0x000000415e6a6220 */ /* 0x080fe20000410000 */
[----:B------:R-:W-:Y:S01]  /*2730*/  MOV R95, RZ ;  /* 0x000000ff005f7202 */ /* 0x000fe20000000f00 */
[----:B------:R-:W-:Y:S01]  /*2740*/  @P6 FMUL.FTZ R95, R96, R65 ;  /* 0x00000041605f6220 */ /* 0x000fe20000410000 */
[----:B------:R-:W-:Y:S01]  /*2750*/  @P3 SHF.L.U32 R67, R170, 0x10, RZ ;  /* 0x00000010aa433819 */ /* 0x000fe200000006ff */
[----:B------:R-:W-:Y:S01]  /*2760*/  HFMA2 R88, -RZ, RZ, 0, 0 ;  /* 0x00000000ff587431 */ /* 0x000fe200000001ff */
[----:B------:R-:W-:Y:S01]  /*2770*/  LOP3.LUT P6, RZ, R247, 0xff, RZ, 0xc0, !PT ;  /* 0x000000fff7ff7812 */ /* 0x000fe200078cc0ff */
[----:B------:R-:W-:-:S02]  /*2780*/  HFMA2 R0, -RZ, RZ, 0, 0 ;  /* 0x00000000ff007431 */ /* 0x000fc400000001ff */
[-C--:B------:R-:W-:Y:S01]  /*2790*/  @P5 FMUL.FTZ R107, R97, R64.reuse ;  /* 0x00000040616b5220 */ /* 0x080fe20000410000 */
[----:B------:R-:W-:Y:S01]  /*27a0*/  @P5 FMUL.FTZ R88, R89, R64 ;  /* 0x0000004059585220 */ /* 0x000fe20000410000 */
[----:B------:R-:W-:Y:S01]  /*27b0*/  @P3 FMUL.FTZ R0, R93, R66 ;  /* 0x000000425d003220 */ /* 0x000fe20000410000 */
[----:B------:R-:W-:Y:S01]  /*27c0*/  FFMA.FTZ R229, R229, R104, R103 ;  /* 0x00000068e5e57223 */ /* 0x000fe20000010067 */
[----:B------:R-:W-:Y:S01]  /*27d0*/  FADD.FTZ R64, R228, -R231 ;  /* 0x800000e7e4407221 */ /* 0x000fe20000010000 */
[----:B------:R-:W-:Y:S01]  /*27e0*/  MOV R93, RZ ;  /* 0x000000ff005d7202 */ /* 0x000fe20000000f00 */
[----:B------:R-:W-:Y:S01]  /*27f0*/  @P3 FMUL.FTZ R93, R67, R66 ;  /* 0x00000042435d3220 */ /* 0x000fe20000410000 */
[----:B------:R-:W-:Y:S01]  /*2800*/  LOP3.LUT P5, RZ, R247, 0xff00, RZ, 0xc0, !PT ;  /* 0x0000ff00f7ff7812 */ /* 0x000fe200078ac0ff */
[----:B------:R-:W-:Y:S01]  /*2810*/  FFMA.FTZ R66, R225, R104, R103 ;  /* 0x00000068e1427223 */ /* 0x000fe20000010067 */
[----:B------:R-:W-:Y:S01]  /*2820*/  ISETP.GE.U32.AND P0, PT, R246, RZ, PT ;  /* 0x000000fff600720c */ /* 0x000fe20003f06070 */
[----:B------:R-:W-:Y:S01]  /*2830*/  FADD.FTZ R222, R222, -R229 ;  /* 0x800000e5dede7221 */ /* 0x000fe20000010000 */
[----:B------:R-:W-:Y:S01]  /*2840*/  FMUL.FTZ R64, R195, R64 ;  /* 0x00000040c3407220 */ /* 0x000fe20000410000 */
[----:B------:R-:W-:Y:S01]  /*2850*/  LOP3.LUT P3, RZ, R247, 0xff0000, RZ, 0xc0, !PT ;  /* 0x00ff0000f7ff7812 */ /* 0x000fe2000786c0ff */
[----:B------:R-:W-:Y:S01]  /*2860*/  FADD.FTZ R96, R221, -R66 ;  /* 0x80000042dd607221 */ /* 0x000fe20000010000 */
[----:B------:R-:W-:Y:S01]  /*2870*/  ISETP.GE.U32.AND.EX P0, PT, R247, 0x1000000, PT, P0 ;  /* 0x01000000f700780c */ /* 0x000fe20003f06100 */
[----:B------:R-:W-:Y:S01]  /*2880*/  FMUL.FTZ R65, R195, R222 ;  /* 0x000000dec3417220 */ /* 0x000fe20000410000 */
[----:B------:R-:W-:Y:S01]  /*2890*/  FMUL.FTZ R66, R64, R102 ;  /* 0x0000006640427220 */ /* 0x000fe20000410000 */
[----:B------:R-:W-:Y:S01]  /*28a0*/  FFMA.FTZ R227, R227, R104, R103 ;  /* 0x00000068e3e37223 */ /* 0x000fe20000010067 */
[----:B------:R-:W-:Y:S01]  /*28b0*/  @P6 SHF.L.U32 R97, R90, 0x10, RZ ;  /* 0x000000105a616819 */ /* 0x000fe200000006ff */
[----:B------:R-:W-:Y:S01]  /*28c0*/  FMUL.FTZ R67, R65, R102 ;  /* 0x0000006641437220 */ /* 0x000fe20000410000 */
[----:B------:R-:W-:Y:S01]  /*28d0*/  @P6 SHF.L.U32 R99, R54, 0x10, RZ ;  /* 0x0000001036636819 */ /* 0x000fe200000006ff */
[----:B------:R-:W-:Y:S01]  /*28e0*/  FMUL.FTZ R66, R66, UR6 ;  /* 0x0000000642427c20 */ /* 0x000fe20008410000 */
[----:B------:R-:W-:Y:S01]  /*28f0*/  FADD.FTZ R226, R226, -R227 ;  /* 0x800000e3e2e27221 */ /* 0x000fe20000010000 */
[----:B------:R-:W-:Y:S01]  /*2900*/  @P5 PRMT R90, R90, 0x7632, R90 ;  /* 0x000076325a5a5816 */ /* 0x000fe2000000005a */
[----:B------:R-:W-:Y:S01]  /*2910*/  HFMA2 R203, -RZ, RZ, 0, 0 ;  /* 0x00000000ffcb7431 */ /* 0x000fe200000001ff */
[----:B------:R-:W-:Y:S01]  /*2920*/  MOV R89, RZ ;  /* 0x000000ff00597202 */ /* 0x000fe20000000f00 */
[----:B------:R-:W-:Y:S01]  /*2930*/  FMUL.FTZ R98, R67, UR6 ;  /* 0x0000000643627c20 */ /* 0x000fe20008410000 */
[-C--:B------:R-:W-:Y:S01]  /*2940*/  @P6 FMUL.FTZ R203, R97, R66.reuse ;  /* 0x0000004261cb6220 */ /* 0x080fe20000410000 */
[----:B------:R-:W-:Y:S01]  /*2950*/  @P6 FMUL.FTZ R89, R99, R66 ;  /* 0x0000004263596220 */ /* 0x000fe20000410000 */
[C---:B------:R-:W-:Y:S01]  /*2960*/  FMUL.FTZ R66, R195.reuse, R226 ;  /* 0x000000e2c3427220 */ /* 0x040fe20000410000 */
[----:B------:R-:W-:Y:S01]  /*2970*/  FMUL.FTZ R67, R195, R96 ;  /* 0x00000060c3437220 */ /* 0x000fe20000410000 */
[----:B------:R-:W-:-:S02]  /*2980*/  @P5 SHF.L.U32 R101, R90, 0x10, RZ ;  /* 0x000000105a655819 */ /* 0x000fc400000006ff */
[----:B------:R-:W-:Y:S02]  /*2990*/  CS2R R218, SRZ ;  /* 0x0000000000da7805 */ /* 0x000fe4000001ff00 */
[----:B------:R-:W-:Y:S01]  /*29a0*/  @P3 SHF.L.U32 R100, R91, 0x10, RZ ;  /* 0x000000105b643819 */ /* 0x000fe200000006ff */
[-C--:B------:R-:W-:Y:S01]  /*29b0*/  FMUL.FTZ R96, R67, R102.reuse ;  /* 0x0000006643607220 */ /* 0x080fe20000410000 */
[----:B------:R-:W-:Y:S01]  /*29c0*/  @P0 PRMT R221, R91, 0x7632, R221 ;  /* 0x000076325bdd0816 */ /* 0x000fe200000000dd */
[----:B------:R-:W-:Y:S01]  /*29d0*/  FMUL.FTZ R91, R66, R102 ;  /* 0x00000066425b7220 */ /* 0x000fe20000410000 */
[----:B------:R-:W-:Y:S01]  /*29e0*/  @P5 SHF.L.U32 R99, R168, 0x10, RZ ;  /* 0x00000010a8635819 */ /* 0x000fe200000006ff */
[----:B------:R-:W-:Y:S01]  /*29f0*/  @P5 FMUL.FTZ R218, R101, R98 ;  /* 0x0000006265da5220 */ /* 0x000fe20000410000 */
[----:B------:R-:W-:Y:S01]  /*2a00*/  @P3 SHF.L.U32 R222, R55, 0x10, RZ ;  /* 0x0000001037de3819 */ /* 0x000fe200000006ff */
[----:B------:R-:W-:Y:S01]  /*2a10*/  FMUL.FTZ R91, R91, UR6 ;  /* 0x000000065b5b7c20 */ /* 0x000fe20008410000 */
[----:B------:R-:W-:Y:S01]  /*2a20*/  @P0 SHF.L.U32 R101, R167, 0x10, RZ ;  /* 0x00000010a7650819 */ /* 0x000fe200000006ff */
[----:B------:R-:W-:Y:S01]  /*2a30*/  FMUL.FTZ R96, R96, UR6 ;  /* 0x0000000660607c20 */ /* 0x000fe20008410000 */
[----:B------:R-:W-:-:S02]  /*2a40*/  HFMA2 R90, -RZ, RZ, 0, 0 ;  /* 0x00000000ff5a7431 */ /* 0x000fc400000001ff */
        /* <DEDUP_REMOVED lines=14> */
.L_x_3781:
[----:B------:R-:W-:-:S04]  /*2b30*/  UISETP.NE.U32.AND UP0, UPT, UR4, URZ, UPT ;  /* 0x000000ff0400728c */ /* 0x000fc8000bf05070 */
[----:B------:R-:W-:-:S09]  /*2b40*/  UISETP.NE.AND.EX UP0, UPT, UR5, URZ, UPT, UP0 ;  /* 0x000000ff0500728c */ /* 0x000fd2000bf05300 */
[----:B------:R-:W-:Y:S05]  /*2b50*/  BRA.U UP0, `(.L_x_3784) ;  /* 0x0000000500a07547 */ /* 0x000fea000b800000 */
[-CC-:B------:R-:W-:Y:S01]  /*2b60*/  FFMA.FTZ R0, R0, R104.reuse, R103.reuse ;  /* 0x0000006800007223 */ /* 0x180fe20000010067 */
[C---:B-----5:R-:W-:Y:S01]  /*2b70*/  LOP3.LUT P3, RZ, R246.reuse, 0xff00, RZ, 0xc0, !PT ;  /* 0x0000ff00f6ff7812 */ /* 0x060fe2000786c0ff */
[----:B------:R-:W-:Y:S01]  /*2b80*/  FFMA.FTZ R239, R239, R104, R103 ;  /* 0x00000068efef7223 */ /* 0x000fe20000010067 */
[C---:B------:R-:W-:Y:S01]  /*2b90*/  LOP3.LUT P0, RZ, R246.reuse, 0xff, RZ, 0xc0, !PT ;  /* 0x000000fff6ff7812 */ /* 0x040fe2000780c0ff */
[----:B------:R-:W-:Y:S01]  /*2ba0*/  FADD.FTZ R0, R233, -R0 ;  /* 0x80000000e9007221 */ /* 0x000fe20000010000 */
[----:B------:R-:W-:Y:S01]  /*2bb0*/  LOP3.LUT P5, RZ, R246, 0xff0000, RZ, 0xc0, !PT ;  /* 0x00ff0000f6ff7812 */ /* 0x000fe200078ac0ff */
[----:B------:R-:W-:Y:S01]  /*2bc0*/  FADD.FTZ R224, R224, -R239 ;  /* 0x800000efe0e07221 */ /* 0x000fe20000010000 */
[----:B------:R-:W-:Y:S01]  /*2bd0*/  LOP3.LUT P6, RZ, R246, 0xff000000, RZ, 0xc0, !PT ;  /* 0xff000000f6ff7812 */ /* 0x000fe200078cc0ff */
[----:B------:R-:W-:Y:S01]  /*2be0*/  FFMA.FTZ R93, R195, R0, R68 ;  /* 0x00000000c35d7223 */ /* 0x000fe20000010044 */
[----:B------:R-:W-:Y:S01]  /*2bf0*/  FFMA.FTZ R98, R235, R104, R103 ;  /* 0x00000068eb627223 */ /* 0x000fe20000010067 */
[----:B------:R-:W-:Y:S01]  /*2c00*/  FFMA.FTZ R95, R195, R224, R69 ;  /* 0x000000e0c35f7223 */ /* 0x000fe20000010045 */
[----:B------:R-:W-:Y:S01]  /*2c10*/  FFMA.FTZ R237, R237, R104, R103 ;  /* 0x00000068eded7223 */ /* 0x000fe20000010067 */
[-C--:B------:R-:W-:Y:S01]  /*2c20*/  FMUL.FTZ R93, R93, R102.reuse ;  /* 0x000000665d5d7220 */ /* 0x080fe20000410000 */
[----:B------:R-:W-:Y:S01]  /*2c30*/  FADD.FTZ R98, R223, -R98 ;  /* 0x80000062df627221 */ /* 0x000fe20000010000 */
[C---:B------:R-:W-:Y:S01]  /*2c40*/  @P3 PRMT R94, R88.reuse, 0x7632, R94 ;  /* 0x00007632585e3816 */ /* 0x040fe2000000005e */
[----:B------:R-:W-:Y:S01]  /*2c50*/  FMUL.FTZ R95, R95, R102 ;  /* 0x000000665f5f7220 */ /* 0x000fe20000410000 */
[----:B------:R-:W-:Y:S01]  /*2c60*/  @P0 SHF.L.U32 R96, R88, 0x10, RZ ;  /* 0x0000001058600819 */ /* 0x000fe200000006ff */
[----:B------:R-:W-:Y:S01]  /*2c70*/  FMUL.FTZ R93, R93, UR6 ;  /* 0x000000065d5d7c20 */ /* 0x000fe20008410000 */
[----:B------:R-:W-:Y:S01]  /*2c80*/  @P3 SHF.L.U32 R97, R94, 0x10, RZ ;  /* 0x000000105e613819 */ /* 0x000fe200000006ff */
[----:B------:R-:W-:Y:S01]  /*2c90*/  FMUL.FTZ R94, R95, UR6 ;  /* 0x000000065f5e7c20 */ /* 0x000fe20008410000 */
[----:B------:R-:W-:Y:S01]  /*2ca0*/  FADD.FTZ R237, R230, -R237 ;  /* 0x800000ede6ed7221 */ /* 0x000fe20000010000 */
[----:B------:R-:W-:-:S02]  /*2cb0*/  HFMA2 R105, -RZ, RZ, 0, 0 ;  /* 0x00000000ff697431 */ /* 0x000fc400000001ff */
[----:B------:R-:W-:Y:S01]  /*2cc0*/  @P0 FMUL.FTZ R105, R96, R93 ;  /* 0x0000005d60690220 */ /* 0x000fe20000410000 */
[----:B------:R-:W-:Y:S01]  /*2cd0*/  HFMA2 R0, -RZ, RZ, 0, 0 ;  /* 0x00000000ff007431 */ /* 0x000fe200000001ff */
[----:B------:R-:W-:Y:S01]  /*2ce0*/  @P5 SHF.L.U32 R96, R89, 0x10, RZ ;  /* 0x0000001059605819 */ /* 0x000fe200000006ff */
[----:B------:R-:W-:Y:S01]  /*2cf0*/  @P3 FMUL.FTZ R0, R97, R94 ;  /* 0x0000005e61003220 */ /* 0x000fe20000410000 */
[----:B------:R-:W-:Y:S01]  /*2d00*/  @P6 PRMT R100, R89, 0x7632, R100 ;  /* 0x0000763259646816 */ /* 0x000fe20000000064 */
[C---:B------:R-:W-:Y:S01]  /*2d10*/  FFMA.FTZ R89, R195.reuse, R98, R71 ;  /* 0x00000062c3597223 */ /* 0x040fe20000010047 */
[----:B------:R-:W-:Y:S01]  /*2d20*/  FFMA.FTZ R97, R195, R237, R70 ;  /* 0x000000edc3617223 */ /* 0x000fe20000010046 */
[----:B------:R-:W-:Y:S02]  /*2d30*/  @P0 SHF.L.U32 R88, R52, 0x10, RZ ;  /* 0x0000001034580819 */ /* 0x000fe400000006ff */
[----:B------:R-:W-:Y:S01]  /*2d40*/  CS2R R106, SRZ ;  /* 0x00000000006a7805 */ /* 0x000fe2000001ff00 */
[-C--:B------:R-:W-:Y:S01]  /*2d50*/  FMUL.FTZ R89, R89, R102.reuse ;  /* 0x0000006659597220 */ /* 0x080fe20000410000 */
[----:B------:R-:W-:Y:S01]  /*2d60*/  FMUL.FTZ R97, R97, R102 ;  /* 0x0000006661617220 */ /* 0x000fe20000410000 */
[----:B------:R-:W-:Y:S01]  /*2d70*/  @P6 SHF.L.U32 R218, R169, 0x10, RZ ;  /* 0x00000010a9da6819 */ /* 0x000fe200000006ff */
[----:B------:R-:W-:Y:S01]  /*2d80*/  HFMA2 R95, -RZ, RZ, 0, 0 ;  /* 0x00000000ff5f7431 */ /* 0x000fe200000001ff */
[----:B------:R-:W-:Y:S01]  /*2d90*/  @P6 SHF.L.U32 R100, R100, 0x10, RZ ;  /* 0x0000001064646819 */ /* 0x000fe200000006ff */
[----:B------:R-:W-:Y:S01]  /*2da0*/  FMUL.FTZ R89, R89, UR6 ;  /* 0x0000000659597c20 */ /* 0x000fe20008410000 */
[----:B------:R-:W-:Y:S01]  /*2db0*/  @P5 SHF.L.U32 R98, R53, 0x10, RZ ;  /* 0x0000001035625819 */ /* 0x000fe200000006ff */
[----:B------:R-:W-:Y:S01]  /*2dc0*/  FMUL.FTZ R97, R97, UR6 ;  /* 0x0000000661617c20 */ /* 0x000fe20008410000 */
[----:B------:R-:W-:Y:S01]  /*2dd0*/  MOV R92, RZ ;  /* 0x000000ff005c7202 */ /* 0x000fe20000000f00 */
[----:B------:R-:W-:Y:S01]  /*2de0*/  @P0 FMUL.FTZ R92, R88, R93 ;  /* 0x0000005d585c0220 */ /* 0x000fe20000410000 */
[----:B------:R-:W-:Y:S01]  /*2df0*/  MOV R88, RZ ;  /* 0x000000ff00587202 */ /* 0x000fe20000000f00 */
[-C--:B------:R-:W-:Y:S01]  /*2e00*/  @P6 FMUL.FTZ R106, R100, R89.reuse ;  /* 0x00000059646a6220 */ /* 0x080fe20000410000 */
[----:B------:R-:W-:Y:S01]  /*2e10*/  @P6 FMUL.FTZ R88, R218, R89 ;  /* 0x00000059da586220 */ /* 0x000fe20000410000 */
[----:B------:R-:W-:Y:S01]  /*2e20*/  @P3 SHF.L.U32 R99, R170, 0x10, RZ ;  /* 0x00000010aa633819 */ /* 0x000fe200000006ff */
[-C--:B------:R-:W-:Y:S01]  /*2e30*/  @P5 FMUL.FTZ R107, R96, R97.reuse ;  /* 0x00000061606b5220 */ /* 0x080fe20000410000 */
[----:B------:R-:W-:Y:S01]  /*2e40*/  @P5 FMUL.FTZ R95, R98, R97 ;  /* 0x00000061625f5220 */ /* 0x000fe20000410000 */
[----:B------:R-:W-:Y:S01]  /*2e50*/  LOP3.LUT P6, RZ, R247, 0xff, RZ, 0xc0, !PT ;  /* 0x000000fff7ff7812 */ /* 0x000fe200078cc0ff */
[-CC-:B------:R-:W-:Y:S01]  /*2e60*/  FFMA.FTZ R229, R229, R104.reuse, R103.reuse ;  /* 0x00000068e5e57223 */ /* 0x180fe20000010067 */
[----:B------:R-:W-:Y:S01]  /*2e70*/  LOP3.LUT P5, RZ, R247, 0xff00, RZ, 0xc0, !PT ;  /* 0x0000ff00f7ff7812 */ /* 0x000fe200078ac0ff */
[----:B------:R-:W-:Y:S01]  /*2e80*/  FFMA.FTZ R231, R231, R104, R103 ;  /* 0x00000068e7e77223 */ /* 0x000fe20000010067 */
[----:B------:R-:W-:Y:S01]  /*2e90*/  ISETP.GE.U32.AND P0, PT, R246, RZ, PT ;  /* 0x000000fff600720c */ /* 0x000fe20003f06070 */
[----:B------:R-:W-:Y:S01]  /*2ea0*/  FADD.FTZ R222, R222, -R229 ;  /* 0x800000e5dede7221 */ /* 0x000fe20000010000 */
[----:B------:R-:W-:Y:S01]  /*2eb0*/  MOV R93, RZ ;  /* 0x000000ff005d7202 */ /* 0x000fe20000000f00 */
[----:B------:R-:W-:Y:S01]  /*2ec0*/  @P3 FMUL.FTZ R93, R99, R94 ;  /* 0x0000005e635d3220 */ /* 0x000fe20000410000 */
[C---:B------:R-:W-:Y:S01]  /*2ed0*/  LOP3.LUT P3, RZ, R247.reuse, 0xff0000, RZ, 0xc0, !PT ;  /* 0x00ff0000f7ff7812 */ /* 0x040fe2000786c0ff */
[----:B------:R-:W-:Y:S01]  /*2ee0*/  FADD.FTZ R89, R228, -R231 ;  /* 0x800000e7e4597221 */ /* 0x000fe20000010000 */
[----:B------:R-:W-:Y:S01]  /*2ef0*/  ISETP.GE.U32.AND.EX P0, PT, R247, 0x1000000, PT, P0 ;  /* 0x01000000f700780c */ /* 0x000fe20003f06100 */
[----:B------:R-:W-:Y:S01]  /*2f00*/  FFMA.FTZ R97, R195, R222, R73 ;  /* 0x000000dec3617223 */ /* 0x000fe20000010049 */
[-CC-:B------:R-:W-:Y:S01]  /*2f10*/  FFMA.FTZ R227, R227, R104.reuse, R103.reuse ;  /* 0x00000068e3e37223 */ /* 0x180fe20000010067 */
[----:B------:R-:W-:Y:S01]  /*2f20*/  FFMA.FTZ R94, R225, R104, R103 ;  /* 0x00000068e15e7223 */ /* 0x000fe20000010067 */
[C---:B------:R-:W-:Y:S01]  /*2f30*/  @P6 SHF.L.U32 R96, R90.reuse, 0x10, RZ ;  /* 0x000000105a606819 */ /* 0x040fe200000006ff */
[----:B------:R-:W-:Y:S01]  /*2f40*/  FFMA.FTZ R89, R195, R89, R72 ;  /* 0x00000059c3597223 */ /* 0x000fe20000010048 */
[----:B------:R-:W-:Y:S01]  /*2f50*/  @P5 PRMT R90, R90, 0x7632, R90 ;  /* 0x000076325a5a5816 */ /* 0x000fe2000000005a */
[-C--:B------:R-:W-:Y:S01]  /*2f60*/  FMUL.FTZ R97, R97, R102.reuse ;  /* 0x0000006661617220 */ /* 0x080fe20000410000 */
[----:B------:R-:W-:Y:S01]  /*2f70*/  FADD.FTZ R227, R226, -R227 ;  /* 0x800000e3e2e37221 */ /* 0x000fe20000010000 */
[----:B------:R-:W-:Y:S01]  /*2f80*/  FADD.FTZ R224, R221, -R94 ;  /* 0x8000005edde07221 */ /* 0x000fe20000010000 */
[----:B------:R-:W-:Y:S01]  /*2f90*/  FMUL.FTZ R89, R89, R102 ;  /* 0x0000006659597220 */ /* 0x000fe20000410000 */
[----:B------:R-:W-:Y:S01]  /*2fa0*/  @P5 SHF.L.U32 R99, R90, 0x10, RZ ;  /* 0x000000105a635819 */ /* 0x000fe200000006ff */
[----:B------:R-:W-:Y:S01]  /*2fb0*/  FMUL.FTZ R90, R97, UR6 ;  /* 0x00000006615a7c20 */ /* 0x000fe20008410000 */
[----:B------:R-:W-:Y:S01]  /*2fc0*/  @P3 SHF.L.U32 R100, R91, 0x10, RZ ;  /* 0x000000105b643819 */ /* 0x000fe200000006ff */
[----:B------:R-:W-:Y:S01]  /*2fd0*/  FFMA.FTZ R97, R195, R224, R75 ;  /* 0x000000e0c3617223 */ /* 0x000fe2000001004b */
[----:B------:R-:W-:Y:S01]  /*2fe0*/  @P0 PRMT R221, R91, 0x7632, R221 ;  /* 0x000076325bdd0816 */ /* 0x000fe200000000dd */
[----:B------:R-:W-:Y:S01]  /*2ff0*/  FFMA.FTZ R91, R195, R227, R74 ;  /* 0x000000e3c35b7223 */ /* 0x000fe2000001004a */
[----:B------:R-:W-:Y:S01]  /*3000*/  @P6 SHF.L.U32 R98, R54, 0x10, RZ ;  /* 0x0000001036626819 */ /* 0x000fe200000006ff */
[----:B------:R-:W-:Y:S01]  /*3010*/  FMUL.FTZ R89, R89, UR6 ;  /* 0x0000000659597c20 */ /* 0x000fe20008410000 */
[-C--:B------:R-:W-:Y:S01]  /*3020*/  FMUL.FTZ R97, R97, R102.reuse ;  /* 0x0000006661617220 */ /* 0x080fe20000410000 */
[----:B------:R-:W-:Y:S01]  /*3030*/  FMUL.FTZ R91, R91, R102 ;  /* 0x000000665b5b7220 */ /* 0x000fe20000410000 */
[----:B------:R-:W-:Y:S01]  /*3040*/  MOV R94, RZ ;  /* 0x000000ff005e7202 */ /* 0x000fe20000000f00 */
[----:B------:R-:W-:Y:S01]  /*3050*/  @P6 FMUL.FTZ R94, R98, R89 ;  /* 0x00000059625e6220 */ /* 0x000fe20000410000 */
[----:B------:R-:W-:Y:S01]  /*3060*/  @P5 SHF.L.U32 R101, R168, 0x10, RZ ;  /* 0x00000010a8655819 */ /* 0x000fe200000006ff */
[----:B------:R-:W-:Y:S01]  /*3070*/  HFMA2 R203, -RZ, RZ, 0, 0 ;  /* 0x00000000ffcb7431 */ /* 0x000fe200000001ff */
[----:B------:R-:W-:-:S02]  /*3080*/  @P3 SHF.L.U32 R98, R55, 0x10, RZ ;  /* 0x0000001037623819 */ /* 0x000fc400000006ff */
[----:B------:R-:W-:Y:S02]  /*3090*/  CS2R R218, SRZ ;  /* 0x0000000000da7805 */ /* 0x000fe4000001ff00 */
[----:B------:R-:W-:Y:S01]  /*30a0*/  @P0 SHF.L.U32 R224, R167, 0x10, RZ ;  /* 0x00000010a7e00819 */ /* 0x000fe200000006ff */
[----:B------:R-:W-:Y:S01]  /*30b0*/  @P6 FMUL.FTZ R203, R96, R89 ;  /* 0x0000005960cb6220 */ /* 0x000fe20000410000 */
[----:B------:R-:W-:Y:S01]  /*30c0*/  FMUL.FTZ R91, R91, UR6 ;  /* 0x000000065b5b7c20 */ /* 0x000fe20008410000 */
[----:B------:R-:W-:Y:S01]  /*30d0*/  FMUL.FTZ R97, R97, UR6 ;  /* 0x0000000661617c20 */ /* 0x000fe20008410000 */
[----:B------:R-:W-:Y:S02]  /*30e0*/  HFMA2 R89, -RZ, RZ, 0, 0 ;  /* 0x00000000ff597431 */ /* 0x000fe400000001ff */
[-C--:B------:R-:W-:Y:S01]  /*30f0*/  @P5 FMUL.FTZ R218, R99, R90.reuse ;  /* 0x0000005a63da5220 */ /* 0x080fe20000410000 */
        /* <DEDUP_REMOVED lines=14> */
.L_x_3784:
[-CC-:B------:R-:W-:Y:S01]  /*31e0*/  FFMA.FTZ R0, R0, R104.reuse, R103.reuse ;  /* 0x0000006800007223 */ /* 0x180fe20000010067 */
[C---:B-----5:R-:W-:Y:S01]  /*31f0*/  LOP3.LUT P0, RZ, R246.reuse, 0xff, RZ, 0xc0, !PT ;  /* 0x000000fff6ff7812 */ /* 0x060fe2000780c0ff */
[-CC-:B------:R-:W-:Y:S01]  /*3200*/  FFMA.FTZ R239, R239, R104.reuse, R103.reuse ;  /* 0x00000068efef7223 */ /* 0x180fe20000010067 */
[----:B------:R-:W-:Y:S01]  /*3210*/  LOP3.LUT P6, RZ, R246, 0xff000000, RZ, 0xc0, !PT ;  /* 0xff000000f6ff7812 */ /* 0x000fe200078cc0ff */
[----:B------:R-:W-:Y:S01]  /*3220*/  FADD.FTZ R0, R233, -R0 ;  /* 0x80000000e9007221 */ /* 0x000fe20000010000 */
[-C--:B------:R-:W-:Y:S01]  /*3230*/  FFMA.FTZ R64, R235, R104.reuse, R103 ;  /* 0x00000068eb407223 */ /* 0x080fe20000010067 */
[----:B------:R-:W-:Y:S01]  /*3240*/  FADD.FTZ R224, R224, -R239 ;  /* 0x800000efe0e07221 */ /* 0x000fe20000010000 */
[----:B------:R-:W-:Y:S01]  /*3250*/  FFMA.FTZ R237, R237, R104, R103 ;  /* 0x00000068eded7223 */ /* 0x000fe20000010067 */
[C---:B------:R-:W-:Y:S01]  /*3260*/  FFMA.FTZ R60, R195.reuse, R0, R68 ;  /* 0x00000000c33c7223 */ /* 0x040fe20000010044 */
[C---:B------:R-:W-:Y:S01]  /*3270*/  LOP3.LUT P3, RZ, R246.reuse, 0xff00, RZ, 0xc0, !PT ;  /* 0x0000ff00f6ff7812 */ /* 0x040fe2000786c0ff */
[----:B------:R-:W-:Y:S01]  /*3280*/  FFMA.FTZ R61, R195, R224, R69 ;  /* 0x000000e0c33d7223 */ /* 0x000fe20000010045 */
[----:B------:R-:W-:Y:S01]  /*3290*/  LOP3.LUT P5, RZ, R246, 0xff0000, RZ, 0xc0, !PT ;  /* 0x00ff0000f6ff7812 */ /* 0x000fe200078ac0ff */
[-C--:B------:R-:W-:Y:S01]  /*32a0*/  FMUL.FTZ R62, R60, R102.reuse ;  /* 0x000000663c3e7220 */ /* 0x080fe20000410000 */
[----:B------:R-:W-:Y:S01]  /*32b0*/  FADD.FTZ R64, R223, -R64 ;  /* 0x80000040df407221 */ /* 0x000fe20000010000 */
[----:B------:R-:W-:Y:S01]  /*32c0*/  @P0 SHF.L.U32 R65, R88, 0x10, RZ ;  /* 0x0000001058410819 */ /* 0x000fe200000006ff */
[----:B------:R-:W-:Y:S01]  /*32d0*/  FMUL.FTZ R63, R61, R102 ;  /* 0x000000663d3f7220 */ /* 0x000fe20000410000 */
[----:B------:R-:W-:Y:S01]  /*32e0*/  @P0 SHF.L.U32 R67, R52, 0x10, RZ ;  /* 0x0000001034430819 */ /* 0x000fe200000006ff */
[----:B------:R-:W-:Y:S01]  /*32f0*/  FMUL.FTZ R62, R62, UR6 ;  /* 0x000000063e3e7c20 */ /* 0x000fe20008410000 */
[----:B------:R-:W-:Y:S01]  /*3300*/  FADD.FTZ R237, R230, -R237 ;  /* 0x800000ede6ed7221 */ /* 0x000fe20000010000 */
[----:B------:R-:W-:Y:S01]  /*3310*/  HFMA2 R105, -RZ, RZ, 0, 0 ;  /* 0x00000000ff697431 */ /* 0x000fe200000001ff */
[----:B------:R-:W-:Y:S01]  /*3320*/  MOV R92, RZ ;  /* 0x000000ff005c7202 */ /* 0x000fe20000000f00 */
[----:B------:R-:W-:Y:S01]  /*3330*/  FMUL.FTZ R66, R63, UR6 ;  /* 0x000000063f427c20 */ /* 0x000fe20008410000 */
[-C--:B------:R-:W-:Y:S01]  /*3340*/  @P0 FMUL.FTZ R105, R65, R62.reuse ;  /* 0x0000003e41690220 */ /* 0x080fe20000410000 */
[----:B------:R-:W-:Y:S01]  /*3350*/  @P0 FMUL.FTZ R92, R67, R62 ;  /* 0x0000003e435c0220 */ /* 0x000fe20000410000 */
[C---:B------:R-:W-:Y:S01]  /*3360*/  FFMA.FTZ R63, R195.reuse, R64, R71 ;  /* 0x00000040c33f7223 */ /* 0x040fe20000010047 */
[----:B------:R-:W-:Y:S01]  /*3370*/  FFMA.FTZ R62, R195, R237, R70 ;  /* 0x000000edc33e7223 */ /* 0x000fe20000010046 */
[----:B------:R-:W-:-:S02]  /*3380*/  @P6 PRMT R94, R89, 0x7632, R94 ;  /* 0x00007632595e6816 */ /* 0x000fc4000000005e */
[----:B------:R-:W-:Y:S01]  /*3390*/  CS2R R106, SRZ ;  /* 0x00000000006a7805 */ /* 0x000fe2000001ff00 */
[-C--:B------:R-:W-:Y:S01]  /*33a0*/  FMUL.FTZ R65, R63, R102.reuse ;  /* 0x000000663f417220 */ /* 0x080fe20000410000 */
[----:B------:R-:W-:Y:S01]  /*33b0*/  FMUL.FTZ R64, R62, R102 ;  /* 0x000000663e407220 */ /* 0x000fe20000410000 */
[----:B------:R-:W-:Y:S01]  /*33c0*/  @P3 PRMT R88, R88, 0x7632, R88 ;  /* 0x0000763258583816 */ /* 0x000fe20000000058 */
[-CC-:B------:R-:W-:Y:S01]  /*33d0*/  FFMA.FTZ R231, R231, R104.reuse, R103.reuse ;  /* 0x00000068e7e77223 */ /* 0x180fe20000010067 */
[----:B------:R-:W-:Y:S01]  /*33e0*/  @P5 SHF.L.U32 R97, R89, 0x10, RZ ;  /* 0x0000001059615819 */ /* 0x000fe200000006ff */
[----:B------:R-:W-:Y:S01]  /*33f0*/  FMUL.FTZ R65, R65, UR6 ;  /* 0x0000000641417c20 */ /* 0x000fe20008410000 */
[----:B------:R-:W-:Y:S01]  /*3400*/  @P6 SHF.L.U32 R96, R169, 0x10, RZ ;  /* 0x00000010a9606819 */ /* 0x000fe200000006ff */
[----:B------:R-:W-:Y:S01]  /*3410*/  FMUL.FTZ R64, R64, UR6 ;  /* 0x0000000640407c20 */ /* 0x000fe20008410000 */
[----:B------:R-:W-:Y:S01]  /*3420*/  @P6 SHF.L.U32 R94, R94, 0x10, RZ ;  /* 0x000000105e5e6819 */ /* 0x000fe200000006ff */
[--C-:B------:R-:W-:Y:S01]  /*3430*/  FFMA.FTZ R229, R229, R104, R103.reuse ;  /* 0x00000068e5e57223 */ /* 0x100fe20000010067 */
[----:B------:R-:W-:Y:S01]  /*3440*/  @P5 SHF.L.U32 R89, R53, 0x10, RZ ;  /* 0x0000001035595819 */ /* 0x000fe200000006ff */
[-C--:B------:R-:W-:Y:S01]  /*3450*/  @P5 FMUL.FTZ R107, R97, R64.reuse ;  /* 0x00000040616b5220 */ /* 0x080fe20000410000 */
[----:B------:R-:W-:Y:S01]  /*3460*/  @P3 SHF.L.U32 R93, R88, 0x10, RZ ;  /* 0x00000010585d3819 */ /* 0x000fe200000006ff */
[----:B------:R-:W-:Y:S01]  /*3470*/  HFMA2 R88, -RZ, RZ, 0, 0 ;  /* 0x00000000ff587431 */ /* 0x000fe200000001ff */
[----:B------:R-:W-:Y:S01]  /*3480*/  MOV R95, RZ ;  /* 0x000000ff005f7202 */ /* 0x000fe20000000f00 */
[-C--:B------:R-:W-:Y:S01]  /*3490*/  @P6 FMUL.FTZ R106, R94, R65.reuse ;  /* 0x000000415e6a6220 */ /* 0x080fe20000410000 */
[----:B------:R-:W-:Y:S01]  /*34a0*/  @P6 FMUL.FTZ R95, R96, R65 ;  /* 0x00000041605f6220 */ /* 0x000fe20000410000 */
[----:B------:R-:W-:Y:S01]  /*34b0*/  @P5 FMUL.FTZ R88, R89, R64 ;  /* 0x0000004059585220 */ /* 0x000fe20000410000 */
[----:B------:R-:W-:Y:S01]  /*34c0*/  LOP3.LUT P6, RZ, R247, 0xff, RZ, 0xc0, !PT ;  /* 0x000000fff7ff7812 */ /* 0x000fe200078cc0ff */
[----:B------:R-:W-:Y:S01]  /*34d0*/  FFMA.FTZ R64, R225, R104, R103 ;  /* 0x00000068e1407223 */ /* 0x000fe20000010067 */
[----:B------:R-:W-:Y:S01]  /*34e0*/  FADD.FTZ R231, R228, -R231 ;  /* 0x800000e7e4e77221 */ /* 0x000fe20000010000 */
[----:B------:R-:W-:Y:S01]  /*34f0*/  @P3 SHF.L.U32 R67, R170, 0x10, RZ ;  /* 0x00000010aa433819 */ /* 0x000fe200000006ff */
[----:B------:R-:W-:Y:S01]  /*3500*/  HFMA2 R0, -RZ, RZ, 0, 0 ;  /* 0x00000000ff007431 */ /* 0x000fe200000001ff */
[----:B------:R-:W-:Y:S01]  /*3510*/  LOP3.LUT P5, RZ, R247, 0xff00, RZ, 0xc0, !PT ;  /* 0x0000ff00f7ff7812 */ /* 0x000fe200078ac0ff */
[----:B------:R-:W-:Y:S01]  /*3520*/  FADD.FTZ R96, R221, -R64 ;  /* 0x80000040dd607221 */ /* 0x000fe20000010000 */
[----:B------:R-:W-:Y:S01]  /*3530*/  ISETP.GE.U32.AND P0, PT, R246, RZ, PT ;  /* 0x000000fff600720c */ /* 0x000fe20003f06070 */
[-C--:B------:R-:W-:Y:S01]  /*3540*/  @P3 FMUL.FTZ R0, R93, R66.reuse ;  /* 0x000000425d003220 */ /* 0x080fe20000410000 */
[----:B------:R-:W-:Y:S01]  /*3550*/  FADD.FTZ R222, R222, -R229 ;  /* 0x800000e5dede7221 */ /* 0x000fe20000010000 */
[----:B------:R-:W-:Y:S01]  /*3560*/  FFMA.FTZ R64, R195, R231, R72 ;  /* 0x000000e7c3407223 */ /* 0x000fe20000010048 */
[----:B------:R-:W-:Y:S01]  /*3570*/  MOV R93, RZ ;  /* 0x000000ff005d7202 */ /* 0x000fe20000000f00 */
[----:B------:R-:W-:Y:S01]  /*3580*/  @P3 FMUL.FTZ R93, R67, R66 ;  /* 0x00000042435d3220 */ /* 0x000fe20000410000 */
[----:B------:R-:W-:Y:S01]  /*3590*/  LOP3.LUT P3, RZ, R247, 0xff0000, RZ, 0xc0, !PT ;  /* 0x00ff0000f7ff7812 */ /* 0x000fe2000786c0ff */
[----:B------:R-:W-:Y:S01]  /*35a0*/  FFMA.FTZ R65, R195, R222, R73 ;  /* 0x000000dec3417223 */ /* 0x000fe20000010049 */
[----:B------:R-:W-:Y:S01]  /*35b0*/  ISETP.GE.U32.AND.EX P0, PT, R247, 0x1000000, PT, P0 ;  /* 0x01000000f700780c */ /* 0x000fe20003f06100 */
        /* <DEDUP_REMOVED lines=13> */
[C---:B------:R-:W-:Y:S01]  /*3690*/  FFMA.FTZ R66, R195.reuse, R227, R74 ;  /* 0x000000e3c3427223 */ /* 0x040fe2000001004a */
[----:B------:R-:W-:Y:S01]  /*36a0*/  FFMA.FTZ R67, R195, R96, R75 ;  /* 0x00000060c3437223 */ /* 0x000fe2000001004b */
        /* <DEDUP_REMOVED lines=25> */
[----:B------:R-:W-:-:S07]  /*3840*/  F2FP.BF16.F32.PACK_AB R91, R97, R94 ;  /* 0x0000005e615b723e */ /* 0x000fce00000010ff */
.L_x_3783:
[----:B------:R-:W-:Y:S01]  /*3850*/  ISETP.NE.U32.AND P0, PT, RZ, UR4, PT ;  /* 0x00000004ff007c0c */ /* 0x000fe2000bf05070 */
[----:B------:R-:W0:Y:S01]  /*3860*/  LDC.64 R96, c[0x0][0x468] ;  /* 0x00011a00ff607b82 */ /* 0x000e220000000a00 */
[----:B------:R-:W-:Y:S02]  /*3870*/  IMAD.WIDE.U32 R92, R197, 0x10, R110 ;  /* 0x00000010c55c7825 */ /* 0x000fe400078e006e */
[----:B------:R-:W-:-:S13]  /*3880*/  ISETP.NE.AND.EX P0, PT, RZ, UR5, PT, P0 ;  /* 0x00000005ff007c0c */ /* 0x000fda000bf05300 */
[----:B------:R-:W1:Y:S01]  /*3890*/  @P0 LDC.64 R98, c[0x0][0x478] ;  /* 0x00011e00ff620b82 */ /* 0x000e620000000a00 */
[----:B0-----:R-:W-:-:S04]  /*38a0*/  IMAD.WIDE.U32 R100, R199, 0x10, R96 ;  /* 0x00000010c7647825 */ /* 0x001fc800078e0060 */
[----:B------:R-:W-:Y:S01]  /*38b0*/  FADD.FTZ R26, R105, R26 ;  /* 0x0000001a691a7221 */ /* 0x000fe20000010000 */
[----:B------:R-:W-:Y:S01]  /*38c0*/  FADD.FTZ R25, R0, R25 ;  /* 0x0000001900197221 */ /* 0x000fe20000010000 */
[----:B------:R-:W-:Y:S01]  /*38d0*/  FADD.FTZ R24, R107, R24 ;  /* 0x000000186b187221 */ /* 0x000fe20000010000 */
[----:B------:R-:W-:Y:S01]  /*38e0*/  FADD.FTZ R23, R106, R23 ;  /* 0x000000176a177221 */ /* 0x000fe20000010000 */
[----:B------:R-:W-:Y:S01]  /*38f0*/  FADD.FTZ R22, R203, R22 ;  /* 0x00000016cb167221 */ /* 0x000fe20000010000 */
[----:B------:R-:W-:Y:S01]  /*3900*/  FADD.FTZ R21, R218, R21 ;  /* 0x00000015da157221 */ /* 0x000fe20000010000 */
[----:B-1----:R-:W-:-:S05]  /*3910*/  @P0 IMAD.WIDE.U32 R98, R199, 0x20, R98 ;  /* 0x00000020c7620825 */ /* 0x002fca00078e0062 */
[----:B------:R0:W-:Y:S04]  /*3920*/  @P0 STG.E.128 desc[UR8][R98.64], R60 ;  /* 0x0000003c62000986 */ /* 0x0001e8000c101d08 */
[----:B------:R0:W-:Y:S04]  /*3930*/  @P0 STG.E.128 desc[UR8][R98.64+0x10], R64 ;  /* 0x0000104062000986 */ /* 0x0001e8000c101d08 */
[----:B------:R0:W-:Y:S01]  /*3940*/  STG.E.128 desc[UR8][R100.64], R88 ;  /* 0x0000005864007986 */ /* 0x0001e2000c101d08 */
[----:B------:R-:W-:-:S03]  /*3950*/  FADD.FTZ R20, R219, R20 ;  /* 0x00000014db147221 */ /* 0x000fc60000010000 */
[----:B------:R-:W5:Y:S01]  /*3960*/  LDG.E.128 R92, desc[UR8][R92.64] ;  /* 0x000000085c5c7981 */ /* 0x000f62000c1e1d00 */
[----:B------:R-:W-:Y:S01]  /*3970*/  FADD.FTZ R19, R220, R19 ;  /* 0x00000013dc137221 */ /* 0x000fe20000010000 */
[----:B------:R-:W-:Y:S06]  /*3980*/  @!P2 BRA `(.L_x_3785) ;  /* 0x0000000c003ca947 */ /* 0x000fec0003800000 */
[----:B------:R-:W-:Y:S05]  /*3990*/  @!P0 BRA `(.L_x_3786) ;  /* 0x0000000400988947 */ /* 0x000fea0003800000 */
[-CC-:B------:R-:W-:Y:S01]  /*39a0*/  FFMA.FTZ R0, R217, R104.reuse, R103.reuse ;  /* 0x00000068d9007223 */ /* 0x180fe20000010067 */
[----:B------:R-:W-:Y:S01]  /*39b0*/  LOP3.LUT P3, RZ, R244, 0xff, RZ, 0xc0, !PT ;  /* 0x000000fff4ff7812 */ /* 0x000fe2000786c0ff */
[-CC-:B------:R-:W-:Y:S01]  /*39c0*/  FFMA.FTZ R216, R216, R104.reuse, R103.reuse ;  /* 0x00000068d8d87223 */ /* 0x180fe20000010067 */
[C---:B------:R-:W-:Y:S01]  /*39d0*/  LOP3.LUT P5, RZ, R244.reuse, 0xff00, RZ, 0xc0, !PT ;  /* 0x0000ff00f4ff7812 */ /* 0x040fe200078ac0ff */
[----:B------:R-:W-:Y:S01]  /*39e0*/  FADD.FTZ R0, R213, -R0 ;  /* 0x80000000d5007221 */ /* 0x000fe20000010000 */
[----:B------:R-:W-:Y:S01]  /*39f0*/  FFMA.FTZ R215, R215, R104, R103 ;  /* 0x00000068d7d77223 */ /* 0x000fe20000010067 */
[----:B------:R-:W-:Y:S01]  /*3a00*/  FADD.FTZ R216, R211, -R216 ;  /* 0x800000d8d3d87221 */ /* 0x000fe20000010000 */
[----:B------:R-:W-:Y:S01]  /*3a10*/  LOP3.LUT P6, RZ, R244, 0xff0000, RZ, 0xc0, !PT ;  /* 0x00ff0000f4ff7812 */ /* 0x000fe200078cc0ff */
[----:B0-----:R-:W-:Y:S01]  /*3a20*/  FFMA.FTZ R60, R195, R0, R76 ;  /* 0x00000000c33c7223 */ /* 0x001fe2000001004c */
[----:B------:R-:W-:Y:S01]  /*3a30*/  FADD.FTZ R215, R212, -R215 ;  /* 0x800000d7d4d77221 */ /* 0x000fe20000010000 */
[----:B------:R-:W-:Y:S01]  /*3a40*/  HFMA2 R105, -RZ, RZ, 0, 0 ;  /* 0x00000000ff697431 */ /* 0x000fe200000001ff */
[----:B------:R-:W-:Y:S01]  /*3a50*/  CS2R R88, SRZ ;  /* 0x0000000000587805 */ /* 0x000fe2000001ff00 */
[----:B------:R-:W-:Y:S01]  /*3a60*/  FMUL.FTZ R0, R60, R102 ;  /* 0x000000663c007220 */ /* 0x000fe20000410000 */
[----:B------:R-:W-:Y:S01]  /*3a70*/  FFMA.FTZ R214, R214, R104, R103 ;  /* 0x00000068d6d67223 */ /* 0x000fe20000010067 */
[----:B-----5:R-:W-:-:S02]  /*3a80*/  @P3 SHF.L.U32 R61, R92, 0x10, RZ ;  /* 0x000000105c3d3819 */ /* 0x020fc400000006ff */
[----:B------:R-:W-:Y:S01]  /*3a90*/  CS2R R90, SRZ ;  /* 0x00000000005a7805 */ /* 0x000fe2000001ff00 */
[----:B------:R-:W-:Y:S01]  /*3aa0*/  FMUL.FTZ R62, R0, UR6 ;  /* 0x00000006003e7c20 */ /* 0x000fe20008410000 */
[----:B------:R-:W-:Y:S01]  /*3ab0*/  @P3 SHF.L.U32 R0, R48, 0x10, RZ ;  /* 0x0000001030003819 */ /* 0x000fe200000006ff */
[----:B------:R-:W-:Y:S01]  /*3ac0*/  FFMA.FTZ R209, R209, R104, R103 ;  /* 0x00000068d1d17223 */ /* 0x000fe20000010067 */
[----:B------:R-:W-:Y:S01]  /*3ad0*/  @P5 PRMT R92, R92, 0x7632, R92 ;  /* 0x000076325c5c5816 */ /* 0x000fe2000000005c */
[C---:B------:R-:W-:Y:S01]  /*3ae0*/  @P3 FMUL.FTZ R105, R62.reuse, R61 ;  /* 0x0000003d3e693220 */ /* 0x040fe20000410000 */
[C---:B------:R-:W-:Y:S01]  /*3af0*/  FFMA.FTZ R61, R195.reuse, R216, R77 ;  /* 0x000000d8c33d7223 */ /* 0x040fe2000001004d */
[----:B------:R-:W-:Y:S01]  /*3b00*/  @P3 FMUL.FTZ R88, R62, R0 ;  /* 0x000000003e583220 */ /* 0x000fe20000410000 */
[----:B------:R-:W-:Y:S01]  /*3b10*/  FFMA.FTZ R62, R195, R215, R78 ;  /* 0x000000d7c33e7223 */ /* 0x000fe2000001004e */
[----:B------:R-:W-:Y:S01]  /*3b20*/  LOP3.LUT P3, RZ, R244, 0xff000000, RZ, 0xc0, !PT ;  /* 0xff000000f4ff7812 */ /* 0x000fe2000786c0ff */
[-C--:B------:R-:W-:Y:S01]  /*3b30*/  FMUL.FTZ R63, R61, R102.reuse ;  /* 0x000000663d3f7220 */ /* 0x080fe20000410000 */
[----:B------:R-:W-:Y:S01]  /*3b40*/  @P5 SHF.L.U32 R64, R174, 0x10, RZ ;  /* 0x00000010ae405819 */ /* 0x000fe200000006ff */
[----:B------:R-:W-:Y:S01]  /*3b50*/  FMUL.FTZ R65, R62, R102 ;  /* 0x000000663e417220 */ /* 0x000fe20000410000 */
[----:B------:R-:W-:Y:S01]  /*3b60*/  @P5 SHF.L.U32 R92, R92, 0x10, RZ ;  /* 0x000000105c5c5819 */ /* 0x000fe200000006ff */
[----:B------:R-:W-:Y:S01]  /*3b70*/  FMUL.FTZ R99, R63, UR6 ;  /* 0x000000063f637c20 */ /* 0x000fe20008410000 */
[----:B------:R-:W-:Y:S01]  /*3b80*/  @P6 SHF.L.U32 R63, R49, 0x10, RZ ;  /* 0x00000010313f6819 */ /* 0x000fe200000006ff */
[----:B------:R-:W-:Y:S01]  /*3b90*/  FMUL.FTZ R65, R65, UR6 ;  /* 0x0000000641417c20 */ /* 0x000fe20008410000 */
[----:B------:R-:W-:Y:S01]  /*3ba0*/  FADD.FTZ R214, R207, -R214 ;  /* 0x800000d6cfd67221 */ /* 0x000fe20000010000 */
[----:B------:R-:W-:Y:S01]  /*3bb0*/  MOV R0, RZ ;  /* 0x000000ff00007202 */ /* 0x000fe20000000f00 */
[C---:B------:R-:W-:Y:S01]  /*3bc0*/  @P5 FMUL.FTZ R0, R99.reuse, R92 ;  /* 0x0000005c63005220 */ /* 0x040fe20000410000 */
[----:B------:R-:W-:Y:S01]  /*3bd0*/  @P5 FMUL.FTZ R91, R99, R64 ;  /* 0x00000040635b5220 */ /* 0x000fe20000410000 */
[----:B------:R-:W-:Y:S01]  /*3be0*/  @P6 SHF.L.U32 R66, R93, 0x10, RZ ;  /* 0x000000105d426819 */ /* 0x000fe200000006ff */
[----:B------:R-:W-:Y:S01]  /*3bf0*/  @P6 FMUL.FTZ R89, R65, R63 ;  /* 0x0000003f41596220 */ /* 0x000fe20000410000 */
[----:B------:R-:W-:Y:S01]  /*3c00*/  LOP3.LUT P5, RZ, R245, 0xff, RZ, 0xc0, !PT ;  /* 0x000000fff5ff7812 */ /* 0x000fe200078ac0ff */
[----:B------:R-:W-:Y:S01]  /*3c10*/  FADD.FTZ R209, R210, -R209 ;  /* 0x800000d1d2d17221 */ /* 0x000fe20000010000 */
[----:B------:R-:W-:Y:S01]  /*3c20*/  FFMA.FTZ R63, R195, R214, R79 ;  /* 0x000000d6c33f7223 */ /* 0x000fe2000001004f */
[----:B------:R-:W-:Y:S01]  /*3c30*/  CS2R R106, SRZ ;  /* 0x00000000006a7805 */ /* 0x000fe2000001ff00 */
[----:B------:R-:W-:Y:S01]  /*3c40*/  FFMA.FTZ R67, R206, R104, R103 ;  /* 0x00000068ce437223 */ /* 0x000fe20000010067 */
[----:B------:R-:W-:Y:S01]  /*3c50*/  @P6 FMUL.FTZ R107, R65, R66 ;  /* 0x00000042416b6220 */ /* 0x000fe20000410000 */
[----:B------:R-:W-:Y:S01]  /*3c60*/  @P3 PRMT R93, R93, 0x7632, R93 ;  /* 0x000076325d5d3816 */ /* 0x000fe2000000005d */
[----:B------:R-:W-:Y:S01]  /*3c70*/  FFMA.FTZ R64, R195, R209, R80 ;  /* 0x000000d1c3407223 */ /* 0x000fe20000010050 */
[-C--:B------:R-:W-:Y:S01]  /*3c80*/  FMUL.FTZ R65, R63, R102.reuse ;  /* 0x000000663f417220 */ /* 0x080fe20000410000 */
[----:B------:R-:W-:Y:S01]  /*3c90*/  FADD.FTZ R202, R202, -R67 ;  /* 0x80000043caca7221 */ /* 0x000fe20000010000 */
[----:B------:R-:W-:Y:S01]  /*3ca0*/  @P3 SHF.L.U32 R66, R173, 0x10, RZ ;  /* 0x00000010ad423819 */ /* 0x000fe200000006ff */
[----:B------:R-:W-:Y:S01]  /*3cb0*/  FMUL.FTZ R67, R64, R102 ;  /* 0x0000006640437220 */ /* 0x000fe20000410000 */
[----:B------:R-:W-:Y:S01]  /*3cc0*/  @P3 SHF.L.U32 R93, R93, 0x10, RZ ;  /* 0x000000105d5d3819 */ /* 0x000fe200000006ff */
[----:B------:R-:W-:Y:S01]  /*3cd0*/  FMUL.FTZ R99, R65, UR6 ;  /* 0x0000000641637c20 */ /* 0x000fe20008410000 */
[----:B------:R-:W-:Y:S01]  /*3ce0*/  LOP3.LUT P6, RZ, R245, 0xff00, RZ, 0xc0, !PT ;  /* 0x0000ff00f5ff7812 */ /* 0x000fe200078cc0ff */
[----:B------:R-:W-:Y:S01]  /*3cf0*/  HFMA2 R92, -RZ, RZ, 0, 0 ;  /* 0x00000000ff5c7431 */ /* 0x000fe200000001ff */
[----:B------:R-:W-:Y:S01]  /*3d00*/  @P5 SHF.L.U32 R65, R94, 0x10, RZ ;  /* 0x000000105e415819 */ /* 0x000fe200000006ff */
[----:B------:R-:W-:Y:S01]  /*3d10*/  FMUL.FTZ R67, R67, UR6 ;  /* 0x0000000643437c20 */ /* 0x000fe20008410000 */
[----:B------:R-:W-:Y:S01]  /*3d20*/  @P5 SHF.L.U32 R98, R50, 0x10, RZ ;  /* 0x0000001032625819 */ /* 0x000fe200000006ff */
[C---:B------:R-:W-:Y:S01]  /*3d30*/  @P3 FMUL.FTZ R106, R99.reuse, R93 ;  /* 0x0000005d636a3220 */ /* 0x040fe20000410000 */
[----:B------:R-:W-:Y:S01]  /*3d40*/  @P3 FMUL.FTZ R92, R99, R66 ;  /* 0x00000042635c3220 */ /* 0x000fe20000410000 */
[----:B------:R-:W-:Y:S01]  /*3d50*/  ISETP.GE.U32.AND P3, PT, R244, RZ, PT ;  /* 0x000000fff400720c */ /* 0x000fe20003f66070 */
[----:B------:R-:W-:Y:S01]  /*3d60*/  FFMA.FTZ R205, R205, R104, R103 ;  /* 0x00000068cdcd7223 */ /* 0x000fe20000010067 */
[----:B------:R-:W-:Y:S01]  /*3d70*/  MOV R199, RZ ;  /* 0x000000ff00c77202 */ /* 0x000fe20000000f00 */
[C---:B------:R-:W-:Y:S01]  /*3d80*/  @P5 FMUL.FTZ R199, R67.reuse, R65 ;  /* 0x0000004143c75220 */ /* 0x040fe20000410000 */
[----:B------:R-:W-:Y:S01]  /*3d90*/  @P5 FMUL.FTZ R90, R67, R98 ;  /* 0x00000062435a5220 */ /* 0x000fe20000410000 */
[----:B------:R-:W-:Y:S01]  /*3da0*/  LOP3.LUT P5, RZ, R245, 0xff0000, RZ, 0xc0, !PT ;  /* 0x00ff0000f5ff7812 */ /* 0x000fe200078ac0ff */
[----:B------:R-:W-:Y:S01]  /*3db0*/  FFMA.FTZ R65, R195, R202, R81 ;  /* 0x000000cac3417223 */ /* 0x000fe20000010051 */
[----:B------:R-:W-:Y:S01]  /*3dc0*/  ISETP.GE.U32.AND.EX P3, PT, R245, 0x1000000, PT, P3 ;  /* 0x01000000f500780c */ /* 0x000fe20003f66130 */
[----:B------:R-:W-:Y:S01]  /*3dd0*/  FFMA.FTZ R67, R204, R104, R103 ;  /* 0x00000068cc437223 */ /* 0x000fe20000010067 */
[----:B------:R-:W-:Y:S01]  /*3de0*/  FADD.FTZ R205, R208, -R205 ;  /* 0x800000cdd0cd7221 */ /* 0x000fe20000010000 */
[----:B------:R-:W-:Y:S01]  /*3df0*/  FMUL.FTZ R66, R65, R102 ;  /* 0x0000006641427220 */ /* 0x000fe20000410000 */
[----:B------:R-:W-:Y:S01]  /*3e00*/  @P6 PRMT R94, R94, 0x7632, R94 ;  /* 0x000076325e5e6816 */ /* 0x000fe2000000005e */
[----:B------:R-:W-:Y:S01]  /*3e10*/  FADD.FTZ R100, R200, -R67 ;  /* 0x80000043c8647221 */ /* 0x000fe20000010000 */
[----:B------:R-:W-:Y:S01]  /*3e20*/  CS2R R202, SRZ ;  /* 0x0000000000ca7805 */ /* 0x000fe2000001ff00 */
[----:B------:R-:W-:Y:S01]  /*3e30*/  FMUL.FTZ R207, R66, UR6 ;  /* 0x0000000642cf7c20 */ /* 0x000fe20008410000 */
[C---:B------:R-:W-:Y:S01]  /*3e40*/  FFMA.FTZ R66, R195.reuse, R205, R82 ;  /* 0x000000cdc3427223 */ /* 0x040fe20000010052 */
[----:B------:R-:W-:Y:S01]  /*3e50*/  FFMA.FTZ R67, R195, R100, R83 ;  /* 0x00000064c3437223 */ /* 0x000fe20000010053 */
[----:B------:R-:W-:Y:S01]  /*3e60*/  @P6 SHF.L.U32 R94, R94, 0x10, RZ ;  /* 0x000000105e5e6819 */ /* 0x000fe200000006ff */
[----:B------:R-:W-:Y:S01]  /*3e70*/  HFMA2 R93, -RZ, RZ, 0, 0 ;  /* 0x00000000ff5d7431 */ /* 0x000fe200000001ff */
[----:B------:R-:W-:Y:S01]  /*3e80*/  @P5 SHF.L.U32 R98, R95, 0x10, RZ ;  /* 0x000000105f625819 */ /* 0x000fe200000006ff */
[-C--:B------:R-:W-:Y:S01]  /*3e90*/  FMUL.FTZ R101, R67, R102.reuse ;  /* 0x0000006643657220 */ /* 0x080fe20000410000 */
[----:B------:R-:W-:Y:S01]  /*3ea0*/  @P3 PRMT R204, R95, 0x7632, R204 ;  /* 0x000076325fcc3816 */ /* 0x000fe200000000cc */
        /* <DEDUP_REMOVED lines=21> */
.L_x_3786:
[-CC-:B------:R-:W-:Y:S01]  /*4000*/  FFMA.FTZ R0, R217, R104.reuse, R103.reuse ;  /* 0x00000068d9007223 */ /* 0x180fe20000010067 */
[----:B------:R-:W-:Y:S01]  /*4010*/  LOP3.LUT P3, RZ, R244, 0xff, RZ, 0xc0, !PT ;  /* 0x000000fff4ff7812 */ /* 0x000fe2000786c0ff */
[----:B------:R-:W-:Y:S01]  /*4020*/  FFMA.FTZ R216, R216, R104, R103 ;  /* 0x00000068d8d87223 */ /* 0x000fe20000010067 */
[C---:B------:R-:W-:Y:S01]  /*4030*/  LOP3.LUT P5, RZ, R244.reuse, 0xff00, RZ, 0xc0, !PT ;  /* 0x0000ff00f4ff7812 */ /* 0x040fe200078ac0ff */
[----:B------:R-:W-:Y:S01]  /*4040*/  FADD.FTZ R0, R213, -R0 ;  /* 0x80000000d5007221 */ /* 0x000fe20000010000 */
[----:B------:R-:W-:Y:S02]  /*4050*/  HFMA2 R105, -RZ, RZ, 0, 0 ;  /* 0x00000000ff697431 */ /* 0x000fe400000001ff */
[----:B------:R-:W-:Y:S01]  /*4060*/  FADD.FTZ R216, R211, -R216 ;  /* 0x800000d8d3d87221 */ /* 0x000fe20000010000 */
[----:B0-----:R-:W-:Y:S01]  /*4070*/  MOV R88, RZ ;  /* 0x000000ff00587202 */ /* 0x001fe20000000f00 */
[C---:B------:R-:W-:Y:S01]  /*4080*/  FFMA.FTZ R89, R195.reuse, R0, R76 ;  /* 0x00000000c3597223 */ /* 0x040fe2000001004c */
[----:B------:R-:W-:Y:S01]  /*4090*/  LOP3.LUT P6, RZ, R244, 0xff0000, RZ, 0xc0, !PT ;  /* 0x00ff0000f4ff7812 */ /* 0x000fe200078cc0ff */
[----:B------:R-:W-:Y:S01]  /*40a0*/  FFMA.FTZ R99, R195, R216, R77 ;  /* 0x000000d8c3637223 */ /* 0x000fe2000001004d */
[-CC-:B------:R-:W-:Y:S01]  /*40b0*/  FFMA.FTZ R215, R215, R104.reuse, R103.reuse ;  /* 0x00000068d7d77223 */ /* 0x180fe20000010067 */
[----:B------:R-:W-:Y:S01]  /*40c0*/  FMUL.FTZ R0, R102, R89 ;  /* 0x0000005966007220 */ /* 0x000fe20000410000 */
[----:B------:R-:W-:Y:S01]  /*40d0*/  FFMA.FTZ R214, R214, R104, R103 ;  /* 0x00000068d6d67223 */ /* 0x000fe20000010067 */
[----:B-----5:R-:W-:Y:S01]  /*40e0*/  @P3 SHF.L.U32 R89, R92, 0x10, RZ ;  /* 0x000000105c593819 */ /* 0x020fe200000006ff */
[----:B------:R-:W-:Y:S01]  /*40f0*/  FMUL.FTZ R90, R102, R99 ;  /* 0x00000063665a7220 */ /* 0x000fe20000410000 */
[----:B------:R-:W-:Y:S01]  /*4100*/  @P3 SHF.L.U32 R91, R48, 0x10, RZ ;  /* 0x00000010305b3819 */ /* 0x000fe200000006ff */
[----:B------:R-:W-:Y:S01]  /*4110*/  FMUL.FTZ R0, R0, UR6 ;  /* 0x0000000600007c20 */ /* 0x000fe20008410000 */
[----:B------:R-:W-:Y:S01]  /*4120*/  @P5 PRMT R98, R92, 0x7632, R98 ;  /* 0x000076325c625816 */ /* 0x000fe20000000062 */
[----:B------:R-:W-:Y:S01]  /*4130*/  FMUL.FTZ R90, R90, UR6 ;  /* 0x000000065a5a7c20 */ /* 0x000fe20008410000 */
[----:B------:R-:W-:Y:S01]  /*4140*/  @P5 SHF.L.U32 R101, R174, 0x10, RZ ;  /* 0x00000010ae655819 */ /* 0x000fe200000006ff */
[-C--:B------:R-:W-:Y:S01]  /*4150*/  @P3 FMUL.FTZ R105, R89, R0.reuse ;  /* 0x0000000059693220 */ /* 0x080fe20000410000 */
[----:B------:R-:W-:Y:S01]  /*4160*/  @P3 FMUL.FTZ R88, R91, R0 ;  /* 0x000000005b583220 */ /* 0x000fe20000410000 */
[----:B------:R-:W-:Y:S01]  /*4170*/  LOP3.LUT P3, RZ, R244, 0xff000000, RZ, 0xc0, !PT ;  /* 0xff000000f4ff7812 */ /* 0x000fe2000786c0ff */
[----:B------:R-:W-:Y:S01]  /*4180*/  FADD.FTZ R215, R212, -R215 ;  /* 0x800000d7d4d77221 */ /* 0x000fe20000010000 */
[----:B------:R-:W-:Y:S01]  /*4190*/  @P5 SHF.L.U32 R99, R98, 0x10, RZ ;  /* 0x0000001062635819 */ /* 0x000fe200000006ff */
[----:B------:R-:W-:Y:S01]  /*41a0*/  FFMA.FTZ R209, R209, R104, R103 ;  /* 0x00000068d1d17223 */ /* 0x000fe20000010067 */
[----:B------:R-:W-:Y:S01]  /*41b0*/  FADD.FTZ R214, R207, -R214 ;  /* 0x800000d6cfd67221 */ /* 0x000fe20000010000 */
[----:B------:R-:W-:Y:S01]  /*41c0*/  HFMA2 R0, -RZ, RZ, 0, 0 ;  /* 0x00000000ff007431 */ /* 0x000fe200000001ff */
[----:B------:R-:W-:Y:S01]  /*41d0*/  MOV R91, RZ ;  /* 0x000000ff005b7202 */ /* 0x000fe20000000f00 */
[-C--:B------:R-:W-:Y:S01]  /*41e0*/  @P5 FMUL.FTZ R0, R99, R90.reuse ;  /* 0x0000005a63005220 */ /* 0x080fe20000410000 */
[----:B------:R-:W-:Y:S01]  /*41f0*/  @P5 FMUL.FTZ R91, R101, R90 ;  /* 0x0000005a655b5220 */ /* 0x000fe20000410000 */
[----:B------:R-:W-:Y:S01]  /*4200*/  FFMA.FTZ R215, R195, R215, R78 ;  /* 0x000000d7c3d77223 */ /* 0x000fe2000001004e */
[----:B------:R-:W-:Y:S01]  /*4210*/  LOP3.LUT P5, RZ, R245, 0xff, RZ, 0xc0, !PT ;  /* 0x000000fff5ff7812 */ /* 0x000fe200078ac0ff */
[----:B------:R-:W-:Y:S01]  /*4220*/  FADD.FTZ R209, R210, -R209 ;  /* 0x800000d1d2d17221 */ /* 0x000fe20000010000 */
[----:B------:R-:W-:Y:S01]  /*4230*/  FFMA.FTZ R99, R195, R214, R79 ;  /* 0x000000d6c3637223 */ /* 0x000fe2000001004f */
[C---:B------:R-:W-:Y:S01]  /*4240*/  @P6 SHF.L.U32 R199, R93.reuse, 0x10, RZ ;  /* 0x000000105dc76819 */ /* 0x040fe200000006ff */
[C---:B------:R-:W-:Y:S01]  /*4250*/  FMUL.FTZ R92, R102.reuse, R215 ;  /* 0x000000d7665c7220 */ /* 0x040fe20000410000 */
[----:B------:R-:W-:Y:S01]  /*4260*/  @P3 PRMT R93, R93, 0x7632, R93 ;  /* 0x000076325d5d3816 */ /* 0x000fe2000000005d */
[----:B------:R-:W-:Y:S01]  /*4270*/  FFMA.FTZ R209, R195, R209, R80 ;  /* 0x000000d1c3d17223 */ /* 0x000fe20000010050 */
[----:B------:R-:W-:Y:S01]  /*4280*/  FMUL.FTZ R90, R102, R99 ;  /* 0x00000063665a7220 */ /* 0x000fe20000410000 */
[----:B------:R-:W-:Y:S01]  /*4290*/  @P6 SHF.L.U32 R203, R49, 0x10, RZ ;  /* 0x0000001031cb6819 */ /* 0x000fe200000006ff */
[----:B------:R-:W-:Y:S01]  /*42a0*/  FFMA.FTZ R207, R206, R104, R103 ;  /* 0x00000068cecf7223 */ /* 0x000fe20000010067 */
[----:B------:R-:W-:Y:S01]  /*42b0*/  FMUL.FTZ R92, R92, UR6 ;  /* 0x000000065c5c7c20 */ /* 0x000fe20008410000 */
[----:B------:R-:W-:-:S02]  /*42c0*/  @P3 SHF.L.U32 R101, R173, 0x10, RZ ;  /* 0x00000010ad653819 */ /* 0x000fc400000006ff */
[----:B------:R-:W-:Y:S02]  /*42d0*/  CS2R R106, SRZ ;  /* 0x00000000006a7805 */ /* 0x000fe4000001ff00 */
[----:B------:R-:W-:Y:S01]  /*42e0*/  @P3 SHF.L.U32 R99, R93, 0x10, RZ ;  /* 0x000000105d633819 */ /* 0x000fe200000006ff */
[----:B------:R-:W-:Y:S01]  /*42f0*/  FMUL.FTZ R93, R102, R209 ;  /* 0x000000d1665d7220 */ /* 0x000fe20000410000 */
[----:B------:R-:W-:Y:S01]  /*4300*/  FMUL.FTZ R90, R90, UR6 ;  /* 0x000000065a5a7c20 */ /* 0x000fe20008410000 */
[----:B------:R-:W-:Y:S02]  /*4310*/  HFMA2 R89, -RZ, RZ, 0, 0 ;  /* 0x00000000ff597431 */ /* 0x000fe400000001ff */
[----:B------:R-:W-:Y:S01]  /*4320*/  FADD.FTZ R206, R202, -R207 ;  /* 0x800000cfcace7221 */ /* 0x000fe20000010000 */
[-C--:B------:R-:W-:Y:S01]  /*4330*/  @P6 FMUL.FTZ R107, R199, R92.reuse ;  /* 0x0000005cc76b6220 */ /* 0x080fe20000410000 */
[----:B------:R-:W-:Y:S01]  /*4340*/  @P6 FMUL.FTZ R89, R203, R92 ;  /* 0x0000005ccb596220 */ /* 0x000fe20000410000 */
[----:B------:R-:W-:Y:S01]  /*4350*/  MOV R92, RZ ;  /* 0x000000ff005c7202 */ /* 0x000fe20000000f00 */
[----:B------:R-:W-:Y:S01]  /*4360*/  FMUL.FTZ R93, R93, UR6 ;  /* 0x000000065d5d7c20 */ /* 0x000fe20008410000 */
[----:B------:R-:W-:Y:S01]  /*4370*/  @P5 SHF.L.U32 R100, R94, 0x10, RZ ;  /* 0x000000105e645819 */ /* 0x000fe200000006ff */
[-C--:B------:R-:W-:Y:S01]  /*4380*/  @P3 FMUL.FTZ R106, R99, R90.reuse ;  /* 0x0000005a636a3220 */ /* 0x080fe20000410000 */
[----:B------:R-:W-:Y:S01]  /*4390*/  @P5 SHF.L.U32 R202, R50, 0x10, RZ ;  /* 0x0000001032ca5819 */ /* 0x000fe200000006ff */
[----:B------:R-:W-:Y:S01]  /*43a0*/  @P3 FMUL.FTZ R92, R101, R90 ;  /* 0x0000005a655c3220 */ /* 0x000fe20000410000 */
[----:B------:R-:W-:Y:S01]  /*43b0*/  ISETP.GE.U32.AND P3, PT, R244, RZ, PT ;  /* 0x000000fff400720c */ /* 0x000fe20003f66070 */
[----:B------:R-:W-:Y:S01]  /*43c0*/  HFMA2 R199, -RZ, RZ, 0, 0 ;  /* 0x00000000ffc77431 */ /* 0x000fe200000001ff */
[----:B------:R-:W-:Y:S01]  /*43d0*/  MOV R98, RZ ;  /* 0x000000ff00627202 */ /* 0x000fe20000000f00 */
[-C--:B------:R-:W-:Y:S01]  /*43e0*/  @P5 FMUL.FTZ R199, R100, R93.reuse ;  /* 0x0000005d64c75220 */ /* 0x080fe20000410000 */
[----:B------:R-:W-:Y:S01]  /*43f0*/  @P5 FMUL.FTZ R98, R202, R93 ;  /* 0x0000005dca625220 */ /* 0x000fe20000410000 */
[----:B------:R-:W-:Y:S01]  /*4400*/  LOP3.LUT P5, RZ, R245, 0xff0000, RZ, 0xc0, !PT ;  /* 0x00ff0000f5ff7812 */ /* 0x000fe200078ac0ff */
[----:B------:R-:W-:Y:S01]  /*4410*/  FFMA.FTZ R93, R195, R206, R81 ;  /* 0x000000cec35d7223 */ /* 0x000fe20000010051 */
[----:B------:R-:W-:Y:S01]  /*4420*/  ISETP.GE.U32.AND.EX P3, PT, R245, 0x1000000, PT, P3 ;  /* 0x01000000f500780c */ /* 0x000fe20003f66130 */
[-CC-:B------:R-:W-:Y:S01]  /*4430*/  FFMA.FTZ R205, R205, R104.reuse, R103.reuse ;  /* 0x00000068cdcd7223 */ /* 0x180fe20000010067 */
[----:B------:R-:W-:Y:S01]  /*4440*/  LOP3.LUT P6, RZ, R245, 0xff00, RZ, 0xc0, !PT ;  /* 0x0000ff00f5ff7812 */ /* 0x000fe200078cc0ff */
[----:B------:R-:W-:Y:S01]  /*4450*/  FMUL.FTZ R90, R102, R93 ;  /* 0x0000005d665a7220 */ /* 0x000fe20000410000 */
[----:B------:R-:W-:Y:S01]  /*4460*/  FFMA.FTZ R99, R204, R104, R103 ;  /* 0x00000068cc637223 */ /* 0x000fe20000010067 */
[----:B------:R-:W-:Y:S01]  /*4470*/  FADD.FTZ R205, R208, -R205 ;  /* 0x800000cdd0cd7221 */ /* 0x000fe20000010000 */
[----:B------:R-:W-:Y:S01]  /*4480*/  CS2R R202, SRZ ;  /* 0x0000000000ca7805 */ /* 0x000fe2000001ff00 */
[----:B------:R-:W-:Y:S01]  /*4490*/  FMUL.FTZ R100, R90, UR6 ;  /* 0x000000065a647c20 */ /* 0x000fe20008410000 */
[----:B------:R-:W-:Y:S01]  /*44a0*/  FADD.FTZ R90, R200, -R99 ;  /* 0x80000063c85a7221 */ /* 0x000fe20000010000 */
[----:B------:R-:W-:Y:S01]  /*44b0*/  FFMA.FTZ R205, R195, R205, R82 ;  /* 0x000000cdc3cd7223 */ /* 0x000fe20000010052 */
[----:B------:R-:W-:Y:S01]  /*44c0*/  MOV R99, RZ ;  /* 0x000000ff00637202 */ /* 0x000fe20000000f00 */
[----:B------:R-:W-:Y:S01]  /*44d0*/  HFMA2 R200, -RZ, RZ, 0, 0 ;  /* 0x00000000ffc87431 */ /* 0x000fe200000001ff */
[----:B------:R-:W-:-:S02]  /*44e0*/  @P5 SHF.L.U32 R207, R95, 0x10, RZ ;  /* 0x000000105fcf5819 */ /* 0x000fc400000006ff */
[----:B------:R-:W-:Y:S01]  /*44f0*/  @P3 PRMT R204, R95, 0x7632, R204 ;  /* 0x000076325fcc3816 */ /* 0x000fe200000000cc */
[----:B------:R-:W-:Y:S01]  /*4500*/  FFMA.FTZ R95, R195, R90, R83 ;  /* 0x0000005ac35f7223 */ /* 0x000fe20000010053 */
[----:B------:R-:W-:Y:S01]  /*4510*/  @P6 PRMT R94, R94, 0x7632, R94 ;  /* 0x000076325e5e6816 */ /* 0x000fe2000000005e */
[----:B------:R-:W-:Y:S01]  /*4520*/  FMUL.FTZ R90, R102, R205 ;  /* 0x000000cd665a7220 */ /* 0x000fe20000410000 */
        /* <DEDUP_REMOVED lines=8> */
[----:B------:R-:W-:Y:S01]  /*45b0*/  HFMA2 R93, -RZ, RZ, 0, 0 ;  /* 0x00000000ff5d7431 */ /* 0x000fe200000001ff */
[----:B------:R-:W-:Y:S01]  /*45c0*/  MOV R94, RZ ;  /* 0x000000ff005e7202 */ /* 0x000fe20000000f00 */
[----:B------:R-:W-:Y:S01]  /*45d0*/  @P6 FMUL.FTZ R93, R101, R100 ;  /* 0x00000064655d6220 */ /* 0x000fe20000410000 */
[----:B------:R-:W-:Y:S01]  /*45e0*/  @P3 SHF.L.U32 R204, R204, 0x10, RZ ;  /* 0x00000010cccc3819 */ /* 0x000fe200000006ff */
[-C--:B------:R-:W-:Y:S01]  /*45f0*/  @P5 FMUL.FTZ R94, R205, R90.reuse ;  /* 0x0000005acd5e5220 */ /* 0x080fe20000410000 */
[-C--:B------:R-:W-:Y:S01]  /*4600*/  @P3 FMUL.FTZ R99, R206, R95.reuse ;  /* 0x0000005fce633220 */ /* 0x080fe20000410000 */
[----:B------:R-:W-:Y:S01]  /*4610*/  @P5 FMUL.FTZ R203, R207, R90 ;  /* 0x0000005acfcb5220 */ /* 0x000fe20000410000 */
[----:B------:R-:W-:Y:S01]  /*4620*/  F2FP.BF16.F32.PACK_AB R88, R91, R88 ;  /* 0x000000585b58723e */ /* 0x000fe200000010ff */
[----:B------:R-:W-:Y:S01]  /*4630*/  @P3 FMUL.FTZ R200, R204, R95 ;  /* 0x0000005fccc83220 */ /* 0x000fe20000410000 */
[----:B------:R-:W-:-:S02]  /*4640*/  F2FP.BF16.F32.PACK_AB R90, R93, R98 ;  /* 0x000000625d5a723e */ /* 0x000fc400000010ff */
[----:B------:R-:W-:Y:S02]  /*4650*/  F2FP.BF16.F32.PACK_AB R89, R92, R89 ;  /* 0x000000595c59723e */ /* 0x000fe400000010ff */
[----:B------:R-:W-:Y:S01]  /*4660*/  F2FP.BF16.F32.PACK_AB R91, R99, R94 ;  /* 0x0000005e635b723e */ /* 0x000fe200000010ff */
[----:B------:R-:W-:Y:S06]  /*4670*/  BRA `(.L_x_3787) ;  /* 0x0000000c00387947 */ /* 0x000fec0003800000 */
.L_x_3785:
        /* <DEDUP_REMOVED lines=8> */
[----:B------:R-:W-:Y:S02]  /*4700*/  HFMA2 R105, -RZ, RZ, 0, 0 ;  /* 0x00000000ff697431 */ /* 0x000fe400000001ff */
[----:B0-----:R-:W-:Y:S01]  /*4710*/  FMUL.FTZ R60, R195, R0 ;  /* 0x00000000c33c7220 */ /* 0x001fe20000410000 */
[----:B------:R-:W-:-:S02]  /*4720*/  LOP3.LUT P6, RZ, R244, 0xff0000, RZ, 0xc0, !PT ;  /* 0x00ff0000f4ff7812 */ /* 0x000fc400078cc0ff */
[----:B------:R-:W-:Y:S01]  /*4730*/  CS2R R88, SRZ ;  /* 0x0000000000587805 */ /* 0x000fe2000001ff00 */
[----:B------:R-:W-:Y:S01]  /*4740*/  FADD.FTZ R62, R212, -R215 ;  /* 0x800000d7d43e7221 */ /* 0x000fe20000010000 */
[----:B------:R-:W-:Y:S01]  /*4750*/  FMUL.FTZ R0, R60, R102 ;  /* 0x000000663c007220 */ /* 0x000fe20000410000 */
[--C-:B------:R-:W-:Y:S01]  /*4760*/  FFMA.FTZ R214, R214, R104, R103.reuse ;  /* 0x00000068d6d67223 */ /* 0x100fe20000010067 */
[----:B-----5:R-:W-:Y:S01]  /*4770*/  @P3 SHF.L.U32 R61, R92, 0x10, RZ ;  /* 0x000000105c3d3819 */ /* 0x020fe200000006ff */
[----:B------:R-:W-:Y:S01]  /*4780*/  FMUL.FTZ R62, R195, R62 ;  /* 0x0000003ec33e7220 */ /* 0x000fe20000410000 */
[----:B------:R-:W-:Y:S01]  /*4790*/  FMUL.FTZ R0, R0, UR6 ;  /* 0x0000000600007c20 */ /* 0x000fe20008410000 */
[----:B------:R-:W-:Y:S02]  /*47a0*/  @P3 SHF.L.U32 R63, R48, 0x10, RZ ;  /* 0x00000010303f3819 */ /* 0x000fe400000006ff */
[----:B------:R-:W-:Y:S02]  /*47b0*/  CS2R R90, SRZ ;  /* 0x00000000005a7805 */ /* 0x000fe4000001ff00 */
[----:B------:R-:W-:Y:S01]  /*47c0*/  @P5 PRMT R92, R92, 0x7632, R92 ;  /* 0x000076325c5c5816 */ /* 0x000fe2000000005c */
[----:B------:R-:W-:Y:S01]  /*47d0*/  @P3 FMUL.FTZ R105, R61, R0 ;  /* 0x000000003d693220 */ /* 0x000fe20000410000 */
[----:B------:R-:W-:Y:S01]  /*47e0*/  FMUL.FTZ R61, R195, R216 ;  /* 0x000000d8c33d7220 */ /* 0x000fe20000410000 */
[----:B------:R-:W-:Y:S01]  /*47f0*/  @P3 FMUL.FTZ R88, R63, R0 ;  /* 0x000000003f583220 */ /* 0x000fe20000410000 */
[----:B------:R-:W-:Y:S01]  /*4800*/  LOP3.LUT P3, RZ, R244, 0xff000000, RZ, 0xc0, !PT ;  /* 0xff000000f4ff7812 */ /* 0x000fe2000786c0ff */
[-C--:B------:R-:W-:Y:S01]  /*4810*/  FMUL.FTZ R64, R62, R102.reuse ;  /* 0x000000663e407220 */ /* 0x080fe20000410000 */
[----:B------:R-:W-:Y:S01]  /*4820*/  FMUL.FTZ R63, R61, R102 ;  /* 0x000000663d3f7220 */ /* 0x000fe20000410000 */
[----:B------:R-:W-:Y:S01]  /*4830*/  @P5 SHF.L.U32 R66, R174, 0x10, RZ ;  /* 0x00000010ae425819 */ /* 0x000fe200000006ff */
[----:B------:R-:W-:Y:S01]  /*4840*/  FFMA.FTZ R209, R209, R104, R103 ;  /* 0x00000068d1d17223 */ /* 0x000fe20000010067 */
[----:B------:R-:W-:Y:S01]  /*4850*/  @P5 SHF.L.U32 R92, R92, 0x10, RZ ;  /* 0x000000105c5c5819 */ /* 0x000fe200000006ff */
[----:B------:R-:W-:Y:S01]  /*4860*/  FMUL.FTZ R63, R63, UR6 ;  /* 0x000000063f3f7c20 */ /* 0x000fe20008410000 */
[----:B------:R-:W-:Y:S01]  /*4870*/  MOV R0, RZ ;  /* 0x000000ff00007202 */ /* 0x000fe20000000f00 */
[----:B------:R-:W-:Y:S01]  /*4880*/  FADD.FTZ R214, R207, -R214 ;  /* 0x800000d6cfd67221 */ /* 0x000fe20000010000 */
[----:B------:R-:W-:Y:S01]  /*4890*/  @P6 SHF.L.U32 R65, R93, 0x10, RZ ;  /* 0x000000105d416819 */ /* 0x000fe200000006ff */
[-C--:B------:R-:W-:Y:S01]  /*48a0*/  @P5 FMUL.FTZ R0, R92, R63.reuse ;  /* 0x0000003f5c005220 */ /* 0x080fe20000410000 */
[----:B------:R-:W-:Y:S01]  /*48b0*/  @P5 FMUL.FTZ R91, R66, R63 ;  /* 0x0000003f425b5220 */ /* 0x000fe20000410000 */
[----:B------:R-:W-:Y:S01]  /*48c0*/  @P6 SHF.L.U32 R67, R49, 0x10, RZ ;  /* 0x0000001031436819 */ /* 0x000fe200000006ff */
[----:B------:R-:W-:Y:S01]  /*48d0*/  FMUL.FTZ R64, R64, UR6 ;  /* 0x0000000640407c20 */ /* 0x000fe20008410000 */
[----:B------:R-:W-:Y:S01]  /*48e0*/  LOP3.LUT P5, RZ, R245, 0xff, RZ, 0xc0, !PT ;  /* 0x000000fff5ff7812 */ /* 0x000fe200078ac0ff */
[----:B------:R-:W-:Y:S01]  /*48f0*/  FADD.FTZ R210, R210, -R209 ;  /* 0x800000d1d2d27221 */ /* 0x000fe20000010000 */
[----:B------:R-:W-:Y:S01]  /*4900*/  CS2R R106, SRZ ;  /* 0x00000000006a7805 */ /* 0x000fe2000001ff00 */
[----:B------:R-:W-:Y:S01]  /*4910*/  FMUL.FTZ R63, R195, R214 ;  /* 0x000000d6c33f7220 */ /* 0x000fe20000410000 */
[-C--:B------:R-:W-:Y:S01]  /*4920*/  @P6 FMUL.FTZ R107, R65, R64.reuse ;  /* 0x00000040416b6220 */ /* 0x080fe20000410000 */
[----:B------:R-:W-:Y:S01]  /*4930*/  @P6 FMUL.FTZ R89, R67, R64 ;  /* 0x0000004043596220 */ /* 0x000fe20000410000 */
[----:B------:R-:W-:Y:S01]  /*4940*/  FMUL.FTZ R64, R195, R210 ;  /* 0x000000d2c3407220 */ /* 0x000fe20000410000 */
[----:B------:R-:W-:Y:S01]  /*4950*/  @P3 PRMT R93, R93, 0x7632, R93 ;  /* 0x000076325d5d3816 */ /* 0x000fe2000000005d */
[----:B------:R-:W-:Y:S01]  /*4960*/  FMUL.FTZ R65, R63, R102 ;  /* 0x000000663f417220 */ /* 0x000fe20000410000 */
[----:B------:R-:W-:Y:S01]  /*4970*/  LOP3.LUT P6, RZ, R245, 0xff00, RZ, 0xc0, !PT ;  /* 0x0000ff00f5ff7812 */ /* 0x000fe200078cc0ff */
[----:B------:R-:W-:Y:S01]  /*4980*/  FFMA.FTZ R99, R206, R104, R103 ;  /* 0x00000068ce637223 */ /* 0x000fe20000010067 */
[----:B------:R-:W-:Y:S01]  /*4990*/  FMUL.FTZ R66, R64, R102 ;  /* 0x0000006640427220 */ /* 0x000fe20000410000 */
[----:B------:R-:W-:Y:S01]  /*49a0*/  @P3 SHF.L.U32 R100, R173, 0x10, RZ ;  /* 0x00000010ad643819 */ /* 0x000fe200000006ff */
[----:B------:R-:W-:Y:S01]  /*49b0*/  FMUL.FTZ R65, R65, UR6 ;  /* 0x0000000641417c20 */ /* 0x000fe20008410000 */
[----:B------:R-:W-:Y:S01]  /*49c0*/  @P3 SHF.L.U32 R98, R93, 0x10, RZ ;  /* 0x000000105d623819 */ /* 0x000fe200000006ff */
[----:B------:R-:W-:Y:S01]  /*49d0*/  FADD.FTZ R202, R202, -R99 ;  /* 0x80000063caca7221 */ /* 0x000fe20000010000 */
[----:B------:R-:W-:Y:S01]  /*49e0*/  @P5 SHF.L.U32 R67, R94, 0x10, RZ ;  /* 0x000000105e435819 */ /* 0x000fe200000006ff */
[----:B------:R-:W-:Y:S01]  /*49f0*/  FMUL.FTZ R66, R66, UR6 ;  /* 0x0000000642427c20 */ /* 0x000fe20008410000 */
[----:B------:R-:W-:Y:S01]  /*4a00*/  HFMA2 R92, -RZ, RZ, 0, 0 ;  /* 0x00000000ff5c7431 */ /* 0x000fe200000001ff */
[----:B------:R-:W-:Y:S01]  /*4a10*/  @P5 SHF.L.U32 R93, R50, 0x10, RZ ;  /* 0x00000010325d5819 */ /* 0x000fe200000006ff */
[-C--:B------:R-:W-:Y:S01]  /*4a20*/  @P3 FMUL.FTZ R106, R98, R65.reuse ;  /* 0x00000041626a3220 */ /* 0x080fe20000410000 */
[----:B------:R-:W-:Y:S01]  /*4a30*/  @P3 FMUL.FTZ R92, R100, R65 ;  /* 0x00000041645c3220 */ /* 0x000fe20000410000 */
[----:B------:R-:W-:Y:S01]  /*4a40*/  MOV R199, RZ ;  /* 0x000000ff00c77202 */ /* 0x000fe20000000f00 */
[----:B------:R-:W-:Y:S01]  /*4a50*/  @P5 FMUL.FTZ R199, R67, R66 ;  /* 0x0000004243c75220 */ /* 0x000fe20000410000 */
[----:B------:R-:W-:Y:S01]  /*4a60*/  ISETP.GE.U32.AND P3, PT, R244, RZ, PT ;  /* 0x000000fff400720c */ /* 0x000fe20003f66070 */
[----:B------:R-:W-:Y:S01]  /*4a70*/  FMUL.FTZ R65, R195, R202 ;  /* 0x000000cac3417220 */ /* 0x000fe20000410000 */
[-CC-:B------:R-:W-:Y:S01]  /*4a80*/  FFMA.FTZ R205, R205, R104.reuse, R103.reuse ;  /* 0x00000068cdcd7223 */ /* 0x180fe20000010067 */
[----:B------:R-:W-:Y:S01]  /*4a90*/  FFMA.FTZ R67, R204, R104, R103 ;  /* 0x00000068cc437223 */ /* 0x000fe20000010067 */
[----:B------:R-:W-:Y:S01]  /*4aa0*/  @P5 FMUL.FTZ R90, R93, R66 ;  /* 0x000000425d5a5220 */ /* 0x000fe20000410000 */
[----:B------:R-:W-:Y:S01]  /*4ab0*/  LOP3.LUT P5, RZ, R245, 0xff0000, RZ, 0xc0, !PT ;  /* 0x00ff0000f5ff7812 */ /* 0x000fe200078ac0ff */
[----:B------:R-:W-:Y:S01]  /*4ac0*/  FMUL.FTZ R66, R65, R102 ;  /* 0x0000006641427220 */ /* 0x000fe20000410000 */
[----:B------:R-:W-:Y:S01]  /*4ad0*/  ISETP.GE.U32.AND.EX P3, PT, R245, 0x1000000, PT, P3 ;  /* 0x01000000f500780c */ /* 0x000fe20003f66130 */
[----:B------:R-:W-:Y:S01]  /*4ae0*/  FADD.FTZ R208, R208, -R205 ;  /* 0x800000cdd0d07221 */ /* 0x000fe20000010000 */
[----:B------:R-:W-:Y:S01]  /*4af0*/  @P6 PRMT R94, R94, 0x7632, R94 ;  /* 0x000076325e5e6816 */ /* 0x000fe2000000005e */
[----:B------:R-:W-:Y:S01]  /*4b00*/  FADD.FTZ R98, R200, -R67 ;  /* 0x80000043c8627221 */ /* 0x000fe20000010000 */
[----:B------:R-:W-:Y:S01]  /*4b10*/  FMUL.FTZ R99, R66, UR6 ;  /* 0x0000000642637c20 */ /* 0x000fe20008410000 */
[C---:B------:R-:W-:Y:S01]  /*4b20*/  FMUL.FTZ R66, R195.reuse, R208 ;  /* 0x000000d0c3427220 */ /* 0x040fe20000410000 */
[----:B------:R-:W-:Y:S01]  /*4b30*/  @P6 SHF.L.U32 R94, R94, 0x10, RZ ;  /* 0x000000105e5e6819 */ /* 0x000fe200000006ff */
[----:B------:R-:W-:Y:S01]  /*4b40*/  FMUL.FTZ R67, R195, R98 ;  /* 0x00000062c3437220 */ /* 0x000fe20000410000 */
[----:B------:R-:W-:-:S02]  /*4b50*/  CS2R R202, SRZ ;  /* 0x0000000000ca7805 */ /* 0x000fc4000001ff00 */
[----:B------:R-:W-:Y:S01]  /*4b60*/  @P6 SHF.L.U32 R204, R172, 0x10, RZ ;  /* 0x00000010accc6819 */ /* 0x000fe200000006ff */
[----:B------:R-:W-:Y:S02]  /*4b70*/  HFMA2 R93, -RZ, RZ, 0, 0 ;  /* 0x00000000ff5d7431 */ /* 0x000fe400000001ff */
[-C--:B------:R-:W-:Y:S01]  /*4b80*/  @P6 FMUL.FTZ R202, R94, R99.reuse ;  /* 0x000000635eca6220 */ /* 0x080fe20000410000 */
[-C--:B------:R-:W-:Y:S01]  /*4b90*/  FMUL.FTZ R94, R66, R102.reuse ;  /* 0x00000066425e7220 */ /* 0x080fe20000410000 */
[----:B------:R-:W-:Y:S01]  /*4ba0*/  FMUL.FTZ R98, R67, R102 ;  /* 0x0000006643627220 */ /* 0x000fe20000410000 */
[----:B------:R-:W-:Y:S01]  /*4bb0*/  @P5 SHF.L.U32 R205, R51, 0x10, RZ ;  /* 0x0000001033cd5819 */ /* 0x000fe200000006ff */
[----:B------:R-:W-:Y:S01]  /*4bc0*/  @P6 FMUL.FTZ R93, R204, R99 ;  /* 0x00000063cc5d6220 */ /* 0x000fe20000410000 */
[----:B------:R-:W-:Y:S01]  /*4bd0*/  @P3 SHF.L.U32 R209, R171, 0x10, RZ ;  /* 0x00000010abd13819 */ /* 0x000fe200000006ff */
[----:B------:R-:W-:Y:S01]  /*4be0*/  FMUL.FTZ R94, R94, UR6 ;  /* 0x000000065e5e7c20 */ /* 0x000fe20008410000 */
[C---:B------:R-:W-:Y:S01]  /*4bf0*/  @P3 PRMT R206, R95.reuse, 0x7632, R206 ;  /* 0x000076325fce3816 */ /* 0x040fe200000000ce */
[----:B------:R-:W-:Y:S01]  /*4c00*/  FMUL.FTZ R98, R98, UR6 ;  /* 0x0000000662627c20 */ /* 0x000fe20008410000 */
[----:B------:R-:W-:Y:S01]  /*4c10*/  @P5 SHF.L.U32 R101, R95, 0x10, RZ ;  /* 0x000000105f655819 */ /* 0x000fe200000006ff */
[----:B------:R-:W-:Y:S01]  /*4c20*/  HFMA2 R200, -RZ, RZ, 0, 0 ;  /* 0x00000000ffc87431 */ /* 0x000fe200000001ff */
[----:B------:R-:W-:Y:S01]  /*4c30*/  MOV R95, RZ ;  /* 0x000000ff005f7202 */ /* 0x000fe20000000f00 */
[----:B------:R-:W-:Y:S01]  /*4c40*/  @P5 FMUL.FTZ R95, R205, R94 ;  /* 0x0000005ecd5f5220 */ /* 0x000fe20000410000 */
[----:B------:R-:W-:Y:S01]  /*4c50*/  MOV R100, RZ ;  /* 0x000000ff00647202 */ /* 0x000fe20000000f00 */
[----:B------:R-:W-:Y:S01]  /*4c60*/  @P3 FMUL.FTZ R100, R209, R98 ;  /* 0x00000062d1643220 */ /* 0x000fe20000410000 */
[----:B------:R-:W-:Y:S01]  /*4c70*/  @P3 SHF.L.U32 R207, R206, 0x10, RZ ;  /* 0x00000010cecf3819 */ /* 0x000fe200000006ff */
[----:B------:R-:W-:Y:S01]  /*4c80*/  @P5 FMUL.FTZ R203, R101, R94 ;  /* 0x0000005e65cb5220 */ /* 0x000fe20000410000 */
[----:B------:R-:W-:-:S02]  /*4c90*/  F2FP.BF16.F32.PACK_AB R88, R91, R88 ;  /* 0x000000585b58723e */ /* 0x000fc400000010ff */
[----:B------:R-:W-:Y:S01]  /*4ca0*/  F2FP.BF16.F32.PACK_AB R90, R93, R90 ;  /* 0x0000005a5d5a723e */ /* 0x000fe200000010ff */
[----:B------:R-:W-:Y:S01]  /*4cb0*/  @P3 FMUL.FTZ R200, R207, R98 ;  /* 0x00000062cfc83220 */ /* 0x000fe20000410000 */
[----:B------:R-:W-:Y:S02]  /*4cc0*/  F2FP.BF16.F32.PACK_AB R89, R92, R89 ;  /* 0x000000595c59723e */ /* 0x000fe400000010ff */
[----:B------:R-:W-:Y:S01]  /*4cd0*/  F2FP.BF16.F32.PACK_AB R91, R100, R95 ;  /* 0x0000005f645b723e */ /* 0x000fe200000010ff */
[----:B------:R-:W-:Y:S06]  /*4ce0*/  BRA `(.L_x_3787) ;  /* 0x00000004009c7947 */ /* 0x000fec0003800000 */
.L_x_3788:
        /* <DEDUP_REMOVED lines=8> */
[C---:B0-----:R-:W-:Y:S01]  /*4d70*/  FMUL.FTZ R89, R195.reuse, R0 ;  /* 0x00000000c3597220 */ /* 0x041fe20000410000 */
[----:B------:R-:W-:Y:S01]  /*4d80*/  FADD.FTZ R212, R212, -R215 ;  /* 0x800000d7d4d47221 */ /* 0x000fe20000010000 */
[----:B------:R-:W-:Y:S01]  /*4d90*/  FMUL.FTZ R99, R195, R216 ;  /* 0x000000d8c3637220 */ /* 0x000fe20000410000 */
[----:B------:R-:W-:-:S02]  /*4da0*/  HFMA2 R105, -RZ, RZ, 0, 0 ;  /* 0x00000000ff697431 */ /* 0x000fc400000001ff */
[C---:B------:R-:W-:Y:S01]  /*4db0*/  FMUL.FTZ R0, R102.reuse, R89 ;  /* 0x0000005966007220 */ /* 0x040fe20000410000 */
[----:B------:R-:W-:Y:S01]  /*4dc0*/  MOV R88, RZ ;  /* 0x000000ff00587202 */ /* 0x000fe20000000f00 */
[----:B------:R-:W-:Y:S01]  /*4dd0*/  FMUL.FTZ R90, R102, R99 ;  /* 0x00000063665a7220 */ /* 0x000fe20000410000 */
[----:B-----5:R-:W-:Y:S01]  /*4de0*/  @P3 SHF.L.U32 R89, R92, 0x10, RZ ;  /* 0x000000105c593819 */ /* 0x020fe200000006ff */
[----:B------:R-:W-:Y:S01]  /*4df0*/  FMUL.FTZ R0, R0, UR6 ;  /* 0x0000000600007c20 */ /* 0x000fe20008410000 */
[----:B------:R-:W-:Y:S01]  /*4e00*/  @P3 SHF.L.U32 R91, R48, 0x10, RZ ;  /* 0x00000010305b3819 */ /* 0x000fe200000006ff */
[----:B------:R-:W-:Y:S01]  /*4e10*/  FMUL.FTZ R199, R195, R212 ;  /* 0x000000d4c3c77220 */ /* 0x000fe20000410000 */
[----:B------:R-:W-:Y:S01]  /*4e20*/  @P5 PRMT R98, R92, 0x7632, R98 ;  /* 0x000076325c625816 */ /* 0x000fe20000000062 */
[----:B------:R-:W-:Y:S01]  /*4e30*/  @P3 FMUL.FTZ R105, R89, R0 ;  /* 0x0000000059693220 */ /* 0x000fe20000410000 */
[--C-:B------:R-:W-:Y:S01]  /*4e40*/  FFMA.FTZ R214, R214, R104, R103.reuse ;  /* 0x00000068d6d67223 */ /* 0x100fe20000010067 */
[----:B------:R-:W-:Y:S01]  /*4e50*/  @P3 FMUL.FTZ R88, R91, R0 ;  /* 0x000000005b583220 */ /* 0x000fe20000410000 */
[----:B------:R-:W-:Y:S01]  /*4e60*/  LOP3.LUT P3, RZ, R244, 0xff000000, RZ, 0xc0, !PT ;  /* 0xff000000f4ff7812 */ /* 0x000fe2000786c0ff */
[----:B------:R-:W-:Y:S01]  /*4e70*/  FMUL.FTZ R90, R90, UR6 ;  /* 0x000000065a5a7c20 */ /* 0x000fe20008410000 */
[----:B------:R-:W-:Y:S01]  /*4e80*/  @P5 SHF.L.U32 R101, R174, 0x10, RZ ;  /* 0x00000010ae655819 */ /* 0x000fe200000006ff */
[----:B------:R-:W-:Y:S01]  /*4e90*/  FMUL.FTZ R92, R102, R199 ;  /* 0x000000c7665c7220 */ /* 0x000fe20000410000 */
[----:B------:R-:W-:Y:S01]  /*4ea0*/  @P5 SHF.L.U32 R99, R98, 0x10, RZ ;  /* 0x0000001062635819 */ /* 0x000fe200000006ff */
[----:B------:R-:W-:Y:S01]  /*4eb0*/  FFMA.FTZ R209, R209, R104, R103 ;  /* 0x00000068d1d17223 */ /* 0x000fe20000010067 */
[----:B------:R-:W-:Y:S01]  /*4ec0*/  FADD.FTZ R214, R207, -R214 ;  /* 0x800000d6cfd67221 */ /* 0x000fe20000010000 */
[----:B------:R-:W-:Y:S01]  /*4ed0*/  HFMA2 R0, -RZ, RZ, 0, 0 ;  /* 0x00000000ff007431 */ /* 0x000fe200000001ff */
[----:B------:R-:W-:Y:S01]  /*4ee0*/  MOV R91, RZ ;  /* 0x000000ff005b7202 */ /* 0x000fe20000000f00 */
[-C--:B------:R-:W-:Y:S01]  /*4ef0*/  @P5 FMUL.FTZ R0, R99, R90.reuse ;  /* 0x0000005a63005220 */ /* 0x080fe20000410000 */
[----:B------:R-:W-:Y:S01]  /*4f00*/  @P5 FMUL.FTZ R91, R101, R90 ;  /* 0x0000005a655b5220 */ /* 0x000fe20000410000 */
[----:B------:R-:W-:Y:S01]  /*4f10*/  @P6 SHF.L.U32 R203, R93, 0x10, RZ ;  /* 0x000000105dcb6819 */ /* 0x000fe200000006ff */
[----:B------:R-:W-:Y:S01]  /*4f20*/  FMUL.FTZ R92, R92, UR6 ;  /* 0x000000065c5c7c20 */ /* 0x000fe20008410000 */
[----:B------:R-:W-:Y:S01]  /*4f30*/  LOP3.LUT P5, RZ, R245, 0xff, RZ, 0xc0, !PT ;  /* 0x000000fff5ff7812 */ /* 0x000fe200078ac0ff */
[----:B------:R-:W-:Y:S01]  /*4f40*/  FADD.FTZ R210, R210, -R209 ;  /* 0x800000d1d2d27221 */ /* 0x000fe20000010000 */
[----:B------:R-:W-:Y:S01]  /*4f50*/  FMUL.FTZ R99, R195, R214 ;  /* 0x000000d6c3637220 */ /* 0x000fe20000410000 */
[----:B------:R-:W-:-:S02]  /*4f60*/  CS2R R106, SRZ ;  /* 0x00000000006a7805 */ /* 0x000fc4000001ff00 */
[----:B------:R-:W-:Y:S01]  /*4f70*/  @P3 PRMT R93, R93, 0x7632, R93 ;  /* 0x000076325d5d3816 */ /* 0x000fe2000000005d */
[----:B------:R-:W-:Y:S01]  /*4f80*/  @P6 FMUL.FTZ R107, R203, R92 ;  /* 0x0000005ccb6b6220 */ /* 0x000fe20000410000 */
[----:B------:R-:W-:Y:S01]  /*4f90*/  FMUL.FTZ R203, R195, R210 ;  /* 0x000000d2c3cb7220 */ /* 0x000fe20000410000 */
[----:B------:R-:W-:Y:S01]  /*4fa0*/  FMUL.FTZ R90, R102, R99 ;  /* 0x00000063665a7220 */ /* 0x000fe20000410000 */
[----:B------:R-:W-:Y:S01]  /*4fb0*/  @P6 SHF.L.U32 R199, R49, 0x10, RZ ;  /* 0x0000001031c76819 */ /* 0x000fe200000006ff */
[----:B------:R-:W-:Y:S01]  /*4fc0*/  FFMA.FTZ R207, R206, R104, R103 ;  /* 0x00000068cecf7223 */ /* 0x000fe20000010067 */
[----:B------:R-:W-:Y:S01]  /*4fd0*/  @P3 SHF.L.U32 R101, R173, 0x10, RZ ;  /* 0x00000010ad653819 */ /* 0x000fe200000006ff */
[----:B------:R-:W-:Y:S01]  /*4fe0*/  FMUL.FTZ R90, R90, UR6 ;  /* 0x000000065a5a7c20 */ /* 0x000fe20008410000 */
[----:B------:R-:W-:Y:S01]  /*4ff0*/  @P3 SHF.L.U32 R99, R93, 0x10, RZ ;  /* 0x000000105d633819 */ /* 0x000fe200000006ff */
[----:B------:R-:W-:Y:S01]  /*5000*/  FMUL.FTZ R93, R102, R203 ;  /* 0x000000cb665d7220 */ /* 0x000fe20000410000 */
[----:B------:R-:W-:-:S02]  /*5010*/  HFMA2 R89, -RZ, RZ, 0, 0 ;  /* 0x00000000ff597431 */ /* 0x000fc400000001ff */
[----:B------:R-:W-:Y:S01]  /*5020*/  FADD.FTZ R206, R202, -R207 ;  /* 0x800000cfcace7221 */ /* 0x000fe20000010000 */
        /* <DEDUP_REMOVED lines=13> */
[----:B------:R-:W-:Y:S01]  /*5100*/  FMUL.FTZ R93, R195, R206 ;  /* 0x000000cec35d7220 */ /* 0x000fe20000410000 */
        /* <DEDUP_REMOVED lines=9> */
[----:B------:R-:W-:Y:S01]  /*51a0*/  MOV R99, RZ ;  /* 0x000000ff00637202 */ /* 0x000fe20000000f00 */
[----:B------:R-:W-:Y:S01]  /*51b0*/  HFMA2 R200, -RZ, RZ, 0, 0 ;  /* 0x00000000ffc87431 */ /* 0x000fe200000001ff */
[----:B------:R-:W-:Y:S01]  /*51c0*/  @P5 SHF.L.U32 R205, R95, 0x10, RZ ;  /* 0x000000105fcd5819 */ /* 0x000fe200000006ff */
[----:B------:R-:W-:Y:S01]  /*51d0*/  FMUL.FTZ R209, R195, R90 ;  /* 0x0000005ac3d17220 */ /* 0x000fe20000410000 */
[----:B------:R-:W-:Y:S01]  /*51e0*/  @P3 PRMT R204, R95, 0x7632, R204 ;  /* 0x000076325fcc3816 */ /* 0x000fe200000000cc */
[----:B------:R-:W-:Y:S01]  /*51f0*/  FMUL.FTZ R95, R195, R208 ;  /* 0x000000d0c35f7220 */ /* 0x000fe20000410000 */
[----:B------:R-:W-:-:S02]  /*5200*/  @P6 PRMT R94, R94, 0x7632, R94 ;  /* 0x000076325e5e6816 */ /* 0x000fc4000000005e */
[----:B------:R-:W-:Y:S01]  /*5210*/  @P6 SHF.L.U32 R101, R172, 0x10, RZ ;  /* 0x00000010ac656819 */ /* 0x000fe200000006ff */
[C---:B------:R-:W-:Y:S01]  /*5220*/  FMUL.FTZ R90, R102.reuse, R95 ;  /* 0x0000005f665a7220 */ /* 0x040fe20000410000 */
[----:B------:R-:W-:Y:S01]  /*5230*/  FMUL.FTZ R95, R102, R209 ;  /* 0x000000d1665f7220 */ /* 0x000fe20000410000 */
[----:B------:R-:W-:Y:S02]  /*5240*/  @P6 SHF.L.U32 R93, R94, 0x10, RZ ;  /* 0x000000105e5d6819 */ /* 0x000fe400000006ff */
[----:B------:R-:W-:Y:S01]  /*5250*/  @P5 SHF.L.U32 R207, R51, 0x10, RZ ;  /* 0x0000001033cf5819 */ /* 0x000fe200000006ff */
[----:B------:R-:W-:Y:S01]  /*5260*/  FMUL.FTZ R90, R90, UR6 ;  /* 0x000000065a5a7c20 */ /* 0x000fe20008410000 */
[----:B------:R-:W-:Y:S01]  /*5270*/  @P3 SHF.L.U32 R206, R171, 0x10, RZ ;  /* 0x00000010abce3819 */ /* 0x000fe200000006ff */
[----:B------:R-:W-:Y:S01]  /*5280*/  FMUL.FTZ R95, R95, UR6 ;  /* 0x000000065f5f7c20 */ /* 0x000fe20008410000 */
        /* <DEDUP_REMOVED lines=12> */
[----:B------:R-:W-:-:S07]  /*5350*/  F2FP.BF16.F32.PACK_AB R91, R99, R94 ;  /* 0x0000005e635b723e */ /* 0x000fce00000010ff */
.L_x_3787:
[----:B------:R-:W0:Y:S01]  /*5360*/  @P0 LDC.64 R92, c[0x0][0x478] ;  /* 0x00011e00ff5c0b82 */ /* 0x000e220000000a00 */
[----:B------:R-:W-:-:S04]  /*5370*/  IMAD.WIDE.U32 R100, R197, 0x10, R96 ;  /* 0x00000010c5647825 */ /* 0x000fc800078e0060 */
        /* <DEDUP_REMOVED lines=8> */
[----:B0-----:R-:W-:-:S04]  /*5400*/  @P0 IMAD.WIDE.U32 R98, R197, 0x20, R92 ;  /* 0x00000020c5620825 */ /* 0x001fc800078e005c */
[----:B------:R-:W-:Y:S01]  /*5410*/  IMAD.WIDE.U32 R92, R154, 0x10, R110 ;  /* 0x000000109a5c7825 */ /* 0x000fe200078e006e */
[----:B------:R0:W-:Y:S04]  /*5420*/  @P0 STG.E.128 desc[UR8][R98.64], R60 ;  /* 0x0000003c62000986 */ /* 0x0001e8000c101d08 */
[----:B------:R0:W-:Y:S04]  /*5430*/  @P0 STG.E.128 desc[UR8][R98.64+0x10], R64 ;  /* 0x0000104062000986 */ /* 0x0001e8000c101d08 */
[----:B------:R0:W-:Y:S04]  /*5440*/  STG.E.128 desc[UR8][R100.64], R88 ;  /* 0x0000005864007986 */ /* 0x0001e8000c101d08 */
[----:B------:R-:W5:Y:S01]  /*5450*/  LDG.E.128 R92, desc[UR8][R92.64] ;  /* 0x000000085c5c7981 */ /* 0x000f62000c1e1d00 */
[----:B------:R-:W-:Y:S05]  /*5460*/  @!P2 BRA `(.L_x_3789) ;  /* 0x0000000c0038a947 */ /* 0x000fea0003800000 */
[----:B------:R-:W-:Y:S05]  /*5470*/  @!P0 BRA `(.L_x_3790) ;  /* 0x0000000400948947 */ /* 0x000fea0003800000 */
[-CC-:B------:R-:W-:Y:S01]  /*5480*/  FFMA.FTZ R113, R113, R104.reuse, R103.reuse ;  /* 0x0000006871717223 */ /* 0x180fe20000010067 */
[----:B------:R-:W-:Y:S01]  /*5490*/  LOP3.LUT P2, RZ, R108, 0xff, RZ, 0xc0, !PT ;  /* 0x000000ff6cff7812 */ /* 0x000fe2000784c0ff */
[-C--:B------:R-:W-:Y:S01]  /*54a0*/  FFMA.FTZ R112, R112, R104.reuse, R103 ;  /* 0x0000006870707223 */ /* 0x080fe20000010067 */
[----:B------:R-:W-:Y:S01]  /*54b0*/  LOP3.LUT P5, RZ, R108, 0xff00, RZ, 0xc0, !PT ;  /* 0x0000ff006cff7812 */ /* 0x000fe200078ac0ff */
[----:B------:R-:W-:Y:S01]  /*54c0*/  FADD.FTZ R113, R114, -R113 ;  /* 0x8000007172717221 */ /* 0x000fe20000010000 */
[----:B0-----:R-:W-:Y:S01]  /*54d0*/  CS2R R98, SRZ ;  /* 0x0000000000627805 */ /* 0x001fe2000001ff00 */
[----:B------:R-:W-:Y:S01]  /*54e0*/  FADD.FTZ R112, R117, -R112 ;  /* 0x8000007075707221 */ /* 0x000fe20000010000 */
[----:B------:R-:W-:Y:S01]  /*54f0*/  CS2R R88, SRZ ;  /* 0x0000000000587805 */ /* 0x000fe2000001ff00 */
[----:B------:R-:W-:Y:S01]  /*5500*/  FFMA.FTZ R60, R195, R113, R84 ;  /* 0x00000071c33c7223 */ /* 0x000fe20000010054 */
[-CC-:B------:R-:W-:Y:S01]  /*5510*/  FFMA.FTZ R115, R115, R104.reuse, R103.reuse ;  /* 0x0000006873737223 */ /* 0x180fe20000010067 */
[----:B------:R-:W-:Y:S01]  /*5520*/  FFMA.FTZ R116, R116, R104, R103 ;  /* 0x0000006874747223 */ /* 0x000fe20000010067 */
[----:B------:R-:W-:Y:S01]  /*5530*/  LOP3.LUT P3, RZ, R108, 0xff000000, RZ, 0xc0, !PT ;  /* 0xff0000006cff7812 */ /* 0x000fe2000786c0ff */
[----:B------:R-:W-:Y:S01]  /*5540*/  FMUL.FTZ R0, R60, R102 ;  /* 0x000000663c007220 */ /* 0x000fe20000410000 */
[----:B------:R-:W-:Y:S01]  /*5550*/  FADD.FTZ R115, R118, -R115 ;  /* 0x8000007376737221 */ /* 0x000fe20000010000 */
[----:B-----5:R-:W-:Y:S01]  /*5560*/  @P2 SHF.L.U32 R61, R92, 0x10, RZ ;  /* 0x000000105c3d2819 */ /* 0x020fe200000006ff */
[----:B------:R-:W-:Y:S01]  /*5570*/  FADD.FTZ R116, R121, -R116 ;  /* 0x8000007479747221 */ /* 0x000fe20000010000 */
[----:B------:R-:W-:Y:S01]  /*5580*/  FMUL.FTZ R0, R0, UR6 ;  /* 0x0000000600007c20 */ /* 0x000fe20008410000 */
[----:B------:R-:W-:-:S02]  /*5590*/  @P2 SHF.L.U32 R62, R44, 0x10, RZ ;  /* 0x000000102c3e2819 */ /* 0x000fc400000006ff */
[----:B------:R-:W-:Y:S02]  /*55a0*/  CS2R R90, SRZ ;  /* 0x00000000005a7805 */ /* 0x000fe4000001ff00 */
[----:B------:R-:W-:Y:S01]  /*55b0*/  @P5 PRMT R92, R92, 0x7632, R92 ;  /* 0x000076325c5c5816 */ /* 0x000fe2000000005c */
[C---:B------:R-:W-:Y:S01]  /*55c0*/  @P2 FMUL.FTZ R99, R0.reuse, R61 ;  /* 0x0000003d00632220 */ /* 0x040fe20000410000 */
[C---:B------:R-:W-:Y:S01]  /*55d0*/  FFMA.FTZ R61, R195.reuse, R112, R85 ;  /* 0x00000070c33d7223 */ /* 0x040fe20000010055 */
[----:B------:R-:W-:Y:S01]  /*55e0*/  @P2 FMUL.FTZ R88, R0, R62 ;  /* 0x0000003e00582220 */ /* 0x000fe20000410000 */
[----:B------:R-:W-:Y:S01]  /*55f0*/  LOP3.LUT P2, RZ, R108, 0xff0000, RZ, 0xc0, !PT ;  /* 0x00ff00006cff7812 */ /* 0x000fe2000784c0ff */
[----:B------:R-:W-:Y:S01]  /*5600*/  FFMA.FTZ R62, R195, R115, R86 ;  /* 0x00000073c33e7223 */ /* 0x000fe20000010056 */
[-C--:B------:R-:W-:Y:S01]  /*5610*/  FMUL.FTZ R63, R61, R102.reuse ;  /* 0x000000663d3f7220 */ /* 0x080fe20000410000 */
[----:B------:R-:W-:Y:S01]  /*5620*/  @P5 SHF.L.U32 R64, R178, 0x10, RZ ;  /* 0x00000010b2405819 */ /* 0x000fe200000006ff */
[----:B------:R-:W-:Y:S01]  /*5630*/  HFMA2 R0, -RZ, RZ, 0, 0 ;  /* 0x00000000ff007431 */ /* 0x000fe200000001ff */
[----:B------:R-:W-:Y:S01]  /*5640*/  @P5 SHF.L.U32 R92, R92, 0x10, RZ ;  /* 0x000000105c5c5819 */ /* 0x000fe200000006ff */
[----:B------:R-:W-:Y:S01]  /*5650*/  FMUL.FTZ R63, R63, UR6 ;  /* 0x000000063f3f7c20 */ /* 0x000fe20008410000 */
[----:B------:R-:W-:Y:S01]  /*5660*/  FMUL.FTZ R65, R62, R102 ;  /* 0x000000663e417220 */ /* 0x000fe20000410000 */
[----:B------:R-:W-:Y:S01]  /*5670*/  FFMA.FTZ R119, R119, R104, R103 ;  /* 0x0000006877777223 */ /* 0x000fe20000010067 */
[----:B------:R-:W-:Y:S01]  /*5680*/  CS2R R100, SRZ ;  /* 0x0000000000647805 */ /* 0x000fe2000001ff00 */
[C---:B------:R-:W-:Y:S01]  /*5690*/  @P5 FMUL.FTZ R0, R63.reuse, R92 ;  /* 0x0000005c3f005220 */ /* 0x040fe20000410000 */
[----:B------:R-:W-:Y:S01]  /*56a0*/  @P5 FMUL.FTZ R91, R63, R64 ;  /* 0x000000403f5b5220 */ /* 0x000fe20000410000 */
[----:B------:R-:W-:Y:S01]  /*56b0*/  FFMA.FTZ R63, R195, R116, R87 ;  /* 0x00000074c33f7223 */ /* 0x000fe20000010057 */
[----:B------:R-:W-:Y:S01]  /*56c0*/  @P2 SHF.L.U32 R66, R93, 0x10, RZ ;  /* 0x000000105d422819 */ /* 0x000fe200000006ff */
[----:B------:R-:W-:Y:S01]  /*56d0*/  FMUL.FTZ R67, R65, UR6 ;  /* 0x0000000641437c20 */ /* 0x000fe20008410000 */
[----:B------:R-:W-:Y:S01]  /*56e0*/  @P3 PRMT R93, R93, 0x7632, R93 ;  /* 0x000076325d5d3816 */ /* 0x000fe2000000005d */
[----:B------:R-:W-:Y:S01]  /*56f0*/  FMUL.FTZ R65, R63, R102 ;  /* 0x000000663f417220 */ /* 0x000fe20000410000 */
[----:B------:R-:W-:Y:S01]  /*5700*/  @P2 SHF.L.U32 R64, R45, 0x10, RZ ;  /* 0x000000102d402819 */ /* 0x000fe200000006ff */
[----:B------:R-:W-:Y:S01]  /*5710*/  @P2 FMUL.FTZ R101, R67, R66 ;  /* 0x0000004243652220 */ /* 0x000fe20000410000 */
[----:B------:R-:W-:Y:S01]  /*5720*/  LOP3.LUT P6, RZ, R109, 0xff, RZ, 0xc0, !PT ;  /* 0x000000ff6dff7812 */ /* 0x000fe200078cc0ff */
[----:B------:R-:W-:Y:S01]  /*5730*/  FMUL.FTZ R66, R65, UR6 ;  /* 0x0000000641427c20 */ /* 0x000fe20008410000 */
[----:B------:R-:W-:Y:S01]  /*5740*/  FADD.FTZ R119, R120, -R119 ;  /* 0x8000007778777221 */ /* 0x000fe20000010000 */
[----:B------:R-:W-:Y:S01]  /*5750*/  @P3 SHF.L.U32 R93, R93, 0x10, RZ ;  /* 0x000000105d5d3819 */ /* 0x000fe200000006ff */
[----:B------:R-:W-:Y:S01]  /*5760*/  @P2 FMUL.FTZ R89, R67, R64 ;  /* 0x0000004043592220 */ /* 0x000fe20000410000 */
[----:B------:R-:W-:Y:S01]  /*5770*/  @P3 SHF.L.U32 R65, R177, 0x10, RZ ;  /* 0x00000010b1413819 */ /* 0x000fe200000006ff */
[----:B------:R-:W-:Y:S01]  /*5780*/  FFMA.FTZ R64, R195, R119, R56 ;  /* 0x00000077c3407223 */ /* 0x000fe20000010038 */
[----:B------:R-:W-:Y:S01]  /*5790*/  ISETP.GE.U32.AND P2, PT, R108, RZ, PT ;  /* 0x000000ff6c00720c */ /* 0x000fe20003f46070 */
[C---:B------:R-:W-:Y:S01]  /*57a0*/  @P3 FMUL.FTZ R98, R66.reuse, R93 ;  /* 0x0000005d42623220 */ /* 0x040fe20000410000 */
[----:B------:R-:W-:Y:S01]  /*57b0*/  MOV R92, RZ ;  /* 0x000000ff005c7202 */ /* 0x000fe20000000f00 */
[----:B------:R-:W-:Y:S01]  /*57c0*/  @P3 FMUL.FTZ R92, R66, R65 ;  /* 0x00000041425c3220 */ /* 0x000fe20000410000 */
[C---:B------:R-:W-:Y:S01]  /*57d0*/  LOP3.LUT P5, RZ, R109.reuse, 0xff00, RZ, 0xc0, !PT ;  /* 0x0000ff006dff7812 */ /* 0x040fe200078ac0ff */
[--C-:B------:R-:W-:Y:S01]  /*57e0*/  FFMA.FTZ R122, R122, R104, R103.reuse ;  /* 0x000000687a7a7223 */ /* 0x100fe20000010067 */
[C---:B------:R-:W-:Y:S01]  /*57f0*/  LOP3.LUT P3, RZ, R109.reuse, 0xff0000, RZ, 0xc0, !PT ;  /* 0x00ff00006dff7812 */ /* 0x040fe2000786c0ff */
[----:B------:R-:W-:Y:S01]  /*5800*/  FMUL.FTZ R66, R64, R102 ;  /* 0x0000006640427220 */ /* 0x000fe20000410000 */
[----:B------:R-:W-:Y:S01]  /*5810*/  ISETP.GE.U32.AND.EX P2, PT, R109, 0x1000000, PT, P2 ;  /* 0x010000006d00780c */ /* 0x000fe20003f46120 */
[-CC-:B------:R-:W-:Y:S01]  /*5820*/  FFMA.FTZ R201, R201, R104.reuse, R103.reuse ;  /* 0x00000068c9c97223 */ /* 0x180fe20000010067 */
[----:B------:R-:W-:Y:S01]  /*5830*/  FFMA.FTZ R103, R198, R104, R103 ;  /* 0x00000068c6677223 */ /* 0x000fe20000010067 */
[----:B------:R-:W-:Y:S01]  /*5840*/  @P6 SHF.L.U32 R67, R94, 0x10, RZ ;  /* 0x000000105e436819 */ /* 0x000fe200000006ff */
[----:B------:R-:W-:Y:S01]  /*5850*/  FADD.FTZ R122, R123, -R122 ;  /* 0x8000007a7b7a7221 */ /* 0x000fe20000010000 */
[----:B------:R-:W-:Y:S01]  /*5860*/  @P6 SHF.L.U32 R93, R46, 0x10, RZ ;  /* 0x000000102e5d6819 */ /* 0x000fe200000006ff */
[----:B------:R-:W-:Y:S01]  /*5870*/  FMUL.FTZ R66, R66, UR6 ;  /* 0x0000000642427c20 */ /* 0x000fe20008410000 */
[----:B------:R-:W-:Y:S01]  /*5880*/  FADD.FTZ R201, R194, -R201 ;  /* 0x800000c9c2c97221 */ /* 0x000fe20000010000 */
[----:B------:R-:W-:Y:S01]  /*5890*/  FADD.FTZ R196, R196, -R103 ;  /* 0x80000067c4c47221 */ /* 0x000fe20000010000 */
[----:B------:R-:W-:-:S02]  /*58a0*/  HFMA2 R103, -RZ, RZ, 0, 0 ;  /* 0x00000000ff677431 */ /* 0x000fc400000001ff */
[C---:B------:R-:W-:Y:S01]  /*58b0*/  FFMA.FTZ R65, R195.reuse, R122, R57 ;  /* 0x0000007ac3417223 */ /* 0x040fe20000010039 */
[C---:B------:R-:W-:Y:S01]  /*58c0*/  @P6 FMUL.FTZ R103, R66.reuse, R67 ;  /* 0x0000004342676220 */ /* 0x040fe20000410000 */
[----:B------:R-:W-:Y:S01]  /*58d0*/  @P6 FMUL.FTZ R90, R66, R93 ;  /* 0x0000005d425a6220 */ /* 0x000fe20000410000 */
[C---:B------:R-:W-:Y:S01]  /*58e0*/  FFMA.FTZ R66, R195.reuse, R201, R58 ;  /* 0x000000c9c3427223 */ /* 0x040fe2000001003a */
[----:B------:R-:W-:Y:S01]  /*58f0*/  FFMA.FTZ R67, R195, R196, R59 ;  /* 0x000000c4c3437223 */ /* 0x000fe2000001003b */
[----:B------:R-:W-:Y:S01]  /*5900*/  @P5 PRMT R104, R94, 0x7632, R104 ;  /* 0x000076325e685816 */ /* 0x000fe20000000068 */
[-C--:B------:R-:W-:Y:S01]  /*5910*/  FMUL.FTZ R94, R65, R102.reuse ;  /* 0x00000066415e7220 */ /* 0x080fe20000410000 */
[C---:B------:R-:W-:Y:S01]  /*5920*/  @P3 SHF.L.U32 R106, R95.reuse, 0x10, RZ ;  /* 0x000000105f6a3819 */ /* 0x040fe200000006ff */
[----:B------:R-:W-:Y:S01]  /*5930*/  HFMA2 R107, -RZ, RZ, 0, 0 ;  /* 0x00000000ff6b7431 */ /* 0x000fe200000001ff */
[----:B------:R-:W-:Y:S01]  /*5940*/  @P2 PRMT R109, R95, 0x7632, R109 ;  /* 0x000076325f6d2816 */ /* 0x000fe2000000006d */
[-C--:B------:R-:W-:Y:S01]  /*5950*/  FMUL.FTZ R95, R66, R102.reuse ;  /* 0x00000066425f7220 */ /* 0x080fe20000410000 */
[----:B------:R-:W-:Y:S01]  /*5960*/  FMUL.FTZ R102, R67, R102 ;  /* 0x0000006643667220 */ /* 0x000fe20000410000 */
[----:B------:R-:W-:Y:S01]  /*5970*/  FMUL.FTZ R113, R94, UR6 ;  /* 0x000000065e717c20 */ /* 0x000fe20008410000 */
[----:B------:R-:W-:Y:S01]  /*5980*/  @P5 SHF.L.U32 R94, R176, 0x10, RZ ;  /* 0x00000010b05e5819 */ /* 0x000fe200000006ff */
[----:B------:R-:W-:Y:S01]  /*5990*/  FMUL.FTZ R95, R95, UR6 ;  /* 0x000000065f5f7c20 */ /* 0x000fe20008410000 */
[----:B------:R-:W-:Y:S01]  /*59a0*/  @P3 SHF.L.U32 R108, R47, 0x10, RZ ;  /* 0x000000102f6c3819 */ /* 0x000fe200000006ff */
[----:B------:R-:W-:Y:S01]  /*59b0*/  FMUL.FTZ R102, R102, UR6 ;  /* 0x0000000666667c20 */ /* 0x000fe20008410000 */
[----:B------:R-:W-:-:S02]  /*59c0*/  @P2 SHF.L.U32 R111, R175, 0x10, RZ ;  /* 0x00000010af6f2819 */ /* 0x000fc400000006ff */
[----:B------:R-:W-:Y:S01]  /*59d0*/  @P5 SHF.L.U32 R104, R104, 0x10, RZ ;  /* 0x0000001068685819 */ /* 0x000fe200000006ff */
[----:B------:R-:W-:Y:S01]  /*59e0*/  @P3 FMUL.FTZ R107, R95, R108 ;  /* 0x0000006c5f6b3220 */ /* 0x000fe20000410000 */
[----:B------:R-:W-:Y:S01]  /*59f0*/  MOV R93, RZ ;  /* 0x000000ff005d7202 */ /* 0x000fe20000000f00 */
[----:B------:R-:W-:Y:S01]  /*5a00*/  @P5 FMUL.FTZ R93, R113, R94 ;  /* 0x0000005e715d5220 */ /* 0x000fe20000410000 */
[----:B------:R-:W-:Y:S01]  /*5a10*/  MOV R110, RZ ;  /* 0x000000ff006e7202 */ /* 0x000fe20000000f00 */
[C---:B------:R-:W-:Y:S01]  /*5a20*/  @P2 FMUL.FTZ R110, R102.reuse, R111 ;  /* 0x0000006f666e2220 */ /* 0x040fe20000410000 */
[----:B------:R-:W-:Y:S01]  /*5a30*/  @P2 SHF.L.U32 R109, R109, 0x10, RZ ;  /* 0x000000106d6d2819 */ /* 0x000fe200000006ff */
[----:B------:R-:W-:Y:S01]  /*5a40*/  @P5 FMUL.FTZ R100, R113, R104 ;  /* 0x0000006871645220 */ /* 0x000fe20000410000 */
[----:B------:R-:W-:Y:S02]  /*5a50*/  CS2R R104, SRZ ;  /* 0x0000000000687805 */ /* 0x000fe4000001ff00 */
[----:B------:R-:W-:Y:S01]  /*5a60*/  F2FP.BF16.F32.PACK_AB R88, R91, R88 ;  /* 0x000000585b58723e */ /* 0x000fe200000010ff */
[----:B------:R-:W-:Y:S01]  /*5a70*/  @P3 FMUL.FTZ R105, R95, R106 ;  /* 0x0000006a5f693220 */ /* 0x000fe20000410000 */
[----:B------:R-:W-:Y:S01]  /*5a80*/  @P2 FMUL.FTZ R104, R102, R109 ;  /* 0x0000006d66682220 */ /* 0x000fe20000410000 */
[----:B------:R-:W-:-:S02]  /*5a90*/  F2FP.BF16.F32.PACK_AB R90, R93, R90 ;  /* 0x0000005a5d5a723e */ /* 0x000fc400000010ff */
[----:B------:R-:W-:Y:S02]  /*5aa0*/  F2FP.BF16.F32.PACK_AB R89, R92, R89 ;  /* 0x000000595c59723e */ /* 0x000fe400000010ff */
[----:B------:R-:W-:Y:S01]  /*5ab0*/  F2FP.BF16.F32.PACK_AB R91, R110, R107 ;  /* 0x0000006b6e5b723e */ /* 0x000fe200000010ff */
[----:B------:R-:W-:Y:S06]  /*5ac0*/  BRA `(.L_x_3791) ;  /* 0x0000001000d87947 */ /* 0x000fec0003800000 */
.L_x_3790:
[-CC-:B------:R-:W-:Y:S01]  /*5ad0*/  FFMA.FTZ R113, R113, R104.reuse, R103.reuse ;  /* 0x0000006871717223 */ /* 0x180fe20000010067 */
[----:B------:R-:W-:Y:S01]  /*5ae0*/  LOP3.LUT P2, RZ, R108, 0xff, RZ, 0xc0, !PT ;  /* 0x000000ff6cff7812 */ /* 0x000fe2000784c0ff */
[-C--:B------:R-:W-:Y:S01]  /*5af0*/  FFMA.FTZ R112, R112, R104.reuse, R103 ;  /* 0x0000006870707223 */ /* 0x080fe20000010067 */
[----:B------:R-:W-:Y:S01]  /*5b00*/  LOP3.LUT P3, RZ, R108, 0xff00, RZ, 0xc0, !PT ;  /* 0x0000ff006cff7812 */ /* 0x000fe2000786c0ff */
[----:B------:R-:W-:Y:S01]  /*5b10*/  FADD.FTZ R113, R114, -R113 ;  /* 0x8000007172717221 */ /* 0x000fe20000010000 */
[----:B------:R-:W-:Y:S01]  /*5b20*/  LOP3.LUT P6, RZ, R108, 0xff000000, RZ, 0xc0, !PT ;  /* 0xff0000006cff7812 */ /* 0x000fe200078cc0ff */
[----:B------:R-:W-:Y:S01]  /*5b30*/  FADD.FTZ R112, R117, -R112 ;  /* 0x8000007075707221 */ /* 0x000fe20000010000 */
[-CC-:B------:R-:W-:Y:S01]  /*5b40*/  FFMA.FTZ R116, R116, R104.reuse, R103.reuse ;  /* 0x0000006874747223 */ /* 0x180fe20000010067 */
[----:B------:R-:W-:Y:S01]  /*5b50*/  FFMA.FTZ R113, R195, R113, R84 ;  /* 0x00000071c3717223 */ /* 0x000fe20000010054 */
[----:B------:R-:W-:Y:S01]  /*5b60*/  FFMA.FTZ R115, R115, R104, R103 ;  /* 0x0000006873737223 */ /* 0x000fe20000010067 */
[----:B0-----:R-:W-:Y:S01]  /*5b70*/  FFMA.FTZ R89, R195, R112, R85 ;  /* 0x00000070c3597223 */ /* 0x001fe20000010055 */
[----:B------:R-:W-:Y:S01]  /*5b80*/  LOP3.LUT P5, RZ, R108, 0xff0000, RZ, 0xc0, !PT ;  /* 0x00ff00006cff7812 */ /* 0x000fe200078ac0ff */
[----:B------:R-:W-:Y:S01]  /*5b90*/  FMUL.FTZ R88, R102, R113 ;  /* 0x0000007166587220 */ /* 0x000fe20000410000 */
[----:B------:R-:W-:Y:S01]  /*5ba0*/  FADD.FTZ R116, R121, -R116 ;  /* 0x8000007479747221 */ /* 0x000fe20000010000 */
[----:B------:R-:W-:Y:S01]  /*5bb0*/  @P2 SHF.L.U32 R105, R44, 0x10, RZ ;  /* 0x000000102c692819 */ /* 0x000fe200000006ff */
[----:B------:R-:W-:Y:S01]  /*5bc0*/  FMUL.FTZ R89, R102, R89 ;  /* 0x0000005966597220 */ /* 0x000fe20000410000 */
[----:B------:R-:W-:Y:S01]  /*5bd0*/  FMUL.FTZ R88, R88, UR6 ;  /* 0x0000000658587c20 */ /* 0x000fe20008410000 */
[----:B------:R-:W-:Y:S01]  /*5be0*/  FADD.FTZ R115, R118, -R115 ;  /* 0x8000007376737221 */ /* 0x000fe20000010000 */
[----:B------:R-:W-:Y:S01]  /*5bf0*/  HFMA2 R91, -RZ, RZ, 0, 0 ;  /* 0x00000000ff5b7431 */ /* 0x000fe200000001ff */
[C---:B-----5:R-:W-:Y:S01]  /*5c00*/  @P2 SHF.L.U32 R101, R92.reuse, 0x10, RZ ;  /* 0x000000105c652819 */ /* 0x060fe200000006ff */
[----:B------:R-:W-:Y:S01]  /*5c10*/  @P2 FMUL.FTZ R91, R105, R88 ;  /* 0x00000058695b2220 */ /* 0x000fe20000410000 */
[----:B------:R-:W-:Y:S01]  /*5c20*/  FMUL.FTZ R100, R89, UR6 ;  /* 0x0000000659647c20 */ /* 0x000fe20008410000 */
[C---:B------:R-:W-:Y:S01]  /*5c30*/  FFMA.FTZ R105, R195.reuse, R116, R87 ;  /* 0x00000074c3697223 */ /* 0x040fe20000010057 */
        /* <DEDUP_REMOVED lines=13> */
[----:B------:R-:W-:Y:S01]  /*5d10*/  @P2 FMUL.FTZ R99, R101, R88 ;  /* 0x0000005865632220 */ /* 0x000fe20000410000 */
[----:B------:R-:W-:Y:S01]  /*5d20*/  MOV R0, RZ ;  /* 0x000000ff00007202 */ /* 0x000fe20000000f00 */
[----:B------:R-:W-:Y:S01]  /*5d30*/  @P3 FMUL.FTZ R0, R107, R100 ;  /* 0x000000646b003220 */ /* 0x000fe20000410000 */
[----:B------:R-:W-:Y:S01]  /*5d40*/  MOV R107, RZ ;  /* 0x000000ff006b7202 */ /* 0x000fe20000000f00 */
[----:B------:R-:W-:Y:S01]  /*5d50*/  HFMA2 R92, -RZ, RZ, 0, 0 ;  /* 0x00000000ff5c7431 */ /* 0x000fe200000001ff */
[----:B------:R-:W-:Y:S01]  /*5d60*/  MOV R101, RZ ;  /* 0x000000ff00657202 */ /* 0x000fe20000000f00 */
[-C--:B------:R-:W-:Y:S01]  /*5d70*/  @P6 FMUL.FTZ R98, R111, R90.reuse ;  /* 0x0000005a6f626220 */ /* 0x080fe20000410000 */
[----:B------:R-:W-:Y:S01]  /*5d80*/  @P3 SHF.L.U32 R93, R178, 0x10, RZ ;  /* 0x00000010b25d3819 */ /* 0x000fe200000006ff */
[----:B------:R-:W-:Y:S01]  /*5d90*/  @P6 FMUL.FTZ R107, R105, R90 ;  /* 0x0000005a696b6220 */ /* 0x000fe20000410000 */
[-C--:B------:R-:W-:Y:S01]  /*5da0*/  @P5 FMUL.FTZ R101, R106, R89.reuse ;  /* 0x000000596a655220 */ /* 0x080fe20000410000 */
[----:B------:R-:W-:Y:S01]  /*5db0*/  @P5 FMUL.FTZ R92, R110, R89 ;  /* 0x000000596e5c5220 */ /* 0x000fe20000410000 */
[C---:B------:R-:W-:Y:S01]  /*5dc0*/  LOP3.LUT P6, RZ, R109.reuse, 0xff, RZ, 0xc0, !PT ;  /* 0x000000ff6dff7812 */ /* 0x040fe200078cc0ff */
[----:B------:R-:W-:Y:S01]  /*5dd0*/  HFMA2 R88, -RZ, RZ, 0, 0 ;  /* 0x00000000ff587431 */ /* 0x000fe200000001ff */
[----:B------:R-:W-:Y:S01]  /*5de0*/  ISETP.GE.U32.AND P2, PT, R108, RZ, PT ;  /* 0x000000ff6c00720c */ /* 0x000fe20003f46070 */
[--C-:B------:R-:W-:Y:S01]  /*5df0*/  FFMA.FTZ R122, R122, R104, R103.reuse ;  /* 0x000000687a7a7223 */ /* 0x100fe20000010067 */
[----:B------:R-:W-:Y:S01]  /*5e00*/  LOP3.LUT P5, RZ, R109, 0xff00, RZ, 0xc0, !PT ;  /* 0x0000ff006dff7812 */ /* 0x000fe200078ac0ff */
[----:B------:R-:W-:Y:S01]  /*5e10*/  @P3 FMUL.FTZ R88, R93, R100 ;  /* 0x000000645d583220 */ /* 0x000fe20000410000 */
[----:B------:R-:W-:Y:S01]  /*5e20*/  LOP3.LUT P3, RZ, R109, 0xff0000, RZ, 0xc0, !PT ;  /* 0x00ff00006dff7812 */ /* 0x000fe2000786c0ff */
[-CC-:B------:R-:W-:Y:S01]  /*5e30*/  FFMA.FTZ R119, R119, R104.reuse, R103.reuse ;  /* 0x0000006877777223 */ /* 0x180fe20000010067 */
[----:B------:R-:W-:Y:S01]  /*5e40*/  ISETP.GE.U32.AND.EX P2, PT, R109, 0x1000000, PT, P2 ;  /* 0x010000006d00780c */ /* 0x000fe20003f46120 */
[----:B------:R-:W-:Y:S01]  /*5e50*/  FADD.FTZ R122, R123, -R122 ;  /* 0x8000007a7b7a7221 */ /* 0x000fe20000010000 */
[-CC-:B------:R-:W-:Y:S01]  /*5e60*/  FFMA.FTZ R201, R201, R104.reuse, R103.reuse ;  /* 0x00000068c9c97223 */ /* 0x180fe20000010067 */
[----:B------:R-:W-:Y:S01]  /*5e70*/  FFMA.FTZ R103, R198, R104, R103 ;  /* 0x00000068c6677223 */ /* 0x000fe20000010067 */
[----:B------:R-:W-:Y:S01]  /*5e80*/  FADD.FTZ R119, R120, -R119 ;  /* 0x8000007778777221 */ /* 0x000fe20000010000 */
[C---:B------:R-:W-:Y:S01]  /*5e90*/  FFMA.FTZ R93, R195.reuse, R122, R57 ;  /* 0x0000007ac35d7223 */ /* 0x040fe20000010039 */
[----:B------:R-:W-:Y:S01]  /*5ea0*/  FADD.FTZ R201, R194, -R201 ;  /* 0x800000c9c2c97221 */ /* 0x000fe20000010000 */
[----:B------:R-:W-:Y:S01]  /*5eb0*/  @P6 SHF.L.U32 R104, R94, 0x10, RZ ;  /* 0x000000105e686819 */ /* 0x000fe200000006ff */
[----:B------:R-:W-:Y:S01]  /*5ec0*/  FADD.FTZ R196, R196, -R103 ;  /* 0x80000067c4c47221 */ /* 0x000fe20000010000 */
[----:B------:R-:W-:Y:S01]  /*5ed0*/  @P5 PRMT R94, R94, 0x7632, R94 ;  /* 0x000076325e5e5816 */ /* 0x000fe2000000005e */
[C---:B------:R-:W-:Y:S01]  /*5ee0*/  FFMA.FTZ R89, R195.reuse, R119, R56 ;  /* 0x00000077c3597223 */ /* 0x040fe20000010038 */
[C---:B------:R-:W-:Y:S01]  /*5ef0*/  FMUL.FTZ R93, R102.reuse, R93 ;  /* 0x0000005d665d7220 */ /* 0x040fe20000410000 */
[C---:B------:R-:W-:Y:S01]  /*5f00*/  FFMA.FTZ R201, R195.reuse, R201, R58 ;  /* 0x000000c9c3c97223 */ /* 0x040fe2000001003a */
[----:B------:R-:W-:Y:S01]  /*5f10*/  FFMA.FTZ R195, R195, R196, R59 ;  /* 0x000000c4c3c37223 */ /* 0x000fe2000001003b */
[C---:B------:R-:W-:Y:S01]  /*5f20*/  @P3 SHF.L.U32 R109, R95.reuse, 0x10, RZ ;  /* 0x000000105f6d3819 */ /* 0x040fe200000006ff */
[----:B------:R-:W-:Y:S01]  /*5f30*/  FMUL.FTZ R89, R102, R89 ;  /* 0x0000005966597220 */ /* 0x000fe20000410000 */
[----:B------:R-:W-:Y:S01]  /*5f40*/  @P2 PRMT R110, R95, 0x7632, R110 ;  /* 0x000076325f6e2816 */ /* 0x000fe2000000006e */
[----:B------:R-:W-:Y:S01]  /*5f50*/  FMUL.FTZ R95, R93, UR6 ;  /* 0x000000065d5f7c20 */ /* 0x000fe20008410000 */
[----:B------:R-:W-:Y:S01]  /*5f60*/  @P5 SHF.L.U32 R108, R94, 0x10, RZ ;  /* 0x000000105e6c5819 */ /* 0x000fe200000006ff */
[----:B------:R-:W-:Y:S01]  /*5f70*/  FMUL.FTZ R94, R102, R201 ;  /* 0x000000c9665e7220 */ /* 0x000fe20000410000 */
[----:B------:R-:W-:Y:S01]  /*5f80*/  HFMA2 R100, -RZ, RZ, 0, 0 ;  /* 0x00000000ff647431 */ /* 0x000fe200000001ff */
[----:B------:R-:W-:Y:S01]  /*5f90*/  @P6 SHF.L.U32 R106, R46, 0x10, RZ ;  /* 0x000000102e6a6819 */ /* 0x000fe200000006ff */
[----:B------:R-:W-:Y:S01]  /*5fa0*/  FMUL.FTZ R102, R102, R195 ;  /* 0x000000c366667220 */ /* 0x000fe20000410000 */
[----:B------:R-:W-:Y:S01]  /*5fb0*/  FMUL.FTZ R89, R89, UR6 ;  /* 0x0000000659597c20 */ /* 0x000fe20008410000 */
[----:B------:R-:W-:Y:S01]  /*5fc0*/  @P5 FMUL.FTZ R100, R108, R95 ;  /* 0x0000005f6c645220 */ /* 0x000fe20000410000 */
[----:B------:R-:W-:Y:S01]  /*5fd0*/  @P5 SHF.L.U32 R108, R176, 0x10, RZ ;  /* 0x00000010b06c5819 */ /* 0x000fe200000006ff */
[----:B------:R-:W-:Y:S01]  /*5fe0*/  HFMA2 R103, -RZ, RZ, 0, 0 ;  /* 0x00000000ff677431 */ /* 0x000fe200000001ff */
[----:B------:R-:W-:Y:S01]  /*5ff0*/  @P3 SHF.L.U32 R111, R47, 0x10, RZ ;  /* 0x000000102f6f3819 */ /* 0x000fe200000006ff */
[----:B------:R-:W-:Y:S01]  /*6000*/  FMUL.FTZ R94, R94, UR6 ;  /* 0x000000065e5e7c20 */ /* 0x000fe20008410000 */
[----:B------:R-:W-:Y:S01]  /*6010*/  @P2 SHF.L.U32 R115, R175, 0x10, RZ ;  /* 0x00000010af732819 */ /* 0x000fe200000006ff */
[----:B------:R-:W-:Y:S01]  /*6020*/  FMUL.FTZ R102, R102, UR6 ;  /* 0x0000000666667c20 */ /* 0x000fe20008410000 */
[----:B------:R-:W-:Y:S01]  /*6030*/  MOV R90, RZ ;  /* 0x000000ff005a7202 */ /* 0x000fe20000000f00 */
[-C--:B------:R-:W-:Y:S01]  /*6040*/  @P6 FMUL.FTZ R103, R104, R89.reuse ;  /* 0x0000005968676220 */ /* 0x080fe20000410000 */
[----:B------:R-:W-:Y:S01]  /*6050*/  @P6 FMUL.FTZ R90, R106, R89 ;  /* 0x000000596a5a6220 */ /* 0x000fe20000410000 */
[----:B------:R-:W-:Y:S01]  /*6060*/  MOV R89, RZ ;  /* 0x000000ff00597202 */ /* 0x000fe20000000f00 */
[----:B------:R-:W-:Y:S01]  /*6070*/  HFMA2 R93, -RZ, RZ, 0, 0 ;  /* 0x00000000ff5d7431 */ /* 0x000fe200000001ff */
[----:B------:R-:W-:Y:S01]  /*6080*/  MOV R106, RZ ;  /* 0x000000ff006a7202 */ /* 0x000fe20000000f00 */
[----:B------:R-:W-:Y:S01]  /*6090*/  @P5 FMUL.FTZ R89, R108, R95 ;  /* 0x0000005f6c595220 */ /* 0x000fe20000410000 */
[----:B------:R-:W-:Y:S01]  /*60a0*/  @P2 SHF.L.U32 R113, R110, 0x10, RZ ;  /* 0x000000106e712819 */ /* 0x000fe200000006ff */
[----:B------:R-:W-:Y:S01]  /*60b0*/  @P3 FMUL.FTZ R93, R111, R94 ;  /* 0x0000005e6f5d3220 */ /* 0x000fe20000410000 */
[----:B------:R-:W-:Y:S01]  /*60c0*/  @P2 FMUL.FTZ R106, R115, R102 ;  /* 0x00000066736a2220 */ /* 0x000fe20000410000 */
[----:B------:R-:W-:-:S02]  /*60d0*/  CS2R R104, SRZ ;  /* 0x0000000000687805 */ /* 0x000fc4000001ff00 */
[----:B------:R-:W-:Y:S01]  /*60e0*/  F2FP.BF16.F32.PACK_AB R90, R89, R90 ;  /* 0x0000005a595a723e */ /* 0x000fe200000010ff */
[----:B------:R-:W-:Y:S01]  /*60f0*/  @P3 FMUL.FTZ R105, R109, R94 ;  /* 0x0000005e6d693220 */ /* 0x000fe20000410000 */
[----:B------:R-:W-:Y:S01]  /*6100*/  F2FP.BF16.F32.PACK_AB R88, R88, R91 ;  /* 0x0000005b5858723e */ /* 0x000fe200000010ff */
[----:B------:R-:W-:Y:S01]  /*6110*/  @P2 FMUL.FTZ R104, R113, R102 ;  /* 0x0000006671682220 */ /* 0x000fe20000410000 */
[----:B------:R-:W-:Y:S02]  /*6120*/  F2FP.BF16.F32.PACK_AB R89, R107, R92 ;  /* 0x0000005c6b59723e */ /* 0x000fe400000010ff */
[----:B------:R-:W-:Y:S01]  /*6130*/  F2FP.BF16.F32.PACK_AB R91, R106, R93 ;  /* 0x0000005d6a5b723e */ /* 0x000fe200000010ff */
[----:B------:R-:W-:Y:S06]  /*6140*/  BRA `(.L_x_3791) ;  /* 0x0000000c00387947 */ /* 0x000fec0003800000 */
.L_x_3789:
[----:B------:R-:W-:Y:S05]  /*6150*/  @!P0 BRA `(.L_x_3792) ;  /* 0x0000000400988947 */ /* 0x000fea0003800000 */
[-CC-:B------:R-:W-:Y:S01]  /*6160*/  FFMA.FTZ R113, R113, R104.reuse, R103.reuse ;  /* 0x0000006871717223 */ /* 0x180fe20000010067 */
[----:B------:R-:W-:Y:S01]  /*6170*/  LOP3.LUT P2, RZ, R108, 0xff, RZ, 0xc0, !PT ;  /* 0x000000ff6cff7812 */ /* 0x000fe2000784c0ff */
[----:B------:R-:W-:Y:S01]  /*6180*/  FFMA.FTZ R112, R112, R104, R103 ;  /* 0x0000006870707223 */ /* 0x000fe20000010067 */
[----:B------:R-:W-:Y:S01]  /*6190*/  LOP3.LUT P5, RZ, R108, 0xff00, RZ, 0xc0, !PT ;  /* 0x0000ff006cff7812 */ /* 0x000fe200078ac0ff */
[----:B0-----:R-:W-:Y:S01]  /*61a0*/  FADD.FTZ R60, R114, -R113 ;  /* 0x80000071723c7221 */ /* 0x001fe20000010000 */
[----:B------:R-:W-:Y:S01]  /*61b0*/  CS2R R98, SRZ ;  /* 0x0000000000627805 */ /* 0x000fe2000001ff00 */
[----:B------:R-:W-:Y:S01]  /*61c0*/  FADD.FTZ R112, R117, -R112 ;  /* 0x8000007075707221 */ /* 0x000fe20000010000 */
[----:B------:R-:W-:Y:S01]  /*61d0*/  CS2R R88, SRZ ;  /* 0x0000000000587805 */ /* 0x000fe2000001ff00 */
[----:B------:R-:W-:Y:S01]  /*61e0*/  FMUL.FTZ R60, R195, R60 ;  /* 0x0000003cc33c7220 */ /* 0x000fe20000410000 */
[-CC-:B------:R-:W-:Y:S01]  /*61f0*/  FFMA.FTZ R115, R115, R104.reuse, R103.reuse ;  /* 0x0000006873737223 */ /* 0x180fe20000010067 */
[----:B------:R-:W-:Y:S01]  /*6200*/  LOP3.LUT P3, RZ, R108, 0xff000000, RZ, 0xc0, !PT ;  /* 0xff0000006cff7812 */ /* 0x000fe2000786c0ff */
[----:B------:R-:W-:Y:S01]  /*6210*/  FFMA.FTZ R116, R116, R104, R103 ;  /* 0x0000006874747223 */ /* 0x000fe20000010067 */
[----:B------:R-:W-:Y:S01]  /*6220*/  FMUL.FTZ R0, R60, R102 ;  /* 0x000000663c007220 */ /* 0x000fe20000410000 */
[----:B------:R-:W-:Y:S01]  /*6230*/  FADD.FTZ R62, R118, -R115 ;  /* 0x80000073763e7221 */ /* 0x000fe20000010000 */
[----:B-----5:R-:W-:Y:S01]  /*6240*/  @P2 SHF.L.U32 R61, R92, 0x10, RZ ;  /* 0x000000105c3d2819 */ /* 0x020fe200000006ff */
[----:B------:R-:W-:Y:S01]  /*6250*/  FADD.FTZ R116, R121, -R116 ;  /* 0x8000007479747221 */ /* 0x000fe20000010000 */
[----:B------:R-:W-:Y:S01]  /*6260*/  FMUL.FTZ R0, R0, UR6 ;  /* 0x0000000600007c20 */ /* 0x000fe20008410000 */
[----:B------:R-:W-:Y:S01]  /*6270*/  @P2 SHF.L.U32 R63, R44, 0x10, RZ ;  /* 0x000000102c3f2819 */ /* 0x000fe200000006ff */
[----:B------:R-:W-:Y:S01]  /*6280*/  FMUL.FTZ R62, R195, R62 ;  /* 0x0000003ec33e7220 */ /* 0x000fe20000410000 */
[----:B------:R-:W-:Y:S01]  /*6290*/  @P5 PRMT R92, R92, 0x7632, R92 ;  /* 0x000076325c5c5816 */ /* 0x000fe2000000005c */
[----:B------:R-:W-:Y:S01]  /*62a0*/  @P2 FMUL.FTZ R99, R61, R0 ;  /* 0x000000003d632220 */ /* 0x000fe20000410000 */
[----:B------:R-:W-:Y:S01]  /*62b0*/  FMUL.FTZ R61, R195, R112 ;  /* 0x00000070c33d7220 */ /* 0x000fe20000410000 */
[----:B------:R-:W-:Y:S01]  /*62c0*/  @P2 FMUL.FTZ R88, R63, R0 ;  /* 0x000000003f582220 */ /* 0x000fe20000410000 */
[----:B------:R-:W-:Y:S01]  /*62d0*/  LOP3.LUT P2, RZ, R108, 0xff0000, RZ, 0xc0, !PT ;  /* 0x00ff00006cff7812 */ /* 0x000fe2000784c0ff */
[----:B------:R-:W-:-:S02]  /*62e0*/  HFMA2 R0, -RZ, RZ, 0, 0 ;  /* 0x00000000ff007431 */ /* 0x000fc400000001ff */
        /* <DEDUP_REMOVED lines=9> */
[----:B------:R-:W-:Y:S01]  /*6380*/  @P5 FMUL.FTZ R91, R66, R63 ;  /* 0x0000003f425b5220 */ /* 0x000fe20000410000 */
[----:B------:R-:W-:Y:S01]  /*6390*/  FMUL.FTZ R63, R195, R116 ;  /* 0x00000074c33f7220 */ /* 0x000fe20000410000 */
[----:B------:R-:W-:Y:S01]  /*63a0*/  @P2 SHF.L.U32 R90, R93, 0x10, RZ ;  /* 0x000000105d5a2819 */ /* 0x000fe200000006ff */
[----:B------:R-:W-:Y:S01]  /*63b0*/  FFMA.FTZ R119, R119, R104, R103 ;  /* 0x0000006877777223 */ /* 0x000fe20000010067 */
[----:B------:R-:W-:Y:S01]  /*63c0*/  @P3 PRMT R93, R93, 0x7632, R93 ;  /* 0x000076325d5d3816 */ /* 0x000fe2000000005d */
[----:B------:R-:W-:Y:S01]  /*63d0*/  FMUL.FTZ R64, R63, R102 ;  /* 0x000000663f407220 */ /* 0x000fe20000410000 */
[----:B------:R-:W-:Y:S01]  /*63e0*/  LOP3.LUT P6, RZ, R109, 0xff, RZ, 0xc0, !PT ;  /* 0x000000ff6dff7812 */ /* 0x000fe200078cc0ff */
[----:B------:R-:W-:Y:S01]  /*63f0*/  HFMA2 R92, -RZ, RZ, 0, 0 ;  /* 0x00000000ff5c7431 */ /* 0x000fe200000001ff */
[----:B------:R-:W-:Y:S01]  /*6400*/  @P3 SHF.L.U32 R93, R93, 0x10, RZ ;  /* 0x000000105d5d3819 */ /* 0x000fe200000006ff */
[----:B------:R-:W-:Y:S01]  /*6410*/  FMUL.FTZ R64, R64, UR6 ;  /* 0x0000000640407c20 */ /* 0x000fe20008410000 */
[----:B------:R-:W-:Y:S01]  /*6420*/  LOP3.LUT P5, RZ, R109, 0xff00, RZ, 0xc0, !PT ;  /* 0x0000ff006dff7812 */ /* 0x000fe200078ac0ff */
[----:B------:R-:W-:Y:S01]  /*6430*/  FFMA.FTZ R122, R122, R104, R103 ;  /* 0x000000687a7a7223 */ /* 0x000fe20000010067 */
[----:B------:R-:W-:Y:S01]  /*6440*/  @P2 SHF.L.U32 R66, R45, 0x10, RZ ;  /* 0x000000102d422819 */ /* 0x000fe200000006ff */
[-C--:B------:R-:W-:Y:S01]  /*6450*/  @P3 FMUL.FTZ R98, R93, R64.reuse ;  /* 0x000000405d623220 */ /* 0x080fe20000410000 */
[----:B------:R-:W-:Y:S01]  /*6460*/  @P3 FMUL.FTZ R92, R67, R64 ;  /* 0x00000040435c3220 */ /* 0x000fe20000410000 */
[----:B------:R-:W-:Y:S01]  /*6470*/  FADD.FTZ R64, R120, -R119 ;  /* 0x8000007778407221 */ /* 0x000fe20000010000 */
[----:B------:R-:W-:Y:S01]  /*6480*/  FADD.FTZ R122, R123, -R122 ;  /* 0x8000007a7b7a7221 */ /* 0x000fe20000010000 */
[----:B------:R-:W-:Y:S01]  /*6490*/  CS2R R100, SRZ ;  /* 0x0000000000647805 */ /* 0x000fe2000001ff00 */
[-C--:B------:R-:W-:Y:S01]  /*64a0*/  @P2 FMUL.FTZ R89, R66, R65.reuse ;  /* 0x0000004142592220 */ /* 0x080fe20000410000 */
[C---:B------:R-:W-:Y:S01]  /*64b0*/  FMUL.FTZ R64, R195.reuse, R64 ;  /* 0x00000040c3407220 */ /* 0x040fe20000410000 */
[----:B------:R-:W-:Y:S01]  /*64c0*/  @P2 FMUL.FTZ R101, R90, R65 ;  /* 0x000000415a652220 */ /* 0x000fe20000410000 */
[----:B------:R-:W-:Y:S01]  /*64d0*/  ISETP.GE.U32.AND P2, PT, R108, RZ, PT ;  /* 0x000000ff6c00720c */ /* 0x000fe20003f46070 */
[----:B------:R-:W-:Y:S01]  /*64e0*/  FMUL.FTZ R65, R195, R122 ;  /* 0x0000007ac3417220 */ /* 0x000fe20000410000 */
[----:B------:R-:W-:Y:S01]  /*64f0*/  FMUL.FTZ R66, R64, R102 ;  /* 0x0000006640427220 */ /* 0x000fe20000410000 */
[-CC-:B------:R-:W-:Y:S01]  /*6500*/  FFMA.FTZ R201, R201, R104.reuse, R103.reuse ;  /* 0x00000068c9c97223 */ /* 0x180fe20000010067 */
[----:B------:R-:W-:Y:S01]  /*6510*/  FFMA.FTZ R103, R198, R104, R103 ;  /* 0x00000068c6677223 */ /* 0x000fe20000010067 */
[C---:B------:R-:W-:Y:S01]  /*6520*/  @P6 SHF.L.U32 R93, R94.reuse, 0x10, RZ ;  /* 0x000000105e5d6819 */ /* 0x040fe200000006ff */
[----:B------:R-:W-:Y:S01]  /*6530*/  FMUL.FTZ R67, R65, R102 ;  /* 0x0000006641437220 */ /* 0x000fe20000410000 */
[----:B------:R-:W-:Y:S01]  /*6540*/  @P5 PRMT R94, R94, 0x7632, R94 ;  /* 0x000076325e5e5816 */ /* 0x000fe2000000005e */
[----:B------:R-:W-:Y:S01]  /*6550*/  FMUL.FTZ R66, R66, UR6 ;  /* 0x0000000642427c20 */ /* 0x000fe20008410000 */
[----:B------:R-:W-:Y:S01]  /*6560*/  @P6 SHF.L.U32 R105, R46, 0x10, RZ ;  /* 0x000000102e696819 */ /* 0x000fe200000006ff */
[----:B------:R-:W-:Y:S01]  /*6570*/  FADD.FTZ R194, R194, -R201 ;  /* 0x800000c9c2c27221 */ /* 0x000fe20000010000 */
[C---:B------:R-:W-:Y:S01]  /*6580*/  LOP3.LUT P3, RZ, R109.reuse, 0xff0000, RZ, 0xc0, !PT ;  /* 0x00ff00006dff7812 */ /* 0x040fe2000786c0ff */
[----:B------:R-:W-:Y:S01]  /*6590*/  FADD.FTZ R196, R196, -R103 ;  /* 0x80000067c4c47221 */ /* 0x000fe20000010000 */
[----:B------:R-:W-:Y:S01]  /*65a0*/  ISETP.GE.U32.AND.EX P2, PT, R109, 0x1000000, PT, P2 ;  /* 0x010000006d00780c */ /* 0x000fe20003f46120 */
[----:B------:R-:W-:Y:S01]  /*65b0*/  HFMA2 R90, -RZ, RZ, 0, 0 ;  /* 0x00000000ff5a7431 */ /* 0x000fe200000001ff */
[----:B------:R-:W-:Y:S01]  /*65c0*/  MOV R103, RZ ;  /* 0x000000ff00677202 */ /* 0x000fe20000000f00 */
[----:B------:R-:W-:Y:S01]  /*65d0*/  FMUL.FTZ R107, R67, UR6 ;  /* 0x00000006436b7c20 */ /* 0x000fe20008410000 */
[----:B------:R-:W-:Y:S01]  /*65e0*/  @P5 SHF.L.U32 R94, R94, 0x10, RZ ;  /* 0x000000105e5e5819 */ /* 0x000fe200000006ff */
[-C--:B------:R-:W-:Y:S01]  /*65f0*/  @P6 FMUL.FTZ R103, R93, R66.reuse ;  /* 0x000000425d676220 */ /* 0x080fe20000410000 */
[----:B------:R-:W-:Y:S01]  /*6600*/  @P6 FMUL.FTZ R90, R105, R66 ;  /* 0x00000042695a6220 */ /* 0x000fe20000410000 */
[C---:B------:R-:W-:Y:S01]  /*6610*/  FMUL.FTZ R66, R195.reuse, R194 ;  /* 0x000000c2c3427220 */ /* 0x040fe20000410000 */
[----:B------:R-:W-:Y:S01]  /*6620*/  FMUL.FTZ R67, R195, R196 ;  /* 0x000000c4c3437220 */ /* 0x000fe20000410000 */
[----:B------:R-:W-:Y:S01]  /*6630*/  @P5 FMUL.FTZ R100, R94, R107 ;  /* 0x0000006b5e645220 */ /* 0x000fe20000410000 */
[----:B------:R-:W-:Y:S01]  /*6640*/  @P5 SHF.L.U32 R108, R176, 0x10, RZ ;  /* 0x00000010b06c5819 */ /* 0x000fe200000006ff */
[-C--:B------:R-:W-:Y:S01]  /*6650*/  FMUL.FTZ R94, R66, R102.reuse ;  /* 0x00000066425e7220 */ /* 0x080fe20000410000 */
[----:B------:R-:W-:Y:S01]  /*6660*/  FMUL.FTZ R102, R67, R102 ;  /* 0x0000006643667220 */ /* 0x000fe20000410000 */
[----:B------:R-:W-:-:S02]  /*6670*/  @P3 SHF.L.U32 R111, R47, 0x10, RZ ;  /* 0x000000102f6f3819 */ /* 0x000fc400000006ff */
[----:B------:R-:W-:Y:S02]  /*6680*/  CS2R R104, SRZ ;  /* 0x0000000000687805 */ /* 0x000fe4000001ff00 */
        /* <DEDUP_REMOVED lines=12> */
[----:B------:R-:W-:Y:S01]  /*6750*/  F2FP.BF16.F32.PACK_AB R88, R91, R88 ;  /* 0x000000585b58723e */ /* 0x000fe200000010ff */
[----:B------:R-:W-:Y:S01]  /*6760*/  @P3 FMUL.FTZ R105, R109, R94 ;  /* 0x0000005e6d693220 */ /* 0x000fe20000410000 */
[----:B------:R-:W-:Y:S01]  /*6770*/  F2FP.BF16.F32.PACK_AB R90, R93, R90 ;  /* 0x0000005a5d5a723e */ /* 0x000fe200000010ff */
[----:B------:R-:W-:Y:S01]  /*6780*/  @P2 FMUL.FTZ R104, R113, R102 ;  /* 0x0000006671682220 */ /* 0x000fe20000410000 */
[----:B------:R-:W-:-:S02]  /*6790*/  F2FP.BF16.F32.PACK_AB R89, R92, R89 ;  /* 0x000000595c59723e */ /* 0x000fc400000010ff */
[----:B------:R-:W-:Y:S01]  /*67a0*/  F2FP.BF16.F32.PACK_AB R91, R106, R95 ;  /* 0x0000005f6a5b723e */ /* 0x000fe200000010ff */
[----:B------:R-:W-:Y:S06]  /*67b0*/  BRA `(.L_x_3791) ;  /* 0x00000004009c7947 */ /* 0x000fec0003800000 */
.L_x_3792:
[-CC-:B------:R-:W-:Y:S01]  /*67c0*/  FFMA.FTZ R113, R113, R104.reuse, R103.reuse ;  /* 0x0000006871717223 */ /* 0x180fe20000010067 */
[----:B------:R-:W-:Y:S01]  /*67d0*/  LOP3.LUT P2, RZ, R108, 0xff, RZ, 0xc0, !PT ;  /* 0x000000ff6cff7812 */ /* 0x000fe2000784c0ff */
[-C--:B------:R-:W-:Y:S01]  /*67e0*/  FFMA.FTZ R112, R112, R104.reuse, R103 ;  /* 0x0000006870707223 */ /* 0x080fe20000010067 */
[----:B------:R-:W-:Y:S01]  /*67f0*/  LOP3.LUT P3, RZ, R108, 0xff00, RZ, 0xc0, !PT ;  /* 0x0000ff006cff7812 */ /* 0x000fe2000786c0ff */
[----:B------:R-:W-:Y:S01]  /*6800*/  FADD.FTZ R114, R114, -R113 ;  /* 0x8000007172727221 */ /* 0x000fe20000010000 */
[----:B------:R-:W-:Y:S01]  /*6810*/  LOP3.LUT P6, RZ, R108, 0xff000000, RZ, 0xc0, !PT ;  /* 0xff0000006cff7812 */ /* 0x000fe200078cc0ff */
[----:B------:R-:W-:Y:S01]  /*6820*/  FADD.FTZ R112, R117, -R112 ;  /* 0x8000007075707221 */ /* 0x000fe20000010000 */
[--C-:B------:R-:W-:Y:S01]  /*6830*/  FFMA.FTZ R116, R116, R104, R103.reuse ;  /* 0x0000006874747223 */ /* 0x100fe20000010067 */
[----:B0-----:R-:W-:Y:S01]  /*6840*/  FMUL.FTZ R89, R195, R114 ;  /* 0x00000072c3597220 */ /* 0x001fe20000410000 */
[----:B------:R-:W-:Y:S01]  /*6850*/  FFMA.FTZ R115, R115, R104, R103 ;  /* 0x0000006873737223 */ /* 0x000fe20000010067 */
[----:B------:R-:W-:Y:S01]  /*6860*/  FMUL.FTZ R105, R195, R112 ;  /* 0x00000070c3697220 */ /* 0x000fe20000410000 */
[----:B------:R-:W-:Y:S01]  /*6870*/  LOP3.LUT P5, RZ, R108, 0xff0000, RZ, 0xc0, !PT ;  /* 0x00ff00006cff7812 */ /* 0x000fe200078ac0ff */
[C---:B------:R-:W-:Y:S01]  /*6880*/  FMUL.FTZ R88, R102.reuse, R89 ;  /* 0x0000005966587220 */ /* 0x040fe20000410000 */
[----:B------:R-:W-:Y:S01]  /*6890*/  FADD.FTZ R116, R121, -R116 ;  /* 0x8000007479747221 */ /* 0x000fe20000010000 */
[----:B------:R-:W-:Y:S01]  /*68a0*/  FMUL.FTZ R89, R102, R105 ;  /* 0x0000006966597220 */ /* 0x000fe20000410000 */
[----:B------:R-:W-:Y:S01]  /*68b0*/  @P2 SHF.L.U32 R105, R44, 0x10, RZ ;  /* 0x000000102c692819 */ /* 0x000fe200000006ff */
[----:B------:R-:W-:Y:S01]  /*68c0*/  FMUL.FTZ R88, R88, UR6 ;  /* 0x0000000658587c20 */ /* 0x000fe20008410000 */
[----:B------:R-:W-:Y:S01]  /*68d0*/  FADD.FTZ R118, R118, -R115 ;  /* 0x8000007376767221 */ /* 0x000fe20000010000 */
[----:B------:R-:W-:Y:S01]  /*68e0*/  HFMA2 R91, -RZ, RZ, 0, 0 ;  /* 0x00000000ff5b7431 */ /* 0x000fe200000001ff */
[C---:B-----5:R-:W-:Y:S01]  /*68f0*/  @P2 SHF.L.U32 R101, R92.reuse, 0x10, RZ ;  /* 0x000000105c652819 */ /* 0x060fe200000006ff */
[----:B------:R-:W-:Y:S01]  /*6900*/  @P2 FMUL.FTZ R91, R105, R88 ;  /* 0x00000058695b2220 */ /* 0x000fe20000410000 */
[----:B------:R-:W-:Y:S01]  /*6910*/  FMUL.FTZ R100, R89, UR6 ;  /* 0x0000000659647c20 */ /* 0x000fe20008410000 */
[C---:B------:R-:W-:Y:S01]  /*6920*/  FMUL.FTZ R105, R195.reuse, R116 ;  /* 0x00000074c3697220 */ /* 0x040fe20000410000 */
[----:B------:R-:W-:Y:S01]  /*6930*/  @P3 PRMT R92, R92, 0x7632, R92 ;  /* 0x000076325c5c3816 */ /* 0x000fe2000000005c */
[----:B------:R-:W-:Y:S01]  /*6940*/  FMUL.FTZ R89, R195, R118 ;  /* 0x00000076c3597220 */ /* 0x000fe20000410000 */
        /* <DEDUP_REMOVED lines=35> */
[C---:B------:R-:W-:Y:S01]  /*6b80*/  FMUL.FTZ R93, R195.reuse, R122 ;  /* 0x0000007ac35d7220 */ /* 0x040fe20000410000 */
[----:B------:R-:W-:Y:S01]  /*6b90*/  FADD.FTZ R194, R194, -R201 ;  /* 0x800000c9c2c27221 */ /* 0x000fe20000010000 */
[----:B------:R-:W-:Y:S01]  /*6ba0*/  @P6 SHF.L.U32 R104, R94, 0x10, RZ ;  /* 0x000000105e686819 */ /* 0x000fe200000006ff */
[----:B------:R-:W-:Y:S01]  /*6bb0*/  FADD.FTZ R196, R196, -R103 ;  /* 0x80000067c4c47221 */ /* 0x000fe20000010000 */
[----:B------:R-:W-:Y:S01]  /*6bc0*/  @P5 PRMT R94, R94, 0x7632, R94 ;  /* 0x000076325e5e5816 */ /* 0x000fe2000000005e */
[C---:B------:R-:W-:Y:S01]  /*6bd0*/  FMUL.FTZ R89, R195.reuse, R120 ;  /* 0x00000078c3597220 */ /* 0x040fe20000410000 */
[C---:B------:R-:W-:Y:S01]  /*6be0*/  FMUL.FTZ R93, R102.reuse, R93 ;  /* 0x0000005d665d7220 */ /* 0x040fe20000410000 */
[C---:B------:R-:W-:Y:S01]  /*6bf0*/  FMUL.FTZ R105, R195.reuse, R194 ;  /* 0x000000c2c3697220 */ /* 0x040fe20000410000 */
[----:B------:R-:W-:Y:S01]  /*6c00*/  FMUL.FTZ R195, R195, R196 ;  /* 0x000000c4c3c37220 */ /* 0x000fe20000410000 */
        /* <DEDUP_REMOVED lines=33> */
[----:B------:R-:W-:-:S07]  /*6e20*/  F2FP.BF16.F32.PACK_AB R91, R106, R93 ;  /* 0x0000005d6a5b723e */ /* 0x000fce00000010ff */
.L_x_3791:
[----:B------:R-:W0:Y:S01]  /*6e30*/  @P0 LDC.64 R94, c[0x0][0x478] ;  /* 0x00011e00ff5e0b82 */ /* 0x000e220000000a00 */
[----:B------:R-:W-:-:S04]  /*6e40*/  IMAD.WIDE.U32 R96, R154, 0x10, R96 ;  /* 0x000000109a607825 */ /* 0x000fc800078e0060 */
[----:B------:R-:W-:Y:S01]  /*6e50*/  FADD.FTZ R10, R99, R10 ;  /* 0x0000000a630a7221 */ /* 0x000fe20000010000 */
[----:B------:R-:W-:Y:S01]  /*6e60*/  FADD.FTZ R9, R0, R9 ;  /* 0x0000000900097221 */ /* 0x000fe20000010000 */
[----:B------:R-:W-:Y:S01]  /*6e70*/  PLOP3.LUT P4, PT, P4, PT, PT, 0x8, 0x80 ;  /* 0x000000000080781c */ /* 0x000fe2000278e170 */
[----:B------:R-:W-:Y:S01]  /*6e80*/  FADD.FTZ R8, R101, R8 ;  /* 0x0000000865087221 */ /* 0x000fe20000010000 */
[----:B------:R-:W-:Y:S01]  /*6e90*/  FADD.FTZ R7, R98, R7 ;  /* 0x0000000762077221 */ /* 0x000fe20000010000 */
[----:B------:R-:W-:Y:S01]  /*6ea0*/  FADD.FTZ R6, R103, R6 ;  /* 0x0000000667067221 */ /* 0x000fe20000010000 */
[----:B------:R-:W1:Y:S01]  /*6eb0*/  LDC.64 R92, c[0x0][0x380] ;  /* 0x0000e000ff5c7b82 */ /* 0x000e620000000a00 */
[----:B------:R-:W-:Y:S01]  /*6ec0*/  FADD.FTZ R5, R100, R5 ;  /* 0x0000000564057221 */ /* 0x000fe20000010000 */
[----:B------:R-:W-:Y:S01]  /*6ed0*/  FADD.FTZ R4, R105, R4 ;  /* 0x0000000469047221 */ /* 0x000fe20000010000 */
[----:B------:R-:W-:Y:S01]  /*6ee0*/  FADD.FTZ R3, R104, R3 ;  /* 0x0000000368037221 */ /* 0x000fe20000010000 */
[----:B0-----:R-:W-:-:S05]  /*6ef0*/  @P0 IMAD.WIDE.U32 R94, R154, 0x20, R94 ;  /* 0x000000209a5e0825 */ /* 0x001fca00078e005e */
[----:B------:R0:W-:Y:S01]  /*6f00*/  @P0 STG.E.128 desc[UR8][R94.64], R60 ;  /* 0x0000003c5e000986 */ /* 0x0001e2000c101d08 */
[----:B-1----:R-:W-:-:S03]  /*6f10*/  IADD3 R179, PT, PT, R179, R92, RZ ;  /* 0x0000005cb3b37210 */ /* 0x002fc60007ffe0ff */
[----:B------:R0:W-:Y:S01]  /*6f20*/  @P0 STG.E.128 desc[UR8][R94.64+0x10], R64 ;  /* 0x000010405e000986 */ /* 0x0001e2000c101d08 */
[----:B------:R-:W-:-:S03]  /*6f30*/  ISETP.GE.AND P0, PT, R179, R93, PT ;  /* 0x0000005db300720c */ /* 0x000fc60003f06270 */
[----:B------:R0:W-:Y:S10]  /*6f40*/  STG.E.128 desc[UR8][R96.64], R88 ;  /* 0x0000005860007986 */ /* 0x0001f4000c101d08 */
[----:B------:R-:W-:Y:S05]  /*6f50*/  @!P0 BRA `(.L_x_3793) ;  /* 0xffffff9800808947 */ /* 0x000fea000383ffff */
[----:B0-----:R-:W-:Y:S02]  /*6f60*/  MOV R64, R42 ;  /* 0x0000002a00407202 */ /* 0x001fe40000000f00 */
        /* <DEDUP_REMOVED lines=71> */
.L_x_3780:
        /* <DEDUP_REMOVED lines=28> */
.L_x_3794:
        /* <DEDUP_REMOVED lines=14> */
.L_x_10729:


//--------------------- .text._ZN10layer_norm22ln_bwd_finalize_kernelINS_22Kernel_traits_finalizeILj6144E13__nv_bfloat16S2_fS2_fjLb1ELj1024ELj4ENS_18Kernel_traits_baseILj6144ES2_S2_fS2_fjLj1024EEEEELb1ELb0EEEvNS_9BwdParamsE --------------------------
	.section	.text._ZN10layer_norm22ln_bwd_finalize_kernelINS_22Kernel_traits_finalizeILj6144E13__nv_bfloat16S2_fS2_fjLb1ELj1024ELj4ENS_18Kernel_traits_baseILj6144ES2_S2_fS2_fjLj1024EEEEELb1ELb0EEEvNS_9BwdParamsE,"ax",@progbits
	.align	128
        .global         _ZN10layer_norm22ln_bwd_finalize_kernelINS_22Kernel_traits_finalizeILj6144E13__nv_bfloat16S2_fS2_fjLb1ELj1024ELj4ENS_18Kernel_traits_baseILj6144ES2_S2_fS2_fjLj1024EEEEELb1ELb0EEEvNS_9BwdParamsE
        .type           _ZN10layer_norm22ln_bwd_finalize_kernelINS_22Kernel_traits_finalizeILj6144E13__nv_bfloat16S2_fS2_fjLb1ELj1024ELj4ENS_18Kernel_traits_baseILj6144ES2_S2_fS2_fjLj1024EEEEELb1ELb0EEEvNS_9BwdParamsE,@function
        .size           _ZN10layer_norm22ln_bwd_finalize_kernelINS_22Kernel_traits_finalizeILj6144E13__nv_bfloat16S2_fS2_fjLb1ELj1024ELj4ENS_18Kernel_traits_baseILj6144ES2_S2_fS2_fjLj1024EEEEELb1ELb0EEEvNS_9BwdParamsE,(.L_x_10730 - _ZN10layer_norm22ln_bwd_finalize_kernelINS_22Kernel_traits_finalizeILj6144E13__nv_bfloat16S2_fS2_fjLb1ELj1024ELj4ENS_18Kernel_traits_baseILj6144ES2_S2_fS2_fjLj1024EEEEELb1ELb0EEEvNS_9BwdParamsE)
        .other          _ZN10layer_norm22ln_bwd_finalize_kernelINS_22Kernel_traits_finalizeILj6144E13__nv_bfloat16S2_fS2_fjLb1ELj1024ELj4ENS_18Kernel_traits_baseILj6144ES2_S2_fS2_fjLj1024EEEEELb1ELb0EEEvNS_9BwdParamsE,@"STO_CUDA_ENTRY STV_DEFAULT"
_ZN10layer_norm22ln_bwd_finalize_kernelINS_22Kernel_traits_finalizeILj6144E13__nv_bfloat16S2_fS2_fjLb1ELj1024ELj4ENS_18Kernel_traits_baseILj6144ES2_S2_fS2_fjLj1024EEEEELb1ELb0EEEvNS_9BwdParamsE:
.text._ZN10layer_norm22ln_bwd_finalize_kernelINS_22Kernel_traits_finalizeILj6144E13__nv_bfloat16S2_fS2_fjLb1ELj1024ELj4ENS_18Kernel_traits_baseILj6144ES2_S2_fS2_fjLj1024EEEEELb1ELb0EEEvNS_9BwdParamsE:
        /* <DEDUP_REMOVED lines=62> */
.L_x_3799:
        /* <DEDUP_REMOVED lines=87> */
.L_x_3798:
[----:B------:R-:W-:Y:S05]  /*0950*/  BSYNC.RECONVERGENT B1 ;  /* 0x0000000000017941 */ /* 0x000fea0003800200 */
.L_x_3797:
        /* <DEDUP_REMOVED lines=49> */
.L_x_3801:
[----:B------:R-:W-:Y:S05]  /*0c70*/  BSYNC.RECONVERGENT B1 ;  /* 0x0000000000017941 */ /* 0x000fea0003800200 */
.L_x_3800:
        /* <DEDUP_REMOVED lines=29> */
.L_x_3803:
[----:B------:R-:W-:Y:S05]  /*0e50*/  BSYNC.RECONVERGENT B1 ;  /* 0x0000000000017941 */ /* 0x000fea0003800200 */
.L_x_3802:
        /* <DEDUP_REMOVED lines=14> */
.L_x_3796:
[----:B------:R-:W-:Y:S05]  /*0f40*/  BSYNC.RECONVERGENT B0 ;  /* 0x0000000000007941 */ /* 0x000fea0003800200 */
.L_x_3795:
        /* <DEDUP_REMOVED lines=75> */
.L_x_3804:
        /* <DEDUP_REMOVED lines=16> */
.L_x_10730:


//--------------------- .text._ZN10layer_norm13ln_bwd_kernelINS_13Kernel_traitsI13__nv_bfloat16S2_fS2_fjLj6144ELj1ELj1ELj8ELj16ENS_18Kernel_traits_baseILj6144ES2_S2_fS2_fjLj256EEEEELb1ELb1ELb1ELb0EEEvNS_9BwdParamsE --------------------------
	.section	.text._ZN10layer_norm13ln_bwd_kernelINS_13Kernel_traitsI13__nv_bfloat16S2_fS2_fjLj6144ELj1ELj1ELj8ELj16ENS_18Kernel_traits_baseILj6144ES2_S2_fS2_fjLj256EEEEELb1ELb1ELb1ELb0EEEvNS_9BwdParamsE,"ax",@progbits
	.align	128
        .global         _ZN10layer_norm13ln_bwd_kernelINS_13Kernel_traitsI13__nv_bfloat16S2_fS2_fjLj6144ELj1ELj1ELj8ELj16ENS_18Kernel_traits_baseILj6144ES2_S2_fS2_fjLj256EEEEELb1ELb1ELb1ELb0EEEvNS_9BwdParamsE
        .type           _ZN10layer_norm13ln_bwd_kernelINS_13Kernel_traitsI13__nv_bfloat16S2_fS2_fjLj6144ELj1ELj1ELj8ELj16ENS_18Kernel_traits_baseILj6144ES2_S2_fS2_fjLj256EEEEELb1ELb1ELb1ELb0EEEvNS_9BwdParamsE,@function
        .size           _ZN10layer_norm13ln_bwd_kernelINS_13Kernel_traitsI13__nv_bfloat16S2_fS2_fjLj6144ELj1ELj1ELj8ELj16ENS_18Kernel_traits_baseILj6144ES2_S2_fS2_fjLj256EEEEELb1ELb1ELb1ELb0EEEvNS_9BwdParamsE,(.L_x_10731 - _ZN10layer_norm13ln_bwd_kernelINS_13Kernel_traitsI13__nv_bfloat16S2_fS2_fjLj6144ELj1ELj1ELj8ELj16ENS_18Kernel_traits_baseILj6144ES2_S2_fS2_fjLj256EEEEELb1ELb1ELb1ELb0EEEvNS_9BwdParamsE)
        .other          _ZN10layer_norm13ln_bwd_kernelINS_13Kernel_traitsI13__nv_bfloat16S2_fS2_fjLj6144ELj1ELj1ELj8ELj16ENS_18Kernel_traits_baseILj6144ES2_S2_fS2_fjLj256EEEEELb1ELb1ELb1ELb0EEEvNS_9BwdParamsE,@"STO_CUDA_ENTRY STV_DEFAULT"
_ZN10layer_norm13ln_bwd_kernelINS_13Kernel_traitsI13__nv_bfloat16S2_fS2_fjLj6144ELj1ELj1ELj8ELj16ENS_18Kernel_traits_baseILj6144ES2_S2_fS2_fjLj256EEEEELb1ELb1ELb1ELb0EEEvNS_9BwdParamsE:
.text._ZN10layer_norm13ln_bwd_kernelINS_13Kernel_traitsI13__nv_bfloat16S2_fS2_fjLj6144ELj1ELj1ELj8ELj16ENS_18Kernel_traits_baseILj6144ES2_S2_fS2_fjLj256EEEEELb1ELb1ELb1ELb0EEEvNS_9BwdParamsE:
        /* <DEDUP_REMOVED lines=25> */
[----:B------:R-:W1:Y:S04]  /*0190*/  @P2 LDC.64 R20, c[0x0][0x3e8] ;  /* 0x0000fa00ff142b82 */ /* 0x000e680000000a00 */
[----:B------:R-:W5:Y:S01]  /*01a0*/  @P1 LDG.E.128 R128, desc[UR8][R14.64] ;  /* 0x000000080e801981 */ /* 0x000f62000c1e1d00 */
[C---:B---3--:R-:W-:Y:S01]  /*01b0*/  @P1 IMAD.WIDE.U32 R16, R11.reuse, 0x10, R8 ;  /* 0x000000100b101825 */ /* 0x048fe200078e0008 */
[----:B------:R-:W-:-:S04]  /*01c0*/  @P1 IADD3 R11, PT, PT, R11, 0x100, RZ ;  /* 0x000001000b0b1810 */ /* 0x000fc80007ffe0ff */
        /* <DEDUP_REMOVED lines=95> */
.L_x_4005:
[----:B0-----:R-:W0:Y:S08]  /*07c0*/  LDC.64 R164, c[0x0][0x3f8] ;  /* 0x0000fe00ffa47b82 */ /* 0x001e300000000a00 */
[----:B------:R-:W1:Y:S08]  /*07d0*/  LDC.64 R220, c[0x0][0x3c8] ;  /* 0x0000f200ffdc7b82 */ /* 0x000e700000000a00 */
[----:B--2---:R-:W2:Y:S01]  /*07e0*/  LDC.64 R222, c[0x0][0x3f0] ;  /* 0x0000fc00ffde7b82 */ /* 0x004ea20000000a00 */
[----:B0--3--:R-:W-:-:S07]  /*07f0*/  IMAD.WIDE R166, R9, 0x4, R164 ;  /* 0x0000000409a67825 */ /* 0x009fce00078e02a4 */
[----:B------:R-:W0:Y:S01]  /*0800*/  LDC.64 R164, c[0x0][0x3c0] ;  /* 0x0000f000ffa47b82 */ /* 0x000e220000000a00 */
[----:B------:R-:W3:Y:S01]  /*0810*/  LDG.E R219, desc[UR8][R166.64] ;  /* 0x00000008a6db7981 */ /* 0x000ee2000c1e1900 */
[----:B-1----:R-:W-:-:S06]  /*0820*/  IMAD.WIDE R220, R9, 0x4, R220 ;  /* 0x0000000409dc7825 */ /* 0x002fcc00078e02dc */
[----:B-----5:R1:W5:Y:S01]  /*0830*/  LDG.E R220, desc[UR8][R220.64] ;  /* 0x00000008dcdc7981 */ /* 0x020362000c1e1900 */
[----:B--2---:R-:W-:-:S06]  /*0840*/  IMAD.WIDE R222, R9, 0x4, R222 ;  /* 0x0000000409de7825 */ /* 0x004fcc00078e02de */
[----:B------:R1:W5:Y:S01]  /*0850*/  LDG.E R222, desc[UR8][R222.64] ;  /* 0x00000008dede7981 */ /* 0x000362000c1e1900 */
[----:B------:R-:W-:Y:S01]  /*0860*/  BSSY.RECONVERGENT B0, `(.L_x_3806) ;  /* 0x000018d000007945 */ /* 0x000fe20003800200 */
[----:B---3--:R-:W-:-:S13]  /*0870*/  ISETP.GE.AND P3, PT, R219, 0x1, PT ;  /* 0x00000001db00780c */ /* 0x008fda0003f66270 */
[----:B01----:R-:W-:Y:S05]  /*0880*/  @!P3 BRA `(.L_x_3807) ;  /* 0x000000140028b947 */ /* 0x003fea0003800000 */
[----:B------:R-:W-:Y:S01]  /*0890*/  IMAD.WIDE R164, R9, 0x4, R164 ;  /* 0x0000000409a47825 */ /* 0x000fe200078e02a4 */
[----:B-----5:R-:W-:Y:S01]  /*08a0*/  ISETP.GE.AND P4, PT, R222, 0x1, PT ;  /* 0x00000001de00780c */ /* 0x020fe20003f86270 */
[----:B------:R-:W0:Y:S04]  /*08b0*/  LDC R12, c[0x0][0x388] ;  /* 0x0000e200ff0c7b82 */ /* 0x000e280000000800 */
[----:B------:R1:W2:Y:S01]  /*08c0*/  LDG.E R164, desc[UR8][R164.64] ;  /* 0x00000008a4a47981 */ /* 0x0002a2000c1e1900 */
[----:B------:R-:W-:Y:S01]  /*08d0*/  IADD3 R167, PT, PT, R219, -0x1, RZ ;  /* 0xffffffffdba77810 */ /* 0x000fe20007ffe0ff */
[----:B------:R-:W-:Y:S01]  /*08e0*/  BSSY.RECONVERGENT B1, `(.L_x_3808) ;  /* 0x000007c000017945 */ /* 0x000fe20003800200 */
[C---:B------:R-:W-:Y:S01]  /*08f0*/  ISETP.GE.U32.AND P0, PT, R10.reuse, 0x100, PT ;  /* 0x000001000a00780c */ /* 0x040fe20003f06070 */
[----:B------:R-:W-:Y:S01]  /*0900*/  HFMA2 R178, -RZ, RZ, 0, 0 ;  /* 0x00000000ffb27431 */ /* 0x000fe200000001ff */
[----:B------:R-:W-:Y:S01]  /*0910*/  ISETP.NE.AND P5, PT, RZ, UR7, PT ;  /* 0x00000007ff007c0c */ /* 0x000fe2000bfa5270 */
[----:B------:R-:W-:Y:S01]  /*0920*/  HFMA2 R177, -RZ, RZ, 0, 0 ;  /* 0x00000000ffb17431 */ /* 0x000fe200000001ff */
[----:B------:R-:W-:Y:S01]  /*0930*/  ISETP.GE.U32.AND P1, PT, R10, 0x200, PT ;  /* 0x000002000a00780c */ /* 0x000fe20003f26070 */
[----:B------:R-:W3:Y:S01]  /*0940*/  @P4 S2R R172, SR_TID.X ;  /* 0x0000000000ac4919 */ /* 0x000ee20000002100 */
[----:B------:R-:W-:-:S02]  /*0950*/  @P4 IADD3 R169, PT, PT, R222, -0x1, RZ ;  /* 0xffffffffdea94810 */ /* 0x000fc40007ffe0ff */
[----:B------:R-:W-:Y:S02]  /*0960*/  ISETP.GE.U32.AND P2, PT, R10, 0x300, PT ;  /* 0x000003000a00780c */ /* 0x000fe40003f46070 */
[----:B------:R-:W-:Y:S01]  /*0970*/  MOV R223, RZ ;  /* 0x000000ff00df7202 */ /* 0x000fe20000000f00 */
[-C--:B0-----:R-:W-:Y:S02]  /*0980*/  IMAD R166, R9, R12.reuse, RZ ;  /* 0x0000000c09a67224 */ /* 0x081fe400078e02ff */
[-C--:B------:R-:W-:Y:S02]  /*0990*/  IMAD R168, R167, R12.reuse, RZ ;  /* 0x0000000ca7a87224 */ /* 0x080fe400078e02ff */
[----:B------:R-:W-:Y:S01]  /*09a0*/  @P4 IMAD R170, R169, R12, RZ ;  /* 0x0000000ca9aa4224 */ /* 0x000fe200078e02ff */
[----:B------:R-:W-:Y:S02]  /*09b0*/  SHF.R.S32.HI R167, RZ, 0x1f, R166 ;  /* 0x0000001fffa77819 */ /* 0x000fe400000114a6 */
[----:B------:R-:W-:-:S02]  /*09c0*/  SHF.R.S32.HI R169, RZ, 0x1f, R168 ;  /* 0x0000001fffa97819 */ /* 0x000fc400000114a8 */
[----:B-1----:R-:W-:Y:S02]  /*09d0*/  @P4 SHF.R.S32.HI R165, RZ, 0x1f, R170 ;  /* 0x0000001fffa54819 */ /* 0x002fe400000114aa */
[----:B------:R-:W-:Y:S02]  /*09e0*/  LEA.HI R167, R167, R166, RZ, 0x3 ;  /* 0x000000a6a7a77211 */ /* 0x000fe400078f18ff */
[----:B------:R-:W-:Y:S02]  /*09f0*/  LEA.HI R169, R169, R168, RZ, 0x3 ;  /* 0x000000a8a9a97211 */ /* 0x000fe400078f18ff */
[----:B------:R-:W-:Y:S02]  /*0a00*/  @P4 LEA.HI R165, R165, R170, RZ, 0x3 ;  /* 0x000000aaa5a54211 */ /* 0x000fe400078f18ff */
[-C--:B------:R-:W-:Y:S02]  /*0a10*/  LEA.HI.SX32 R221, R167, R218.reuse, 0x1d ;  /* 0x000000daa7dd7211 */ /* 0x080fe400078feaff */
[----:B------:R-:W-:-:S02]  /*0a20*/  LEA.HI.SX32 R218, R169, R218, 0x1d ;  /* 0x000000daa9da7211 */ /* 0x000fc400078feaff */
[----:B---3--:R-:W-:Y:S02]  /*0a30*/  @P4 LEA.HI.SX32 R177, R165, R172, 0x1d ;  /* 0x000000aca5b14211 */ /* 0x008fe400078feaff */
[----:B------:R-:W-:Y:S02]  /*0a40*/  MOV R179, R221 ;  /* 0x000000dd00b37202 */ /* 0x000fe40000000f00 */
[----:B--2---:R-:W-:Y:S01]  /*0a50*/  FSEL R176, R164, RZ, !P5 ;  /* 0x000000ffa4b07208 */ /* 0x004fe20006800000 */
[----:B------:R-:W-:Y:S06]  /*0a60*/  @!P0 BRA `(.L_x_3809) ;  /* 0x00000004008c8947 */ /* 0x000fec0003800000 */
[----:B------:R-:W0:Y:S08]  /*0a70*/  LDC.64 R170, c[0x0][0x3a8] ;  /* 0x0000ea00ffaa7b82 */ /* 0x000e300000000a00 */
[----:B------:R-:W1:Y:S01]  /*0a80*/  LDC.64 R20, c[0x0][0x428] ;  /* 0x00010a00ff147b82 */ /* 0x000e620000000a00 */
[----:B------:R-:W-:-:S07]  /*0a90*/  ISETP.NE.U32.AND P5, PT, RZ, UR10, PT ;  /* 0x0000000aff007c0c */ /* 0x000fce000bfa5070 */
[----:B------:R-:W2:Y:S01]  /*0aa0*/  LDC.64 R14, c[0x0][0x3b0] ;  /* 0x0000ec00ff0e7b82 */ /* 0x000ea20000000a00 */
[----:B0-----:R-:W-:-:S05]  /*0ab0*/  IMAD.WIDE.U32 R170, R179, 0x20, R170 ;  /* 0x00000020b3aa7825 */ /* 0x001fca00078e00aa */
[----:B------:R-:W3:Y:S01]  /*0ac0*/  LDG.E.128 R16, desc[UR8][R170.64] ;  /* 0x00000008aa107981 */ /* 0x000ee2000c1e1d00 */
[----:B-1----:R-:W-:-:S03]  /*0ad0*/  IMAD.WIDE.U32 R20, R218, 0x10, R20 ;  /* 0x00000010da147825 */ /* 0x002fc600078e0014 */
[----:B------:R-:W4:Y:S04]  /*0ae0*/  LDG.E.128 R164, desc[UR8][R170.64+0x10] ;  /* 0x00001008aaa47981 */ /* 0x000f28000c1e1d00 */
[----:B------:R-:W4:Y:S01]  /*0af0*/  LDG.E.128 R20, desc[UR8][R20.64] ;  /* 0x0000000814147981 */ /* 0x000f22000c1e1d00 */
[----:B------:R-:W-:-:S13]  /*0b00*/  ISETP.NE.AND.EX P5, PT, RZ, UR11, PT, P5 ;  /* 0x0000000bff007c0c */ /* 0x000fda000bfa5350 */
[----:B------:R-:W0:Y:S01]  /*0b10*/  @P5 LDC.64 R168, c[0x0][0x438] ;  /* 0x00010e00ffa85b82 */ /* 0x000e220000000a00 */
[----:B--2---:R-:W-:Y:S01]  /*0b20*/  IMAD.WIDE.U32 R14, R177, 0x8, R14 ;  /* 0x00000008b10e7825 */ /* 0x004fe200078e000e */
[----:B------:R-:W-:-:S04]  /*0b30*/  PRMT R214, R136, 0x7632, R214 ;  /* 0x0000763288d67816 */ /* 0x000fc800000000d6 */
[----:B------:R1:W5:Y:S01]  /*0b40*/  LDG.E.64 R188, desc[UR8][R14.64] ;  /* 0x000000080ebc7981 */ /* 0x000362000c1e1b00 */
[----:B------:R-:W-:Y:S02]  /*0b50*/  SHF.L.U32 R214, R214, 0x10, RZ ;  /* 0x00000010d6d67819 */ /* 0x000fe400000006ff */
[----:B------:R-:W-:Y:S02]  /*0b60*/  SHF.L.U32 R215, R136, 0x10, RZ ;  /* 0x0000001088d77819 */ /* 0x000fe400000006ff */
[----:B-1----:R-:W-:-:S04]  /*0b70*/  PRMT R15, R137, 0x7632, R15 ;  /* 0x00007632890f7816 */ /* 0x002fc8000000000f */
[----:B------:R-:W-:Y:S01]  /*0b80*/  SHF.L.U32 R15, R15, 0x10, RZ ;  /* 0x000000100f0f7819 */ /* 0x000fe200000006ff */
[----:B0-----:R-:W-:Y:S01]  /*0b90*/  @P5 IMAD.WIDE.U32 R168, R179, 0x20, R168 ;  /* 0x00000020b3a85825 */ /* 0x001fe200078e00a8 */
[----:B------:R-:W-:-:S04]  /*0ba0*/  SHF.L.U32 R14, R137, 0x10, RZ ;  /* 0x00000010890e7819 */ /* 0x000fc800000006ff */
[----:B------:R-:W5:Y:S04]  /*0bb0*/  @P5 LDG.E.128 R40, desc[UR8][R168.64] ;  /* 0x00000008a8285981 */ /* 0x000f68000c1e1d00 */
[----:B------:R0:W5:Y:S01]  /*0bc0*/  @P5 LDG.E.128 R36, desc[UR8][R168.64+0x10] ;  /* 0x00001008a8245981 */ /* 0x000162000c1e1d00 */
[----:B------:R-:W-:Y:S02]  /*0bd0*/  IADD3 R218, PT, PT, R218, 0x100, RZ ;  /* 0x00000100dada7810 */ /* 0x000fe40007ffe0ff */
[----:B------:R-:W-:Y:S02]  /*0be0*/  IADD3 R177, PT, PT, R177, 0x100, RZ ;  /* 0x00000100b1b17810 */ /* 0x000fe40007ffe0ff */
[----:B------:R-:W-:Y:S01]  /*0bf0*/  IADD3 R179, PT, PT, R179, 0x100, RZ ;  /* 0x00000100b3b37810 */ /* 0x000fe20007ffe0ff */
[C---:B---3--:R-:W-:Y:S01]  /*0c00*/  FADD.FTZ R217, -R176.reuse, R16 ;  /* 0x00000010b0d97221 */ /* 0x048fe20000010100 */
[C---:B------:R-:W-:Y:S01]  /*0c10*/  FADD.FTZ R19, -R176.reuse, R19 ;  /* 0x00000013b0137221 */ /* 0x040fe20000010100 */
[C---:B------:R-:W-:Y:S01]  /*0c20*/  FADD.FTZ R17, -R176.reuse, R17 ;  /* 0x00000011b0117221 */ /* 0x040fe20000010100 */
[----:B------:R-:W-:Y:S01]  /*0c30*/  FADD.FTZ R13, -R176, R18 ;  /* 0x00000012b00d7221 */ /* 0x000fe20000010100 */
[----:B----4-:R-:W-:-:S02]  /*0c40*/  PRMT R16, R21, 0x7632, R16 ;  /* 0x0000763215107816 */ /* 0x010fc40000000010 */
[----:B------:R-:W-:Y:S02]  /*0c50*/  PRMT R11, R20, 0x7632, R11 ;  /* 0x00007632140b7816 */ /* 0x000fe4000000000b */
[----:B------:R-:W-:Y:S01]  /*0c60*/  SHF.L.U32 R18, R16, 0x10, RZ ;  /* 0x0000001010127819 */ /* 0x000fe200000006ff */
[----:B------:R-:W-:Y:S01]  /*0c70*/  FMUL.FTZ R16, R220, R19 ;  /* 0x00000013dc107220 */ /* 0x000fe20000410000 */
[----:B------:R-:W-:Y:S01]  /*0c80*/  PRMT R170, R22, 0x7632, R170 ;  /* 0x0000763216aa7816 */ /* 0x000fe200000000aa */
[----:B------:R-:W-:Y:S01]  /*0c90*/  FMUL.FTZ R216, R220, R17 ;  /* 0x00000011dcd87220 */ /* 0x000fe20000410000 */
[----:B------:R-:W-:Y:S02]  /*0ca0*/  SHF.L.U32 R11, R11, 0x10, RZ ;  /* 0x000000100b0b7819 */ /* 0x000fe400000006ff */
[----:B------:R-:W-:Y:S02]  /*0cb0*/  PRMT R19, R138, 0x7632, R19 ;  /* 0x000076328a137816 */ /* 0x000fe40000000013 */
[----:B------:R-:W-:-:S02]  /*0cc0*/  SHF.L.U32 R20, R20, 0x10, RZ ;  /* 0x0000001014147819 */ /* 0x000fc400000006ff */
[----:B------:R-:W-:Y:S02]  /*0cd0*/  SHF.L.U32 R22, R22, 0x10, RZ ;  /* 0x0000001016167819 */ /* 0x000fe400000006ff */
[----:B------:R-:W-:Y:S01]  /*0ce0*/  SHF.L.U32 R17, R138, 0x10, RZ ;  /* 0x000000108a117819 */ /* 0x000fe200000006ff */
[-C--:B------:R-:W-:Y:S01]  /*0cf0*/  FMUL.FTZ R214, R214, R11.reuse ;  /* 0x0000000bd6d67220 */ /* 0x080fe20000410000 */
[----:B------:R-:W-:Y:S01]  /*0d00*/  SHF.L.U32 R19, R19, 0x10, RZ ;  /* 0x0000001013137819 */ /* 0x000fe200000006ff */
[----:B------:R-:W-:Y:S01]  /*0d10*/  FFMA.FTZ R113, R216, R11, R113 ;  /* 0x0000000bd8717223 */ /* 0x000fe20000010071 */
[----:B------:R-:W-:Y:S01]  /*0d20*/  SHF.L.U32 R170, R170, 0x10, RZ ;  /* 0x00000010aaaa7819 */ /* 0x000fe200000006ff */
[----:B------:R-:W-:Y:S01]  /*0d30*/  FADD.FTZ R89, R89, R11 ;  /* 0x0000000b59597221 */ /* 0x000fe20000010000 */
[----:B------:R-:W-:Y:S01]  /*0d40*/  SHF.L.U32 R21, R21, 0x10, RZ ;  /* 0x0000001015157819 */ /* 0x000fe200000006ff */
[----:B------:R-:W-:Y:S01]  /*0d50*/  FMUL.FTZ R215, R215, R20 ;  /* 0x00000014d7d77220 */ /* 0x000fe20000410000 */
[C---:B0-----:R-:W-:Y:S01]  /*0d60*/  PRMT R168, R23.reuse, 0x7632, R168 ;  /* 0x0000763217a87816 */ /* 0x041fe200000000a8 */
[----:B------:R-:W-:Y:S01]  /*0d70*/  FMUL.FTZ R11, R220, R13 ;  /* 0x0000000ddc0b7220 */ /* 0x000fe20000410000 */
[----:B------:R-:W-:Y:S01]  /*0d80*/  SHF.L.U32 R171, R23, 0x10, RZ ;  /* 0x0000001017ab7819 */ /* 0x000fe200000006ff */
[----:B------:R-:W-:Y:S01]  /*0d90*/  FADD.FTZ R23, -R176, R164 ;  /* 0x000000a4b0177221 */ /* 0x000fe20000010100 */
[----:B------:R-:W-:Y:S01]  /*0da0*/  FMUL.FTZ R217, R220, R217 ;  /* 0x000000d9dcd97220 */ /* 0x000fe20000410000 */
[-C--:B------:R-:W-:Y:S01]  /*0db0*/  FMUL.FTZ R13, R15, R18.reuse ;  /* 0x000000120f0d7220 */ /* 0x080fe20000410000 */
[----:B------:R-:W-:Y:S01]  /*0dc0*/  FFMA.FTZ R115, R16, R18, R115 ;  /* 0x0000001210737223 */ /* 0x000fe20000010073 */
[----:B------:R-:W-:Y:S01]  /*0dd0*/  FADD.FTZ R91, R91, R18 ;  /* 0x000000125b5b7221 */ /* 0x000fe20000010000 */
[----:B------:R-:W-:Y:S01]  /*0de0*/  FMUL.FTZ R18, R17, R22 ;  /* 0x0000001611127220 */ /* 0x000fe20000410000 */
[----:B------:R-:W-:Y:S01]  /*0df0*/  FMUL.FTZ R17, R19, R170 ;  /* 0x000000aa13117220 */ /* 0x000fe20000410000 */
[-C--:B------:R-:W-:Y:S01]  /*0e00*/  FMUL.FTZ R14, R14, R21.reuse ;  /* 0x000000150e0e7220 */ /* 0x080fe20000410000 */
[----:B------:R-:W-:Y:S01]  /*0e10*/  FADD.FTZ R90, R90, R21 ;  /* 0x000000155a5a7221 */ /* 0x000fe20000010000 */
[----:B------:R-:W-:Y:S01]  /*0e20*/  FFMA.FTZ R114, R11, R21, R114 ;  /* 0x000000150b727223 */ /* 0x000fe20000010072 */
[----:B------:R-:W-:Y:S01]  /*0e30*/  FMUL.FTZ R15, R220, R23 ;  /* 0x00000017dc0f7220 */ /* 0x000fe20000410000 */
[----:B------:R-:W-:Y:S01]  /*0e40*/  FADD.FTZ R19, RZ, R215 ;  /* 0x000000d7ff137221 */ /* 0x000fe20000010000 */
[----:B------:R-:W-:Y:S01]  /*0e50*/  FFMA.FTZ R21, R217, R215, RZ ;  /* 0x000000d7d9157223 */ /* 0x000fe200000100ff */
[----:B------:R-:W-:Y:S01]  /*0e60*/  SHF.L.U32 R164, R139, 0x10, RZ ;  /* 0x000000108ba47819 */ /* 0x000fe200000006ff */
[----:B------:R-:W-:Y:S01]  /*0e70*/  FADD.FTZ R84, R84, R22 ;  /* 0x0000001654547221 */ /* 0x000fe20000010000 */
[----:B------:R-:W-:Y:S01]  /*0e80*/  FFMA.FTZ R108, R15, R22, R108 ;  /* 0x000000160f6c7223 */ /* 0x000fe2000001006c */
        /* <DEDUP_REMOVED lines=8> */
[----:B------:R-:W-:Y:S01]  /*0f10*/  FMUL.FTZ R20, R220, R165 ;  /* 0x000000a5dc147220 */ /* 0x000fe20000410000 */
[----:B------:R-:W-:Y:S01]  /*0f20*/  FADD.FTZ R165, R164, R13 ;  /* 0x0000000da4a57221 */ /* 0x000fe20000010000 */
[----:B------:R-:W-:Y:S01]  /*0f30*/  FFMA.FTZ R164, R16, R13, R23 ;  /* 0x0000000d10a47223 */ /* 0x000fe20000010017 */
[----:B------:R-:W-:Y:S01]  /*0f40*/  FADD.FTZ R169, -R176, R166 ;  /* 0x000000a6b0a97221 */ /* 0x000fe20000010100 */
[--C-:B------:R-:W-:Y:S01]  /*0f50*/  FADD.FTZ R85, R85, R170.reuse ;  /* 0x000000aa55557221 */ /* 0x100fe20000010000 */
[----:B------:R-:W-:Y:S01]  /*0f60*/  FFMA.FTZ R109, R20, R170, R109 ;  /* 0x000000aa146d7223 */ /* 0x000fe2000001006d */
[----:B------:R-:W-:Y:S01]  /*0f70*/  PRMT R170, R139, 0x7632, R170 ;  /* 0x000076328baa7816 */ /* 0x000fe200000000aa */
[----:B------:R-:W-:Y:S01]  /*0f80*/  FADD.FTZ R166, R165, R18 ;  /* 0x00000012a5a67221 */ /* 0x000fe20000010000 */
[----:B------:R-:W-:Y:S01]  /*0f90*/  FFMA.FTZ R165, R15, R18, R164 ;  /* 0x000000120fa57223 */ /* 0x000fe200000100a4 */
[----:B------:R-:W-:Y:S01]  /*0fa0*/  SHF.L.U32 R168, R168, 0x10, RZ ;  /* 0x00000010a8a87819 */ /* 0x000fe200000006ff */
[----:B------:R-:W-:Y:S01]  /*0fb0*/  FADD.FTZ R167, -R176, R167 ;  /* 0x000000a7b0a77221 */ /* 0x000fe20000010100 */
[----:B------:R-:W-:Y:S01]  /*0fc0*/  SHF.L.U32 R170, R170, 0x10, RZ ;  /* 0x00000010aaaa7819 */ /* 0x000fe200000006ff */
        /* <DEDUP_REMOVED lines=13> */
.L_x_3809:
[----:B----4-:R-:W-:Y:S05]  /*10a0*/  BSYNC.RECONVERGENT B1 ;  /* 0x0000000000017941 */ /* 0x010fea0003800200 */
.L_x_3808:
        /* <DEDUP_REMOVED lines=11> */
[----:B------:R-:W-:Y:S01]  /*1160*/  ISETP.NE.AND.EX P5, PT, RZ, UR11, PT, P5 ;  /* 0x0000000bff007c0c */ /* 0x000fe2000bfa5350 */
[----:B--2---:R-:W-:-:S05]  /*1170*/  IMAD.WIDE.U32 R172, R177, 0x8, R172 ;  /* 0x00000008b1ac7825 */ /* 0x004fca00078e00ac */
[----:B------:R1:W5:Y:S07]  /*1180*/  LDG.E.64 R190, desc[UR8][R172.64] ;  /* 0x00000008acbe7981 */ /* 0x00036e000c1e1b00 */
[----:B------:R-:W2:Y:S01]  /*1190*/  @P5 LDC.64 R174, c[0x0][0x438] ;  /* 0x00010e00ffae5b82 */ /* 0x000ea20000000a00 */
[----:B0-----:R-:W-:Y:S02]  /*11a0*/  SHF.L.U32 R180, R129, 0x10, RZ ;  /* 0x0000001081b47819 */ /* 0x001fe400000006ff */
[----:B------:R-:W-:-:S02]  /*11b0*/  SHF.L.U32 R184, R130, 0x10, RZ ;  /* 0x0000001082b87819 */ /* 0x000fc400000006ff */
[----:B------:R-:W-:Y:S01]  /*11c0*/  SHF.L.U32 R194, R131, 0x10, RZ ;  /* 0x0000001083c27819 */ /* 0x000fe200000006ff */
[----:B--2---:R-:W-:-:S05]  /*11d0*/  @P5 IMAD.WIDE.U32 R174, R179, 0x20, R174 ;  /* 0x00000020b3ae5825 */ /* 0x004fca00078e00ae */
        /* <DEDUP_REMOVED lines=9> */
[----:B------:R-:W-:-:S02]  /*1270*/  SHF.L.U32 R24, R128, 0x10, RZ ;  /* 0x0000001080187819 */ /* 0x000fc400000006ff */
[C---:B----4-:R-:W-:Y:S02]  /*1280*/  PRMT R26, R164.reuse, 0x7632, R26 ;  /* 0x00007632a41a7816 */ /* 0x050fe4000000001a */
[----:B------:R-:W-:Y:S02]  /*1290*/  SHF.L.U32 R27, R164, 0x10, RZ ;  /* 0x00000010a41b7819 */ /* 0x000fe400000006ff */
[----:B------:R-:W-:Y:S01]  /*12a0*/  PRMT R164, R128, 0x7632, R164 ;  /* 0x0000763280a47816 */ /* 0x000fe200000000a4 */
[----:B------:R-:W-:Y:S01]  /*12b0*/  FMUL.FTZ R25, R220, R187 ;  /* 0x000000bbdc197220 */ /* 0x000fe20000410000 */
[C---:B------:R-:W-:Y:S02]  /*12c0*/  PRMT R182, R165.reuse, 0x7632, R182 ;  /* 0x00007632a5b67816 */ /* 0x040fe400000000b6 */
[----:B------:R-:W-:Y:S01]  /*12d0*/  SHF.L.U32 R183, R165, 0x10, RZ ;  /* 0x00000010a5b77819 */ /* 0x000fe200000006ff */
[----:B-1----:R-:W-:Y:S01]  /*12e0*/  FADD.FTZ R173, -R176, R168 ;  /* 0x000000a8b0ad7221 */ /* 0x002fe20000010100 */
[----:B------:R-:W-:-:S02]  /*12f0*/  SHF.L.U32 R164, R164, 0x10, RZ ;  /* 0x00000010a4a47819 */ /* 0x000fc400000006ff */
[----:B------:R-:W-:Y:S01]  /*1300*/  SHF.L.U32 R165, R26, 0x10, RZ ;  /* 0x000000101aa57819 */ /* 0x000fe200000006ff */
[----:B------:R-:W-:Y:S01]  /*1310*/  FMUL.FTZ R26, R220, R181 ;  /* 0x000000b5dc1a7220 */ /* 0x000fe20000410000 */
[----:B------:R-:W-:Y:S01]  /*1320*/  PRMT R168, R129, 0x7632, R168 ;  /* 0x0000763281a87816 */ /* 0x000fe200000000a8 */
[-C--:B------:R-:W-:Y:S01]  /*1330*/  FMUL.FTZ R24, R24, R27.reuse ;  /* 0x0000001b18187220 */ /* 0x080fe20000410000 */
        /* <DEDUP_REMOVED lines=8> */
[----:B------:R-:W-:Y:S01]  /*13c0*/  FADD.FTZ R169, -R176, R169 ;  /* 0x000000a9b0a97221 */ /* 0x000fe20000010100 */
[----:B------:R-:W-:-:S02]  /*13d0*/  PRMT R185, R166, 0x7632, R185 ;  /* 0x00007632a6b97816 */ /* 0x000fc400000000b9 */
[----:B------:R-:W-:Y:S01]  /*13e0*/  PRMT R187, R130, 0x7632, R187 ;  /* 0x0000763282bb7816 */ /* 0x000fe200000000bb */
[-C--:B------:R-:W-:Y:S01]  /*13f0*/  FMUL.FTZ R180, R180, R183.reuse ;  /* 0x000000b7b4b47220 */ /* 0x080fe20000410000 */
[----:B------:R-:W-:Y:S01]  /*1400*/  FADD.FTZ R82, R82, R183 ;  /* 0x000000b752527221 */ /* 0x000fe20000010000 */
[----:B------:R-:W-:Y:S01]  /*1410*/  FFMA.FTZ R106, R181, R183, R106 ;  /* 0x000000b7b56a7223 */ /* 0x000fe2000001006a */
[----:B------:R-:W-:Y:S01]  /*1420*/  FMUL.FTZ R183, R164, R165 ;  /* 0x000000a5a4b77220 */ /* 0x000fe20000410000 */
[----:B------:R-:W-:Y:S01]  /*1430*/  SHF.L.U32 R187, R187, 0x10, RZ ;  /* 0x00000010bbbb7819 */ /* 0x000fe200000006ff */
[C---:B------:R-:W-:Y:S01]  /*1440*/  FMUL.FTZ R186, R220.reuse, R169 ;  /* 0x000000a9dcba7220 */ /* 0x040fe20000410000 */
[----:B------:R-:W-:Y:S01]  /*1450*/  SHF.L.U32 R164, R185, 0x10, RZ ;  /* 0x00000010b9a47819 */ /* 0x000fe200000006ff */
[----:B------:R-:W-:Y:S01]  /*1460*/  FMUL.FTZ R182, R220, R197 ;  /* 0x000000c5dcb67220 */ /* 0x000fe20000410000 */
[----:B------:R-:W-:-:S03]  /*1470*/  FADD.FTZ R83, R83, R165 ;  /* 0x000000a553537221 */ /* 0x000fc60000010000 */
[-C--:B------:R-:W-:Y:S01]  /*1480*/  FMUL.FTZ R187, R187, R164.reuse ;  /* 0x000000a4bbbb7220 */ /* 0x080fe20000410000 */
[----:B------:R-:W-:Y:S01]  /*1490*/  FADD.FTZ R77, R77, R164 ;  /* 0x000000a44d4d7221 */ /* 0x000fe20000010000 */
[----:B------:R-:W-:Y:S01]  /*14a0*/  FFMA.FTZ R101, R186, R164, R101 ;  /* 0x000000a4ba657223 */ /* 0x000fe20000010065 */
[----:B------:R-:W-:Y:S01]  /*14b0*/  FFMA.FTZ R107, R182, R165, R107 ;  /* 0x000000a5b66b7223 */ /* 0x000fe2000001006b */
[----:B------:R-:W-:Y:S01]  /*14c0*/  FADD.FTZ R164, R223, R24 ;  /* 0x00000018dfa47221 */ /* 0x000fe20000010000 */
[----:B------:R-:W-:Y:S01]  /*14d0*/  FFMA.FTZ R165, R25, R24, R178 ;  /* 0x0000001819a57223 */ /* 0x000fe200000100b2 */
[----:B0-----:R-:W-:Y:S02]  /*14e0*/  SHF.L.U32 R175, R166, 0x10, RZ ;  /* 0x00000010a6af7819 */ /* 0x001fe400000006ff */
[----:B------:R-:W-:Y:S01]  /*14f0*/  PRMT R166, R167, 0x7632, R166 ;  /* 0x00007632a7a67816 */ /* 0x000fe200000000a6 */
[----:B------:R-:W-:Y:S01]  /*1500*/  FADD.FTZ R169, R164, R27 ;  /* 0x0000001ba4a97221 */ /* 0x000fe20000010000 */
[----:B------:R-:W-:-:S02]  /*1510*/  FFMA.FTZ R164, R26, R27, R165 ;  /* 0x0000001b1aa47223 */ /* 0x000fc400000100a5 */
[----:B------:R-:W-:Y:S01]  /*1520*/  SHF.L.U32 R168, R166, 0x10, RZ ;  /* 0x00000010a6a87819 */ /* 0x000fe200000006ff */
        /* <DEDUP_REMOVED lines=9> */
[----:B------:R-:W-:Y:S01]  /*15c0*/  PRMT R197, R131, 0x7632, R197 ;  /* 0x0000763283c57816 */ /* 0x000fe200000000c5 */
[----:B------:R-:W-:Y:S01]  /*15d0*/  FADD.FTZ R166, R169, R184 ;  /* 0x000000b8a9a67221 */ /* 0x000fe20000010000 */
[----:B------:R-:W-:Y:S01]  /*15e0*/  FFMA.FTZ R165, R185, R184, R164 ;  /* 0x000000b8b9a57223 */ /* 0x000fe200000100a4 */
[-C--:B------:R-:W-:Y:S01]  /*15f0*/  FMUL.FTZ R194, R194, R167.reuse ;  /* 0x000000a7c2c27220 */ /* 0x080fe20000410000 */
[----:B------:R-:W-:Y:S01]  /*1600*/  SHF.L.U32 R197, R197, 0x10, RZ ;  /* 0x00000010c5c57819 */ /* 0x000fe200000006ff */
        /* <DEDUP_REMOVED lines=15> */
.L_x_3811:
[----:B------:R-:W-:Y:S05]  /*1700*/  BSYNC.RECONVERGENT B1 ;  /* 0x0000000000017941 */ /* 0x000fea0003800200 */
.L_x_3810:
        /* <DEDUP_REMOVED lines=14> */
[----:B0-----:R-:W-:-:S04]  /*17f0*/  PRMT R201, R120, 0x7632, R201 ;  /* 0x0000763278c97816 */ /* 0x001fc800000000c9 */
[----:B------:R-:W-:Y:S02]  /*1800*/  SHF.L.U32 R201, R201, 0x10, RZ ;  /* 0x00000010c9c97819 */ /* 0x000fe400000006ff */
[----:B------:R-:W-:Y:S01]  /*1810*/  SHF.L.U32 R202, R121, 0x10, RZ ;  /* 0x0000001079ca7819 */ /* 0x000fe200000006ff */
[----:B-1----:R-:W-:-:S05]  /*1820*/  @P5 IMAD.WIDE.U32 R198, R179, 0x20, R198 ;  /* 0x00000020b3c65825 */ /* 0x002fca00078e00c6 */
[----:B------:R-:W5:Y:S04]  /*1830*/  @P5 LDG.E.128 R140, desc[UR8][R198.64] ;  /* 0x00000008c68c5981 */ /* 0x000f68000c1e1d00 */
[----:B------:R0:W5:Y:S01]  /*1840*/  @P5 LDG.E.128 R144, desc[UR8][R198.64+0x10] ;  /* 0x00001008c6905981 */ /* 0x000162000c1e1d00 */
[----:B------:R-:W-:Y:S02]  /*1850*/  SHF.L.U32 R206, R122, 0x10, RZ ;  /* 0x000000107ace7819 */ /* 0x000fe400000006ff */
[----:B------:R-:W-:Y:S01]  /*1860*/  SHF.L.U32 R210, R123, 0x10, RZ ;  /* 0x000000107bd27819 */ /* 0x000fe200000006ff */
[C---:B---3--:R-:W-:Y:S01]  /*1870*/  FADD.FTZ R177, -R176.reuse, R164 ;  /* 0x000000a4b0b17221 */ /* 0x048fe20000010100 */
[----:B------:R-:W-:Y:S01]  /*1880*/  FADD.FTZ R205, -R176, R167 ;  /* 0x000000a7b0cd7221 */ /* 0x000fe20000010100 */
[----:B------:R-:W-:Y:S01]  /*1890*/  SHF.L.U32 R164, R120, 0x10, RZ ;  /* 0x0000001078a47819 */ /* 0x000fe200000006ff */
[C---:B------:R-:W-:Y:S01]  /*18a0*/  FADD.FTZ R179, -R176.reuse, R165 ;  /* 0x000000a5b0b37221 */ /* 0x040fe20000010100 */
[----:B----4-:R-:W-:Y:S01]  /*18b0*/  FADD.FTZ R207, -R176, R168 ;  /* 0x000000a8b0cf7221 */ /* 0x010fe20000010100 */
[----:B------:R-:W-:-:S02]  /*18c0*/  SHF.L.U32 R167, R172, 0x10, RZ ;  /* 0x00000010aca77819 */ /* 0x000fc400000006ff */
[----:B------:R-:W-:Y:S02]  /*18d0*/  PRMT R165, R172, 0x7632, R165 ;  /* 0x00007632aca57816 */ /* 0x000fe400000000a5 */
[----:B------:R-:W-:Y:S01]  /*18e0*/  PRMT R168, R173, 0x7632, R168 ;  /* 0x00007632ada87816 */ /* 0x000fe200000000a8 */
[----:B0-----:R-:W-:Y:S01]  /*18f0*/  FMUL.FTZ R198, R164, R167 ;  /* 0x000000a7a4c67220 */ /* 0x001fe20000410000 */
[----:B------:R-:W-:Y:S01]  /*1900*/  PRMT R164, R121, 0x7632, R164 ;  /* 0x0000763279a47816 */ /* 0x000fe200000000a4 */
[----:B------:R-:W-:Y:S01]  /*1910*/  FADD.FTZ R203, -R176, R166 ;  /* 0x000000a6b0cb7221 */ /* 0x000fe20000010100 */
[----:B------:R-:W-:Y:S01]  /*1920*/  SHF.L.U32 R166, R165, 0x10, RZ ;  /* 0x00000010a5a67819 */ /* 0x000fe200000006ff */
[----:B------:R-:W-:Y:S01]  /*1930*/  FMUL.FTZ R200, R220, R179 ;  /* 0x000000b3dcc87220 */ /* 0x000fe20000410000 */
[----:B------:R-:W-:Y:S02]  /*1940*/  SHF.L.U32 R164, R164, 0x10, RZ ;  /* 0x00000010a4a47819 */ /* 0x000fe400000006ff */
[----:B------:R-:W-:Y:S01]  /*1950*/  SHF.L.U32 R168, R168, 0x10, RZ ;  /* 0x00000010a8a87819 */ /* 0x000fe200000006ff */
[----:B------:R-:W-:Y:S01]  /*1960*/  FMUL.FTZ R199, R220, R177 ;  /* 0x000000b1dcc77220 */ /* 0x000fe20000410000 */
[----:B------:R-:W-:Y:S01]  /*1970*/  FADD.FTZ R211, -R176, R169 ;  /* 0x000000a9b0d37221 */ /* 0x000fe20000010100 */
[-C--:B------:R-:W-:Y:S01]  /*1980*/  FMUL.FTZ R201, R201, R166.reuse ;  /* 0x000000a6c9c97220 */ /* 0x080fe20000410000 */
[----:B------:R-:W-:Y:S01]  /*1990*/  FFMA.FTZ R97, R200, R166, R97 ;  /* 0x000000a6c8617223 */ /* 0x000fe20000010061 */
[--C-:B------:R-:W-:Y:S01]  /*19a0*/  FADD.FTZ R73, R73, R166.reuse ;  /* 0x000000a649497221 */ /* 0x100fe20000010000 */
[----:B------:R-:W-:Y:S01]  /*19b0*/  FMUL.FTZ R204, R220, R205 ;  /* 0x000000cddccc7220 */ /* 0x000fe20000410000 */
[----:B------:R-:W-:Y:S01]  /*19c0*/  PRMT R169, R174, 0x7632, R169 ;  /* 0x00007632aea97816 */ /* 0x000fe200000000a9 */
[----:B------:R-:W-:Y:S01]  /*19d0*/  FMUL.FTZ R205, R164, R168 ;  /* 0x000000a8a4cd7220 */ /* 0x000fe20000410000 */
[----:B------:R-:W-:Y:S01]  /*19e0*/  PRMT R166, R122, 0x7632, R166 ;  /* 0x000076327aa67816 */ /* 0x000fe200000000a6 */
[----:B------:R-:W-:Y:S01]  /*19f0*/  FADD.FTZ R164, R223, R198 ;  /* 0x000000c6dfa47221 */ /* 0x000fe20000010000 */
[----:B------:R-:W-:Y:S01]  /*1a00*/  SHF.L.U32 R173, R173, 0x10, RZ ;  /* 0x00000010adad7819 */ /* 0x000fe200000006ff */
[C---:B------:R-:W-:Y:S01]  /*1a10*/  FFMA.FTZ R165, R199.reuse, R198, R178 ;  /* 0x000000c6c7a57223 */ /* 0x040fe200000100b2 */
[----:B------:R-:W-:Y:S01]  /*1a20*/  SHF.L.U32 R209, R174, 0x10, RZ ;  /* 0x00000010aed17819 */ /* 0x000fe200000006ff */
[----:B------:R-:W-:Y:S01]  /*1a30*/  FADD.FTZ R72, R72, R167 ;  /* 0x000000a748487221 */ /* 0x000fe20000010000 */
        /* <DEDUP_REMOVED lines=16> */
[C---:B------:R-:W-:Y:S01]  /*1b40*/  FFMA.FTZ R164, R204.reuse, R205, R165 ;  /* 0x000000cdcca47223 */ /* 0x040fe200000100a5 */
[----:B------:R-:W-:Y:S01]  /*1b50*/  PRMT R170, R175, 0x7632, R170 ;  /* 0x00007632afaa7816 */ /* 0x000fe200000000aa */
[----:B------:R-:W-:Y:S01]  /*1b60*/  FFMA.FTZ R99, R204, R168, R99 ;  /* 0x000000a8cc637223 */ /* 0x000fe20000010063 */
[--C-:B------:R-:W-:Y:S01]  /*1b70*/  FADD.FTZ R75, R75, R168.reuse ;  /* 0x000000a84b4b7221 */ /* 0x100fe20000010000 */
[----:B------:R-:W-:Y:S01]  /*1b80*/  SHF.L.U32 R175, R175, 0x10, RZ ;  /* 0x00000010afaf7819 */ /* 0x000fe200000006ff */
[----:B------:R-:W-:Y:S01]  /*1b90*/  FMUL.FTZ R208, R220, R211 ;  /* 0x000000d3dcd07220 */ /* 0x000fe20000410000 */
        /* <DEDUP_REMOVED lines=25> */
.L_x_3807:
        /* <DEDUP_REMOVED lines=31> */
[----:B0-----:R-:W-:-:S05]  /*1f20*/  IMAD.WIDE.U32 R164, R179, 0x8, R164 ;  /* 0x00000008b3a47825 */ /* 0x001fca00078e00a4 */
[----:B------:R1:W5:Y:S01]  /*1f30*/  LDG.E.64 R192, desc[UR8][R164.64] ;  /* 0x00000008a4c07981 */ /* 0x000362000c1e1b00 */
[----:B------:R-:W-:Y:S05]  /*1f40*/  BRA `(.L_x_3812) ;  /* 0x0000000000787947 */ /* 0x000fea0003800000 */
.L_x_3813:
        /* <DEDUP_REMOVED lines=30> */
.L_x_3812:
[----:B----4-:R-:W-:Y:S05]  /*2130*/  BSYNC.RECONVERGENT B0 ;  /* 0x0000000000007941 */ /* 0x010fea0003800200 */
.L_x_3806:
        /* <DEDUP_REMOVED lines=32> */
.L_x_3815:
[----:B------:R-:W-:Y:S05]  /*2340*/  BSYNC.RECONVERGENT B0 ;  /* 0x0000000000007941 */ /* 0x000fea0003800200 */
.L_x_3814:
        /* <DEDUP_REMOVED lines=25> */
[----:B------:R-:W-:-:S03]  /*24e0*/  FADD.FTZ R164, R164, R169 ;  /* 0x000000a9a4a47221 */ /* 0x000fc60000010000 */
[----:B------:R-:W-:Y:S01]  /*24f0*/  FADD.FTZ R223, R170, R223 ;  /* 0x000000dfaadf7221 */ /* 0x000fe20000010000 */
[----:B------:R-:W-:Y:S01]  /*2500*/  FADD.FTZ R164, R171, R164 ;  /* 0x000000a4aba47221 */ /* 0x000fe20000010000 */
[----:B------:R-:W-:Y:S02]  /*2510*/  @P4 SHF.R.S32.HI R166, RZ, 0x1f, R165 ;  /* 0x0000001fffa64819 */ /* 0x000fe400000114a5 */
[----:B--2---:R-:W-:Y:S01]  /*2520*/  FADD.FTZ R223, R223, R172 ;  /* 0x000000acdfdf7221 */ /* 0x004fe20000010000 */
[----:B------:R-:W-:Y:S01]  /*2530*/  FADD.FTZ R164, R164, R173 ;  /* 0x000000ada4a47221 */ /* 0x000fe20000010000 */
[----:B------:R-:W-:Y:S02]  /*2540*/  @P4 LEA.HI R165, R166, R165, RZ, 0x3 ;  /* 0x000000a5a6a54211 */ /* 0x000fe400078f18ff */
        /* <DEDUP_REMOVED lines=9> */
[----:B------:R-:W-:Y:S01]  /*25e0*/  MOV R165, R221 ;  /* 0x000000dd00a57202 */ /* 0x000fe20000000f00 */
[----:B------:R-:W-:-:S03]  /*25f0*/  FMUL.FTZ R167, R167, UR12 ;  /* 0x0000000ca7a77c20 */ /* 0x000fc60008410000 */
        /* <DEDUP_REMOVED lines=8> */
.L_x_3818:
[----:B------:R-:W-:Y:S05]  /*2680*/  BRA.U UP0, `(.L_x_3819) ;  /* 0x0000001900707547 */ /* 0x000fea000b800000 */
[----:B------:R-:W-:Y:S02]  /*2690*/  MOV R170, UR16 ;  /* 0x0000001000aa7c02 */ /* 0x000fe40008000f00 */
[----:B------:R-:W-:Y:S02]  /*26a0*/  MOV R169, UR17 ;  /* 0x0000001100a97c02 */ /* 0x000fe40008000f00 */
[----:B------:R-:W-:-:S04]  /*26b0*/  ISETP.NE.U32.AND P5, PT, R170, RZ, PT ;  /* 0x000000ffaa00720c */ /* 0x000fc80003fa5070 */
[----:B------:R-:W-:-:S13]  /*26c0*/  ISETP.NE.AND.EX P5, PT, R169, RZ, PT, P5 ;  /* 0x000000ffa900720c */ /* 0x000fda0003fa5350 */
[----:B------:R-:W-:Y:S05]  /*26d0*/  @P5 BRA `(.L_x_3820) ;  /* 0x0000000c00c45947 */ /* 0x000fea0003800000 */
[----:B------:R-:W-:Y:S05]  /*26e0*/  @!P4 BRA `(.L_x_3821) ;  /* 0x000000000078c947 */ /* 0x000fea0003800000 */
[----:B-----5:R-:W-:Y:S01]  /*26f0*/  LOP3.LUT P6, RZ, R188, 0xff, RZ, 0xc0, !PT ;  /* 0x000000ffbcff7812 */ /* 0x020fe200078cc0ff */
[----:B------:R-:W-:Y:S01]  /*2700*/  BSSY.RECONVERGENT B1, `(.L_x_3822) ;  /* 0x000000c000017945 */ /* 0x000fe20003800200 */
[----:B------:R-:W-:-:S11]  /*2710*/  HFMA2 R171, -RZ, RZ, 0, 0 ;  /* 0x00000000ffab7431 */ /* 0x000fd600000001ff */
[----:B------:R-:W-:Y:S05]  /*2720*/  @!P6 BRA `(.L_x_3823) ;  /* 0x000000000024e947 */ /* 0x000fea0003800000 */
[----:B------:R-:W-:Y:S01]  /*2730*/  FFMA.FTZ R168, R217, R167, R166 ;  /* 0x000000a7d9a87223 */ /* 0x000fe200000100a6 */
[----:B------:R-:W-:-:S03]  /*2740*/  ISETP.GT.AND P5, PT, R219, RZ, PT ;  /* 0x000000ffdb00720c */ /* 0x000fc60003fa4270 */
[----:B------:R-:W-:-:S04]  /*2750*/  FADD.FTZ R171, R215, -R168 ;  /* 0x800000a8d7ab7221 */ /* 0x000fc80000010000 */
[----:B------:R-:W-:-:S05]  /*2760*/  FMUL.FTZ R171, R220, R171 ;  /* 0x000000abdcab7220 */ /* 0x000fca0000410000 */
[----:B------:R-:W-:-:S05]  /*2770*/  FSEL R171, R171, RZ, P5 ;  /* 0x000000ffabab7208 */ /* 0x000fca0002800000 */
[----:B------:R-:W-:Y:S01]  /*2780*/  FMUL.FTZ R168, R171, UR15 ;  /* 0x0000000faba87c20 */ /* 0x000fe20008410000 */
[----:B------:R-:W-:-:S03]  /*2790*/  SHF.L.U32 R171, R148, 0x10, RZ ;  /* 0x0000001094ab7819 */ /* 0x000fc600000006ff */
[----:B------:R-:W-:-:S04]  /*27a0*/  FMUL.FTZ R168, R168, UR14 ;  /* 0x0000000ea8a87c20 */ /* 0x000fc80008410000 */
[----:B------:R-:W-:-:S07]  /*27b0*/  FMUL.FTZ R171, R171, R168 ;  /* 0x000000a8abab7220 */ /* 0x000fce0000410000 */
.L_x_3823:
[----:B------:R-:W-:Y:S05]  /*27c0*/  BSYNC.RECONVERGENT B1 ;  /* 0x0000000000017941 */ /* 0x000fea0003800200 */
.L_x_3822:
[----:B------:R-:W-:Y:S01]  /*27d0*/  BSSY.RECONVERGENT B1, `(.L_x_3824) ;  /* 0x000000d000017945 */ /* 0x000fe20003800200 */
[----:B------:R-:W-:Y:S01]  /*27e0*/  FADD.FTZ R64, R64, R171 ;  /* 0x000000ab40407221 */ /* 0x000fe20000010000 */
[----:B------:R-:W-:Y:S02]  /*27f0*/  MOV R168, RZ ;  /* 0x000000ff00a87202 */ /* 0x000fe40000000f00 */
        /* <DEDUP_REMOVED lines=8> */
[----:B------:R-:W-:-:S04]  /*2880*/  FMUL.FTZ R171, R171, UR14 ;  /* 0x0000000eabab7c20 */ /* 0x000fc80008410000 */
[----:B------:R-:W-:-:S07]  /*2890*/  FMUL.FTZ R168, R171, R168 ;  /* 0x000000a8aba87220 */ /* 0x000fce0000410000 */
.L_x_3825:
[----:B------:R-:W-:Y:S05]  /*28a0*/  BSYNC.RECONVERGENT B1 ;  /* 0x0000000000017941 */ /* 0x000fea0003800200 */
.L_x_3824:
[----:B------:R-:W-:-:S04]  /*28b0*/  F2FP.BF16.F32.PACK_AB R168, RZ, R168 ;  /* 0x000000a8ffa8723e */ /* 0x000fc800000010ff */
[----:B------:R-:W-:-:S07]  /*28c0*/  PRMT R152, R168, 0x7610, R152 ;  /* 0x00007610a8987816 */ /* 0x000fce0000000098 */
.L_x_3821:
[----:B------:R-:W-:Y:S05]  /*28d0*/  @!P4 BRA `(.L_x_3826) ;  /* 0x00000000007cc947 */ /* 0x000fea0003800000 */
[----:B-----5:R-:W-:Y:S01]  /*28e0*/  LOP3.LUT P5, RZ, R188, 0xff00, RZ, 0xc0, !PT ;  /* 0x0000ff00bcff7812 */ /* 0x020fe200078ac0ff */
[----:B------:R-:W-:Y:S01]  /*28f0*/  BSSY.RECONVERGENT B1, `(.L_x_3827) ;  /* 0x000000d000017945 */ /* 0x000fe20003800200 */
[----:B------:R-:W-:-:S11]  /*2900*/  HFMA2 R168, -RZ, RZ, 0, 0 ;  /* 0x00000000ffa87431 */ /* 0x000fd600000001ff */
[----:B------:R-:W-:Y:S05]  /*2910*/  @!P5 BRA `(.L_x_3828) ;  /* 0x000000000028d947 */ /* 0x000fea0003800000 */
[----:B------:R-:W-:Y:S01]  /*2920*/  FFMA.FTZ R171, R216, R167, R166 ;  /* 0x000000a7d8ab7223 */ /* 0x000fe200000100a6 */
[----:B------:R-:W-:Y:S02]  /*2930*/  ISETP.GT.AND P6, PT, R219, RZ, PT ;  /* 0x000000ffdb00720c */ /* 0x000fe40003fc4270 */
[----:B------:R-:W-:Y:S01]  /*2940*/  PRMT R168, R148, 0x7632, R168 ;  /* 0x0000763294a87816 */ /* 0x000fe200000000a8 */
[----:B------:R-:W-:-:S03]  /*2950*/  FADD.FTZ R171, R214, -R171 ;  /* 0x800000abd6ab7221 */ /* 0x000fc60000010000 */
[----:B------:R-:W-:Y:S01]  /*2960*/  SHF.L.U32 R168, R168, 0x10, RZ ;  /* 0x00000010a8a87819 */ /* 0x000fe200000006ff */
[----:B------:R-:W-:-:S05]  /*2970*/  FMUL.FTZ R171, R220, R171 ;  /* 0x000000abdcab7220 */ /* 0x000fca0000410000 */
[----:B------:R-:W-:-:S05]  /*2980*/  FSEL R171, R171, RZ, P6 ;  /* 0x000000ffabab7208 */ /* 0x000fca0003000000 */
[----:B------:R-:W-:-:S04]  /*2990*/  FMUL.FTZ R171, R171, UR15 ;  /* 0x0000000fabab7c20 */ /* 0x000fc80008410000 */
[----:B------:R-:W-:-:S04]  /*29a0*/  FMUL.FTZ R171, R171, UR14 ;  /* 0x0000000eabab7c20 */ /* 0x000fc80008410000 */
[----:B------:R-:W-:-:S07]  /*29b0*/  FMUL.FTZ R168, R168, R171 ;  /* 0x000000aba8a87220 */ /* 0x000fce0000410000 */
.L_x_3828:
[----:B------:R-:W-:Y:S05]  /*29c0*/  BSYNC.RECONVERGENT B1 ;  /* 0x0000000000017941 */ /* 0x000fea0003800200 */
.L_x_3827:
[----:B------:R-:W-:Y:S01]  /*29d0*/  BSSY.RECONVERGENT B1, `(.L_x_3829) ;  /* 0x000000d000017945 */ /* 0x000fe20003800200 */
[----:B------:R-:W-:Y:S01]  /*29e0*/  FADD.FTZ R65, R65, R168 ;  /* 0x000000a841417221 */ /* 0x000fe20000010000 */
[----:B------:R-:W-:Y:S02]  /*29f0*/  MOV R168, RZ ;  /* 0x000000ff00a87202 */ /* 0x000fe40000000f00 */
        /* <DEDUP_REMOVED lines=8> */
[----:B------:R-:W-:-:S04]  /*2a80*/  FMUL.FTZ R171, R171, UR14 ;  /* 0x0000000eabab7c20 */ /* 0x000fc80008410000 */
[----:B------:R-:W-:-:S07]  /*2a90*/  FMUL.FTZ R168, R171, R168 ;  /* 0x000000a8aba87220 */ /* 0x000fce0000410000 */
.L_x_3830:
[----:B------:R-:W-:Y:S05]  /*2aa0*/  BSYNC.RECONVERGENT B1 ;  /* 0x0000000000017941 */ /* 0x000fea0003800200 */
.L_x_3829:
[----:B------:R-:W-:-:S04]  /*2ab0*/  F2FP.BF16.F32.PACK_AB R168, RZ, R168 ;  /* 0x000000a8ffa8723e */ /* 0x000fc800000010ff */
[----:B------:R-:W-:-:S07]  /*2ac0*/  PRMT R152, R152, 0x5410, R168 ;  /* 0x0000541098987816 */ /* 0x000fce00000000a8 */
.L_x_3826:
        /* <DEDUP_REMOVED lines=14> */
.L_x_3833:
[----:B------:R-:W-:Y:S05]  /*2bb0*/  BSYNC.RECONVERGENT B1 ;  /* 0x0000000000017941 */ /* 0x000fea0003800200 */
.L_x_3832:
        /* <DEDUP_REMOVED lines=13> */
.L_x_3835:
[----:B------:R-:W-:Y:S05]  /*2c90*/  BSYNC.RECONVERGENT B1 ;  /* 0x0000000000017941 */ /* 0x000fea0003800200 */
.L_x_3834:
[----:B------:R-:W-:-:S04]  /*2ca0*/  F2FP.BF16.F32.PACK_AB R168, RZ, R168 ;  /* 0x000000a8ffa8723e */ /* 0x000fc800000010ff */
[----:B------:R-:W-:-:S07]  /*2cb0*/  PRMT R153, R168, 0x7610, R153 ;  /* 0x00007610a8997816 */ /* 0x000fce0000000099 */
.L_x_3831:
[----:B------:R-:W-:Y:S05]  /*2cc0*/  @!P4 BRA `(.L_x_3836) ;  /* 0x00000000007cc947 */ /* 0x000fea0003800000 */
[----:B-----5:R-:W-:Y:S01]  /*2cd0*/  LOP3.LUT P5, RZ, R188, 0xff000000, RZ, 0xc0, !PT ;  /* 0xff000000bcff7812 */ /* 0x020fe200078ac0ff */
[----:B------:R-:W-:Y:S01]  /*2ce0*/  BSSY.RECONVERGENT B1, `(.L_x_3837) ;  /* 0x000000d000017945 */ /* 0x000fe20003800200 */
[----:B------:R-:W-:-:S11]  /*2cf0*/  HFMA2 R168, -RZ, RZ, 0, 0 ;  /* 0x00000000ffa87431 */ /* 0x000fd600000001ff */
[----:B------:R-:W-:Y:S05]  /*2d00*/  @!P5 BRA `(.L_x_3838) ;  /* 0x000000000028d947 */ /* 0x000fea0003800000 */
[----:B------:R-:W-:Y:S01]  /*2d10*/  FFMA.FTZ R168, R16, R167, R166 ;  /* 0x000000a710a87223 */ /* 0x000fe200000100a6 */
[----:B------:R-:W-:-:S03]  /*2d20*/  ISETP.GT.AND P6, PT, R219, RZ, PT ;  /* 0x000000ffdb00720c */ /* 0x000fc60003fc4270 */
[--C-:B------:R-:W-:Y:S01]  /*2d30*/  FADD.FTZ R171, R13, -R168.reuse ;  /* 0x800000a80dab7221 */ /* 0x100fe20000010000 */
[----:B------:R-:W-:-:S03]  /*2d40*/  PRMT R168, R149, 0x7632, R168 ;  /* 0x0000763295a87816 */ /* 0x000fc600000000a8 */
[----:B------:R-:W-:Y:S01]  /*2d50*/  FMUL.FTZ R171, R220, R171 ;  /* 0x000000abdcab7220 */ /* 0x000fe20000410000 */
[----:B------:R-:W-:-:S04]  /*2d60*/  SHF.L.U32 R168, R168, 0x10, RZ ;  /* 0x00000010a8a87819 */ /* 0x000fc800000006ff */
[----:B------:R-:W-:-:S05]  /*2d70*/  FSEL R171, R171, RZ, P6 ;  /* 0x000000ffabab7208 */ /* 0x000fca0003000000 */
[----:B------:R-:W-:-:S04]  /*2d80*/  FMUL.FTZ R171, R171, UR15 ;  /* 0x0000000fabab7c20 */ /* 0x000fc80008410000 */
[----:B------:R-:W-:-:S04]  /*2d90*/  FMUL.FTZ R171, R171, UR14 ;  /* 0x0000000eabab7c20 */ /* 0x000fc80008410000 */
[----:B------:R-:W-:-:S07]  /*2da0*/  FMUL.FTZ R168, R168, R171 ;  /* 0x000000aba8a87220 */ /* 0x000fce0000410000 */
.L_x_3838:
[----:B------:R-:W-:Y:S05]  /*2db0*/  BSYNC.RECONVERGENT B1 ;  /* 0x0000000000017941 */ /* 0x000fea0003800200 */
.L_x_3837:
        /* <DEDUP_REMOVED lines=13> */
.L_x_3840:
[----:B------:R-:W-:Y:S05]  /*2e90*/  BSYNC.RECONVERGENT B1 ;  /* 0x0000000000017941 */ /* 0x000fea0003800200 */
.L_x_3839:
[----:B------:R-:W-:-:S04]  /*2ea0*/  F2FP.BF16.F32.PACK_AB R168, RZ, R168 ;  /* 0x000000a8ffa8723e */ /* 0x000fc800000010ff */
[----:B------:R-:W-:-:S07]  /*2eb0*/  PRMT R153, R153, 0x5410, R168 ;  /* 0x0000541099997816 */ /* 0x000fce00000000a8 */
.L_x_3836:
        /* <DEDUP_REMOVED lines=14> */
.L_x_3843:
[----:B------:R-:W-:Y:S05]  /*2fa0*/  BSYNC.RECONVERGENT B1 ;  /* 0x0000000000017941 */ /* 0x000fea0003800200 */
.L_x_3842:
        /* <DEDUP_REMOVED lines=13> */
.L_x_3845:
[----:B------:R-:W-:Y:S05]  /*3080*/  BSYNC.RECONVERGENT B1 ;  /* 0x0000000000017941 */ /* 0x000fea0003800200 */
.L_x_3844:
[----:B------:R-:W-:-:S04]  /*3090*/  F2FP.BF16.F32.PACK_AB R168, RZ, R168 ;  /* 0x000000a8ffa8723e */ /* 0x000fc800000010ff */
[----:B------:R-:W-:-:S07]  /*30a0*/  PRMT R154, R168, 0x7610, R154 ;  /* 0x00007610a89a7816 */ /* 0x000fce000000009a */
.L_x_3841:
        /* <DEDUP_REMOVED lines=15> */
.L_x_3848:
[----:B------:R-:W-:Y:S05]  /*31a0*/  BSYNC.RECONVERGENT B1 ;  /* 0x0000000000017941 */ /* 0x000fea0003800200 */
.L_x_3847:
        /* <DEDUP_REMOVED lines=13> */
.L_x_3850:
[----:B------:R-:W-:Y:S05]  /*3280*/  BSYNC.RECONVERGENT B1 ;  /* 0x0000000000017941 */ /* 0x000fea0003800200 */
.L_x_3849:
[----:B------:R-:W-:-:S04]  /*3290*/  F2FP.BF16.F32.PACK_AB R168, RZ, R168 ;  /* 0x000000a8ffa8723e */ /* 0x000fc800000010ff */
[----:B------:R-:W-:-:S07]  /*32a0*/  PRMT R154, R154, 0x5410, R168 ;  /* 0x000054109a9a7816 */ /* 0x000fce00000000a8 */
.L_x_3846:
        /* <DEDUP_REMOVED lines=14> */
.L_x_3853:
[----:B------:R-:W-:Y:S05]  /*3390*/  BSYNC.RECONVERGENT B1 ;  /* 0x0000000000017941 */ /* 0x000fea0003800200 */
.L_x_3852:
        /* <DEDUP_REMOVED lines=13> */
.L_x_3855:
[----:B------:R-:W-:Y:S05]  /*3470*/  BSYNC.RECONVERGENT B1 ;  /* 0x0000000000017941 */ /* 0x000fea0003800200 */
.L_x_3854:
[----:B------:R-:W-:-:S04]  /*3480*/  F2FP.BF16.F32.PACK_AB R168, RZ, R168 ;  /* 0x000000a8ffa8723e */ /* 0x000fc800000010ff */
[----:B------:R-:W-:-:S07]  /*3490*/  PRMT R155, R168, 0x7610, R155 ;  /* 0x00007610a89b7816 */ /* 0x000fce000000009b */
.L_x_3851:
        /* <DEDUP_REMOVED lines=21> */
.L_x_3820:
        /* <DEDUP_REMOVED lines=46> */
.L_x_3857:
[----:B------:R-:W-:Y:S05]  /*38d0*/  @!P4 BRA `(.L_x_3858) ;  /* 0x000000000030c947 */ /* 0x000fea0003800000 */
[----:B-----5:R-:W-:Y:S01]  /*38e0*/  LOP3.LUT P5, RZ, R188, 0xff00, RZ, 0xc0, !PT ;  /* 0x0000ff00bcff7812 */ /* 0x020fe200078ac0ff */
        /* <DEDUP_REMOVED lines=11> */
.L_x_3858:
[----:B------:R-:W-:Y:S05]  /*39a0*/  @!P4 BRA `(.L_x_3859) ;  /* 0x000000000040c947 */ /* 0x000fea0003800000 */
[----:B-----5:R-:W-:Y:S01]  /*39b0*/  LOP3.LUT P5, RZ, R188, 0xff0000, RZ, 0xc0, !PT ;  /* 0x00ff0000bcff7812 */ /* 0x020fe200078ac0ff */
[----:B------:R-:W-:-:S12]  /*39c0*/  HFMA2 R173, -RZ, RZ, 0, 0 ;  /* 0x00000000ffad7431 */ /* 0x000fd800000001ff */
[----:B------:R-:W0:Y:S01]  /*39d0*/  @P5 LDC.64 R156, c[0x0][0x408] ;  /* 0x00010200ff9c5b82 */ /* 0x000e220000000a00 */
[----:B------:R-:W-:-:S07]  /*39e0*/  @P5 SHF.L.U32 R175, R149, 0x10, RZ ;  /* 0x0000001095af5819 */ /* 0x000fce00000006ff */
[----:B------:R-:W1:Y:S01]  /*39f0*/  @P5 LDC.64 R158, c[0x0][0x408] ;  /* 0x00010200ff9e5b82 */ /* 0x000e620000000a00 */
[----:B0-----:R-:W-:-:S04]  /*3a00*/  @P5 FMUL.FTZ R157, R172, R157 ;  /* 0x0000009dac9d5220 */ /* 0x001fc80000410000 */
[----:B------:R-:W-:Y:S01]  /*3a10*/  @P5 FMUL.FTZ R177, R157, R156 ;  /* 0x0000009c9db15220 */ /* 0x000fe20000410000 */
[----:B------:R-:W-:Y:S02]  /*3a20*/  @P5 SHF.L.U32 R156, R133, 0x10, RZ ;  /* 0x00000010859c5819 */ /* 0x000fe400000006ff */
[----:B------:R-:W-:Y:S01]  /*3a30*/  MOV R157, RZ ;  /* 0x000000ff009d7202 */ /* 0x000fe20000000f00 */
[----:B-1----:R-:W-:Y:S02]  /*3a40*/  @P5 FMUL.FTZ R159, R172, R159 ;  /* 0x0000009fac9f5220 */ /* 0x002fe40000410000 */
[----:B------:R-:W-:Y:S02]  /*3a50*/  @P5 FMUL.FTZ R173, R156, R177 ;  /* 0x000000b19cad5220 */ /* 0x000fe40000410000 */
[----:B------:R-:W-:-:S03]  /*3a60*/  @P5 FMUL.FTZ R158, R159, R158 ;  /* 0x0000009e9f9e5220 */ /* 0x000fc60000410000 */
[----:B------:R-:W-:Y:S01]  /*3a70*/  F2FP.BF16.F32.PACK_AB R173, RZ, R173 ;  /* 0x000000adffad723e */ /* 0x000fe200000010ff */
[----:B------:R-:W-:-:S03]  /*3a80*/  @P5 FMUL.FTZ R157, R175, R158 ;  /* 0x0000009eaf9d5220 */ /* 0x000fc60000410000 */
[----:B------:R-:W-:Y:S01]  /*3a90*/  PRMT R153, R173, 0x7610, R153 ;  /* 0x00007610ad997816 */ /* 0x000fe20000000099 */
[----:B------:R-:W-:-:S07]  /*3aa0*/  FADD.FTZ R66, R66, R157 ;  /* 0x0000009d42427221 */ /* 0x000fce0000010000 */
.L_x_3859:
        /* <DEDUP_REMOVED lines=8> */
[----:B------:R-:W-:Y:S02]  /*3b30*/  @P5 PRMT R157, R149, 0x7632, R157 ;  /* 0x00007632959d5816 */ /* 0x000fe4000000009d */
[----:B------:R-:W-:Y:S01]  /*3b40*/  MOV R156, RZ ;  /* 0x000000ff009c7202 */ /* 0x000fe20000000f00 */
[----:B-1----:R-:W-:Y:S01]  /*3b50*/  @P5 FMUL.FTZ R159, R174, R159 ;  /* 0x0000009fae9f5220 */ /* 0x002fe20000410000 */
[----:B------:R-:W-:Y:S01]  /*3b60*/  @P5 SHF.L.U32 R157, R157, 0x10, RZ ;  /* 0x000000109d9d5819 */ /* 0x000fe200000006ff */
[----:B------:R-:W-:Y:S02]  /*3b70*/  @P5 FMUL.FTZ R173, R175, R176 ;  /* 0x000000b0afad5220 */ /* 0x000fe40000410000 */
[----:B------:R-:W-:-:S03]  /*3b80*/  @P5 FMUL.FTZ R158, R159, R158 ;  /* 0x0000009e9f9e5220 */ /* 0x000fc60000410000 */
[----:B------:R-:W-:Y:S01]  /*3b90*/  F2FP.BF16.F32.PACK_AB R173, RZ, R173 ;  /* 0x000000adffad723e */ /* 0x000fe200000010ff */
[----:B------:R-:W-:-:S03]  /*3ba0*/  @P5 FMUL.FTZ R156, R157, R158 ;  /* 0x0000009e9d9c5220 */ /* 0x000fc60000410000 */
[----:B------:R-:W-:Y:S01]  /*3bb0*/  PRMT R153, R153, 0x5410, R173 ;  /* 0x0000541099997816 */ /* 0x000fe200000000ad */
[----:B------:R-:W-:-:S07]  /*3bc0*/  FADD.FTZ R67, R67, R156 ;  /* 0x0000009c43437221 */ /* 0x000fce0000010000 */
.L_x_3860:
        /* <DEDUP_REMOVED lines=17> */
.L_x_3861:
        /* <DEDUP_REMOVED lines=18> */
.L_x_3862:
        /* <DEDUP_REMOVED lines=17> */
.L_x_3863:
[----:B------:R-:W-:Y:S02]  /*3f10*/  MOV R159, R174 ;  /* 0x000000ae009f7202 */ /* 0x000fe40000000f00 */
[----:B------:R-:W-:Y:S02]  /*3f20*/  MOV R158, R172 ;  /* 0x000000ac009e7202 */ /* 0x000fe40000000f00 */
[----:B------:R-:W-:Y:S02]  /*3f30*/  MOV R157, R171 ;  /* 0x000000ab009d7202 */ /* 0x000fe40000000f00 */
[----:B------:R-:W-:Y:S01]  /*3f40*/  MOV R156, R168 ;  /* 0x000000a8009c7202 */ /* 0x000fe20000000f00 */
[----:B------:R-:W-:Y:S06]  /*3f50*/  @!P4 BRA `(.L_x_3856) ;  /* 0x000000140008c947 */ /* 0x000fec0003800000 */
[----:B-----5:R-:W-:Y:S01]  /*3f60*/  ISETP.GE.U32.AND P5, PT, R188, RZ, PT ;  /* 0x000000ffbc00720c */ /* 0x020fe20003fa6070 */
[----:B------:R-:W-:Y:S01]  /*3f70*/  FMUL.FTZ R168, R163, UR15 ;  /* 0x0000000fa3a87c20 */ /* 0x000fe20008410000 */
[----:B------:R-:W-:Y:S02]  /*3f80*/  HFMA2 R172, -RZ, RZ, 0, 0 ;  /* 0x00000000ffac7431 */ /* 0x000fe400000001ff */
        /* <DEDUP_REMOVED lines=12> */
.L_x_3819:
[----:B------:R-:W-:Y:S02]  /*4050*/  MOV R170, UR16 ;  /* 0x0000001000aa7c02 */ /* 0x000fe40008000f00 */
[----:B------:R-:W-:Y:S02]  /*4060*/  MOV R169, UR17 ;  /* 0x0000001100a97c02 */ /* 0x000fe40008000f00 */
[----:B------:R-:W-:-:S04]  /*4070*/  ISETP.NE.U32.AND P5, PT, R170, RZ, PT ;  /* 0x000000ffaa00720c */ /* 0x000fc80003fa5070 */
[----:B------:R-:W-:-:S13]  /*4080*/  ISETP.NE.AND.EX P5, PT, R169, RZ, PT, P5 ;  /* 0x000000ffa900720c */ /* 0x000fda0003fa5350 */
[----:B------:R-:W-:Y:S05]  /*4090*/  @P5 BRA `(.L_x_3864) ;  /* 0x00000008002c5947 */ /* 0x000fea0003800000 */
[----:B------:R-:W-:Y:S05]  /*40a0*/  @!P4 BRA `(.L_x_3865) ;  /* 0x000000000040c947 */ /* 0x000fea0003800000 */
[----:B------:R-:W-:Y:S01]  /*40b0*/  @P3 FFMA.FTZ R172, R217, R167, R166 ;  /* 0x000000a7d9ac3223 */ /* 0x000fe200000100a6 */
[----:B-----5:R-:W-:Y:S02]  /*40c0*/  LOP3.LUT P5, RZ, R188, 0xff, RZ, 0xc0, !PT ;  /* 0x000000ffbcff7812 */ /* 0x020fe400078ac0ff */
[----:B------:R-:W-:Y:S01]  /*40d0*/  MOV R168, R40 ;  /* 0x0000002800a87202 */ /* 0x000fe20000000f00 */
[----:B------:R-:W-:Y:S01]  /*40e0*/  @P3 FADD.FTZ R171, R215, -R172 ;  /* 0x800000acd7ab3221 */ /* 0x000fe20000010000 */
[----:B------:R-:W-:-:S03]  /*40f0*/  MOV R172, RZ ;  /* 0x000000ff00ac7202 */ /* 0x000fc60000000f00 */
        /* <DEDUP_REMOVED lines=11> */
.L_x_3865:
[----:B------:R-:W-:Y:S05]  /*41b0*/  @!P4 BRA `(.L_x_3866) ;  /* 0x000000000040c947 */ /* 0x000fea0003800000 */
[----:B------:R-:W-:Y:S01]  /*41c0*/  @P3 FFMA.FTZ R171, R216, R167, R166 ;  /* 0x000000a7d8ab3223 */ /* 0x000fe200000100a6 */
[----:B-----5:R-:W-:Y:S02]  /*41d0*/  LOP3.LUT P5, RZ, R188, 0xff00, RZ, 0xc0, !PT ;  /* 0x0000ff00bcff7812 */ /* 0x020fe400078ac0ff */
[----:B------:R-:W-:Y:S02]  /*41e0*/  CS2R R172, SRZ ;  /* 0x0000000000ac7805 */ /* 0x000fe4000001ff00 */
[----:B------:R-:W-:Y:S01]  /*41f0*/  MOV R168, R41 ;  /* 0x0000002900a87202 */ /* 0x000fe20000000f00 */
[----:B------:R-:W-:-:S04]  /*4200*/  @P3 FADD.FTZ R171, R214, -R171 ;  /* 0x800000abd6ab3221 */ /* 0x000fc80000010000 */
        /* <DEDUP_REMOVED lines=11> */
.L_x_3866:
        /* <DEDUP_REMOVED lines=17> */
.L_x_3867:
[----:B------:R-:W-:Y:S05]  /*43d0*/  @!P4 BRA `(.L_x_3868) ;  /* 0x000000000040c947 */ /* 0x000fea0003800000 */
[----:B------:R-:W-:Y:S01]  /*43e0*/  @P3 FFMA.FTZ R172, R16, R167, R166 ;  /* 0x000000a710ac3223 */ /* 0x000fe200000100a6 */
[----:B-----5:R-:W-:Y:S02]  /*43f0*/  LOP3.LUT P5, RZ, R188, 0xff000000, RZ, 0xc0, !PT ;  /* 0xff000000bcff7812 */ /* 0x020fe400078ac0ff */
[----:B------:R-:W-:Y:S01]  /*4400*/  MOV R168, R43 ;  /* 0x0000002b00a87202 */ /* 0x000fe20000000f00 */
[----:B------:R-:W-:-:S04]  /*4410*/  @P3 FADD.FTZ R172, R13, -R172 ;  /* 0x800000ac0dac3221 */ /* 0x000fc80000010000 */
[----:B------:R-:W-:Y:S01]  /*4420*/  @P3 FFMA.FTZ R168, R220, R172, R43 ;  /* 0x000000acdca83223 */ /* 0x000fe2000001002b */
[----:B------:R-:W-:-:S03]  /*4430*/  CS2R R172, SRZ ;  /* 0x0000000000ac7805 */ /* 0x000fc6000001ff00 */
        /* <DEDUP_REMOVED lines=10> */
.L_x_3868:
        /* <DEDUP_REMOVED lines=17> */
.L_x_3869:
        /* <DEDUP_REMOVED lines=17> */
.L_x_3870:
        /* <DEDUP_REMOVED lines=17> */
.L_x_3871:
[----:B------:R-:W-:Y:S05]  /*4810*/  @!P4 BRA `(.L_x_3856) ;  /* 0x0000000800d8c947 */ /* 0x000fea0003800000 */
[----:B-----5:R-:W-:Y:S01]  /*4820*/  ISETP.GE.U32.AND P5, PT, R188, RZ, PT ;  /* 0x000000ffbc00720c */ /* 0x020fe20003fa6070 */
[----:B------:R-:W-:Y:S01]  /*4830*/  @P3 FFMA.FTZ R172, R22, R167, R166 ;  /* 0x000000a716ac3223 */ /* 0x000fe200000100a6 */
[----:B------:R-:W-:Y:S02]  /*4840*/  MOV R168, R39 ;  /* 0x0000002700a87202 */ /* 0x000fe40000000f00 */
[----:B------:R-:W-:Y:S01]  /*4850*/  ISETP.GE.U32.AND.EX P5, PT, R189, 0x1000000, PT, P5 ;  /* 0x01000000bd00780c */ /* 0x000fe20003fa6150 */
[----:B------:R-:W-:-:S04]  /*4860*/  @P3 FADD.FTZ R172, R23, -R172 ;  /* 0x800000ac17ac3221 */ /* 0x000fc80000010000 */
[----:B------:R-:W-:Y:S01]  /*4870*/  @P3 FFMA.FTZ R168, R220, R172, R39 ;  /* 0x000000acdca83223 */ /* 0x000fe20000010027 */
[----:B------:R-:W-:-:S03]  /*4880*/  HFMA2 R172, -RZ, RZ, 0, 0 ;  /* 0x00000000ffac7431 */ /* 0x000fc600000001ff */
[----:B------:R-:W-:-:S04]  /*4890*/  FMUL.FTZ R168, R168, UR15 ;  /* 0x0000000fa8a87c20 */ /* 0x000fc80008410000 */
[----:B------:R-:W-:Y:S01]  /*48a0*/  @P5 SHF.L.U32 R173, R8, 0x10, RZ ;  /* 0x0000001008ad5819 */ /* 0x000fe200000006ff */
[----:B------:R-:W-:Y:S01]  /*48b0*/  FMUL.FTZ R174, R168, UR14 ;  /* 0x0000000ea8ae7c20 */ /* 0x000fe20008410000 */
[----:B------:R-:W-:Y:S02]  /*48c0*/  @P5 PRMT R171, R151, 0x7632, R171 ;  /* 0x0000763297ab5816 */ /* 0x000fe400000000ab */
[----:B------:R-:W-:Y:S01]  /*48d0*/  MOV R168, RZ ;  /* 0x000000ff00a87202 */ /* 0x000fe20000000f00 */
[----:B------:R-:W-:Y:S01]  /*48e0*/  @P5 FMUL.FTZ R172, R173, R174 ;  /* 0x000000aeadac5220 */ /* 0x000fe20000410000 */
[----:B------:R-:W-:-:S04]  /*48f0*/  @P5 SHF.L.U32 R171, R171, 0x10, RZ ;  /* 0x00000010abab5819 */ /* 0x000fc800000006ff */
[----:B------:R-:W-:Y:S01]  /*4900*/  F2FP.BF16.F32.PACK_AB R172, RZ, R172 ;  /* 0x000000acffac723e */ /* 0x000fe200000010ff */
[----:B------:R-:W-:-:S03]  /*4910*/  @P5 FMUL.FTZ R168, R174, R171 ;  /* 0x000000abaea85220 */ /* 0x000fc60000410000 */
[----:B------:R-:W-:Y:S01]  /*4920*/  PRMT R155, R155, 0x5410, R172 ;  /* 0x000054109b9b7816 */ /* 0x000fe200000000ac */
[----:B------:R-:W-:Y:S01]  /*4930*/  FADD.FTZ R63, R63, R168 ;  /* 0x000000a83f3f7221 */ /* 0x000fe20000010000 */
[----:B------:R-:W-:Y:S06]  /*4940*/  BRA `(.L_x_3856) ;  /* 0x00000008008c7947 */ /* 0x000fec0003800000 */
.L_x_3864:
[-CC-:B------:R-:W-:Y:S01]  /*4950*/  @P3 FFMA.FTZ R157, R216, R167.reuse, R166.reuse ;  /* 0x000000a7d89d3223 */ /* 0x180fe200000100a6 */
[--C-:B------:R-:W-:Y:S01]  /*4960*/  @P3 FFMA.FTZ R156, R16, R167, R166.reuse ;  /* 0x000000a7109c3223 */ /* 0x100fe200000100a6 */
[----:B-----5:R-:W-:Y:S01]  /*4970*/  MOV R171, R41 ;  /* 0x0000002900ab7202 */ /* 0x020fe20000000f00 */
[----:B------:R-:W-:Y:S01]  /*4980*/  @P3 FFMA.FTZ R158, R21, R167, R166 ;  /* 0x000000a7159e3223 */ /* 0x000fe200000100a6 */
[----:B------:R-:W-:Y:S01]  /*4990*/  @P3 FADD.FTZ R157, R214, -R157 ;  /* 0x8000009dd69d3221 */ /* 0x000fe20000010000 */
[----:B------:R-:W-:Y:S01]  /*49a0*/  @P3 FADD.FTZ R156, R13, -R156 ;  /* 0x8000009c0d9c3221 */ /* 0x000fe20000010000 */
[----:B------:R-:W-:Y:S01]  /*49b0*/  MOV R174, R43 ;  /* 0x0000002b00ae7202 */ /* 0x000fe20000000f00 */
[----:B------:R-:W-:Y:S01]  /*49c0*/  @P3 FADD.FTZ R161, R19, -R158 ;  /* 0x8000009e13a13221 */ /* 0x000fe20000010000 */
[C---:B------:R-:W-:Y:S01]  /*49d0*/  @P3 FFMA.FTZ R171, R220.reuse, R157, R41 ;  /* 0x0000009ddcab3223 */ /* 0x040fe20000010029 */
[-CC-:B------:R-:W-:Y:S01]  /*49e0*/  @P3 FFMA.FTZ R157, R15, R167.reuse, R166.reuse ;  /* 0x000000a70f9d3223 */ /* 0x180fe200000100a6 */
[----:B------:R-:W-:Y:S01]  /*49f0*/  @P3 FFMA.FTZ R174, R220, R156, R43 ;  /* 0x0000009cdcae3223 */ /* 0x000fe2000001002b */
[-CC-:B------:R-:W-:Y:S01]  /*4a00*/  @P3 FFMA.FTZ R159, R11, R167.reuse, R166.reuse ;  /* 0x000000a70b9f3223 */ /* 0x180fe200000100a6 */
[-CC-:B------:R-:W-:Y:S01]  /*4a10*/  @P3 FFMA.FTZ R156, R217, R167.reuse, R166.reuse ;  /* 0x000000a7d99c3223 */ /* 0x180fe200000100a6 */
[----:B------:R-:W-:Y:S01]  /*4a20*/  @P3 FADD.FTZ R157, R18, -R157 ;  /* 0x8000009d129d3221 */ /* 0x000fe20000010000 */
[-CC-:B------:R-:W-:Y:S01]  /*4a30*/  @P3 FFMA.FTZ R158, R20, R167.reuse, R166.reuse ;  /* 0x000000a7149e3223 */ /* 0x180fe200000100a6 */
[----:B------:R-:W-:Y:S01]  /*4a40*/  @P3 FFMA.FTZ R168, R22, R167, R166 ;  /* 0x000000a716a83223 */ /* 0x000fe200000100a6 */
[----:B------:R-:W-:Y:S01]  /*4a50*/  MOV R160, R36 ;  /* 0x0000002400a07202 */ /* 0x000fe20000000f00 */
        /* <DEDUP_REMOVED lines=28> */
.L_x_3872:
        /* <DEDUP_REMOVED lines=13> */
.L_x_3873:
[----:B------:R-:W-:Y:S05]  /*4cf0*/  @!P4 BRA `(.L_x_3874) ;  /* 0x000000000040c947 */ /* 0x000fea0003800000 */
[----:B------:R-:W-:Y:S01]  /*4d00*/  LOP3.LUT P5, RZ, R188, 0xff0000, RZ, 0xc0, !PT ;  /* 0x00ff0000bcff7812 */ /* 0x000fe200078ac0ff */
        /* <DEDUP_REMOVED lines=15> */
.L_x_3874:
        /* <DEDUP_REMOVED lines=18> */
.L_x_3875:
        /* <DEDUP_REMOVED lines=17> */
.L_x_3876:
        /* <DEDUP_REMOVED lines=18> */
.L_x_3877:
        /* <DEDUP_REMOVED lines=17> */
.L_x_3878:
[----:B------:R-:W-:Y:S02]  /*5260*/  MOV R159, R174 ;  /* 0x000000ae009f7202 */ /* 0x000fe40000000f00 */
[----:B------:R-:W-:Y:S02]  /*5270*/  MOV R158, R172 ;  /* 0x000000ac009e7202 */ /* 0x000fe40000000f00 */
[----:B------:R-:W-:Y:S02]  /*5280*/  MOV R157, R171 ;  /* 0x000000ab009d7202 */ /* 0x000fe40000000f00 */
[----:B------:R-:W-:Y:S01]  /*5290*/  MOV R156, R168 ;  /* 0x000000a8009c7202 */ /* 0x000fe20000000f00 */
[----:B------:R-:W-:Y:S06]  /*52a0*/  @!P4 BRA `(.L_x_3856) ;  /* 0x000000000034c947 */ /* 0x000fec0003800000 */
[----:B------:R-:W-:Y:S01]  /*52b0*/  ISETP.GE.U32.AND P5, PT, R188, RZ, PT ;  /* 0x000000ffbc00720c */ /* 0x000fe20003fa6070 */
[----:B------:R-:W-:Y:S01]  /*52c0*/  FMUL.FTZ R168, R163, UR15 ;  /* 0x0000000fa3a87c20 */ /* 0x000fe20008410000 */
[----:B------:R-:W-:Y:S02]  /*52d0*/  CS2R R172, SRZ ;  /* 0x0000000000ac7805 */ /* 0x000fe4000001ff00 */
        /* <DEDUP_REMOVED lines=10> */
.L_x_3856:
[----:B------:R-:W-:-:S04]  /*5380*/  ISETP.NE.U32.AND P5, PT, R170, RZ, PT ;  /* 0x000000ffaa00720c */ /* 0x000fc80003fa5070 */
[----:B------:R-:W-:Y:S02]  /*5390*/  ISETP.NE.AND.EX P5, PT, R169, RZ, PT, P5 ;  /* 0x000000ffa900720c */ /* 0x000fe40003fa5350 */
[----:B------:R-:W0:Y:S11]  /*53a0*/  @P4 LDC.64 R168, c[0x0][0x468] ;  /* 0x00011a00ffa84b82 */ /* 0x000e360000000a00 */
        /* <DEDUP_REMOVED lines=8> */
.L_x_3817:
[----:B------:R-:W-:Y:S05]  /*5430*/  BSYNC.RECONVERGENT B0 ;  /* 0x0000000000007941 */ /* 0x000fea0003800200 */
.L_x_3816:
        /* <DEDUP_REMOVED lines=8> */
.L_x_3881:
[----:B------:R-:W-:Y:S05]  /*54c0*/  BRA.U !UP0, `(.L_x_3882) ;  /* 0x0000001108cc7547 */ /* 0x000fea000b800000 */
[----:B------:R-:W-:-:S04]  /*54d0*/  UISETP.NE.U32.AND UP0, UPT, UR16, URZ, UPT ;  /* 0x000000ff1000728c */ /* 0x000fc8000bf05070 */
[----:B------:R-:W-:-:S06]  /*54e0*/  UISETP.NE.AND.EX UP0, UPT, UR17, URZ, UPT, UP0 ;  /* 0x000000ff1100728c */ /* 0x000fcc000bf05300 */
[----:B------:R-:W-:-:S13]  /*54f0*/  PLOP3.LUT P5, PT, PT, PT, UP0, 0x80, 0x8 ;  /* 0x000000000008781c */ /* 0x000fda0003faf008 */
[----:B------:R-:W-:Y:S05]  /*5500*/  @!P5 BRA `(.L_x_3883) ;  /* 0x000000080094d947 */ /* 0x000fea0003800000 */
[--C-:B0-----:R-:W-:Y:S01]  /*5510*/  @P3 FFMA.FTZ R156, R26, R167, R166.reuse ;  /* 0x000000a71a9c3223 */ /* 0x101fe200000100a6 */
[----:B-----5:R-:W-:Y:S01]  /*5520*/  MOV R163, R33 ;  /* 0x0000002100a37202 */ /* 0x020fe20000000f00 */
[----:B------:R-:W-:Y:S01]  /*5530*/  @P3 FFMA.FTZ R157, R181, R167, R166 ;  /* 0x000000a7b59d3223 */ /* 0x000fe200000100a6 */
[----:B------:R-:W-:Y:S01]  /*5540*/  MOV R168, R34 ;  /* 0x0000002200a87202 */ /* 0x000fe20000000f00 */
[----:B------:R-:W-:Y:S01]  /*5550*/  @P3 FADD.FTZ R156, R27, -R156 ;  /* 0x8000009c1b9c3221 */ /* 0x000fe20000010000 */
[----:B------:R-:W-:Y:S01]  /*5560*/  MOV R172, R35 ;  /* 0x0000002300ac7202 */ /* 0x000fe20000000f00 */
[----:B------:R-:W-:Y:S01]  /*5570*/  @P3 FADD.FTZ R157, R180, -R157 ;  /* 0x8000009db49d3221 */ /* 0x000fe20000010000 */
[-CC-:B------:R-:W-:Y:S01]  /*5580*/  @P3 FFMA.FTZ R161, R195, R167.reuse, R166.reuse ;  /* 0x000000a7c3a13223 */ /* 0x180fe200000100a6 */
[----:B------:R-:W-:Y:S01]  /*5590*/  @P3 FFMA.FTZ R163, R220, R156, R33 ;  /* 0x0000009cdca33223 */ /* 0x000fe20000010021 */
[----:B------:R-:W-:Y:S01]  /*55a0*/  @P3 FFMA.FTZ R156, R182, R167, R166 ;  /* 0x000000a7b69c3223 */ /* 0x000fe200000100a6 */
[----:B------:R-:W-:Y:S01]  /*55b0*/  @P3 FFMA.FTZ R168, R220, R157, R34 ;  /* 0x0000009ddca83223 */ /* 0x000fe20000010022 */
[-CC-:B------:R-:W-:Y:S01]  /*55c0*/  @P3 FFMA.FTZ R159, R185, R167.reuse, R166.reuse ;  /* 0x000000a7b99f3223 */ /* 0x180fe200000100a6 */
        /* <DEDUP_REMOVED lines=33> */
.L_x_3884:
        /* <DEDUP_REMOVED lines=13> */
.L_x_3885:
[----:B------:R-:W-:Y:S05]  /*58b0*/  @!P4 BRA `(.L_x_3886) ;  /* 0x000000000040c947 */ /* 0x000fea0003800000 */
[----:B------:R-:W-:-:S13]  /*58c0*/  LOP3.LUT P6, RZ, R190, 0xff0000, RZ, 0xc0, !PT ;  /* 0x00ff0000beff7812 */ /* 0x000fda00078cc0ff */
[----:B------:R-:W0:Y:S01]  /*58d0*/  @P6 LDC.64 R156, c[0x0][0x408] ;  /* 0x00010200ff9c6b82 */ /* 0x000e220000000a00 */
[----:B------:R-:W-:-:S07]  /*58e0*/  @P6 SHF.L.U32 R173, R149, 0x10, RZ ;  /* 0x0000001095ad6819 */ /* 0x000fce00000006ff */
[----:B------:R-:W1:Y:S01]  /*58f0*/  @P6 LDC.64 R158, c[0x0][0x408] ;  /* 0x00010200ff9e6b82 */ /* 0x000e620000000a00 */
[----:B0-----:R-:W-:Y:S01]  /*5900*/  @P6 FMUL.FTZ R171, R168, R157 ;  /* 0x0000009da8ab6220 */ /* 0x001fe20000410000 */
[----:B------:R-:W-:-:S03]  /*5910*/  HFMA2 R157, -RZ, RZ, 0, 0 ;  /* 0x00000000ff9d7431 */ /* 0x000fc600000001ff */
[----:B------:R-:W-:Y:S01]  /*5920*/  @P6 FMUL.FTZ R156, R171, R156 ;  /* 0x0000009cab9c6220 */ /* 0x000fe20000410000 */
[----:B------:R-:W-:Y:S01]  /*5930*/  @P6 SHF.L.U32 R171, R125, 0x10, RZ ;  /* 0x000000107dab6819 */ /* 0x000fe200000006ff */
[----:B-1----:R-:W-:Y:S01]  /*5940*/  @P6 FMUL.FTZ R175, R168, R159 ;  /* 0x0000009fa8af6220 */ /* 0x002fe20000410000 */
[----:B------:R-:W-:Y:S01]  /*5950*/  MOV R159, RZ ;  /* 0x000000ff009f7202 */ /* 0x000fe20000000f00 */
[----:B------:R-:W-:Y:S02]  /*5960*/  @P6 FMUL.FTZ R157, R173, R156 ;  /* 0x0000009cad9d6220 */ /* 0x000fe40000410000 */
[----:B------:R-:W-:Y:S02]  /*5970*/  @P6 FMUL.FTZ R158, R175, R158 ;  /* 0x0000009eaf9e6220 */ /* 0x000fe40000410000 */
[----:B------:R-:W-:Y:S02]  /*5980*/  FADD.FTZ R58, R58, R157 ;  /* 0x0000009d3a3a7221 */ /* 0x000fe40000010000 */
[----:B------:R-:W-:-:S05]  /*5990*/  @P6 FMUL.FTZ R159, R158, R171 ;  /* 0x000000ab9e9f6220 */ /* 0x000fca0000410000 */
[----:B------:R-:W-:-:S04]  /*59a0*/  F2FP.BF16.F32.PACK_AB R159, RZ, R159 ;  /* 0x0000009fff9f723e */ /* 0x000fc800000010ff */
[----:B------:R-:W-:-:S07]  /*59b0*/  PRMT R153, R159, 0x7610, R153 ;  /* 0x000076109f997816 */ /* 0x000fce0000000099 */
.L_x_3886:
[----:B------:R-:W-:Y:S05]  /*59c0*/  @!P4 BRA `(.L_x_3887) ;  /* 0x000000000044c947 */ /* 0x000fea0003800000 */
[----:B------:R-:W-:-:S13]  /*59d0*/  LOP3.LUT P6, RZ, R190, 0xff000000, RZ, 0xc0, !PT ;  /* 0xff000000beff7812 */ /* 0x000fda00078cc0ff */
[----:B------:R-:W0:Y:S08]  /*59e0*/  @P6 LDC.64 R156, c[0x0][0x408] ;  /* 0x00010200ff9c6b82 */ /* 0x000e300000000a00 */
[----:B------:R-:W1:Y:S01]  /*59f0*/  @P6 LDC.64 R158, c[0x0][0x408] ;  /* 0x00010200ff9e6b82 */ /* 0x000e620000000a00 */
[----:B0-----:R-:W-:Y:S01]  /*5a00*/  @P6 FMUL.FTZ R171, R172, R157 ;  /* 0x0000009dacab6220 */ /* 0x001fe20000410000 */
[----:B------:R-:W-:-:S03]  /*5a10*/  @P6 PRMT R157, R149, 0x7632, R157 ;  /* 0x00007632959d6816 */ /* 0x000fc6000000009d */
[----:B------:R-:W-:Y:S01]  /*5a20*/  @P6 FMUL.FTZ R174, R171, R156 ;  /* 0x0000009cabae6220 */ /* 0x000fe20000410000 */
[----:B------:R-:W-:Y:S01]  /*5a30*/  @P6 SHF.L.U32 R171, R2, 0x10, RZ ;  /* 0x0000001002ab6819 */ /* 0x000fe200000006ff */
[----:B------:R-:W-:Y:S01]  /*5a40*/  HFMA2 R156, -RZ, RZ, 0, 0 ;  /* 0x00000000ff9c7431 */ /* 0x000fe200000001ff */
[----:B------:R-:W-:Y:S01]  /*5a50*/  @P6 SHF.L.U32 R157, R157, 0x10, RZ ;  /* 0x000000109d9d6819 */ /* 0x000fe200000006ff */
[----:B-1----:R-:W-:Y:S01]  /*5a60*/  @P6 FMUL.FTZ R173, R172, R159 ;  /* 0x0000009facad6220 */ /* 0x002fe20000410000 */
[----:B------:R-:W-:-:S03]  /*5a70*/  MOV R159, RZ ;  /* 0x000000ff009f7202 */ /* 0x000fc60000000f00 */
[----:B------:R-:W-:Y:S01]  /*5a80*/  @P6 FMUL.FTZ R158, R173, R158 ;  /* 0x0000009ead9e6220 */ /* 0x000fe20000410000 */
[----:B------:R-:W-:-:S03]  /*5a90*/  @P6 FMUL.FTZ R156, R157, R174 ;  /* 0x000000ae9d9c6220 */ /* 0x000fc60000410000 */
[----:B------:R-:W-:Y:S01]  /*5aa0*/  @P6 FMUL.FTZ R159, R158, R171 ;  /* 0x000000ab9e9f6220 */ /* 0x000fe20000410000 */
[----:B------:R-:W-:-:S04]  /*5ab0*/  FADD.FTZ R59, R59, R156 ;  /* 0x0000009c3b3b7221 */ /* 0x000fc80000010000 */
[----:B------:R-:W-:-:S04]  /*5ac0*/  F2FP.BF16.F32.PACK_AB R159, RZ, R159 ;  /* 0x0000009fff9f723e */ /* 0x000fc800000010ff */
[----:B------:R-:W-:-:S07]  /*5ad0*/  PRMT R153, R153, 0x5410, R159 ;  /* 0x0000541099997816 */ /* 0x000fce000000009f */
.L_x_3887:
        /* <DEDUP_REMOVED lines=17> */
.L_x_3888:
        /* <DEDUP_REMOVED lines=18> */
.L_x_3889:
        /* <DEDUP_REMOVED lines=17> */
.L_x_3890:
[----:B------:R-:W-:Y:S02]  /*5e20*/  MOV R157, R163 ;  /* 0x000000a3009d7202 */ /* 0x000fe40000000f00 */
        /* <DEDUP_REMOVED lines=19> */
.L_x_3883:
[----:B------:R-:W-:Y:S05]  /*5f60*/  @!P4 BRA `(.L_x_3892) ;  /* 0x000000000040c947 */ /* 0x000fea0003800000 */
[----:B0-----:R-:W-:Y:S01]  /*5f70*/  @P3 FFMA.FTZ R169, R25, R167, R166 ;  /* 0x000000a719a93223 */ /* 0x001fe200000100a6 */
        /* <DEDUP_REMOVED lines=15> */
.L_x_3892:
[----:B------:R-:W-:Y:S05]  /*6070*/  @!P4 BRA `(.L_x_3893) ;  /* 0x000000000040c947 */ /* 0x000fea0003800000 */
[----:B0-----:R-:W-:Y:S01]  /*6080*/  @P3 FFMA.FTZ R170, R26, R167, R166 ;  /* 0x000000a71aaa3223 */ /* 0x001fe200000100a6 */
        /* <DEDUP_REMOVED lines=15> */
.L_x_3893:
        /* <DEDUP_REMOVED lines=17> */
.L_x_3894:
        /* <DEDUP_REMOVED lines=17> */
.L_x_3895:
        /* <DEDUP_REMOVED lines=17> */
.L_x_3896:
        /* <DEDUP_REMOVED lines=17> */
.L_x_3897:
        /* <DEDUP_REMOVED lines=17> */
.L_x_3898:
[----:B------:R-:W-:Y:S05]  /*66d0*/  @!P4 BRA `(.L_x_3891) ;  /* 0x0000001800e4c947 */ /* 0x000fea0003800000 */
[----:B-----5:R-:W-:Y:S01]  /*66e0*/  ISETP.GE.U32.AND P6, PT, R190, RZ, PT ;  /* 0x000000ffbe00720c */ /* 0x020fe20003fc6070 */
[----:B0-----:R-:W-:Y:S01]  /*66f0*/  @P3 FFMA.FTZ R170, R196, R167, R166 ;  /* 0x000000a7c4aa3223 */ /* 0x001fe200000100a6 */
[----:B------:R-:W-:Y:S02]  /*6700*/  MOV R168, R31 ;  /* 0x0000001f00a87202 */ /* 0x000fe40000000f00 */
[----:B------:R-:W-:Y:S01]  /*6710*/  ISETP.GE.U32.AND.EX P6, PT, R191, 0x1000000, PT, P6 ;  /* 0x01000000bf00780c */ /* 0x000fe20003fc6160 */
[----:B------:R-:W-:-:S04]  /*6720*/  @P3 FADD.FTZ R170, R197, -R170 ;  /* 0x800000aac5aa3221 */ /* 0x000fc80000010000 */
[----:B------:R-:W-:Y:S01]  /*6730*/  @P3 FFMA.FTZ R168, R220, R170, R31 ;  /* 0x000000aadca83223 */ /* 0x000fe2000001001f */
[----:B------:R-:W-:-:S03]  /*6740*/  CS2R R170, SRZ ;  /* 0x0000000000aa7805 */ /* 0x000fc6000001ff00 */
[----:B------:R-:W-:-:S04]  /*6750*/  FMUL.FTZ R168, R168, UR15 ;  /* 0x0000000fa8a87c20 */ /* 0x000fc80008410000 */
[----:B------:R-:W-:Y:S01]  /*6760*/  @P6 SHF.L.U32 R173, R4, 0x10, RZ ;  /* 0x0000001004ad6819 */ /* 0x000fe200000006ff */
[----:B------:R-:W-:Y:S01]  /*6770*/  FMUL.FTZ R168, R168, UR14 ;  /* 0x0000000ea8a87c20 */ /* 0x000fe20008410000 */
        /* <DEDUP_REMOVED lines=8> */
.L_x_3882:
[----:B------:R-:W-:-:S04]  /*6800*/  UISETP.NE.U32.AND UP0, UPT, UR16, URZ, UPT ;  /* 0x000000ff1000728c */ /* 0x000fc8000bf05070 */
[----:B------:R-:W-:-:S06]  /*6810*/  UISETP.NE.AND.EX UP0, UPT, UR17, URZ, UPT, UP0 ;  /* 0x000000ff1100728c */ /* 0x000fcc000bf05300 */
[----:B------:R-:W-:-:S13]  /*6820*/  PLOP3.LUT P5, PT, PT, PT, UP0, 0x80, 0x8 ;  /* 0x000000000008781c */ /* 0x000fda0003faf008 */
        /* <DEDUP_REMOVED lines=47> */
.L_x_3900:
        /* <DEDUP_REMOVED lines=13> */
.L_x_3901:
[----:B------:R-:W-:Y:S05]  /*6bf0*/  @!P4 BRA `(.L_x_3902) ;  /* 0x000000000040c947 */ /* 0x000fea0003800000 */
[----:B-----5:R-:W-:-:S13]  /*6c00*/  LOP3.LUT P6, RZ, R190, 0xff0000, RZ, 0xc0, !PT ;  /* 0x00ff0000beff7812 */ /* 0x020fda00078cc0ff */
[----:B------:R-:W0:Y:S01]  /*6c10*/  @P6 LDC.64 R158, c[0x0][0x408] ;  /* 0x00010200ff9e6b82 */ /* 0x000e220000000a00 */
[----:B------:R-:W-:-:S07]  /*6c20*/  @P6 SHF.L.U32 R173, R125, 0x10, RZ ;  /* 0x000000107dad6819 */ /* 0x000fce00000006ff */
[----:B------:R-:W1:Y:S01]  /*6c30*/  @P6 LDC.64 R156, c[0x0][0x408] ;  /* 0x00010200ff9c6b82 */ /* 0x000e620000000a00 */
[----:B0-----:R-:W-:Y:S01]  /*6c40*/  @P6 FMUL.FTZ R175, R170, R159 ;  /* 0x0000009faaaf6220 */ /* 0x001fe20000410000 */
[----:B------:R-:W-:-:S03]  /*6c50*/  MOV R159, RZ ;  /* 0x000000ff009f7202 */ /* 0x000fc60000000f00 */
[----:B------:R-:W-:Y:S01]  /*6c60*/  @P6 FMUL.FTZ R158, R175, R158 ;  /* 0x0000009eaf9e6220 */ /* 0x000fe20000410000 */
[----:B-1----:R-:W-:-:S03]  /*6c70*/  @P6 FMUL.FTZ R171, R170, R157 ;  /* 0x0000009daaab6220 */ /* 0x002fc60000410000 */
[----:B------:R-:W-:Y:S01]  /*6c80*/  @P6 FMUL.FTZ R159, R173, R158 ;  /* 0x0000009ead9f6220 */ /* 0x000fe20000410000 */
[----:B------:R-:W-:Y:S02]  /*6c90*/  HFMA2 R157, -RZ, RZ, 0, 0 ;  /* 0x00000000ff9d7431 */ /* 0x000fe400000001ff */
[----:B------:R-:W-:Y:S01]  /*6ca0*/  @P6 FMUL.FTZ R156, R171, R156 ;  /* 0x0000009cab9c6220 */ /* 0x000fe20000410000 */
[----:B------:R-:W-:Y:S02]  /*6cb0*/  @P6 SHF.L.U32 R171, R149, 0x10, RZ ;  /* 0x0000001095ab6819 */ /* 0x000fe400000006ff */
[----:B------:R-:W-:-:S03]  /*6cc0*/  F2FP.BF16.F32.PACK_AB R159, RZ, R159 ;  /* 0x0000009fff9f723e */ /* 0x000fc600000010ff */
[----:B------:R-:W-:Y:S01]  /*6cd0*/  @P6 FMUL.FTZ R157, R171, R156 ;  /* 0x0000009cab9d6220 */ /* 0x000fe20000410000 */
[----:B------:R-:W-:-:S03]  /*6ce0*/  PRMT R153, R159, 0x7610, R153 ;  /* 0x000076109f997816 */ /* 0x000fc60000000099 */
[----:B------:R-:W-:-:S07]  /*6cf0*/  FADD.FTZ R58, R58, R157 ;  /* 0x0000009d3a3a7221 */ /* 0x000fce0000010000 */
.L_x_3902:
[----:B------:R-:W-:Y:S05]  /*6d00*/  @!P4 BRA `(.L_x_3903) ;  /* 0x000000000044c947 */ /* 0x000fea0003800000 */
[----:B-----5:R-:W-:-:S13]  /*6d10*/  LOP3.LUT P6, RZ, R190, 0xff000000, RZ, 0xc0, !PT ;  /* 0xff000000beff7812 */ /* 0x020fda00078cc0ff */
        /* <DEDUP_REMOVED lines=16> */
.L_x_3903:
        /* <DEDUP_REMOVED lines=17> */
.L_x_3904:
        /* <DEDUP_REMOVED lines=18> */
.L_x_3905:
        /* <DEDUP_REMOVED lines=17> */
.L_x_3906:
[----:B------:R-:W-:Y:S02]  /*7160*/  MOV R156, R163 ;  /* 0x000000a3009c7202 */ /* 0x000fe40000000f00 */
[----:B------:R-:W-:Y:S02]  /*7170*/  MOV R159, R172 ;  /* 0x000000ac009f7202 */ /* 0x000fe40000000f00 */
[----:B------:R-:W-:Y:S02]  /*7180*/  MOV R158, R170 ;  /* 0x000000aa009e7202 */ /* 0x000fe40000000f00 */
[----:B------:R-:W-:Y:S02]  /*7190*/  MOV R157, R169 ;  /* 0x000000a9009d7202 */ /* 0x000fe40000000f00 */
[----:B------:R-:W-:Y:S01]  /*71a0*/  MOV R163, R168 ;  /* 0x000000a800a37202 */ /* 0x000fe20000000f00 */
[----:B------:R-:W-:Y:S06]  /*71b0*/  @!P4 BRA `(.L_x_3891) ;  /* 0x00000010002cc947 */ /* 0x000fec0003800000 */
[----:B-----5:R-:W-:Y:S01]  /*71c0*/  ISETP.GE.U32.AND P6, PT, R190, RZ, PT ;  /* 0x000000ffbe00720c */ /* 0x020fe20003fc6070 */
        /* <DEDUP_REMOVED lines=13> */
.L_x_3899:
[----:B------:R-:W-:Y:S05]  /*72a0*/  @!P4 BRA `(.L_x_3907) ;  /* 0x000000000080c947 */ /* 0x000fea0003800000 */
[----:B-----5:R-:W-:Y:S01]  /*72b0*/  LOP3.LUT P6, RZ, R190, 0xff, RZ, 0xc0, !PT ;  /* 0x000000ffbeff7812 */ /* 0x020fe200078cc0ff */
[----:B------:R-:W-:Y:S01]  /*72c0*/  BSSY.RECONVERGENT B1, `(.L_x_3908) ;  /* 0x000000e000017945 */ /* 0x000fe20003800200 */
[----:B0-----:R-:W-:-:S11]  /*72d0*/  HFMA2 R169, -RZ, RZ, 0, 0 ;  /* 0x00000000ffa97431 */ /* 0x001fd600000001ff */
[----:B------:R-:W-:Y:S05]  /*72e0*/  @!P6 BRA `(.L_x_3909) ;  /* 0x00000000002ce947 */ /* 0x000fea0003800000 */
[----:B------:R-:W-:Y:S01]  /*72f0*/  FFMA.FTZ R169, R25, R167, R166 ;  /* 0x000000a719a97223 */ /* 0x000fe200000100a6 */
[----:B------:R-:W-:Y:S02]  /*7300*/  P2R R170, PR, RZ, 0x1 ;  /* 0x00000001ffaa7803 */ /* 0x000fe40000000000 */
[----:B------:R-:W-:Y:S01]  /*7310*/  ISETP.GT.AND P0, PT, R219, RZ, PT ;  /* 0x000000ffdb00720c */ /* 0x000fe20003f04270 */
[----:B------:R-:W-:-:S04]  /*7320*/  FADD.FTZ R169, R24, -R169 ;  /* 0x800000a918a97221 */ /* 0x000fc80000010000 */
[----:B------:R-:W-:Y:S01]  /*7330*/  FMUL.FTZ R168, R220, R169 ;  /* 0x000000a9dca87220 */ /* 0x000fe20000410000 */
[----:B------:R-:W-:-:S04]  /*7340*/  SHF.L.U32 R169, R148, 0x10, RZ ;  /* 0x0000001094a97819 */ /* 0x000fc800000006ff */
[----:B------:R-:W-:Y:S02]  /*7350*/  FSEL R168, R168, RZ, P0 ;  /* 0x000000ffa8a87208 */ /* 0x000fe40000000000 */
[----:B------:R-:W-:-:S03]  /*7360*/  ISETP.NE.AND P0, PT, R170, RZ, PT ;  /* 0x000000ffaa00720c */ /* 0x000fc60003f05270 */
[----:B------:R-:W-:-:S04]  /*7370*/  FMUL.FTZ R168, R168, UR15 ;  /* 0x0000000fa8a87c20 */ /* 0x000fc80008410000 */
[----:B------:R-:W-:-:S04]  /*7380*/  FMUL.FTZ R168, R168, UR14 ;  /* 0x0000000ea8a87c20 */ /* 0x000fc80008410000 */
[----:B------:R-:W-:-:S07]  /*7390*/  FMUL.FTZ R169, R169, R168 ;  /* 0x000000a8a9a97220 */ /* 0x000fce0000410000 */
.L_x_3909:
[----:B------:R-:W-:Y:S05]  /*73a0*/  BSYNC.RECONVERGENT B1 ;  /* 0x0000000000017941 */ /* 0x000fea0003800200 */
.L_x_3908:
        /* <DEDUP_REMOVED lines=13> */
.L_x_3911:
[----:B------:R-:W-:Y:S05]  /*7480*/  BSYNC.RECONVERGENT B1 ;  /* 0x0000000000017941 */ /* 0x000fea0003800200 */
.L_x_3910:
[----:B------:R-:W-:-:S04]  /*7490*/  F2FP.BF16.F32.PACK_AB R168, RZ, R168 ;  /* 0x000000a8ffa8723e */ /* 0x000fc800000010ff */
[----:B------:R-:W-:-:S07]  /*74a0*/  PRMT R152, R168, 0x7610, R152 ;  /* 0x00007610a8987816 */ /* 0x000fce0000000098 */
.L_x_3907:
        /* <DEDUP_REMOVED lines=8> */
[--C-:B------:R-:W-:Y:S01]  /*7530*/  FADD.FTZ R169, R27, -R168.reuse ;  /* 0x800000a81ba97221 */ /* 0x100fe20000010000 */
[----:B------:R-:W-:-:S03]  /*7540*/  PRMT R168, R148, 0x7632, R168 ;  /* 0x0000763294a87816 */ /* 0x000fc600000000a8 */
[----:B------:R-:W-:Y:S01]  /*7550*/  FMUL.FTZ R169, R220, R169 ;  /* 0x000000a9dca97220 */ /* 0x000fe20000410000 */
[----:B------:R-:W-:-:S04]  /*7560*/  SHF.L.U32 R168, R168, 0x10, RZ ;  /* 0x00000010a8a87819 */ /* 0x000fc800000006ff */
[----:B------:R-:W-:Y:S02]  /*7570*/  FSEL R169, R169, RZ, P0 ;  /* 0x000000ffa9a97208 */ /* 0x000fe40000000000 */
[----:B------:R-:W-:-:S03]  /*7580*/  ISETP.NE.AND P0, PT, R170, RZ, PT ;  /* 0x000000ffaa00720c */ /* 0x000fc60003f05270 */
[----:B------:R-:W-:-:S04]  /*7590*/  FMUL.FTZ R169, R169, UR15 ;  /* 0x0000000fa9a97c20 */ /* 0x000fc80008410000 */
[----:B------:R-:W-:-:S04]  /*75a0*/  FMUL.FTZ R169, R169, UR14 ;  /* 0x0000000ea9a97c20 */ /* 0x000fc80008410000 */
[----:B------:R-:W-:-:S07]  /*75b0*/  FMUL.FTZ R168, R168, R169 ;  /* 0x000000a9a8a87220 */ /* 0x000fce0000410000 */
.L_x_3914:
[----:B------:R-:W-:Y:S05]  /*75c0*/  BSYNC.RECONVERGENT B1 ;  /* 0x0000000000017941 */ /* 0x000fea0003800200 */
.L_x_3913:
        /* <DEDUP_REMOVED lines=13> */
.L_x_3916:
[----:B------:R-:W-:Y:S05]  /*76a0*/  BSYNC.RECONVERGENT B1 ;  /* 0x0000000000017941 */ /* 0x000fea0003800200 */
.L_x_3915:
[----:B------:R-:W-:-:S04]  /*76b0*/  F2FP.BF16.F32.PACK_AB R168, RZ, R168 ;  /* 0x000000a8ffa8723e */ /* 0x000fc800000010ff */
[----:B------:R-:W-:-:S07]  /*76c0*/  PRMT R152, R152, 0x5410, R168 ;  /* 0x0000541098987816 */ /* 0x000fce00000000a8 */
.L_x_3912:
        /* <DEDUP_REMOVED lines=16> */
.L_x_3919:
[----:B------:R-:W-:Y:S05]  /*77d0*/  BSYNC.RECONVERGENT B1 ;  /* 0x0000000000017941 */ /* 0x000fea0003800200 */
.L_x_3918:
        /* <DEDUP_REMOVED lines=13> */
.L_x_3921:
[----:B------:R-:W-:Y:S05]  /*78b0*/  BSYNC.RECONVERGENT B1 ;  /* 0x0000000000017941 */ /* 0x000fea0003800200 */
.L_x_3920:
[----:B------:R-:W-:-:S04]  /*78c0*/  F2FP.BF16.F32.PACK_AB R168, RZ, R168 ;  /* 0x000000a8ffa8723e */ /* 0x000fc800000010ff */
[----:B------:R-:W-:-:S07]  /*78d0*/  PRMT R153, R168, 0x7610, R153 ;  /* 0x00007610a8997816 */ /* 0x000fce0000000099 */
.L_x_3917:
        /* <DEDUP_REMOVED lines=17> */
.L_x_3924:
[----:B------:R-:W-:Y:S05]  /*79f0*/  BSYNC.RECONVERGENT B1 ;  /* 0x0000000000017941 */ /* 0x000fea0003800200 */
.L_x_3923:
        /* <DEDUP_REMOVED lines=13> */
.L_x_3926:
[----:B------:R-:W-:Y:S05]  /*7ad0*/  BSYNC.RECONVERGENT B1 ;  /* 0x0000000000017941 */ /* 0x000fea0003800200 */
.L_x_3925:
[----:B------:R-:W-:-:S04]  /*7ae0*/  F2FP.BF16.F32.PACK_AB R168, RZ, R168 ;  /* 0x000000a8ffa8723e */ /* 0x000fc800000010ff */
[----:B------:R-:W-:-:S07]  /*7af0*/  PRMT R153, R153, 0x5410, R168 ;  /* 0x0000541099997816 */ /* 0x000fce00000000a8 */
.L_x_3922:
        /* <DEDUP_REMOVED lines=16> */
.L_x_3929:
[----:B------:R-:W-:Y:S05]  /*7c00*/  BSYNC.RECONVERGENT B1 ;  /* 0x0000000000017941 */ /* 0x000fea0003800200 */
.L_x_3928:
        /* <DEDUP_REMOVED lines=13> */
.L_x_3931:
[----:B------:R-:W-:Y:S05]  /*7ce0*/  BSYNC.RECONVERGENT B1 ;  /* 0x0000000000017941 */ /* 0x000fea0003800200 */
.L_x_3930:
[----:B------:R-:W-:-:S04]  /*7cf0*/  F2FP.BF16.F32.PACK_AB R168, RZ, R168 ;  /* 0x000000a8ffa8723e */ /* 0x000fc800000010ff */
[----:B------:R-:W-:-:S07]  /*7d00*/  PRMT R154, R168, 0x7610, R154 ;  /* 0x00007610a89a7816 */ /* 0x000fce000000009a */
.L_x_3927:
        /* <DEDUP_REMOVED lines=17> */
.L_x_3934:
[----:B------:R-:W-:Y:S05]  /*7e20*/  BSYNC.RECONVERGENT B1 ;  /* 0x0000000000017941 */ /* 0x000fea0003800200 */
.L_x_3933:
        /* <DEDUP_REMOVED lines=13> */
.L_x_3936:
[----:B------:R-:W-:Y:S05]  /*7f00*/  BSYNC.RECONVERGENT B1 ;  /* 0x0000000000017941 */ /* 0x000fea0003800200 */
.L_x_3935:
[----:B------:R-:W-:-:S04]  /*7f10*/  F2FP.BF16.F32.PACK_AB R168, RZ, R168 ;  /* 0x000000a8ffa8723e */ /* 0x000fc800000010ff */
[----:B------:R-:W-:-:S07]  /*7f20*/  PRMT R154, R154, 0x5410, R168 ;  /* 0x000054109a9a7816 */ /* 0x000fce00000000a8 */
.L_x_3932:
        /* <DEDUP_REMOVED lines=16> */
.L_x_3939:
[----:B------:R-:W-:Y:S05]  /*8030*/  BSYNC.RECONVERGENT B1 ;  /* 0x0000000000017941 */ /* 0x000fea0003800200 */
.L_x_3938:
        /* <DEDUP_REMOVED lines=13> */
.L_x_3941:
[----:B------:R-:W-:Y:S05]  /*8110*/  BSYNC.RECONVERGENT B1 ;  /* 0x0000000000017941 */ /* 0x000fea0003800200 */
.L_x_3940:
[----:B------:R-:W-:-:S04]  /*8120*/  F2FP.BF16.F32.PACK_AB R168, RZ, R168 ;  /* 0x000000a8ffa8723e */ /* 0x000fc800000010ff */
[----:B------:R-:W-:-:S07]  /*8130*/  PRMT R155, R168, 0x7610, R155 ;  /* 0x00007610a89b7816 */ /* 0x000fce000000009b */
.L_x_3937:
[----:B------:R-:W-:Y:S05]  /*8140*/  @!P4 BRA `(.L_x_3891) ;  /* 0x000000000048c947 */ /* 0x000fea0003800000 */
[----:B0-----:R-:W-:Y:S01]  /*8150*/  FFMA.FTZ R168, R196, R167, R166 ;  /* 0x000000a7c4a87223 */ /* 0x001fe200000100a6 */
[----:B------:R-:W-:Y:S02]  /*8160*/  ISETP.GT.AND P6, PT, R219, RZ, PT ;  /* 0x000000ffdb00720c */ /* 0x000fe40003fc4270 */
[----:B------:R-:W-:Y:S01]  /*8170*/  CS2R R170, SRZ ;  /* 0x0000000000aa7805 */ /* 0x000fe2000001ff00 */
[----:B------:R-:W-:-:S04]  /*8180*/  FADD.FTZ R169, R197, -R168 ;  /* 0x800000a8c5a97221 */ /* 0x000fc80000010000 */
[----:B------:R-:W-:-:S05]  /*8190*/  FMUL.FTZ R168, R220, R169 ;  /* 0x000000a9dca87220 */ /* 0x000fca0000410000 */
[----:B------:R-:W-:Y:S02]  /*81a0*/  FSEL R168, R168, RZ, P6 ;  /* 0x000000ffa8a87208 */ /* 0x000fe40003000000 */
[----:B-----5:R-:W-:-:S03]  /*81b0*/  ISETP.GE.U32.AND P6, PT, R190, RZ, PT ;  /* 0x000000ffbe00720c */ /* 0x020fc60003fc6070 */
[----:B------:R-:W-:Y:S01]  /*81c0*/  FMUL.FTZ R168, R168, UR15 ;  /* 0x0000000fa8a87c20 */ /* 0x000fe20008410000 */
[----:B------:R-:W-:-:S03]  /*81d0*/  ISETP.GE.U32.AND.EX P6, PT, R191, 0x1000000, PT, P6 ;  /* 0x01000000bf00780c */ /* 0x000fc60003fc6160 */
[----:B------:R-:W-:-:S10]  /*81e0*/  FMUL.FTZ R168, R168, UR14 ;  /* 0x0000000ea8a87c20 */ /* 0x000fd40008410000 */
        /* <DEDUP_REMOVED lines=8> */
.L_x_3891:
        /* <DEDUP_REMOVED lines=9> */
.L_x_3880:
[----:B------:R-:W-:Y:S05]  /*8300*/  BSYNC.RECONVERGENT B0 ;  /* 0x0000000000007941 */ /* 0x000fea0003800200 */
.L_x_3879:
        /* <DEDUP_REMOVED lines=8> */
.L_x_3944:
[----:B------:R-:W-:Y:S05]  /*8390*/  BRA.U !UP0, `(.L_x_3945) ;  /* 0x0000001108e47547 */ /* 0x000fea000b800000 */
[----:B------:R-:W-:Y:S01]  /*83a0*/  UISETP.NE.U32.AND UP0, UPT, UR16, URZ, UPT ;  /* 0x000000ff1000728c */ /* 0x000fe2000bf05070 */
[----:B------:R-:W-:Y:S02]  /*83b0*/  PRMT R173, R116, 0x7632, R173 ;  /* 0x0000763274ad7816 */ /* 0x000fe400000000ad */
[----:B0-2---:R-:W-:Y:S01]  /*83c0*/  PRMT R168, R119, 0x7632, R168 ;  /* 0x0000763277a87816 */ /* 0x005fe200000000a8 */
[----:B------:R-:W-:Y:S01]  /*83d0*/  UISETP.NE.AND.EX UP0, UPT, UR17, URZ, UPT, UP0 ;  /* 0x000000ff1100728c */ /* 0x000fe2000bf05300 */
[----:B------:R-:W-:Y:S02]  /*83e0*/  PRMT R169, R118, 0x7632, R169 ;  /* 0x0000763276a97816 */ /* 0x000fe400000000a9 */
[----:B------:R-:W-:-:S03]  /*83f0*/  PRMT R171, R117, 0x7632, R171 ;  /* 0x0000763275ab7816 */ /* 0x000fc600000000ab */
[----:B------:R-:W-:-:S13]  /*8400*/  PLOP3.LUT P5, PT, PT, PT, UP0, 0x80, 0x8 ;  /* 0x000000000008781c */ /* 0x000fda0003faf008 */
[----:B------:R-:W-:Y:S05]  /*8410*/  @!P5 BRA `(.L_x_3946) ;  /* 0x000000080098d947 */ /* 0x000fea0003800000 */
        /* <DEDUP_REMOVED lines=16> */
[----:B-----5:R-:W-:Y:S01]  /*8520*/  MOV R160, R144 ;  /* 0x0000009000a07202 */ /* 0x020fe20000000f00 */
        /* <DEDUP_REMOVED lines=28> */
.L_x_3947:
        /* <DEDUP_REMOVED lines=13> */
.L_x_3948:
        /* <DEDUP_REMOVED lines=17> */
.L_x_3949:
        /* <DEDUP_REMOVED lines=18> */
.L_x_3950:
        /* <DEDUP_REMOVED lines=17> */
.L_x_3951:
        /* <DEDUP_REMOVED lines=18> */
.L_x_3952:
        /* <DEDUP_REMOVED lines=17> */
.L_x_3953:
        /* <DEDUP_REMOVED lines=21> */
.L_x_3946:
        /* <DEDUP_REMOVED lines=17> */
.L_x_3955:
        /* <DEDUP_REMOVED lines=18> */
.L_x_3956:
        /* <DEDUP_REMOVED lines=16> */
.L_x_3957:
        /* <DEDUP_REMOVED lines=18> */
.L_x_3958:
        /* <DEDUP_REMOVED lines=17> */
.L_x_3959:
        /* <DEDUP_REMOVED lines=17> */
.L_x_3960:
        /* <DEDUP_REMOVED lines=16> */
.L_x_3961:
[----:B------:R-:W-:Y:S05]  /*95f0*/  @!P4 BRA `(.L_x_3954) ;  /* 0x0000001800ccc947 */ /* 0x000fea0003800000 */
[----:B-----5:R-:W-:Y:S01]  /*9600*/  ISETP.GE.U32.AND P6, PT, R192, RZ, PT ;  /* 0x000000ffc000720c */ /* 0x020fe20003fc6070 */
[----:B------:R-:W-:Y:S01]  /*9610*/  @P3 FFMA.FTZ R170, R212, R167, R166 ;  /* 0x000000a7d4aa3223 */ /* 0x000fe200000100a6 */
[----:B------:R-:W-:Y:S01]  /*9620*/  MOV R166, R147 ;  /* 0x0000009300a67202 */ /* 0x000fe20000000f00 */
[----:B------:R-:W-:Y:S01]  /*9630*/  HFMA2 R169, -RZ, RZ, 0, 0 ;  /* 0x00000000ffa97431 */ /* 0x000fe200000001ff */
[----:B------:R-:W-:Y:S01]  /*9640*/  ISETP.GE.U32.AND.EX P6, PT, R193, 0x1000000, PT, P6 ;  /* 0x01000000c100780c */ /* 0x000fe20003fc6160 */
[----:B------:R-:W-:-:S04]  /*9650*/  @P3 FADD.FTZ R170, R213, -R170 ;  /* 0x800000aad5aa3221 */ /* 0x000fc80000010000 */
[----:B------:R-:W-:-:S04]  /*9660*/  @P3 FFMA.FTZ R166, R220, R170, R147 ;  /* 0x000000aadca63223 */ /* 0x000fc80000010093 */
        /* <DEDUP_REMOVED lines=12> */
.L_x_3945:
[----:B------:R-:W-:Y:S01]  /*9730*/  UISETP.NE.U32.AND UP0, UPT, UR16, URZ, UPT ;  /* 0x000000ff1000728c */ /* 0x000fe2000bf05070 */
[----:B0-2---:R-:W-:Y:S02]  /*9740*/  PRMT R170, R117, 0x7632, R170 ;  /* 0x0000763275aa7816 */ /* 0x005fe400000000aa */
[----:B------:R-:W-:Y:S01]  /*9750*/  PRMT R169, R118, 0x7632, R169 ;  /* 0x0000763276a97816 */ /* 0x000fe200000000a9 */
[----:B------:R-:W-:Y:S01]  /*9760*/  UISETP.NE.AND.EX UP0, UPT, UR17, URZ, UPT, UP0 ;  /* 0x000000ff1100728c */ /* 0x000fe2000bf05300 */
[----:B------:R-:W-:Y:S02]  /*9770*/  PRMT R171, R116, 0x7632, R171 ;  /* 0x0000763274ab7816 */ /* 0x000fe400000000ab */
[----:B------:R-:W-:-:S03]  /*9780*/  PRMT R168, R119, 0x7632, R168 ;  /* 0x0000763277a87816 */ /* 0x000fc600000000a8 */
[----:B------:R-:W-:-:S13]  /*9790*/  PLOP3.LUT P5, PT, PT, PT, UP0, 0x80, 0x8 ;  /* 0x000000000008781c */ /* 0x000fda0003faf008 */
        /* <DEDUP_REMOVED lines=41> */
.L_x_3963:
        /* <DEDUP_REMOVED lines=13> */
.L_x_3964:
[----:B------:R-:W-:Y:S02]  /*9b00*/  FSEL R172, R172, RZ, P3 ;  /* 0x000000ffacac7208 */ /* 0x000fe40001800000 */
[----:B------:R-:W-:Y:S02]  /*9b10*/  FSEL R162, R162, RZ, P3 ;  /* 0x000000ffa2a27208 */ /* 0x000fe40001800000 */
[----:B------:R-:W-:Y:S01]  /*9b20*/  FSEL R174, R174, RZ, P3 ;  /* 0x000000ffaeae7208 */ /* 0x000fe20001800000 */
[----:B------:R-:W-:Y:S06]  /*9b30*/  @!P4 BRA `(.L_x_3965) ;  /* 0x000000000040c947 */ /* 0x000fec0003800000 */
        /* <DEDUP_REMOVED lines=16> */
.L_x_3965:
[----:B------:R-:W-:Y:S05]  /*9c40*/  @!P4 BRA `(.L_x_3966) ;  /* 0x000000000044c947 */ /* 0x000fea0003800000 */
[----:B-----5:R-:W-:-:S13]  /*9c50*/  LOP3.LUT P6, RZ, R192, 0xff000000, RZ, 0xc0, !PT ;  /* 0xff000000c0ff7812 */ /* 0x020fda00078cc0ff */
[----:B------:R-:W0:Y:S01]  /*9c60*/  @P6 LDC.64 R156, c[0x0][0x408] ;  /* 0x00010200ff9c6b82 */ /* 0x000e220000000a00 */
[----:B------:R-:W-:-:S07]  /*9c70*/  @P6 SHF.L.U32 R170, R170, 0x10, RZ ;  /* 0x00000010aaaa6819 */ /* 0x000fce00000006ff */
[----:B------:R-:W1:Y:S01]  /*9c80*/  @P6 LDC.64 R158, c[0x0][0x408] ;  /* 0x00010200ff9e6b82 */ /* 0x000e620000000a00 */
[----:B0-----:R-:W-:Y:S01]  /*9c90*/  @P6 FMUL.FTZ R167, R172, R157 ;  /* 0x0000009daca76220 */ /* 0x001fe20000410000 */
[----:B------:R-:W-:-:S03]  /*9ca0*/  @P6 PRMT R157, R149, 0x7632, R157 ;  /* 0x00007632959d6816 */ /* 0x000fc6000000009d */
[----:B------:R-:W-:Y:S01]  /*9cb0*/  @P6 FMUL.FTZ R176, R167, R156 ;  /* 0x0000009ca7b06220 */ /* 0x000fe20000410000 */
[----:B------:R-:W-:Y:S01]  /*9cc0*/  @P6 SHF.L.U32 R157, R157, 0x10, RZ ;  /* 0x000000109d9d6819 */ /* 0x000fe200000006ff */
[----:B------:R-:W-:Y:S02]  /*9cd0*/  HFMA2 R156, -RZ, RZ, 0, 0 ;  /* 0x00000000ff9c7431 */ /* 0x000fe400000001ff */
[----:B-1----:R-:W-:Y:S01]  /*9ce0*/  @P6 FMUL.FTZ R167, R172, R159 ;  /* 0x0000009faca76220 */ /* 0x002fe20000410000 */
[----:B------:R-:W-:Y:S01]  /*9cf0*/  MOV R159, RZ ;  /* 0x000000ff009f7202 */ /* 0x000fe20000000f00 */
[----:B------:R-:W-:Y:S02]  /*9d00*/  @P6 FMUL.FTZ R156, R157, R176 ;  /* 0x000000b09d9c6220 */ /* 0x000fe40000410000 */
[----:B------:R-:W-:Y:S02]  /*9d10*/  @P6 FMUL.FTZ R167, R167, R158 ;  /* 0x0000009ea7a76220 */ /* 0x000fe40000410000 */
[----:B------:R-:W-:-:S02]  /*9d20*/  FADD.FTZ R51, R51, R156 ;  /* 0x0000009c33337221 */ /* 0x000fc40000010000 */
[----:B------:R-:W-:-:S05]  /*9d30*/  @P6 FMUL.FTZ R159, R170, R167 ;  /* 0x000000a7aa9f6220 */ /* 0x000fca0000410000 */
[----:B------:R-:W-:-:S04]  /*9d40*/  F2FP.BF16.F32.PACK_AB R159, RZ, R159 ;  /* 0x0000009fff9f723e */ /* 0x000fc800000010ff */
[----:B------:R-:W-:-:S07]  /*9d50*/  PRMT R153, R153, 0x5410, R159 ;  /* 0x0000541099997816 */ /* 0x000fce000000009f */
.L_x_3966:
[----:B------:R-:W-:Y:S02]  /*9d60*/  FSEL R161, R161, RZ, P3 ;  /* 0x000000ffa1a17208 */ /* 0x000fe40001800000 */
[----:B------:R-:W-:Y:S02]  /*9d70*/  FSEL R220, R220, RZ, P3 ;  /* 0x000000ffdcdc7208 */ /* 0x000fe40001800000 */
[----:B------:R-:W-:Y:S01]  /*9d80*/  FSEL R170, R160, RZ, P3 ;  /* 0x000000ffa0aa7208 */ /* 0x000fe20001800000 */
[----:B------:R-:W-:Y:S06]  /*9d90*/  @!P4 BRA `(.L_x_3967) ;  /* 0x000000000040c947 */ /* 0x000fec0003800000 */
        /* <DEDUP_REMOVED lines=16> */
.L_x_3967:
        /* <DEDUP_REMOVED lines=18> */
.L_x_3968:
        /* <DEDUP_REMOVED lines=17> */
.L_x_3969:
[----:B------:R-:W-:Y:S02]  /*a0d0*/  MOV R157, R163 ;  /* 0x000000a3009d7202 */ /* 0x000fe40000000f00 */
        /* <DEDUP_REMOVED lines=9> */
[----:B------:R-:W-:-:S13]  /*a170*/  ISETP.GE.U32.AND.EX P3, PT, R193, 0x1000000, PT, P3 ;  /* 0x01000000c100780c */ /* 0x000fda0003f66130 */
        /* <DEDUP_REMOVED lines=11> */
.L_x_3962:
        /* <DEDUP_REMOVED lines=8> */
[----:B------:R-:W-:Y:S01]  /*a2b0*/  FMUL.FTZ R172, R220, R173 ;  /* 0x000000addcac7220 */ /* 0x000fe20000410000 */
[----:B------:R-:W-:-:S04]  /*a2c0*/  SHF.L.U32 R173, R148, 0x10, RZ ;  /* 0x0000001094ad7819 */ /* 0x000fc800000006ff */
[----:B------:R-:W-:-:S05]  /*a2d0*/  FSEL R172, R172, RZ, P6 ;  /* 0x000000ffacac7208 */ /* 0x000fca0003000000 */
[----:B------:R-:W-:-:S04]  /*a2e0*/  FMUL.FTZ R172, R172, UR15 ;  /* 0x0000000facac7c20 */ /* 0x000fc80008410000 */
[----:B------:R-:W-:-:S04]  /*a2f0*/  FMUL.FTZ R172, R172, UR14 ;  /* 0x0000000eacac7c20 */ /* 0x000fc80008410000 */
[----:B------:R-:W-:-:S07]  /*a300*/  FMUL.FTZ R173, R173, R172 ;  /* 0x000000acadad7220 */ /* 0x000fce0000410000 */
.L_x_3972:
[----:B------:R-:W-:Y:S05]  /*a310*/  BSYNC.RECONVERGENT B1 ;  /* 0x0000000000017941 */ /* 0x000fea0003800200 */
.L_x_3971:
        /* <DEDUP_REMOVED lines=13> */
.L_x_3974:
[----:B------:R-:W-:Y:S05]  /*a3f0*/  BSYNC.RECONVERGENT B1 ;  /* 0x0000000000017941 */ /* 0x000fea0003800200 */
.L_x_3973:
[----:B------:R-:W-:-:S04]  /*a400*/  F2FP.BF16.F32.PACK_AB R172, RZ, R172 ;  /* 0x000000acffac723e */ /* 0x000fc800000010ff */
[----:B------:R-:W-:-:S07]  /*a410*/  PRMT R152, R172, 0x7610, R152 ;  /* 0x00007610ac987816 */ /* 0x000fce0000000098 */
.L_x_3970:
        /* <DEDUP_REMOVED lines=15> */
.L_x_3977:
[----:B------:R-:W-:Y:S05]  /*a510*/  BSYNC.RECONVERGENT B1 ;  /* 0x0000000000017941 */ /* 0x000fea0003800200 */
.L_x_3976:
        /* <DEDUP_REMOVED lines=13> */
.L_x_3979:
[----:B------:R-:W-:Y:S05]  /*a5f0*/  BSYNC.RECONVERGENT B1 ;  /* 0x0000000000017941 */ /* 0x000fea0003800200 */
.L_x_3978:
[----:B------:R-:W-:-:S04]  /*a600*/  F2FP.BF16.F32.PACK_AB R172, RZ, R172 ;  /* 0x000000acffac723e */ /* 0x000fc800000010ff */
[----:B------:R-:W-:-:S07]  /*a610*/  PRMT R152, R152, 0x5410, R172 ;  /* 0x0000541098987816 */ /* 0x000fce00000000ac */
.L_x_3975:
[----:B------:R-:W-:Y:S05]  /*a620*/  @!P4 BRA `(.L_x_3980) ;  /* 0x000000000078c947 */ /* 0x000fea0003800000 */
[----:B-----5:R-:W-:Y:S01]  /*a630*/  LOP3.LUT P3, RZ, R192, 0xff0000, RZ, 0xc0, !PT ;  /* 0x00ff0000c0ff7812 */ /* 0x020fe2000786c0ff */
[----:B------:R-:W-:Y:S01]  /*a640*/  BSSY.RECONVERGENT B1, `(.L_x_3981) ;  /* 0x000000c000017945 */ /* 0x000fe20003800200 */
[----:B------:R-:W-:-:S11]  /*a650*/  HFMA2 R171, -RZ, RZ, 0, 0 ;  /* 0x00000000ffab7431 */ /* 0x000fd600000001ff */
        /* <DEDUP_REMOVED lines=10> */
.L_x_3982:
[----:B------:R-:W-:Y:S05]  /*a700*/  BSYNC.RECONVERGENT B1 ;  /* 0x0000000000017941 */ /* 0x000fea0003800200 */
.L_x_3981:
[----:B------:R-:W-:Y:S01]  /*a710*/  BSSY.RECONVERGENT B1, `(.L_x_3983) ;  /* 0x000000d000017945 */ /* 0x000fe20003800200 */
[----:B------:R-:W-:Y:S01]  /*a720*/  FADD.FTZ R50, R50, R171 ;  /* 0x000000ab32327221 */ /* 0x000fe20000010000 */
[----:B------:R-:W-:Y:S02]  /*a730*/  MOV R171, RZ ;  /* 0x000000ff00ab7202 */ /* 0x000fe40000000f00 */
        /* <DEDUP_REMOVED lines=10> */
.L_x_3984:
[----:B------:R-:W-:Y:S05]  /*a7e0*/  BSYNC.RECONVERGENT B1 ;  /* 0x0000000000017941 */ /* 0x000fea0003800200 */
.L_x_3983:
[----:B------:R-:W-:-:S04]  /*a7f0*/  F2FP.BF16.F32.PACK_AB R171, RZ, R171 ;  /* 0x000000abffab723e */ /* 0x000fc800000010ff */
[----:B------:R-:W-:-:S07]  /*a800*/  PRMT R153, R171, 0x7610, R153 ;  /* 0x00007610ab997816 */ /* 0x000fce0000000099 */
.L_x_3980:
        /* <DEDUP_REMOVED lines=9> */
[----:B------:R-:W-:Y:S02]  /*a8a0*/  FSEL R172, R171, RZ, P6 ;  /* 0x000000ffabac7208 */ /* 0x000fe40003000000 */
[----:B------:R-:W-:-:S03]  /*a8b0*/  PRMT R171, R149, 0x7632, R171 ;  /* 0x0000763295ab7816 */ /* 0x000fc600000000ab */
[----:B------:R-:W-:Y:S01]  /*a8c0*/  FMUL.FTZ R172, R172, UR15 ;  /* 0x0000000facac7c20 */ /* 0x000fe20008410000 */
[----:B------:R-:W-:-:S03]  /*a8d0*/  SHF.L.U32 R171, R171, 0x10, RZ ;  /* 0x00000010abab7819 */ /* 0x000fc600000006ff */
[----:B------:R-:W-:-:S04]  /*a8e0*/  FMUL.FTZ R172, R172, UR14 ;  /* 0x0000000eacac7c20 */ /* 0x000fc80008410000 */
[----:B------:R-:W-:-:S07]  /*a8f0*/  FMUL.FTZ R172, R171, R172 ;  /* 0x000000acabac7220 */ /* 0x000fce0000410000 */
.L_x_3987:
[----:B------:R-:W-:Y:S05]  /*a900*/  BSYNC.RECONVERGENT B1 ;  /* 0x0000000000017941 */ /* 0x000fea0003800200 */
.L_x_3986:
        /* <DEDUP_REMOVED lines=13> */
.L_x_3989:
[----:B------:R-:W-:Y:S05]  /*a9e0*/  BSYNC.RECONVERGENT B1 ;  /* 0x0000000000017941 */ /* 0x000fea0003800200 */
.L_x_3988:
[----:B------:R-:W-:-:S04]  /*a9f0*/  F2FP.BF16.F32.PACK_AB R171, RZ, R171 ;  /* 0x000000abffab723e */ /* 0x000fc800000010ff */
[----:B------:R-:W-:-:S07]  /*aa00*/  PRMT R153, R153, 0x5410, R171 ;  /* 0x0000541099997816 */ /* 0x000fce00000000ab */
.L_x_3985:
        /* <DEDUP_REMOVED lines=14> */
.L_x_3992:
[----:B------:R-:W-:Y:S05]  /*aaf0*/  BSYNC.RECONVERGENT B1 ;  /* 0x0000000000017941 */ /* 0x000fea0003800200 */
.L_x_3991:
        /* <DEDUP_REMOVED lines=13> */
.L_x_3994:
[----:B------:R-:W-:Y:S05]  /*abd0*/  BSYNC.RECONVERGENT B1 ;  /* 0x0000000000017941 */ /* 0x000fea0003800200 */
.L_x_3993:
[----:B------:R-:W-:-:S04]  /*abe0*/  F2FP.BF16.F32.PACK_AB R170, RZ, R170 ;  /* 0x000000aaffaa723e */ /* 0x000fc800000010ff */
[----:B------:R-:W-:-:S07]  /*abf0*/  PRMT R154, R170, 0x7610, R154 ;  /* 0x00007610aa9a7816 */ /* 0x000fce000000009a */
.L_x_3990:
        /* <DEDUP_REMOVED lines=15> */
.L_x_3997:
[----:B------:R-:W-:Y:S05]  /*acf0*/  BSYNC.RECONVERGENT B1 ;  /* 0x0000000000017941 */ /* 0x000fea0003800200 */
.L_x_3996:
        /* <DEDUP_REMOVED lines=13> */
.L_x_3999:
[----:B------:R-:W-:Y:S05]  /*add0*/  BSYNC.RECONVERGENT B1 ;  /* 0x0000000000017941 */ /* 0x000fea0003800200 */
.L_x_3998:
[----:B------:R-:W-:-:S04]  /*ade0*/  F2FP.BF16.F32.PACK_AB R170, RZ, R170 ;  /* 0x000000aaffaa723e */ /* 0x000fc800000010ff */
[----:B------:R-:W-:-:S07]  /*adf0*/  PRMT R154, R154, 0x5410, R170 ;  /* 0x000054109a9a7816 */ /* 0x000fce00000000aa */
.L_x_3995:
        /* <DEDUP_REMOVED lines=14> */
.L_x_4002:
[----:B------:R-:W-:Y:S05]  /*aee0*/  BSYNC.RECONVERGENT B1 ;  /* 0x0000000000017941 */ /* 0x000fea0003800200 */
.L_x_4001:
        /* <DEDUP_REMOVED lines=13> */
.L_x_4004:
[----:B------:R-:W-:Y:S05]  /*afc0*/  BSYNC.RECONVERGENT B1 ;  /* 0x0000000000017941 */ /* 0x000fea0003800200 */
.L_x_4003:
[----:B------:R-:W-:-:S04]  /*afd0*/  F2FP.BF16.F32.PACK_AB R169, RZ, R169 ;  /* 0x000000a9ffa9723e */ /* 0x000fc800000010ff */
[----:B------:R-:W-:-:S07]  /*afe0*/  PRMT R155, R169, 0x7610, R155 ;  /* 0x00007610a99b7816 */ /* 0x000fce000000009b */
.L_x_4000:
        /* <DEDUP_REMOVED lines=20> */
.L_x_3954:
[----:B------:R-:W0:Y:S08]  /*b130*/  @P5 LDC.64 R168, c[0x0][0x478] ;  /* 0x00011e00ffa85b82 */ /* 0x000e300000000a00 */
[----:B------:R-:W1:Y:S01]  /*b140*/  @P4 LDC.64 R166, c[0x0][0x468] ;  /* 0x00011a00ffa64b82 */ /* 0x000e620000000a00 */
[----:B0-----:R-:W-:-:S05]  /*b150*/  @P5 IMAD.WIDE.U32 R168, R165, 0x20, R168 ;  /* 0x00000020a5a85825 */ /* 0x001fca00078e00a8 */
[----:B------:R3:W-:Y:S01]  /*b160*/  @P5 STG.E.128 desc[UR8][R168.64], R156 ;  /* 0x0000009ca8005986 */ /* 0x0007e2000c101d08 */
[----:B-1----:R-:W-:-:S03]  /*b170*/  @P4 IMAD.WIDE.U32 R166, R164, 0x10, R166 ;  /* 0x00000010a4a64825 */ /* 0x002fc600078e00a6 */
[----:B------:R3:W-:Y:S04]  /*b180*/  @P5 STG.E.128 desc[UR8][R168.64+0x10], R160 ;  /* 0x000010a0a8005986 */ /* 0x0007e8000c101d08 */
[----:B------:R3:W-:Y:S02]  /*b190*/  @P4 STG.E.128 desc[UR8][R166.64], R152 ;  /* 0x00000098a6004986 */ /* 0x0007e4000c101d08 */
.L_x_3943:
[----:B------:R-:W-:Y:S05]  /*b1a0*/  BSYNC.RECONVERGENT B0 ;  /* 0x0000000000007941 */ /* 0x000fea0003800200 */
.L_x_3942:
[----:B------:R-:W1:Y:S01]  /*b1b0*/  LDC.64 R164, c[0x0][0x380] ;  /* 0x0000e000ffa47b82 */ /* 0x000e620000000a00 */
[----:B------:R-:W-:Y:S01]  /*b1c0*/  UPLOP3.LUT UP1, UPT, UPT, UPT, UP1, 0x40, 0x4 ;  /* 0x000000000004789c */ /* 0x000fe20003f2e810 */
[----:B-1----:R-:W-:-:S04]  /*b1d0*/  IADD3 R9, PT, PT, R9, R164, RZ ;  /* 0x000000a409097210 */ /* 0x002fc80007ffe0ff */
[----:B------:R-:W-:-:S13]  /*b1e0*/  ISETP.GE.AND P3, PT, R9, R165, PT ;  /* 0x000000a50900720c */ /* 0x000fda0003f66270 */
[----:B------:R-:W-:Y:S05]  /*b1f0*/  @!P3 BRA `(.L_x_4005) ;  /* 0xffffff540070b947 */ /* 0x000fea000383ffff */
.L_x_3805:
[----:B------:R-:W1:Y:S01]  /*b200*/  S2UR UR4, SR_CTAID.X ;  /* 0x00000000000479c3 */ /* 0x000e620000002500 */
[----:B------:R-:W-:Y:S01]  /*b210*/  BSSY.RECONVERGENT B0, `(.L_x_4006) ;  /* 0x0000011000007945 */ /* 0x000fe20003800200 */
[----:B-1----:R-:W-:-:S05]  /*b220*/  IMAD R3, R12, UR4, RZ ;  /* 0x000000040c037c24 */ /* 0x002fca000f8e02ff */
[----:B------:R-:W-:Y:S01]  /*b230*/  LEA.HI R9, R3, R218, RZ, 0x1d ;  /* 0x000000da03097211 */ /* 0x000fe200078fe8ff */
[----:B------:R-:W-:Y:S06]  /*b240*/  @!P0 BRA `(.L_x_4007) ;  /* 0x0000000000348947 */ /* 0x000fec0003800000 */
[----:B------:R-:W1:Y:S08]  /*b250*/  LDC.64 R2, c[0x0][0x440] ;  /* 0x00011000ff027b82 */ /* 0x000e700000000a00 */
[----:B------:R-:W4:Y:S08]  /*b260*/  LDC.64 R4, c[0x0][0x448] ;  /* 0x00011200ff047b82 */ /* 0x000f300000000a00 */
[----:B------:R-:W0:Y:S01]  /*b270*/  LDC.64 R6, c[0x0][0x460] ;  /* 0x00011800ff067b82 */ /* 0x000e220000000a00 */
[----:B-1----:R-:W-:-:S05]  /*b280*/  IMAD.WIDE.U32 R2, R9, 0x20, R2 ;  /* 0x0000002009027825 */ /* 0x002fca00078e0002 */
[----:B------:R1:W-:Y:S01]  /*b290*/  STG.E.128 desc[UR8][R2.64], R88 ;  /* 0x0000005802007986 */ /* 0x0003e2000c101d08 */
[----:B----4-:R-:W-:-:S03]  /*b2a0*/  IMAD.WIDE.U32 R4, R9, 0x20, R4 ;  /* 0x0000002009047825 */ /* 0x010fc600078e0004 */
[----:B------:R1:W-:Y:S04]  /*b2b0*/  STG.E.128 desc[UR8][R2.64+0x10], R84 ;  /* 0x0000105402007986 */ /* 0x0003e8000c101d08 */
[----:B------:R1:W-:Y:S01]  /*b2c0*/  STG.E.128 desc[UR8][R4.64], R112 ;  /* 0x0000007004007986 */ /* 0x0003e2000c101d08 */
[----:B0-----:R-:W-:-:S03]  /*b2d0*/  IMAD.WIDE.U32 R6, R9, 0x20, R6 ;  /* 0x0000002009067825 */ /* 0x001fc600078e0006 */
[----:B------:R1:W-:Y:S01]  /*b2e0*/  STG.E.128 desc[UR8][R4.64+0x10], R108 ;  /* 0x0000106c04007986 */ /* 0x0003e2000c101d08 */
[----:B------:R-:W-:-:S03]  /*b2f0*/  IADD3 R9, PT, PT, R9, 0x100, RZ ;  /* 0x0000010009097810 */ /* 0x000fc60007ffe0ff */
[----:B------:R1:W-:Y:S04]  /*b300*/  STG.E.128 desc[UR8][R6.64], R64 ;  /* 0x0000004006007986 */ /* 0x0003e8000c101d08 */
[----:B------:R1:W-:Y:S02]  /*b310*/  STG.E.128 desc[UR8][R6.64+0x10], R60 ;  /* 0x0000103c06007986 */ /* 0x0003e4000c101d08 */
.L_x_4007:
[----:B------:R-:W-:Y:S05]  /*b320*/  BSYNC.RECONVERGENT B0 ;  /* 0x0000000000007941 */ /* 0x000fea0003800200 */
.L_x_4006:
[----:B------:R-:W-:Y:S04]  /*b330*/  BSSY.RECONVERGENT B0, `(.L_x_4008) ;  /* 0x000000f000007945 */ /* 0x000fe80003800200 */
[----:B------:R-:W-:Y:S05]  /*b340*/  @!P1 BRA `(.L_x_4009) ;  /* 0x0000000000349947 */ /* 0x000fea0003800000 */
[----:B-1----:R-:W1:Y:S08]  /*b350*/  LDC.64 R2, c[0x0][0x440] ;  /* 0x00011000ff027b82 */ /* 0x002e700000000a00 */
        /* <DEDUP_REMOVED lines=12> */
.L_x_4009:
[----:B------:R-:W-:Y:S05]  /*b420*/  BSYNC.RECONVERGENT B0 ;  /* 0x0000000000007941 */ /* 0x000fea0003800200 */
.L_x_4008:
[----:B------:R-:W-:Y:S05]  /*b430*/  @!P2 EXIT ;  /* 0x000000000000a94d */ /* 0x000fea0003800000 */
[----:B-1----:R-:W1:Y:S08]  /*b440*/  LDC.64 R2, c[0x0][0x440] ;  /* 0x00011000ff027b82 */ /* 0x002e700000000a00 */
[----:B------:R-:W4:Y:S08]  /*b450*/  LDC.64 R4, c[0x0][0x448] ;  /* 0x00011200ff047b82 */ /* 0x000f300000000a00 */
[----:B------:R-:W0:Y:S01]  /*b460*/  LDC.64 R6, c[0x0][0x460] ;  /* 0x00011800ff067b82 */ /* 0x000e220000000a00 */
[----:B-1----:R-:W-:-:S05]  /*b470*/  IMAD.WIDE.U32 R2, R9, 0x20, R2 ;  /* 0x0000002009027825 */ /* 0x002fca00078e0002 */
[----:B------:R-:W-:Y:S01]  /*b480*/  STG.E.128 desc[UR8][R2.64], R72 ;  /* 0x0000004802007986 */ /* 0x000fe2000c101d08 */
[----:B----4-:R-:W-:-:S03]  /*b490*/  IMAD.WIDE.U32 R4, R9, 0x20, R4 ;  /* 0x0000002009047825 */ /* 0x010fc600078e0004 */
[----:B------:R-:W-:Y:S04]  /*b4a0*/  STG.E.128 desc[UR8][R2.64+0x10], R68 ;  /* 0x0000104402007986 */ /* 0x000fe8000c101d08 */
[----:B------:R-:W-:Y:S01]  /*b4b0*/  STG.E.128 desc[UR8][R4.64], R96 ;  /* 0x0000006004007986 */ /* 0x000fe2000c101d08 */
[----:B0-----:R-:W-:-:S03]  /*b4c0*/  IMAD.WIDE.U32 R6, R9, 0x20, R6 ;  /* 0x0000002009067825 */ /* 0x001fc600078e0006 */
[----:B------:R-:W-:Y:S04]  /*b4d0*/  STG.E.128 desc[UR8][R4.64+0x10], R92 ;  /* 0x0000105c04007986 */ /* 0x000fe8000c101d08 */
[----:B------:R-:W-:Y:S04]  /*b4e0*/  STG.E.128 desc[UR8][R6.64], R48 ;  /* 0x0000003006007986 */ /* 0x000fe8000c101d08 */
[----:B------:R-:W-:Y:S01]  /*b4f0*/  STG.E.128 desc[UR8][R6.64+0x10], R44 ;  /* 0x0000102c06007986 */ /* 0x000fe2000c101d08 */
[----:B------:R-:W-:Y:S05]  /*b500*/  EXIT ;  /* 0x000000000000794d */ /* 0x000fea0003800000 */
.L_x_4010:
        /* <DEDUP_REMOVED lines=15> */
.L_x_10731:


//--------------------- .text._ZN10layer_norm22ln_bwd_finalize_kernelINS_22Kernel_traits_finalizeILj6144E13__nv_bfloat16S2_fS2_fjLb1ELj1024ELj4ENS_18Kernel_traits_baseILj6144ES2_S2_fS2_fjLj1024EEEEELb1ELb1EEEvNS_9BwdParamsE --------------------------
	.section	.text._ZN10layer_norm22ln_bwd_finalize_kernelINS_22Kernel_traits_finalizeILj6144E13__nv_bfloat16S2_fS2_fjLb1ELj1024ELj4ENS_18Kernel_traits_baseILj6144ES2_S2_fS2_fjLj1024EEEEELb1ELb1EEEvNS_9BwdParamsE,"ax",@progbits
	.align	128
        .global         _ZN10layer_norm22ln_bwd_finalize_kernelINS_22Kernel_traits_finalizeILj6144E13__nv_bfloat16S2_fS2_fjLb1ELj1024ELj4ENS_18Kernel_traits_baseILj6144ES2_S2_fS2_fjLj1024EEEEELb1ELb1EEEvNS_9BwdParamsE
        .type           _ZN10layer_norm22ln_bwd_finalize_kernelINS_22Kernel_traits_finalizeILj6144E13__nv_bfloat16S2_fS2_fjLb1ELj1024ELj4ENS_18Kernel_traits_baseILj6144ES2_S2_fS2_fjLj1024EEEEELb1ELb1EEEvNS_9BwdParamsE,@function
        .size           _ZN10layer_norm22ln_bwd_finalize_kernelINS_22Kernel_traits_finalizeILj6144E13__nv_bfloat16S2_fS2_fjLb1ELj1024ELj4ENS_18Kernel_traits_baseILj6144ES2_S2_fS2_fjLj1024EEEEELb1ELb1EEEvNS_9BwdParamsE,(.L_x_10732 - _ZN10layer_norm22ln_bwd_finalize_kernelINS_22Kernel_traits_finalizeILj6144E13__nv_bfloat16S2_fS2_fjLb1ELj1024ELj4ENS_18Kernel_traits_baseILj6144ES2_S2_fS2_fjLj1024EEEEELb1ELb1EEEvNS_9BwdParamsE)
        .other          _ZN10layer_norm22ln_bwd_finalize_kernelINS_22Kernel_traits_finalizeILj6144E13__nv_bfloat16S2_fS2_fjLb1ELj1024ELj4ENS_18Kernel_traits_baseILj6144ES2_S2_fS2_fjLj1024EEEEELb1ELb1EEEvNS_9BwdParamsE,@"STO_CUDA_ENTRY STV_DEFAULT"
_ZN10layer_norm22ln_bwd_finalize_kernelINS_22Kernel_traits_finalizeILj6144E13__nv_bfloat16S2_fS2_fjLb1ELj1024ELj4ENS_18Kernel_traits_baseILj6144ES2_S2_fS2_fjLj1024EEEEELb1ELb1EEEvNS_9BwdParamsE:
.text._ZN10layer_norm22ln_bwd_finalize_kernelINS_22Kernel_traits_finalizeILj6144E13__nv_bfloat16S2_fS2_fjLb1ELj1024ELj4ENS_18Kernel_traits_baseILj6144ES2_S2_fS2_fjLj1024EEEEELb1ELb1EEEvNS_9BwdParamsE:
        /* <DEDUP_REMOVED lines=58> */
.L_x_4015:
        /* <DEDUP_REMOVED lines=87> */
.L_x_4014:
[----:B------:R-:W-:Y:S05]  /*0910*/  BSYNC.RECONVERGENT B1 ;  /* 0x0000000000017941 */ /* 0x000fea0003800200 */
.L_x_4013:
        /* <DEDUP_REMOVED lines=50> */
.L_x_4017:
[----:B------:R-:W-:Y:S05]  /*0c40*/  BSYNC.RECONVERGENT B1 ;  /* 0x0000000000017941 */ /* 0x000fea0003800200 */
.L_x_4016:
        /* <DEDUP_REMOVED lines=30> */
.L_x_4019:
[----:B------:R-:W-:Y:S05]  /*0e30*/  BSYNC.RECONVERGENT B1 ;  /* 0x0000000000017941 */ /* 0x000fea0003800200 */
.L_x_4018:
        /* <DEDUP_REMOVED lines=15> */
.L_x_4012:
[----:B------:R-:W-:Y:S05]  /*0f30*/  BSYNC.RECONVERGENT B0 ;  /* 0x0000000000007941 */ /* 0x000fea0003800200 */
.L_x_4011:
        /* <DEDUP_REMOVED lines=73> */
.L_x_4020:
        /* <DEDUP_REMOVED lines=11> */
.L_x_10732:


//--------------------- .text._ZN10layer_norm13ln_bwd_kernelINS_13Kernel_traitsI13__nv_bfloat16S2_fS2_fjLj6144ELj1ELj1ELj8ELj16ENS_18Kernel_traits_baseILj6144ES2_S2_fS2_fjLj256EEEEELb1ELb1ELb1ELb1EEEvNS_9BwdParamsE --------------------------
	.section	.text._ZN10layer_norm13ln_bwd_kernelINS_13Kernel_traitsI13__nv_bfloat16S2_fS2_fjLj6144ELj1ELj1ELj8ELj16ENS_18Kernel_traits_baseILj6144ES2_S2_fS2_fjLj256EEEEELb1ELb1ELb1ELb1EEEvNS_9BwdParamsE,"ax",@progbits
	.align	128
        .global         _ZN10layer_norm13ln_bwd_kernelINS_13Kernel_traitsI13__nv_bfloat16S2_fS2_fjLj6144ELj1ELj1ELj8ELj16ENS_18Kernel_traits_baseILj6144ES2_S2_fS2_fjLj256EEEEELb1ELb1ELb1ELb1EEEvNS_9BwdParamsE
        .type           _ZN10layer_norm13ln_bwd_kernelINS_13Kernel_traitsI13__nv_bfloat16S2_fS2_fjLj6144ELj1ELj1ELj8ELj16ENS_18Kernel_traits_baseILj6144ES2_S2_fS2_fjLj256EEEEELb1ELb1ELb1ELb1EEEvNS_9BwdParamsE,@function
        .size           _ZN10layer_norm13ln_bwd_kernelINS_13Kernel_traitsI13__nv_bfloat16S2_fS2_fjLj6144ELj1ELj1ELj8ELj16ENS_18Kernel_traits_baseILj6144ES2_S2_fS2_fjLj256EEEEELb1ELb1ELb1ELb1EEEvNS_9BwdParamsE,(.L_x_10733 - _ZN10layer_norm13ln_bwd_kernelINS_13Kernel_traitsI13__nv_bfloat16S2_fS2_fjLj6144ELj1ELj1ELj8ELj16ENS_18Kernel_traits_baseILj6144ES2_S2_fS2_fjLj256EEEEELb1ELb1ELb1ELb1EEEvNS_9BwdParamsE)
        .other          _ZN10layer_norm13ln_bwd_kernelINS_13Kernel_traitsI13__nv_bfloat16S2_fS2_fjLj6144ELj1ELj1ELj8ELj16ENS_18Kernel_traits_baseILj6144ES2_S2_fS2_fjLj256EEEEELb1ELb1ELb1ELb1EEEvNS_9BwdParamsE,@"STO_CUDA_ENTRY STV_DEFAULT"
_ZN10layer_norm13ln_bwd_kernelINS_13Kernel_traitsI13__nv_bfloat16S2_fS2_fjLj6144ELj1ELj1ELj8ELj16ENS_18Kernel_traits_baseILj6144ES2_S2_fS2_fjLj256EEEEELb1ELb1ELb1ELb1EEEvNS_9BwdParamsE:
.text._ZN10layer_norm13ln_bwd_kernelINS_13Kernel_traitsI13__nv_bfloat16S2_fS2_fjLj6144ELj1ELj1ELj8ELj16ENS_18Kernel_traits_baseILj6144ES2_S2_fS2_fjLj256EEEEELb1ELb1ELb1ELb1EEEvNS_9BwdParamsE:
        /* <DEDUP_REMOVED lines=54> */
[----:B------:R-:W4:Y:S04]  /*0360*/  LDG.E.128 R68, desc[UR12][R4.64] ;  /* 0x0000000c04447981 */ /* 0x000f28000c1e1d00 */
        /* <DEDUP_REMOVED lines=10> */
[----:B------:R-:W-:Y:S02]  /*0410*/  PRMT R211, R75, 0x7632, R211 ;  /* 0x000076324bd37816 */ /* 0x000fe400000000d3 */
[----:B----4-:R-:W-:Y:S02]  /*0420*/  PRMT R210, R68, 0x7632, R210 ;  /* 0x0000763244d27816 */ /* 0x010fe400000000d2 */
[----:B------:R-:W-:Y:S02]  /*0430*/  PRMT R209, R69, 0x7632, R209 ;  /* 0x0000763245d17816 */ /* 0x000fe400000000d1 */
[----:B------:R-:W-:-:S02]  /*0440*/  PRMT R207, R70, 0x7632, R207 ;  /* 0x0000763246cf7816 */ /* 0x000fc400000000cf */
[----:B0--3--:R-:W-:-:S07]  /*0450*/  PRMT R199, R71, 0x7632, R199 ;  /* 0x0000763247c77816 */ /* 0x009fce00000000c7 */
.L_x_4124:
        /* <DEDUP_REMOVED lines=17> */
[----:B-----5:R-:W-:Y:S01]  /*0570*/  ISETP.GE.AND P3, PT, R170, 0x1, PT ;  /* 0x00000001aa00780c */ /* 0x020fe20003f66270 */
[----:B------:R-:W-:-:S05]  /*0580*/  IMAD R0, R215, R185, RZ ;  /* 0x000000b9d7007224 */ /* 0x000fca00078e02ff */
[----:B------:R-:W0:Y:S01]  /*0590*/  LDC.64 R200, c[0x0][0x3b0] ;  /* 0x0000ec00ffc87b82 */ /* 0x000e220000000a00 */
[----:B------:R-:W-:Y:S02]  /*05a0*/  SHF.R.S32.HI R11, RZ, 0x1f, R4 ;  /* 0x0000001fff0b7819 */ /* 0x000fe40000011404 */
[----:B------:R-:W-:Y:S02]  /*05b0*/  SHF.R.S32.HI R3, RZ, 0x1f, R0 ;  /* 0x0000001fff037819 */ /* 0x000fe40000011400 */
[----:B------:R-:W-:Y:S02]  /*05c0*/  LEA.HI R11, R11, R4, RZ, 0x3 ;  /* 0x000000040b0b7211 */ /* 0x000fe400078f18ff */
[----:B------:R-:W-:Y:S01]  /*05d0*/  LEA.HI R5, R3, R0, RZ, 0x3 ;  /* 0x0000000003057211 */ /* 0x000fe200078f18ff */
[----:B------:R-:W-:Y:S01]  /*05e0*/  IMAD.WIDE R2, R215, 0x4, R166 ;  /* 0x00000004d7027825 */ /* 0x000fe200078e02a6 */
[-C--:B------:R-:W-:Y:S02]  /*05f0*/  LEA.HI.SX32 R11, R11, R216.reuse, 0x1d ;  /* 0x000000d80b0b7211 */ /* 0x080fe400078feaff */
[----:B------:R-:W-:-:S02]  /*0600*/  LEA.HI.SX32 R187, R5, R216, 0x1d ;  /* 0x000000d805bb7211 */ /* 0x000fc400078feaff */
[----:B------:R-:W-:Y:S01]  /*0610*/  IADD3 R21, PT, PT, R11, 0x100, RZ ;  /* 0x000001000b157810 */ /* 0x000fe20007ffe0ff */
[----:B------:R3:W4:Y:S01]  /*0620*/  LDG.E R184, desc[UR12][R2.64] ;  /* 0x0000000c02b87981 */ /* 0x000722000c1e1900 */
[C---:B------:R-:W-:Y:S01]  /*0630*/  IADD3 R191, PT, PT, R187.reuse, 0x200, RZ ;  /* 0x00000200bbbf7810 */ /* 0x040fe20007ffe0ff */
[----:B-1----:R-:W-:Y:S01]  /*0640*/  IMAD.WIDE.U32 R4, R187, 0x20, R8 ;  /* 0x00000020bb047825 */ /* 0x002fe200078e0008 */
[----:B------:R-:W-:Y:S02]  /*0650*/  IADD3 R171, PT, PT, R11, 0x200, RZ ;  /* 0x000002000bab7810 */ /* 0x000fe40007ffe0ff */
[----:B------:R-:W-:Y:S01]  /*0660*/  IADD3 R189, PT, PT, R187, 0x100, RZ ;  /* 0x00000100bbbd7810 */ /* 0x000fe20007ffe0ff */
[--C-:B--2---:R-:W-:Y:S01]  /*0670*/  IMAD.WIDE.U32 R172, R11, 0x10, R6.reuse ;  /* 0x000000100bac7825 */ /* 0x104fe200078e0006 */
[----:B------:R-:W2:Y:S03]  /*0680*/  LDG.E.128 R164, desc[UR12][R4.64+0x10] ;  /* 0x0000100c04a47981 */ /* 0x000ea6000c1e1d00 */
[----:B------:R-:W-:Y:S01]  /*0690*/  IMAD.WIDE.U32 R20, R21, 0x10, R6 ;  /* 0x0000001015147825 */ /* 0x000fe200078e0006 */
[----:B------:R-:W2:Y:S03]  /*06a0*/  LDG.E.128 R176, desc[UR12][R4.64] ;  /* 0x0000000c04b07981 */ /* 0x000ea6000c1e1d00 */
[----:B---3--:R-:W-:Y:S01]  /*06b0*/  IMAD.WIDE.U32 R2, R191, 0x20, R8 ;  /* 0x00000020bf027825 */ /* 0x008fe200078e0008 */
[----:B------:R-:W3:Y:S03]  /*06c0*/  LDG.E.128 R172, desc[UR12][R172.64] ;  /* 0x0000000cacac7981 */ /* 0x000ee6000c1e1d00 */
[----:B------:R-:W-:Y:S01]  /*06d0*/  IMAD.WIDE.U32 R6, R171, 0x10, R6 ;  /* 0x00000010ab067825 */ /* 0x000fe200078e0006 */
[----:B------:R-:W3:Y:S03]  /*06e0*/  LDG.E.128 R20, desc[UR12][R20.64] ;  /* 0x0000000c14147981 */ /* 0x000ee6000c1e1d00 */
[----:B------:R-:W-:Y:S01]  /*06f0*/  IMAD.WIDE.U32 R168, R189, 0x20, R8 ;  /* 0x00000020bda87825 */ /* 0x000fe200078e0008 */
[----:B------:R-:W3:Y:S04]  /*0700*/  LDG.E.128 R12, desc[UR12][R2.64] ;  /* 0x0000000c020c7981 */ /* 0x000ee8000c1e1d00 */
[----:B------:R1:W3:Y:S04]  /*0710*/  LDG.E.128 R8, desc[UR12][R2.64+0x10] ;  /* 0x0000100c02087981 */ /* 0x0002e8000c1e1d00 */
[----:B------:R-:W3:Y:S04]  /*0720*/  LDG.E.128 R4, desc[UR12][R6.64] ;  /* 0x0000000c06047981 */ /* 0x000ee8000c1e1d00 */
[----:B------:R-:W3:Y:S04]  /*0730*/  LDG.E.128 R24, desc[UR12][R168.64] ;  /* 0x0000000ca8187981 */ /* 0x000ee8000c1e1d00 */
[----:B------:R0:W3:Y:S01]  /*0740*/  LDG.E.128 R16, desc[UR12][R168.64+0x10] ;  /* 0x0000100ca8107981 */ /* 0x0000e2000c1e1d00 */
        /* <DEDUP_REMOVED lines=30> */
[----:B------:R-:W-:-:S02]  /*0930*/  SHF.L.U32 R208, R56, 0x10, RZ ;  /* 0x0000001038d07819 */ /* 0x000fc400000006ff */
[----:B------:R-:W-:-:S04]  /*0940*/  PRMT R182, R60, 0x7632, R182 ;  /* 0x000076323cb67816 */ /* 0x000fc800000000b6 */
[----:B------:R-:W-:Y:S02]  /*0950*/  SHF.L.U32 R182, R182, 0x10, RZ ;  /* 0x00000010b6b67819 */ /* 0x000fe400000006ff */
        /* <DEDUP_REMOVED lines=8> */
[----:B----4-:R-:W-:-:S05]  /*09e0*/  FSEL R184, R184, RZ, !P0 ;  /* 0x000000ffb8b87208 */ /* 0x010fca0004000000 */
[C---:B--2---:R-:W-:Y:S01]  /*09f0*/  FADD.FTZ R233, -R184.reuse, R165 ;  /* 0x000000a5b8e97221 */ /* 0x044fe20000010100 */
[C---:B------:R-:W-:Y:S01]  /*0a00*/  FADD.FTZ R191, -R184.reuse, R176 ;  /* 0x000000b0b8bf7221 */ /* 0x040fe20000010100 */
[----:B------:R-:W-:Y:S01]  /*0a10*/  FADD.FTZ R237, -R184, R164 ;  /* 0x000000a4b8ed7221 */ /* 0x000fe20000010100 */
[----:B---3--:R-:W-:Y:S02]  /*0a20*/  SHF.L.U32 R193, R172, 0x10, RZ ;  /* 0x00000010acc17819 */ /* 0x008fe400000006ff */
[----:B0-----:R-:W-:Y:S01]  /*0a30*/  FMUL.FTZ R3, R218, R191 ;  /* 0x000000bfda037220 */ /* 0x001fe20000410000 */
[----:B------:R-:W-:Y:S01]  /*0a40*/  SHF.L.U32 R187, R174, 0x10, RZ ;  /* 0x00000010aebb7819 */ /* 0x000fe200000006ff */
[C-C-:B------:R-:W-:Y:S01]  /*0a50*/  FADD.FTZ R171, -R184.reuse, R8.reuse ;  /* 0x00000008b8ab7221 */ /* 0x140fe20000010100 */
[C---:B------:R-:W-:Y:S01]  /*0a60*/  FADD.FTZ R165, -R184.reuse, R11 ;  /* 0x0000000bb8a57221 */ /* 0x040fe20000010100 */
[----:B-1----:R-:W-:Y:S01]  /*0a70*/  FADD.FTZ R169, -R184, R9 ;  /* 0x00000009b8a97221 */ /* 0x002fe20000010100 */
[----:B------:R-:W-:-:S02]  /*0a80*/  PRMT R8, R4, 0x7632, R8 ;  /* 0x0000763204087816 */ /* 0x000fc40000000008 */
[----:B------:R-:W-:Y:S02]  /*0a90*/  SHF.L.U32 R11, R4, 0x10, RZ ;  /* 0x00000010040b7819 */ /* 0x000fe400000006ff */
[C---:B------:R-:W-:Y:S02]  /*0aa0*/  PRMT R4, R5.reuse, 0x7632, R4 ;  /* 0x0000763205047816 */ /* 0x040fe40000000004 */
[----:B------:R-:W-:Y:S02]  /*0ab0*/  SHF.L.U32 R9, R5, 0x10, RZ ;  /* 0x0000001005097819 */ /* 0x000fe400000006ff */
[C---:B------:R-:W-:Y:S02]  /*0ac0*/  PRMT R2, R6.reuse, 0x7632, R2 ;  /* 0x0000763206027816 */ /* 0x040fe40000000002 */
[----:B------:R-:W-:Y:S02]  /*0ad0*/  SHF.L.U32 R5, R6, 0x10, RZ ;  /* 0x0000001006057819 */ /* 0x000fe400000006ff */
[----:B------:R-:W-:Y:S01]  /*0ae0*/  SHF.L.U32 R6, R58, 0x10, RZ ;  /* 0x000000103a067819 */ /* 0x000fe200000006ff */
[-C--:B------:R-:W-:Y:S01]  /*0af0*/  FMUL.FTZ R208, R208, R193.reuse ;  /* 0x000000c1d0d07220 */ /* 0x080fe20000410000 */
[----:B------:R-:W-:Y:S01]  /*0b00*/  FADD.FTZ R144, R144, R193 ;  /* 0x000000c190907221 */ /* 0x000fe20000010000 */
[----:B------:R-:W-:Y:S01]  /*0b10*/  FFMA.FTZ R76, R3, R193, R76 ;  /* 0x000000c1034c7223 */ /* 0x000fe2000001004c */
[----:B------:R-:W-:Y:S01]  /*0b20*/  SHF.L.U32 R181, R175, 0x10, RZ ;  /* 0x00000010afb57819 */ /* 0x000fe200000006ff */
[----:B------:R-:W-:Y:S01]  /*0b30*/  FMUL.FTZ R191, R6, R187 ;  /* 0x000000bb06bf7220 */ /* 0x000fe20000410000 */
        /* <DEDUP_REMOVED lines=8> */
[----:B------:R-:W-:Y:S01]  /*0bc0*/  FADD.FTZ R225, -R184, R25 ;  /* 0x00000019b8e17221 */ /* 0x000fe20000010100 */
[----:B------:R-:W-:Y:S01]  /*0bd0*/  PRMT R26, R21, 0x7632, R26 ;  /* 0x00007632151a7816 */ /* 0x000fe2000000001a */
[----:B------:R-:W-:Y:S01]  /*0be0*/  FMUL.FTZ R187, R6, R181 ;  /* 0x000000b506bb7220 */ /* 0x000fe20000410000 */
[----:B------:R-:W-:Y:S01]  /*0bf0*/  PRMT R7, R61, 0x7632, R7 ;  /* 0x000076323d077816 */ /* 0x000fe20000000007 */
[C---:B------:R-:W-:Y:S01]  /*0c00*/  FADD.FTZ R183, -R184.reuse, R167 ;  /* 0x000000a7b8b77221 */ /* 0x040fe20000010100 */
[--C-:B------:R-:W-:Y:S01]  /*0c10*/  FADD.FTZ R25, -R184, R27.reuse ;  /* 0x0000001bb8197221 */ /* 0x100fe20000010100 */
[----:B------:R-:W-:Y:S01]  /*0c20*/  SHF.L.U32 R231, R20, 0x10, RZ ;  /* 0x0000001014e77819 */ /* 0x000fe200000006ff */
[----:B------:R-:W-:Y:S01]  /*0c30*/  FADD.FTZ R167, -R184, R10 ;  /* 0x0000000ab8a77221 */ /* 0x000fe20000010100 */
[----:B------:R-:W-:Y:S01]  /*0c40*/  SHF.L.U32 R6, R60, 0x10, RZ ;  /* 0x000000103c067819 */ /* 0x000fe200000006ff */
[----:B------:R-:W-:Y:S01]  /*0c50*/  FADD.FTZ R185, -R184, R24 ;  /* 0x00000018b8b97221 */ /* 0x000fe20000010100 */
[----:B------:R-:W-:Y:S01]  /*0c60*/  PRMT R27, R20, 0x7632, R27 ;  /* 0x00007632141b7816 */ /* 0x000fe2000000001b */
[C---:B------:R-:W-:Y:S01]  /*0c70*/  FADD.FTZ R195, -R184.reuse, R177 ;  /* 0x000000b1b8c37221 */ /* 0x040fe20000010100 */
[----:B------:R-:W-:Y:S01]  /*0c80*/  SHF.L.U32 R227, R21, 0x10, RZ ;  /* 0x0000001015e37819 */ /* 0x000fe200000006ff */
[C---:B------:R-:W-:Y:S01]  /*0c90*/  FADD.FTZ R197, -R184.reuse, R178 ;  /* 0x000000b2b8c57221 */ /* 0x040fe20000010100 */
[----:B------:R-:W-:Y:S01]  /*0ca0*/  SHF.L.U32 R7, R7, 0x10, RZ ;  /* 0x0000001007077819 */ /* 0x000fe200000006ff */
[----:B------:R-:W-:Y:S01]  /*0cb0*/  FADD.FTZ R235, -R184, R179 ;  /* 0x000000b3b8eb7221 */ /* 0x000fe20000010100 */
[----:B------:R-:W-:Y:S01]  /*0cc0*/  SHF.L.U32 R10, R26, 0x10, RZ ;  /* 0x000000101a0a7819 */ /* 0x000fe200000006ff */
[----:B------:R-:W-:Y:S01]  /*0cd0*/  FADD.FTZ R229, -R184, R17 ;  /* 0x00000011b8e57221 */ /* 0x000fe20000010100 */
[----:B------:R-:W-:Y:S01]  /*0ce0*/  PRMT R24, R22, 0x7632, R24 ;  /* 0x0000763216187816 */ /* 0x000fe20000000018 */
[----:B------:R-:W-:Y:S01]  /*0cf0*/  FADD.FTZ R177, -R184, R13 ;  /* 0x0000000db8b17221 */ /* 0x000fe20000010100 */
[----:B------:R-:W-:Y:S01]  /*0d00*/  SHF.L.U32 R21, R22, 0x10, RZ ;  /* 0x0000001016157819 */ /* 0x000fe200000006ff */
[----:B------:R-:W-:Y:S01]  /*0d10*/  FMUL.FTZ R188, R218, R183 ;  /* 0x000000b7dabc7220 */ /* 0x000fe20000410000 */
[C---:B------:R-:W-:Y:S01]  /*0d20*/  PRMT R178, R173.reuse, 0x7632, R178 ;  /* 0x00007632adb27816 */ /* 0x040fe200000000b2 */
[C---:B------:R-:W-:Y:S01]  /*0d30*/  FADD.FTZ R189, -R184.reuse, R166 ;  /* 0x000000a6b8bd7221 */ /* 0x040fe20000010100 */
[----:B------:R-:W-:Y:S01]  /*0d40*/  SHF.L.U32 R180, R173, 0x10, RZ ;  /* 0x00000010adb47819 */ /* 0x000fe200000006ff */
[C---:B------:R-:W-:Y:S01]  /*0d50*/  FADD.FTZ R223, -R184.reuse, R18 ;  /* 0x00000012b8df7221 */ /* 0x040fe20000010100 */
[C---:B------:R-:W-:Y:S01]  /*0d60*/  PRMT R20, R23.reuse, 0x7632, R20 ;  /* 0x0000763217147816 */ /* 0x040fe20000000014 */
[C---:B------:R-:W-:Y:S01]  /*0d70*/  FADD.FTZ R219, -R184.reuse, R19 ;  /* 0x00000013b8db7221 */ /* 0x040fe20000010100 */
[----:B------:R-:W-:Y:S01]  /*0d80*/  SHF.L.U32 R179, R23, 0x10, RZ ;  /* 0x0000001017b37819 */ /* 0x000fe200000006ff */
[----:B------:R-:W-:Y:S01]  /*0d90*/  FADD.FTZ R23, -R184, R16 ;  /* 0x00000010b8177221 */ /* 0x000fe20000010100 */
[----:B------:R-:W-:Y:S01]  /*0da0*/  PRMT R22, R62, 0x7632, R22 ;  /* 0x000076323e167816 */ /* 0x000fe20000000016 */
[C---:B------:R-:W-:Y:S01]  /*0db0*/  FADD.FTZ R17, -R184.reuse, R12 ;  /* 0x0000000cb8117221 */ /* 0x040fe20000010100 */
[C---:B------:R-:W-:Y:S01]  /*0dc0*/  FADD.FTZ R13, -R184.reuse, R14 ;  /* 0x0000000eb80d7221 */ /* 0x040fe20000010100 */
[----:B------:R-:W-:Y:S01]  /*0dd0*/  FADD.FTZ R173, -R184, R15 ;  /* 0x0000000fb8ad7221 */ /* 0x000fe20000010100 */
[----:B------:R-:W-:Y:S01]  /*0de0*/  SHF.L.U32 R27, R27, 0x10, RZ ;  /* 0x000000101b1b7819 */ /* 0x000fe200000006ff */
[----:B------:R-:W-:Y:S01]  /*0df0*/  FMUL.FTZ R183, R6, R231 ;  /* 0x000000e706b77220 */ /* 0x000fe20000410000 */
[C---:B------:R-:W-:Y:S01]  /*0e00*/  FMUL.FTZ R184, R218.reuse, R225 ;  /* 0x000000e1dab87220 */ /* 0x040fe20000410000 */
[----:B------:R-:W-:Y:S01]  /*0e10*/  SHF.L.U32 R6, R61, 0x10, RZ ;  /* 0x000000103d067819 */ /* 0x000fe200000006ff */
[----:B------:R-:W-:Y:S01]  /*0e20*/  FMUL.FTZ R26, R7, R10 ;  /* 0x0000000a071a7220 */ /* 0x000fe20000410000 */
[----:B------:R-:W-:Y:S01]  /*0e30*/  FMUL.FTZ R206, R218, R195 ;  /* 0x000000c3dace7220 */ /* 0x000fe20000410000 */
[----:B------:R-:W-:-:S02]  /*0e40*/  SHF.L.U32 R22, R22, 0x10, RZ ;  /* 0x0000001016167819 */ /* 0x000fc400000006ff */
[----:B------:R-:W-:Y:S01]  /*0e50*/  SHF.L.U32 R7, R24, 0x10, RZ ;  /* 0x0000001018077819 */ /* 0x000fe200000006ff */
[C---:B------:R-:W-:Y:S01]  /*0e60*/  FMUL.FTZ R24, R218.reuse, R229 ;  /* 0x000000e5da187220 */ /* 0x040fe20000410000 */
[----:B------:R-:W-:Y:S01]  /*0e70*/  SHF.L.U32 R195, R57, 0x10, RZ ;  /* 0x0000001039c37819 */ /* 0x000fe200000006ff */
[----:B------:R-:W-:Y:S01]  /*0e80*/  FMUL.FTZ R197, R218, R197 ;  /* 0x000000c5dac57220 */ /* 0x000fe20000410000 */
[-C--:B------:R-:W-:Y:S01]  /*0e90*/  FMUL.FTZ R182, R182, R27.reuse ;  /* 0x0000001bb6b67220 */ /* 0x080fe20000410000 */
[----:B------:R-:W-:Y:S01]  /*0ea0*/  FFMA.FTZ R85, R184, R27, R85 ;  /* 0x0000001bb8557223 */ /* 0x000fe20000010055 */
[----:B------:R-:W-:Y:S01]  /*0eb0*/  FADD.FTZ R137, R137, R27 ;  /* 0x0000001b89897221 */ /* 0x000fe20000010000 */
[----:B------:R-:W-:Y:S01]  /*0ec0*/  PRMT R18, R63, 0x7632, R18 ;  /* 0x000076323f127816 */ /* 0x000fe20000000012 */
[----:B------:R-:W-:Y:S01]  /*0ed0*/  FMUL.FTZ R27, R6, R227 ;  /* 0x000000e3061b7220 */ /* 0x000fe20000410000 */
[----:B------:R-:W-:Y:S01]  /*0ee0*/  PRMT R176, R172, 0x7632, R176 ;  /* 0x00007632acb07816 */ /* 0x000fe200000000b0 */
[-C--:B------:R-:W-:Y:S01]  /*0ef0*/  FMUL.FTZ R22, R22, R7.reuse ;  /* 0x0000000716167220 */ /* 0x080fe20000410000 */
[----:B------:R-:W-:Y:S01]  /*0f00*/  SHF.L.U32 R6, R62, 0x10, RZ ;  /* 0x000000103e067819 */ /* 0x000fe200000006ff */
        /* <DEDUP_REMOVED lines=13> */
[-C--:B------:R-:W-:Y:S01]  /*0fe0*/  FMUL.FTZ R18, R18, R7.reuse ;  /* 0x0000000712127220 */ /* 0x080fe20000410000 */
[----:B------:R-:W-:Y:S01]  /*0ff0*/  FADD.FTZ R135, R135, R7 ;  /* 0x0000000787877221 */ /* 0x000fe20000010000 */
[----:B------:R-:W-:Y:S01]  /*1000*/  FFMA.FTZ R91, R20, R7, R91 ;  /* 0x00000007145b7223 */ /* 0x000fe2000001005b */
[----:B------:R-:W-:Y:S01]  /*1010*/  FMUL.FTZ R198, R198, R176 ;  /* 0x000000b0c6c67220 */ /* 0x000fe20000410000 */
[----:B------:R-:W-:Y:S01]  /*1020*/  FADD.FTZ R7, RZ, R208 ;  /* 0x000000d0ff077221 */ /* 0x000fe20000010000 */
[----:B------:R-:W-:Y:S01]  /*1030*/  FFMA.FTZ R15, R3, R208, RZ ;  /* 0x000000d0030f7223 */ /* 0x000fe200000100ff */
[----:B------:R-:W-:Y:S01]  /*1040*/  FADD.FTZ R132, R132, R21 ;  /* 0x0000001584847221 */ /* 0x000fe20000010000 */
[----:B------:R-:W-:Y:S01]  /*1050*/  FFMA.FTZ R88, R25, R21, R88 ;  /* 0x0000001519587223 */ /* 0x000fe20000010058 */
[----:B------:R-:W-:Y:S01]  /*1060*/  SHF.L.U32 R178, R178, 0x10, RZ ;  /* 0x00000010b2b27819 */ /* 0x000fe200000006ff */
[----:B------:R-:W-:Y:S01]  /*1070*/  FFMA.FTZ R87, R180, R10, R87 ;  /* 0x0000000ab4577223 */ /* 0x000fe20000010057 */
[----:B------:R-:W-:Y:S01]  /*1080*/  FADD.FTZ R139, R139, R10 ;  /* 0x0000000a8b8b7221 */ /* 0x000fe20000010000 */
[----:B------:R-:W-:Y:S01]  /*1090*/  FMUL.FTZ R21, R218, R223 ;  /* 0x000000dfda157220 */ /* 0x000fe20000410000 */
[-C--:B------:R-:W-:Y:S01]  /*10a0*/  FMUL.FTZ R19, R6, R179.reuse ;  /* 0x000000b306137220 */ /* 0x080fe20000410000 */
[----:B------:R-:W-:Y:S01]  /*10b0*/  FADD.FTZ R6, R7, R198 ;  /* 0x000000c607067221 */ /* 0x000fe20000010000 */
        /* <DEDUP_REMOVED lines=10> */
[----:B------:R-:W-:Y:S01]  /*1160*/  SHF.L.U32 R172, R172, 0x10, RZ ;  /* 0x00000010acac7819 */ /* 0x000fe200000006ff */
[----:B------:R-:W-:Y:S01]  /*1170*/  FADD.FTZ R6, R7, R194 ;  /* 0x000000c207067221 */ /* 0x000fe20000010000 */
[----:B------:R-:W-:Y:S01]  /*1180*/  SHF.L.U32 R164, R8, 0x10, RZ ;  /* 0x0000001008a47819 */ /* 0x000fe200000006ff */
        /* <DEDUP_REMOVED lines=11> */
[----:B------:R-:W-:Y:S01]  /*1240*/  FFMA.FTZ R8, R192, R190, R11 ;  /* 0x000000bec0087223 */ /* 0x000fe2000001000b */
[----:B------:R-:W-:Y:S01]  /*1250*/  PRMT R12, R65, 0x7632, R12 ;  /* 0x00007632410c7816 */ /* 0x000fe2000000000c */
[----:B------:R-:W-:Y:S01]  /*1260*/  FMUL.FTZ R186, R186, R168 ;  /* 0x000000a8baba7220 */ /* 0x000fe20000410000 */
[----:B------:R-:W-:Y:S01]  /*1270*/  FADD.FTZ R7, R6, R187 ;  /* 0x000000bb06077221 */ /* 0x000fe20000010000 */
[----:B------:R-:W-:Y:S01]  /*1280*/  FFMA.FTZ R11, R189, R187, R8 ;  /* 0x000000bbbd0b7223 */ /* 0x000fe20000010008 */
[----:B------:R-:W-:Y:S01]  /*1290*/  PRMT R14, R64, 0x7632, R14 ;  /* 0x00007632400e7816 */ /* 0x000fe2000000000e */
        /* <DEDUP_REMOVED lines=9> */
[-C--:B------:R-:W-:Y:S01]  /*1330*/  FMUL.FTZ R14, R14, R164.reuse ;  /* 0x000000a40e0e7220 */ /* 0x080fe20000410000 */
[----:B------:R-:W-:Y:S01]  /*1340*/  FFMA.FTZ R93, R16, R164, R93 ;  /* 0x000000a4105d7223 */ /* 0x000fe2000001005d */
        /* <DEDUP_REMOVED lines=17> */
[----:B------:R-:W-:-:S03]  /*1460*/  FFMA.FTZ R173, R25, R23, R6 ;  /* 0x0000001719ad7223 */ /* 0x000fc60000010006 */
[----:B------:R-:W-:Y:S01]  /*1470*/  FADD.FTZ R4, R7, R22 ;  /* 0x0000001607047221 */ /* 0x000fe20000010000 */
[----:B------:R-:W-:Y:S01]  /*1480*/  FFMA.FTZ R6, R24, R22, R173 ;  /* 0x0000001618067223 */ /* 0x000fe200000100ad */
[----:B------:R-:W-:Y:S01]  /*1490*/  FMUL.FTZ R9, R218, R171 ;  /* 0x000000abda097220 */ /* 0x000fe20000410000 */
[-C--:B------:R-:W-:Y:S01]  /*14a0*/  FMUL.FTZ R10, R8, R164.reuse ;  /* 0x000000a4080a7220 */ /* 0x080fe20000410000 */
[----:B------:R-:W-:Y:S01]  /*14b0*/  FADD.FTZ R171, R4, R19 ;  /* 0x0000001304ab7221 */ /* 0x000fe20000010000 */
[----:B------:R-:W-:Y:S01]  /*14c0*/  FFMA.FTZ R173, R21, R19, R6 ;  /* 0x0000001315ad7223 */ /* 0x000fe20000010006 */
[----:B------:R-:W-:Y:S01]  /*14d0*/  FFMA.FTZ R95, R12, R164, R95 ;  /* 0x000000a40c5f7223 */ /* 0x000fe2000001005f */
[--C-:B------:R-:W-:Y:S01]  /*14e0*/  FADD.FTZ R131, R131, R164.reuse ;  /* 0x000000a483837221 */ /* 0x100fe20000010000 */
[C---:B------:R-:W-:Y:S02]  /*14f0*/  SHF.L.U32 R8, R66.reuse, 0x10, RZ ;  /* 0x0000001042087819 */ /* 0x040fe400000006ff */
[----:B------:R-:W-:Y:S01]  /*1500*/  PRMT R164, R66, 0x7632, R164 ;  /* 0x0000763242a47816 */ /* 0x000fe200000000a4 */
[----:B------:R-:W-:Y:S01]  /*1510*/  FADD.FTZ R4, R171, R18 ;  /* 0x00000012ab047221 */ /* 0x000fe20000010000 */
[----:B------:R-:W-:Y:S01]  /*1520*/  FFMA.FTZ R166, R20, R18, R173 ;  /* 0x0000001214a67223 */ /* 0x000fe200000100ad */
        /* <DEDUP_REMOVED lines=8> */
[-C--:B------:R-:W-:Y:S01]  /*15b0*/  FMUL.FTZ R6, R164, R2.reuse ;  /* 0x00000002a4067220 */ /* 0x080fe20000410000 */
[----:B------:R-:W-:Y:S01]  /*15c0*/  FFMA.FTZ R97, R8, R2, R97 ;  /* 0x0000000208617223 */ /* 0x000fe20000010061 */
[----:B------:R-:W-:Y:S01]  /*15d0*/  FADD.FTZ R125, R125, R2 ;  /* 0x000000027d7d7221 */ /* 0x000fe20000010000 */
        /* <DEDUP_REMOVED lines=8> */
[C---:B------:R-:W-:Y:S01]  /*1660*/  PRMT R168, R67.reuse, 0x7632, R168 ;  /* 0x0000763243a87816 */ /* 0x040fe200000000a8 */
[----:B------:R-:W-:Y:S01]  /*1670*/  FMUL.FTZ R5, R218, R167 ;  /* 0x000000a7da057220 */ /* 0x000fe20000410000 */
[----:B------:R-:W-:Y:S01]  /*1680*/  SHF.L.U32 R166, R67, 0x10, RZ ;  /* 0x0000001043a67819 */ /* 0x000fe200000006ff */
[----:B------:R-:W-:Y:S01]  /*1690*/  FADD.FTZ R167, R2, R7 ;  /* 0x0000000702a77221 */ /* 0x000fe20000010000 */
[----:B------:R-:W-:Y:S01]  /*16a0*/  FFMA.FTZ R169, R9, R7, R164 ;  /* 0x0000000709a97223 */ /* 0x000fe200000100a4 */
[----:B------:R-:W-:-:S02]  /*16b0*/  SHF.L.U32 R168, R168, 0x10, RZ ;  /* 0x00000010a8a87819 */ /* 0x000fc400000006ff */
[----:B------:R-:W-:Y:S01]  /*16c0*/  SHF.L.U32 R171, R0, 0x10, RZ ;  /* 0x0000001000ab7819 */ /* 0x000fe200000006ff */
        /* <DEDUP_REMOVED lines=24> */
.L_x_4022:
        /* <DEDUP_REMOVED lines=31> */
[----:B------:R-:W-:Y:S01]  /*1a40*/  IADD3 R29, PT, PT, R169, 0x200, RZ ;  /* 0x00000200a91d7810 */ /* 0x000fe20007ffe0ff */
[----:B0-----:R-:W-:Y:S01]  /*1a50*/  IMAD.WIDE.U32 R204, R167, 0x8, R200 ;  /* 0x00000008a7cc7825 */ /* 0x001fe200078e00c8 */
[----:B------:R-:W-:-:S03]  /*1a60*/  IADD3 R167, PT, PT, R169, 0x100, RZ ;  /* 0x00000100a9a77810 */ /* 0x000fc60007ffe0ff */
[--C-:B------:R-:W-:Y:S02]  /*1a70*/  IMAD.WIDE.U32 R202, R203, 0x8, R200.reuse ;  /* 0x00000008cbca7825 */ /* 0x100fe400078e00c8 */
[----:B------:R-:W5:Y:S02]  /*1a80*/  LDG.E.64 R204, desc[UR12][R204.64] ;  /* 0x0000000ccccc7981 */ /* 0x000f64000c1e1b00 */
[----:B------:R-:W-:Y:S02]  /*1a90*/  IMAD.WIDE.U32 R200, R31, 0x8, R200 ;  /* 0x000000081fc87825 */ /* 0x000fe400078e00c8 */
[----:B------:R-:W5:Y:S02]  /*1aa0*/  LDG.E.64 R202, desc[UR12][R202.64] ;  /* 0x0000000ccaca7981 */ /* 0x000f64000c1e1b00 */
[--C-:B-1----:R-:W-:Y:S02]  /*1ab0*/  IMAD.WIDE.U32 R168, R169, 0x20, R164.reuse ;  /* 0x00000020a9a87825 */ /* 0x102fe400078e00a4 */
        /* <DEDUP_REMOVED lines=9> */
.L_x_4023:
        /* <DEDUP_REMOVED lines=41> */
.L_x_4025:
[----:B------:R-:W-:Y:S05]  /*1de0*/  BSYNC.RECONVERGENT B0 ;  /* 0x0000000000007941 */ /* 0x000fea0003800200 */
.L_x_4024:
        /* <DEDUP_REMOVED lines=28> */
[----:B------:R-:W-:-:S03]  /*1fb0*/  FADD.FTZ R164, R164, R169 ;  /* 0x000000a9a4a47221 */ /* 0x000fc60000010000 */
[----:B------:R-:W-:Y:S01]  /*1fc0*/  FADD.FTZ R221, R170, R221 ;  /* 0x000000ddaadd7221 */ /* 0x000fe20000010000 */
[----:B------:R-:W-:Y:S01]  /*1fd0*/  FADD.FTZ R164, R171, R164 ;  /* 0x000000a4aba47221 */ /* 0x000fe20000010000 */
[----:B------:R-:W-:Y:S02]  /*1fe0*/  LEA.HI.SX32 R171, R165, R216, 0x1d ;  /* 0x000000d8a5ab7211 */ /* 0x000fe400078feaff */
        /* <DEDUP_REMOVED lines=34> */
.L_x_4028:
        /* <DEDUP_REMOVED lines=19> */
.L_x_4029:
        /* <DEDUP_REMOVED lines=17> */
.L_x_4030:
        /* <DEDUP_REMOVED lines=19> */
.L_x_4031:
        /* <DEDUP_REMOVED lines=17> */
.L_x_4032:
        /* <DEDUP_REMOVED lines=19> */
.L_x_4033:
        /* <DEDUP_REMOVED lines=17> */
.L_x_4034:
        /* <DEDUP_REMOVED lines=21> */
.L_x_4027:
        /* <DEDUP_REMOVED lines=46> */
.L_x_4036:
        /* <DEDUP_REMOVED lines=13> */
.L_x_4037:
[----:B------:R-:W-:Y:S05]  /*2dd0*/  @!P3 BRA `(.L_x_4038) ;  /* 0x000000000030b947 */ /* 0x000fea0003800000 */
        /* <DEDUP_REMOVED lines=12> */
.L_x_4038:
        /* <DEDUP_REMOVED lines=13> */
.L_x_4039:
        /* <DEDUP_REMOVED lines=13> */
.L_x_4040:
        /* <DEDUP_REMOVED lines=18> */
.L_x_4041:
        /* <DEDUP_REMOVED lines=17> */
.L_x_4042:
        /* <DEDUP_REMOVED lines=20> */
.L_x_4026:
[----:B------:R-:W-:Y:S01]  /*33b0*/  UMOV UR4, UR8 ;  /* 0x0000000800047c82 */ /* 0x000fe20008000000 */
[----:B------:R-:W-:Y:S01]  /*33c0*/  UMOV UR5, UR9 ;  /* 0x0000000900057c82 */ /* 0x000fe20008000000 */
[----:B------:R-:W-:-:S04]  /*33d0*/  UISETP.NE.U32.AND UP0, UPT, UR4, URZ, UPT ;  /* 0x000000ff0400728c */ /* 0x000fc8000bf05070 */
[----:B------:R-:W-:-:S09]  /*33e0*/  UISETP.NE.AND.EX UP0, UPT, UR5, URZ, UPT, UP0 ;  /* 0x000000ff0500728c */ /* 0x000fd2000bf05300 */
[----:B------:R-:W-:Y:S05]  /*33f0*/  BRA.U UP0, `(.L_x_4043) ;  /* 0x00000009002c7547 */ /* 0x000fea000b800000 */
        /* <DEDUP_REMOVED lines=17> */
.L_x_4044:
        /* <DEDUP_REMOVED lines=17> */
.L_x_4045:
[----:B------:R-:W-:Y:S05]  /*3620*/  @!P3 BRA `(.L_x_4046) ;  /* 0x000000000040b947 */ /* 0x000fea0003800000 */
[----:B------:R-:W-:Y:S01]  /*3630*/  @P2 FFMA.FTZ R166, R197, R169, R168 ;  /* 0x000000a9c5a62223 */ /* 0x000fe200000100a8 */
[----:B-----5:R-:W-:Y:S01]  /*3640*/  LOP3.LUT P0, RZ, R204, 0xff0000, RZ, 0xc0, !PT ;  /* 0x00ff0000ccff7812 */ /* 0x020fe2000780c0ff */
[----:B------:R-:W-:Y:S02]  /*3650*/  IMAD.MOV.U32 R164, RZ, RZ, R50 ;  /* 0x000000ffffa47224 */ /* 0x000fe400078e0032 */
        /* <DEDUP_REMOVED lines=13> */
.L_x_4046:
        /* <DEDUP_REMOVED lines=17> */
.L_x_4047:
        /* <DEDUP_REMOVED lines=17> */
.L_x_4048:
        /* <DEDUP_REMOVED lines=17> */
.L_x_4049:
        /* <DEDUP_REMOVED lines=17> */
.L_x_4050:
        /* <DEDUP_REMOVED lines=20> */
.L_x_4043:
[-CC-:B------:R-:W-:Y:S01]  /*3cb0*/  @P2 FFMA.FTZ R157, R206, R169.reuse, R168.reuse ;  /* 0x000000a9ce9d2223 */ /* 0x180fe200000100a8 */
[-CC-:B------:R-:W-:Y:S01]  /*3cc0*/  @P2 FFMA.FTZ R156, R197, R169.reuse, R168.reuse ;  /* 0x000000a9c59c2223 */ /* 0x180fe200000100a8 */
[--C-:B------:R-:W-:Y:S01]  /*3cd0*/  @P2 FFMA.FTZ R159, R196, R169, R168.reuse ;  /* 0x000000a9c49f2223 */ /* 0x100fe200000100a8 */
[----:B-----5:R-:W-:Y:S01]  /*3ce0*/  MOV R165, R49 ;  /* 0x0000003100a57202 */ /* 0x020fe20000000f00 */
[----:B------:R-:W-:Y:S01]  /*3cf0*/  @P2 FADD.FTZ R157, R198, -R157 ;  /* 0x8000009dc69d2221 */ /* 0x000fe20000010000 */
[-CC-:B------:R-:W-:Y:S01]  /*3d00*/  @P2 FFMA.FTZ R158, R193, R169.reuse, R168.reuse ;  /* 0x000000a9c19e2223 */ /* 0x180fe200000100a8 */
[----:B------:R-:W-:Y:S01]  /*3d10*/  MOV R166, R50 ;  /* 0x0000003200a67202 */ /* 0x000fe20000000f00 */
[----:B------:R-:W-:Y:S01]  /*3d20*/  @P2 FFMA.FTZ R164, R189, R169, R168 ;  /* 0x000000a9bda42223 */ /* 0x000fe200000100a8 */
[----:B------:R-:W-:Y:S01]  /*3d30*/  @P2 FFMA.FTZ R165, R218, R157, R49 ;  /* 0x0000009ddaa52223 */ /* 0x000fe20000010031 */
[----:B------:R-:W-:Y:S01]  /*3d40*/  @P2 FADD.FTZ R157, R195, -R156 ;  /* 0x8000009cc39d2221 */ /* 0x000fe20000010000 */
[----:B------:R-:W-:Y:S01]  /*3d50*/  @P2 FADD.FTZ R156, R194, -R159 ;  /* 0x8000009fc29c2221 */ /* 0x000fe20000010000 */
[----:B------:R-:W-:Y:S01]  /*3d60*/  @P2 FADD.FTZ R159, R191, -R158 ;  /* 0x8000009ebf9f2221 */ /* 0x000fe20000010000 */
[----:B------:R-:W-:Y:S01]  /*3d70*/  MOV R160, R44 ;  /* 0x0000002c00a07202 */ /* 0x000fe20000000f00 */
[C---:B------:R-:W-:Y:S01]  /*3d80*/  @P2 FFMA.FTZ R166, R218.reuse, R157, R50 ;  /* 0x0000009ddaa62223 */ /* 0x040fe20000010032 */
[----:B------:R-:W-:Y:S01]  /*3d90*/  @P2 FFMA.FTZ R157, R3, R169, R168 ;  /* 0x000000a9039d2223 */ /* 0x000fe200000100a8 */
[----:B------:R-:W-:Y:S01]  /*3da0*/  @P2 FFMA.FTZ R160, R218, R159, R44 ;  /* 0x0000009fdaa02223 */ /* 0x000fe2000001002c */
[-CC-:B------:R-:W-:Y:S01]  /*3db0*/  @P2 FFMA.FTZ R159, R192, R169.reuse, R168.reuse ;  /* 0x000000a9c09f2223 */ /* 0x180fe200000100a8 */
[----:B------:R-:W-:Y:S01]  /*3dc0*/  @P2 FFMA.FTZ R173, R188, R169, R168 ;  /* 0x000000a9bcad2223 */ /* 0x000fe200000100a8 */
[----:B------:R-:W-:Y:S01]  /*3dd0*/  MOV R167, R51 ;  /* 0x0000003300a77202 */ /* 0x000fe20000000f00 */
        /* <DEDUP_REMOVED lines=26> */
.L_x_4051:
        /* <DEDUP_REMOVED lines=13> */
.L_x_4052:
        /* <DEDUP_REMOVED lines=13> */
.L_x_4053:
        /* <DEDUP_REMOVED lines=13> */
.L_x_4054:
        /* <DEDUP_REMOVED lines=13> */
.L_x_4055:
        /* <DEDUP_REMOVED lines=18> */
.L_x_4056:
        /* <DEDUP_REMOVED lines=17> */
.L_x_4057:
        /* <DEDUP_REMOVED lines=18> */
.L_x_4035:
        /* <DEDUP_REMOVED lines=16> */
.L_x_4058:
[----:B------:R-:W-:Y:S05]  /*4710*/  @!P1 BRA `(.L_x_4059) ;  /* 0x00000010005c9947 */ /* 0x000fea0003800000 */
[----:B------:R-:W-:Y:S05]  /*4720*/  @!P0 BRA `(.L_x_4060) ;  /* 0x00000008002c8947 */ /* 0x000fea0003800000 */
[-CC-:B0-----:R-:W-:Y:S01]  /*4730*/  @P2 FFMA.FTZ R166, R21, R169.reuse, R168.reuse ;  /* 0x000000a915a62223 */ /* 0x181fe200000100a8 */
[-CC-:B------:R-:W-:Y:S01]  /*4740*/  @P2 FFMA.FTZ R156, R181, R169.reuse, R168.reuse ;  /* 0x000000a9b59c2223 */ /* 0x180fe200000100a8 */
[-CC-:B------:R-:W-:Y:S01]  /*4750*/  @P2 FFMA.FTZ R163, R180, R169.reuse, R168.reuse ;  /* 0x000000a9b4a32223 */ /* 0x180fe200000100a8 */
[-C--:B------:R-:W-:Y:S01]  /*4760*/  @P2 FFMA.FTZ R164, R25, R169.reuse, R168 ;  /* 0x000000a919a42223 */ /* 0x080fe200000100a8 */
[----:B------:R-:W-:Y:S01]  /*4770*/  @P2 FADD.FTZ R165, R19, -R166 ;  /* 0x800000a613a52221 */ /* 0x000fe20000010000 */
[----:B------:R-:W-:Y:S01]  /*4780*/  @P2 FFMA.FTZ R159, R184, R169, R168 ;  /* 0x000000a9b89f2223 */ /* 0x000fe200000100a8 */
[----:B-----5:R-:W-:Y:S01]  /*4790*/  MOV R162, R38 ;  /* 0x0000002600a27202 */ /* 0x020fe20000000f00 */
[----:B------:R-:W-:Y:S01]  /*47a0*/  @P2 FADD.FTZ R161, R27, -R156 ;  /* 0x8000009c1ba12221 */ /* 0x000fe20000010000 */
[----:B------:R-:W-:Y:S01]  /*47b0*/  @P2 FADD.FTZ R156, R26, -R163 ;  /* 0x800000a31a9c2221 */ /* 0x000fe20000010000 */
[----:B------:R-:W-:Y:S01]  /*47c0*/  @P2 FFMA.FTZ R162, R218, R165, R38 ;  /* 0x000000a5daa22223 */ /* 0x000fe20000010026 */
[----:B------:R-:W-:Y:S01]  /*47d0*/  @P2 FADD.FTZ R163, R23, -R164 ;  /* 0x800000a417a32221 */ /* 0x000fe20000010000 */
[-CC-:B------:R-:W-:Y:S01]  /*47e0*/  @P2 FFMA.FTZ R165, R24, R169.reuse, R168.reuse ;  /* 0x000000a918a52223 */ /* 0x180fe200000100a8 */
[----:B------:R-:W-:Y:S01]  /*47f0*/  @P2 FADD.FTZ R159, R182, -R159 ;  /* 0x8000009fb69f2221 */ /* 0x000fe20000010000 */
[-CC-:B------:R-:W-:Y:S01]  /*4800*/  @P2 FFMA.FTZ R164, R185, R169.reuse, R168.reuse ;  /* 0x000000a9b9a42223 */ /* 0x180fe200000100a8 */
[----:B------:R-:W-:Y:S01]  /*4810*/  @P2 FFMA.FTZ R167, R20, R169, R168 ;  /* 0x000000a914a72223 */ /* 0x000fe200000100a8 */
[----:B------:R-:W-:Y:S01]  /*4820*/  MOV R157, R41 ;  /* 0x00000029009d7202 */ /* 0x000fe20000000f00 */
[----:B------:R-:W-:Y:S01]  /*4830*/  @P2 FADD.FTZ R166, R22, -R165 ;  /* 0x800000a516a62221 */ /* 0x000fe20000010000 */
[----:B------:R-:W-:Y:S01]  /*4840*/  @P2 FFMA.FTZ R157, R218, R159, R41 ;  /* 0x0000009fda9d2223 */ /* 0x000fe20000010029 */
        /* <DEDUP_REMOVED lines=27> */
.L_x_4061:
        /* <DEDUP_REMOVED lines=13> */
.L_x_4062:
        /* <DEDUP_REMOVED lines=13> */
.L_x_4063:
        /* <DEDUP_REMOVED lines=13> */
.L_x_4064:
        /* <DEDUP_REMOVED lines=13> */
.L_x_4065:
        /* <DEDUP_REMOVED lines=13> */
.L_x_4066:
        /* <DEDUP_REMOVED lines=13> */
.L_x_4067:
[----:B------:R-:W-:Y:S05]  /*4ee0*/  @!P3 BRA `(.L_x_4068) ;  /* 0x0000001800e0b947 */ /* 0x000fea0003800000 */
        /* <DEDUP_REMOVED lines=15> */
.L_x_4060:
        /* <DEDUP_REMOVED lines=17> */
.L_x_4069:
[----:B------:R-:W-:Y:S05]  /*50f0*/  @!P3 BRA `(.L_x_4070) ;  /* 0x000000000040b947 */ /* 0x000fea0003800000 */
[----:B0-----:R-:W-:Y:S01]  /*5100*/  @P2 FFMA.FTZ R165, R184, R169, R168 ;  /* 0x000000a9b8a52223 */ /* 0x001fe200000100a8 */
        /* <DEDUP_REMOVED lines=15> */
.L_x_4070:
        /* <DEDUP_REMOVED lines=17> */
.L_x_4071:
        /* <DEDUP_REMOVED lines=17> */
.L_x_4072:
        /* <DEDUP_REMOVED lines=17> */
.L_x_4073:
        /* <DEDUP_REMOVED lines=17> */
.L_x_4074:
        /* <DEDUP_REMOVED lines=17> */
.L_x_4075:
[----:B------:R-:W-:Y:S05]  /*5750*/  @!P3 BRA `(.L_x_4068) ;  /* 0x0000001000c4b947 */ /* 0x000fea0003800000 */
[----:B-----5:R-:W-:Y:S01]  /*5760*/  ISETP.GE.U32.AND P4, PT, R202, RZ, PT ;  /* 0x000000ffca00720c */ /* 0x020fe20003f86070 */
[----:B0-----:R-:W-:Y:S01]  /*5770*/  @P2 FFMA.FTZ R165, R20, R169, R168 ;  /* 0x000000a914a52223 */ /* 0x001fe200000100a8 */
        /* <DEDUP_REMOVED lines=17> */
.L_x_4059:
        /* <DEDUP_REMOVED lines=47> */
.L_x_4077:
        /* <DEDUP_REMOVED lines=13> */
.L_x_4078:
        /* <DEDUP_REMOVED lines=13> */
.L_x_4079:
        /* <DEDUP_REMOVED lines=13> */
.L_x_4080:
        /* <DEDUP_REMOVED lines=13> */
.L_x_4081:
        /* <DEDUP_REMOVED lines=13> */
.L_x_4082:
        /* <DEDUP_REMOVED lines=13> */
.L_x_4083:
[----:B------:R-:W-:Y:S05]  /*6060*/  @!P3 BRA `(.L_x_4068) ;  /* 0x000000080080b947 */ /* 0x000fea0003800000 */
        /* <DEDUP_REMOVED lines=15> */
.L_x_4076:
[----:B------:R-:W-:Y:S05]  /*6160*/  @!P3 BRA `(.L_x_4084) ;  /* 0x000000000044b947 */ /* 0x000fea0003800000 */
[----:B0-----:R-:W-:Y:S01]  /*6170*/  FFMA.FTZ R164, R185, R169, R168 ;  /* 0x000000a9b9a47223 */ /* 0x001fe200000100a8 */
[----:B-----5:R-:W-:Y:S02]  /*6180*/  LOP3.LUT P5, RZ, R202, 0xff, RZ, 0xc0, !PT ;  /* 0x000000ffcaff7812 */ /* 0x020fe400078ac0ff */
[----:B------:R-:W-:Y:S01]  /*6190*/  ISETP.GT.AND P4, PT, R217, RZ, PT ;  /* 0x000000ffd900720c */ /* 0x000fe20003f84270 */
[----:B------:R-:W-:Y:S01]  /*61a0*/  FADD.FTZ R165, R183, -R164 ;  /* 0x800000a4b7a57221 */ /* 0x000fe20000010000 */
[----:B------:R-:W-:-:S03]  /*61b0*/  MOV R166, RZ ;  /* 0x000000ff00a67202 */ /* 0x000fc60000000f00 */
[----:B------:R-:W-:Y:S01]  /*61c0*/  FMUL.FTZ R164, R218, R165 ;  /* 0x000000a5daa47220 */ /* 0x000fe20000410000 */
[----:B------:R-:W-:-:S04]  /*61d0*/  HFMA2 R165, -RZ, RZ, 0, 0 ;  /* 0x00000000ffa57431 */ /* 0x000fc800000001ff */
        /* <DEDUP_REMOVED lines=10> */
.L_x_4084:
[----:B------:R-:W-:Y:S05]  /*6280*/  @!P3 BRA `(.L_x_4085) ;  /* 0x000000000044b947 */ /* 0x000fea0003800000 */
[----:B0-----:R-:W-:Y:S01]  /*6290*/  FFMA.FTZ R165, R184, R169, R168 ;  /* 0x000000a9b8a57223 */ /* 0x001fe200000100a8 */
[----:B-----5:R-:W-:Y:S02]  /*62a0*/  LOP3.LUT P5, RZ, R202, 0xff00, RZ, 0xc0, !PT ;  /* 0x0000ff00caff7812 */ /* 0x020fe400078ac0ff */
[----:B------:R-:W-:Y:S02]  /*62b0*/  CS2R R166, SRZ ;  /* 0x0000000000a67805 */ /* 0x000fe4000001ff00 */
        /* <DEDUP_REMOVED lines=14> */
.L_x_4085:
        /* <DEDUP_REMOVED lines=18> */
.L_x_4086:
        /* <DEDUP_REMOVED lines=18> */
.L_x_4087:
        /* <DEDUP_REMOVED lines=18> */
.L_x_4088:
        /* <DEDUP_REMOVED lines=18> */
.L_x_4089:
        /* <DEDUP_REMOVED lines=18> */
.L_x_4090:
[----:B------:R-:W-:Y:S05]  /*6940*/  @!P3 BRA `(.L_x_4068) ;  /* 0x000000000048b947 */ /* 0x000fea0003800000 */
[----:B0-----:R-:W-:Y:S01]  /*6950*/  FFMA.FTZ R165, R20, R169, R168 ;  /* 0x000000a914a57223 */ /* 0x001fe200000100a8 */
        /* <DEDUP_REMOVED lines=17> */
.L_x_4068:
        /* <DEDUP_REMOVED lines=14> */
.L_x_4091:
[----:B------:R-:W-:Y:S05]  /*6b50*/  @!P1 BRA `(.L_x_4092) ;  /* 0x0000001000709947 */ /* 0x000fea0003800000 */
[----:B0-----:R-:W-:Y:S02]  /*6b60*/  PRMT R164, R55, 0x7632, R164 ;  /* 0x0000763237a47816 */ /* 0x001fe400000000a4 */
[----:B------:R-:W-:Y:S02]  /*6b70*/  PRMT R167, R52, 0x7632, R167 ;  /* 0x0000763234a77816 */ /* 0x000fe400000000a7 */
[----:B------:R-:W-:Y:S02]  /*6b80*/  PRMT R166, R53, 0x7632, R166 ;  /* 0x0000763235a67816 */ /* 0x000fe400000000a6 */
[----:B------:R-:W-:Y:S01]  /*6b90*/  PRMT R165, R54, 0x7632, R165 ;  /* 0x0000763236a57816 */ /* 0x000fe200000000a5 */
[----:B------:R-:W-:Y:S06]  /*6ba0*/  @!P0 BRA `(.L_x_4093) ;  /* 0x00000008002c8947 */ /* 0x000fec0003800000 */
        /* <DEDUP_REMOVED lines=12> */
[----:B-----5:R-:W-:Y:S01]  /*6c70*/  MOV R157, R33 ;  /* 0x00000021009d7202 */ /* 0x020fe20000000f00 */
        /* <DEDUP_REMOVED lines=11> */
[--C-:B------:R-:W-:Y:S01]  /*6d30*/  IMAD.MOV.U32 R162, RZ, RZ, R30.reuse ;  /* 0x000000ffffa27224 */ /* 0x100fe200078e001e */
[----:B------:R-:W-:Y:S01]  /*6d40*/  MOV R161, R29 ;  /* 0x0000001d00a17202 */ /* 0x000fe20000000f00 */
[C---:B------:R-:W-:Y:S01]  /*6d50*/  @P2 FFMA.FTZ R162, R218.reuse, R175, R30 ;  /* 0x000000afdaa22223 */ /* 0x040fe2000001001e */
[----:B------:R-:W-:Y:S01]  /*6d60*/  MOV R163, R31 ;  /* 0x0000001f00a37202 */ /* 0x000fe20000000f00 */
[C---:B------:R-:W-:Y:S01]  /*6d70*/  @P2 FFMA.FTZ R161, R218.reuse, R173, R29 ;  /* 0x000000addaa12223 */ /* 0x040fe2000001001d */
[----:B------:R-:W-:Y:S01]  /*6d80*/  MOV R156, R32 ;  /* 0x00000020009c7202 */ /* 0x000fe20000000f00 */
        /* <DEDUP_REMOVED lines=15> */
.L_x_4094:
        /* <DEDUP_REMOVED lines=14> */
.L_x_4095:
        /* <DEDUP_REMOVED lines=12> */
.L_x_4096:
        /* <DEDUP_REMOVED lines=14> */
.L_x_4097:
        /* <DEDUP_REMOVED lines=13> */
.L_x_4098:
        /* <DEDUP_REMOVED lines=13> */
.L_x_4099:
        /* <DEDUP_REMOVED lines=12> */
.L_x_4100:
[----:B------:R-:W-:Y:S05]  /*7360*/  @!P3 BRA `(.L_x_4101) ;  /* 0x0000001c0014b947 */ /* 0x000fea0003800000 */
[----:B------:R-:W-:Y:S01]  /*7370*/  ISETP.GE.U32.AND P1, PT, R200, RZ, PT ;  /* 0x000000ffc800720c */ /* 0x000fe20003f26070 */
[----:B------:R-:W-:Y:S01]  /*7380*/  FMUL.FTZ R165, R163, UR17 ;  /* 0x00000011a3a57c20 */ /* 0x000fe20008410000 */
[----:B------:R-:W-:Y:S02]  /*7390*/  HFMA2 R167, -RZ, RZ, 0, 0 ;  /* 0x00000000ffa77431 */ /* 0x000fe400000001ff */
[----:B------:R-:W-:Y:S01]  /*73a0*/  ISETP.GE.U32.AND.EX P1, PT, R201, 0x1000000, PT, P1 ;  /* 0x01000000c900780c */ /* 0x000fe20003f26110 */
[----:B------:R-:W-:-:S12]  /*73b0*/  FMUL.FTZ R165, R165, UR16 ;  /* 0x00000010a5a57c20 */ /* 0x000fd80008410000 */
[----:B------:R-:W-:Y:S02]  /*73c0*/  @P1 SHF.L.U32 R168, R164, 0x10, RZ ;  /* 0x00000010a4a81819 */ /* 0x000fe400000006ff */
        /* <DEDUP_REMOVED lines=9> */
.L_x_4093:
        /* <DEDUP_REMOVED lines=16> */
.L_x_4102:
[----:B------:R-:W-:Y:S05]  /*7560*/  @!P3 BRA `(.L_x_4103) ;  /* 0x000000000044b947 */ /* 0x000fea0003800000 */
[----:B------:R-:W-:Y:S01]  /*7570*/  @P2 FFMA.FTZ R173, R16, R169, R168 ;  /* 0x000000a910ad2223 */ /* 0x000fe200000100a8 */
[----:B-----5:R-:W-:Y:S01]  /*7580*/  LOP3.LUT P1, RZ, R200, 0xff00, RZ, 0xc0, !PT ;  /* 0x0000ff00c8ff7812 */ /* 0x020fe2000782c0ff */
[----:B------:R-:W-:Y:S01]  /*7590*/  HFMA2 R172, -RZ, RZ, 0, 0 ;  /* 0x00000000ffac7431 */ /* 0x000fe200000001ff */
[----:B------:R-:W-:Y:S01]  /*75a0*/  MOV R170, R33 ;  /* 0x0000002100aa7202 */ /* 0x000fe20000000f00 */
        /* <DEDUP_REMOVED lines=13> */
.L_x_4103:
        /* <DEDUP_REMOVED lines=17> */
.L_x_4104:
[----:B------:R-:W-:Y:S05]  /*7790*/  @!P3 BRA `(.L_x_4105) ;  /* 0x000000000044b947 */ /* 0x000fea0003800000 */
[----:B------:R-:W-:Y:S01]  /*77a0*/  @P2 FFMA.FTZ R173, R12, R169, R168 ;  /* 0x000000a90cad2223 */ /* 0x000fe200000100a8 */
[----:B-----5:R-:W-:Y:S01]  /*77b0*/  LOP3.LUT P1, RZ, R200, 0xff000000, RZ, 0xc0, !PT ;  /* 0xff000000c8ff7812 */ /* 0x020fe2000782c0ff */
[----:B------:R-:W-:Y:S01]  /*77c0*/  HFMA2 R170, -RZ, RZ, 0, 0 ;  /* 0x00000000ffaa7431 */ /* 0x000fe200000001ff */
[----:B------:R-:W-:Y:S01]  /*77d0*/  MOV R167, R35 ;  /* 0x0000002300a77202 */ /* 0x000fe20000000f00 */
[----:B------:R-:W-:-:S04]  /*77e0*/  @P2 FADD.FTZ R173, R10, -R173 ;  /* 0x800000ad0aad2221 */ /* 0x000fc80000010000 */
        /* <DEDUP_REMOVED lines=12> */
.L_x_4105:
        /* <DEDUP_REMOVED lines=17> */
.L_x_4106:
        /* <DEDUP_REMOVED lines=18> */
.L_x_4107:
        /* <DEDUP_REMOVED lines=16> */
.L_x_4108:
        /* <DEDUP_REMOVED lines=11> */
[----:B------:R-:W-:Y:S01]  /*7c90*/  @P1 PRMT R166, R151, 0x7632, R166 ;  /* 0x0000763297a61816 */ /* 0x000fe200000000a6 */
[----:B------:R-:W-:Y:S02]  /*7ca0*/  IMAD.MOV.U32 R164, RZ, RZ, RZ ;  /* 0x000000ffffa47224 */ /* 0x000fe400078e00ff */
[----:B------:R-:W-:Y:S01]  /*7cb0*/  @P1 FMUL.FTZ R167, R168, R165 ;  /* 0x000000a5a8a71220 */ /* 0x000fe20000410000 */
[----:B------:R-:W-:-:S04]  /*7cc0*/  @P1 SHF.L.U32 R166, R166, 0x10, RZ ;  /* 0x00000010a6a61819 */ /* 0x000fc800000006ff */
[----:B------:R-:W-:Y:S01]  /*7cd0*/  F2FP.BF16.F32.PACK_AB R167, RZ, R167 ;  /* 0x000000a7ffa7723e */ /* 0x000fe200000010ff */
[----:B------:R-:W-:-:S03]  /*7ce0*/  @P1 FMUL.FTZ R164, R165, R166 ;  /* 0x000000a6a5a41220 */ /* 0x000fc60000410000 */
[----:B------:R-:W-:Y:S01]  /*7cf0*/  PRMT R155, R155, 0x5410, R167 ;  /* 0x000054109b9b7816 */ /* 0x000fe200000000a7 */
[----:B------:R-:W-:Y:S01]  /*7d00*/  FADD.FTZ R103, R103, R164 ;  /* 0x000000a467677221 */ /* 0x000fe20000010000 */
[----:B------:R-:W-:Y:S06]  /*7d10*/  BRA `(.L_x_4101) ;  /* 0x0000001000a87947 */ /* 0x000fec0003800000 */
.L_x_4092:
[----:B0-----:R-:W-:Y:S02]  /*7d20*/  PRMT R165, R54, 0x7632, R165 ;  /* 0x0000763236a57816 */ /* 0x001fe400000000a5 */
[----:B------:R-:W-:Y:S02]  /*7d30*/  PRMT R166, R53, 0x7632, R166 ;  /* 0x0000763235a67816 */ /* 0x000fe400000000a6 */
[----:B------:R-:W-:Y:S02]  /*7d40*/  PRMT R164, R55, 0x7632, R164 ;  /* 0x0000763237a47816 */ /* 0x000fe400000000a4 */
[----:B------:R-:W-:Y:S01]  /*7d50*/  PRMT R167, R52, 0x7632, R167 ;  /* 0x0000763234a77816 */ /* 0x000fe200000000a7 */
[----:B------:R-:W-:Y:S06]  /*7d60*/  @!P0 BRA `(.L_x_4109) ;  /* 0x0000000800488947 */ /* 0x000fec0003800000 */
        /* <DEDUP_REMOVED lines=12> */
[----:B------:R-:W-:Y:S01]  /*7e30*/  FADD.FTZ R161, R11, -R158 ;  /* 0x8000009e0ba17221 */ /* 0x000fe20000010000 */
        /* <DEDUP_REMOVED lines=27> */
.L_x_4110:
        /* <DEDUP_REMOVED lines=13> */
.L_x_4111:
[----:B------:R-:W-:Y:S02]  /*80c0*/  FSEL R167, R163, RZ, P1 ;  /* 0x000000ffa3a77208 */ /* 0x000fe40000800000 */
        /* <DEDUP_REMOVED lines=15> */
.L_x_4112:
        /* <DEDUP_REMOVED lines=13> */
.L_x_4113:
[----:B------:R-:W-:Y:S02]  /*8290*/  FSEL R169, R169, RZ, P1 ;  /* 0x000000ffa9a97208 */ /* 0x000fe40000800000 */
[----:B------:R-:W-:Y:S02]  /*82a0*/  FSEL R218, R218, RZ, P1 ;  /* 0x000000ffdada7208 */ /* 0x000fe40000800000 */
[----:B------:R-:W-:Y:S02]  /*82b0*/  MOV R162, R170 ;  /* 0x000000aa00a27202 */ /* 0x000fe40000000f00 */
        /* <DEDUP_REMOVED lines=14> */
.L_x_4114:
        /* <DEDUP_REMOVED lines=13> */
.L_x_4115:
        /* <DEDUP_REMOVED lines=13> */
.L_x_4116:
        /* <DEDUP_REMOVED lines=21> */
.L_x_4109:
[----:B------:R-:W-:Y:S05]  /*8690*/  @!P3 BRA `(.L_x_4117) ;  /* 0x000000000040b947 */ /* 0x000fea0003800000 */
[----:B------:R-:W-:Y:S01]  /*86a0*/  FFMA.FTZ R170, R17, R169, R168 ;  /* 0x000000a911aa7223 */ /* 0x000fe200000100a8 */
[----:B-----5:R-:W-:Y:S02]  /*86b0*/  LOP3.LUT P2, RZ, R200, 0xff, RZ, 0xc0, !PT ;  /* 0x000000ffc8ff7812 */ /* 0x020fe4000784c0ff */
[----:B------:R-:W-:Y:S01]  /*86c0*/  ISETP.GT.AND P1, PT, R217, RZ, PT ;  /* 0x000000ffd900720c */ /* 0x000fe20003f24270 */
[----:B------:R-:W-:-:S04]  /*86d0*/  FADD.FTZ R173, R15, -R170 ;  /* 0x800000aa0fad7221 */ /* 0x000fc80000010000 */
[----:B------:R-:W-:Y:S01]  /*86e0*/  FMUL.FTZ R170, R218, R173 ;  /* 0x000000addaaa7220 */ /* 0x000fe20000410000 */
[----:B------:R-:W-:-:S04]  /*86f0*/  CS2R R172, SRZ ;  /* 0x0000000000ac7805 */ /* 0x000fc8000001ff00 */
        /* <DEDUP_REMOVED lines=10> */
.L_x_4117:
        /* <DEDUP_REMOVED lines=19> */
.L_x_4118:
        /* <DEDUP_REMOVED lines=18> */
.L_x_4119:
        /* <DEDUP_REMOVED lines=19> */
.L_x_4120:
[----:B------:R-:W-:Y:S05]  /*8b20*/  @!P3 BRA `(.L_x_4121) ;  /* 0x000000000044b947 */ /* 0x000fea0003800000 */
[----:B------:R-:W-:Y:S01]  /*8b30*/  FFMA.FTZ R166, R9, R169, R168 ;  /* 0x000000a909a67223 */ /* 0x000fe200000100a8 */
        /* <DEDUP_REMOVED lines=16> */
.L_x_4121:
        /* <DEDUP_REMOVED lines=19> */
.L_x_4122:
        /* <DEDUP_REMOVED lines=17> */
.L_x_4123:
        /* <DEDUP_REMOVED lines=20> */
.L_x_4101:
[----:B------:R-:W0:Y:S01]  /*8fc0*/  @P0 LDC.64 R168, c[0x0][0x478] ;  /* 0x00011e00ffa80b82 */ /* 0x000e220000000a00 */
[----:B------:R-:W-:Y:S01]  /*8fd0*/  @P0 IADD3 R171, PT, PT, R171, 0x200, RZ ;  /* 0x00000200abab0810 */ /* 0x000fe20007ffe0ff */
[----:B------:R-:W-:-:S06]  /*8fe0*/  UPLOP3.LUT UP1, UPT, UPT, UPT, UP1, 0x40, 0x4 ;  /* 0x000000000004789c */ /* 0x000fcc0003f2e810 */
        /* <DEDUP_REMOVED lines=10> */
.L_x_4021:
        /* <DEDUP_REMOVED lines=29> */
.L_x_4125:
        /* <DEDUP_REMOVED lines=10> */
.L_x_10733:


//--------------------- .text._ZN10layer_norm13ln_bwd_kernelINS_13Kernel_traitsIf13__nv_bfloat16fS2_fjLj6144ELj1ELj1ELj8ELj16ENS_18Kernel_traits_baseILj6144EfS2_fS2_fjLj256EEEEELb0ELb0ELb0ELb0EEEvNS_9BwdParamsE --------------------------
	.section	.text._ZN10layer_norm13ln_bwd_kernelINS_13Kernel_traitsIf13__nv_bfloat16fS2_fjLj6144ELj1ELj1ELj8ELj16ENS_18Kernel_traits_baseILj6144EfS2_fS2_fjLj256EEEEELb0ELb0ELb0ELb0EEEvNS_9BwdParamsE,"ax",@progbits
	.align	128
        .global         _ZN10layer_norm13ln_bwd_kernelINS_13Kernel_traitsIf13__nv_bfloat16fS2_fjLj6144ELj1ELj1ELj8ELj16ENS_18Kernel_traits_baseILj6144EfS2_fS2_fjLj256EEEEELb0ELb0ELb0ELb0EEEvNS_9BwdParamsE
        .type           _ZN10layer_norm13ln_bwd_kernelINS_13Kernel_traitsIf13__nv_bfloat16fS2_fjLj6144ELj1ELj1ELj8ELj16ENS_18Kernel_traits_baseILj6144EfS2_fS2_fjLj256EEEEELb0ELb0ELb0ELb0EEEvNS_9BwdParamsE,@function
        .size           _ZN10layer_norm13ln_bwd_kernelINS_13Kernel_traitsIf13__nv_bfloat16fS2_fjLj6144ELj1ELj1ELj8ELj16ENS_18Kernel_traits_baseILj6144EfS2_fS2_fjLj256EEEEELb0ELb0ELb0ELb0EEEvNS_9BwdParamsE,(.L_x_10734 - _ZN10layer_norm13ln_bwd_kernelINS_13Kernel_traitsIf13__nv_bfloat16fS2_fjLj6144ELj1ELj1ELj8ELj16ENS_18Kernel_traits_baseILj6144EfS2_fS2_fjLj256EEEEELb0ELb0ELb0ELb0EEEvNS_9BwdParamsE)
        .other          _ZN10layer_norm13ln_bwd_kernelINS_13Kernel_traitsIf13__nv_bfloat16fS2_fjLj6144ELj1ELj1ELj8ELj16ENS_18Kernel_traits_baseILj6144EfS2_fS2_fjLj256EEEEELb0ELb0ELb0ELb0EEEvNS_9BwdParamsE,@"STO_CUDA_ENTRY STV_DEFAULT"
_ZN10layer_norm13ln_bwd_kernelINS_13Kernel_traitsIf13__nv_bfloat16fS2_fjLj6144ELj1ELj1ELj8ELj16ENS_18Kernel_traits_baseILj6144EfS2_fS2_fjLj256EEEEELb0ELb0ELb0ELb0EEEvNS_9BwdParamsE:
.text._ZN10layer_norm13ln_bwd_kernelINS_13Kernel_traitsIf13__nv_bfloat16fS2_fjLj6144ELj1ELj1ELj8ELj16ENS_18Kernel_traits_baseILj6144EfS2_fS2_fjLj256EEEEELb0ELb0ELb0ELb0EEEvNS_9BwdParamsE:
        /* <DEDUP_REMOVED lines=88> */
.L_x_4158:
        /* <DEDUP_REMOVED lines=30> */
[----:B------:R-:W4:Y:S04]  /*0760*/  LDG.E.128 R116, desc[UR8][R128.64+0x10] ;  /* 0x0000100880747981 */ /* 0x000f28000c1e1d00 */
[----:B------:R-:W4:Y:S01]  /*0770*/  LDG.E.128 R112, desc[UR8][R112.64] ;  /* 0x0000000870707981 */ /* 0x000f22000c1e1d00 */
[----:B---3--:R-:W-:-:S04]  /*0780*/  ISETP.NE.U32.AND P1, PT, RZ, UR10, PT ;  /* 0x0000000aff007c0c */ /* 0x008fc8000bf25070 */
[----:B------:R-:W-:-:S13]  /*0790*/  ISETP.NE.AND.EX P1, PT, RZ, UR11, PT, P1 ;  /* 0x0000000bff007c0c */ /* 0x000fda000bf25310 */
[----:B------:R-:W0:Y:S02]  /*07a0*/  @P1 LDC.64 R122, c[0x0][0x438] ;  /* 0x00010e00ff7a1b82 */ /* 0x000e240000000a00 */
[----:B0-----:R-:W-:-:S05]  /*07b0*/  @P1 IMAD.WIDE.U32 R122, R126, 0x20, R122 ;  /* 0x000000207e7a1825 */ /* 0x001fca00078e007a */
[----:B------:R-:W5:Y:S04]  /*07c0*/  @P1 LDG.E.128 R8, desc[UR8][R122.64] ;  /* 0x000000087a081981 */ /* 0x000f68000c1e1d00 */
[----:B------:R0:W5:Y:S02]  /*07d0*/  @P1 LDG.E.128 R4, desc[UR8][R122.64+0x10] ;  /* 0x000010087a041981 */ /* 0x000164000c1e1d00 */
[----:B0-----:R-:W-:Y:S01]  /*07e0*/  IADD3 R123, PT, PT, R126, 0x100, RZ ;  /* 0x000001007e7b7810 */ /* 0x001fe20007ffe0ff */
[C---:B--2---:R-:W-:Y:S01]  /*07f0*/  FADD.FTZ R108, -R120.reuse, R108 ;  /* 0x0000006c786c7221 */ /* 0x044fe20000010100 */
[C---:B------:R-:W-:Y:S01]  /*0800*/  FADD.FTZ R130, -R120.reuse, R109 ;  /* 0x0000006d78827221 */ /* 0x040fe20000010100 */
[----:B------:R-:W-:Y:S02]  /*0810*/  FADD.FTZ R132, -R120, R111 ;  /* 0x0000006f78847221 */ /* 0x000fe40000010100 */
[C---:B-----5:R-:W-:Y:S01]  /*0820*/  FMUL.FTZ R3, R127.reuse, R108 ;  /* 0x0000006c7f037220 */ /* 0x060fe20000410000 */
[----:B------:R-:W-:Y:S01]  /*0830*/  FMUL.FTZ R128, R127, R130 ;  /* 0x000000827f807220 */ /* 0x000fe20000410000 */
[----:B----4-:R-:W-:-:S02]  /*0840*/  PRMT R109, R112, 0x7632, R109 ;  /* 0x00007632706d7816 */ /* 0x010fc4000000006d */
[----:B------:R-:W-:Y:S01]  /*0850*/  SHF.L.U32 R111, R112, 0x10, RZ ;  /* 0x00000010706f7819 */ /* 0x000fe200000006ff */
[----:B------:R-:W-:Y:S01]  /*0860*/  FMUL.FTZ R130, R127, R132 ;  /* 0x000000847f827220 */ /* 0x000fe20000410000 */
[----:B------:R-:W-:-:S03]  /*0870*/  SHF.L.U32 R108, R109, 0x10, RZ ;  /* 0x000000106d6c7819 */ /* 0x000fc600000006ff */
[-C--:B------:R-:W-:Y:S01]  /*0880*/  FMUL.FTZ R132, R80, R111.reuse ;  /* 0x0000006f50847220 */ /* 0x080fe20000410000 */
[----:B------:R-:W-:Y:S01]  /*0890*/  PRMT R112, R113, 0x7632, R112 ;  /* 0x0000763271707816 */ /* 0x000fe20000000070 */
[-C--:B------:R-:W-:Y:S01]  /*08a0*/  FFMA.FTZ R57, R128, R108.reuse, R57 ;  /* 0x0000006c80397223 */ /* 0x080fe20000010039 */
[----:B------:R-:W-:Y:S01]  /*08b0*/  FADD.FTZ R33, R33, R108 ;  /* 0x0000006c21217221 */ /* 0x000fe20000010000 */
        /* <DEDUP_REMOVED lines=12> */
[----:B------:R-:W-:Y:S01]  /*0980*/  PRMT R121, R114, 0x7632, R121 ;  /* 0x0000763272797816 */ /* 0x000fe20000000079 */
        /* <DEDUP_REMOVED lines=12> */
[C---:B------:R-:W-:Y:S01]  /*0a50*/  FADD.FTZ R118, -R120.reuse, R118 ;  /* 0x0000007678767221 */ /* 0x040fe20000010100 */
[----:B------:R-:W-:Y:S01]  /*0a60*/  SHF.L.U32 R115, R115, 0x10, RZ ;  /* 0x0000001073737819 */ /* 0x000fe200000006ff */
[----:B------:R-:W-:Y:S01]  /*0a70*/  FMUL.FTZ R138, R127, R138 ;  /* 0x0000008a7f8a7220 */ /* 0x000fe20000410000 */
[----:B------:R-:W-:Y:S01]  /*0a80*/  FMUL.FTZ R139, R77, R114 ;  /* 0x000000724d8b7220 */ /* 0x000fe20000410000 */
[----:B------:R-:W-:Y:S01]  /*0a90*/  FADD.FTZ R110, R111, R136 ;  /* 0x000000886f6e7221 */ /* 0x000fe20000010000 */
[C---:B------:R-:W-:Y:S01]  /*0aa0*/  FFMA.FTZ R109, R131.reuse, R136, R108 ;  /* 0x00000088836d7223 */ /* 0x040fe2000001006c */
        /* <DEDUP_REMOVED lines=23> */
[----:B------:R-:W-:-:S07]  /*0c20*/  FFMA.FTZ R122, R142, R141, R108 ;  /* 0x0000008d8e7a7223 */ /* 0x000fce000001006c */
.L_x_4128:
[----:B---3--:R-:W-:Y:S05]  /*0c30*/  BSYNC.RECONVERGENT B0 ;  /* 0x0000000000007941 */ /* 0x008fea0003800200 */
.L_x_4127:
[----:B------:R-:W-:Y:S04]  /*0c40*/  BSSY.RECONVERGENT B0, `(.L_x_4129) ;  /* 0x0000054000007945 */ /* 0x000fe80003800200 */
[----:B------:R-:W-:Y:S05]  /*0c50*/  @!P3 BRA `(.L_x_4130) ;  /* 0x000000040048b947 */ /* 0x000fea0003800000 */
[----:B------:R-:W0:Y:S08]  /*0c60*/  LDC.64 R146, c[0x0][0x3a8] ;  /* 0x0000ea00ff927b82 */ /* 0x000e300000000a00 */
[----:B------:R-:W1:Y:S01]  /*0c70*/  LDC.64 R112, c[0x0][0x428] ;  /* 0x00010a00ff707b82 */ /* 0x000e620000000a00 */
[----:B0-----:R-:W-:-:S05]  /*0c80*/  IMAD.WIDE.U32 R146, R123, 0x20, R146 ;  /* 0x000000207b927825 */ /* 0x001fca00078e0092 */
[----:B------:R-:W2:Y:S01]  /*0c90*/  LDG.E.128 R108, desc[UR8][R146.64] ;  /* 0x00000008926c7981 */ /* 0x000ea2000c1e1d00 */
[----:B-1----:R-:W-:-:S03]  /*0ca0*/  IMAD.WIDE.U32 R112, R123, 0x10, R112 ;  /* 0x000000107b707825 */ /* 0x002fc600078e0070 */
[----:B------:R-:W3:Y:S04]  /*0cb0*/  LDG.E.128 R116, desc[UR8][R146.64+0x10] ;  /* 0x0000100892747981 */ /* 0x000ee8000c1e1d00 */
[----:B------:R-:W4:Y:S01]  /*0cc0*/  LDG.E.128 R112, desc[UR8][R112.64] ;  /* 0x0000000870707981 */ /* 0x000f22000c1e1d00 */
[----:B------:R-:W-:-:S04]  /*0cd0*/  ISETP.NE.U32.AND P1, PT, RZ, UR10, PT ;  /* 0x0000000aff007c0c */ /* 0x000fc8000bf25070 */
[----:B------:R-:W-:-:S13]  /*0ce0*/  ISETP.NE.AND.EX P1, PT, RZ, UR11, PT, P1 ;  /* 0x0000000bff007c0c */ /* 0x000fda000bf25310 */
[----:B------:R-:W0:Y:S02]  /*0cf0*/  @P1 LDC.64 R144, c[0x0][0x438] ;  /* 0x00010e00ff901b82 */ /* 0x000e240000000a00 */
[----:B0-----:R-:W-:-:S05]  /*0d00*/  @P1 IMAD.WIDE.U32 R144, R123, 0x20, R144 ;  /* 0x000000207b901825 */ /* 0x001fca00078e0090 */
[----:B------:R-:W5:Y:S04]  /*0d10*/  @P1 LDG.E.128 R84, desc[UR8][R144.64] ;  /* 0x0000000890541981 */ /* 0x000f68000c1e1d00 */
[----:B------:R0:W5:Y:S01]  /*0d20*/  @P1 LDG.E.128 R88, desc[UR8][R144.64+0x10] ;  /* 0x0000100890581981 */ /* 0x000162000c1e1d00 */
[----:B------:R-:W-:Y:S01]  /*0d30*/  IADD3 R123, PT, PT, R123, 0x100, RZ ;  /* 0x000001007b7b7810 */ /* 0x000fe20007ffe0ff */
[C---:B--2---:R-:W-:Y:S01]  /*0d40*/  FADD.FTZ R148, -R120.reuse, R109 ;  /* 0x0000006d78947221 */ /* 0x044fe20000010100 */
[C---:B------:R-:W-:Y:S01]  /*0d50*/  FADD.FTZ R110, -R120.reuse, R110 ;  /* 0x0000006e786e7221 */ /* 0x040fe20000010100 */
[C---:B------:R-:W-:Y:S01]  /*0d60*/  FADD.FTZ R150, -R120.reuse, R111 ;  /* 0x0000006f78967221 */ /* 0x040fe20000010100 */
[C---:B---3--:R-:W-:Y:S01]  /*0d70*/  FADD.FTZ R116, -R120.reuse, R116 ;  /* 0x0000007478747221 */ /* 0x048fe20000010100 */
[----:B------:R-:W-:Y:S01]  /*0d80*/  FADD.FTZ R108, -R120, R108 ;  /* 0x0000006c786c7221 */ /* 0x000fe20000010100 */
[----:B0----5:R-:W-:Y:S01]  /*0d90*/  FMUL.FTZ R145, R127, R110 ;  /* 0x0000006e7f917220 */ /* 0x021fe20000410000 */
[----:B----4-:R-:W-:-:S02]  /*0da0*/  PRMT R109, R112, 0x7632, R109 ;  /* 0x00007632706d7816 */ /* 0x010fc4000000006d */
[----:B------:R-:W-:Y:S01]  /*0db0*/  SHF.L.U32 R111, R112, 0x10, RZ ;  /* 0x00000010706f7819 */ /* 0x000fe200000006ff */
[C---:B------:R-:W-:Y:S01]  /*0dc0*/  FMUL.FTZ R144, R127.reuse, R148 ;  /* 0x000000947f907220 */ /* 0x040fe20000410000 */
[----:B------:R-:W-:Y:S01]  /*0dd0*/  SHF.L.U32 R151, R114, 0x10, RZ ;  /* 0x0000001072977819 */ /* 0x000fe200000006ff */
[----:B------:R-:W-:Y:S01]  /*0de0*/  FMUL.FTZ R147, R127, R116 ;  /* 0x000000747f937220 */ /* 0x000fe20000410000 */
[----:B------:R-:W-:Y:S01]  /*0df0*/  SHF.L.U32 R110, R109, 0x10, RZ ;  /* 0x000000106d6e7819 */ /* 0x000fe200000006ff */
[----:B------:R-:W-:Y:S01]  /*0e00*/  FMUL.FTZ R148, R72, R111 ;  /* 0x0000006f48947220 */ /* 0x000fe20000410000 */
[----:B------:R-:W-:Y:S01]  /*0e10*/  FMUL.FTZ R143, R127, R108 ;  /* 0x0000006c7f8f7220 */ /* 0x000fe20000410000 */
[----:B------:R-:W-:Y:S01]  /*0e20*/  PRMT R112, R113, 0x7632, R112 ;  /* 0x0000763271707816 */ /* 0x000fe20000000070 */
[----:B------:R-:W-:Y:S01]  /*0e30*/  FADD.FTZ R20, R20, R151 ;  /* 0x0000009714147221 */ /* 0x000fe20000010000 */
[-C--:B------:R-:W-:Y:S01]  /*0e40*/  FFMA.FTZ R44, R147, R151.reuse, R44 ;  /* 0x00000097932c7223 */ /* 0x080fe2000001002c */
[----:B------:R-:W-:Y:S01]  /*0e50*/  FMUL.FTZ R152, R68, R151 ;  /* 0x0000009744987220 */ /* 0x000fe20000410000 */
[----:B------:R-:W-:Y:S01]  /*0e60*/  SHF.L.U32 R113, R113, 0x10, RZ ;  /* 0x0000001071717819 */ /* 0x000fe200000006ff */
[----:B------:R-:W-:Y:S01]  /*0e70*/  FADD.FTZ R108, R121, R148 ;  /* 0x00000094796c7221 */ /* 0x000fe20000010000 */
[----:B------:R-:W-:Y:S01]  /*0e80*/  FMUL.FTZ R151, R73, R110 ;  /* 0x0000006e49977220 */ /* 0x000fe20000410000 */
[C---:B------:R-:W-:Y:S01]  /*0e90*/  FFMA.FTZ R109, R143.reuse, R148, R122 ;  /* 0x000000948f6d7223 */ /* 0x040fe2000001007a */
[----:B------:R-:W-:Y:S01]  /*0ea0*/  FADD.FTZ R24, R24, R111 ;  /* 0x0000006f18187221 */ /* 0x000fe20000010000 */
[----:B------:R-:W-:Y:S01]  /*0eb0*/  FFMA.FTZ R48, R143, R111, R48 ;  /* 0x0000006f8f307223 */ /* 0x000fe20000010030 */
[----:B------:R-:W-:Y:S01]  /*0ec0*/  PRMT R153, R115, 0x7632, R153 ;  /* 0x0000763273997816 */ /* 0x000fe20000000099 */
[----:B------:R-:W-:Y:S01]  /*0ed0*/  FMUL.FTZ R146, R127, R150 ;  /* 0x000000967f927220 */ /* 0x000fe20000410000 */
[----:B------:R-:W-:Y:S01]  /*0ee0*/  SHF.L.U32 R112, R112, 0x10, RZ ;  /* 0x0000001070707819 */ /* 0x000fe200000006ff */
[----:B------:R-:W-:Y:S01]  /*0ef0*/  FADD.FTZ R111, R108, R151 ;  /* 0x000000976c6f7221 */ /* 0x000fe20000010000 */
[----:B------:R-:W-:Y:S01]  /*0f00*/  FMUL.FTZ R150, R74, R113 ;  /* 0x000000714a967220 */ /* 0x000fe20000410000 */
[----:B------:R-:W-:Y:S01]  /*0f10*/  FFMA.FTZ R108, R144, R151, R109 ;  /* 0x00000097906c7223 */ /* 0x000fe2000001006d */
[----:B------:R-:W-:Y:S01]  /*0f20*/  PRMT R149, R114, 0x7632, R149 ;  /* 0x0000763272957816 */ /* 0x000fe20000000095 */
[----:B------:R-:W-:Y:S01]  /*0f30*/  FFMA.FTZ R49, R144, R110, R49 ;  /* 0x0000006e90317223 */ /* 0x000fe20000010031 */
[----:B------:R-:W-:Y:S01]  /*0f40*/  SHF.L.U32 R116, R153, 0x10, RZ ;  /* 0x0000001099747819 */ /* 0x000fe200000006ff */
[----:B------:R-:W-:Y:S01]  /*0f50*/  FADD.FTZ R25, R25, R110 ;  /* 0x0000006e19197221 */ /* 0x000fe20000010000 */
[----:B------:R-:W-:Y:S01]  /*0f60*/  FMUL.FTZ R153, R75, R112 ;  /* 0x000000704b997220 */ /* 0x000fe20000410000 */
[----:B------:R-:W-:Y:S01]  /*0f70*/  FADD.FTZ R110, R111, R150 ;  /* 0x000000966f6e7221 */ /* 0x000fe20000010000 */
[----:B------:R-:W-:Y:S01]  /*0f80*/  FFMA.FTZ R109, R145, R150, R108 ;  /* 0x00000096916d7223 */ /* 0x000fe2000001006c */
[----:B------:R-:W-:Y:S01]  /*0f90*/  SHF.L.U32 R114, R149, 0x10, RZ ;  /* 0x0000001095727819 */ /* 0x000fe200000006ff */
[----:B------:R-:W-:Y:S01]  /*0fa0*/  FADD.FTZ R154, -R120, R117 ;  /* 0x00000075789a7221 */ /* 0x000fe20000010100 */
[----:B------:R-:W-:Y:S01]  /*0fb0*/  FADD.FTZ R111, R110, R153 ;  /* 0x000000996e6f7221 */ /* 0x000fe20000010000 */
[----:B------:R-:W-:Y:S01]  /*0fc0*/  FFMA.FTZ R108, R146, R153, R109 ;  /* 0x00000099926c7223 */ /* 0x000fe2000001006d */
[----:B------:R-:W-:Y:S01]  /*0fd0*/  SHF.L.U32 R115, R115, 0x10, RZ ;  /* 0x0000001073737819 */ /* 0x000fe200000006ff */
[C---:B------:R-:W-:Y:S01]  /*0fe0*/  FADD.FTZ R118, -R120.reuse, R118 ;  /* 0x0000007678767221 */ /* 0x040fe20000010100 */
[----:B------:R-:W-:Y:S01]  /*0ff0*/  FMUL.FTZ R154, R127, R154 ;  /* 0x0000009a7f9a7220 */ /* 0x000fe20000410000 */
[----:B------:R-:W-:Y:S01]  /*1000*/  FMUL.FTZ R155, R69, R114 ;  /* 0x00000072459b7220 */ /* 0x000fe20000410000 */
[----:B------:R-:W-:Y:S01]  /*1010*/  FADD.FTZ R110, R111, R152 ;  /* 0x000000986f6e7221 */ /* 0x000fe20000010000 */
[----:B------:R-:W-:Y:S01]  /*1020*/  FFMA.FTZ R109, R147, R152, R108 ;  /* 0x00000098936d7223 */ /* 0x000fe2000001006c */
[----:B------:R-:W-:Y:S01]  /*1030*/  FADD.FTZ R158, -R120, R119 ;  /* 0x00000077789e7221 */ /* 0x000fe20000010100 */
        /* <DEDUP_REMOVED lines=19> */
[----:B------:R-:W-:-:S07]  /*1170*/  FFMA.FTZ R122, R158, R157, R108 ;  /* 0x0000009d9e7a7223 */ /* 0x000fce000001006c */
.L_x_4130:
[----:B------:R-:W-:Y:S05]  /*1180*/  BSYNC.RECONVERGENT B0 ;  /* 0x0000000000007941 */ /* 0x000fea0003800200 */
.L_x_4129:
        /* <DEDUP_REMOVED lines=11> */
[----:B------:R-:W1:Y:S02]  /*1240*/  @P1 LDC.64 R160, c[0x0][0x438] ;  /* 0x00010e00ffa01b82 */ /* 0x000e640000000a00 */
[----:B-1----:R-:W-:-:S05]  /*1250*/  @P1 IMAD.WIDE.U32 R160, R123, 0x20, R160 ;  /* 0x000000207ba01825 */ /* 0x002fca00078e00a0 */
[----:B------:R-:W5:Y:S04]  /*1260*/  @P1 LDG.E.128 R92, desc[UR8][R160.64] ;  /* 0x00000008a05c1981 */ /* 0x000f68000c1e1d00 */
[----:B------:R1:W5:Y:S01]  /*1270*/  @P1 LDG.E.128 R96, desc[UR8][R160.64+0x10] ;  /* 0x00001008a0601981 */ /* 0x000362000c1e1d00 */
[C---:B--2---:R-:W-:Y:S01]  /*1280*/  FADD.FTZ R164, -R120.reuse, R109 ;  /* 0x0000006d78a47221 */ /* 0x044fe20000010100 */
[C---:B------:R-:W-:Y:S01]  /*1290*/  FADD.FTZ R110, -R120.reuse, R110 ;  /* 0x0000006e786e7221 */ /* 0x040fe20000010100 */
[C---:B0-----:R-:W-:Y:S01]  /*12a0*/  FADD.FTZ R162, -R120.reuse, R111 ;  /* 0x0000006f78a27221 */ /* 0x041fe20000010100 */
[C---:B------:R-:W-:Y:S01]  /*12b0*/  FADD.FTZ R108, -R120.reuse, R108 ;  /* 0x0000006c786c7221 */ /* 0x040fe20000010100 */
[C---:B---3--:R-:W-:Y:S01]  /*12c0*/  FADD.FTZ R166, -R120.reuse, R112 ;  /* 0x0000007078a67221 */ /* 0x048fe20000010100 */
[C---:B-1---5:R-:W-:Y:S01]  /*12d0*/  FMUL.FTZ R161, R127.reuse, R110 ;  /* 0x0000006e7fa17220 */ /* 0x062fe20000410000 */
[----:B------:R-:W-:Y:S01]  /*12e0*/  FADD.FTZ R168, -R120, R113 ;  /* 0x0000007178a87221 */ /* 0x000fe20000010100 */
[C---:B------:R-:W-:Y:S01]  /*12f0*/  FMUL.FTZ R159, R127.reuse, R108 ;  /* 0x0000006c7f9f7220 */ /* 0x040fe20000410000 */
[C---:B------:R-:W-:Y:S01]  /*1300*/  FMUL.FTZ R163, R127.reuse, R166 ;  /* 0x000000a67fa37220 */ /* 0x040fe20000410000 */
[C---:B----4-:R-:W-:Y:S01]  /*1310*/  PRMT R109, R116.reuse, 0x7632, R109 ;  /* 0x00007632746d7816 */ /* 0x050fe2000000006d */
        /* <DEDUP_REMOVED lines=8> */
[----:B------:R-:W-:Y:S01]  /*13a0*/  FMUL.FTZ R167, R65, R110 ;  /* 0x0000006e41a77220 */ /* 0x000fe20000410000 */
[----:B------:R-:W-:Y:S01]  /*13b0*/  FADD.FTZ R16, R16, R111 ;  /* 0x0000006f10107221 */ /* 0x000fe20000010000 */
[----:B------:R-:W-:Y:S01]  /*13c0*/  FADD.FTZ R108, R121, R166 ;  /* 0x000000a6796c7221 */ /* 0x000fe20000010000 */
[C---:B------:R-:W-:Y:S01]  /*13d0*/  FFMA.FTZ R109, R159.reuse, R166, R122 ;  /* 0x000000a69f6d7223 */ /* 0x040fe2000001007a */
[----:B------:R-:W-:Y:S01]  /*13e0*/  FFMA.FTZ R40, R159, R111, R40 ;  /* 0x0000006f9f287223 */ /* 0x000fe20000010028 */
[----:B------:R-:W-:Y:S01]  /*13f0*/  SHF.L.U32 R112, R112, 0x10, RZ ;  /* 0x0000001070707819 */ /* 0x000fe200000006ff */
[----:B------:R-:W-:Y:S01]  /*1400*/  FADD.FTZ R111, R108, R167 ;  /* 0x000000a76c6f7221 */ /* 0x000fe20000010000 */
[----:B------:R-:W-:Y:S01]  /*1410*/  FMUL.FTZ R168, R66, R117 ;  /* 0x0000007542a87220 */ /* 0x000fe20000410000 */
[----:B------:R-:W-:Y:S01]  /*1420*/  FFMA.FTZ R108, R160, R167, R109 ;  /* 0x000000a7a06c7223 */ /* 0x000fe2000001006d */
[----:B------:R-:W-:Y:S01]  /*1430*/  FADD.FTZ R174, -R120, R115 ;  /* 0x0000007378ae7221 */ /* 0x000fe20000010100 */
[----:B------:R-:W-:Y:S01]  /*1440*/  PRMT R113, R118, 0x7632, R113 ;  /* 0x0000763276717816 */ /* 0x000fe20000000071 */
[----:B------:R-:W-:Y:S01]  /*1450*/  FFMA.FTZ R41, R160, R110, R41 ;  /* 0x0000006ea0297223 */ /* 0x000fe20000010029 */
[----:B------:R-:W-:Y:S01]  /*1460*/  SHF.L.U32 R115, R118, 0x10, RZ ;  /* 0x0000001076737819 */ /* 0x000fe200000006ff */
[----:B------:R-:W-:Y:S01]  /*1470*/  FADD.FTZ R17, R17, R110 ;  /* 0x0000006e11117221 */ /* 0x000fe20000010000 */
        /* <DEDUP_REMOVED lines=36> */
.L_x_4132:
[----:B------:R-:W-:Y:S05]  /*16c0*/  BSYNC.RECONVERGENT B0 ;  /* 0x0000000000007941 */ /* 0x000fea0003800200 */
.L_x_4131:
        /* <DEDUP_REMOVED lines=31> */
.L_x_4134:
[----:B------:R-:W-:Y:S05]  /*18c0*/  BSYNC.RECONVERGENT B0 ;  /* 0x0000000000007941 */ /* 0x000fea0003800200 */
.L_x_4133:
        /* <DEDUP_REMOVED lines=83> */
.L_x_4139:
        /* <DEDUP_REMOVED lines=36> */
.L_x_4140:
        /* <DEDUP_REMOVED lines=8> */
.L_x_4138:
[----:B------:R-:W-:Y:S05]  /*20c0*/  BSYNC.RECONVERGENT B1 ;  /* 0x0000000000017941 */ /* 0x000fea0003800200 */
.L_x_4137:
        /* <DEDUP_REMOVED lines=42> */
.L_x_4143:
        /* <DEDUP_REMOVED lines=36> */
.L_x_4144:
        /* <DEDUP_REMOVED lines=8> */
.L_x_4142:
[----:B------:R-:W-:Y:S05]  /*2630*/  BSYNC.RECONVERGENT B1 ;  /* 0x0000000000017941 */ /* 0x000fea0003800200 */
.L_x_4141:
        /* <DEDUP_REMOVED lines=41> */
.L_x_4146:
        /* <DEDUP_REMOVED lines=36> */
.L_x_4147:
        /* <DEDUP_REMOVED lines=8> */
.L_x_4136:
        /* <DEDUP_REMOVED lines=42> */
.L_x_4150:
        /* <DEDUP_REMOVED lines=36> */
.L_x_4151:
        /* <DEDUP_REMOVED lines=10> */
.L_x_4149:
[----:B------:R-:W-:Y:S05]  /*3110*/  BSYNC.RECONVERGENT B1 ;  /* 0x0000000000017941 */ /* 0x000fea0003800200 */
.L_x_4148:
        /* <DEDUP_REMOVED lines=42> */
.L_x_4154:
        /* <DEDUP_REMOVED lines=36> */
.L_x_4155:
        /* <DEDUP_REMOVED lines=8> */
.L_x_4153:
[----:B------:R-:W-:Y:S05]  /*3680*/  BSYNC.RECONVERGENT B1 ;  /* 0x0000000000017941 */ /* 0x000fea0003800200 */
.L_x_4152:
        /* <DEDUP_REMOVED lines=41> */
.L_x_4156:
        /* <DEDUP_REMOVED lines=36> */
.L_x_4157:
[----:B------:R-:W0:Y:S08]  /*3b60*/  @P1 LDC.64 R112, c[0x0][0x478] ;  /* 0x00011e00ff701b82 */ /* 0x000e300000000a00 */
[----:B------:R-:W1:Y:S01]  /*3b70*/  LDC.64 R114, c[0x0][0x468] ;  /* 0x00011a00ff727b82 */ /* 0x000e620000000a00 */
[----:B0-----:R-:W-:-:S05]  /*3b80*/  @P1 IMAD.WIDE.U32 R112, R126, 0x20, R112 ;  /* 0x000000207e701825 */ /* 0x001fca00078e0070 */
[----:B------:R3:W-:Y:S01]  /*3b90*/  @P1 STG.E.128 desc[UR8][R112.64], R104 ;  /* 0x0000006870001986 */ /* 0x0007e2000c101d08 */
[----:B-1----:R-:W-:-:S03]  /*3ba0*/  IMAD.WIDE.U32 R126, R126, 0x10, R114 ;  /* 0x000000107e7e7825 */ /* 0x002fc600078e0072 */
[----:B------:R3:W-:Y:S04]  /*3bb0*/  @P1 STG.E.128 desc[UR8][R112.64+0x10], R100 ;  /* 0x0000106470001986 */ /* 0x0007e8000c101d08 */
[----:B------:R3:W-:Y:S02]  /*3bc0*/  STG.E.128 desc[UR8][R126.64], R108 ;  /* 0x0000006c7e007986 */ /* 0x0007e4000c101d08 */
.L_x_4145:
[----:B------:R-:W-:Y:S05]  /*3bd0*/  BSYNC.RECONVERGENT B0 ;  /* 0x0000000000007941 */ /* 0x000fea0003800200 */
.L_x_4135:
[----:B0-234-:R-:W0:Y:S01]  /*3be0*/  LDC.64 R108, c[0x0][0x380] ;  /* 0x0000e000ff6c7b82 */ /* 0x01de220000000a00 */
[----:B------:R-:W-:Y:S01]  /*3bf0*/  UPLOP3.LUT UP1, UPT, UPT, UPT, UP1, 0x40, 0x4 ;  /* 0x000000000004789c */ /* 0x000fe20003f2e810 */
[----:B0-----:R-:W-:-:S04]  /*3c00*/  IADD3 R125, PT, PT, R125, R108, RZ ;  /* 0x0000006c7d7d7210 */ /* 0x001fc80007ffe0ff */
[----:B------:R-:W-:-:S13]  /*3c10*/  ISETP.GE.AND P1, PT, R125, R109, PT ;  /* 0x0000006d7d00720c */ /* 0x000fda0003f26270 */
[----:B------:R-:W-:Y:S05]  /*3c20*/  @!P1 BRA `(.L_x_4158) ;  /* 0xffffffc800549947 */ /* 0x000fea000383ffff */
.L_x_4126:
        /* <DEDUP_REMOVED lines=31> */
.L_x_4159:
        /* <DEDUP_REMOVED lines=14> */
.L_x_10734:


//--------------------- .text._ZN10layer_norm13ln_bwd_kernelINS_13Kernel_traitsIf13__nv_bfloat16fS2_fjLj6144ELj1ELj1ELj8ELj16ENS_18Kernel_traits_baseILj6144EfS2_fS2_fjLj256EEEEELb0ELb0ELb0ELb1EEEvNS_9BwdParamsE --------------------------
	.section	.text._ZN10layer_norm13ln_bwd_kernelINS_13Kernel_traitsIf13__nv_bfloat16fS2_fjLj6144ELj1ELj1ELj8ELj16ENS_18Kernel_traits_baseILj6144EfS2_fS2_fjLj256EEEEELb0ELb0ELb0ELb1EEEvNS_9BwdParamsE,"ax",@progbits
	.align	128
        .global         _ZN10layer_norm13ln_bwd_kernelINS_13Kernel_traitsIf13__nv_bfloat16fS2_fjLj6144ELj1ELj1ELj8ELj16ENS_18Kernel_traits_baseILj6144EfS2_fS2_fjLj256EEEEELb0ELb0ELb0ELb1EEEvNS_9BwdParamsE
        .type           _ZN10layer_norm13ln_bwd_kernelINS_13Kernel_traitsIf13__nv_bfloat16fS2_fjLj6144ELj1ELj1ELj8ELj16ENS_18Kernel_traits_baseILj6144EfS2_fS2_fjLj256EEEEELb0ELb0ELb0ELb1EEEvNS_9BwdParamsE,@function
        .size           _ZN10layer_norm13ln_bwd_kernelINS_13Kernel_traitsIf13__nv_bfloat16fS2_fjLj6144ELj1ELj1ELj8ELj16ENS_18Kernel_traits_baseILj6144EfS2_fS2_fjLj256EEEEELb0ELb0ELb0ELb1EEEvNS_9BwdParamsE,(.L_x_10735 - _ZN10layer_norm13ln_bwd_kernelINS_13Kernel_traitsIf13__nv_bfloat16fS2_fjLj6144ELj1ELj1ELj8ELj16ENS_18Kernel_traits_baseILj6144EfS2_fS2_fjLj256EEEEELb0ELb0ELb0ELb1EEEvNS_9BwdParamsE)
        .other          _ZN10layer_norm13ln_bwd_kernelINS_13Kernel_traitsIf13__nv_bfloat16fS2_fjLj6144ELj1ELj1ELj8ELj16ENS_18Kernel_traits_baseILj6144EfS2_fS2_fjLj256EEEEELb0ELb0ELb0ELb1EEEvNS_9BwdParamsE,@"STO_CUDA_ENTRY STV_DEFAULT"
_ZN10layer_norm13ln_bwd_kernelINS_13Kernel_traitsIf13__nv_bfloat16fS2_fjLj6144ELj1ELj1ELj8ELj16ENS_18Kernel_traits_baseILj6144EfS2_fS2_fjLj256EEEEELb0ELb0ELb0ELb1EEEvNS_9BwdParamsE:
.text._ZN10layer_norm13ln_bwd_kernelINS_13Kernel_traitsIf13__nv_bfloat16fS2_fjLj6144ELj1ELj1ELj8ELj16ENS_18Kernel_traits_baseILj6144EfS2_fS2_fjLj256EEEEELb0ELb0ELb0ELb1EEEvNS_9BwdParamsE:
        /* <DEDUP_REMOVED lines=72> */
[----:B------:R-:W-:Y:S01]  /*0480*/  ISETP.NE.AND.EX P0, PT, R3, RZ, PT, P0 ;  /* 0x000000ff0300720c */ /* 0x000fe20003f05300 */
[----:B01-34-:R-:W-:-:S12]  /*0490*/  HFMA2 R97, -RZ, RZ, 0, 0 ;  /* 0x00000000ff617431 */ /* 0x01bfd800000001ff */
.L_x_4177:
        /* <DEDUP_REMOVED lines=25> */
[----:B------:R-:W4:Y:S04]  /*0630*/  LDG.E.128 R76, desc[UR6][R152.64] ;  /* 0x00000006984c7981 */ /* 0x000f28000c1e1d00 */
[----:B------:R0:W4:Y:S01]  /*0640*/  LDG.E.128 R80, desc[UR6][R152.64+0x10] ;  /* 0x0000100698507981 */ /* 0x000122000c1e1d00 */
[----:B------:R-:W-:-:S03]  /*0650*/  IMAD.WIDE.U32 R90, R147, 0x10, R92 ;  /* 0x00000010935a7825 */ /* 0x000fc600078e005c */
[----:B------:R-:W4:Y:S01]  /*0660*/  LDG.E.128 R84, desc[UR6][R84.64] ;  /* 0x0000000654547981 */ /* 0x000f22000c1e1d00 */
[----:B------:R-:W-:-:S03]  /*0670*/  IMAD.WIDE.U32 R92, R146, 0x10, R92 ;  /* 0x00000010925c7825 */ /* 0x000fc600078e005c */
[----:B------:R1:W4:Y:S04]  /*0680*/  LDG.E R149, desc[UR6][R2.64] ;  /* 0x0000000602957981 */ /* 0x000328000c1e1900 */
[----:B------:R-:W4:Y:S04]  /*0690*/  LDG.E.128 R92, desc[UR6][R92.64] ;  /* 0x000000065c5c7981 */ /* 0x000f28000c1e1d00 */
[----:B------:R-:W4:Y:S01]  /*06a0*/  LDG.E.128 R88, desc[UR6][R90.64] ;  /* 0x000000065a587981 */ /* 0x000f22000c1e1d00 */
[----:B------:R-:W-:-:S04]  /*06b0*/  ISETP.NE.U32.AND P1, PT, RZ, UR10, PT ;  /* 0x0000000aff007c0c */ /* 0x000fc8000bf25070 */
[----:B------:R-:W-:-:S13]  /*06c0*/  ISETP.NE.AND.EX P1, PT, RZ, UR11, PT, P1 ;  /* 0x0000000bff007c0c */ /* 0x000fda000bf25310 */
[----:B0-----:R-:W0:Y:S08]  /*06d0*/  @P1 LDC.64 R152, c[0x0][0x438] ;  /* 0x00010e00ff981b82 */ /* 0x001e300000000a00 */
[----:B------:R-:W0:Y:S01]  /*06e0*/  @P1 LDC.64 R154, c[0x0][0x438] ;  /* 0x00010e00ff9a1b82 */ /* 0x000e220000000a00 */
[----:B------:R-:W-:Y:S02]  /*06f0*/  ISETP.NE.AND P3, PT, RZ, UR8, PT ;  /* 0x00000008ff007c0c */ /* 0x000fe4000bf65270 */
[----:B------:R-:W-:-:S05]  /*0700*/  MOV R150, 0x3f800000 ;  /* 0x3f80000000967802 */ /* 0x000fca0000000f00 */
[----:B-1----:R-:W1:Y:S01]  /*0710*/  @P1 LDC.64 R2, c[0x0][0x438] ;  /* 0x00010e00ff021b82 */ /* 0x002e620000000a00 */
[----:B0-----:R-:W-:-:S05]  /*0720*/  @P1 IMAD.WIDE.U32 R152, R148, 0x20, R152 ;  /* 0x0000002094981825 */ /* 0x001fca00078e0098 */
[----:B-----5:R-:W5:Y:S01]  /*0730*/  @P1 LDG.E.128 R28, desc[UR6][R152.64] ;  /* 0x00000006981c1981 */ /* 0x020f62000c1e1d00 */
[----:B------:R-:W-:-:S03]  /*0740*/  @P1 IMAD.WIDE.U32 R154, R147, 0x20, R154 ;  /* 0x00000020939a1825 */ /* 0x000fc600078e009a */
[----:B------:R0:W5:Y:S04]  /*0750*/  @P1 LDG.E.128 R32, desc[UR6][R152.64+0x10] ;  /* 0x0000100698201981 */ /* 0x000168000c1e1d00 */
[----:B------:R-:W5:Y:S04]  /*0760*/  @P1 LDG.E.128 R36, desc[UR6][R154.64] ;  /* 0x000000069a241981 */ /* 0x000f68000c1e1d00 */
[----:B------:R4:W5:Y:S01]  /*0770*/  @P1 LDG.E.128 R40, desc[UR6][R154.64+0x10] ;  /* 0x000010069a281981 */ /* 0x000962000c1e1d00 */
[----:B-1----:R-:W-:-:S05]  /*0780*/  @P1 IMAD.WIDE.U32 R2, R146, 0x20, R2 ;  /* 0x0000002092021825 */ /* 0x002fca00078e0002 */
[----:B------:R-:W5:Y:S04]  /*0790*/  @P1 LDG.E.128 R44, desc[UR6][R2.64] ;  /* 0x00000006022c1981 */ /* 0x000f68000c1e1d00 */
[----:B------:R1:W5:Y:S01]  /*07a0*/  @P1 LDG.E.128 R48, desc[UR6][R2.64+0x10] ;  /* 0x0000100602301981 */ /* 0x000362000c1e1d00 */
[----:B------:R-:W-:Y:S02]  /*07b0*/  FSEL R182, R156, RZ, !P3 ;  /* 0x000000ff9cb67208 */ /* 0x000fe40005800000 */
[----:B--2---:R-:W-:-:S03]  /*07c0*/  @P0 SHF.L.U32 R150, R0, 0x10, RZ ;  /* 0x0000001000960819 */ /* 0x004fc600000006ff */
[C---:B---3--:R-:W-:Y:S01]  /*07d0*/  FADD.FTZ R0, -R182.reuse, R60 ;  /* 0x0000003cb6007221 */ /* 0x048fe20000010100 */
[C---:B------:R-:W-:Y:S01]  /*07e0*/  FADD.FTZ R156, -R182.reuse, R61 ;  /* 0x0000003db69c7221 */ /* 0x040fe20000010100 */
[C---:B------:R-:W-:Y:S01]  /*07f0*/  FADD.FTZ R62, -R182.reuse, R62 ;  /* 0x0000003eb63e7221 */ /* 0x040fe20000010100 */
[C---:B0-----:R-:W-:Y:S01]  /*0800*/  FADD.FTZ R152, -R182.reuse, R63 ;  /* 0x0000003fb6987221 */ /* 0x041fe20000010100 */
[C---:B----4-:R-:W-:Y:S01]  /*0810*/  FADD.FTZ R64, -R182.reuse, R64 ;  /* 0x00000040b6407221 */ /* 0x050fe20000010100 */
        /* <DEDUP_REMOVED lines=19> */
[----:B------:R-:W-:-:S02]  /*0950*/  SHF.L.U32 R83, R84, 0x10, RZ ;  /* 0x0000001054537819 */ /* 0x000fc400000006ff */
[----:B------:R-:W-:Y:S01]  /*0960*/  PRMT R60, R84, 0x7632, R60 ;  /* 0x00007632543c7816 */ /* 0x000fe2000000003c */
[----:B------:R-:W-:Y:S01]  /*0970*/  FMUL.FTZ R0, R149, R0 ;  /* 0x0000000095007220 */ /* 0x000fe20000410000 */
[----:B------:R-:W-:Y:S01]  /*0980*/  PRMT R61, R85, 0x7632, R61 ;  /* 0x00007632553d7816 */ /* 0x000fe2000000003d */
[----:B------:R-:W-:Y:S01]  /*0990*/  FADD.FTZ R144, R83, R144 ;  /* 0x0000009053907221 */ /* 0x000fe20000010000 */
[----:B------:R-:W-:Y:S01]  /*09a0*/  SHF.L.U32 R60, R60, 0x10, RZ ;  /* 0x000000103c3c7819 */ /* 0x000fe200000006ff */
[-C--:B------:R-:W-:Y:S01]  /*09b0*/  FFMA.FTZ R145, R0, R83.reuse, R145 ;  /* 0x0000005300917223 */ /* 0x080fe20000010091 */
[----:B------:R-:W-:Y:S01]  /*09c0*/  FMUL.FTZ R83, R24, R83 ;  /* 0x0000005318537220 */ /* 0x000fe20000410000 */
[----:B------:R-:W-:Y:S01]  /*09d0*/  SHF.L.U32 R78, R85, 0x10, RZ ;  /* 0x00000010554e7819 */ /* 0x000fe200000006ff */
[C---:B------:R-:W-:Y:S01]  /*09e0*/  FMUL.FTZ R79, R149.reuse, R152 ;  /* 0x00000098954f7220 */ /* 0x040fe20000410000 */
[C---:B------:R-:W-:Y:S01]  /*09f0*/  PRMT R163, R94.reuse, 0x7632, R163 ;  /* 0x000076325ea37816 */ /* 0x040fe200000000a3 */
[----:B------:R-:W-:Y:S01]  /*0a00*/  FMUL.FTZ R77, R149, R62 ;  /* 0x0000003e954d7220 */ /* 0x000fe20000410000 */
[----:B------:R-:W-:Y:S01]  /*0a10*/  SHF.L.U32 R167, R94, 0x10, RZ ;  /* 0x000000105ea77819 */ /* 0x000fe200000006ff */
[----:B------:R-:W-:Y:S01]  /*0a20*/  FMUL.FTZ R94, R25, R60 ;  /* 0x0000003c195e7220 */ /* 0x000fe20000410000 */
[----:B------:R-:W-:Y:S01]  /*0a30*/  SHF.L.U32 R152, R61, 0x10, RZ ;  /* 0x000000103d987819 */ /* 0x000fe200000006ff */
[----:B------:R-:W-:Y:S01]  /*0a40*/  FADD.FTZ R61, RZ, R83 ;  /* 0x00000053ff3d7221 */ /* 0x000fe20000010000 */
[----:B------:R-:W-:Y:S01]  /*0a50*/  FADD.FTZ R139, R78, R139 ;  /* 0x0000008b4e8b7221 */ /* 0x000fe20000010000 */
[-C--:B------:R-:W-:Y:S01]  /*0a60*/  FFMA.FTZ R140, R77, R78.reuse, R140 ;  /* 0x0000004e4d8c7223 */ /* 0x080fe2000001008c */
[----:B------:R-:W-:Y:S01]  /*0a70*/  FMUL.FTZ R78, R26, R78 ;  /* 0x0000004e1a4e7220 */ /* 0x000fe20000410000 */
[----:B------:R-:W-:Y:S01]  /*0a80*/  FADD.FTZ R61, R94, R61 ;  /* 0x0000003d5e3d7221 */ /* 0x000fe20000010000 */
[C---:B------:R-:W-:Y:S01]  /*0a90*/  PRMT R63, R86.reuse, 0x7632, R63 ;  /* 0x00007632563f7816 */ /* 0x040fe2000000003f */
[-C--:B------:R-:W-:Y:S01]  /*0aa0*/  FFMA.FTZ R138, R79, R152.reuse, R138 ;  /* 0x000000984f8a7223 */ /* 0x080fe2000001008a */
[----:B------:R-:W-:Y:S01]  /*0ab0*/  SHF.L.U32 R65, R86, 0x10, RZ ;  /* 0x0000001056417819 */ /* 0x000fe200000006ff */
[----:B------:R-:W-:Y:S01]  /*0ac0*/  FADD.FTZ R137, R152, R137 ;  /* 0x0000008998897221 */ /* 0x000fe20000010000 */
[----:B------:R-:W-:Y:S01]  /*0ad0*/  FMUL.FTZ R152, R27, R152 ;  /* 0x000000981b987220 */ /* 0x000fe20000410000 */
[----:B------:R-:W-:Y:S01]  /*0ae0*/  FADD.FTZ R61, R78, R61 ;  /* 0x0000003d4e3d7221 */ /* 0x000fe20000010000 */
[----:B-1----:R-:W-:Y:S01]  /*0af0*/  SHF.L.U32 R2, R63, 0x10, RZ ;  /* 0x000000103f027819 */ /* 0x002fe200000006ff */
[----:B------:R-:W-:-:S02]  /*0b00*/  FMUL.FTZ R84, R20, R65 ;  /* 0x0000004114547220 */ /* 0x000fc40000410000 */
[----:B------:R-:W-:Y:S01]  /*0b10*/  FADD.FTZ R61, R152, R61 ;  /* 0x0000003d983d7221 */ /* 0x000fe20000010000 */
[----:B------:R-:W-:Y:S01]  /*0b20*/  PRMT R67, R87, 0x7632, R67 ;  /* 0x0000763257437816 */ /* 0x000fe20000000043 */
[----:B------:R-:W-:Y:S01]  /*0b30*/  FMUL.FTZ R69, R149, R156 ;  /* 0x0000009c95457220 */ /* 0x000fe20000410000 */
[C---:B------:R-:W-:Y:S02]  /*0b40*/  PRMT R169, R95.reuse, 0x7632, R169 ;  /* 0x000076325fa97816 */ /* 0x040fe400000000a9 */
[----:B------:R-:W-:Y:S01]  /*0b50*/  SHF.L.U32 R171, R95, 0x10, RZ ;  /* 0x000000105fab7819 */ /* 0x000fe200000006ff */
[----:B------:R-:W-:Y:S01]  /*0b60*/  FMUL.FTZ R95, R149, R154 ;  /* 0x0000009a955f7220 */ /* 0x000fe20000410000 */
[----:B------:R-:W-:Y:S01]  /*0b70*/  SHF.L.U32 R87, R87, 0x10, RZ ;  /* 0x0000001057577819 */ /* 0x000fe200000006ff */
[----:B------:R-:W-:Y:S01]  /*0b80*/  FMUL.FTZ R154, R21, R2 ;  /* 0x00000002159a7220 */ /* 0x000fe20000410000 */
[----:B------:R-:W-:Y:S01]  /*0b90*/  FADD.FTZ R61, R84, R61 ;  /* 0x0000003d543d7221 */ /* 0x000fe20000010000 */
[----:B------:R-:W-:Y:S01]  /*0ba0*/  SHF.L.U32 R156, R67, 0x10, RZ ;  /* 0x00000010439c7819 */ /* 0x000fe200000006ff */
[----:B------:R-:W-:Y:S01]  /*0bb0*/  FMUL.FTZ R151, R149, R158 ;  /* 0x0000009e95977220 */ /* 0x000fe20000410000 */
[----:B------:R-:W-:Y:S01]  /*0bc0*/  PRMT R157, R93, 0x7632, R157 ;  /* 0x000076325d9d7816 */ /* 0x000fe2000000009d */
[----:B------:R-:W-:Y:S01]  /*0bd0*/  FFMA.FTZ R142, R69, R60, R142 ;  /* 0x0000003c458e7223 */ /* 0x000fe2000001008e */
[----:B------:R-:W-:Y:S01]  /*0be0*/  SHF.L.U32 R159, R93, 0x10, RZ ;  /* 0x000000105d9f7819 */ /* 0x000fe200000006ff */
[----:B------:R-:W-:Y:S01]  /*0bf0*/  FADD.FTZ R141, R60, R141 ;  /* 0x0000008d3c8d7221 */ /* 0x000fe20000010000 */
[----:B------:R-:W-:Y:S01]  /*0c00*/  FMUL.FTZ R93, R22, R87 ;  /* 0x00000057165d7220 */ /* 0x000fe20000410000 */
[----:B------:R-:W-:Y:S01]  /*0c10*/  FADD.FTZ R60, R154, R61 ;  /* 0x0000003d9a3c7221 */ /* 0x000fe20000010000 */
[----:B------:R-:W-:-:S02]  /*0c20*/  PRMT R3, R89, 0x7632, R3 ;  /* 0x0000763259037816 */ /* 0x000fc40000000003 */
[----:B------:R-:W-:Y:S01]  /*0c30*/  SHF.L.U32 R81, R89, 0x10, RZ ;  /* 0x0000001059517819 */ /* 0x000fe200000006ff */
[----:B------:R-:W-:Y:S01]  /*0c40*/  FMUL.FTZ R89, R149, R64 ;  /* 0x0000004095597220 */ /* 0x000fe20000410000 */
[----:B------:R-:W-:Y:S01]  /*0c50*/  SHF.L.U32 R71, R88, 0x10, RZ ;  /* 0x0000001058477819 */ /* 0x000fe200000006ff */
[----:B------:R-:W-:Y:S01]  /*0c60*/  FADD.FTZ R113, R156, R113 ;  /* 0x000000719c717221 */ /* 0x000fe20000010000 */
[----:B------:R-:W-:Y:S01]  /*0c70*/  PRMT R70, R88, 0x7632, R70 ;  /* 0x0000763258467816 */ /* 0x000fe20000000046 */
[----:B------:R-:W-:Y:S01]  /*0c80*/  FFMA.FTZ R110, R151, R156, R110 ;  /* 0x0000009c976e7223 */ /* 0x000fe2000001006e */
[----:B------:R-:W-:Y:S01]  /*0c90*/  FMUL.FTZ R64, R149, R68 ;  /* 0x0000004495407220 */ /* 0x000fe20000410000 */
[----:B------:R-:W-:Y:S01]  /*0ca0*/  FMUL.FTZ R156, R23, R156 ;  /* 0x0000009c179c7220 */ /* 0x000fe20000410000 */
[----:B------:R-:W-:Y:S01]  /*0cb0*/  FADD.FTZ R61, R93, R60 ;  /* 0x0000003c5d3d7221 */ /* 0x000fe20000010000 */
[----:B------:R-:W-:Y:S01]  /*0cc0*/  FADD.FTZ R133, R2, R133 ;  /* 0x0000008502857221 */ /* 0x000fe20000010000 */
[----:B------:R-:W-:Y:S01]  /*0cd0*/  FFMA.FTZ R112, R95, R2, R112 ;  /* 0x000000025f707223 */ /* 0x000fe20000010070 */
[----:B------:R-:W-:Y:S01]  /*0ce0*/  SHF.L.U32 R2, R70, 0x10, RZ ;  /* 0x0000001046027819 */ /* 0x000fe200000006ff */
[----:B------:R-:W-:Y:S01]  /*0cf0*/  FADD.FTZ R108, R71, R108 ;  /* 0x0000006c476c7221 */ /* 0x000fe20000010000 */
[-C--:B------:R-:W-:Y:S01]  /*0d00*/  FFMA.FTZ R109, R64, R71.reuse, R109 ;  /* 0x00000047406d7223 */ /* 0x080fe2000001006d */
[----:B------:R-:W-:Y:S01]  /*0d10*/  FMUL.FTZ R71, R16, R71 ;  /* 0x0000004710477220 */ /* 0x000fe20000410000 */
[----:B------:R-:W-:Y:S01]  /*0d20*/  FADD.FTZ R60, R156, R61 ;  /* 0x0000003d9c3c7221 */ /* 0x000fe20000010000 */
[----:B------:R-:W-:Y:S01]  /*0d30*/  FMUL.FTZ R68, R149, R162 ;  /* 0x000000a295447220 */ /* 0x000fe20000410000 */
[----:B------:R-:W-:-:S02]  /*0d40*/  FMUL.FTZ R155, R17, R2 ;  /* 0x00000002119b7220 */ /* 0x000fc40000410000 */
[----:B------:R-:W-:Y:S01]  /*0d50*/  FADD.FTZ R60, R71, R60 ;  /* 0x0000003c473c7221 */ /* 0x000fe20000010000 */
[----:B------:R-:W-:Y:S01]  /*0d60*/  FMUL.FTZ R82, R149, R66 ;  /* 0x0000004295527220 */ /* 0x000fe20000410000 */
[----:B------:R-:W-:Y:S01]  /*0d70*/  SHF.L.U32 R3, R3, 0x10, RZ ;  /* 0x0000001003037819 */ /* 0x000fe200000006ff */
[----:B------:R-:W-:Y:S01]  /*0d80*/  FMUL.FTZ R67, R149, R164 ;  /* 0x000000a495437220 */ /* 0x000fe20000410000 */
[----:B------:R-:W-:Y:S01]  /*0d90*/  FADD.FTZ R130, R81, R130 ;  /* 0x0000008251827221 */ /* 0x000fe20000010000 */
[-C--:B------:R-:W-:Y:S01]  /*0da0*/  FFMA.FTZ R107, R68, R81.reuse, R107 ;  /* 0x00000051446b7223 */ /* 0x080fe2000001006b */
[----:B------:R-:W-:Y:S01]  /*0db0*/  FMUL.FTZ R81, R18, R81 ;  /* 0x0000005112517220 */ /* 0x000fe20000410000 */
[----:B------:R-:W-:Y:S01]  /*0dc0*/  FADD.FTZ R60, R155, R60 ;  /* 0x0000003c9b3c7221 */ /* 0x000fe20000010000 */
[C---:B------:R-:W-:Y:S01]  /*0dd0*/  PRMT R73, R90.reuse, 0x7632, R73 ;  /* 0x000076325a497816 */ /* 0x040fe20000000049 */
[----:B------:R-:W-:Y:S01]  /*0de0*/  FADD.FTZ R124, R87, R124 ;  /* 0x0000007c577c7221 */ /* 0x000fe20000010000 */
[----:B------:R-:W-:Y:S01]  /*0df0*/  SHF.L.U32 R80, R90, 0x10, RZ ;  /* 0x000000105a507819 */ /* 0x000fe200000006ff */
[----:B------:R-:W-:Y:S01]  /*0e00*/  FFMA.FTZ R111, R82, R87, R111 ;  /* 0x00000057526f7223 */ /* 0x000fe2000001006f */
[C---:B------:R-:W-:Y:S01]  /*0e10*/  FMUL.FTZ R66, R149.reuse, R160 ;  /* 0x000000a095427220 */ /* 0x040fe20000410000 */
[----:B------:R-:W-:Y:S01]  /*0e20*/  FMUL.FTZ R87, R149, R72 ;  /* 0x0000004895577220 */ /* 0x000fe20000410000 */
[-C--:B------:R-:W-:Y:S01]  /*0e30*/  FFMA.FTZ R132, R67, R3.reuse, R132 ;  /* 0x0000000343847223 */ /* 0x080fe20000010084 */
[----:B------:R-:W-:Y:S01]  /*0e40*/  FADD.FTZ R122, R3, R122 ;  /* 0x0000007a037a7221 */ /* 0x000fe20000010000 */
[----:B------:R-:W-:Y:S01]  /*0e50*/  FMUL.FTZ R160, R19, R3 ;  /* 0x0000000313a07220 */ /* 0x000fe20000410000 */
[----:B------:R-:W-:Y:S01]  /*0e60*/  FADD.FTZ R3, R81, R60 ;  /* 0x0000003c51037221 */ /* 0x000fe20000010000 */
[----:B------:R-:W-:Y:S01]  /*0e70*/  SHF.L.U32 R161, R73, 0x10, RZ ;  /* 0x0000001049a17819 */ /* 0x000fe200000006ff */
[----:B------:R-:W-:Y:S01]  /*0e80*/  FADD.FTZ R121, R80, R121 ;  /* 0x0000007950797221 */ /* 0x000fe20000010000 */
[----:B------:R-:W-:Y:S01]  /*0e90*/  FFMA.FTZ R106, R87, R80, R106 ;  /* 0x00000050576a7223 */ /* 0x000fe2000001006a */
[----:B------:R-:W-:Y:S01]  /*0ea0*/  FMUL.FTZ R90, R149, R166 ;  /* 0x000000a6955a7220 */ /* 0x000fe20000410000 */
[----:B------:R-:W-:Y:S01]  /*0eb0*/  FMUL.FTZ R80, R12, R80 ;  /* 0x000000500c507220 */ /* 0x000fe20000410000 */
[----:B------:R-:W-:Y:S01]  /*0ec0*/  FADD.FTZ R3, R160, R3 ;  /* 0x00000003a0037221 */ /* 0x000fe20000010000 */
[C---:B------:R-:W-:Y:S01]  /*0ed0*/  PRMT R75, R91.reuse, 0x7632, R75 ;  /* 0x000076325b4b7816 */ /* 0x040fe2000000004b */
[----:B------:R-:W-:Y:S01]  /*0ee0*/  FFMA.FTZ R135, R66, R2, R135 ;  /* 0x0000000242877223 */ /* 0x000fe20000010087 */
[----:B------:R-:W-:Y:S01]  /*0ef0*/  SHF.L.U32 R88, R91, 0x10, RZ ;  /* 0x000000105b587819 */ /* 0x000fe200000006ff */
[----:B------:R-:W-:Y:S01]  /*0f00*/  FMUL.FTZ R91, R149, R74 ;  /* 0x0000004a955b7220 */ /* 0x000fe20000410000 */
[----:B------:R-:W-:Y:S01]  /*0f10*/  FADD.FTZ R123, R2, R123 ;  /* 0x0000007b027b7221 */ /* 0x000fe20000010000 */
[----:B------:R-:W-:Y:S01]  /*0f20*/  FADD.FTZ R120, R161, R120 ;  /* 0x00000078a1787221 */ /* 0x000fe20000010000 */
[-C--:B------:R-:W-:Y:S01]  /*0f30*/  FFMA.FTZ R105, R90, R161.reuse, R105 ;  /* 0x000000a15a697223 */ /* 0x080fe20000010069 */
[----:B------:R-:W-:Y:S01]  /*0f40*/  FMUL.FTZ R161, R13, R161 ;  /* 0x000000a10da17220 */ /* 0x000fe20000410000 */
[----:B------:R-:W-:Y:S01]  /*0f50*/  FADD.FTZ R2, R80, R3 ;  /* 0x0000000350027221 */ /* 0x000fe20000010000 */
[----:B------:R-:W-:Y:S01]  /*0f60*/  PRMT R86, R92, 0x7632, R86 ;  /* 0x000076325c567816 */ /* 0x000fe20000000056 */
[----:B------:R-:W-:Y:S01]  /*0f70*/  FADD.FTZ R119, R88, R119 ;  /* 0x0000007758777221 */ /* 0x000fe20000010000 */
[----:B------:R-:W-:Y:S01]  /*0f80*/  SHF.L.U32 R153, R92, 0x10, RZ ;  /* 0x000000105c997819 */ /* 0x000fe200000006ff */
[----:B------:R-:W-:Y:S01]  /*0f90*/  FFMA.FTZ R104, R91, R88, R104 ;  /* 0x000000585b687223 */ /* 0x000fe20000010068 */
[----:B------:R-:W-:Y:S01]  /*0fa0*/  SHF.L.U32 R165, R75, 0x10, RZ ;  /* 0x000000104ba57819 */ /* 0x000fe200000006ff */
[----:B------:R-:W-:Y:S01]  /*0fb0*/  FMUL.FTZ R92, R149, R168 ;  /* 0x000000a8955c7220 */ /* 0x000fe20000410000 */
[----:B------:R-:W-:Y:S01]  /*0fc0*/  FMUL.FTZ R88, R14, R88 ;  /* 0x000000580e587220 */ /* 0x000fe20000410000 */
[----:B------:R-:W-:-:S02]  /*0fd0*/  FADD.FTZ R3, R161, R2 ;  /* 0x00000002a1037221 */ /* 0x000fc40000010000 */
[----:B------:R-:W-:Y:S01]  /*0fe0*/  FADD.FTZ R136, R165, R136 ;  /* 0x00000088a5887221 */ /* 0x000fe20000010000 */
[-C--:B------:R-:W-:Y:S01]  /*0ff0*/  FFMA.FTZ R103, R92, R165.reuse, R103 ;  /* 0x000000a55c677223 */ /* 0x080fe20000010067 */
[----:B------:R-:W-:Y:S01]  /*1000*/  FMUL.FTZ R165, R15, R165 ;  /* 0x000000a50fa57220 */ /* 0x000fe20000410000 */
[----:B------:R-:W-:Y:S01]  /*1010*/  FADD.FTZ R2, R88, R3 ;  /* 0x0000000358027221 */ /* 0x000fe20000010000 */
[----:B------:R-:W-:Y:S01]  /*1020*/  FADD.FTZ R126, R65, R126 ;  /* 0x0000007e417e7221 */ /* 0x000fe20000010000 */
[----:B------:R-:W-:Y:S01]  /*1030*/  FFMA.FTZ R134, R89, R65, R134 ;  /* 0x0000004159867223 */ /* 0x000fe20000010086 */
[----:B------:R-:W-:Y:S01]  /*1040*/  FMUL.FTZ R65, R149, R76 ;  /* 0x0000004c95417220 */ /* 0x000fe20000410000 */
[----:B------:R-:W-:Y:S01]  /*1050*/  SHF.L.U32 R60, R86, 0x10, RZ ;  /* 0x00000010563c7819 */ /* 0x000fe200000006ff */
[-C--:B------:R-:W-:Y:S01]  /*1060*/  FMUL.FTZ R86, R8, R153.reuse ;  /* 0x0000009908567220 */ /* 0x080fe20000410000 */
[----:B------:R-:W-:Y:S01]  /*1070*/  FADD.FTZ R3, R165, R2 ;  /* 0x00000002a5037221 */ /* 0x000fe20000010000 */
[----:B------:R-:W-:Y:S01]  /*1080*/  FADD.FTZ R131, R153, R131 ;  /* 0x0000008399837221 */ /* 0x000fe20000010000 */
[----:B------:R-:W-:Y:S01]  /*1090*/  FFMA.FTZ R102, R65, R153, R102 ;  /* 0x0000009941667223 */ /* 0x000fe20000010066 */
[----:B------:R-:W-:Y:S01]  /*10a0*/  FMUL.FTZ R153, R9, R60 ;  /* 0x0000003c09997220 */ /* 0x000fe20000410000 */
[----:B------:R-:W-:Y:S01]  /*10b0*/  FADD.FTZ R2, R86, R3 ;  /* 0x0000000356027221 */ /* 0x000fe20000010000 */
[----:B------:R-:W-:Y:S01]  /*10c0*/  SHF.L.U32 R158, R157, 0x10, RZ ;  /* 0x000000109d9e7819 */ /* 0x000fe200000006ff */
[C---:B------:R-:W-:Y:S01]  /*10d0*/  FMUL.FTZ R73, R149.reuse, R174 ;  /* 0x000000ae95497220 */ /* 0x040fe20000410000 */
[-C--:B------:R-:W-:Y:S01]  /*10e0*/  FMUL.FTZ R157, R10, R159.reuse ;  /* 0x0000009f0a9d7220 */ /* 0x080fe20000410000 */
[----:B------:R-:W-:Y:S01]  /*10f0*/  FADD.FTZ R2, R2, R153 ;  /* 0x0000009902027221 */ /* 0x000fe20000010000 */
[----:B------:R-:W-:Y:S01]  /*1100*/  FMUL.FTZ R72, R149, R172 ;  /* 0x000000ac95487220 */ /* 0x000fe20000410000 */
[-C--:B------:R-:W-:Y:S01]  /*1110*/  FFMA.FTZ R118, R73, R158.reuse, R118 ;  /* 0x0000009e49767223 */ /* 0x080fe20000010076 */
[----:B------:R-:W-:Y:S01]  /*1120*/  FADD.FTZ R116, R158, R116 ;  /* 0x000000749e747221 */ /* 0x000fe20000010000 */
[----:B------:R-:W-:Y:S01]  /*1130*/  FMUL.FTZ R158, R11, R158 ;  /* 0x0000009e0b9e7220 */ /* 0x000fe20000410000 */
[----:B------:R-:W-:Y:S01]  /*1140*/  FADD.FTZ R3, R2, R157 ;  /* 0x0000009d02037221 */ /* 0x000fe20000010000 */
[----:B------:R-:W-:Y:S01]  /*1150*/  SHF.L.U32 R162, R163, 0x10, RZ ;  /* 0x00000010a3a27819 */ /* 0x000fe200000006ff */
[----:B------:R-:W-:Y:S01]  /*1160*/  FMUL.FTZ R75, R149, R178 ;  /* 0x000000b2954b7220 */ /* 0x000fe20000410000 */
[----:B------:R-:W-:Y:S01]  /*1170*/  FADD.FTZ R100, R159, R100 ;  /* 0x000000649f647221 */ /* 0x000fe20000010000 */
[----:B------:R-:W-:Y:S01]  /*1180*/  FFMA.FTZ R129, R72, R159, R129 ;  /* 0x0000009f48817223 */ /* 0x000fe20000010081 */
        /* <DEDUP_REMOVED lines=9> */
[----:B------:R-:W-:Y:S01]  /*1220*/  FMUL.FTZ R70, R149, R170 ;  /* 0x000000aa95467220 */ /* 0x000fe20000410000 */
[----:B------:R-:W-:Y:S02]  /*1230*/  FMUL.FTZ R163, R7, R169 ;  /* 0x000000a907a37220 */ /* 0x000fe40000410000 */
[----:B------:R-:W-:Y:S01]  /*1240*/  FADD.FTZ R2, R3, R164 ;  /* 0x000000a403027221 */ /* 0x000fe20000010000 */
[----:B------:R-:W-:Y:S01]  /*1250*/  FFMA.FTZ R101, R70, R60, R101 ;  /* 0x0000003c46657223 */ /* 0x000fe20000010065 */
[----:B------:R-:W-:Y:S02]  /*1260*/  FADD.FTZ R117, R60, R117 ;  /* 0x000000753c757221 */ /* 0x000fe40000010000 */
[----:B------:R-:W-:-:S05]  /*1270*/  FADD.FTZ R60, R2, R163 ;  /* 0x000000a3023c7221 */ /* 0x000fca0000010000 */
[----:B------:R-:W0:Y:S01]  /*1280*/  SHFL.DOWN PT, R3, R60, 0x10, 0x1f ;  /* 0x0a001f003c037f89 */ /* 0x000e2200000e0000 */
[----:B------:R-:W-:-:S04]  /*1290*/  FFMA.FTZ R2, R0, R83, RZ ;  /* 0x0000005300027223 */ /* 0x000fc800000100ff */
[----:B------:R-:W-:-:S04]  /*12a0*/  FFMA.FTZ R2, R69, R94, R2 ;  /* 0x0000005e45027223 */ /* 0x000fc80000010002 */
        /* <DEDUP_REMOVED lines=20> */
[----:B------:R-:W-:Y:S01]  /*13f0*/  FFMA.FTZ R2, R74, R159, R3 ;  /* 0x0000009f4a027223 */ /* 0x000fe20000010003 */
[----:B------:R-:W-:-:S03]  /*1400*/  FMUL.FTZ R85, R149, R180 ;  /* 0x000000b495557220 */ /* 0x000fc60000410000 */
[----:B------:R-:W-:Y:S01]  /*1410*/  FFMA.FTZ R2, R75, R162, R2 ;  /* 0x000000a24b027223 */ /* 0x000fe20000010002 */
[----:B------:R-:W-:-:S03]  /*1420*/  FMUL.FTZ R76, R149, R182 ;  /* 0x000000b6954c7220 */ /* 0x000fc60000410000 */
[----:B------:R-:W-:-:S04]  /*1430*/  FFMA.FTZ R3, R85, R164, R2 ;  /* 0x000000a455037223 */ /* 0x000fc80000010002 */
[----:B------:R-:W-:-:S05]  /*1440*/  FFMA.FTZ R3, R76, R163, R3 ;  /* 0x000000a34c037223 */ /* 0x000fca0000010003 */
[----:B------:R-:W0:Y:S04]  /*1450*/  SHFL.DOWN PT, R2, R3, 0x10, 0x1f ;  /* 0x0a001f0003027f89 */ /* 0x000e2800000e0000 */
[----:B------:R-:W1:Y:S01]  /*1460*/  SHFL.DOWN PT, R60, R61, 0x8, 0x1f ;  /* 0x09001f003d3c7f89 */ /* 0x000e6200000e0000 */
[----:B0-----:R-:W-:-:S05]  /*1470*/  FADD.FTZ R2, R3, R2 ;  /* 0x0000000203027221 */ /* 0x001fca0000010000 */
[----:B------:R-:W0:Y:S01]  /*1480*/  SHFL.DOWN PT, R63, R2, 0x8, 0x1f ;  /* 0x09001f00023f7f89 */ /* 0x000e2200000e0000 */
[----:B-1----:R-:W-:Y:S01]  /*1490*/  FADD.FTZ R60, R61, R60 ;  /* 0x0000003c3d3c7221 */ /* 0x002fe20000010000 */
[----:B------:R-:W-:Y:S01]  /*14a0*/  FADD.FTZ R99, R167, R99 ;  /* 0x00000063a7637221 */ /* 0x000fe20000010000 */
[----:B------:R-:W-:-:S03]  /*14b0*/  FFMA.FTZ R97, R74, R167, R97 ;  /* 0x000000a74a617223 */ /* 0x000fc60000010061 */
        /* <DEDUP_REMOVED lines=28> */
.L_x_4162:
[----:B------:R-:W-:Y:S05]  /*1680*/  BSYNC.RECONVERGENT B0 ;  /* 0x0000000000007941 */ /* 0x000fea0003800200 */
.L_x_4161:
        /* <DEDUP_REMOVED lines=47> */
[C---:B-----5:R-:W-:Y:S01]  /*1980*/  FFMA.FTZ R3, R149.reuse, R82, R34 ;  /* 0x0000005295037223 */ /* 0x060fe20000010022 */
[----:B------:R-:W-:Y:S01]  /*1990*/  FFMA.FTZ R61, R149, R156, R35 ;  /* 0x0000009c953d7223 */ /* 0x000fe20000010023 */
[-CC-:B------:R-:W-:Y:S01]  /*19a0*/  FFMA.FTZ R89, R89, R166.reuse, R167.reuse ;  /* 0x000000a659597223 */ /* 0x180fe200000100a7 */
[----:B------:R-:W-:Y:S01]  /*19b0*/  FFMA.FTZ R95, R95, R166, R167 ;  /* 0x000000a65f5f7223 */ /* 0x000fe200000100a7 */
[-C--:B------:R-:W-:Y:S01]  /*19c0*/  FMUL.FTZ R3, R3, R150.reuse ;  /* 0x0000009603037220 */ /* 0x080fe20000410000 */
[----:B------:R-:W-:Y:S01]  /*19d0*/  FMUL.FTZ R2, R61, R150 ;  /* 0x000000963d027220 */ /* 0x000fe20000410000 */
[----:B------:R-:W-:Y:S01]  /*19e0*/  FADD.FTZ R0, R83, -R0 ;  /* 0x8000000053007221 */ /* 0x000fe20000010000 */
[----:B------:R-:W-:Y:S01]  /*19f0*/  FADD.FTZ R94, R94, -R69 ;  /* 0x800000455e5e7221 */ /* 0x000fe20000010000 */
[----:B------:R-:W-:Y:S01]  /*1a00*/  FADD.FTZ R77, R78, -R77 ;  /* 0x8000004d4e4d7221 */ /* 0x000fe20000010000 */
[----:B------:R-:W-:Y:S01]  /*1a10*/  FADD.FTZ R152, R152, -R79 ;  /* 0x8000004f98987221 */ /* 0x000fe20000010000 */
[----:B------:R-:W-:Y:S01]  /*1a20*/  FADD.FTZ R89, R84, -R89 ;  /* 0x8000005954597221 */ /* 0x000fe20000010000 */
[----:B------:R-:W-:Y:S01]  /*1a30*/  FADD.FTZ R154, R154, -R95 ;  /* 0x8000005f9a9a7221 */ /* 0x000fe20000010000 */
[----:B------:R-:W-:Y:S01]  /*1a40*/  F2FP.BF16.F32.PACK_AB R63, R2, R3 ;  /* 0x00000003023f723e */ /* 0x000fe200000010ff */
        /* <DEDUP_REMOVED lines=16> */
.L_x_4164:
        /* <DEDUP_REMOVED lines=36> */
.L_x_4165:
        /* <DEDUP_REMOVED lines=47> */
.L_x_4166:
        /* <DEDUP_REMOVED lines=36> */
.L_x_4167:
        /* <DEDUP_REMOVED lines=44> */
.L_x_4168:
        /* <DEDUP_REMOVED lines=36> */
.L_x_4169:
[----:B------:R-:W0:Y:S01]  /*27c0*/  @P1 LDC.64 R64, c[0x0][0x478] ;  /* 0x00011e00ff401b82 */ /* 0x000e220000000a00 */
[----:B------:R-:W-:-:S04]  /*27d0*/  IMAD.WIDE.U32 R2, R146, 0x10, R2 ;  /* 0x0000001092027825 */ /* 0x000fc800078e0002 */
[----:B0-----:R-:W-:-:S05]  /*27e0*/  @P1 IMAD.WIDE.U32 R64, R146, 0x20, R64 ;  /* 0x0000002092401825 */ /* 0x001fca00078e0040 */
[----:B------:R1:W-:Y:S04]  /*27f0*/  @P1 STG.E.128 desc[UR6][R64.64], R56 ;  /* 0x0000003840001986 */ /* 0x0003e8000c101d06 */
[----:B------:R1:W-:Y:S04]  /*2800*/  @P1 STG.E.128 desc[UR6][R64.64+0x10], R52 ;  /* 0x0000103440001986 */ /* 0x0003e8000c101d06 */
[----:B------:R1:W-:Y:S01]  /*2810*/  STG.E.128 desc[UR6][R2.64], R60 ;  /* 0x0000003c02007986 */ /* 0x0003e2000c101d06 */
[----:B------:R-:W-:Y:S05]  /*2820*/  BRA `(.L_x_4170) ;  /* 0x0000000c00cc7947 */ /* 0x000fea0003800000 */
.L_x_4163:
        /* <DEDUP_REMOVED lines=40> */
.L_x_4171:
        /* <DEDUP_REMOVED lines=36> */
.L_x_4172:
        /* <DEDUP_REMOVED lines=20> */
[----:B0-----:R-:W-:Y:S01]  /*2e30*/  FADD.FTZ R52, R80, -R87 ;  /* 0x8000005750347221 */ /* 0x001fe20000010000 */
        /* <DEDUP_REMOVED lines=24> */
.L_x_4173:
        /* <DEDUP_REMOVED lines=36> */
.L_x_4174:
        /* <DEDUP_REMOVED lines=44> */
.L_x_4175:
        /* <DEDUP_REMOVED lines=36> */
.L_x_4176:
[----:B------:R-:W0:Y:S01]  /*3700*/  @P1 LDC.64 R64, c[0x0][0x478] ;  /* 0x00011e00ff401b82 */ /* 0x000e220000000a00 */
[----:B------:R-:W-:-:S04]  /*3710*/  IMAD.WIDE.U32 R2, R146, 0x10, R2 ;  /* 0x0000001092027825 */ /* 0x000fc800078e0002 */
[----:B0-----:R-:W-:-:S05]  /*3720*/  @P1 IMAD.WIDE.U32 R64, R146, 0x20, R64 ;  /* 0x0000002092401825 */ /* 0x001fca00078e0040 */
[----:B------:R0:W-:Y:S04]  /*3730*/  @P1 STG.E.128 desc[UR6][R64.64], R56 ;  /* 0x0000003840001986 */ /* 0x0001e8000c101d06 */
[----:B------:R0:W-:Y:S04]  /*3740*/  @P1 STG.E.128 desc[UR6][R64.64+0x10], R52 ;  /* 0x0000103440001986 */ /* 0x0001e8000c101d06 */
[----:B------:R0:W-:Y:S02]  /*3750*/  STG.E.128 desc[UR6][R2.64], R60 ;  /* 0x0000003c02007986 */ /* 0x0001e4000c101d06 */
.L_x_4170:
[----:B01----:R-:W0:Y:S01]  /*3760*/  LDC.64 R2, c[0x0][0x380] ;  /* 0x0000e000ff027b82 */ /* 0x003e220000000a00 */
        /* <DEDUP_REMOVED lines=50> */
.L_x_4160:
        /* <DEDUP_REMOVED lines=21> */
.L_x_4178:
        /* <DEDUP_REMOVED lines=10> */
.L_x_10735:


//--------------------- .text._ZN10layer_norm13ln_bwd_kernelINS_13Kernel_traitsIf13__nv_bfloat16fS2_fjLj6144ELj1ELj1ELj8ELj16ENS_18Kernel_traits_baseILj6144EfS2_fS2_fjLj256EEEEELb0ELb0ELb1ELb0EEEvNS_9BwdParamsE --------------------------
	.section	.text._ZN10layer_norm13ln_bwd_kernelINS_13Kernel_traitsIf13__nv_bfloat16fS2_fjLj6144ELj1ELj1ELj8ELj16ENS_18Kernel_traits_baseILj6144EfS2_fS2_fjLj256EEEEELb0ELb0ELb1ELb0EEEvNS_9BwdParamsE,"ax",@progbits
	.align	128
        .global         _ZN10layer_norm13ln_bwd_kernelINS_13Kernel_traitsIf13__nv_bfloat16fS2_fjLj6144ELj1ELj1ELj8ELj16ENS_18Kernel_traits_baseILj6144EfS2_fS2_fjLj256EEEEELb0ELb0ELb1ELb0EEEvNS_9BwdParamsE
        .type           _ZN10layer_norm13ln_bwd_kernelINS_13Kernel_traitsIf13__nv_bfloat16fS2_fjLj6144ELj1ELj1ELj8ELj16ENS_18Kernel_traits_baseILj6144EfS2_fS2_fjLj256EEEEELb0ELb0ELb1ELb0EEEvNS_9BwdParamsE,@function
        .size           _ZN10layer_norm13ln_bwd_kernelINS_13Kernel_traitsIf13__nv_bfloat16fS2_fjLj6144ELj1ELj1ELj8ELj16ENS_18Kernel_traits_baseILj6144EfS2_fS2_fjLj256EEEEELb0ELb0ELb1ELb0EEEvNS_9BwdParamsE,(.L_x_10736 - _ZN10layer_norm13ln_bwd_kernelINS_13Kernel_traitsIf13__nv_bfloat16fS2_fjLj6144ELj1ELj1ELj8ELj16ENS_18Kernel_traits_baseILj6144EfS2_fS2_fjLj256EEEEELb0ELb0ELb1ELb0EEEvNS_9BwdParamsE)
        .other          _ZN10layer_norm13ln_bwd_kernelINS_13Kernel_traitsIf13__nv_bfloat16fS2_fjLj6144ELj1ELj1ELj8ELj16ENS_18Kernel_traits_baseILj6144EfS2_fS2_fjLj256EEEEELb0ELb0ELb1ELb0EEEvNS_9BwdParamsE,@"STO_CUDA_ENTRY STV_DEFAULT"
_ZN10layer_norm13ln_bwd_kernelINS_13Kernel_traitsIf13__nv_bfloat16fS2_fjLj6144ELj1ELj1ELj8ELj16ENS_18Kernel_traits_baseILj6144EfS2_fS2_fjLj256EEEEELb0ELb0ELb1ELb0EEEvNS_9BwdParamsE:
.text._ZN10layer_norm13ln_bwd_kernelINS_13Kernel_traitsIf13__nv_bfloat16fS2_fjLj6144ELj1ELj1ELj8ELj16ENS_18Kernel_traits_baseILj6144EfS2_fS2_fjLj256EEEEELb0ELb0ELb1ELb0EEEvNS_9BwdParamsE:
        /* <DEDUP_REMOVED lines=18> */
[C---:B-1----:R-:W-:Y:S01]  /*0120*/  @P2 IMAD.WIDE.U32 R2, R11.reuse, 0x20, R2 ;  /* 0x000000200b022825 */ /* 0x042fe200078e0002 */
[----:B------:R-:W-:-:S04]  /*0130*/  @P2 LOP3.LUT R11, R11, 0x100, RZ, 0xfc, !PT ;  /* 0x000001000b0b2812 */ /* 0x000fc800078efcff */
[----:B--2---:R-:W5:Y:S01]  /*0140*/  @P2 LDG.E.128 R72, desc[UR10][R2.64] ;  /* 0x0000000a02482981 */ /* 0x004f62000c1e1d00 */
[----:B----4-:R-:W-:-:S03]  /*0150*/  @P4 IMAD.WIDE.U32 R6, R11, 0x20, R4 ;  /* 0x000000200b064825 */ /* 0x010fc600078e0004 */
[----:B------:R0:W5:Y:S01]  /*0160*/  @P2 LDG.E.128 R68, desc[UR10][R2.64+0x10] ;  /* 0x0000100a02442981 */ /* 0x000162000c1e1d00 */
[----:B------:R-:W-:Y:S02]  /*0170*/  @P4 IADD3 R11, PT, PT, R11, 0x100, RZ ;  /* 0x000001000b0b4810 */ /* 0x000fe40007ffe0ff */
[----:B------:R-:W-:Y:S02]  /*0180*/  CS2R R48, SRZ ;  /* 0x0000000000307805 */ /* 0x000fe4000001ff00 */
[----:B------:R-:W-:Y:S01]  /*0190*/  CS2R R50, SRZ ;  /* 0x0000000000327805 */ /* 0x000fe2000001ff00 */
[----:B------:R-:W5:Y:S01]  /*01a0*/  @P4 LDG.E.128 R64, desc[UR10][R6.64] ;  /* 0x0000000a06404981 */ /* 0x000f62000c1e1d00 */
[----:B---3--:R-:W-:-:S03]  /*01b0*/  @P5 IMAD.WIDE.U32 R4, R11, 0x20, R8 ;  /* 0x000000200b045825 */ /* 0x008fc600078e0008 */
[----:B------:R-:W5:Y:S01]  /*01c0*/  @P4 LDG.E.128 R60, desc[UR10][R6.64+0x10] ;  /* 0x0000100a063c4981 */ /* 0x000f62000c1e1d00 */
[----:B0-----:R-:W-:Y:S02]  /*01d0*/  MOV R2, UR4 ;  /* 0x0000000400027c02 */ /* 0x001fe40008000f00 */
[----:B------:R-:W-:Y:S01]  /*01e0*/  CS2R R44, SRZ ;  /* 0x00000000002c7805 */ /* 0x000fe2000001ff00 */
[----:B------:R-:W5:Y:S01]  /*01f0*/  @P5 LDG.E.128 R56, desc[UR10][R4.64] ;  /* 0x0000000a04385981 */ /* 0x000f62000c1e1d00 */
[----:B------:R-:W-:Y:S02]  /*0200*/  ISETP.GE.AND P0, PT, R2, UR5, PT ;  /* 0x0000000502007c0c */ /* 0x000fe4000bf06270 */
[----:B------:R-:W-:Y:S01]  /*0210*/  CS2R R46, SRZ ;  /* 0x00000000002e7805 */ /* 0x000fe2000001ff00 */
[----:B------:R0:W5:Y:S01]  /*0220*/  @P5 LDG.E.128 R52, desc[UR10][R4.64+0x10] ;  /* 0x0000100a04345981 */ /* 0x000162000c1e1d00 */
        /* <DEDUP_REMOVED lines=51> */
.L_x_4249:
        /* <DEDUP_REMOVED lines=51> */
[----:B------:R-:W-:Y:S02]  /*0890*/  IADD3 R126, PT, PT, R126, 0x100, RZ ;  /* 0x000001007e7e7810 */ /* 0x000fe40007ffe0ff */
[----:B------:R-:W-:Y:S01]  /*08a0*/  IADD3 R125, PT, PT, R125, 0x100, RZ ;  /* 0x000001007d7d7810 */ /* 0x000fe20007ffe0ff */
[C---:B--2---:R-:W-:Y:S01]  /*08b0*/  FADD.FTZ R112, -R124.reuse, R112 ;  /* 0x000000707c707221 */ /* 0x044fe20000010100 */
[C---:B------:R-:W-:Y:S01]  /*08c0*/  FADD.FTZ R170, -R124.reuse, R113 ;  /* 0x000000717caa7221 */ /* 0x040fe20000010100 */
[C---:B------:R-:W-:Y:S01]  /*08d0*/  FADD.FTZ R172, -R124.reuse, R115 ;  /* 0x000000737cac7221 */ /* 0x040fe20000010100 */
[----:B---3--:R-:W-:Y:S01]  /*08e0*/  FADD.FTZ R120, -R124, R120 ;  /* 0x000000787c787221 */ /* 0x008fe20000010100 */
[----:B-----5:R-:W-:Y:S01]  /*08f0*/  FMUL.FTZ R3, R147, R112 ;  /* 0x0000007093037220 */ /* 0x020fe20000410000 */
[----:B----4-:R-:W-:-:S02]  /*0900*/  PRMT R113, R116, 0x7632, R113 ;  /* 0x0000763274717816 */ /* 0x010fc40000000071 */
[----:B------:R-:W-:Y:S01]  /*0910*/  SHF.L.U32 R115, R116, 0x10, RZ ;  /* 0x0000001074737819 */ /* 0x000fe200000006ff */
[C---:B------:R-:W-:Y:S01]  /*0920*/  FMUL.FTZ R165, R147.reuse, R120 ;  /* 0x0000007893a57220 */ /* 0x040fe20000410000 */
[----:B------:R-:W-:Y:S01]  /*0930*/  SHF.L.U32 R169, R118, 0x10, RZ ;  /* 0x0000001076a97819 */ /* 0x000fe200000006ff */
[----:B0-----:R-:W-:Y:S01]  /*0940*/  FMUL.FTZ R166, R147, R170 ;  /* 0x000000aa93a67220 */ /* 0x001fe20000410000 */
[----:B------:R-:W-:Y:S01]  /*0950*/  SHF.L.U32 R112, R113, 0x10, RZ ;  /* 0x0000001071707819 */ /* 0x000fe200000006ff */
[----:B------:R-:W-:Y:S01]  /*0960*/  FMUL.FTZ R170, R72, R115 ;  /* 0x0000007348aa7220 */ /* 0x000fe20000410000 */
[----:B------:R-:W-:Y:S01]  /*0970*/  PRMT R116, R117, 0x7632, R116 ;  /* 0x0000763275747816 */ /* 0x000fe20000000074 */
[----:B------:R-:W-:Y:S01]  /*0980*/  FADD.FTZ R20, R20, R169 ;  /* 0x000000a914147221 */ /* 0x000fe20000010000 */
[-C--:B------:R-:W-:Y:S01]  /*0990*/  FFMA.FTZ R44, R165, R169.reuse, R44 ;  /* 0x000000a9a52c7223 */ /* 0x080fe2000001002c */
[----:B------:R-:W-:Y:S01]  /*09a0*/  FMUL.FTZ R174, R68, R169 ;  /* 0x000000a944ae7220 */ /* 0x000fe20000410000 */
        /* <DEDUP_REMOVED lines=9> */
[C---:B------:R-:W-:Y:S01]  /*0a40*/  FMUL.FTZ R168, R147.reuse, R172 ;  /* 0x000000ac93a87220 */ /* 0x040fe20000410000 */
[----:B------:R-:W-:Y:S01]  /*0a50*/  SHF.L.U32 R116, R116, 0x10, RZ ;  /* 0x0000001074747819 */ /* 0x000fe200000006ff */
[----:B------:R-:W-:Y:S01]  /*0a60*/  FADD.FTZ R115, R112, R169 ;  /* 0x000000a970737221 */ /* 0x000fe20000010000 */
[----:B------:R-:W-:Y:S01]  /*0a70*/  FMUL.FTZ R163, R147, R114 ;  /* 0x0000007293a37220 */ /* 0x000fe20000410000 */
[----:B------:R-:W-:Y:S01]  /*0a80*/  FMUL.FTZ R172, R74, R117 ;  /* 0x000000754aac7220 */ /* 0x000fe20000410000 */
[----:B------:R-:W-:Y:S01]  /*0a90*/  FFMA.FTZ R112, R166, R169, R113 ;  /* 0x000000a9a6707223 */ /* 0x000fe20000010071 */
[----:B------:R-:W-:Y:S01]  /*0aa0*/  PRMT R127, R118, 0x7632, R127 ;  /* 0x00007632767f7816 */ /* 0x000fe2000000007f */
        /* <DEDUP_REMOVED lines=13> */
[----:B------:R-:W-:Y:S01]  /*0b80*/  FFMA.FTZ R113, R165, R174, R112 ;  /* 0x000000aea5717223 */ /* 0x000fe20000010070 */
[----:B------:R-:W-:Y:S01]  /*0b90*/  SHF.L.U32 R120, R167, 0x10, RZ ;  /* 0x00000010a7787819 */ /* 0x000fe200000006ff */
        /* <DEDUP_REMOVED lines=21> */
.L_x_4183:
[----:B----4-:R-:W-:Y:S05]  /*0cf0*/  BSYNC.RECONVERGENT B1 ;  /* 0x0000000000017941 */ /* 0x010fea0003800200 */
.L_x_4182:
        /* <DEDUP_REMOVED lines=18> */
[C---:B---3--:R-:W-:Y:S01]  /*0e20*/  FADD.FTZ R136, -R124.reuse, R112 ;  /* 0x000000707c887221 */ /* 0x048fe20000010100 */
[C---:B------:R-:W-:Y:S01]  /*0e30*/  FADD.FTZ R138, -R124.reuse, R113 ;  /* 0x000000717c8a7221 */ /* 0x040fe20000010100 */
[----:B------:R-:W-:Y:S01]  /*0e40*/  FADD.FTZ R114, -R124, R114 ;  /* 0x000000727c727221 */ /* 0x000fe20000010100 */
[----:B----4-:R-:W-:-:S02]  /*0e50*/  PRMT R112, R116, 0x7632, R112 ;  /* 0x0000763274707816 */ /* 0x010fc40000000070 */
[----:B------:R-:W-:Y:S01]  /*0e60*/  SHF.L.U32 R113, R116, 0x10, RZ ;  /* 0x0000001074717819 */ /* 0x000fe200000006ff */
[--C-:B------:R-:W-:Y:S01]  /*0e70*/  FADD.FTZ R140, -R124, R115.reuse ;  /* 0x000000737c8c7221 */ /* 0x100fe20000010100 */
[----:B------:R-:W-:Y:S01]  /*0e80*/  SHF.L.U32 R139, R118, 0x10, RZ ;  /* 0x00000010768b7819 */ /* 0x000fe200000006ff */
[C---:B0----5:R-:W-:Y:S01]  /*0e90*/  FMUL.FTZ R133, R147.reuse, R114 ;  /* 0x0000007293857220 */ /* 0x061fe20000410000 */
[C---:B------:R-:W-:Y:S01]  /*0ea0*/  FMUL.FTZ R131, R147.reuse, R136 ;  /* 0x0000008893837220 */ /* 0x040fe20000410000 */
[----:B------:R-:W-:Y:S01]  /*0eb0*/  SHF.L.U32 R114, R112, 0x10, RZ ;  /* 0x0000001070727819 */ /* 0x000fe200000006ff */
[C---:B------:R-:W-:Y:S01]  /*0ec0*/  FMUL.FTZ R135, R147.reuse, R120 ;  /* 0x0000007893877220 */ /* 0x040fe20000410000 */
        /* <DEDUP_REMOVED lines=15> */
[----:B------:R-:W-:Y:S01]  /*0fc0*/  PRMT R141, R119, 0x7632, R141 ;  /* 0x00007632778d7816 */ /* 0x000fe2000000008d */
        /* <DEDUP_REMOVED lines=40> */
.L_x_4185:
[----:B------:R-:W-:Y:S05]  /*1250*/  BSYNC.RECONVERGENT B1 ;  /* 0x0000000000017941 */ /* 0x000fea0003800200 */
.L_x_4184:
        /* <DEDUP_REMOVED lines=14> */
[C---:B--2---:R-:W-:Y:S01]  /*1340*/  FADD.FTZ R154, -R124.reuse, R113 ;  /* 0x000000717c9a7221 */ /* 0x044fe20000010100 */
[C---:B------:R-:W-:Y:S01]  /*1350*/  FADD.FTZ R114, -R124.reuse, R114 ;  /* 0x000000727c727221 */ /* 0x040fe20000010100 */
[C---:B------:R-:W-:Y:S01]  /*1360*/  FADD.FTZ R156, -R124.reuse, R115 ;  /* 0x000000737c9c7221 */ /* 0x040fe20000010100 */
[C---:B------:R-:W-:Y:S01]  /*1370*/  FADD.FTZ R112, -R124.reuse, R112 ;  /* 0x000000707c707221 */ /* 0x040fe20000010100 */
[C-C-:B---3--:R-:W-:Y:S01]  /*1380*/  FADD.FTZ R126, -R124.reuse, R116.reuse ;  /* 0x000000747c7e7221 */ /* 0x148fe20000010100 */
[C---:B-----5:R-:W-:Y:S01]  /*1390*/  FMUL.FTZ R155, R147.reuse, R114 ;  /* 0x00000072939b7220 */ /* 0x060fe20000410000 */
[C---:B------:R-:W-:Y:S01]  /*13a0*/  FMUL.FTZ R154, R147.reuse, R154 ;  /* 0x0000009a939a7220 */ /* 0x040fe20000410000 */
[C---:B------:R-:W-:Y:S01]  /*13b0*/  FMUL.FTZ R153, R147.reuse, R112 ;  /* 0x0000007093997220 */ /* 0x040fe20000410000 */
[----:B------:R-:W-:Y:S01]  /*13c0*/  FADD.FTZ R158, -R124, R117 ;  /* 0x000000757c9e7221 */ /* 0x000fe20000010100 */
[----:B----4-:R-:W-:Y:S01]  /*13d0*/  PRMT R113, R120, 0x7632, R113 ;  /* 0x0000763278717816 */ /* 0x010fe20000000071 */
        /* <DEDUP_REMOVED lines=17> */
[C---:B------:R-:W-:Y:S01]  /*14f0*/  PRMT R117, R122.reuse, 0x7632, R117 ;  /* 0x000076327a757816 */ /* 0x040fe20000000075 */
[----:B0-----:R-:W-:Y:S01]  /*1500*/  FMUL.FTZ R148, R59, R116 ;  /* 0x000000743b947220 */ /* 0x001fe20000410000 */
        /* <DEDUP_REMOVED lines=9> */
[-C--:B------:R-:W-:Y:S01]  /*15a0*/  FFMA.FTZ R29, R158, R150.reuse, R29 ;  /* 0x000000969e1d7223 */ /* 0x080fe2000001001d */
[----:B------:R-:W-:Y:S01]  /*15b0*/  SHF.L.U32 R123, R123, 0x10, RZ ;  /* 0x000000107b7b7819 */ /* 0x000fe200000006ff */
[----:B------:R-:W-:Y:S01]  /*15c0*/  FADD.FTZ R5, R5, R150 ;  /* 0x0000009605057221 */ /* 0x000fe20000010000 */
[----:B------:R-:W-:Y:S01]  /*15d0*/  FADD.FTZ R118, -R124, R118 ;  /* 0x000000767c767221 */ /* 0x000fe20000010100 */
[----:B------:R-:W-:Y:S01]  /*15e0*/  FMUL.FTZ R150, R53, R150 ;  /* 0x0000009635967220 */ /* 0x000fe20000410000 */
[----:B------:R-:W-:Y:S01]  /*15f0*/  FADD.FTZ R115, R115, R164 ;  /* 0x000000a473737221 */ /* 0x000fe20000010000 */
[----:B------:R-:W-:Y:S01]  /*1600*/  FFMA.FTZ R113, R157, R164, R112 ;  /* 0x000000a49d717223 */ /* 0x000fe20000010070 */
[----:B------:R-:W-:Y:S01]  /*1610*/  FFMA.FTZ R33, R154, R114, R33 ;  /* 0x000000729a217223 */ /* 0x000fe20000010021 */
[----:B------:R-:W-:Y:S01]  /*1620*/  FADD.FTZ R9, R9, R114 ;  /* 0x0000007209097221 */ /* 0x000fe20000010000 */
        /* <DEDUP_REMOVED lines=22> */
.L_x_4181:
        /* <DEDUP_REMOVED lines=27> */
.L_x_4186:
[----:B----4-:R-:W-:Y:S05]  /*1940*/  BSYNC.RECONVERGENT B0 ;  /* 0x0000000000007941 */ /* 0x010fea0003800200 */
.L_x_4180:
        /* <DEDUP_REMOVED lines=31> */
.L_x_4188:
[----:B------:R-:W-:Y:S05]  /*1b40*/  BSYNC.RECONVERGENT B0 ;  /* 0x0000000000007941 */ /* 0x000fea0003800200 */
.L_x_4187:
[----:B------:R-:W1:Y:S08]  /*1b50*/  S2UR UR5, SR_CgaCtaId ;  /* 0x00000000000579c3 */ /* 0x000e700000008800 */
[----:B------:R-:W-:Y:S01]  /*1b60*/  BAR.SYNC.DEFER_BLOCKING 0x0 ;  /* 0x0000000000007b1d */ /* 0x000fe20000010000 */
[----:B-----5:R-:W-:Y:S02]  /*1b70*/  ISETP.GE.AND P3, PT, R177, 0x1, PT ;  /* 0x00000001b100780c */ /* 0x020fe40003f66270 */
[----:B------:R-:W-:-:S02]  /*1b80*/  ISETP.GE.U32.AND P2, PT, R0, 0x100, PT ;  /* 0x000001000000780c */ /* 0x000fc40003f46070 */
[----:B------:R-:W-:Y:S01]  /*1b90*/  ISETP.NE.AND P0, PT, RZ, UR9, PT ;  /* 0x00000009ff007c0c */ /* 0x000fe2000bf05270 */
        /* <DEDUP_REMOVED lines=58> */
.L_x_4193:
        /* <DEDUP_REMOVED lines=9> */
.L_x_4194:
        /* <DEDUP_REMOVED lines=9> */
.L_x_4195:
        /* <DEDUP_REMOVED lines=9> */
.L_x_4196:
        /* <DEDUP_REMOVED lines=9> */
.L_x_4197:
        /* <DEDUP_REMOVED lines=9> */
.L_x_4198:
        /* <DEDUP_REMOVED lines=9> */
.L_x_4199:
        /* <DEDUP_REMOVED lines=10> */
.L_x_4192:
        /* <DEDUP_REMOVED lines=42> */
.L_x_4201:
        /* <DEDUP_REMOVED lines=9> */
.L_x_4202:
        /* <DEDUP_REMOVED lines=9> */
.L_x_4203:
        /* <DEDUP_REMOVED lines=9> */
.L_x_4204:
        /* <DEDUP_REMOVED lines=9> */
.L_x_4205:
        /* <DEDUP_REMOVED lines=9> */
.L_x_4206:
        /* <DEDUP_REMOVED lines=9> */
.L_x_4207:
[----:B------:R-:W-:Y:S05]  /*2940*/  @!P3 BRA `(.L_x_4200) ;  /* 0x00000008002cb947 */ /* 0x000fea0003800000 */
[----:B------:R-:W-:-:S05]  /*2950*/  FMUL.FTZ R115, R111, UR15 ;  /* 0x0000000f6f737c20 */ /* 0x000fca0008410000 */
[----:B------:R-:W-:-:S04]  /*2960*/  F2FP.BF16.F32.PACK_AB R115, RZ, R115 ;  /* 0x00000073ff73723e */ /* 0x000fc800000010ff */
[----:B------:R-:W-:Y:S01]  /*2970*/  PRMT R103, R103, 0x5410, R115 ;  /* 0x0000541067677816 */ /* 0x000fe20000000073 */
[----:B------:R-:W-:Y:S06]  /*2980*/  BRA `(.L_x_4200) ;  /* 0x00000008001c7947 */ /* 0x000fec0003800000 */
.L_x_4191:
        /* <DEDUP_REMOVED lines=70> */
.L_x_4208:
        /* <DEDUP_REMOVED lines=21> */
[----:B------:R-:W-:Y:S01]  /*2f40*/  @P1 FFMA.FTZ R124, R178, R114, R113 ;  /* 0x00000072b27c1223 */ /* 0x000fe20000010071 */
[----:B------:R-:W-:Y:S01]  /*2f50*/  @P1 FADD.FTZ R123, R174, -R123 ;  /* 0x8000007bae7b1221 */ /* 0x000fe20000010000 */
[----:B------:R-:W-:Y:S01]  /*2f60*/  @P1 FADD.FTZ R118, R171, -R118 ;  /* 0x80000076ab761221 */ /* 0x000fe20000010000 */
[----:B------:R-:W3:Y:S01]  /*2f70*/  @P3 LDC R119, c[0x0][0x40c] ;  /* 0x00010300ff773b82 */ /* 0x000ee20000000800 */
[----:B0-----:R-:W-:Y:S01]  /*2f80*/  @P3 FMUL.FTZ R106, R121, R106 ;  /* 0x0000006a796a3220 */ /* 0x001fe20000410000 */
[----:B------:R-:W-:Y:S01]  /*2f90*/  @P1 FADD.FTZ R124, R173, -R124 ;  /* 0x8000007cad7c1221 */ /* 0x000fe20000010000 */
[----:B------:R-:W-:Y:S01]  /*2fa0*/  MOV R107, R79 ;  /* 0x0000004f006b7202 */ /* 0x000fe20000000f00 */
[----:B------:R-:W-:-:S02]  /*2fb0*/  @P1 FFMA.FTZ R107, R147, R118, R79 ;  /* 0x00000076936b1223 */ /* 0x000fc4000001004f */
[----:B------:R-:W-:Y:S02]  /*2fc0*/  @P3 F2FP.BF16.F32.PACK_AB R122, RZ, R106 ;  /* 0x0000006aff7a323e */ /* 0x000fe400000010ff */
        /* <DEDUP_REMOVED lines=35> */
.L_x_4200:
        /* <DEDUP_REMOVED lines=11> */
.L_x_4190:
[----:B------:R-:W-:Y:S05]  /*32b0*/  BSYNC.RECONVERGENT B0 ;  /* 0x0000000000007941 */ /* 0x000fea0003800200 */
.L_x_4189:
        /* <DEDUP_REMOVED lines=76> */
.L_x_4212:
        /* <DEDUP_REMOVED lines=65> */
.L_x_4211:
        /* <DEDUP_REMOVED lines=46> */
.L_x_4215:
        /* <DEDUP_REMOVED lines=9> */
.L_x_4216:
        /* <DEDUP_REMOVED lines=9> */
.L_x_4217:
        /* <DEDUP_REMOVED lines=9> */
.L_x_4218:
        /* <DEDUP_REMOVED lines=9> */
.L_x_4219:
        /* <DEDUP_REMOVED lines=9> */
.L_x_4220:
        /* <DEDUP_REMOVED lines=9> */
.L_x_4221:
[----:B------:R-:W-:Y:S01]  /*41d0*/  MOV R104, R115 ;  /* 0x0000007300687202 */ /* 0x000fe20000000f00 */
[----:B------:R-:W-:Y:S06]  /*41e0*/  @!P3 BRA `(.L_x_4213) ;  /* 0x000000040034b947 */ /* 0x000fec0003800000 */
[----:B------:R-:W-:Y:S01]  /*41f0*/  FMUL.FTZ R116, R111, UR15 ;  /* 0x0000000f6f747c20 */ /* 0x000fe20008410000 */
[----:B------:R-:W-:-:S04]  /*4200*/  MOV R104, R115 ;  /* 0x0000007300687202 */ /* 0x000fc80000000f00 */
[----:B------:R-:W-:-:S04]  /*4210*/  F2FP.BF16.F32.PACK_AB R116, RZ, R116 ;  /* 0x00000074ff74723e */ /* 0x000fc800000010ff */
[----:B------:R-:W-:Y:S01]  /*4220*/  PRMT R103, R103, 0x5410, R116 ;  /* 0x0000541067677816 */ /* 0x000fe20000000074 */
[----:B------:R-:W-:Y:S06]  /*4230*/  BRA `(.L_x_4213) ;  /* 0x0000000400207947 */ /* 0x000fec0003800000 */
.L_x_4214:
        /* <DEDUP_REMOVED lines=9> */
.L_x_4222:
        /* <DEDUP_REMOVED lines=9> */
.L_x_4223:
        /* <DEDUP_REMOVED lines=9> */
.L_x_4224:
        /* <DEDUP_REMOVED lines=9> */
.L_x_4225:
        /* <DEDUP_REMOVED lines=9> */
.L_x_4226:
        /* <DEDUP_REMOVED lines=9> */
.L_x_4227:
        /* <DEDUP_REMOVED lines=9> */
.L_x_4228:
        /* <DEDUP_REMOVED lines=9> */
.L_x_4213:
        /* <DEDUP_REMOVED lines=9> */
.L_x_4210:
[----:B------:R-:W-:Y:S05]  /*4750*/  BSYNC.RECONVERGENT B0 ;  /* 0x0000000000007941 */ /* 0x000fea0003800200 */
.L_x_4209:
        /* <DEDUP_REMOVED lines=24> */
[-C--:B------:R-:W-:Y:S01]  /*48e0*/  @P1 FFMA.FTZ R115, R156, R114.reuse, R113 ;  /* 0x000000729c731223 */ /* 0x080fe20000010071 */
[----:B------:R-:W-:Y:S01]  /*48f0*/  @P1 FADD.FTZ R109, R162, -R109 ;  /* 0x8000006da26d1221 */ /* 0x000fe20000010000 */
[----:B------:R-:W2:Y:S01]  /*4900*/  @P3 LDC R121, c[0x0][0x40c] ;  /* 0x00010300ff793b82 */ /* 0x000ea20000000800 */
[-CC-:B------:R-:W-:Y:S01]  /*4910*/  @P1 FFMA.FTZ R119, R158, R114.reuse, R113.reuse ;  /* 0x000000729e771223 */ /* 0x180fe20000010071 */
        /* <DEDUP_REMOVED lines=8> */
[----:B------:R-:W-:Y:S01]  /*49a0*/  MOV R120, R99 ;  /* 0x0000006300787202 */ /* 0x000fe20000000f00 */
[----:B------:R-:W-:Y:S01]  /*49b0*/  @P1 FFMA.FTZ R120, R147, R110, R99 ;  /* 0x0000006e93781223 */ /* 0x000fe20000010063 */
[----:B------:R-:W-:-:S02]  /*49c0*/  MOV R109, R97 ;  /* 0x00000061006d7202 */ /* 0x000fc40000000f00 */
[----:B------:R-:W-:Y:S02]  /*49d0*/  @P3 F2FP.BF16.F32.PACK_AB R111, RZ, R107 ;  /* 0x0000006bff6f323e */ /* 0x000fe400000010ff */
[----:B------:R-:W0:Y:S01]  /*49e0*/  @P3 LDC R122, c[0x0][0x40c] ;  /* 0x00010300ff7a3b82 */ /* 0x000e220000000800 */
[----:B-1----:R-:W-:Y:S01]  /*49f0*/  @P3 FMUL.FTZ R108, R105, R116 ;  /* 0x00000074696c3220 */ /* 0x002fe20000410000 */
[----:B------:R-:W-:Y:S01]  /*4a00*/  @P3 PRMT R100, R111, 0x7610, R100 ;  /* 0x000076106f643816 */ /* 0x000fe20000000064 */
[----:B------:R-:W-:Y:S01]  /*4a10*/  @P1 FADD.FTZ R116, R150, -R119 ;  /* 0x8000007796741221 */ /* 0x000fe20000010000 */
[----:B------:R-:W-:Y:S01]  /*4a20*/  MOV R107, R95 ;  /* 0x0000005f006b7202 */ /* 0x000fe20000000f00 */
[C---:B------:R-:W-:Y:S01]  /*4a30*/  @P1 FFMA.FTZ R107, R147.reuse, R114, R95 ;  /* 0x00000072936b1223 */ /* 0x040fe2000001005f */
[----:B------:R-:W-:Y:S01]  /*4a40*/  @P3 F2FP.BF16.F32.PACK_AB R113, RZ, R108 ;  /* 0x0000006cff71323e */ /* 0x000fe200000010ff */
[C---:B------:R-:W-:Y:S01]  /*4a50*/  @P1 FFMA.FTZ R109, R147.reuse, R116, R97 ;  /* 0x00000074936d1223 */ /* 0x040fe20000010061 */
        /* <DEDUP_REMOVED lines=28> */
.L_x_4232:
[----:B0-2---:R-:W0:Y:S01]  /*4c20*/  @P3 LDC R118, c[0x0][0x40c] ;  /* 0x00010300ff763b82 */ /* 0x005e220000000800 */
[-CC-:B------:R-:W-:Y:S01]  /*4c30*/  @P1 FFMA.FTZ R117, R153, R114.reuse, R113.reuse ;  /* 0x0000007299751223 */ /* 0x180fe20000010071 */
[-CC-:B------:R-:W-:Y:S01]  /*4c40*/  @P1 FFMA.FTZ R120, R154, R114.reuse, R113.reuse ;  /* 0x000000729a781223 */ /* 0x180fe20000010071 */
[----:B------:R-:W-:Y:S01]  /*4c50*/  @P1 FFMA.FTZ R123, R156, R114, R113 ;  /* 0x000000729c7b1223 */ /* 0x000fe20000010071 */
[----:B------:R-:W-:Y:S01]  /*4c60*/  MOV R115, R92 ;  /* 0x0000005c00737202 */ /* 0x000fe20000000f00 */
[----:B------:R-:W-:Y:S01]  /*4c70*/  @P1 FADD.FTZ R117, R160, -R117 ;  /* 0x80000075a0751221 */ /* 0x000fe20000010000 */
[----:B------:R-:W-:Y:S01]  /*4c80*/  @P1 FADD.FTZ R120, R161, -R120 ;  /* 0x80000078a1781221 */ /* 0x000fe20000010000 */
[----:B------:R-:W-:Y:S01]  /*4c90*/  MOV R116, R93 ;  /* 0x0000005d00747202 */ /* 0x000fe20000000f00 */
[----:B------:R-:W1:Y:S01]  /*4ca0*/  @P3 LDC R119, c[0x0][0x40c] ;  /* 0x00010300ff773b82 */ /* 0x000e620000000800 */
[C---:B------:R-:W-:Y:S01]  /*4cb0*/  @P1 FFMA.FTZ R115, R147.reuse, R117, R92 ;  /* 0x0000007593731223 */ /* 0x040fe2000001005c */
[----:B------:R-:W-:Y:S01]  /*4cc0*/  @P1 FFMA.FTZ R116, R147, R120, R93 ;  /* 0x0000007893741223 */ /* 0x000fe2000001005d */
[-C--:B------:R-:W-:Y:S01]  /*4cd0*/  @P1 FFMA.FTZ R121, R155, R114.reuse, R113 ;  /* 0x000000729b791223 */ /* 0x080fe20000010071 */
[----:B------:R-:W-:Y:S01]  /*4ce0*/  @P1 FADD.FTZ R120, R148, -R123 ;  /* 0x8000007b94781221 */ /* 0x000fe20000010000 */
[-CC-:B------:R-:W-:Y:S01]  /*4cf0*/  @P1 FFMA.FTZ R123, R157, R114.reuse, R113.reuse ;  /* 0x000000729d7b1223 */ /* 0x180fe20000010071 */
[-C--:B------:R-:W-:Y:S01]  /*4d00*/  @P1 FFMA.FTZ R127, R158, R114.reuse, R113 ;  /* 0x000000729e7f1223 */ /* 0x080fe20000010071 */
        /* <DEDUP_REMOVED lines=50> */
.L_x_4231:
        /* <DEDUP_REMOVED lines=38> */
.L_x_4235:
        /* <DEDUP_REMOVED lines=9> */
.L_x_4236:
        /* <DEDUP_REMOVED lines=9> */
.L_x_4237:
        /* <DEDUP_REMOVED lines=9> */
.L_x_4238:
        /* <DEDUP_REMOVED lines=9> */
.L_x_4239:
        /* <DEDUP_REMOVED lines=9> */
.L_x_4240:
        /* <DEDUP_REMOVED lines=9> */
.L_x_4241:
        /* <DEDUP_REMOVED lines=13> */
.L_x_4234:
        /* <DEDUP_REMOVED lines=16> */
.L_x_4242:
        /* <DEDUP_REMOVED lines=9> */
.L_x_4243:
        /* <DEDUP_REMOVED lines=9> */
.L_x_4244:
        /* <DEDUP_REMOVED lines=9> */
.L_x_4245:
        /* <DEDUP_REMOVED lines=9> */
.L_x_4246:
        /* <DEDUP_REMOVED lines=9> */
.L_x_4247:
        /* <DEDUP_REMOVED lines=9> */
.L_x_4248:
[----:B------:R-:W-:-:S04]  /*5b20*/  @P3 F2FP.BF16.F32.PACK_AB R115, RZ, R115 ;  /* 0x00000073ff73323e */ /* 0x000fc800000010ff */
[----:B------:R-:W-:-:S07]  /*5b30*/  @P3 PRMT R103, R103, 0x5410, R115 ;  /* 0x0000541067673816 */ /* 0x000fce0000000073 */
.L_x_4233:
[----:B------:R-:W0:Y:S08]  /*5b40*/  @P0 LDC.64 R114, c[0x0][0x478] ;  /* 0x00011e00ff720b82 */ /* 0x000e300000000a00 */
[----:B------:R-:W1:Y:S01]  /*5b50*/  @P3 LDC.64 R116, c[0x0][0x468] ;  /* 0x00011a00ff743b82 */ /* 0x000e620000000a00 */
[----:B0-----:R-:W-:-:S05]  /*5b60*/  @P0 IMAD.WIDE.U32 R114, R179, 0x20, R114 ;  /* 0x00000020b3720825 */ /* 0x001fca00078e0072 */
[----:B------:R3:W-:Y:S01]  /*5b70*/  @P0 STG.E.128 desc[UR10][R114.64], R104 ;  /* 0x0000006872000986 */ /* 0x0007e2000c101d0a */
[----:B-1----:R-:W-:-:S03]  /*5b80*/  @P3 IMAD.WIDE.U32 R112, R112, 0x10, R116 ;  /* 0x0000001070703825 */ /* 0x002fc600078e0074 */
[----:B------:R3:W-:Y:S04]  /*5b90*/  @P0 STG.E.128 desc[UR10][R114.64+0x10], R108 ;  /* 0x0000106c72000986 */ /* 0x0007e8000c101d0a */
[----:B------:R3:W-:Y:S02]  /*5ba0*/  @P3 STG.E.128 desc[UR10][R112.64], R100 ;  /* 0x0000006470003986 */ /* 0x0007e4000c101d0a */
.L_x_4230:
[----:B------:R-:W-:Y:S05]  /*5bb0*/  BSYNC.RECONVERGENT B0 ;  /* 0x0000000000007941 */ /* 0x000fea0003800200 */
.L_x_4229:
[----:B---3--:R-:W1:Y:S01]  /*5bc0*/  LDC.64 R112, c[0x0][0x380] ;  /* 0x0000e000ff707b82 */ /* 0x008e620000000a00 */
[----:B------:R-:W-:Y:S01]  /*5bd0*/  UPLOP3.LUT UP1, UPT, UPT, UPT, UP1, 0x40, 0x4 ;  /* 0x000000000004789c */ /* 0x000fe20003f2e810 */
[----:B-1----:R-:W-:-:S04]  /*5be0*/  IADD3 R2, PT, PT, R2, R112, RZ ;  /* 0x0000007002027210 */ /* 0x002fc80007ffe0ff */
[----:B------:R-:W-:-:S13]  /*5bf0*/  ISETP.GE.AND P0, PT, R2, R113, PT ;  /* 0x000000710200720c */ /* 0x000fda0003f06270 */
[----:B------:R-:W-:Y:S05]  /*5c00*/  @!P0 BRA `(.L_x_4249) ;  /* 0xffffffa800548947 */ /* 0x000fea000383ffff */
.L_x_4179:
        /* <DEDUP_REMOVED lines=31> */
.L_x_4250:
        /* <DEDUP_REMOVED lines=16> */
.L_x_10736:


//--------------------- .text._ZN10layer_norm13ln_bwd_kernelINS_13Kernel_traitsIf13__nv_bfloat16fS2_fjLj6144ELj1ELj1ELj8ELj16ENS_18Kernel_traits_baseILj6144EfS2_fS2_fjLj256EEEEELb0ELb0ELb1ELb1EEEvNS_9BwdParamsE --------------------------
	.section	.text._ZN10layer_norm13ln_bwd_kernelINS_13Kernel_traitsIf13__nv_bfloat16fS2_fjLj6144ELj1ELj1ELj8ELj16ENS_18Kernel_traits_baseILj6144EfS2_fS2_fjLj256EEEEELb0ELb0ELb1ELb1EEEvNS_9BwdParamsE,"ax",@progbits
	.align	128
        .global         _ZN10layer_norm13ln_bwd_kernelINS_13Kernel_traitsIf13__nv_bfloat16fS2_fjLj6144ELj1ELj1ELj8ELj16ENS_18Kernel_traits_baseILj6144EfS2_fS2_fjLj256EEEEELb0ELb0ELb1ELb1EEEvNS_9BwdParamsE
        .type           _ZN10layer_norm13ln_bwd_kernelINS_13Kernel_traitsIf13__nv_bfloat16fS2_fjLj6144ELj1ELj1ELj8ELj16ENS_18Kernel_traits_baseILj6144EfS2_fS2_fjLj256EEEEELb0ELb0ELb1ELb1EEEvNS_9BwdParamsE,@function
        .size           _ZN10layer_norm13ln_bwd_kernelINS_13Kernel_traitsIf13__nv_bfloat16fS2_fjLj6144ELj1ELj1ELj8ELj16ENS_18Kernel_traits_baseILj6144EfS2_fS2_fjLj256EEEEELb0ELb0ELb1ELb1EEEvNS_9BwdParamsE,(.L_x_10737 - _ZN10layer_norm13ln_bwd_kernelINS_13Kernel_traitsIf13__nv_bfloat16fS2_fjLj6144ELj1ELj1ELj8ELj16ENS_18Kernel_traits_baseILj6144EfS2_fS2_fjLj256EEEEELb0ELb0ELb1ELb1EEEvNS_9BwdParamsE)
        .other          _ZN10layer_norm13ln_bwd_kernelINS_13Kernel_traitsIf13__nv_bfloat16fS2_fjLj6144ELj1ELj1ELj8ELj16ENS_18Kernel_traits_baseILj6144EfS2_fS2_fjLj256EEEEELb0ELb0ELb1ELb1EEEvNS_9BwdParamsE,@"STO_CUDA_ENTRY STV_DEFAULT"
_ZN10layer_norm13ln_bwd_kernelINS_13Kernel_traitsIf13__nv_bfloat16fS2_fjLj6144ELj1ELj1ELj8ELj16ENS_18Kernel_traits_baseILj6144EfS2_fS2_fjLj256EEEEELb0ELb0ELb1ELb1EEEvNS_9BwdParamsE:
.text._ZN10layer_norm13ln_bwd_kernelINS_13Kernel_traitsIf13__nv_bfloat16fS2_fjLj6144ELj1ELj1ELj8ELj16ENS_18Kernel_traits_baseILj6144EfS2_fS2_fjLj256EEEEELb0ELb0ELb1ELb1EEEvNS_9BwdParamsE:
        /* <DEDUP_REMOVED lines=48> */
.L_x_4310:
        /* <DEDUP_REMOVED lines=24> */
[----:B------:R-:W4:Y:S01]  /*0480*/  LDG.E R3, desc[UR12][R124.64] ;  /* 0x0000000c7c037981 */ /* 0x000f22000c1e1900 */
[-C--:B0-----:R-:W-:Y:S02]  /*0490*/  LEA.HI.SX32 R161, R112, R141.reuse, 0x1d ;  /* 0x0000008d70a17211 */ /* 0x081fe400078feaff */
[----:B------:R-:W-:Y:S02]  /*04a0*/  LEA.HI.SX32 R141, R114, R141, 0x1d ;  /* 0x0000008d728d7211 */ /* 0x000fe400078feaff */
[----:B------:R-:W-:Y:S02]  /*04b0*/  IADD3 R159, PT, PT, R161, 0x100, RZ ;  /* 0x00000100a19f7810 */ /* 0x000fe40007ffe0ff */
[C---:B------:R-:W-:Y:S01]  /*04c0*/  IADD3 R127, PT, PT, R141.reuse, 0x100, RZ ;  /* 0x000001008d7f7810 */ /* 0x040fe20007ffe0ff */
[----:B--2---:R-:W-:Y:S01]  /*04d0*/  IMAD.WIDE.U32 R112, R141, 0x10, R144 ;  /* 0x000000108d707825 */ /* 0x004fe200078e0090 */
[----:B------:R-:W-:-:S03]  /*04e0*/  IADD3 R163, PT, PT, R161, 0x200, RZ ;  /* 0x00000200a1a37810 */ /* 0x000fc60007ffe0ff */
[--C-:B---3--:R-:W-:Y:S01]  /*04f0*/  IMAD.WIDE.U32 R130, R161, 0x20, R154.reuse ;  /* 0x00000020a1827825 */ /* 0x108fe200078e009a */
[----:B------:R-:W-:Y:S01]  /*0500*/  IADD3 R141, PT, PT, R141, 0x200, RZ ;  /* 0x000002008d8d7810 */ /* 0x000fe20007ffe0ff */
        /* <DEDUP_REMOVED lines=9> */
[----:B------:R0:W3:Y:S04]  /*05a0*/  LDG.E.128 R132, desc[UR12][R152.64+0x10] ;  /* 0x0000100c98847981 */ /* 0x0000e8000c1e1d00 */
[----:B------:R-:W3:Y:S04]  /*05b0*/  LDG.E.128 R136, desc[UR12][R154.64] ;  /* 0x0000000c9a887981 */ /* 0x000ee8000c1e1d00 */
[----:B------:R1:W3:Y:S04]  /*05c0*/  LDG.E.128 R140, desc[UR12][R154.64+0x10] ;  /* 0x0000100c9a8c7981 */ /* 0x0002e8000c1e1d00 */
[----:B------:R-:W3:Y:S01]  /*05d0*/  LDG.E.128 R144, desc[UR12][R144.64] ;  /* 0x0000000c90907981 */ /* 0x000ee2000c1e1d00 */
        /* <DEDUP_REMOVED lines=18> */
[----:B------:R-:W-:Y:S01]  /*0700*/  SHF.L.U32 R155, R114, 0x10, RZ ;  /* 0x00000010729b7819 */ /* 0x000fe200000006ff */
[C---:B---3--:R-:W-:Y:S01]  /*0710*/  FADD.FTZ R156, -R3.reuse, R149 ;  /* 0x00000095039c7221 */ /* 0x048fe20000010100 */
[C---:B------:R-:W-:Y:S01]  /*0720*/  FADD.FTZ R158, -R3.reuse, R151 ;  /* 0x00000097039e7221 */ /* 0x040fe20000010100 */
[C---:B------:R-:W-:Y:S01]  /*0730*/  FADD.FTZ R148, -R3.reuse, R148 ;  /* 0x0000009403947221 */ /* 0x040fe20000010100 */
[C---:B------:R-:W-:Y:S01]  /*0740*/  FADD.FTZ R150, -R3.reuse, R150 ;  /* 0x0000009603967221 */ /* 0x040fe20000010100 */
[C---:B------:R-:W-:Y:S01]  /*0750*/  FADD.FTZ R114, -R3.reuse, R117 ;  /* 0x0000007503727221 */ /* 0x040fe20000010100 */
[C---:B------:R-:W-:Y:S01]  /*0760*/  PRMT R149, R112.reuse, 0x7632, R149 ;  /* 0x0000763270957816 */ /* 0x040fe20000000095 */
[C---:B------:R-:W-:Y:S01]  /*0770*/  FADD.FTZ R118, -R3.reuse, R118 ;  /* 0x0000007603767221 */ /* 0x040fe20000010100 */
[----:B------:R-:W-:Y:S01]  /*0780*/  SHF.L.U32 R151, R112, 0x10, RZ ;  /* 0x0000001070977819 */ /* 0x000fe200000006ff */
[C---:B------:R-:W-:Y:S01]  /*0790*/  FADD.FTZ R160, -R3.reuse, R119 ;  /* 0x0000007703a07221 */ /* 0x040fe20000010100 */
[----:B------:R-:W-:Y:S01]  /*07a0*/  FADD.FTZ R166, -R3, R123 ;  /* 0x0000007b03a67221 */ /* 0x000fe20000010100 */
[----:B------:R-:W-:Y:S01]  /*07b0*/  PRMT R157, R115, 0x7632, R157 ;  /* 0x00007632739d7816 */ /* 0x000fe2000000009d */
[C---:B------:R-:W-:Y:S01]  /*07c0*/  FADD.FTZ R116, -R3.reuse, R116 ;  /* 0x0000007403747221 */ /* 0x040fe20000010100 */
        /* <DEDUP_REMOVED lines=22> */
[C---:B-----5:R-:W-:Y:S01]  /*0930*/  FMUL.FTZ R134, R129.reuse, R114 ;  /* 0x0000007281867220 */ /* 0x060fe20000410000 */
[C---:B------:R-:W-:Y:S01]  /*0940*/  FMUL.FTZ R3, R129.reuse, R148 ;  /* 0x0000009481037220 */ /* 0x040fe20000410000 */
[C---:B-1----:R-:W-:Y:S01]  /*0950*/  FMUL.FTZ R131, R129.reuse, R150 ;  /* 0x0000009681837220 */ /* 0x042fe20000410000 */
[----:B------:R-:W-:Y:S01]  /*0960*/  FMUL.FTZ R135, R129, R118 ;  /* 0x0000007681877220 */ /* 0x000fe20000410000 */
[----:B------:R-:W-:Y:S01]  /*0970*/  SHF.L.U32 R114, R149, 0x10, RZ ;  /* 0x0000001095727819 */ /* 0x000fe200000006ff */
[-C--:B------:R-:W-:Y:S01]  /*0980*/  FMUL.FTZ R138, R48, R151.reuse ;  /* 0x00000097308a7220 */ /* 0x080fe20000410000 */
[C---:B------:R-:W-:Y:S01]  /*0990*/  FMUL.FTZ R133, R129.reuse, R116 ;  /* 0x0000007481857220 */ /* 0x040fe20000410000 */
[C---:B------:R-:W-:Y:S01]  /*09a0*/  PRMT R165, R144.reuse, 0x7632, R165 ;  /* 0x0000763290a57816 */ /* 0x040fe200000000a5 */
[C---:B------:R-:W-:Y:S01]  /*09b0*/  FMUL.FTZ R130, R129.reuse, R156 ;  /* 0x0000009c81827220 */ /* 0x040fe20000410000 */
[----:B------:R-:W-:Y:S01]  /*09c0*/  SHF.L.U32 R167, R144, 0x10, RZ ;  /* 0x0000001090a77819 */ /* 0x000fe200000006ff */
[----:B------:R-:W-:Y:S01]  /*09d0*/  FMUL.FTZ R132, R129, R158 ;  /* 0x0000009e81847220 */ /* 0x000fe20000410000 */
[----:B------:R-:W-:Y:S01]  /*09e0*/  SHF.L.U32 R116, R152, 0x10, RZ ;  /* 0x0000001098747819 */ /* 0x000fe200000006ff */
[----:B------:R-:W-:Y:S01]  /*09f0*/  FFMA.FTZ R52, R3, R151, R52 ;  /* 0x0000009703347223 */ /* 0x000fe20000010034 */
[----:B------:R-:W-:Y:S01]  /*0a00*/  FADD.FTZ R96, R96, R151 ;  /* 0x0000009760607221 */ /* 0x000fe20000010000 */
[-C--:B------:R-:W-:Y:S01]  /*0a10*/  FFMA.FTZ R54, R131, R153.reuse, R54 ;  /* 0x0000009983367223 */ /* 0x080fe20000010036 */
[----:B------:R-:W-:Y:S01]  /*0a20*/  FADD.FTZ R98, R98, R153 ;  /* 0x0000009962627221 */ /* 0x000fe20000010000 */
[----:B------:R-:W-:Y:S01]  /*0a30*/  FMUL.FTZ R140, R50, R153 ;  /* 0x00000099328c7220 */ /* 0x000fe20000410000 */
[----:B------:R-:W-:Y:S01]  /*0a40*/  FADD.FTZ R94, R94, R115 ;  /* 0x000000735e5e7221 */ /* 0x000fe20000010000 */
[-C--:B------:R-:W-:Y:S01]  /*0a50*/  FFMA.FTZ R58, R135, R115.reuse, R58 ;  /* 0x00000073873a7223 */ /* 0x080fe2000001003a */
[----:B------:R-:W-:Y:S01]  /*0a60*/  FMUL.FTZ R144, R46, R115 ;  /* 0x000000732e907220 */ /* 0x000fe20000410000 */
[----:B------:R-:W-:Y:S01]  /*0a70*/  FMUL.FTZ R151, R129, R124 ;  /* 0x0000007c81977220 */ /* 0x000fe20000410000 */
[----:B------:R-:W-:Y:S01]  /*0a80*/  FMUL.FTZ R153, R49, R114 ;  /* 0x0000007231997220 */ /* 0x000fe20000410000 */
[----:B------:R-:W-:Y:S01]  /*0a90*/  FFMA.FTZ R115, R3, R138, RZ ;  /* 0x0000008a03737223 */ /* 0x000fe200000100ff */
[----:B------:R-:W-:Y:S01]  /*0aa0*/  FADD.FTZ R124, RZ, R138 ;  /* 0x0000008aff7c7221 */ /* 0x000fe20000010000 */
[----:B------:R-:W-:Y:S01]  /*0ab0*/  FADD.FTZ R92, R92, R155 ;  /* 0x0000009b5c5c7221 */ /* 0x000fe20000010000 */
[-C--:B------:R-:W-:Y:S01]  /*0ac0*/  FFMA.FTZ R56, R133, R155.reuse, R56 ;  /* 0x0000009b85387223 */ /* 0x080fe20000010038 */
[----:B------:R-:W-:Y:S01]  /*0ad0*/  FMUL.FTZ R142, R44, R155 ;  /* 0x0000009b2c8e7220 */ /* 0x000fe20000410000 */
[----:B------:R-:W-:Y:S01]  /*0ae0*/  FFMA.FTZ R53, R130, R114, R53 ;  /* 0x0000007282357223 */ /* 0x000fe20000010035 */
[----:B------:R-:W-:Y:S01]  /*0af0*/  FADD.FTZ R97, R97, R114 ;  /* 0x0000007261617221 */ /* 0x000fe20000010000 */
[-C--:B------:R-:W-:Y:S01]  /*0b00*/  FFMA.FTZ R55, R132, R116.reuse, R55 ;  /* 0x0000007484377223 */ /* 0x080fe20000010037 */
[----:B------:R-:W-:Y:S01]  /*0b10*/  FADD.FTZ R99, R99, R116 ;  /* 0x0000007463637221 */ /* 0x000fe20000010000 */
[----:B------:R-:W-:Y:S01]  /*0b20*/  FMUL.FTZ R155, R51, R116 ;  /* 0x00000074339b7220 */ /* 0x000fe20000410000 */
[----:B------:R-:W-:Y:S01]  /*0b30*/  SHF.L.U32 R116, R117, 0x10, RZ ;  /* 0x0000001075747819 */ /* 0x000fe200000006ff */
[----:B------:R-:W-:Y:S01]  /*0b40*/  FFMA.FTZ R114, R130, R153, R115 ;  /* 0x0000009982727223 */ /* 0x000fe20000010073 */
[----:B------:R-:W-:-:S03]  /*0b50*/  FADD.FTZ R117, R153, R124 ;  /* 0x0000007c99757221 */ /* 0x000fc60000010000 */
[----:B------:R-:W-:Y:S01]  /*0b60*/  FFMA.FTZ R115, R131, R140, R114 ;  /* 0x0000008c83737223 */ /* 0x000fe20000010072 */
[----:B------:R-:W-:Y:S01]  /*0b70*/  FADD.FTZ R124, R140, R117 ;  /* 0x000000758c7c7221 */ /* 0x000fe20000010000 */
[----:B------:R-:W-:Y:S02]  /*0b80*/  SHF.L.U32 R118, R154, 0x10, RZ ;  /* 0x000000109a767819 */ /* 0x000fe400000006ff */
[----:B------:R-:W-:Y:S01]  /*0b90*/  FFMA.FTZ R114, R132, R155, R115 ;  /* 0x0000009b84727223 */ /* 0x000fe20000010073 */
[----:B------:R-:W-:Y:S01]  /*0ba0*/  FADD.FTZ R117, R155, R124 ;  /* 0x0000007c9b757221 */ /* 0x000fe20000010000 */
[----:B------:R-:W-:Y:S01]  /*0bb0*/  SHF.L.U32 R120, R157, 0x10, RZ ;  /* 0x000000109d787819 */ /* 0x000fe200000006ff */
        /* <DEDUP_REMOVED lines=9> */
[C---:B------:R-:W-:Y:S01]  /*0c50*/  PRMT R173, R146.reuse, 0x7632, R173 ;  /* 0x0000763292ad7816 */ /* 0x040fe200000000ad */
[C---:B------:R-:W-:Y:S01]  /*0c60*/  FMUL.FTZ R137, R129.reuse, R162 ;  /* 0x000000a281897220 */ /* 0x040fe20000410000 */
[----:B------:R-:W-:Y:S01]  /*0c70*/  SHF.L.U32 R175, R146, 0x10, RZ ;  /* 0x0000001092af7819 */ /* 0x000fe200000006ff */
[----:B------:R-:W-:Y:S01]  /*0c80*/  FMUL.FTZ R146, R129, R164 ;  /* 0x000000a481927220 */ /* 0x000fe20000410000 */
[----:B------:R-:W-:Y:S01]  /*0c90*/  FMUL.FTZ R160, R40, R119 ;  /* 0x0000007728a07220 */ /* 0x000fe20000410000 */
[----:B------:R-:W-:Y:S01]  /*0ca0*/  FFMA.FTZ R114, R136, R159, R115 ;  /* 0x0000009f88727223 */ /* 0x000fe20000010073 */
[----:B------:R-:W-:Y:S01]  /*0cb0*/  FADD.FTZ R117, R159, R124 ;  /* 0x0000007c9f757221 */ /* 0x000fe20000010000 */
[C---:B------:R-:W-:Y:S01]  /*0cc0*/  PRMT R121, R125.reuse, 0x7632, R121 ;  /* 0x000076327d797816 */ /* 0x040fe20000000079 */
[----:B------:R-:W-:Y:S01]  /*0cd0*/  FADD.FTZ R84, R84, R161 ;  /* 0x000000a154547221 */ /* 0x000fe20000010000 */
[----:B------:R-:W-:Y:S01]  /*0ce0*/  SHF.L.U32 R125, R125, 0x10, RZ ;  /* 0x000000107d7d7819 */ /* 0x000fe200000006ff */
[-C--:B------:R-:W-:Y:S01]  /*0cf0*/  FFMA.FTZ R64, R151, R161.reuse, R64 ;  /* 0x000000a197407223 */ /* 0x080fe20000010040 */
[----:B------:R-:W-:Y:S01]  /*0d00*/  FMUL.FTZ R164, R36, R161 ;  /* 0x000000a124a47220 */ /* 0x000fe20000410000 */
[-C--:B------:R-:W-:Y:S01]  /*0d10*/  FFMA.FTZ R61, R146, R116.reuse, R61 ;  /* 0x00000074923d7223 */ /* 0x080fe2000001003d */
[----:B------:R-:W-:Y:S01]  /*0d20*/  FADD.FTZ R89, R89, R116 ;  /* 0x0000007459597221 */ /* 0x000fe20000010000 */
[----:B------:R-:W-:Y:S01]  /*0d30*/  FMUL.FTZ R161, R41, R116 ;  /* 0x0000007429a17220 */ /* 0x000fe20000410000 */
[----:B------:R-:W-:Y:S01]  /*0d40*/  FFMA.FTZ R115, R137, R160, R114 ;  /* 0x000000a089737223 */ /* 0x000fe20000010072 */
[----:B------:R-:W-:Y:S01]  /*0d50*/  FADD.FTZ R116, R160, R117 ;  /* 0x00000075a0747221 */ /* 0x000fe20000010000 */
[----:B------:R-:W-:Y:S01]  /*0d60*/  FADD.FTZ R93, R93, R118 ;  /* 0x000000765d5d7221 */ /* 0x000fe20000010000 */
[----:B------:R-:W-:Y:S01]  /*0d70*/  FFMA.FTZ R57, R134, R118, R57 ;  /* 0x0000007686397223 */ /* 0x000fe20000010039 */
[----:B------:R-:W-:Y:S01]  /*0d80*/  PRMT R163, R127, 0x7632, R163 ;  /* 0x000076327fa37816 */ /* 0x000fe200000000a3 */
        /* <DEDUP_REMOVED lines=15> */
[----:B------:R-:W-:Y:S01]  /*0e80*/  FMUL.FTZ R158, R129, R126 ;  /* 0x0000007e819e7220 */ /* 0x000fe20000410000 */
[----:B------:R-:W-:Y:S01]  /*0e90*/  SHF.L.U32 R127, R127, 0x10, RZ ;  /* 0x000000107f7f7819 */ /* 0x000fe200000006ff */
[----:B------:R-:W-:Y:S01]  /*0ea0*/  FFMA.FTZ R115, R151, R164, R114 ;  /* 0x000000a497737223 */ /* 0x000fe20000010072 */
[----:B------:R-:W-:Y:S01]  /*0eb0*/  SHF.L.U32 R126, R165, 0x10, RZ ;  /* 0x00000010a57e7819 */ /* 0x000fe200000006ff */
[----:B------:R-:W-:Y:S01]  /*0ec0*/  FMUL.FTZ R165, R37, R120 ;  /* 0x0000007825a57220 */ /* 0x000fe20000410000 */
[----:B------:R-:W-:Y:S01]  /*0ed0*/  FADD.FTZ R116, R164, R117 ;  /* 0x00000075a4747221 */ /* 0x000fe20000010000 */
[----:B------:R-:W-:-:S02]  /*0ee0*/  PRMT R177, R147, 0x7632, R177 ;  /* 0x0000763293b17816 */ /* 0x000fc400000000b1 */
[----:B------:R-:W-:Y:S01]  /*0ef0*/  SHF.L.U32 R113, R147, 0x10, RZ ;  /* 0x0000001093717819 */ /* 0x000fe200000006ff */
[C---:B------:R-:W-:Y:S01]  /*0f00*/  FMUL.FTZ R147, R129.reuse, R172 ;  /* 0x000000ac81937220 */ /* 0x040fe20000410000 */
[----:B------:R-:W-:Y:S01]  /*0f10*/  FMUL.FTZ R149, R129, R168 ;  /* 0x000000a881957220 */ /* 0x000fe20000410000 */
[----:B------:R-:W-:Y:S01]  /*0f20*/  FMUL.FTZ R166, R38, R127 ;  /* 0x0000007f26a67220 */ /* 0x000fe20000410000 */
[----:B------:R-:W-:Y:S01]  /*0f30*/  FFMA.FTZ R114, R158, R165, R115 ;  /* 0x000000a59e727223 */ /* 0x000fe20000010073 */
[----:B------:R-:W-:Y:S01]  /*0f40*/  FADD.FTZ R117, R165, R116 ;  /* 0x00000074a5757221 */ /* 0x000fe20000010000 */
[-C--:B------:R-:W-:Y:S01]  /*0f50*/  FFMA.FTZ R68, R147, R167.reuse, R68 ;  /* 0x000000a793447223 */ /* 0x080fe20000010044 */
[----:B------:R-:W-:Y:S01]  /*0f60*/  FADD.FTZ R80, R80, R167 ;  /* 0x000000a750507221 */ /* 0x000fe20000010000 */
[----:B------:R-:W-:Y:S01]  /*0f70*/  FMUL.FTZ R168, R32, R167 ;  /* 0x000000a720a87220 */ /* 0x000fe20000410000 */
[----:B------:R-:W-:Y:S01]  /*0f80*/  FMUL.FTZ R156, R129, R170 ;  /* 0x000000aa819c7220 */ /* 0x000fe20000410000 */
[----:B------:R-:W-:Y:S01]  /*0f90*/  FMUL.FTZ R167, R39, R122 ;  /* 0x0000007a27a77220 */ /* 0x000fe20000410000 */
[----:B------:R-:W-:Y:S01]  /*0fa0*/  FFMA.FTZ R115, R149, R166, R114 ;  /* 0x000000a695737223 */ /* 0x000fe20000010072 */
[----:B------:R-:W-:Y:S01]  /*0fb0*/  FADD.FTZ R114, R166, R117 ;  /* 0x00000075a6727221 */ /* 0x000fe20000010000 */
[----:B------:R-:W-:-:S02]  /*0fc0*/  PRMT R169, R145, 0x7632, R169 ;  /* 0x0000763291a97816 */ /* 0x000fc400000000a9 */
        /* <DEDUP_REMOVED lines=19> */
[C---:B------:R-:W-:Y:S01]  /*1100*/  FMUL.FTZ R143, R129.reuse, R180 ;  /* 0x000000b4818f7220 */ /* 0x040fe20000410000 */
[----:B------:R-:W-:Y:S01]  /*1110*/  FMUL.FTZ R172, R28, R175 ;  /* 0x000000af1cac7220 */ /* 0x000fe20000410000 */
[----:B------:R-:W-:Y:S01]  /*1120*/  FFMA.FTZ R116, R152, R171, R117 ;  /* 0x000000ab98747223 */ /* 0x000fe20000010075 */
[----:B------:R-:W-:Y:S01]  /*1130*/  FADD.FTZ R115, R114, R171 ;  /* 0x000000ab72737221 */ /* 0x000fe20000010000 */
[C---:B------:R-:W-:Y:S01]  /*1140*/  FMUL.FTZ R141, R129.reuse, R184 ;  /* 0x000000b8818d7220 */ /* 0x040fe20000410000 */
        /* <DEDUP_REMOVED lines=9> */
[-C--:B------:R-:W-:Y:S01]  /*11e0*/  FFMA.FTZ R74, R141, R113.reuse, R74 ;  /* 0x000000718d4a7223 */ /* 0x080fe2000001004a */
        /* <DEDUP_REMOVED lines=29> */
.L_x_4252:
        /* <DEDUP_REMOVED lines=20> */
.L_x_4253:
        /* <DEDUP_REMOVED lines=32> */
.L_x_4255:
[----:B------:R-:W-:Y:S05]  /*1700*/  BSYNC.RECONVERGENT B0 ;  /* 0x0000000000007941 */ /* 0x000fea0003800200 */
.L_x_4254:
        /* <DEDUP_REMOVED lines=65> */
.L_x_4258:
        /* <DEDUP_REMOVED lines=9> */
.L_x_4259:
        /* <DEDUP_REMOVED lines=9> */
.L_x_4260:
        /* <DEDUP_REMOVED lines=9> */
.L_x_4261:
        /* <DEDUP_REMOVED lines=9> */
.L_x_4262:
        /* <DEDUP_REMOVED lines=9> */
.L_x_4263:
        /* <DEDUP_REMOVED lines=9> */
.L_x_4264:
        /* <DEDUP_REMOVED lines=10> */
.L_x_4257:
        /* <DEDUP_REMOVED lines=42> */
.L_x_4266:
        /* <DEDUP_REMOVED lines=9> */
.L_x_4267:
        /* <DEDUP_REMOVED lines=9> */
.L_x_4268:
        /* <DEDUP_REMOVED lines=9> */
.L_x_4269:
        /* <DEDUP_REMOVED lines=9> */
.L_x_4270:
        /* <DEDUP_REMOVED lines=9> */
.L_x_4271:
        /* <DEDUP_REMOVED lines=9> */
.L_x_4272:
[----:B------:R-:W-:Y:S05]  /*2520*/  @!P3 BRA `(.L_x_4265) ;  /* 0x00000008002cb947 */ /* 0x000fea0003800000 */
[----:B------:R-:W-:-:S05]  /*2530*/  FMUL.FTZ R116, R111, UR16 ;  /* 0x000000106f747c20 */ /* 0x000fca0008410000 */
[----:B------:R-:W-:-:S04]  /*2540*/  F2FP.BF16.F32.PACK_AB R116, RZ, R116 ;  /* 0x00000074ff74723e */ /* 0x000fc800000010ff */
[----:B------:R-:W-:Y:S01]  /*2550*/  PRMT R103, R103, 0x5410, R116 ;  /* 0x0000541067677816 */ /* 0x000fe20000000074 */
[----:B------:R-:W-:Y:S06]  /*2560*/  BRA `(.L_x_4265) ;  /* 0x00000008001c7947 */ /* 0x000fec0003800000 */
.L_x_4256:
        /* <DEDUP_REMOVED lines=70> */
.L_x_4273:
        /* <DEDUP_REMOVED lines=65> */
.L_x_4265:
        /* <DEDUP_REMOVED lines=77> */
.L_x_4275:
        /* <DEDUP_REMOVED lines=65> */
.L_x_4274:
        /* <DEDUP_REMOVED lines=43> */
.L_x_4278:
        /* <DEDUP_REMOVED lines=9> */
.L_x_4279:
        /* <DEDUP_REMOVED lines=9> */
.L_x_4280:
        /* <DEDUP_REMOVED lines=9> */
.L_x_4281:
        /* <DEDUP_REMOVED lines=9> */
.L_x_4282:
        /* <DEDUP_REMOVED lines=9> */
.L_x_4283:
        /* <DEDUP_REMOVED lines=9> */
.L_x_4284:
[----:B------:R-:W-:Y:S01]  /*3cd0*/  MOV R104, R116 ;  /* 0x0000007400687202 */ /* 0x000fe20000000f00 */
[----:B------:R-:W-:Y:S06]  /*3ce0*/  @!P3 BRA `(.L_x_4276) ;  /* 0x000000040034b947 */ /* 0x000fec0003800000 */
[----:B------:R-:W-:-:S05]  /*3cf0*/  FMUL.FTZ R104, R111, UR16 ;  /* 0x000000106f687c20 */ /* 0x000fca0008410000 */
[----:B------:R-:W-:Y:S02]  /*3d00*/  F2FP.BF16.F32.PACK_AB R117, RZ, R104 ;  /* 0x00000068ff75723e */ /* 0x000fe400000010ff */
[----:B------:R-:W-:Y:S02]  /*3d10*/  MOV R104, R116 ;  /* 0x0000007400687202 */ /* 0x000fe40000000f00 */
[----:B------:R-:W-:Y:S01]  /*3d20*/  PRMT R103, R103, 0x5410, R117 ;  /* 0x0000541067677816 */ /* 0x000fe20000000075 */
[----:B------:R-:W-:Y:S06]  /*3d30*/  BRA `(.L_x_4276) ;  /* 0x0000000400207947 */ /* 0x000fec0003800000 */
.L_x_4277:
        /* <DEDUP_REMOVED lines=9> */
.L_x_4285:
        /* <DEDUP_REMOVED lines=9> */
.L_x_4286:
        /* <DEDUP_REMOVED lines=9> */
.L_x_4287:
        /* <DEDUP_REMOVED lines=9> */
.L_x_4288:
        /* <DEDUP_REMOVED lines=9> */
.L_x_4289:
        /* <DEDUP_REMOVED lines=9> */
.L_x_4290:
        /* <DEDUP_REMOVED lines=9> */
.L_x_4291:
        /* <DEDUP_REMOVED lines=9> */
.L_x_4276:
        /* <DEDUP_REMOVED lines=32> */
[C---:B------:R-:W-:Y:S01]  /*43c0*/  @P2 FFMA.FTZ R119, R129.reuse, R108, R7 ;  /* 0x0000006c81772223 */ /* 0x040fe20000010007 */
[----:B------:R-:W-:Y:S01]  /*43d0*/  MOV R106, R10 ;  /* 0x0000000a006a7202 */ /* 0x000fe20000000f00 */
[----:B------:R-:W-:Y:S01]  /*43e0*/  @P2 FFMA.FTZ R106, R129, R109, R10 ;  /* 0x0000006d816a2223 */ /* 0x000fe2000001000a */
[----:B------:R-:W3:Y:S01]  /*43f0*/  @P3 LDC R123, c[0x0][0x40c] ;  /* 0x00010300ff7b3b82 */ /* 0x000ee20000000800 */
[----:B0-----:R-:W-:Y:S01]  /*4400*/  @P3 FMUL.FTZ R2, R104, R111 ;  /* 0x0000006f68023220 */ /* 0x001fe20000410000 */
[----:B------:R-:W-:Y:S01]  /*4410*/  MOV R108, R4 ;  /* 0x00000004006c7202 */ /* 0x000fe20000000f00 */
[----:B------:R-:W-:Y:S01]  /*4420*/  @P2 FADD.FTZ R116, R171, -R116 ;  /* 0x80000074ab742221 */ /* 0x000fe20000010000 */
[----:B------:R-:W-:Y:S01]  /*4430*/  @P2 FADD.FTZ R118, R173, -R118 ;  /* 0x80000076ad762221 */ /* 0x000fe20000010000 */
[----:B------:R-:W-:Y:S01]  /*4440*/  @P2 FADD.FTZ R115, R174, -R115 ;  /* 0x80000073ae732221 */ /* 0x000fe20000010000 */
[----:B------:R-:W-:Y:S01]  /*4450*/  @P3 F2FP.BF16.F32.PACK_AB R2, RZ, R2 ;  /* 0x00000002ff02323e */ /* 0x000fe200000010ff */
[----:B------:R-:W-:Y:S01]  /*4460*/  @P2 FFMA.FTZ R108, R129, R117, R4 ;  /* 0x00000075816c2223 */ /* 0x000fe20000010004 */
[----:B------:R-:W0:Y:S01]  /*4470*/  @P3 LDC R120, c[0x0][0x40c] ;  /* 0x00010300ff783b82 */ /* 0x000e220000000800 */
[----:B-1----:R-:W-:Y:S01]  /*4480*/  @P3 FMUL.FTZ R107, R105, R110 ;  /* 0x0000006e696b3220 */ /* 0x002fe20000410000 */
[----:B------:R-:W-:-:S02]  /*4490*/  @P3 PRMT R100, R2, 0x7610, R100 ;  /* 0x0000761002643816 */ /* 0x000fc40000000064 */
[----:B------:R-:W-:Y:S01]  /*44a0*/  MOV R109, R5 ;  /* 0x00000005006d7202 */ /* 0x000fe20000000f00 */
[C---:B------:R-:W-:Y:S01]  /*44b0*/  @P2 FFMA.FTZ R109, R129.reuse, R118, R5 ;  /* 0x00000076816d2223 */ /* 0x040fe20000010005 */
[----:B------:R-:W-:Y:S02]  /*44c0*/  @P3 F2FP.BF16.F32.PACK_AB R111, RZ, R107 ;  /* 0x0000006bff6f323e */ /* 0x000fe400000010ff */
[----:B------:R-:W1:Y:S01]  /*44d0*/  @P3 LDC R122, c[0x0][0x40c] ;  /* 0x00010300ff7a3b82 */ /* 0x000e620000000800 */
[----:B------:R-:W-:Y:S01]  /*44e0*/  MOV R107, R11 ;  /* 0x0000000b006b7202 */ /* 0x000fe20000000f00 */
[C---:B------:R-:W-:Y:S01]  /*44f0*/  @P2 FFMA.FTZ R107, R129.reuse, R116, R11 ;  /* 0x00000074816b2223 */ /* 0x040fe2000001000b */
[----:B------:R-:W-:Y:S01]  /*4500*/  MOV R110, R6 ;  /* 0x00000006006e7202 */ /* 0x000fe20000000f00 */
[----:B------:R-:W-:Y:S01]  /*4510*/  @P2 FFMA.FTZ R110, R129, R115, R6 ;  /* 0x00000073816e2223 */ /* 0x000fe20000010006 */
[----:B------:R-:W-:Y:S01]  /*4520*/  @P3 PRMT R100, R100, 0x5410, R111 ;  /* 0x0000541064643816 */ /* 0x000fe2000000006f */
[----:B--2---:R-:W-:-:S02]  /*4530*/  @P3 FMUL.FTZ R114, R106, R121 ;  /* 0x000000796a723220 */ /* 0x004fc40000410000 */
[----:B------:R-:W2:Y:S01]  /*4540*/  @P3 LDC R125, c[0x0][0x40c] ;  /* 0x00010300ff7d3b82 */ /* 0x000ea20000000800 */
[----:B---3--:R-:W-:Y:S02]  /*4550*/  @P3 FMUL.FTZ R111, R108, R123 ;  /* 0x0000007b6c6f3220 */ /* 0x008fe40000410000 */
[----:B------:R-:W-:-:S03]  /*4560*/  @P3 F2FP.BF16.F32.PACK_AB R114, RZ, R114 ;  /* 0x00000072ff72323e */ /* 0x000fc600000010ff */
[----:B------:R-:W-:Y:S01]  /*4570*/  @P3 F2FP.BF16.F32.PACK_AB R111, RZ, R111 ;  /* 0x0000006fff6f323e */ /* 0x000fe200000010ff */
[----:B0-----:R-:W-:Y:S01]  /*4580*/  @P3 FMUL.FTZ R2, R107, R120 ;  /* 0x000000786b023220 */ /* 0x001fe20000410000 */
[----:B------:R-:W-:Y:S02]  /*4590*/  @P3 PRMT R101, R114, 0x7610, R101 ;  /* 0x0000761072653816 */ /* 0x000fe40000000065 */
[----:B------:R-:W-:Y:S02]  /*45a0*/  @P3 PRMT R102, R111, 0x7610, R102 ;  /* 0x000076106f663816 */ /* 0x000fe40000000066 */
[----:B------:R-:W-:Y:S02]  /*45b0*/  @P3 F2FP.BF16.F32.PACK_AB R2, RZ, R2 ;  /* 0x00000002ff02323e */ /* 0x000fe400000010ff */
[----:B------:R-:W-:Y:S01]  /*45c0*/  MOV R111, R119 ;  /* 0x00000077006f7202 */ /* 0x000fe20000000f00 */
        /* <DEDUP_REMOVED lines=12> */
.L_x_4293:
[----:B0-----:R-:W0:Y:S01]  /*4690*/  @P3 LDC R119, c[0x0][0x40c] ;  /* 0x00010300ff773b82 */ /* 0x001e220000000800 */
[--C-:B------:R-:W-:Y:S01]  /*46a0*/  @P2 FFMA.FTZ R117, R147, R114, R115.reuse ;  /* 0x0000007293752223 */ /* 0x100fe20000010073 */
[----:B------:R-:W-:Y:S01]  /*46b0*/  MOV R2, R8 ;  /* 0x0000000800027202 */ /* 0x000fe20000000f00 */
[-C--:B------:R-:W-:Y:S01]  /*46c0*/  @P2 FFMA.FTZ R118, R154, R114.reuse, R115 ;  /* 0x000000729a762223 */ /* 0x080fe20000010073 */
[----:B------:R-:W-:Y:S01]  /*46d0*/  MOV R116, R9 ;  /* 0x0000000900747202 */ /* 0x000fe20000000f00 */
[----:B------:R-:W-:Y:S01]  /*46e0*/  @P2 FADD.FTZ R117, R168, -R117 ;  /* 0x80000075a8752221 */ /* 0x000fe20000010000 */
[-CC-:B------:R-:W-:Y:S01]  /*46f0*/  @P2 FFMA.FTZ R125, R143, R114.reuse, R115.reuse ;  /* 0x000000728f7d2223 */ /* 0x180fe20000010073 */
[----:B------:R-:W-:Y:S01]  /*4700*/  @P2 FADD.FTZ R118, R169, -R118 ;  /* 0x80000076a9762221 */ /* 0x000fe20000010000 */
[----:B------:R-:W1:Y:S01]  /*4710*/  @P3 LDC R121, c[0x0][0x40c] ;  /* 0x00010300ff793b82 */ /* 0x000e620000000800 */
[C---:B------:R-:W-:Y:S01]  /*4720*/  @P2 FFMA.FTZ R2, R129.reuse, R117, R8 ;  /* 0x0000007581022223 */ /* 0x040fe20000010008 */
[----:B------:R-:W-:Y:S01]  /*4730*/  @P2 FFMA.FTZ R120, R152, R114, R115 ;  /* 0x0000007298782223 */ /* 0x000fe20000010073 */
[----:B------:R-:W-:Y:S01]  /*4740*/  @P2 FFMA.FTZ R116, R129, R118, R9 ;  /* 0x0000007681742223 */ /* 0x000fe20000010009 */
[-CC-:B------:R-:W-:Y:S01]  /*4750*/  @P2 FFMA.FTZ R126, R150, R114.reuse, R115.reuse ;  /* 0x00000072967e2223 */ /* 0x180fe20000010073 */
[----:B------:R-:W-:Y:S01]  /*4760*/  @P2 FFMA.FTZ R179, R141, R114, R115 ;  /* 0x000000728db32223 */ /* 0x000fe20000010073 */
[----:B------:R-:W-:Y:S01]  /*4770*/  @P2 FADD.FTZ R125, R172, -R125 ;  /* 0x8000007dac7d2221 */ /* 0x000fe20000010000 */
[----:B------:R-:W-:Y:S01]  /*4780*/  MOV R117, R10 ;  /* 0x0000000a00757202 */ /* 0x000fe20000000f00 */
[----:B------:R-:W2:Y:S01]  /*4790*/  @P3 LDC R122, c[0x0][0x40c] ;  /* 0x00010300ff7a3b82 */ /* 0x000ea20000000800 */
[----:B------:R-:W-:Y:S01]  /*47a0*/  @P2 FADD.FTZ R120, R171, -R120 ;  /* 0x80000078ab782221 */ /* 0x000fe20000010000 */
        /* <DEDUP_REMOVED lines=8> */
[----:B------:R-:W-:-:S04]  /*4830*/  @P2 FFMA.FTZ R119, R145, R114, R115 ;  /* 0x0000007291772223 */ /* 0x000fc80000010073 */
[----:B------:R-:W-:Y:S01]  /*4840*/  @P2 FADD.FTZ R119, R170, -R119 ;  /* 0x80000077aa772221 */ /* 0x000fe20000010000 */
[----:B------:R-:W-:Y:S01]  /*4850*/  @P3 F2FP.BF16.F32.PACK_AB R2, RZ, R2 ;  /* 0x00000002ff02323e */ /* 0x000fe200000010ff */
[----:B------:R-:W0:Y:S01]  /*4860*/  @P3 LDC R123, c[0x0][0x40c] ;  /* 0x00010300ff7b3b82 */ /* 0x000e220000000800 */
[----:B-1----:R-:W-:Y:S01]  /*4870*/  @P3 FMUL.FTZ R116, R116, R121 ;  /* 0x0000007974743220 */ /* 0x002fe20000410000 */
[C---:B------:R-:W-:Y:S01]  /*4880*/  @P2 FFMA.FTZ R117, R129.reuse, R119, R10 ;  /* 0x0000007781752223 */ /* 0x040fe2000001000a */
[----:B------:R-:W-:Y:S01]  /*4890*/  MOV R119, R4 ;  /* 0x0000000400777202 */ /* 0x000fe20000000f00 */
[----:B------:R-:W-:Y:S01]  /*48a0*/  @P2 FFMA.FTZ R119, R129, R125, R4 ;  /* 0x0000007d81772223 */ /* 0x000fe20000010004 */
[----:B------:R-:W-:Y:S02]  /*48b0*/  @P3 PRMT R100, R2, 0x7610, R100 ;  /* 0x0000761002643816 */ /* 0x000fe40000000064 */
[----:B------:R-:W-:Y:S01]  /*48c0*/  @P3 F2FP.BF16.F32.PACK_AB R116, RZ, R116 ;  /* 0x00000074ff74323e */ /* 0x000fe200000010ff */
[----:B------:R-:W1:Y:S01]  /*48d0*/  @P3 LDC R127, c[0x0][0x40c] ;  /* 0x00010300ff7f3b82 */ /* 0x000e620000000800 */
[----:B------:R-:W-:Y:S01]  /*48e0*/  MOV R121, R6 ;  /* 0x0000000600797202 */ /* 0x000fe20000000f00 */
[----:B--2---:R-:W-:Y:S01]  /*48f0*/  @P3 FMUL.FTZ R2, R117, R122 ;  /* 0x0000007a75023220 */ /* 0x004fe20000410000 */
[----:B------:R-:W-:Y:S01]  /*4900*/  @P2 FFMA.FTZ R121, R129, R179, R6 ;  /* 0x000000b381792223 */ /* 0x000fe20000010006 */
[----:B------:R-:W-:-:S03]  /*4910*/  @P3 PRMT R100, R100, 0x5410, R116 ;  /* 0x0000541064643816 */ /* 0x000fc60000000074 */
[----:B------:R-:W-:Y:S01]  /*4920*/  @P3 F2FP.BF16.F32.PACK_AB R2, RZ, R2 ;  /* 0x00000002ff02323e */ /* 0x000fe200000010ff */
[----:B------:R-:W2:Y:S01]  /*4930*/  @P3 LDC R128, c[0x0][0x40c] ;  /* 0x00010300ff803b82 */ /* 0x000ea20000000800 */
[----:B---3--:R-:W-:Y:S02]  /*4940*/  @P3 FMUL.FTZ R117, R119, R124 ;  /* 0x0000007c77753220 */ /* 0x008fe40000410000 */
[----:B------:R-:W-:-:S03]  /*4950*/  @P3 PRMT R101, R2, 0x7610, R101 ;  /* 0x0000761002653816 */ /* 0x000fc60000000065 */
        /* <DEDUP_REMOVED lines=20> */
.L_x_4292:
        /* <DEDUP_REMOVED lines=35> */
.L_x_4296:
        /* <DEDUP_REMOVED lines=9> */
.L_x_4297:
        /* <DEDUP_REMOVED lines=9> */
.L_x_4298:
        /* <DEDUP_REMOVED lines=9> */
.L_x_4299:
        /* <DEDUP_REMOVED lines=9> */
.L_x_4300:
        /* <DEDUP_REMOVED lines=9> */
.L_x_4301:
        /* <DEDUP_REMOVED lines=9> */
.L_x_4302:
        /* <DEDUP_REMOVED lines=13> */
.L_x_4295:
        /* <DEDUP_REMOVED lines=16> */
.L_x_4303:
        /* <DEDUP_REMOVED lines=9> */
.L_x_4304:
        /* <DEDUP_REMOVED lines=9> */
.L_x_4305:
        /* <DEDUP_REMOVED lines=9> */
.L_x_4306:
        /* <DEDUP_REMOVED lines=9> */
.L_x_4307:
        /* <DEDUP_REMOVED lines=9> */
.L_x_4308:
        /* <DEDUP_REMOVED lines=9> */
.L_x_4309:
[----:B------:R-:W-:-:S04]  /*5560*/  @P3 F2FP.BF16.F32.PACK_AB R116, RZ, R116 ;  /* 0x00000074ff74323e */ /* 0x000fc800000010ff */
[----:B------:R-:W-:-:S07]  /*5570*/  @P3 PRMT R103, R103, 0x5410, R116 ;  /* 0x0000541067673816 */ /* 0x000fce0000000074 */
.L_x_4294:
        /* <DEDUP_REMOVED lines=14> */
.L_x_4251:
        /* <DEDUP_REMOVED lines=21> */
.L_x_4311:
        /* <DEDUP_REMOVED lines=13> */
.L_x_10737:


//--------------------- .text._ZN10layer_norm13ln_bwd_kernelINS_13Kernel_traitsIf13__nv_bfloat16fS2_fjLj6144ELj1ELj1ELj8ELj16ENS_18Kernel_traits_baseILj6144EfS2_fS2_fjLj256EEEEELb0ELb1ELb0ELb0EEEvNS_9BwdParamsE --------------------------
	.section	.text._ZN10layer_norm13ln_bwd_kernelINS_13Kernel_traitsIf13__nv_bfloat16fS2_fjLj6144ELj1ELj1ELj8ELj16ENS_18Kernel_traits_baseILj6144EfS2_fS2_fjLj256EEEEELb0ELb1ELb0ELb0EEEvNS_9BwdParamsE,"ax",@progbits
	.align	128
        .global         _ZN10layer_norm13ln_bwd_kernelINS_13Kernel_traitsIf13__nv_bfloat16fS2_fjLj6144ELj1ELj1ELj8ELj16ENS_18Kernel_traits_baseILj6144EfS2_fS2_fjLj256EEEEELb0ELb1ELb0ELb0EEEvNS_9BwdParamsE
        .type           _ZN10layer_norm13ln_bwd_kernelINS_13Kernel_traitsIf13__nv_bfloat16fS2_fjLj6144ELj1ELj1ELj8ELj16ENS_18Kernel_traits_baseILj6144EfS2_fS2_fjLj256EEEEELb0ELb1ELb0ELb0EEEvNS_9BwdParamsE,@function
        .size           _ZN10layer_norm13ln_bwd_kernelINS_13Kernel_traitsIf13__nv_bfloat16fS2_fjLj6144ELj1ELj1ELj8ELj16ENS_18Kernel_traits_baseILj6144EfS2_fS2_fjLj256EEEEELb0ELb1ELb0ELb0EEEvNS_9BwdParamsE,(.L_x_10738 - _ZN10layer_norm13ln_bwd_kernelINS_13Kernel_traitsIf13__nv_bfloat16fS2_fjLj6144ELj1ELj1ELj8ELj16ENS_18Kernel_traits_baseILj6144EfS2_fS2_fjLj256EEEEELb0ELb1ELb0ELb0EEEvNS_9BwdParamsE)
        .other          _ZN10layer_norm13ln_bwd_kernelINS_13Kernel_traitsIf13__nv_bfloat16fS2_fjLj6144ELj1ELj1ELj8ELj16ENS_18Kernel_traits_baseILj6144EfS2_fS2_fjLj256EEEEELb0ELb1ELb0ELb0EEEvNS_9BwdParamsE,@"STO_CUDA_ENTRY STV_DEFAULT"
_ZN10layer_norm13ln_bwd_kernelINS_13Kernel_traitsIf13__nv_bfloat16fS2_fjLj6144ELj1ELj1ELj8ELj16ENS_18Kernel_traits_baseILj6144EfS2_fS2_fjLj256EEEEELb0ELb1ELb0ELb0EEEvNS_9BwdParamsE:
.text._ZN10layer_norm13ln_bwd_kernelINS_13Kernel_traitsIf13__nv_bfloat16fS2_fjLj6144ELj1ELj1ELj8ELj16ENS_18Kernel_traits_baseILj6144EfS2_fS2_fjLj256EEEEELb0ELb1ELb0ELb0EEEvNS_9BwdParamsE:
        /* <DEDUP_REMOVED lines=33> */
[----:B--2---:R-:W-:-:S03]  /*0210*/  @P2 IMAD.WIDE.U32 R10, R23, 0x20, R18 ;  /* 0x00000020170a2825 */ /* 0x004fc600078e0012 */
[----:B------:R0:W5:Y:S04]  /*0220*/  @P3 LDG.E.128 R136, desc[UR10][R16.64+0x10] ;  /* 0x0000100a10883981 */ /* 0x000168000c1e1d00 */
[----:B------:R0:W5:Y:S01]  /*0230*/  @P2 LDG.E.128 R132, desc[UR10][R10.64] ;  /* 0x0000000a0a842981 */ /* 0x000162000c1e1d00 */
[----:B-1----:R-:W-:-:S03]  /*0240*/  @P2 IMAD.WIDE.U32 R12, R23, 0x20, R20 ;  /* 0x00000020170c2825 */ /* 0x002fc600078e0014 */
        /* <DEDUP_REMOVED lines=87> */
.L_x_4339:
[----:B------:R-:W4:Y:S08]  /*07c0*/  LDC.64 R176, c[0x0][0x3c0] ;  /* 0x0000f000ffb07b82 */ /* 0x000f300000000a00 */
[----:B------:R-:W0:Y:S01]  /*07d0*/  @P0 LDC.64 R4, c[0x0][0x3e0] ;  /* 0x0000f800ff040b82 */ /* 0x000e220000000a00 */
[----:B----4-:R-:W-:-:S07]  /*07e0*/  IMAD.WIDE R178, R2, 0x4, R176 ;  /* 0x0000000402b27825 */ /* 0x010fce00078e02b0 */
[----:B------:R-:W4:Y:S01]  /*07f0*/  LDC.64 R176, c[0x0][0x3c8] ;  /* 0x0000f200ffb07b82 */ /* 0x000f220000000a00 */
[----:B------:R-:W2:Y:S01]  /*0800*/  LDG.E R178, desc[UR10][R178.64] ;  /* 0x0000000ab2b27981 */ /* 0x000ea2000c1e1900 */
[----:B0-----:R-:W-:-:S06]  /*0810*/  @P0 IMAD.WIDE R180, R2, 0x2, R4 ;  /* 0x0000000202b40825 */ /* 0x001fcc00078e0204 */
[----:B------:R-:W0:Y:S01]  /*0820*/  LDC R5, c[0x0][0x388] ;  /* 0x0000e200ff057b82 */ /* 0x000e220000000800 */
[----:B-----5:R0:W5:Y:S01]  /*0830*/  @P0 LDG.E.U16 R222, desc[UR10][R180.64] ;  /* 0x0000000ab4de0981 */ /* 0x020162000c1e1500 */
[----:B------:R-:W1:Y:S01]  /*0840*/  S2R R4, SR_TID.X ;  /* 0x0000000000047919 */ /* 0x000e620000002100 */
[----:B----4-:R-:W-:-:S05]  /*0850*/  IMAD.WIDE R176, R2, 0x4, R176 ;  /* 0x0000000402b07825 */ /* 0x010fca00078e02b0 */
        /* <DEDUP_REMOVED lines=8> */
[----:B-1----:R-:W-:Y:S02]  /*08e0*/  LEA.HI.SX32 R0, R183, R4, 0x1d ;  /* 0x00000004b7007211 */ /* 0x002fe400078feaff */
[C---:B------:R-:W-:Y:S02]  /*08f0*/  ISETP.GE.U32.AND P3, PT, R3.reuse, 0x200, PT ;  /* 0x000002000300780c */ /* 0x040fe40003f66070 */
[----:B------:R-:W-:Y:S02]  /*0900*/  ISETP.GE.U32.AND P2, PT, R3, 0x300, PT ;  /* 0x000003000300780c */ /* 0x000fe40003f46070 */
[----:B------:R-:W-:-:S02]  /*0910*/  MOV R224, RZ ;  /* 0x000000ff00e07202 */ /* 0x000fc40000000f00 */
[----:B------:R-:W-:Y:S02]  /*0920*/  MOV R225, R0 ;  /* 0x0000000000e17202 */ /* 0x000fe40000000f00 */
[----:B--2---:R-:W-:Y:S01]  /*0930*/  FSEL R188, R178, RZ, !P5 ;  /* 0x000000ffb2bc7208 */ /* 0x004fe20006800000 */
[----:B----4-:R-:W-:Y:S06]  /*0940*/  @!P4 BRA `(.L_x_4314) ;  /* 0x000000040048c947 */ /* 0x010fec0003800000 */
[----:B------:R-:W0:Y:S08]  /*0950*/  LDC.64 R208, c[0x0][0x3a8] ;  /* 0x0000ea00ffd07b82 */ /* 0x000e300000000a00 */
[----:B------:R-:W1:Y:S01]  /*0960*/  LDC.64 R180, c[0x0][0x428] ;  /* 0x00010a00ffb47b82 */ /* 0x000e620000000a00 */
[----:B------:R-:W-:-:S04]  /*0970*/  ISETP.NE.U32.AND P1, PT, RZ, UR12, PT ;  /* 0x0000000cff007c0c */ /* 0x000fc8000bf25070 */
[----:B------:R-:W-:Y:S01]  /*0980*/  ISETP.NE.AND.EX P1, PT, RZ, UR13, PT, P1 ;  /* 0x0000000dff007c0c */ /* 0x000fe2000bf25310 */
[----:B0-----:R-:W-:-:S12]  /*0990*/  IMAD.WIDE.U32 R208, R0, 0x20, R208 ;  /* 0x0000002000d07825 */ /* 0x001fd800078e00d0 */
[----:B------:R-:W0:Y:S01]  /*09a0*/  @P1 LDC.64 R190, c[0x0][0x438] ;  /* 0x00010e00ffbe1b82 */ /* 0x000e220000000a00 */
[----:B------:R-:W2:Y:S01]  /*09b0*/  LDG.E.128 R176, desc[UR10][R208.64] ;  /* 0x0000000ad0b07981 */ /* 0x000ea2000c1e1d00 */
[----:B-1----:R-:W-:-:S03]  /*09c0*/  IMAD.WIDE.U32 R180, R0, 0x10, R180 ;  /* 0x0000001000b47825 */ /* 0x002fc600078e00b4 */
[----:B------:R-:W4:Y:S04]  /*09d0*/  LDG.E.128 R184, desc[UR10][R208.64+0x10] ;  /* 0x0000100ad0b87981 */ /* 0x000f28000c1e1d00 */
[----:B------:R-:W3:Y:S01]  /*09e0*/  LDG.E.128 R180, desc[UR10][R180.64] ;  /* 0x0000000ab4b47981 */ /* 0x000ee2000c1e1d00 */
[----:B0-----:R-:W-:-:S05]  /*09f0*/  @P1 IMAD.WIDE.U32 R190, R0, 0x20, R190 ;  /* 0x0000002000be1825 */ /* 0x001fca00078e00be */
[----:B------:R0:W5:Y:S04]  /*0a00*/  @P1 LDG.E.128 R44, desc[UR10][R190.64] ;  /* 0x0000000abe2c1981 */ /* 0x000168000c1e1d00 */
[----:B------:R0:W5:Y:S01]  /*0a10*/  @P1 LDG.E.128 R40, desc[UR10][R190.64+0x10] ;  /* 0x0000100abe281981 */ /* 0x000162000c1e1d00 */
[----:B------:R-:W-:Y:S01]  /*0a20*/  IADD3 R225, PT, PT, R0, 0x100, RZ ;  /* 0x0000010000e17810 */ /* 0x000fe20007ffe0ff */
[C---:B--2---:R-:W-:Y:S01]  /*0a30*/  FADD.FTZ R176, -R188.reuse, R176 ;  /* 0x000000b0bcb07221 */ /* 0x044fe20000010100 */
[----:B------:R-:W-:-:S03]  /*0a40*/  FADD.FTZ R220, -R188, R177 ;  /* 0x000000b1bcdc7221 */ /* 0x000fc60000010100 */
[C---:B-----5:R-:W-:Y:S01]  /*0a50*/  FMUL.FTZ R223, R23.reuse, R176 ;  /* 0x000000b017df7220 */ /* 0x060fe20000410000 */
[----:B------:R-:W-:Y:S01]  /*0a60*/  FADD.FTZ R216, -R188, R179 ;  /* 0x000000b3bcd87221 */ /* 0x000fe20000010100 */
[C---:B---3--:R-:W-:Y:S02]  /*0a70*/  PRMT R177, R180.reuse, 0x7632, R177 ;  /* 0x00007632b4b17816 */ /* 0x048fe400000000b1 */
[----:B------:R-:W-:Y:S01]  /*0a80*/  SHF.L.U32 R221, R180, 0x10, RZ ;  /* 0x00000010b4dd7819 */ /* 0x000fe200000006ff */
[----:B------:R-:W-:Y:S01]  /*0a90*/  FMUL.FTZ R220, R23, R220 ;  /* 0x000000dc17dc7220 */ /* 0x000fe20000410000 */
[----:B------:R-:W-:Y:S02]  /*0aa0*/  SHF.L.U32 R218, R177, 0x10, RZ ;  /* 0x00000010b1da7819 */ /* 0x000fe400000006ff */
[----:B------:R-:W-:Y:S01]  /*0ab0*/  PRMT R179, R181, 0x7632, R179 ;  /* 0x00007632b5b37816 */ /* 0x000fe200000000b3 */
[----:B------:R-:W-:Y:S01]  /*0ac0*/  FADD.FTZ R92, R92, R221 ;  /* 0x000000dd5c5c7221 */ /* 0x000fe20000010000 */
[-C--:B------:R-:W-:Y:S01]  /*0ad0*/  FFMA.FTZ R116, R223, R221.reuse, R116 ;  /* 0x000000dddf747223 */ /* 0x080fe20000010074 */
[----:B------:R-:W-:Y:S01]  /*0ae0*/  FMUL.FTZ R221, R164, R221 ;  /* 0x000000dda4dd7220 */ /* 0x000fe20000410000 */
[----:B------:R-:W-:Y:S01]  /*0af0*/  FADD.FTZ R178, -R188, R178 ;  /* 0x000000b2bcb27221 */ /* 0x000fe20000010100 */
[----:B------:R-:W-:Y:S01]  /*0b00*/  SHF.L.U32 R181, R181, 0x10, RZ ;  /* 0x00000010b5b57819 */ /* 0x000fe200000006ff */
[-C--:B------:R-:W-:Y:S01]  /*0b10*/  FFMA.FTZ R117, R220, R218.reuse, R117 ;  /* 0x000000dadc757223 */ /* 0x080fe20000010075 */
[----:B------:R-:W-:Y:S01]  /*0b20*/  SHF.L.U32 R214, R179, 0x10, RZ ;  /* 0x00000010b3d67819 */ /* 0x000fe200000006ff */
[----:B------:R-:W-:Y:S01]  /*0b30*/  FADD.FTZ R93, R93, R218 ;  /* 0x000000da5d5d7221 */ /* 0x000fe20000010000 */
[----:B------:R-:W-:Y:S01]  /*0b40*/  FMUL.FTZ R218, R165, R218 ;  /* 0x000000daa5da7220 */ /* 0x000fe20000410000 */
[----:B------:R-:W-:Y:S01]  /*0b50*/  FADD.FTZ R177, RZ, R221 ;  /* 0x000000ddffb17221 */ /* 0x000fe20000010000 */
[----:B------:R-:W-:Y:S01]  /*0b60*/  FFMA.FTZ R179, R223, R221, RZ ;  /* 0x000000dddfb37223 */ /* 0x000fe200000100ff */
[----:B----4-:R-:W-:Y:S01]  /*0b70*/  FADD.FTZ R184, -R188, R184 ;  /* 0x000000b8bcb87221 */ /* 0x010fe20000010100 */
[C---:B------:R-:W-:Y:S01]  /*0b80*/  FMUL.FTZ R219, R23.reuse, R178 ;  /* 0x000000b217db7220 */ /* 0x040fe20000410000 */
[----:B------:R-:W-:Y:S01]  /*0b90*/  FMUL.FTZ R216, R23, R216 ;  /* 0x000000d817d87220 */ /* 0x000fe20000410000 */
[----:B------:R-:W-:Y:S01]  /*0ba0*/  FMUL.FTZ R217, R166, R181 ;  /* 0x000000b5a6d97220 */ /* 0x000fe20000410000 */
[----:B------:R-:W-:Y:S01]  /*0bb0*/  FADD.FTZ R176, R177, R218 ;  /* 0x000000dab1b07221 */ /* 0x000fe20000010000 */
[----:B------:R-:W-:Y:S01]  /*0bc0*/  FFMA.FTZ R178, R220, R218, R179 ;  /* 0x000000dadcb27223 */ /* 0x000fe200000100b3 */
[C---:B------:R-:W-:Y:S01]  /*0bd0*/  SHF.L.U32 R213, R182.reuse, 0x10, RZ ;  /* 0x00000010b6d57819 */ /* 0x040fe200000006ff */
[----:B------:R-:W-:Y:S01]  /*0be0*/  FMUL.FTZ R215, R23, R184 ;  /* 0x000000b817d77220 */ /* 0x000fe20000410000 */
[----:B------:R-:W-:Y:S01]  /*0bf0*/  PRMT R180, R182, 0x7632, R180 ;  /* 0x00007632b6b47816 */ /* 0x000fe200000000b4 */
[-C--:B------:R-:W-:Y:S01]  /*0c00*/  FFMA.FTZ R119, R216, R214.reuse, R119 ;  /* 0x000000d6d8777223 */ /* 0x080fe20000010077 */
[----:B------:R-:W-:Y:S01]  /*0c10*/  FADD.FTZ R95, R95, R214 ;  /* 0x000000d65f5f7221 */ /* 0x000fe20000010000 */
[----:B------:R-:W-:Y:S01]  /*0c20*/  FMUL.FTZ R214, R167, R214 ;  /* 0x000000d6a7d67220 */ /* 0x000fe20000410000 */
[----:B------:R-:W-:Y:S01]  /*0c30*/  FADD.FTZ R177, R176, R217 ;  /* 0x000000d9b0b17221 */ /* 0x000fe20000010000 */
[----:B------:R-:W-:Y:S01]  /*0c40*/  FFMA.FTZ R179, R219, R217, R178 ;  /* 0x000000d9dbb37223 */ /* 0x000fe200000100b2 */
[----:B------:R-:W-:Y:S01]  /*0c50*/  SHF.L.U32 R180, R180, 0x10, RZ ;  /* 0x00000010b4b47819 */ /* 0x000fe200000006ff */
[----:B------:R-:W-:Y:S01]  /*0c60*/  FADD.FTZ R88, R88, R213 ;  /* 0x000000d558587221 */ /* 0x000fe20000010000 */
[-C--:B------:R-:W-:Y:S01]  /*0c70*/  FFMA.FTZ R112, R215, R213.reuse, R112 ;  /* 0x000000d5d7707223 */ /* 0x080fe20000010070 */
[----:B------:R-:W-:Y:S01]  /*0c80*/  FADD.FTZ R212, -R188, R185 ;  /* 0x000000b9bcd47221 */ /* 0x000fe20000010100 */
        /* <DEDUP_REMOVED lines=27> */
[C---:B------:R-:W-:Y:S01]  /*0e40*/  FFMA.FTZ R115, R208.reuse, R182, R115 ;  /* 0x000000b6d0737223 */ /* 0x040fe20000010073 */
[----:B------:R-:W-:Y:S01]  /*0e50*/  FADD.FTZ R189, R189, R206 ;  /* 0x000000cebdbd7221 */ /* 0x000fe20000010000 */
[----:B0-----:R-:W-:-:S07]  /*0e60*/  FFMA.FTZ R224, R208, R206, R177 ;  /* 0x000000ced0e07223 */ /* 0x001fce00000100b1 */
.L_x_4314:
[----:B---3--:R-:W-:Y:S05]  /*0e70*/  BSYNC.RECONVERGENT B0 ;  /* 0x0000000000007941 */ /* 0x008fea0003800200 */
.L_x_4313:
        /* <DEDUP_REMOVED lines=21> */
[----:B-----5:R-:W-:Y:S01]  /*0fd0*/  FMUL.FTZ R193, R23, R178 ;  /* 0x000000b217c17220 */ /* 0x020fe20000410000 */
        /* <DEDUP_REMOVED lines=23> */
[----:B------:R-:W-:Y:S01]  /*1150*/  PRMT R197, R182, 0x7632, R197 ;  /* 0x00007632b6c57816 */ /* 0x000fe200000000c5 */
[----:B------:R-:W-:Y:S01]  /*1160*/  FFMA.FTZ R109, R22, R178, R109 ;  /* 0x000000b2166d7223 */ /* 0x000fe2000001006d */
        /* <DEDUP_REMOVED lines=37> */
.L_x_4316:
[----:B------:R-:W-:Y:S05]  /*13c0*/  BSYNC.RECONVERGENT B0 ;  /* 0x0000000000007941 */ /* 0x000fea0003800200 */
.L_x_4315:
        /* <DEDUP_REMOVED lines=17> */
[C---:B------:R-:W-:Y:S01]  /*14e0*/  FADD.FTZ R10, -R188.reuse, R10 ;  /* 0x0000000abc0a7221 */ /* 0x040fe20000010100 */
[C---:B0-----:R-:W-:Y:S01]  /*14f0*/  FADD.FTZ R20, -R188.reuse, R11 ;  /* 0x0000000bbc147221 */ /* 0x041fe20000010100 */
[C---:B---3--:R-:W-:Y:S01]  /*1500*/  FADD.FTZ R178, -R188.reuse, R12 ;  /* 0x0000000cbcb27221 */ /* 0x048fe20000010100 */
[C---:B------:R-:W-:Y:S01]  /*1510*/  FADD.FTZ R180, -R188.reuse, R13 ;  /* 0x0000000dbcb47221 */ /* 0x040fe20000010100 */
[C---:B------:R-:W-:Y:S01]  /*1520*/  FADD.FTZ R182, -R188.reuse, R14 ;  /* 0x0000000ebcb67221 */ /* 0x040fe20000010100 */
[----:B------:R-:W-:Y:S01]  /*1530*/  FADD.FTZ R188, -R188, R15 ;  /* 0x0000000fbcbc7221 */ /* 0x000fe20000010100 */
[C---:B-1---5:R-:W-:Y:S01]  /*1540*/  FMUL.FTZ R7, R23.reuse, R8 ;  /* 0x0000000817077220 */ /* 0x062fe20000410000 */
[C---:B----4-:R-:W-:Y:S01]  /*1550*/  PRMT R12, R16.reuse, 0x7632, R12 ;  /* 0x00007632100c7816 */ /* 0x050fe2000000000c */
[C---:B------:R-:W-:Y:S01]  /*1560*/  FMUL.FTZ R8, R23.reuse, R20 ;  /* 0x0000001417087220 */ /* 0x040fe20000410000 */
[----:B------:R-:W-:Y:S01]  /*1570*/  SHF.L.U32 R15, R16, 0x10, RZ ;  /* 0x00000010100f7819 */ /* 0x000fe200000006ff */
[----:B------:R-:W-:Y:S01]  /*1580*/  FMUL.FTZ R9, R23, R10 ;  /* 0x0000000a17097220 */ /* 0x000fe20000410000 */
[----:B------:R-:W-:Y:S01]  /*1590*/  PRMT R14, R17, 0x7632, R14 ;  /* 0x00007632110e7816 */ /* 0x000fe2000000000e */
[----:B------:R-:W-:Y:S01]  /*15a0*/  FMUL.FTZ R6, R23, R176 ;  /* 0x000000b017067220 */ /* 0x000fe20000410000 */
[----:B------:R-:W-:Y:S01]  /*15b0*/  SHF.L.U32 R17, R17, 0x10, RZ ;  /* 0x0000001011117819 */ /* 0x000fe200000006ff */
[----:B------:R-:W-:Y:S01]  /*15c0*/  FADD.FTZ R76, R76, R15 ;  /* 0x0000000f4c4c7221 */ /* 0x000fe20000010000 */
[----:B------:R-:W-:Y:S01]  /*15d0*/  SHF.L.U32 R20, R12, 0x10, RZ ;  /* 0x000000100c147819 */ /* 0x000fe200000006ff */
[-C--:B------:R-:W-:Y:S01]  /*15e0*/  FMUL.FTZ R12, R132, R15.reuse ;  /* 0x0000000f840c7220 */ /* 0x080fe20000410000 */
[C---:B------:R-:W-:Y:S01]  /*15f0*/  PRMT R16, R18.reuse, 0x7632, R16 ;  /* 0x0000763212107816 */ /* 0x040fe20000000010 */
[----:B------:R-:W-:Y:S01]  /*1600*/  FFMA.FTZ R100, R7, R15, R100 ;  /* 0x0000000f07647223 */ /* 0x000fe20000010064 */
[----:B------:R-:W-:Y:S01]  /*1610*/  SHF.L.U32 R21, R18, 0x10, RZ ;  /* 0x0000001012157819 */ /* 0x000fe200000006ff */
[----:B------:R-:W-:Y:S01]  /*1620*/  FADD.FTZ R78, R78, R17 ;  /* 0x000000114e4e7221 */ /* 0x000fe20000010000 */
[----:B------:R-:W-:Y:S01]  /*1630*/  SHF.L.U32 R176, R14, 0x10, RZ ;  /* 0x000000100eb07819 */ /* 0x000fe200000006ff */
[-C--:B------:R-:W-:Y:S01]  /*1640*/  FFMA.FTZ R102, R9, R17.reuse, R102 ;  /* 0x0000001109667223 */ /* 0x080fe20000010066 */
        /* <DEDUP_REMOVED lines=8> */
[C---:B------:R-:W-:Y:S01]  /*16d0*/  FFMA.FTZ R18, R6.reuse, R15, R17 ;  /* 0x0000000f06127223 */ /* 0x040fe20000010011 */
[----:B------:R-:W-:Y:S01]  /*16e0*/  FFMA.FTZ R101, R6, R20, R101 ;  /* 0x0000001406657223 */ /* 0x000fe20000010065 */
[----:B------:R-:W-:Y:S01]  /*16f0*/  FADD.FTZ R77, R77, R20 ;  /* 0x000000144d4d7221 */ /* 0x000fe20000010000 */
        /* <DEDUP_REMOVED lines=8> */
[C---:B------:R-:W-:Y:S01]  /*1780*/  FFMA.FTZ R18, R8.reuse, R17, R19 ;  /* 0x0000001108127223 */ /* 0x040fe20000010013 */
[----:B------:R-:W-:Y:S01]  /*1790*/  FMUL.FTZ R10, R23, R180 ;  /* 0x000000b4170a7220 */ /* 0x000fe20000410000 */
[----:B------:R-:W-:Y:S01]  /*17a0*/  FMUL.FTZ R19, R129, R178 ;  /* 0x000000b281137220 */ /* 0x000fe20000410000 */
[----:B------:R-:W-:Y:S01]  /*17b0*/  FADD.FTZ R20, R21, R16 ;  /* 0x0000001015147221 */ /* 0x000fe20000010000 */
[----:B------:R-:W-:Y:S01]  /*17c0*/  FFMA.FTZ R21, R11, R16, R18 ;  /* 0x000000100b157223 */ /* 0x000fe20000010012 */
[----:B------:R-:W-:Y:S01]  /*17d0*/  SHF.L.U32 R180, R177, 0x10, RZ ;  /* 0x00000010b1b47819 */ /* 0x000fe200000006ff */
        /* <DEDUP_REMOVED lines=8> */
[----:B------:R-:W-:Y:S01]  /*1860*/  FMUL.FTZ R20, R23, R188 ;  /* 0x000000bc17147220 */ /* 0x000fe20000410000 */
[----:B------:R-:W-:Y:S01]  /*1870*/  FMUL.FTZ R21, R131, R180 ;  /* 0x000000b483157220 */ /* 0x000fe20000410000 */
[----:B------:R-:W-:Y:S01]  /*1880*/  FADD.FTZ R178, R177, R18 ;  /* 0x00000012b1b27221 */ /* 0x000fe20000010000 */
[C---:B------:R-:W-:Y:S01]  /*1890*/  FFMA.FTZ R176, R13.reuse, R18, R176 ;  /* 0x000000120db07223 */ /* 0x040fe200000100b0 */
[----:B------:R-:W-:Y:S01]  /*18a0*/  FADD.FTZ R74, R74, R179 ;  /* 0x000000b34a4a7221 */ /* 0x000fe20000010000 */
[----:B------:R-:W-:Y:S01]  /*18b0*/  FFMA.FTZ R98, R13, R179, R98 ;  /* 0x000000b30d627223 */ /* 0x000fe20000010062 */
[----:B------:R-:W-:Y:S01]  /*18c0*/  FFMA.FTZ R99, R20, R180, R99 ;  /* 0x000000b414637223 */ /* 0x000fe20000010063 */
[----:B------:R-:W-:Y:S01]  /*18d0*/  FADD.FTZ R75, R75, R180 ;  /* 0x000000b44b4b7221 */ /* 0x000fe20000010000 */
[----:B------:R-:W-:Y:S01]  /*18e0*/  FADD.FTZ R189, R178, R21 ;  /* 0x00000015b2bd7221 */ /* 0x000fe20000010000 */
[----:B------:R-:W-:-:S07]  /*18f0*/  FFMA.FTZ R224, R20, R21, R176 ;  /* 0x0000001514e07223 */ /* 0x000fce00000100b0 */
.L_x_4318:
[----:B------:R-:W-:Y:S05]  /*1900*/  BSYNC.RECONVERGENT B0 ;  /* 0x0000000000007941 */ /* 0x000fea0003800200 */
.L_x_4317:
        /* <DEDUP_REMOVED lines=31> */
.L_x_4320:
[----:B------:R-:W-:Y:S05]  /*1b00*/  BSYNC.RECONVERGENT B0 ;  /* 0x0000000000007941 */ /* 0x000fea0003800200 */
.L_x_4319:
        /* <DEDUP_REMOVED lines=51> */
[-C--:B------:R-:W-:Y:S01]  /*1e40*/  FFMA.FTZ R180, R211, R185.reuse, R186 ;  /* 0x000000b9d3b47223 */ /* 0x080fe200000100ba */
[----:B-----5:R-:W-:Y:S02]  /*1e50*/  PRMT R182, R179, 0x7632, R182 ;  /* 0x00007632b3b67816 */ /* 0x020fe400000000b6 */
[----:B------:R-:W-:Y:S01]  /*1e60*/  FADD.FTZ R188, R206, -R181 ;  /* 0x800000b5cebc7221 */ /* 0x000fe20000010000 */
[----:B------:R-:W-:Y:S01]  /*1e70*/  FADD.FTZ R180, R209, -R180 ;  /* 0x800000b4d1b47221 */ /* 0x000fe20000010000 */
[----:B------:R-:W-:Y:S02]  /*1e80*/  SHF.L.U32 R187, R179, 0x10, RZ ;  /* 0x00000010b3bb7819 */ /* 0x000fe400000006ff */
[C---:B------:R-:W-:Y:S01]  /*1e90*/  FMUL.FTZ R183, R23.reuse, R188 ;  /* 0x000000bc17b77220 */ /* 0x040fe20000410000 */
[----:B------:R-:W-:Y:S01]  /*1ea0*/  FMUL.FTZ R181, R23, R180 ;  /* 0x000000b417b57220 */ /* 0x000fe20000410000 */
[----:B------:R-:W-:Y:S01]  /*1eb0*/  SHF.L.U32 R188, R182, 0x10, RZ ;  /* 0x00000010b6bc7819 */ /* 0x000fe200000006ff */
[-C--:B------:R-:W-:Y:S01]  /*1ec0*/  FFMA.FTZ R182, R215, R185.reuse, R186 ;  /* 0x000000b9d7b67223 */ /* 0x080fe200000100ba */
[-C--:B------:R-:W-:Y:S01]  /*1ed0*/  FMUL.FTZ R180, R183, R184.reuse ;  /* 0x000000b8b7b47220 */ /* 0x080fe20000410000 */
[----:B------:R-:W-:Y:S01]  /*1ee0*/  FMUL.FTZ R179, R181, R184 ;  /* 0x000000b8b5b37220 */ /* 0x000fe20000410000 */
[----:B------:R-:W-:Y:S01]  /*1ef0*/  PRMT R181, R178, 0x7632, R181 ;  /* 0x00007632b2b57816 */ /* 0x000fe200000000b5 */
[----:B------:R-:W-:Y:S01]  /*1f00*/  FADD.FTZ R182, R213, -R182 ;  /* 0x800000b6d5b67221 */ /* 0x000fe20000010000 */
[----:B------:R-:W-:Y:S01]  /*1f10*/  FFMA.FTZ R188, R180, R188, R67 ;  /* 0x000000bcb4bc7223 */ /* 0x000fe20000010043 */
[----:B------:R-:W-:Y:S01]  /*1f20*/  FFMA.FTZ R67, R212, R185, R186 ;  /* 0x000000b9d4437223 */ /* 0x000fe200000100ba */
[----:B------:R-:W-:Y:S01]  /*1f30*/  FFMA.FTZ R187, R179, R187, R66 ;  /* 0x000000bbb3bb7223 */ /* 0x000fe20000010042 */
[-C--:B------:R-:W-:Y:S01]  /*1f40*/  FFMA.FTZ R66, R219, R185.reuse, R186 ;  /* 0x000000b9db427223 */ /* 0x080fe200000100ba */
[----:B------:R-:W-:Y:S01]  /*1f50*/  SHF.L.U32 R178, R178, 0x10, RZ ;  /* 0x00000010b2b27819 */ /* 0x000fe200000006ff */
[----:B------:R-:W-:Y:S01]  /*1f60*/  FADD.FTZ R190, R210, -R67 ;  /* 0x80000043d2be7221 */ /* 0x000fe20000010000 */
[----:B------:R-:W-:Y:S01]  /*1f70*/  FMUL.FTZ R67, R23, R182 ;  /* 0x000000b617437220 */ /* 0x000fe20000410000 */
[----:B------:R-:W-:Y:S01]  /*1f80*/  FADD.FTZ R66, R217, -R66 ;  /* 0x80000042d9427221 */ /* 0x000fe20000010000 */
[----:B------:R-:W-:Y:S01]  /*1f90*/  FMUL.FTZ R222, R155, R180 ;  /* 0x000000b49bde7220 */ /* 0x000fe20000410000 */
[----:B------:R-:W-:Y:S01]  /*1fa0*/  FMUL.FTZ R183, R23, R190 ;  /* 0x000000be17b77220 */ /* 0x000fe20000410000 */
[----:B------:R-:W-:Y:S01]  /*1fb0*/  FMUL.FTZ R191, R67, R184 ;  /* 0x000000b843bf7220 */ /* 0x000fe20000410000 */
[----:B------:R-:W-:Y:S01]  /*1fc0*/  SHF.L.U32 R190, R181, 0x10, RZ ;  /* 0x00000010b5be7819 */ /* 0x000fe200000006ff */
[----:B------:R-:W-:Y:S01]  /*1fd0*/  FMUL.FTZ R67, R23, R66 ;  /* 0x0000004217437220 */ /* 0x000fe20000410000 */
[----:B------:R-:W-:Y:S01]  /*1fe0*/  FMUL.FTZ R182, R183, R184 ;  /* 0x000000b8b7b67220 */ /* 0x000fe20000410000 */
[----:B------:R-:W-:Y:S01]  /*1ff0*/  FFMA.FTZ R189, R191, R178, R64 ;  /* 0x000000b2bfbd7223 */ /* 0x000fe20000010040 */
[-CC-:B------:R-:W-:Y:S01]  /*2000*/  FFMA.FTZ R64, R223, R185.reuse, R186.reuse ;  /* 0x000000b9df407223 */ /* 0x180fe200000100ba */
[----:B------:R-:W-:Y:S01]  /*2010*/  FMUL.FTZ R181, R67, R184 ;  /* 0x000000b843b57220 */ /* 0x000fe20000410000 */
[----:B------:R-:W-:Y:S01]  /*2020*/  FFMA.FTZ R190, R182, R190, R65 ;  /* 0x000000beb6be7223 */ /* 0x000fe20000010041 */
        /* <DEDUP_REMOVED lines=8> */
[----:B------:R-:W-:Y:S01]  /*20b0*/  FFMA.FTZ R70, R181, R66, R70 ;  /* 0x00000042b5467223 */ /* 0x000fe20000010046 */
[C---:B------:R-:W-:Y:S01]  /*20c0*/  FMUL.FTZ R183, R23.reuse, R178 ;  /* 0x000000b217b77220 */ /* 0x040fe20000410000 */
[C---:B------:R-:W-:Y:S01]  /*20d0*/  SHF.L.U32 R66, R176.reuse, 0x10, RZ ;  /* 0x00000010b0427819 */ /* 0x040fe200000006ff */
[----:B------:R-:W-:Y:S01]  /*20e0*/  FMUL.FTZ R67, R23, R64 ;  /* 0x0000004017437220 */ /* 0x000fe20000410000 */
[-C--:B------:R-:W-:Y:S01]  /*20f0*/  FMUL.FTZ R65, R65, R184.reuse ;  /* 0x000000b841417220 */ /* 0x080fe20000410000 */
[----:B------:R-:W-:Y:S01]  /*2100*/  SHF.L.U32 R177, R177, 0x10, RZ ;  /* 0x00000010b1b17819 */ /* 0x000fe200000006ff */
        /* <DEDUP_REMOVED lines=19> */
.L_x_4324:
        /* <DEDUP_REMOVED lines=10> */
[----:B------:R-:W-:Y:S01]  /*22e0*/  FFMA.FTZ R172, R219, R185, R186 ;  /* 0x000000b9dbac7223 */ /* 0x000fe200000100ba */
[----:B------:R-:W-:Y:S01]  /*22f0*/  SHF.L.U32 R170, R170, 0x10, RZ ;  /* 0x00000010aaaa7819 */ /* 0x000fe200000006ff */
[-C--:B------:R-:W-:Y:S01]  /*2300*/  FMUL.FTZ R181, R168, R184.reuse ;  /* 0x000000b8a8b57220 */ /* 0x080fe20000410000 */
[----:B------:R-:W-:Y:S01]  /*2310*/  FMUL.FTZ R180, R169, R184 ;  /* 0x000000b8a9b47220 */ /* 0x000fe20000410000 */
[----:B------:R-:W-:Y:S01]  /*2320*/  FADD.FTZ R172, R217, -R172 ;  /* 0x800000acd9ac7221 */ /* 0x000fe20000010000 */
[----:B------:R-:W-:Y:S01]  /*2330*/  PRMT R173, R177, 0x7632, R173 ;  /* 0x00007632b1ad7816 */ /* 0x000fe200000000ad */
[----:B------:R-:W-:Y:S01]  /*2340*/  FFMA.FTZ R68, R181, R176, R68 ;  /* 0x000000b0b5447223 */ /* 0x000fe20000010044 */
[----:B------:R-:W-:Y:S01]  /*2350*/  FADD.FTZ R176, R214, -R171 ;  /* 0x800000abd6b07221 */ /* 0x000fe20000010000 */
[----:B------:R-:W-:Y:S01]  /*2360*/  FFMA.FTZ R69, R180, R170, R69 ;  /* 0x000000aab4457223 */ /* 0x000fe20000010045 */
[----:B------:R-:W-:Y:S01]  /*2370*/  FMUL.FTZ R170, R23, R172 ;  /* 0x000000ac17aa7220 */ /* 0x000fe20000410000 */
[----:B------:R-:W-:Y:S01]  /*2380*/  FADD.FTZ R182, R213, -R182 ;  /* 0x800000b6d5b67221 */ /* 0x000fe20000010000 */
[----:B------:R-:W-:Y:S01]  /*2390*/  FMUL.FTZ R171, R23, R176 ;  /* 0x000000b017ab7220 */ /* 0x000fe20000410000 */
        /* <DEDUP_REMOVED lines=8> */
[----:B------:R-:W-:Y:S01]  /*2420*/  FFMA.FTZ R71, R182, R173, R71 ;  /* 0x000000adb6477223 */ /* 0x000fe20000010047 */
[-CC-:B------:R-:W-:Y:S01]  /*2430*/  FFMA.FTZ R174, R211, R185.reuse, R186.reuse ;  /* 0x000000b9d3ae7223 */ /* 0x180fe200000100ba */
[-CC-:B------:R-:W-:Y:S01]  /*2440*/  FFMA.FTZ R173, R212, R185.reuse, R186.reuse ;  /* 0x000000b9d4ad7223 */ /* 0x180fe200000100ba */
[----:B------:R-:W-:Y:S01]  /*2450*/  FFMA.FTZ R175, R208, R185, R186 ;  /* 0x000000b9d0af7223 */ /* 0x000fe200000100ba */
[----:B------:R-:W-:Y:S01]  /*2460*/  FFMA.FTZ R189, R183, R189, R64 ;  /* 0x000000bdb7bd7223 */ /* 0x000fe20000010040 */
[----:B------:R-:W-:Y:S01]  /*2470*/  FADD.FTZ R174, R209, -R174 ;  /* 0x800000aed1ae7221 */ /* 0x000fe20000010000 */
[----:B------:R-:W-:Y:S01]  /*2480*/  FADD.FTZ R64, R210, -R173 ;  /* 0x800000add2407221 */ /* 0x000fe20000010000 */
[----:B------:R-:W-:Y:S01]  /*2490*/  FADD.FTZ R176, R206, -R175 ;  /* 0x800000afceb07221 */ /* 0x000fe20000010000 */
[----:B------:R-:W-:Y:S01]  /*24a0*/  PRMT R178, R178, 0x7632, R178 ;  /* 0x00007632b2b27816 */ /* 0x000fe200000000b2 */
[C---:B------:R-:W-:Y:S01]  /*24b0*/  FMUL.FTZ R174, R23.reuse, R174 ;  /* 0x000000ae17ae7220 */ /* 0x040fe20000410000 */
[----:B------:R-:W-:Y:S01]  /*24c0*/  FMUL.FTZ R173, R23, R64 ;  /* 0x0000004017ad7220 */ /* 0x000fe20000410000 */
[----:B------:R-:W-:Y:S01]  /*24d0*/  SHF.L.U32 R187, R179, 0x10, RZ ;  /* 0x00000010b3bb7819 */ /* 0x000fe200000006ff */
[----:B------:R-:W-:Y:S01]  /*24e0*/  FMUL.FTZ R175, R23, R176 ;  /* 0x000000b017af7220 */ /* 0x000fe20000410000 */
[----:B------:R-:W-:Y:S01]  /*24f0*/  SHF.L.U32 R178, R178, 0x10, RZ ;  /* 0x00000010b2b27819 */ /* 0x000fe200000006ff */
        /* <DEDUP_REMOVED lines=19> */
[----:B------:R-:W-:Y:S01]  /*2630*/  F2FP.BF16.F32.PACK_AB R179, R64, R191 ;  /* 0x000000bf40b3723e */ /* 0x000fe200000010ff */
[----:B------:R-:W-:Y:S06]  /*2640*/  BRA `(.L_x_4325) ;  /* 0x0000000800187947 */ /* 0x000fec0003800000 */
.L_x_4323:
        /* <DEDUP_REMOVED lines=11> */
[C---:B------:R-:W-:Y:S01]  /*2700*/  FFMA.FTZ R183, R23.reuse, R188, R43 ;  /* 0x000000bc17b77223 */ /* 0x040fe2000001002b */
[----:B------:R-:W-:Y:S01]  /*2710*/  FFMA.FTZ R181, R23, R180, R42 ;  /* 0x000000b417b57223 */ /* 0x000fe2000001002a */
[----:B------:R-:W-:Y:S01]  /*2720*/  SHF.L.U32 R188, R182, 0x10, RZ ;  /* 0x00000010b6bc7819 */ /* 0x000fe200000006ff */
[-CC-:B------:R-:W-:Y:S01]  /*2730*/  FFMA.FTZ R182, R215, R185.reuse, R186.reuse ;  /* 0x000000b9d7b67223 */ /* 0x180fe200000100ba */
[-C--:B------:R-:W-:Y:S01]  /*2740*/  FMUL.FTZ R180, R183, R184.reuse ;  /* 0x000000b8b7b47220 */ /* 0x080fe20000410000 */
[----:B------:R-:W-:Y:S01]  /*2750*/  FMUL.FTZ R179, R181, R184 ;  /* 0x000000b8b5b37220 */ /* 0x000fe20000410000 */
[----:B------:R-:W-:Y:S01]  /*2760*/  FFMA.FTZ R181, R212, R185, R186 ;  /* 0x000000b9d4b57223 */ /* 0x000fe200000100ba */
[----:B------:R-:W-:Y:S01]  /*2770*/  SHF.L.U32 R191, R178, 0x10, RZ ;  /* 0x00000010b2bf7819 */ /* 0x000fe200000006ff */
[----:B------:R-:W-:Y:S01]  /*2780*/  FFMA.FTZ R188, R188, R180, R67 ;  /* 0x000000b4bcbc7223 */ /* 0x000fe20000010043 */
[----:B------:R-:W-:Y:S01]  /*2790*/  FADD.FTZ R67, R213, -R182 ;  /* 0x800000b6d5437221 */ /* 0x000fe20000010000 */
[----:B------:R-:W-:Y:S01]  /*27a0*/  FFMA.FTZ R187, R187, R179, R66 ;  /* 0x000000b3bbbb7223 */ /* 0x000fe20000010042 */
[----:B------:R-:W-:Y:S01]  /*27b0*/  FADD.FTZ R190, R210, -R181 ;  /* 0x800000b5d2be7221 */ /* 0x000fe20000010000 */
[----:B------:R-:W-:Y:S01]  /*27c0*/  FFMA.FTZ R66, R219, R185, R186 ;  /* 0x000000b9db427223 */ /* 0x000fe200000100ba */
[----:B------:R-:W-:Y:S01]  /*27d0*/  PRMT R182, R178, 0x7632, R182 ;  /* 0x00007632b2b67816 */ /* 0x000fe200000000b6 */
[C---:B------:R-:W-:Y:S01]  /*27e0*/  FFMA.FTZ R67, R23.reuse, R67, R40 ;  /* 0x0000004317437223 */ /* 0x040fe20000010028 */
[----:B------:R-:W-:Y:S01]  /*27f0*/  FFMA.FTZ R181, R23, R190, R41 ;  /* 0x000000be17b57223 */ /* 0x000fe20000010029 */
[----:B------:R-:W-:Y:S01]  /*2800*/  FADD.FTZ R189, R217, -R66 ;  /* 0x80000042d9bd7221 */ /* 0x000fe20000010000 */
[----:B------:R-:W-:Y:S01]  /*2810*/  SHF.L.U32 R190, R182, 0x10, RZ ;  /* 0x00000010b6be7819 */ /* 0x000fe200000006ff */
[-C--:B------:R-:W-:Y:S01]  /*2820*/  FMUL.FTZ R183, R67, R184.reuse ;  /* 0x000000b843b77220 */ /* 0x080fe20000410000 */
[----:B------:R-:W-:Y:S01]  /*2830*/  FMUL.FTZ R182, R181, R184 ;  /* 0x000000b8b5b67220 */ /* 0x000fe20000410000 */
[----:B------:R-:W-:Y:S01]  /*2840*/  FFMA.FTZ R67, R23, R189, R46 ;  /* 0x000000bd17437223 */ /* 0x000fe2000001002e */
[----:B------:R-:W-:Y:S01]  /*2850*/  PRMT R66, R177, 0x7632, R66 ;  /* 0x00007632b1427816 */ /* 0x000fe20000000042 */
[----:B------:R-:W-:Y:S01]  /*2860*/  FFMA.FTZ R189, R191, R183, R64 ;  /* 0x000000b7bfbd7223 */ /* 0x000fe20000010040 */
[----:B------:R-:W-:Y:S01]  /*2870*/  SHF.L.U32 R191, R177, 0x10, RZ ;  /* 0x00000010b1bf7819 */ /* 0x000fe200000006ff */
[----:B------:R-:W-:Y:S01]  /*2880*/  FFMA.FTZ R190, R190, R182, R65 ;  /* 0x000000b6bebe7223 */ /* 0x000fe20000010041 */
[----:B------:R-:W-:Y:S01]  /*2890*/  FMUL.FTZ R181, R67, R184 ;  /* 0x000000b843b57220 */ /* 0x000fe20000410000 */
[-CC-:B------:R-:W-:Y:S01]  /*28a0*/  FFMA.FTZ R65, R216, R185.reuse, R186.reuse ;  /* 0x000000b9d8417223 */ /* 0x180fe200000100ba */
[----:B------:R-:W-:Y:S01]  /*28b0*/  FFMA.FTZ R64, R223, R185, R186 ;  /* 0x000000b9df407223 */ /* 0x000fe200000100ba */
[----:B------:R-:W-:Y:S01]  /*28c0*/  SHF.L.U32 R177, R176, 0x10, RZ ;  /* 0x00000010b0b17819 */ /* 0x000fe200000006ff */
[----:B------:R-:W-:Y:S01]  /*28d0*/  FFMA.FTZ R70, R191, R181, R70 ;  /* 0x000000b5bf467223 */ /* 0x000fe20000010046 */
[----:B------:R-:W-:Y:S01]  /*28e0*/  FADD.FTZ R178, R214, -R65 ;  /* 0x80000041d6b27221 */ /* 0x000fe20000010000 */
[----:B------:R-:W-:Y:S01]  /*28f0*/  FFMA.FTZ R191, R220, R185, R186 ;  /* 0x000000b9dcbf7223 */ /* 0x000fe200000100ba */
[----:B------:R-:W-:Y:S01]  /*2900*/  FADD.FTZ R65, R221, -R64 ;  /* 0x80000040dd417221 */ /* 0x000fe20000010000 */
[----:B------:R-:W-:Y:S01]  /*2910*/  PRMT R176, R176, 0x7632, R176 ;  /* 0x00007632b0b07816 */ /* 0x000fe200000000b0 */
[C---:B------:R-:W-:Y:S01]  /*2920*/  FFMA.FTZ R67, R23.reuse, R178, R47 ;  /* 0x000000b217437223 */ /* 0x040fe2000001002f */
[----:B------:R-:W-:Y:S01]  /*2930*/  FADD.FTZ R64, R218, -R191 ;  /* 0x800000bfda407221 */ /* 0x000fe20000010000 */
[----:B------:R-:W-:Y:S01]  /*2940*/  SHF.L.U32 R178, R66, 0x10, RZ ;  /* 0x0000001042b27819 */ /* 0x000fe200000006ff */
[----:B------:R-:W-:Y:S01]  /*2950*/  FFMA.FTZ R65, R23, R65, R44 ;  /* 0x0000004117417223 */ /* 0x000fe2000001002c */
[----:B------:R-:W-:Y:S01]  /*2960*/  FMUL.FTZ R66, R67, R184 ;  /* 0x000000b843427220 */ /* 0x000fe20000410000 */
[----:B------:R-:W-:Y:S01]  /*2970*/  FFMA.FTZ R67, R23, R64, R45 ;  /* 0x0000004017437223 */ /* 0x000fe2000001002d */
[----:B------:R-:W-:Y:S01]  /*2980*/  SHF.L.U32 R222, R176, 0x10, RZ ;  /* 0x00000010b0de7819 */ /* 0x000fe200000006ff */
[----:B------:R-:W-:Y:S01]  /*2990*/  FMUL.FTZ R65, R65, R184 ;  /* 0x000000b841417220 */ /* 0x000fe20000410000 */
[----:B------:R-:W-:Y:S01]  /*29a0*/  FFMA.FTZ R71, R178, R66, R71 ;  /* 0x00000042b2477223 */ /* 0x000fe20000010047 */
[----:B------:R-:W-:Y:S01]  /*29b0*/  FMUL.FTZ R64, R67, R184 ;  /* 0x000000b843407220 */ /* 0x000fe20000410000 */
[----:B------:R-:W-:Y:S01]  /*29c0*/  FMUL.FTZ R179, R154, R179 ;  /* 0x000000b39ab37220 */ /* 0x000fe20000410000 */
[-C--:B------:R-:W-:Y:S01]  /*29d0*/  FFMA.FTZ R68, R177, R65.reuse, R68 ;  /* 0x00000041b1447223 */ /* 0x080fe20000010044 */
[----:B------:R-:W-:Y:S01]  /*29e0*/  FMUL.FTZ R176, R156, R65 ;  /* 0x000000419cb07220 */ /* 0x000fe20000410000 */
[----:B------:R-:W-:Y:S01]  /*29f0*/  FMUL.FTZ R180, R155, R180 ;  /* 0x000000b49bb47220 */ /* 0x000fe20000410000 */
[----:B------:R-:W-:Y:S01]  /*2a00*/  FMUL.FTZ R178, R152, R183 ;  /* 0x000000b798b27220 */ /* 0x000fe20000410000 */
[----:B------:R-:W-:Y:S01]  /*2a10*/  FMUL.FTZ R67, R153, R182 ;  /* 0x000000b699437220 */ /* 0x000fe20000410000 */
        /* <DEDUP_REMOVED lines=9> */
.L_x_4326:
[-CC-:B------:R-:W-:Y:S01]  /*2ab0*/  FFMA.FTZ R168, R223, R185.reuse, R186.reuse ;  /* 0x000000b9dfa87223 */ /* 0x180fe200000100ba */
[----:B-----5:R-:W-:Y:S01]  /*2ac0*/  SHF.L.U32 R171, R176, 0x10, RZ ;  /* 0x00000010b0ab7819 */ /* 0x020fe200000006ff */
[-C--:B------:R-:W-:Y:S01]  /*2ad0*/  FFMA.FTZ R169, R220, R185.reuse, R186 ;  /* 0x000000b9dca97223 */ /* 0x080fe200000100ba */
[----:B------:R-:W-:Y:S01]  /*2ae0*/  PRMT R170, R176, 0x7632, R170 ;  /* 0x00007632b0aa7816 */ /* 0x000fe200000000aa */
[----:B------:R-:W-:Y:S01]  /*2af0*/  FADD.FTZ R168, R221, -R168 ;  /* 0x800000a8dda87221 */ /* 0x000fe20000010000 */
[-C--:B------:R-:W-:Y:S01]  /*2b00*/  FFMA.FTZ R176, R215, R185.reuse, R186 ;  /* 0x000000b9d7b07223 */ /* 0x080fe200000100ba */
[----:B------:R-:W-:Y:S01]  /*2b10*/  FADD.FTZ R172, R218, -R169 ;  /* 0x800000a9daac7221 */ /* 0x000fe20000010000 */
[----:B------:R-:W-:Y:S01]  /*2b20*/  SHF.L.U32 R170, R170, 0x10, RZ ;  /* 0x00000010aaaa7819 */ /* 0x000fe200000006ff */
[----:B------:R-:W-:Y:S01]  /*2b30*/  FFMA.FTZ R168, R23, R168, R44 ;  /* 0x000000a817a87223 */ /* 0x000fe2000001002c */
[----:B------:R-:W-:Y:S01]  /*2b40*/  PRMT R173, R177, 0x7632, R173 ;  /* 0x00007632b1ad7816 */ /* 0x000fe200000000ad */
[----:B------:R-:W-:Y:S01]  /*2b50*/  FFMA.FTZ R169, R23, R172, R45 ;  /* 0x000000ac17a97223 */ /* 0x000fe2000001002d */
[----:B------:R-:W-:Y:S01]  /*2b60*/  FFMA.FTZ R172, R219, R185, R186 ;  /* 0x000000b9dbac7223 */ /* 0x000fe200000100ba */
[-C--:B------:R-:W-:Y:S01]  /*2b70*/  FMUL.FTZ R181, R168, R184.reuse ;  /* 0x000000b8a8b57220 */ /* 0x080fe20000410000 */
[----:B------:R-:W-:Y:S01]  /*2b80*/  FADD.FTZ R183, R213, -R176 ;  /* 0x800000b0d5b77221 */ /* 0x000fe20000010000 */
[----:B------:R-:W-:Y:S01]  /*2b90*/  FMUL.FTZ R180, R169, R184 ;  /* 0x000000b8a9b47220 */ /* 0x000fe20000410000 */
[----:B------:R-:W-:Y:S01]  /*2ba0*/  FADD.FTZ R172, R217, -R172 ;  /* 0x800000acd9ac7221 */ /* 0x000fe20000010000 */
[----:B------:R-:W-:Y:S01]  /*2bb0*/  FFMA.FTZ R68, R171, R181, R68 ;  /* 0x000000b5ab447223 */ /* 0x000fe20000010044 */
[----:B------:R-:W-:Y:S01]  /*2bc0*/  FFMA.FTZ R171, R216, R185, R186 ;  /* 0x000000b9d8ab7223 */ /* 0x000fe200000100ba */
[----:B------:R-:W-:Y:S01]  /*2bd0*/  FFMA.FTZ R69, R170, R180, R69 ;  /* 0x000000b4aa457223 */ /* 0x000fe20000010045 */
[C---:B------:R-:W-:Y:S01]  /*2be0*/  FFMA.FTZ R170, R23.reuse, R172, R46 ;  /* 0x000000ac17aa7223 */ /* 0x040fe2000001002e */
[----:B------:R-:W-:Y:S01]  /*2bf0*/  FFMA.FTZ R172, R23, R183, R40 ;  /* 0x000000b717ac7223 */ /* 0x000fe20000010028 */
[----:B------:R-:W-:Y:S01]  /*2c00*/  FADD.FTZ R174, R214, -R171 ;  /* 0x800000abd6ae7221 */ /* 0x000fe20000010000 */
[----:B------:R-:W-:Y:S01]  /*2c10*/  SHF.L.U32 R175, R177, 0x10, RZ ;  /* 0x00000010b1af7819 */ /* 0x000fe200000006ff */
[----:B------:R-:W-:Y:S01]  /*2c20*/  FMUL.FTZ R177, R170, R184 ;  /* 0x000000b8aab17220 */ /* 0x000fe20000410000 */
[----:B------:R-:W-:Y:S01]  /*2c30*/  SHF.L.U32 R189, R178, 0x10, RZ ;  /* 0x00000010b2bd7819 */ /* 0x000fe200000006ff */
[----:B------:R-:W-:Y:S01]  /*2c40*/  FFMA.FTZ R171, R23, R174, R47 ;  /* 0x000000ae17ab7223 */ /* 0x000fe2000001002f */
[----:B------:R-:W-:Y:S01]  /*2c50*/  SHF.L.U32 R174, R173, 0x10, RZ ;  /* 0x00000010adae7819 */ /* 0x000fe200000006ff */
[-C--:B------:R-:W-:Y:S01]  /*2c60*/  FMUL.FTZ R183, R172, R184.reuse ;  /* 0x000000b8acb77220 */ /* 0x080fe20000410000 */
[----:B------:R-:W-:Y:S01]  /*2c70*/  FFMA.FTZ R173, R212, R185, R186 ;  /* 0x000000b9d4ad7223 */ /* 0x000fe200000100ba */
[----:B------:R-:W-:Y:S01]  /*2c80*/  FMUL.FTZ R182, R171, R184 ;  /* 0x000000b8abb67220 */ /* 0x000fe20000410000 */
[----:B------:R-:W-:Y:S01]  /*2c90*/  FFMA.FTZ R70, R175, R177, R70 ;  /* 0x000000b1af467223 */ /* 0x000fe20000010046 */
[----:B------:R-:W-:Y:S01]  /*2ca0*/  FFMA.FTZ R191, R208, R185, R186 ;  /* 0x000000b9d0bf7223 */ /* 0x000fe200000100ba */
[----:B------:R-:W-:Y:S01]  /*2cb0*/  FFMA.FTZ R189, R189, R183, R64 ;  /* 0x000000b7bdbd7223 */ /* 0x000fe20000010040 */
[----:B------:R-:W-:Y:S01]  /*2cc0*/  FFMA.FTZ R71, R174, R182, R71 ;  /* 0x000000b6ae477223 */ /* 0x000fe20000010047 */
[----:B------:R-:W-:Y:S01]  /*2cd0*/  FFMA.FTZ R174, R211, R185, R186 ;  /* 0x000000b9d3ae7223 */ /* 0x000fe200000100ba */
[----:B------:R-:W-:Y:S01]  /*2ce0*/  FADD.FTZ R64, R210, -R173 ;  /* 0x800000add2407221 */ /* 0x000fe20000010000 */
[----:B------:R-:W-:Y:S01]  /*2cf0*/  FADD.FTZ R176, R206, -R191 ;  /* 0x800000bfceb07221 */ /* 0x000fe20000010000 */
[----:B------:R-:W-:Y:S01]  /*2d00*/  PRMT R178, R178, 0x7632, R178 ;  /* 0x00007632b2b27816 */ /* 0x000fe200000000b2 */
[----:B------:R-:W-:Y:S01]  /*2d10*/  FADD.FTZ R175, R209, -R174 ;  /* 0x800000aed1af7221 */ /* 0x000fe20000010000 */
[----:B------:R-:W-:Y:S01]  /*2d20*/  FFMA.FTZ R173, R23, R64, R41 ;  /* 0x0000004017ad7223 */ /* 0x000fe20000010029 */
[----:B------:R-:W-:Y:S01]  /*2d30*/  SHF.L.U32 R187, R179, 0x10, RZ ;  /* 0x00000010b3bb7819 */ /* 0x000fe200000006ff */
[----:B------:R-:W-:Y:S01]  /*2d40*/  FMUL.FTZ R177, R158, R177 ;  /* 0x000000b19eb17220 */ /* 0x000fe20000410000 */
[C---:B------:R-:W-:Y:S01]  /*2d50*/  FFMA.FTZ R174, R23.reuse, R175, R42 ;  /* 0x000000af17ae7223 */ /* 0x040fe2000001002a */
[----:B------:R-:W-:Y:S01]  /*2d60*/  FFMA.FTZ R175, R23, R176, R43 ;  /* 0x000000b017af7223 */ /* 0x000fe2000001002b */
[----:B------:R-:W-:Y:S01]  /*2d70*/  SHF.L.U32 R178, R178, 0x10, RZ ;  /* 0x00000010b2b27819 */ /* 0x000fe200000006ff */
[-C--:B------:R-:W-:Y:S01]  /*2d80*/  FMUL.FTZ R64, R173, R184.reuse ;  /* 0x000000b8ad407220 */ /* 0x080fe20000410000 */
[-C--:B------:R-:W-:Y:S01]  /*2d90*/  FMUL.FTZ R191, R174, R184.reuse ;  /* 0x000000b8aebf7220 */ /* 0x080fe20000410000 */
[----:B------:R-:W-:Y:S01]  /*2da0*/  PRMT R179, R179, 0x7632, R179 ;  /* 0x00007632b3b37816 */ /* 0x000fe200000000b3 */
[----:B------:R-:W-:Y:S01]  /*2db0*/  FMUL.FTZ R188, R175, R184 ;  /* 0x000000b8afbc7220 */ /* 0x000fe20000410000 */
[-C--:B------:R-:W-:Y:S01]  /*2dc0*/  FFMA.FTZ R190, R178, R64.reuse, R65 ;  /* 0x00000040b2be7223 */ /* 0x080fe20000010041 */
        /* <DEDUP_REMOVED lines=13> */
[----:B------:R-:W-:-:S07]  /*2ea0*/  F2FP.BF16.F32.PACK_AB R179, R64, R191 ;  /* 0x000000bf40b3723e */ /* 0x000fce00000010ff */
.L_x_4325:
        /* <DEDUP_REMOVED lines=14> */
.L_x_4322:
[----:B------:R-:W-:Y:S05]  /*2f90*/  BSYNC.RECONVERGENT B0 ;  /* 0x0000000000007941 */ /* 0x000fea0003800200 */
.L_x_4321:
        /* <DEDUP_REMOVED lines=15> */
[----:B------:R-:W-:Y:S01]  /*3090*/  FFMA.FTZ R171, R193, R185, R186 ;  /* 0x000000b9c1ab7223 */ /* 0x000fe200000100ba */
[----:B------:R-:W-:Y:S01]  /*30a0*/  FADD.FTZ R169, R194, -R169 ;  /* 0x800000a9c2a97221 */ /* 0x000fe20000010000 */
[----:B------:R-:W-:Y:S01]  /*30b0*/  FADD.FTZ R172, R199, -R168 ;  /* 0x800000a8c7ac7221 */ /* 0x000fe20000010000 */
[----:B------:R-:W-:Y:S01]  /*30c0*/  SHF.L.U32 R170, R170, 0x10, RZ ;  /* 0x00000010aaaa7819 */ /* 0x000fe200000006ff */
[----:B------:R-:W-:Y:S01]  /*30d0*/  FADD.FTZ R171, R196, -R171 ;  /* 0x800000abc4ab7221 */ /* 0x000fe20000010000 */
[C---:B------:R-:W-:Y:S01]  /*30e0*/  FFMA.FTZ R168, R23.reuse, R169, R36 ;  /* 0x000000a917a87223 */ /* 0x040fe20000010024 */
[----:B------:R-:W-:Y:S01]  /*30f0*/  FFMA.FTZ R169, R23, R172, R37 ;  /* 0x000000ac17a97223 */ /* 0x000fe20000010025 */
[-C--:B------:R-:W-:Y:S01]  /*3100*/  FFMA.FTZ R173, R195, R185.reuse, R186 ;  /* 0x000000b9c3ad7223 */ /* 0x080fe200000100ba */
[----:B------:R-:W-:Y:S01]  /*3110*/  PRMT R172, R177, 0x7632, R172 ;  /* 0x00007632b1ac7816 */ /* 0x000fe200000000ac */
[-C--:B------:R-:W-:Y:S01]  /*3120*/  FMUL.FTZ R181, R168, R184.reuse ;  /* 0x000000b8a8b57220 */ /* 0x080fe20000410000 */
[----:B------:R-:W-:Y:S01]  /*3130*/  FMUL.FTZ R180, R169, R184 ;  /* 0x000000b8a9b47220 */ /* 0x000fe20000410000 */
[----:B------:R-:W-:Y:S01]  /*3140*/  SHF.L.U32 R176, R176, 0x10, RZ ;  /* 0x00000010b0b07819 */ /* 0x000fe200000006ff */
[----:B------:R-:W-:Y:S01]  /*3150*/  FADD.FTZ R175, R198, -R173 ;  /* 0x800000adc6af7221 */ /* 0x000fe20000010000 */
[----:B------:R-:W-:Y:S01]  /*3160*/  SHF.L.U32 R173, R172, 0x10, RZ ;  /* 0x00000010acad7819 */ /* 0x000fe200000006ff */
[----:B------:R-:W-:Y:S01]  /*3170*/  FFMA.FTZ R61, R180, R170, R61 ;  /* 0x000000aab43d7223 */ /* 0x000fe2000001003d */
[-C--:B------:R-:W-:Y:S01]  /*3180*/  FFMA.FTZ R170, R192, R185.reuse, R186 ;  /* 0x000000b9c0aa7223 */ /* 0x080fe200000100ba */
[----:B------:R-:W-:Y:S01]  /*3190*/  FFMA.FTZ R60, R181, R176, R60 ;  /* 0x000000b0b53c7223 */ /* 0x000fe2000001003c */
[----:B------:R-:W-:Y:S01]  /*31a0*/  FFMA.FTZ R176, R200, R185, R186 ;  /* 0x000000b9c8b07223 */ /* 0x000fe200000100ba */
[----:B------:R-:W-:Y:S01]  /*31b0*/  FFMA.FTZ R172, R23, R175, R32 ;  /* 0x000000af17ac7223 */ /* 0x000fe20000010020 */
[----:B------:R-:W-:Y:S01]  /*31c0*/  FADD.FTZ R174, R201, -R170 ;  /* 0x800000aac9ae7221 */ /* 0x000fe20000010000 */
[----:B------:R-:W-:Y:S01]  /*31d0*/  FFMA.FTZ R170, R23, R171, R38 ;  /* 0x000000ab17aa7223 */ /* 0x000fe20000010026 */
[----:B------:R-:W-:Y:S01]  /*31e0*/  FADD.FTZ R176, R203, -R176 ;  /* 0x800000b0cbb07221 */ /* 0x000fe20000010000 */
[----:B------:R-:W-:Y:S01]  /*31f0*/  FFMA.FTZ R188, R204, R185, R186 ;  /* 0x000000b9ccbc7223 */ /* 0x000fe200000100ba */
[----:B------:R-:W-:Y:S01]  /*3200*/  FFMA.FTZ R171, R23, R174, R39 ;  /* 0x000000ae17ab7223 */ /* 0x000fe20000010027 */
[----:B------:R-:W-:Y:S01]  /*3210*/  SHF.L.U32 R174, R178, 0x10, RZ ;  /* 0x00000010b2ae7819 */ /* 0x000fe200000006ff */
[-C--:B------:R-:W-:Y:S01]  /*3220*/  FMUL.FTZ R187, R172, R184.reuse ;  /* 0x000000b8acbb7220 */ /* 0x080fe20000410000 */
[----:B------:R-:W-:Y:S01]  /*3230*/  SHF.L.U32 R177, R177, 0x10, RZ ;  /* 0x00000010b1b17819 */ /* 0x000fe200000006ff */
[-C--:B------:R-:W-:Y:S01]  /*3240*/  FMUL.FTZ R182, R171, R184.reuse ;  /* 0x000000b8abb67220 */ /* 0x080fe20000410000 */
[----:B------:R-:W-:Y:S01]  /*3250*/  FMUL.FTZ R183, R170, R184 ;  /* 0x000000b8aab77220 */ /* 0x000fe20000410000 */
[----:B------:R-:W-:Y:S01]  /*3260*/  FFMA.FTZ R56, R187, R174, R56 ;  /* 0x000000aebb387223 */ /* 0x000fe20000010038 */
[----:B------:R-:W-:Y:S01]  /*3270*/  PRMT R178, R178, 0x7632, R178 ;  /* 0x00007632b2b27816 */ /* 0x000fe200000000b2 */
[----:B------:R-:W-:Y:S01]  /*3280*/  FFMA.FTZ R63, R182, R173, R63 ;  /* 0x000000adb63f7223 */ /* 0x000fe2000001003f */
[----:B------:R-:W-:Y:S01]  /*3290*/  FFMA.FTZ R173, R197, R185, R186 ;  /* 0x000000b9c5ad7223 */ /* 0x000fe200000100ba */
[----:B------:R-:W-:Y:S01]  /*32a0*/  FFMA.FTZ R62, R183, R177, R62 ;  /* 0x000000b1b73e7223 */ /* 0x000fe2000001003e */
[----:B------:R-:W-:Y:S01]  /*32b0*/  SHF.L.U32 R177, R179, 0x10, RZ ;  /* 0x00000010b3b17819 */ /* 0x000fe200000006ff */
[----:B------:R-:W-:Y:S01]  /*32c0*/  FMUL.FTZ R183, R142, R183 ;  /* 0x000000b78eb77220 */ /* 0x000fe20000410000 */
[----:B------:R-:W-:Y:S01]  /*32d0*/  FADD.FTZ R175, R202, -R173 ;  /* 0x800000adcaaf7221 */ /* 0x000fe20000010000 */
[----:B------:R-:W-:Y:S01]  /*32e0*/  FFMA.FTZ R173, R23, R176, R33 ;  /* 0x000000b017ad7223 */ /* 0x000fe20000010021 */
[----:B------:R-:W-:Y:S01]  /*32f0*/  FADD.FTZ R176, R205, -R188 ;  /* 0x800000bccdb07221 */ /* 0x000fe20000010000 */
[----:B------:R-:W-:Y:S01]  /*3300*/  SHF.L.U32 R178, R178, 0x10, RZ ;  /* 0x00000010b2b27819 */ /* 0x000fe200000006ff */
[----:B------:R-:W-:Y:S01]  /*3310*/  FFMA.FTZ R174, R23, R175, R34 ;  /* 0x000000af17ae7223 */ /* 0x000fe20000010022 */
[----:B------:R-:W-:Y:S01]  /*3320*/  FMUL.FTZ R188, R173, R184 ;  /* 0x000000b8adbc7220 */ /* 0x000fe20000410000 */
[----:B------:R-:W-:Y:S01]  /*3330*/  FFMA.FTZ R175, R23, R176, R35 ;  /* 0x000000b017af7223 */ /* 0x000fe20000010023 */
[----:B------:R-:W-:Y:S01]  /*3340*/  PRMT R179, R179, 0x7632, R179 ;  /* 0x00007632b3b37816 */ /* 0x000fe200000000b3 */
[----:B------:R-:W-:Y:S01]  /*3350*/  FMUL.FTZ R189, R174, R184 ;  /* 0x000000b8aebd7220 */ /* 0x000fe20000410000 */
[----:B------:R-:W-:Y:S01]  /*3360*/  FFMA.FTZ R57, R188, R178, R57 ;  /* 0x000000b2bc397223 */ /* 0x000fe20000010039 */
[----:B------:R-:W-:Y:S01]  /*3370*/  FMUL.FTZ R190, R175, R184 ;  /* 0x000000b8afbe7220 */ /* 0x000fe20000410000 */
        /* <DEDUP_REMOVED lines=15> */
.L_x_4330:
[-CC-:B------:R-:W-:Y:S01]  /*3470*/  FFMA.FTZ R181, R197, R185.reuse, R186.reuse ;  /* 0x000000b9c5b57223 */ /* 0x180fe200000100ba */
[-CC-:B------:R-:W-:Y:S01]  /*3480*/  FFMA.FTZ R180, R204, R185.reuse, R186.reuse ;  /* 0x000000b9ccb47223 */ /* 0x180fe200000100ba */
[----:B------:R-:W-:Y:S02]  /*3490*/  FFMA.FTZ R188, R200, R185, R186 ;  /* 0x000000b9c8bc7223 */ /* 0x000fe400000100ba */
[----:B------:R-:W-:Y:S01]  /*34a0*/  FADD.FTZ R181, R202, -R181 ;  /* 0x800000b5cab57221 */ /* 0x000fe20000010000 */
[--C-:B------:R-:W-:Y:S01]  /*34b0*/  FADD.FTZ R182, R205, -R180.reuse ;  /* 0x800000b4cdb67221 */ /* 0x100fe20000010000 */
[----:B-----5:R-:W-:Y:S01]  /*34c0*/  PRMT R180, R179, 0x7632, R180 ;  /* 0x00007632b3b47816 */ /* 0x020fe200000000b4 */
[----:B------:R-:W-:Y:S01]  /*34d0*/  FADD.FTZ R188, R203, -R188 ;  /* 0x800000bccbbc7221 */ /* 0x000fe20000010000 */
[C---:B------:R-:W-:Y:S01]  /*34e0*/  FFMA.FTZ R181, R23.reuse, R181, R34 ;  /* 0x000000b517b57223 */ /* 0x040fe20000010022 */
[----:B------:R-:W-:Y:S01]  /*34f0*/  FFMA.FTZ R183, R23, R182, R35 ;  /* 0x000000b617b77223 */ /* 0x000fe20000010023 */
[----:B------:R-:W-:Y:S01]  /*3500*/  SHF.L.U32 R182, R179, 0x10, RZ ;  /* 0x00000010b3b67819 */ /* 0x000fe200000006ff */
[----:B------:R-:W-:Y:S01]  /*3510*/  FFMA.FTZ R191, R23, R188, R33 ;  /* 0x000000bc17bf7223 */ /* 0x000fe20000010021 */
[-C--:B------:R-:W-:Y:S01]  /*3520*/  FMUL.FTZ R179, R181, R184.reuse ;  /* 0x000000b8b5b37220 */ /* 0x080fe20000410000 */
[-C--:B------:R-:W-:Y:S01]  /*3530*/  FFMA.FTZ R181, R195, R185.reuse, R186 ;  /* 0x000000b9c3b57223 */ /* 0x080fe200000100ba */
[----:B------:R-:W-:Y:S01]  /*3540*/  SHF.L.U32 R187, R180, 0x10, RZ ;  /* 0x00000010b4bb7819 */ /* 0x000fe200000006ff */
[----:B------:R-:W-:Y:S01]  /*3550*/  FMUL.FTZ R180, R183, R184 ;  /* 0x000000b8b7b47220 */ /* 0x000fe20000410000 */
[----:B------:R-:W-:Y:S01]  /*3560*/  FFMA.FTZ R58, R179, R182, R58 ;  /* 0x000000b6b33a7223 */ /* 0x000fe2000001003a */
[----:B------:R-:W-:Y:S01]  /*3570*/  FADD.FTZ R182, R198, -R181 ;  /* 0x800000b5c6b67221 */ /* 0x000fe20000010000 */
[----:B------:R-:W-:Y:S01]  /*3580*/  FFMA.FTZ R181, R193, R185, R186 ;  /* 0x000000b9c1b57223 */ /* 0x000fe200000100ba */
[----:B------:R-:W-:Y:S01]  /*3590*/  FFMA.FTZ R59, R180, R187, R59 ;  /* 0x000000bbb43b7223 */ /* 0x000fe2000001003b */
[----:B------:R-:W-:Y:S01]  /*35a0*/  PRMT R187, R178, 0x7632, R187 ;  /* 0x00007632b2bb7816 */ /* 0x000fe200000000bb */
[----:B------:R-:W-:Y:S01]  /*35b0*/  FFMA.FTZ R183, R23, R182, R32 ;  /* 0x000000b617b77223 */ /* 0x000fe20000010020 */
[----:B------:R-:W-:Y:S01]  /*35c0*/  FADD.FTZ R181, R196, -R181 ;  /* 0x800000b5c4b57221 */ /* 0x000fe20000010000 */
[----:B------:R-:W-:Y:S01]  /*35d0*/  SHF.L.U32 R178, R178, 0x10, RZ ;  /* 0x00000010b2b27819 */ /* 0x000fe200000006ff */
[----:B------:R-:W-:Y:S01]  /*35e0*/  FFMA.FTZ R188, R192, R185, R186 ;  /* 0x000000b9c0bc7223 */ /* 0x000fe200000100ba */
[-C--:B------:R-:W-:Y:S01]  /*35f0*/  FMUL.FTZ R189, R183, R184.reuse ;  /* 0x000000b8b7bd7220 */ /* 0x080fe20000410000 */
[----:B------:R-:W-:Y:S01]  /*3600*/  FFMA.FTZ R181, R23, R181, R38 ;  /* 0x000000b517b57223 */ /* 0x000fe20000010026 */
[----:B------:R-:W-:Y:S01]  /*3610*/  SHF.L.U32 R182, R187, 0x10, RZ ;  /* 0x00000010bbb67819 */ /* 0x000fe200000006ff */
[----:B------:R-:W-:Y:S01]  /*3620*/  FMUL.FTZ R190, R191, R184 ;  /* 0x000000b8bfbe7220 */ /* 0x000fe20000410000 */
[----:B------:R-:W-:Y:S01]  /*3630*/  FFMA.FTZ R56, R189, R178, R56 ;  /* 0x000000b2bd387223 */ /* 0x000fe20000010038 */
[----:B------:R-:W-:Y:S01]  /*3640*/  SHF.L.U32 R178, R177, 0x10, RZ ;  /* 0x00000010b1b27819 */ /* 0x000fe200000006ff */
[----:B------:R-:W-:Y:S01]  /*3650*/  FMUL.FTZ R187, R181, R184 ;  /* 0x000000b8b5bb7220 */ /* 0x000fe20000410000 */
[-C--:B------:R-:W-:Y:S01]  /*3660*/  FFMA.FTZ R181, R207, R185.reuse, R186 ;  /* 0x000000b9cfb57223 */ /* 0x080fe200000100ba */
[----:B------:R-:W-:Y:S01]  /*3670*/  FADD.FTZ R188, R201, -R188 ;  /* 0x800000bcc9bc7221 */ /* 0x000fe20000010000 */
[----:B------:R-:W-:Y:S01]  /*3680*/  FFMA.FTZ R57, R190, R182, R57 ;  /* 0x000000b6be397223 */ /* 0x000fe20000010039 */
[----:B------:R-:W-:Y:S01]  /*3690*/  FFMA.FTZ R62, R187, R178, R62 ;  /* 0x000000b2bb3e7223 */ /* 0x000fe2000001003e */
[----:B------:R-:W-:Y:S01]  /*36a0*/  FFMA.FTZ R178, R22, R185, R186 ;  /* 0x000000b916b27223 */ /* 0x000fe200000100ba */
[----:B------:R-:W-:Y:S01]  /*36b0*/  FADD.FTZ R181, R194, -R181 ;  /* 0x800000b5c2b57221 */ /* 0x000fe20000010000 */
[----:B------:R-:W-:Y:S01]  /*36c0*/  PRMT R182, R177, 0x7632, R182 ;  /* 0x00007632b1b67816 */ /* 0x000fe200000000b6 */
[----:B------:R-:W-:Y:S01]  /*36d0*/  FFMA.FTZ R183, R23, R188, R39 ;  /* 0x000000bc17b77223 */ /* 0x000fe20000010027 */
[----:B------:R-:W-:Y:S01]  /*36e0*/  FADD.FTZ R178, R199, -R178 ;  /* 0x800000b2c7b27221 */ /* 0x000fe20000010000 */
[----:B------:R-:W-:Y:S01]  /*36f0*/  FFMA.FTZ R181, R23, R181, R36 ;  /* 0x000000b517b57223 */ /* 0x000fe20000010024 */
[----:B------:R-:W-:Y:S01]  /*3700*/  SHF.L.U32 R188, R182, 0x10, RZ ;  /* 0x00000010b6bc7819 */ /* 0x000fe200000006ff */
[----:B------:R-:W-:Y:S01]  /*3710*/  FMUL.FTZ R182, R183, R184 ;  /* 0x000000b8b7b67220 */ /* 0x000fe20000410000 */
[C---:B------:R-:W-:Y:S01]  /*3720*/  SHF.L.U32 R177, R176.reuse, 0x10, RZ ;  /* 0x00000010b0b17819 */ /* 0x040fe200000006ff */
[----:B------:R-:W-:Y:S01]  /*3730*/  FFMA.FTZ R183, R23, R178, R37 ;  /* 0x000000b217b77223 */ /* 0x000fe20000010025 */
[----:B------:R-:W-:Y:S01]  /*3740*/  FMUL.FTZ R181, R181, R184 ;  /* 0x000000b8b5b57220 */ /* 0x000fe20000410000 */
[----:B------:R-:W-:Y:S01]  /*3750*/  PRMT R176, R176, 0x7632, R176 ;  /* 0x00007632b0b07816 */ /* 0x000fe200000000b0 */
[----:B------:R-:W-:Y:S01]  /*3760*/  FFMA.FTZ R63, R182, R188, R63 ;  /* 0x000000bcb63f7223 */ /* 0x000fe2000001003f */
[----:B------:R-:W-:Y:S01]  /*3770*/  FMUL.FTZ R178, R183, R184 ;  /* 0x000000b8b7b27220 */ /* 0x000fe20000410000 */
        /* <DEDUP_REMOVED lines=16> */
.L_x_4329:
[----:B------:R-:W0:Y:S02]  /*3880*/  LDC.64 R180, c[0x0][0x478] ;  /* 0x00011e00ffb47b82 */ /* 0x000e240000000a00 */
[----:B0-----:R-:W-:-:S04]  /*3890*/  ISETP.NE.U32.AND P1, PT, R180, RZ, PT ;  /* 0x000000ffb400720c */ /* 0x001fc80003f25070 */
[----:B------:R-:W-:-:S13]  /*38a0*/  ISETP.NE.AND.EX P1, PT, R181, RZ, PT, P1 ;  /* 0x000000ffb500720c */ /* 0x000fda0003f25310 */
[----:B------:R-:W-:Y:S05]  /*38b0*/  @!P1 BRA `(.L_x_4332) ;  /* 0x0000000400049947 */ /* 0x000fea0003800000 */
[-CC-:B------:R-:W-:Y:S01]  /*38c0*/  FFMA.FTZ R169, R207, R185.reuse, R186.reuse ;  /* 0x000000b9cfa97223 */ /* 0x180fe200000100ba */
[----:B-----5:R-:W-:Y:S01]  /*38d0*/  SHF.L.U32 R171, R176, 0x10, RZ ;  /* 0x00000010b0ab7819 */ /* 0x020fe200000006ff */
[-CC-:B------:R-:W-:Y:S01]  /*38e0*/  FFMA.FTZ R170, R22, R185.reuse, R186.reuse ;  /* 0x000000b916aa7223 */ /* 0x180fe200000100ba */
[-CC-:B------:R-:W-:Y:S01]  /*38f0*/  FFMA.FTZ R174, R192, R185.reuse, R186.reuse ;  /* 0x000000b9c0ae7223 */ /* 0x180fe200000100ba */
[----:B------:R-:W-:Y:S01]  /*3900*/  FADD.FTZ R168, R194, -R169 ;  /* 0x800000a9c2a87221 */ /* 0x000fe20000010000 */
[-C--:B------:R-:W-:Y:S01]  /*3910*/  FFMA.FTZ R173, R193, R185.reuse, R186 ;  /* 0x000000b9c1ad7223 */ /* 0x080fe200000100ba */
[----:B------:R-:W-:Y:S01]  /*3920*/  FADD.FTZ R172, R199, -R170 ;  /* 0x800000aac7ac7221 */ /* 0x000fe20000010000 */
[----:B------:R-:W-:Y:S01]  /*3930*/  FADD.FTZ R174, R201, -R174 ;  /* 0x800000aec9ae7221 */ /* 0x000fe20000010000 */
[C---:B------:R-:W-:Y:S01]  /*3940*/  FMUL.FTZ R168, R23.reuse, R168 ;  /* 0x000000a817a87220 */ /* 0x040fe20000410000 */
[----:B------:R-:W-:Y:S01]  /*3950*/  PRMT R170, R176, 0x7632, R170 ;  /* 0x00007632b0aa7816 */ /* 0x000fe200000000aa */
[----:B------:R-:W-:Y:S01]  /*3960*/  FMUL.FTZ R169, R23, R172 ;  /* 0x000000ac17a97220 */ /* 0x000fe20000410000 */
[----:B------:R-:W-:Y:S01]  /*3970*/  PRMT R172, R177, 0x7632, R172 ;  /* 0x00007632b1ac7816 */ /* 0x000fe200000000ac */
[-C--:B------:R-:W-:Y:S01]  /*3980*/  FMUL.FTZ R181, R168, R184.reuse ;  /* 0x000000b8a8b57220 */ /* 0x080fe20000410000 */
[----:B------:R-:W-:Y:S01]  /*3990*/  SHF.L.U32 R170, R170, 0x10, RZ ;  /* 0x00000010aaaa7819 */ /* 0x000fe200000006ff */
[----:B------:R-:W-:Y:S01]  /*39a0*/  FMUL.FTZ R180, R169, R184 ;  /* 0x000000b8a9b47220 */ /* 0x000fe20000410000 */
[----:B------:R-:W-:Y:S01]  /*39b0*/  FFMA.FTZ R175, R197, R185, R186 ;  /* 0x000000b9c5af7223 */ /* 0x000fe200000100ba */
[----:B------:R-:W-:Y:S01]  /*39c0*/  FFMA.FTZ R60, R171, R181, R60 ;  /* 0x000000b5ab3c7223 */ /* 0x000fe2000001003c */
[-CC-:B------:R-:W-:Y:S01]  /*39d0*/  FFMA.FTZ R171, R195, R185.reuse, R186.reuse ;  /* 0x000000b9c3ab7223 */ /* 0x180fe200000100ba */
[----:B------:R-:W-:Y:S01]  /*39e0*/  FFMA.FTZ R61, R170, R180, R61 ;  /* 0x000000b4aa3d7223 */ /* 0x000fe2000001003d */
[----:B------:R-:W-:Y:S01]  /*39f0*/  FADD.FTZ R170, R196, -R173 ;  /* 0x800000adc4aa7221 */ /* 0x000fe20000010000 */
[----:B------:R-:W-:Y:S01]  /*3a00*/  SHF.L.U32 R173, R178, 0x10, RZ ;  /* 0x00000010b2ad7819 */ /* 0x000fe200000006ff */
[----:B------:R-:W-:Y:S01]  /*3a10*/  FADD.FTZ R176, R198, -R171 ;  /* 0x800000abc6b07221 */ /* 0x000fe20000010000 */
[C---:B------:R-:W-:Y:S01]  /*3a20*/  FMUL.FTZ R171, R23.reuse, R174 ;  /* 0x000000ae17ab7220 */ /* 0x040fe20000410000 */
[----:B------:R-:W-:Y:S01]  /*3a30*/  SHF.L.U32 R174, R172, 0x10, RZ ;  /* 0x00000010acae7819 */ /* 0x000fe200000006ff */
[C---:B------:R-:W-:Y:S01]  /*3a40*/  FMUL.FTZ R170, R23.reuse, R170 ;  /* 0x000000aa17aa7220 */ /* 0x040fe20000410000 */
[----:B------:R-:W-:Y:S01]  /*3a50*/  FMUL.FTZ R172, R23, R176 ;  /* 0x000000b017ac7220 */ /* 0x000fe20000410000 */
[-C--:B------:R-:W-:Y:S01]  /*3a60*/  FMUL.FTZ R182, R171, R184.reuse ;  /* 0x000000b8abb67220 */ /* 0x080fe20000410000 */
[----:B------:R-:W-:Y:S01]  /*3a70*/  FADD.FTZ R176, R202, -R175 ;  /* 0x800000afcab07221 */ /* 0x000fe20000010000 */
[-CC-:B------:R-:W-:Y:S01]  /*3a80*/  FFMA.FTZ R188, R204, R185.reuse, R186.reuse ;  /* 0x000000b9ccbc7223 */ /* 0x180fe200000100ba */
[----:B------:R-:W-:Y:S01]  /*3a90*/  FMUL.FTZ R187, R172, R184 ;  /* 0x000000b8acbb7220 */ /* 0x000fe20000410000 */
[----:B------:R-:W-:Y:S01]  /*3aa0*/  FFMA.FTZ R63, R174, R182, R63 ;  /* 0x000000b6ae3f7223 */ /* 0x000fe2000001003f */
[----:B------:R-:W-:Y:S01]  /*3ab0*/  FFMA.FTZ R174, R200, R185, R186 ;  /* 0x000000b9c8ae7223 */ /* 0x000fe200000100ba */
[----:B------:R-:W-:Y:S01]  /*3ac0*/  SHF.L.U32 R177, R177, 0x10, RZ ;  /* 0x00000010b1b17819 */ /* 0x000fe200000006ff */
[----:B------:R-:W-:Y:S01]  /*3ad0*/  FFMA.FTZ R56, R173, R187, R56 ;  /* 0x000000bbad387223 */ /* 0x000fe20000010038 */
[----:B------:R-:W-:Y:S01]  /*3ae0*/  FMUL.FTZ R183, R170, R184 ;  /* 0x000000b8aab77220 */ /* 0x000fe20000410000 */
[----:B------:R-:W-:Y:S01]  /*3af0*/  FADD.FTZ R174, R203, -R174 ;  /* 0x800000aecbae7221 */ /* 0x000fe20000010000 */
[----:B------:R-:W-:Y:S01]  /*3b00*/  PRMT R178, R178, 0x7632, R178 ;  /* 0x00007632b2b27816 */ /* 0x000fe200000000b2 */
[----:B------:R-:W-:Y:S01]  /*3b10*/  FMUL.FTZ R182, R143, R182 ;  /* 0x000000b68fb67220 */ /* 0x000fe20000410000 */
[----:B------:R-:W-:Y:S01]  /*3b20*/  FFMA.FTZ R62, R177, R183, R62 ;  /* 0x000000b7b13e7223 */ /* 0x000fe2000001003e */
[C---:B------:R-:W-:Y:S01]  /*3b30*/  FMUL.FTZ R173, R23.reuse, R174 ;  /* 0x000000ae17ad7220 */ /* 0x040fe20000410000 */
[----:B------:R-:W-:Y:S01]  /*3b40*/  FMUL.FTZ R174, R23, R176 ;  /* 0x000000b017ae7220 */ /* 0x000fe20000410000 */
[----:B------:R-:W-:Y:S01]  /*3b50*/  FADD.FTZ R176, R205, -R188 ;  /* 0x800000bccdb07221 */ /* 0x000fe20000010000 */
[----:B------:R-:W-:Y:S01]  /*3b60*/  SHF.L.U32 R177, R179, 0x10, RZ ;  /* 0x00000010b3b17819 */ /* 0x000fe200000006ff */
[----:B------:R-:W-:Y:S01]  /*3b70*/  FMUL.FTZ R188, R173, R184 ;  /* 0x000000b8adbc7220 */ /* 0x000fe20000410000 */
[----:B------:R-:W-:Y:S01]  /*3b80*/  SHF.L.U32 R178, R178, 0x10, RZ ;  /* 0x00000010b2b27819 */ /* 0x000fe200000006ff */
[----:B------:R-:W-:Y:S01]  /*3b90*/  FMUL.FTZ R175, R23, R176 ;  /* 0x000000b017af7220 */ /* 0x000fe20000410000 */
[-C--:B------:R-:W-:Y:S01]  /*3ba0*/  FMUL.FTZ R189, R174, R184.reuse ;  /* 0x000000b8aebd7220 */ /* 0x080fe20000410000 */
[----:B------:R-:W-:Y:S01]  /*3bb0*/  PRMT R179, R179, 0x7632, R179 ;  /* 0x00007632b3b37816 */ /* 0x000fe200000000b3 */
[----:B------:R-:W-:Y:S01]  /*3bc0*/  FMUL.FTZ R176, R140, R181 ;  /* 0x000000b58cb07220 */ /* 0x000fe20000410000 */
        /* <DEDUP_REMOVED lines=16> */
.L_x_4332:
[-CC-:B------:R-:W-:Y:S01]  /*3cd0*/  FFMA.FTZ R181, R197, R185.reuse, R186.reuse ;  /* 0x000000b9c5b57223 */ /* 0x180fe200000100ba */
[-C--:B------:R-:W-:Y:S01]  /*3ce0*/  FFMA.FTZ R182, R204, R185.reuse, R186 ;  /* 0x000000b9ccb67223 */ /* 0x080fe200000100ba */
[----:B-----5:R-:W-:Y:S02]  /*3cf0*/  SHF.L.U32 R183, R179, 0x10, RZ ;  /* 0x00000010b3b77819 */ /* 0x020fe400000006ff */
[----:B------:R-:W-:Y:S01]  /*3d00*/  FADD.FTZ R180, R202, -R181 ;  /* 0x800000b5cab47221 */ /* 0x000fe20000010000 */
[--C-:B------:R-:W-:Y:S01]  /*3d10*/  FADD.FTZ R188, R205, -R182.reuse ;  /* 0x800000b6cdbc7221 */ /* 0x100fe20000010000 */
[----:B------:R-:W-:Y:S02]  /*3d20*/  PRMT R182, R179, 0x7632, R182 ;  /* 0x00007632b3b67816 */ /* 0x000fe400000000b6 */
[C---:B------:R-:W-:Y:S01]  /*3d30*/  FMUL.FTZ R181, R23.reuse, R180 ;  /* 0x000000b417b57220 */ /* 0x040fe20000410000 */
[----:B------:R-:W-:Y:S01]  /*3d40*/  FMUL.FTZ R187, R23, R188 ;  /* 0x000000bc17bb7220 */ /* 0x000fe20000410000 */
[----:B------:R-:W-:Y:S01]  /*3d50*/  SHF.L.U32 R182, R182, 0x10, RZ ;  /* 0x00000010b6b67819 */ /* 0x000fe200000006ff */
[-CC-:B------:R-:W-:Y:S01]  /*3d60*/  FFMA.FTZ R188, R200, R185.reuse, R186.reuse ;  /* 0x000000b9c8bc7223 */ /* 0x180fe200000100ba */
[-C--:B------:R-:W-:Y:S01]  /*3d70*/  FMUL.FTZ R179, R181, R184.reuse ;  /* 0x000000b8b5b37220 */ /* 0x080fe20000410000 */
[----:B------:R-:W-:Y:S01]  /*3d80*/  FMUL.FTZ R180, R187, R184 ;  /* 0x000000b8bbb47220 */ /* 0x000fe20000410000 */
[-C--:B------:R-:W-:Y:S01]  /*3d90*/  FFMA.FTZ R181, R195, R185.reuse, R186 ;  /* 0x000000b9c3b57223 */ /* 0x080fe200000100ba */
[----:B------:R-:W-:Y:S01]  /*3da0*/  PRMT R187, R178, 0x7632, R187 ;  /* 0x00007632b2bb7816 */ /* 0x000fe200000000bb */
[----:B------:R-:W-:Y:S01]  /*3db0*/  FADD.FTZ R188, R203, -R188 ;  /* 0x800000bccbbc7221 */ /* 0x000fe20000010000 */
[----:B------:R-:W-:Y:S01]  /*3dc0*/  FFMA.FTZ R59, R182, R180, R59 ;  /* 0x000000b4b63b7223 */ /* 0x000fe2000001003b */
[----:B------:R-:W-:Y:S01]  /*3dd0*/  FADD.FTZ R182, R198, -R181 ;  /* 0x800000b5c6b67221 */ /* 0x000fe20000010000 */
[----:B------:R-:W-:Y:S01]  /*3de0*/  FFMA.FTZ R181, R193, R185, R186 ;  /* 0x000000b9c1b57223 */ /* 0x000fe200000100ba */
[----:B------:R-:W-:Y:S01]  /*3df0*/  SHF.L.U32 R189, R178, 0x10, RZ ;  /* 0x00000010b2bd7819 */ /* 0x000fe200000006ff */
[----:B------:R-:W-:Y:S01]  /*3e00*/  FFMA.FTZ R58, R183, R179, R58 ;  /* 0x000000b3b73a7223 */ /* 0x000fe2000001003a */
[C---:B------:R-:W-:Y:S01]  /*3e10*/  FMUL.FTZ R183, R23.reuse, R182 ;  /* 0x000000b617b77220 */ /* 0x040fe20000410000 */
[----:B------:R-:W-:Y:S01]  /*3e20*/  FADD.FTZ R178, R196, -R181 ;  /* 0x800000b5c4b27221 */ /* 0x000fe20000010000 */
[----:B------:R-:W-:Y:S01]  /*3e30*/  FMUL.FTZ R225, R23, R188 ;  /* 0x000000bc17e17220 */ /* 0x000fe20000410000 */
[----:B------:R-:W-:Y:S01]  /*3e40*/  SHF.L.U32 R182, R187, 0x10, RZ ;  /* 0x00000010bbb67819 */ /* 0x000fe200000006ff */
[----:B------:R-:W-:Y:S01]  /*3e50*/  FMUL.FTZ R191, R183, R184 ;  /* 0x000000b8b7bf7220 */ /* 0x000fe20000410000 */
[----:B------:R-:W-:Y:S01]  /*3e60*/  FMUL.FTZ R181, R23, R178 ;  /* 0x000000b217b57220 */ /* 0x000fe20000410000 */
[-C--:B------:R-:W-:Y:S01]  /*3e70*/  FMUL.FTZ R190, R225, R184.reuse ;  /* 0x000000b8e1be7220 */ /* 0x080fe20000410000 */
[-CC-:B------:R-:W-:Y:S01]  /*3e80*/  FFMA.FTZ R178, R192, R185.reuse, R186.reuse ;  /* 0x000000b9c0b27223 */ /* 0x180fe200000100ba */
[----:B------:R-:W-:Y:S01]  /*3e90*/  SHF.L.U32 R183, R177, 0x10, RZ ;  /* 0x00000010b1b77819 */ /* 0x000fe200000006ff */
[----:B------:R-:W-:Y:S01]  /*3ea0*/  FMUL.FTZ R187, R181, R184 ;  /* 0x000000b8b5bb7220 */ /* 0x000fe20000410000 */
[-C--:B------:R-:W-:Y:S01]  /*3eb0*/  FFMA.FTZ R181, R207, R185.reuse, R186 ;  /* 0x000000b9cfb57223 */ /* 0x080fe200000100ba */
[----:B------:R-:W-:Y:S01]  /*3ec0*/  FFMA.FTZ R57, R182, R190, R57 ;  /* 0x000000beb6397223 */ /* 0x000fe20000010039 */
[----:B------:R-:W-:Y:S01]  /*3ed0*/  FADD.FTZ R188, R201, -R178 ;  /* 0x800000b2c9bc7221 */ /* 0x000fe20000010000 */
[----:B------:R-:W-:Y:S01]  /*3ee0*/  FFMA.FTZ R182, R22, R185, R186 ;  /* 0x000000b916b67223 */ /* 0x000fe200000100ba */
[----:B------:R-:W-:Y:S01]  /*3ef0*/  FFMA.FTZ R62, R183, R187, R62 ;  /* 0x000000bbb73e7223 */ /* 0x000fe2000001003e */
[----:B------:R-:W-:Y:S01]  /*3f00*/  FADD.FTZ R178, R194, -R181 ;  /* 0x800000b5c2b27221 */ /* 0x000fe20000010000 */
[----:B------:R-:W-:Y:S01]  /*3f10*/  FFMA.FTZ R56, R189, R191, R56 ;  /* 0x000000bfbd387223 */ /* 0x000fe20000010038 */
[----:B------:R-:W-:Y:S01]  /*3f20*/  PRMT R183, R177, 0x7632, R183 ;  /* 0x00007632b1b77816 */ /* 0x000fe200000000b7 */
[----:B------:R-:W-:Y:S01]  /*3f30*/  FMUL.FTZ R189, R23, R188 ;  /* 0x000000bc17bd7220 */ /* 0x000fe20000410000 */
[----:B------:R-:W-:Y:S01]  /*3f40*/  FADD.FTZ R182, R199, -R182 ;  /* 0x800000b6c7b67221 */ /* 0x000fe20000010000 */
[----:B------:R-:W-:Y:S01]  /*3f50*/  FMUL.FTZ R177, R23, R178 ;  /* 0x000000b217b17220 */ /* 0x000fe20000410000 */
[----:B------:R-:W-:Y:S01]  /*3f60*/  SHF.L.U32 R178, R183, 0x10, RZ ;  /* 0x00000010b7b27819 */ /* 0x000fe200000006ff */
[----:B------:R-:W-:Y:S01]  /*3f70*/  FMUL.FTZ R188, R189, R184 ;  /* 0x000000b8bdbc7220 */ /* 0x000fe20000410000 */
[----:B------:R-:W-:Y:S01]  /*3f80*/  FMUL.FTZ R183, R23, R182 ;  /* 0x000000b617b77220 */ /* 0x000fe20000410000 */
[C---:B------:R-:W-:Y:S01]  /*3f90*/  SHF.L.U32 R181, R176.reuse, 0x10, RZ ;  /* 0x00000010b0b57819 */ /* 0x040fe200000006ff */
        /* <DEDUP_REMOVED lines=19> */
.L_x_4331:
        /* <DEDUP_REMOVED lines=8> */
.L_x_4328:
[----:B------:R-:W-:Y:S05]  /*4150*/  BSYNC.RECONVERGENT B0 ;  /* 0x0000000000007941 */ /* 0x000fea0003800200 */
.L_x_4327:
        /* <DEDUP_REMOVED lines=21> */
[----:B------:R-:W-:Y:S01]  /*42b0*/  FADD.FTZ R180, R17, -R180 ;  /* 0x800000b411b47221 */ /* 0x000fe20000010000 */
[C---:B------:R-:W-:Y:S01]  /*42c0*/  FFMA.FTZ R168, R23.reuse, R169, R28 ;  /* 0x000000a917a87223 */ /* 0x040fe2000001001c */
[C---:B------:R-:W-:Y:S01]  /*42d0*/  FFMA.FTZ R169, R23.reuse, R170, R29 ;  /* 0x000000aa17a97223 */ /* 0x040fe2000001001d */
[----:B------:R-:W-:Y:S01]  /*42e0*/  FFMA.FTZ R170, R23, R171, R30 ;  /* 0x000000ab17aa7223 */ /* 0x000fe2000001001e */
[----:B------:R-:W-:Y:S01]  /*42f0*/  PRMT R173, R177, 0x7632, R173 ;  /* 0x00007632b1ad7816 */ /* 0x000fe200000000ad */
[----:B------:R-:W-:Y:S01]  /*4300*/  FFMA.FTZ R171, R23, R180, R31 ;  /* 0x000000b417ab7223 */ /* 0x000fe2000001001f */
[-C--:B------:R-:W-:Y:S01]  /*4310*/  FMUL.FTZ R180, R169, R184.reuse ;  /* 0x000000b8a9b47220 */ /* 0x080fe20000410000 */
[-CC-:B------:R-:W-:Y:S01]  /*4320*/  FFMA.FTZ R175, R11, R185.reuse, R186.reuse ;  /* 0x000000b90baf7223 */ /* 0x180fe200000100ba */
[----:B------:R-:W-:Y:S01]  /*4330*/  SHF.L.U32 R173, R173, 0x10, RZ ;  /* 0x00000010adad7819 */ /* 0x000fe200000006ff */
[----:B------:R-:W-:Y:S01]  /*4340*/  FMUL.FTZ R182, R171, R184 ;  /* 0x000000b8abb67220 */ /* 0x000fe20000410000 */
[----:B------:R-:W-:Y:S01]  /*4350*/  FFMA.FTZ R53, R180, R172, R53 ;  /* 0x000000acb4357223 */ /* 0x000fe20000010035 */
[-C--:B------:R-:W-:Y:S01]  /*4360*/  FFMA.FTZ R190, R20, R185.reuse, R186 ;  /* 0x000000b914be7223 */ /* 0x080fe200000100ba */
[----:B------:R-:W-:Y:S01]  /*4370*/  PRMT R172, R178, 0x7632, R172 ;  /* 0x00007632b2ac7816 */ /* 0x000fe200000000ac */
[-CC-:B------:R-:W-:Y:S01]  /*4380*/  FFMA.FTZ R188, R10, R185.reuse, R186.reuse ;  /* 0x000000b90abc7223 */ /* 0x180fe200000100ba */
[----:B------:R-:W-:Y:S01]  /*4390*/  SHF.L.U32 R174, R177, 0x10, RZ ;  /* 0x00000010b1ae7819 */ /* 0x000fe200000006ff */
[----:B------:R-:W-:Y:S01]  /*43a0*/  FADD.FTZ R175, R16, -R175 ;  /* 0x800000af10af7221 */ /* 0x000fe20000010000 */
[----:B------:R-:W-:Y:S01]  /*43b0*/  SHF.L.U32 R176, R176, 0x10, RZ ;  /* 0x00000010b0b07819 */ /* 0x000fe200000006ff */
[-C--:B------:R-:W-:Y:S01]  /*43c0*/  FMUL.FTZ R181, R170, R184.reuse ;  /* 0x000000b8aab57220 */ /* 0x080fe20000410000 */
[----:B------:R-:W-:Y:S01]  /*43d0*/  FFMA.FTZ R185, R13, R185, R186 ;  /* 0x000000b90db97223 */ /* 0x000fe200000100ba */
[----:B------:R-:W-:Y:S01]  /*43e0*/  FMUL.FTZ R177, R168, R184 ;  /* 0x000000b8a8b17220 */ /* 0x000fe20000410000 */
[----:B------:R-:W-:Y:S01]  /*43f0*/  FFMA.FTZ R55, R182, R173, R55 ;  /* 0x000000adb6377223 */ /* 0x000fe20000010037 */
[----:B------:R-:W-:Y:S01]  /*4400*/  PRMT R173, R179, 0x7632, R173 ;  /* 0x00007632b3ad7816 */ /* 0x000fe200000000ad */
[----:B------:R-:W-:Y:S01]  /*4410*/  FADD.FTZ R190, R21, -R190 ;  /* 0x800000be15be7221 */ /* 0x000fe20000010000 */
[----:B------:R-:W-:Y:S01]  /*4420*/  SHF.L.U32 R186, R172, 0x10, RZ ;  /* 0x00000010acba7819 */ /* 0x000fe200000006ff */
[----:B------:R-:W-:Y:S01]  /*4430*/  FADD.FTZ R188, R19, -R188 ;  /* 0x800000bc13bc7221 */ /* 0x000fe20000010000 */
[----:B------:R-:W-:Y:S01]  /*4440*/  FFMA.FTZ R172, R23, R175, R24 ;  /* 0x000000af17ac7223 */ /* 0x000fe20000010018 */
[----:B------:R-:W-:Y:S01]  /*4450*/  FFMA.FTZ R54, R181, R174, R54 ;  /* 0x000000aeb5367223 */ /* 0x000fe20000010036 */
[----:B------:R-:W-:Y:S01]  /*4460*/  FFMA.FTZ R52, R177, R176, R52 ;  /* 0x000000b0b1347223 */ /* 0x000fe20000010034 */
[----:B------:R-:W-:Y:S01]  /*4470*/  FADD.FTZ R174, R18, -R185 ;  /* 0x800000b912ae7221 */ /* 0x000fe20000010000 */
[----:B------:R-:W-:Y:S01]  /*4480*/  SHF.L.U32 R178, R178, 0x10, RZ ;  /* 0x00000010b2b27819 */ /* 0x000fe200000006ff */
[----:B------:R-:W-:Y:S01]  /*4490*/  FFMA.FTZ R175, R23, R190, R27 ;  /* 0x000000be17af7223 */ /* 0x000fe2000001001b */
[----:B------:R-:W-:Y:S01]  /*44a0*/  SHF.L.U32 R176, R173, 0x10, RZ ;  /* 0x00000010adb07819 */ /* 0x000fe200000006ff */
[C---:B------:R-:W-:Y:S01]  /*44b0*/  FFMA.FTZ R173, R23.reuse, R188, R25 ;  /* 0x000000bc17ad7223 */ /* 0x040fe20000010019 */
[----:B------:R-:W-:Y:S01]  /*44c0*/  FMUL.FTZ R183, R172, R184 ;  /* 0x000000b8acb77220 */ /* 0x000fe20000410000 */
[----:B------:R-:W-:Y:S01]  /*44d0*/  FFMA.FTZ R174, R23, R174, R26 ;  /* 0x000000ae17ae7223 */ /* 0x000fe2000001001a */
[-C--:B------:R-:W-:Y:S01]  /*44e0*/  FMUL.FTZ R190, R175, R184.reuse ;  /* 0x000000b8afbe7220 */ /* 0x080fe20000410000 */
[----:B------:R-:W-:Y:S01]  /*44f0*/  FMUL.FTZ R188, R173, R184 ;  /* 0x000000b8adbc7220 */ /* 0x000fe20000410000 */
[----:B------:R-:W-:Y:S01]  /*4500*/  FFMA.FTZ R185, R183, R178, R48 ;  /* 0x000000b2b7b97223 */ /* 0x000fe20000010030 */
[----:B------:R-:W-:Y:S01]  /*4510*/  SHF.L.U32 R48, R179, 0x10, RZ ;  /* 0x00000010b3307819 */ /* 0x000fe200000006ff */
[----:B------:R-:W-:Y:S01]  /*4520*/  FMUL.FTZ R179, R174, R184 ;  /* 0x000000b8aeb37220 */ /* 0x000fe20000410000 */
        /* <DEDUP_REMOVED lines=16> */
.L_x_4336:
        /* <DEDUP_REMOVED lines=16> */
[----:B------:R-:W-:Y:S01]  /*4730*/  FFMA.FTZ R229, R23, R225, R26 ;  /* 0x000000e117e57223 */ /* 0x000fe2000001001a */
[----:B-----5:R-:W-:Y:S01]  /*4740*/  PRMT R222, R179, 0x7632, R222 ;  /* 0x00007632b3de7816 */ /* 0x020fe200000000de */
[C---:B------:R-:W-:Y:S01]  /*4750*/  FFMA.FTZ R225, R23.reuse, R191, R24 ;  /* 0x000000bf17e17223 */ /* 0x040fe20000010018 */
[C---:B------:R-:W-:Y:S01]  /*4760*/  PRMT R188, R178.reuse, 0x7632, R188 ;  /* 0x00007632b2bc7816 */ /* 0x040fe200000000bc */
[----:B------:R-:W-:Y:S01]  /*4770*/  FFMA.FTZ R231, R23, R224, R27 ;  /* 0x000000e017e77223 */ /* 0x000fe2000001001b */
[----:B------:R-:W-:Y:S01]  /*4780*/  PRMT R180, R177, 0x7632, R180 ;  /* 0x00007632b1b47816 */ /* 0x000fe200000000b4 */
[C---:B------:R-:W-:Y:S01]  /*4790*/  FFMA.FTZ R227, R23.reuse, R190, R25 ;  /* 0x000000be17e37223 */ /* 0x040fe20000010019 */
[C---:B------:R-:W-:Y:S01]  /*47a0*/  FFMA.FTZ R189, R23.reuse, R189, R30 ;  /* 0x000000bd17bd7223 */ /* 0x040fe2000001001e */
[C---:B------:R-:W-:Y:S01]  /*47b0*/  FFMA.FTZ R191, R23.reuse, R182, R31 ;  /* 0x000000b617bf7223 */ /* 0x040fe2000001001f */
[C---:B------:R-:W-:Y:S01]  /*47c0*/  FFMA.FTZ R187, R23.reuse, R187, R28 ;  /* 0x000000bb17bb7223 */ /* 0x040fe2000001001c */
[----:B------:R-:W-:Y:S01]  /*47d0*/  FFMA.FTZ R23, R23, R186, R29 ;  /* 0x000000ba17177223 */ /* 0x000fe2000001001d */
[----:B------:R-:W-:Y:S01]  /*47e0*/  SHF.L.U32 R183, R179, 0x10, RZ ;  /* 0x00000010b3b77819 */ /* 0x000fe200000006ff */
[-C--:B------:R-:W-:Y:S01]  /*47f0*/  FMUL.FTZ R225, R225, R184.reuse ;  /* 0x000000b8e1e17220 */ /* 0x080fe20000410000 */
[----:B------:R-:W-:Y:S01]  /*4800*/  SHF.L.U32 R185, R178, 0x10, RZ ;  /* 0x00000010b2b97819 */ /* 0x000fe200000006ff */
        /* <DEDUP_REMOVED lines=33> */
[----:B------:R-:W-:Y:S01]  /*4a20*/  F2FP.BF16.F32.PACK_AB R176, R49, R176 ;  /* 0x000000b031b0723e */ /* 0x000fe200000010ff */
[----:B------:R-:W-:Y:S06]  /*4a30*/  BRA `(.L_x_4337) ;  /* 0x0000000800147947 */ /* 0x000fec0003800000 */
.L_x_4335:
        /* <DEDUP_REMOVED lines=9> */
[-C--:B------:R-:W-:Y:S01]  /*4ad0*/  FFMA.FTZ R171, R9, R185.reuse, R186 ;  /* 0x000000b909ab7223 */ /* 0x080fe200000100ba */
[----:B------:R-:W-:Y:S01]  /*4ae0*/  FADD.FTZ R168, R12, -R169 ;  /* 0x800000a90ca87221 */ /* 0x000fe20000010000 */
[----:B------:R-:W-:Y:S01]  /*4af0*/  FADD.FTZ R180, R17, -R180 ;  /* 0x800000b411b47221 */ /* 0x000fe20000010000 */
[----:B------:R-:W-:Y:S01]  /*4b00*/  FMUL.FTZ R169, R23, R172 ;  /* 0x000000ac17a97220 */ /* 0x000fe20000410000 */
[----:B------:R-:W-:Y:S01]  /*4b10*/  SHF.L.U32 R174, R170, 0x10, RZ ;  /* 0x00000010aaae7819 */ /* 0x000fe200000006ff */
[----:B------:R-:W-:Y:S01]  /*4b20*/  FADD.FTZ R170, R14, -R171 ;  /* 0x800000ab0eaa7221 */ /* 0x000fe20000010000 */
[----:B------:R-:W-:Y:S01]  /*4b30*/  PRMT R175, R177, 0x7632, R175 ;  /* 0x00007632b1af7816 */ /* 0x000fe200000000af */
[C---:B------:R-:W-:Y:S01]  /*4b40*/  FMUL.FTZ R168, R23.reuse, R168 ;  /* 0x000000a817a87220 */ /* 0x040fe20000410000 */
[----:B------:R-:W-:Y:S01]  /*4b50*/  FMUL.FTZ R171, R23, R180 ;  /* 0x000000b417ab7220 */ /* 0x000fe20000410000 */
[-C--:B------:R-:W-:Y:S01]  /*4b60*/  FMUL.FTZ R180, R169, R184.reuse ;  /* 0x000000b8a9b47220 */ /* 0x080fe20000410000 */
[----:B------:R-:W-:Y:S01]  /*4b70*/  SHF.L.U32 R173, R176, 0x10, RZ ;  /* 0x00000010b0ad7819 */ /* 0x000fe200000006ff */
[-CC-:B------:R-:W-:Y:S01]  /*4b80*/  FFMA.FTZ R190, R20, R185.reuse, R186.reuse ;  /* 0x000000b914be7223 */ /* 0x180fe200000100ba */
[----:B------:R-:W-:Y:S01]  /*4b90*/  SHF.L.U32 R183, R177, 0x10, RZ ;  /* 0x00000010b1b77819 */ /* 0x000fe200000006ff */
[-C--:B------:R-:W-:Y:S01]  /*4ba0*/  FMUL.FTZ R177, R168, R184.reuse ;  /* 0x000000b8a8b17220 */ /* 0x080fe20000410000 */
[----:B------:R-:W-:Y:S01]  /*4bb0*/  SHF.L.U32 R176, R175, 0x10, RZ ;  /* 0x00000010afb07819 */ /* 0x000fe200000006ff */
[----:B------:R-:W-:Y:S01]  /*4bc0*/  FMUL.FTZ R182, R171, R184 ;  /* 0x000000b8abb67220 */ /* 0x000fe20000410000 */
[----:B------:R-:W-:Y:S01]  /*4bd0*/  FFMA.FTZ R53, R174, R180, R53 ;  /* 0x000000b4ae357223 */ /* 0x000fe20000010035 */
[-CC-:B------:R-:W-:Y:S01]  /*4be0*/  FFMA.FTZ R187, R11, R185.reuse, R186.reuse ;  /* 0x000000b90bbb7223 */ /* 0x180fe200000100ba */
[-C--:B------:R-:W-:Y:S01]  /*4bf0*/  FFMA.FTZ R188, R10, R185.reuse, R186 ;  /* 0x000000b90abc7223 */ /* 0x080fe200000100ba */
[----:B------:R-:W-:Y:S01]  /*4c00*/  PRMT R174, R179, 0x7632, R174 ;  /* 0x00007632b3ae7816 */ /* 0x000fe200000000ae */
[----:B------:R-:W-:Y:S01]  /*4c10*/  FFMA.FTZ R189, R13, R185, R186 ;  /* 0x000000b90dbd7223 */ /* 0x000fe200000100ba */
[----:B------:R-:W-:Y:S01]  /*4c20*/  FFMA.FTZ R52, R173, R177, R52 ;  /* 0x000000b1ad347223 */ /* 0x000fe20000010034 */
[----:B------:R-:W-:Y:S01]  /*4c30*/  FADD.FTZ R190, R21, -R190 ;  /* 0x800000be15be7221 */ /* 0x000fe20000010000 */
[----:B------:R-:W-:Y:S01]  /*4c40*/  FMUL.FTZ R170, R23, R170 ;  /* 0x000000aa17aa7220 */ /* 0x000fe20000410000 */
[----:B------:R-:W-:Y:S01]  /*4c50*/  FFMA.FTZ R55, R176, R182, R55 ;  /* 0x000000b6b0377223 */ /* 0x000fe20000010037 */
[----:B------:R-:W-:Y:S01]  /*4c60*/  PRMT R173, R178, 0x7632, R173 ;  /* 0x00007632b2ad7816 */ /* 0x000fe200000000ad */
[----:B------:R-:W-:Y:S01]  /*4c70*/  FADD.FTZ R172, R16, -R187 ;  /* 0x800000bb10ac7221 */ /* 0x000fe20000010000 */
[----:B------:R-:W-:Y:S01]  /*4c80*/  FADD.FTZ R188, R19, -R188 ;  /* 0x800000bc13bc7221 */ /* 0x000fe20000010000 */
[----:B------:R-:W-:Y:S01]  /*4c90*/  SHF.L.U32 R176, R174, 0x10, RZ ;  /* 0x00000010aeb07819 */ /* 0x000fe200000006ff */
[----:B------:R-:W-:Y:S01]  /*4ca0*/  FADD.FTZ R174, R18, -R189 ;  /* 0x800000bd12ae7221 */ /* 0x000fe20000010000 */
[----:B------:R-:W-:Y:S01]  /*4cb0*/  FMUL.FTZ R175, R23, R190 ;  /* 0x000000be17af7220 */ /* 0x000fe20000410000 */
[----:B------:R-:W-:Y:S01]  /*4cc0*/  FMUL.FTZ R181, R170, R184 ;  /* 0x000000b8aab57220 */ /* 0x000fe20000410000 */
[----:B------:R-:W-:Y:S01]  /*4cd0*/  SHF.L.U32 R186, R173, 0x10, RZ ;  /* 0x00000010adba7819 */ /* 0x000fe200000006ff */
[C---:B------:R-:W-:Y:S01]  /*4ce0*/  FMUL.FTZ R172, R23.reuse, R172 ;  /* 0x000000ac17ac7220 */ /* 0x040fe20000410000 */
[C---:B------:R-:W-:Y:S01]  /*4cf0*/  FMUL.FTZ R173, R23.reuse, R188 ;  /* 0x000000bc17ad7220 */ /* 0x040fe20000410000 */
[----:B------:R-:W-:Y:S01]  /*4d00*/  FMUL.FTZ R174, R23, R174 ;  /* 0x000000ae17ae7220 */ /* 0x000fe20000410000 */
[-C--:B------:R-:W-:Y:S01]  /*4d10*/  FMUL.FTZ R190, R175, R184.reuse ;  /* 0x000000b8afbe7220 */ /* 0x080fe20000410000 */
[----:B------:R-:W-:Y:S01]  /*4d20*/  FFMA.FTZ R54, R183, R181, R54 ;  /* 0x000000b5b7367223 */ /* 0x000fe20000010036 */
[----:B------:R-:W-:Y:S01]  /*4d30*/  SHF.L.U32 R185, R178, 0x10, RZ ;  /* 0x00000010b2b97819 */ /* 0x000fe200000006ff */
[-C--:B------:R-:W-:Y:S01]  /*4d40*/  FMUL.FTZ R183, R172, R184.reuse ;  /* 0x000000b8acb77220 */ /* 0x080fe20000410000 */
[-C--:B------:R-:W-:Y:S01]  /*4d50*/  FMUL.FTZ R188, R173, R184.reuse ;  /* 0x000000b8adbc7220 */ /* 0x080fe20000410000 */
[----:B------:R-:W-:Y:S01]  /*4d60*/  SHF.L.U32 R187, R179, 0x10, RZ ;  /* 0x00000010b3bb7819 */ /* 0x000fe200000006ff */
[----:B------:R-:W-:Y:S01]  /*4d70*/  FMUL.FTZ R179, R174, R184 ;  /* 0x000000b8aeb37220 */ /* 0x000fe20000410000 */
[----:B------:R-:W-:Y:S01]  /*4d80*/  FFMA.FTZ R23, R176, R190, R51 ;  /* 0x000000beb0177223 */ /* 0x000fe20000010033 */
        /* <DEDUP_REMOVED lines=16> */
.L_x_4338:
        /* <DEDUP_REMOVED lines=59> */
[----:B------:R-:W-:Y:S01]  /*5240*/  FFMA.FTZ R54, R181, R189, R54 ;  /* 0x000000bdb5367223 */ /* 0x000fe20000010036 */
[----:B------:R-:W-:-:S02]  /*5250*/  F2FP.BF16.F32.PACK_AB R179, R188, R179 ;  /* 0x000000b3bcb3723e */ /* 0x000fc400000010ff */
[----:B------:R-:W-:Y:S02]  /*5260*/  F2FP.BF16.F32.PACK_AB R178, R182, R225 ;  /* 0x000000e1b6b2723e */ /* 0x000fe400000010ff */
[----:B------:R-:W-:Y:S02]  /*5270*/  F2FP.BF16.F32.PACK_AB R177, R50, R177 ;  /* 0x000000b132b1723e */ /* 0x000fe400000010ff */
[----:B------:R-:W-:-:S07]  /*5280*/  F2FP.BF16.F32.PACK_AB R176, R49, R176 ;  /* 0x000000b031b0723e */ /* 0x000fce00000010ff */
.L_x_4337:
        /* <DEDUP_REMOVED lines=11> */
.L_x_4334:
[----:B------:R-:W-:Y:S05]  /*5340*/  BSYNC.RECONVERGENT B0 ;  /* 0x0000000000007941 */ /* 0x000fea0003800200 */
.L_x_4333:
[----:B0-23--:R-:W0:Y:S01]  /*5350*/  LDC.64 R176, c[0x0][0x380] ;  /* 0x0000e000ffb07b82 */ /* 0x00de220000000a00 */
[----:B------:R-:W-:Y:S01]  /*5360*/  UPLOP3.LUT UP1, UPT, UPT, UPT, UP1, 0x40, 0x4 ;  /* 0x000000000004789c */ /* 0x000fe20003f2e810 */
[----:B0-----:R-:W-:-:S04]  /*5370*/  IADD3 R2, PT, PT, R2, R176, RZ ;  /* 0x000000b002027210 */ /* 0x001fc80007ffe0ff */
[----:B------:R-:W-:-:S13]  /*5380*/  ISETP.GE.AND P1, PT, R2, R177, PT ;  /* 0x000000b10200720c */ /* 0x000fda0003f26270 */
[----:B------:R-:W-:Y:S05]  /*5390*/  @!P1 BRA `(.L_x_4339) ;  /* 0xffffffb400089947 */ /* 0x000fea000383ffff */
.L_x_4312:
        /* <DEDUP_REMOVED lines=18> */
.L_x_4341:
[----:B------:R-:W-:Y:S05]  /*54c0*/  BSYNC.RECONVERGENT B0 ;  /* 0x0000000000007941 */ /* 0x000fea0003800200 */
.L_x_4340:
        /* <DEDUP_REMOVED lines=15> */
.L_x_4343:
[----:B------:R-:W-:Y:S05]  /*55c0*/  BSYNC.RECONVERGENT B0 ;  /* 0x0000000000007941 */ /* 0x000fea0003800200 */
.L_x_4342:
        /* <DEDUP_REMOVED lines=14> */
.L_x_4344:
        /* <DEDUP_REMOVED lines=13> */
.L_x_10738:


//--------------------- .text._ZN10layer_norm13ln_bwd_kernelINS_13Kernel_traitsIf13__nv_bfloat16fS2_fjLj6144ELj1ELj1ELj8ELj16ENS_18Kernel_traits_baseILj6144EfS2_fS2_fjLj256EEEEELb0ELb1ELb0ELb1EEEvNS_9BwdParamsE --------------------------
	.section	.text._ZN10layer_norm13ln_bwd_kernelINS_13Kernel_traitsIf13__nv_bfloat16fS2_fjLj6144ELj1ELj1ELj8ELj16ENS_18Kernel_traits_baseILj6144EfS2_fS2_fjLj256EEEEELb0ELb1ELb0ELb1EEEvNS_9BwdParamsE,"ax",@progbits
	.align	128
        .global         _ZN10layer_norm13ln_bwd_kernelINS_13Kernel_traitsIf13__nv_bfloat16fS2_fjLj6144ELj1ELj1ELj8ELj16ENS_18Kernel_traits_baseILj6144EfS2_fS2_fjLj256EEEEELb0ELb1ELb0ELb1EEEvNS_9BwdParamsE
        .type           _ZN10layer_norm13ln_bwd_kernelINS_13Kernel_traitsIf13__nv_bfloat16fS2_fjLj6144ELj1ELj1ELj8ELj16ENS_18Kernel_traits_baseILj6144EfS2_fS2_fjLj256EEEEELb0ELb1ELb0ELb1EEEvNS_9BwdParamsE,@function
        .size           _ZN10layer_norm13ln_bwd_kernelINS_13Kernel_traitsIf13__nv_bfloat16fS2_fjLj6144ELj1ELj1ELj8ELj16ENS_18Kernel_traits_baseILj6144EfS2_fS2_fjLj256EEEEELb0ELb1ELb0ELb1EEEvNS_9BwdParamsE,(.L_x_10739 - _ZN10layer_norm13ln_bwd_kernelINS_13Kernel_traitsIf13__nv_bfloat16fS2_fjLj6144ELj1ELj1ELj8ELj16ENS_18Kernel_traits_baseILj6144EfS2_fS2_fjLj256EEEEELb0ELb1ELb0ELb1EEEvNS_9BwdParamsE)
        .other          _ZN10layer_norm13ln_bwd_kernelINS_13Kernel_traitsIf13__nv_bfloat16fS2_fjLj6144ELj1ELj1ELj8ELj16ENS_18Kernel_traits_baseILj6144EfS2_fS2_fjLj256EEEEELb0ELb1ELb0ELb1EEEvNS_9BwdParamsE,@"STO_CUDA_ENTRY STV_DEFAULT"
_ZN10layer_norm13ln_bwd_kernelINS_13Kernel_traitsIf13__nv_bfloat16fS2_fjLj6144ELj1ELj1ELj8ELj16ENS_18Kernel_traits_baseILj6144EfS2_fS2_fjLj256EEEEELb0ELb1ELb0ELb1EEEvNS_9BwdParamsE:
.text._ZN10layer_norm13ln_bwd_kernelINS_13Kernel_traitsIf13__nv_bfloat16fS2_fjLj6144ELj1ELj1ELj8ELj16ENS_18Kernel_traits_baseILj6144EfS2_fS2_fjLj256EEEEELb0ELb1ELb0ELb1EEEvNS_9BwdParamsE:
        /* <DEDUP_REMOVED lines=47> */
[----:B------:R-:W-:-:S02]  /*02f0*/  MOV R191, UR4 ;  /* 0x0000000400bf7c02 */ /* 0x000fc40008000f00 */
[----:B------:R-:W-:Y:S02]  /*0300*/  CS2R R186, SRZ ;  /* 0x0000000000ba7805 */ /* 0x000fe4000001ff00 */
[----:B------:R-:W-:Y:S02]  /*0310*/  MOV R188, RZ ;  /* 0x000000ff00bc7202 */ /* 0x000fe40000000f00 */
        /* <DEDUP_REMOVED lines=8> */
[----:B0-----:R-:W5:Y:S01]  /*03a0*/  LDG.E.128 R80, desc[UR8][R2.64] ;  /* 0x0000000802507981 */ /* 0x001f62000c1e1d00 */
[----:B------:R-:W-:Y:S02]  /*03b0*/  CS2R R10, SRZ ;  /* 0x00000000000a7805 */ /* 0x000fe4000001ff00 */
[----:B------:R-:W-:Y:S01]  /*03c0*/  CS2R R12, SRZ ;  /* 0x00000000000c7805 */ /* 0x000fe2000001ff00 */
[----:B--2---:R-:W-:Y:S01]  /*03d0*/  IMAD.WIDE.U32 R4, R0, 0x20, R4 ;  /* 0x0000002000047825 */ /* 0x004fe200078e0004 */
[----:B------:R-:W5:Y:S01]  /*03e0*/  LDG.E.128 R76, desc[UR8][R2.64+0x10] ;  /* 0x00001008024c7981 */ /* 0x000f62000c1e1d00 */
[----:B------:R-:W-:-:S02]  /*03f0*/  CS2R R14, SRZ ;  /* 0x00000000000e7805 */ /* 0x000fc4000001ff00 */
[----:B------:R-:W-:Y:S02]  /*0400*/  CS2R R16, SRZ ;  /* 0x0000000000107805 */ /* 0x000fe4000001ff00 */
[----:B------:R-:W-:Y:S01]  /*0410*/  CS2R R18, SRZ ;  /* 0x0000000000127805 */ /* 0x000fe2000001ff00 */
[----:B------:R-:W5:Y:S01]  /*0420*/  LDG.E.128 R72, desc[UR8][R2.64+0x2000] ;  /* 0x0020000802487981 */ /* 0x000f62000c1e1d00 */
[----:B------:R-:W-:Y:S02]  /*0430*/  CS2R R20, SRZ ;  /* 0x0000000000147805 */ /* 0x000fe4000001ff00 */
[----:B------:R-:W-:Y:S02]  /*0440*/  CS2R R22, SRZ ;  /* 0x0000000000167805 */ /* 0x000fe4000001ff00 */
[----:B---3--:R-:W-:Y:S01]  /*0450*/  ISETP.NE.U32.AND P0, PT, R6, RZ, PT ;  /* 0x000000ff0600720c */ /* 0x008fe20003f05070 */
[----:B------:R-:W5:Y:S01]  /*0460*/  LDG.E.128 R68, desc[UR8][R2.64+0x2010] ;  /* 0x0020100802447981 */ /* 0x000f62000c1e1d00 */
[----:B------:R-:W-:-:S02]  /*0470*/  CS2R R24, SRZ ;  /* 0x0000000000187805 */ /* 0x000fc4000001ff00 */
[----:B------:R-:W-:Y:S02]  /*0480*/  CS2R R26, SRZ ;  /* 0x00000000001a7805 */ /* 0x000fe4000001ff00 */
[----:B------:R-:W-:Y:S01]  /*0490*/  ISETP.NE.AND.EX P0, PT, R7, RZ, PT, P0 ;  /* 0x000000ff0700720c */ /* 0x000fe20003f05300 */
[----:B------:R-:W5:Y:S01]  /*04a0*/  LDG.E.128 R64, desc[UR8][R2.64+0x4000] ;  /* 0x0040000802407981 */ /* 0x000f62000c1e1d00 */
        /* <DEDUP_REMOVED lines=13> */
[----:B0-----:R-:W-:Y:S02]  /*0580*/  CS2R R2, SRZ ;  /* 0x0000000000027805 */ /* 0x001fe4000001ff00 */
[----:B------:R-:W-:Y:S01]  /*0590*/  CS2R R162, SRZ ;  /* 0x0000000000a27805 */ /* 0x000fe2000001ff00 */
[----:B------:R-:W5:Y:S01]  /*05a0*/  LDG.E.128 R48, desc[UR8][R4.64+0x2010] ;  /* 0x0020100804307981 */ /* 0x000f62000c1e1d00 */
[----:B------:R-:W-:Y:S02]  /*05b0*/  CS2R R164, SRZ ;  /* 0x0000000000a47805 */ /* 0x000fe4000001ff00 */
[----:B------:R-:W-:Y:S02]  /*05c0*/  CS2R R166, SRZ ;  /* 0x0000000000a67805 */ /* 0x000fe4000001ff00 */
[----:B------:R-:W-:Y:S01]  /*05d0*/  CS2R R168, SRZ ;  /* 0x0000000000a87805 */ /* 0x000fe2000001ff00 */
[----:B------:R-:W5:Y:S01]  /*05e0*/  LDG.E.128 R44, desc[UR8][R4.64+0x2000] ;  /* 0x00200008042c7981 */ /* 0x000f62000c1e1d00 */
[----:B------:R-:W-:-:S02]  /*05f0*/  CS2R R170, SRZ ;  /* 0x0000000000aa7805 */ /* 0x000fc4000001ff00 */
[----:B------:R-:W-:Y:S01]  /*0600*/  CS2R R172, SRZ ;  /* 0x0000000000ac7805 */ /* 0x000fe2000001ff00 */
[----:B------:R-:W-:Y:S01]  /*0610*/  UPLOP3.LUT UP1, UPT, UPT, UPT, UPT, 0x40, 0x4 ;  /* 0x000000000004789c */ /* 0x000fe20003f2e870 */
[----:B------:R-:W5:Y:S01]  /*0620*/  LDG.E.128 R40, desc[UR8][R4.64+0x10] ;  /* 0x0000100804287981 */ /* 0x000f62000c1e1d00 */
[----:B------:R-:W0:Y:S03]  /*0630*/  LDCU UR12, c[0x0][0x388] ;  /* 0x00007100ff0c77ac */ /* 0x000e260008000800 */
[----:B------:R1:W5:Y:S01]  /*0640*/  LDG.E.128 R36, desc[UR8][R4.64] ;  /* 0x0000000804247981 */ /* 0x000362000c1e1d00 */
[----:B------:R-:W2:Y:S01]  /*0650*/  LDCU.U8 UR7, c[0x0][0x410] ;  /* 0x00008200ff0777ac */ /* 0x000ea20008000000 */
[----:B------:R-:W3:Y:S01]  /*0660*/  LDCU UR13, c[0x0][0x400] ;  /* 0x00008000ff0d77ac */ /* 0x000ee20008000800 */
[----:B------:R-:W4:Y:S01]  /*0670*/  LDCU.64 UR14, c[0x0][0x478] ;  /* 0x00008f00ff0e77ac */ /* 0x000f220008000a00 */
[----:B-1----:R-:W-:Y:S01]  /*0680*/  CS2R R4, SRZ ;  /* 0x0000000000047805 */ /* 0x002fe2000001ff00 */
[----:B------:R-:W1:Y:S06]  /*0690*/  LDCU.64 UR10, c[0x0][0x438] ;  /* 0x00008700ff0a77ac */ /* 0x000e6c0008000a00 */
.L_x_4362:
[----:B------:R-:W2:Y:S01]  /*06a0*/  S2R R0, SR_TID.X ;  /* 0x0000000000007919 */ /* 0x000ea20000002100 */
[----:B------:R-:W3:Y:S01]  /*06b0*/  LDC.64 R134, c[0x0][0x3c0] ;  /* 0x0000f000ff867b82 */ /* 0x000ee20000000a00 */
[----:B0-----:R-:W-:-:S05]  /*06c0*/  IMAD R116, R191, UR12, RZ ;  /* 0x0000000cbf747c24 */ /* 0x001fca000f8e02ff */
[----:B------:R-:W-:Y:S02]  /*06d0*/  SHF.R.S32.HI R117, RZ, 0x1f, R116 ;  /* 0x0000001fff757819 */ /* 0x000fe40000011474 */
[----:B------:R-:W0:Y:S02]  /*06e0*/  LDC.64 R206, c[0x0][0x3a8] ;  /* 0x0000ea00ffce7b82 */ /* 0x000e240000000a00 */
[----:B------:R-:W-:-:S06]  /*06f0*/  LEA.HI R117, R117, R116, RZ, 0x3 ;  /* 0x0000007475757211 */ /* 0x000fcc00078f18ff */
[----:B------:R-:W4:Y:S08]  /*0700*/  LDC.64 R148, c[0x0][0x428] ;  /* 0x00010a00ff947b82 */ /* 0x000f300000000a00 */
[----:B------:R-:W1:Y:S01]  /*0710*/  LDC.64 R192, c[0x0][0x3c8] ;  /* 0x0000f200ffc07b82 */ /* 0x000e620000000a00 */
[----:B---3--:R-:W-:-:S05]  /*0720*/  IMAD.WIDE R134, R191, 0x4, R134 ;  /* 0x00000004bf867825 */ /* 0x008fca00078e0286 */
[----:B------:R-:W3:Y:S01]  /*0730*/  LDG.E R194, desc[UR8][R134.64] ;  /* 0x0000000886c27981 */ /* 0x000ee2000c1e1900 */
[----:B--2---:R-:W-:Y:S01]  /*0740*/  LEA.HI.SX32 R197, R117, R0, 0x1d ;  /* 0x0000000075c57211 */ /* 0x004fe200078feaff */
[----:B------:R-:W2:Y:S03]  /*0750*/  @P0 LDC.64 R204, c[0x0][0x3e0] ;  /* 0x0000f800ffcc0b82 */ /* 0x000ea60000000a00 */
[C---:B------:R-:W-:Y:S01]  /*0760*/  IADD3 R195, PT, PT, R197.reuse, 0x100, RZ ;  /* 0x00000100c5c37810 */ /* 0x040fe20007ffe0ff */
[C---:B0-----:R-:W-:Y:S01]  /*0770*/  IMAD.WIDE.U32 R150, R197.reuse, 0x20, R206 ;  /* 0x00000020c5967825 */ /* 0x041fe200078e00ce */
[----:B------:R-:W-:-:S03]  /*0780*/  IADD3 R189, PT, PT, R197, 0x200, RZ ;  /* 0x00000200c5bd7810 */ /* 0x000fc60007ffe0ff */
[--C-:B----4-:R-:W-:Y:S01]  /*0790*/  IMAD.WIDE.U32 R120, R197, 0x10, R148.reuse ;  /* 0x00000010c5787825 */ /* 0x110fe200078e0094 */
[----:B------:R-:W4:Y:S03]  /*07a0*/  LDG.E.128 R116, desc[UR8][R150.64] ;  /* 0x0000000896747981 */ /* 0x000f26000c1e1d00 */
[C---:B------:R-:W-:Y:S01]  /*07b0*/  IMAD.WIDE.U32 R132, R195.reuse, 0x10, R148 ;  /* 0x00000010c3847825 */ /* 0x040fe200078e0094 */
[----:B------:R-:W4:Y:S03]  /*07c0*/  LDG.E.128 R124, desc[UR8][R150.64+0x10] ;  /* 0x00001008967c7981 */ /* 0x000f26000c1e1d00 */
[--C-:B------:R-:W-:Y:S01]  /*07d0*/  IMAD.WIDE.U32 R198, R195, 0x20, R206.reuse ;  /* 0x00000020c3c67825 */ /* 0x100fe200078e00ce */
[----:B------:R-:W4:Y:S03]  /*07e0*/  LDG.E.128 R120, desc[UR8][R120.64] ;  /* 0x0000000878787981 */ /* 0x000f26000c1e1d00 */
[----:B------:R-:W-:Y:S01]  /*07f0*/  IMAD.WIDE.U32 R206, R189, 0x20, R206 ;  /* 0x00000020bdce7825 */ /* 0x000fe200078e00ce */
[----:B------:R-:W4:Y:S03]  /*0800*/  LDG.E.128 R128, desc[UR8][R198.64] ;  /* 0x00000008c6807981 */ /* 0x000f26000c1e1d00 */
[----:B-1----:R-:W-:Y:S01]  /*0810*/  IMAD.WIDE R192, R191, 0x4, R192 ;  /* 0x00000004bfc07825 */ /* 0x002fe200078e02c0 */
[----:B------:R-:W4:Y:S04]  /*0820*/  LDG.E.128 R132, desc[UR8][R132.64] ;  /* 0x0000000884847981 */ /* 0x000f28000c1e1d00 */
[----:B------:R0:W4:Y:S04]  /*0830*/  LDG.E.128 R136, desc[UR8][R198.64+0x10] ;  /* 0x00001008c6887981 */ /* 0x000128000c1e1d00 */
[----:B------:R-:W4:Y:S04]  /*0840*/  LDG.E.128 R140, desc[UR8][R206.64] ;  /* 0x00000008ce8c7981 */ /* 0x000f28000c1e1d00 */
[----:B------:R-:W4:Y:S04]  /*0850*/  LDG.E.128 R144, desc[UR8][R206.64+0x10] ;  /* 0x00001008ce907981 */ /* 0x000f28000c1e1d00 */
[----:B------:R-:W4:Y:S01]  /*0860*/  LDG.E R193, desc[UR8][R192.64] ;  /* 0x00000008c0c17981 */ /* 0x000f22000c1e1900 */
[----:B------:R-:W-:-:S06]  /*0870*/  IMAD.WIDE.U32 R148, R189, 0x10, R148 ;  /* 0x00000010bd947825 */ /* 0x000fcc00078e0094 */
[----:B------:R-:W4:Y:S01]  /*0880*/  LDG.E.128 R148, desc[UR8][R148.64] ;  /* 0x0000000894947981 */ /* 0x000f22000c1e1d00 */
[----:B------:R-:W-:-:S04]  /*0890*/  ISETP.NE.U32.AND P1, PT, RZ, UR10, PT ;  /* 0x0000000aff007c0c */ /* 0x000fc8000bf25070 */
[----:B------:R-:W-:-:S13]  /*08a0*/  ISETP.NE.AND.EX P1, PT, RZ, UR11, PT, P1 ;  /* 0x0000000bff007c0c */ /* 0x000fda000bf25310 */
[----:B0-----:R-:W0:Y:S01]  /*08b0*/  @P1 LDC.64 R198, c[0x0][0x438] ;  /* 0x00010e00ffc61b82 */ /* 0x001e220000000a00 */
[----:B------:R-:W-:-:S07]  /*08c0*/  ISETP.NE.AND P2, PT, RZ, UR7, PT ;  /* 0x00000007ff007c0c */ /* 0x000fce000bf45270 */
[----:B------:R-:W1:Y:S01]  /*08d0*/  @P1 LDC.64 R202, c[0x0][0x438] ;  /* 0x00010e00ffca1b82 */ /* 0x000e620000000a00 */
[----:B--2---:R-:W-:-:S05]  /*08e0*/  @P0 IMAD.WIDE R204, R191, 0x2, R204 ;  /* 0x00000002bfcc0825 */ /* 0x004fca00078e02cc */
[----:B-----5:R2:W5:Y:S02]  /*08f0*/  @P0 LDG.E.U16 R209, desc[UR8][R204.64] ;  /* 0x00000008ccd10981 */ /* 0x020564000c1e1500 */
[----:B------:R-:W2:Y:S01]  /*0900*/  @P1 LDC.64 R200, c[0x0][0x438] ;  /* 0x00010e00ffc81b82 */ /* 0x000ea20000000a00 */
[----:B0-----:R-:W-:-:S05]  /*0910*/  @P1 IMAD.WIDE.U32 R198, R189, 0x20, R198 ;  /* 0x00000020bdc61825 */ /* 0x001fca00078e00c6 */
[----:B------:R-:W5:Y:S04]  /*0920*/  @P1 LDG.E.128 R100, desc[UR8][R198.64] ;  /* 0x00000008c6641981 */ /* 0x000f68000c1e1d00 */
[----:B------:R0:W5:Y:S01]  /*0930*/  @P1 LDG.E.128 R104, desc[UR8][R198.64+0x10] ;  /* 0x00001008c6681981 */ /* 0x000162000c1e1d00 */
[----:B-1----:R-:W-:-:S05]  /*0940*/  @P1 IMAD.WIDE.U32 R202, R197, 0x20, R202 ;  /* 0x00000020c5ca1825 */ /* 0x002fca00078e00ca */
[----:B------:R-:W5:Y:S04]  /*0950*/  @P1 LDG.E.128 R84, desc[UR8][R202.64] ;  /* 0x00000008ca541981 */ /* 0x000f68000c1e1d00 */
[----:B------:R1:W5:Y:S01]  /*0960*/  @P1 LDG.E.128 R88, desc[UR8][R202.64+0x10] ;  /* 0x00001008ca581981 */ /* 0x000362000c1e1d00 */
[----:B--2---:R-:W-:-:S05]  /*0970*/  @P1 IMAD.WIDE.U32 R200, R195, 0x20, R200 ;  /* 0x00000020c3c81825 */ /* 0x004fca00078e00c8 */
[----:B------:R-:W5:Y:S04]  /*0980*/  @P1 LDG.E.128 R92, desc[UR8][R200.64] ;  /* 0x00000008c85c1981 */ /* 0x000f68000c1e1d00 */
[----:B------:R2:W5:Y:S01]  /*0990*/  @P1 LDG.E.128 R96, desc[UR8][R200.64+0x10] ;  /* 0x00001008c8601981 */ /* 0x000562000c1e1d00 */
[----:B---3--:R-:W-:-:S05]  /*09a0*/  FSEL R211, R194, RZ, !P2 ;  /* 0x000000ffc2d37208 */ /* 0x008fca0005000000 */
[C-C-:B----4-:R-:W-:Y:S01]  /*09b0*/  FADD.FTZ R216, -R211.reuse, R119.reuse ;  /* 0x00000077d3d87221 */ /* 0x150fe20000010100 */
[C---:B------:R-:W-:Y:S01]  /*09c0*/  FADD.FTZ R208, -R211.reuse, R116 ;  /* 0x00000074d3d07221 */ /* 0x040fe20000010100 */
[C---:B------:R-:W-:Y:S01]  /*09d0*/  FADD.FTZ R214, -R211.reuse, R118 ;  /* 0x00000076d3d67221 */ /* 0x040fe20000010100 */
[C---:B------:R-:W-:Y:S01]  /*09e0*/  FADD.FTZ R218, -R211.reuse, R124 ;  /* 0x0000007cd3da7221 */ /* 0x040fe20000010100 */
[C---:B------:R-:W-:Y:S02]  /*09f0*/  PRMT R119, R120.reuse, 0x7632, R119 ;  /* 0x0000763278777816 */ /* 0x040fe40000000077 */
[----:B------:R-:W-:Y:S01]  /*0a00*/  SHF.L.U32 R120, R120, 0x10, RZ ;  /* 0x0000001078787819 */ /* 0x000fe200000006ff */
[C---:B------:R-:W-:Y:S01]  /*0a10*/  FADD.FTZ R222, -R211.reuse, R126 ;  /* 0x0000007ed3de7221 */ /* 0x040fe20000010100 */
[C---:B------:R-:W-:Y:S01]  /*0a20*/  FADD.FTZ R194, -R211.reuse, R129 ;  /* 0x00000081d3c27221 */ /* 0x040fe20000010100 */
[C---:B------:R-:W-:Y:S01]  /*0a30*/  FADD.FTZ R224, -R211.reuse, R127 ;  /* 0x0000007fd3e07221 */ /* 0x040fe20000010100 */
[----:B------:R-:W-:Y:S01]  /*0a40*/  FADD.FTZ R204, -R211, R130 ;  /* 0x00000082d3cc7221 */ /* 0x000fe20000010100 */
[----:B------:R-:W-:-:S02]  /*0a50*/  PRMT R234, R134, 0x7632, R234 ;  /* 0x0000763286ea7816 */ /* 0x000fc400000000ea */
        /* <DEDUP_REMOVED lines=8> */
[C---:B0-----:R-:W-:Y:S01]  /*0ae0*/  FADD.FTZ R198, -R211.reuse, R131 ;  /* 0x00000083d3c67221 */ /* 0x041fe20000010100 */
        /* <DEDUP_REMOVED lines=10> */
[----:B------:R-:W-:Y:S01]  /*0b90*/  SHF.L.U32 R127, R119, 0x10, RZ ;  /* 0x00000010777f7819 */ /* 0x000fe200000006ff */
[----:B------:R-:W-:Y:S01]  /*0ba0*/  FMUL.FTZ R211, R80, R120 ;  /* 0x0000007850d37220 */ /* 0x000fe20000410000 */
[----:B------:R-:W-:Y:S01]  /*0bb0*/  FMUL.FTZ R208, R193, R208 ;  /* 0x000000d0c1d07220 */ /* 0x000fe20000410000 */
[----:B------:R-:W-:-:S02]  /*0bc0*/  PRMT R205, R121, 0x7632, R205 ;  /* 0x0000763279cd7816 */ /* 0x000fc400000000cd */
[----:B------:R-:W-:Y:S01]  /*0bd0*/  SHF.L.U32 R121, R121, 0x10, RZ ;  /* 0x0000001079797819 */ /* 0x000fe200000006ff */
        /* <DEDUP_REMOVED lines=15> */
[----:B-1----:R-:W-:-:S02]  /*0cd0*/  PRMT R202, R123, 0x7632, R202 ;  /* 0x000076327bca7816 */ /* 0x002fc400000000ca */
[----:B------:R-:W-:Y:S01]  /*0ce0*/  SHF.L.U32 R210, R123, 0x10, RZ ;  /* 0x000000107bd27819 */ /* 0x000fe200000006ff */
[----:B------:R-:W-:Y:S01]  /*0cf0*/  FMUL.FTZ R215, R76, R122 ;  /* 0x0000007a4cd77220 */ /* 0x000fe20000410000 */
[----:B------:R-:W-:Y:S01]  /*0d00*/  SHF.L.U32 R123, R207, 0x10, RZ ;  /* 0x00000010cf7b7819 */ /* 0x000fe200000006ff */
[----:B------:R-:W-:Y:S01]  /*0d10*/  FADD.FTZ R144, R221, R144 ;  /* 0x00000090dd907221 */ /* 0x000fe20000010000 */
[C---:B------:R-:W-:Y:S01]  /*0d20*/  FMUL.FTZ R218, R193.reuse, R218 ;  /* 0x000000dac1da7220 */ /* 0x040fe20000410000 */
        /* <DEDUP_REMOVED lines=21> */
[----:B------:R-:W-:Y:S01]  /*0e80*/  FMUL.FTZ R205, R193, R198 ;  /* 0x000000c6c1cd7220 */ /* 0x000fe20000410000 */
[----:B------:R-:W-:Y:S01]  /*0e90*/  FADD.FTZ R133, R202, R133 ;  /* 0x00000085ca857221 */ /* 0x000fe20000010000 */
[----:B------:R-:W-:Y:S01]  /*0ea0*/  FMUL.FTZ R198, R73, R129 ;  /* 0x0000008149c67220 */ /* 0x000fe20000410000 */
[----:B------:R-:W-:Y:S01]  /*0eb0*/  FMUL.FTZ R207, R193, R194 ;  /* 0x000000c2c1cf7220 */ /* 0x000fe20000410000 */
[----:B------:R-:W-:Y:S01]  /*0ec0*/  FFMA.FTZ R144, R206, R202, R131 ;  /* 0x000000cace907223 */ /* 0x000fe20000010083 */
[----:B------:R-:W-:Y:S01]  /*0ed0*/  SHF.L.U32 R235, R235, 0x10, RZ ;  /* 0x00000010ebeb7819 */ /* 0x000fe200000006ff */
[----:B--2---:R-:W-:Y:S01]  /*0ee0*/  FMUL.FTZ R200, R74, R128 ;  /* 0x000000804ac87220 */ /* 0x004fe20000410000 */
[----:B------:R-:W-:Y:S01]  /*0ef0*/  FADD.FTZ R133, R198, R133 ;  /* 0x00000085c6857221 */ /* 0x000fe20000010000 */
[----:B------:R-:W-:Y:S01]  /*0f00*/  FMUL.FTZ R204, R193, R204 ;  /* 0x000000ccc1cc7220 */ /* 0x000fe20000410000 */
[----:B------:R-:W-:Y:S01]  /*0f10*/  FFMA.FTZ R131, R207, R198, R144 ;  /* 0x000000c6cf837223 */ /* 0x000fe20000010090 */
[----:B------:R-:W-:Y:S01]  /*0f20*/  FMUL.FTZ R194, R75, R235 ;  /* 0x000000eb4bc27220 */ /* 0x000fe20000410000 */
[----:B------:R-:W-:Y:S01]  /*0f30*/  FADD.FTZ R133, R200, R133 ;  /* 0x00000085c8857221 */ /* 0x000fe20000010000 */
[C---:B------:R-:W-:Y:S01]  /*0f40*/  FMUL.FTZ R199, R193.reuse, R192 ;  /* 0x000000c0c1c77220 */ /* 0x040fe20000410000 */
[----:B------:R-:W-:Y:S01]  /*0f50*/  FFMA.FTZ R144, R204, R200, R131 ;  /* 0x000000c8cc907223 */ /* 0x000fe20000010083 */
[----:B------:R-:W-:Y:S01]  /*0f60*/  SHF.L.U32 R234, R234, 0x10, RZ ;  /* 0x00000010eaea7819 */ /* 0x000fe200000006ff */
[C---:B------:R-:W-:Y:S01]  /*0f70*/  FMUL.FTZ R192, R193.reuse, R138 ;  /* 0x0000008ac1c07220 */ /* 0x040fe20000410000 */
[----:B------:R-:W-:Y:S01]  /*0f80*/  FMUL.FTZ R203, R68, R226 ;  /* 0x000000e244cb7220 */ /* 0x000fe20000410000 */
[----:B------:R-:W-:Y:S01]  /*0f90*/  FADD.FTZ R138, R194, R133 ;  /* 0x00000085c28a7221 */ /* 0x000fe20000010000 */
[----:B------:R-:W-:Y:S01]  /*0fa0*/  FMUL.FTZ R196, R193, R196 ;  /* 0x000000c4c1c47220 */ /* 0x000fe20000410000 */
[----:B------:R-:W-:Y:S01]  /*0fb0*/  FFMA.FTZ R131, R205, R194, R144 ;  /* 0x000000c2cd837223 */ /* 0x000fe20000010090 */
[----:B------:R-:W-:-:S02]  /*0fc0*/  PRMT R233, R135, 0x7632, R233 ;  /* 0x0000763287e97816 */ /* 0x000fc400000000e9 */
        /* <DEDUP_REMOVED lines=31> */
[----:B------:R-:W-:Y:S01]  /*11c0*/  FADD.FTZ R130, R131, R138 ;  /* 0x0000008a83827221 */ /* 0x000fe20000010000 */
[----:B------:R-:W-:Y:S01]  /*11d0*/  FMUL.FTZ R134, R193, R134 ;  /* 0x00000086c1867220 */ /* 0x000fe20000410000 */
        /* <DEDUP_REMOVED lines=56> */
.L_x_4347:
[----:B------:R-:W-:Y:S05]  /*1560*/  BSYNC.RECONVERGENT B0 ;  /* 0x0000000000007941 */ /* 0x000fea0003800200 */
.L_x_4346:
[----:B------:R-:W1:Y:S08]  /*1570*/  S2UR UR5, SR_CgaCtaId ;  /* 0x00000000000579c3 */ /* 0x000e700000008800 */
[----:B------:R-:W-:Y:S01]  /*1580*/  BAR.SYNC.DEFER_BLOCKING 0x0 ;  /* 0x0000000000007b1d */ /* 0x000fe20000010000 */
[----:B------:R-:W-:Y:S01]  /*1590*/  FFMA.FTZ R170, R216, R119, R170 ;  /* 0x00000077d8aa7223 */ /* 0x000fe200000100aa */
[----:B------:R-:W-:Y:S01]  /*15a0*/  FADD.FTZ R30, R119, R30 ;  /* 0x0000001e771e7221 */ /* 0x000fe20000010000 */
        /* <DEDUP_REMOVED lines=27> */
[----:B------:R-:W-:Y:S01]  /*1760*/  FFMA.FTZ R162, R205, R235, R162 ;  /* 0x000000ebcda27223 */ /* 0x000fe200000100a2 */
[----:B------:R-:W-:Y:S01]  /*1770*/  UIADD3 UR6, UPT, UPT, UR4, 0x6050, URZ ;  /* 0x0000605004067890 */ /* 0x000fe2000fffe0ff */
[----:B------:R-:W-:Y:S01]  /*1780*/  FADD.FTZ R22, R235, R22 ;  /* 0x00000016eb167221 */ /* 0x000fe20000010000 */
[----:B------:R-:W-:Y:S01]  /*1790*/  @!UP1 UIADD3 UR6, UPT, UPT, UR4, 0x6010, URZ ;  /* 0x0000601004069890 */ /* 0x000fe2000fffe0ff */
[----:B------:R-:W-:Y:S01]  /*17a0*/  FADD.FTZ R21, R226, R21 ;  /* 0x00000015e2157221 */ /* 0x000fe20000010000 */
[----:B------:R-:W-:Y:S01]  /*17b0*/  UISETP.NE.AND.EX UP0, UPT, UR11, URZ, UPT, UP0 ;  /* 0x000000ff0b00728c */ /* 0x000fe2000bf05300 */
[----:B------:R-:W-:Y:S01]  /*17c0*/  FFMA.FTZ R161, R196, R226, R161 ;  /* 0x000000e2c4a17223 */ /* 0x000fe200000100a1 */
[----:B------:R-:W-:Y:S01]  /*17d0*/  FADD.FTZ R20, R234, R20 ;  /* 0x00000014ea147221 */ /* 0x000fe20000010000 */
[----:B0-----:R-:W0:Y:S01]  /*17e0*/  LDS.128 R116, [UR5] ;  /* 0x00000005ff747984 */ /* 0x001e220008000c00 */
[----:B------:R-:W-:Y:S01]  /*17f0*/  UIADD3 UR5, UPT, UPT, UR4, 0x6060, URZ ;  /* 0x0000606004057890 */ /* 0x000fe2000fffe0ff */
[----:B------:R-:W-:Y:S01]  /*1800*/  FFMA.FTZ R160, R199, R234, R160 ;  /* 0x000000eac7a07223 */ /* 0x000fe200000100a0 */
        /* <DEDUP_REMOVED lines=57> */
[-C--:B------:R-:W-:Y:S01]  /*1ba0*/  FFMA.FTZ R222, R222, R130.reuse, R131 ;  /* 0x00000082dede7223 */ /* 0x080fe20000010083 */
[----:B-----5:R-:W-:Y:S01]  /*1bb0*/  PRMT R121, R117, 0x7632, R121 ;  /* 0x0000763275797816 */ /* 0x020fe20000000079 */
[-CC-:B------:R-:W-:Y:S01]  /*1bc0*/  FFMA.FTZ R220, R220, R130.reuse, R131.reuse ;  /* 0x00000082dcdc7223 */ /* 0x180fe20000010083 */
[----:B------:R-:W-:Y:S01]  /*1bd0*/  FFMA.FTZ R224, R224, R130, R131 ;  /* 0x00000082e0e07223 */ /* 0x000fe20000010083 */
[----:B------:R-:W-:Y:S01]  /*1be0*/  FADD.FTZ R208, R211, -R208 ;  /* 0x800000d0d3d07221 */ /* 0x000fe20000010000 */
[----:B------:R-:W-:Y:S01]  /*1bf0*/  PRMT R123, R119, 0x7632, R123 ;  /* 0x00007632777b7816 */ /* 0x000fe2000000007b */
[----:B------:R-:W-:Y:S01]  /*1c00*/  FADD.FTZ R212, R219, -R212 ;  /* 0x800000d4dbd47221 */ /* 0x000fe20000010000 */
[----:B------:R-:W-:Y:S01]  /*1c10*/  FADD.FTZ R214, R213, -R214 ;  /* 0x800000d6d5d67221 */ /* 0x000fe20000010000 */
[----:B------:R-:W-:Y:S01]  /*1c20*/  FADD.FTZ R216, R221, -R216 ;  /* 0x800000d8ddd87221 */ /* 0x000fe20000010000 */
[----:B------:R-:W-:Y:S01]  /*1c30*/  FADD.FTZ R218, R215, -R218 ;  /* 0x800000dad7da7221 */ /* 0x000fe20000010000 */
[----:B------:R-:W-:Y:S01]  /*1c40*/  FADD.FTZ R222, R217, -R222 ;  /* 0x800000ded9de7221 */ /* 0x000fe20000010000 */
[----:B------:R-:W-:Y:S01]  /*1c50*/  FADD.FTZ R220, R223, -R220 ;  /* 0x800000dcdfdc7221 */ /* 0x000fe20000010000 */
[----:B------:R-:W-:Y:S01]  /*1c60*/  FADD.FTZ R224, R225, -R224 ;  /* 0x800000e0e1e07221 */ /* 0x000fe20000010000 */
[----:B------:R-:W-:Y:S01]  /*1c70*/  SHF.L.U32 R211, R121, 0x10, RZ ;  /* 0x0000001079d37819 */ /* 0x000fe200000006ff */
[C---:B------:R-:W-:Y:S01]  /*1c80*/  FMUL.FTZ R121, R193.reuse, R208 ;  /* 0x000000d0c1797220 */ /* 0x040fe20000410000 */
[----:B------:R-:W-:Y:S01]  /*1c90*/  PRMT R120, R116, 0x7632, R120 ;  /* 0x0000763274787816 */ /* 0x000fe20000000078 */
[C---:B------:R-:W-:Y:S01]  /*1ca0*/  FMUL.FTZ R125, R193.reuse, R214 ;  /* 0x000000d6c17d7220 */ /* 0x040fe20000410000 */
[----:B------:R-:W-:Y:S01]  /*1cb0*/  PRMT R122, R118, 0x7632, R122 ;  /* 0x00007632767a7816 */ /* 0x000fe2000000007a */
[----:B------:R-:W-:Y:S01]  /*1cc0*/  FMUL.FTZ R129, R193, R216 ;  /* 0x000000d8c1817220 */ /* 0x000fe20000410000 */
[----:B------:R-:W-:Y:S01]  /*1cd0*/  SHF.L.U32 R223, R123, 0x10, RZ ;  /* 0x000000107bdf7819 */ /* 0x000fe200000006ff */
[C---:B------:R-:W-:Y:S01]  /*1ce0*/  FMUL.FTZ R123, R193.reuse, R212 ;  /* 0x000000d4c17b7220 */ /* 0x040fe20000410000 */
[C---:B------:R-:W-:Y:S01]  /*1cf0*/  FMUL.FTZ R213, R193.reuse, R218 ;  /* 0x000000dac1d57220 */ /* 0x040fe20000410000 */
[C---:B------:R-:W-:Y:S01]  /*1d00*/  FMUL.FTZ R219, R193.reuse, R222 ;  /* 0x000000dec1db7220 */ /* 0x040fe20000410000 */
[----:B------:R-:W-:Y:S01]  /*1d10*/  SHF.L.U32 R116, R116, 0x10, RZ ;  /* 0x0000001074747819 */ /* 0x000fe200000006ff */
[C---:B------:R-:W-:Y:S01]  /*1d20*/  FMUL.FTZ R215, R193.reuse, R220 ;  /* 0x000000dcc1d77220 */ /* 0x040fe20000410000 */
[----:B------:R-:W-:Y:S01]  /*1d30*/  FMUL.FTZ R221, R193, R224 ;  /* 0x000000e0c1dd7220 */ /* 0x000fe20000410000 */
        /* <DEDUP_REMOVED lines=34> */
.L_x_4349:
[-CC-:B------:R-:W-:Y:S01]  /*1f60*/  FFMA.FTZ R208, R208, R130.reuse, R131.reuse ;  /* 0x00000082d0d07223 */ /* 0x180fe20000010083 */
[-CC-:B------:R-:W-:Y:S01]  /*1f70*/  FFMA.FTZ R218, R218, R130.reuse, R131.reuse ;  /* 0x00000082dada7223 */ /* 0x180fe20000010083 */
[-CC-:B------:R-:W-:Y:S01]  /*1f80*/  FFMA.FTZ R212, R212, R130.reuse, R131.reuse ;  /* 0x00000082d4d47223 */ /* 0x180fe20000010083 */
[-CC-:B------:R-:W-:Y:S01]  /*1f90*/  FFMA.FTZ R214, R214, R130.reuse, R131.reuse ;  /* 0x00000082d6d67223 */ /* 0x180fe20000010083 */
[-CC-:B------:R-:W-:Y:S01]  /*1fa0*/  FFMA.FTZ R216, R216, R130.reuse, R131.reuse ;  /* 0x00000082d8d87223 */ /* 0x180fe20000010083 */
[-CC-:B------:R-:W-:Y:S01]  /*1fb0*/  FFMA.FTZ R222, R222, R130.reuse, R131.reuse ;  /* 0x00000082dede7223 */ /* 0x180fe20000010083 */
[----:B-----5:R-:W-:Y:S01]  /*1fc0*/  PRMT R108, R116, 0x7632, R108 ;  /* 0x00007632746c7816 */ /* 0x020fe2000000006c */
[-CC-:B------:R-:W-:Y:S01]  /*1fd0*/  FFMA.FTZ R220, R220, R130.reuse, R131.reuse ;  /* 0x00000082dcdc7223 */ /* 0x180fe20000010083 */
[----:B------:R-:W-:Y:S01]  /*1fe0*/  FFMA.FTZ R224, R224, R130, R131 ;  /* 0x00000082e0e07223 */ /* 0x000fe20000010083 */
[----:B------:R-:W-:Y:S01]  /*1ff0*/  FADD.FTZ R208, R211, -R208 ;  /* 0x800000d0d3d07221 */ /* 0x000fe20000010000 */
[----:B------:R-:W-:Y:S01]  /*2000*/  PRMT R109, R117, 0x7632, R109 ;  /* 0x00007632756d7816 */ /* 0x000fe2000000006d */
[----:B------:R-:W-:Y:S01]  /*2010*/  FADD.FTZ R218, R215, -R218 ;  /* 0x800000dad7da7221 */ /* 0x000fe20000010000 */
[----:B------:R-:W-:Y:S01]  /*2020*/  PRMT R110, R118, 0x7632, R110 ;  /* 0x00007632766e7816 */ /* 0x000fe2000000006e */
[----:B------:R-:W-:Y:S01]  /*2030*/  FADD.FTZ R212, R219, -R212 ;  /* 0x800000d4dbd47221 */ /* 0x000fe20000010000 */
[----:B------:R-:W-:Y:S01]  /*2040*/  PRMT R111, R119, 0x7632, R111 ;  /* 0x00007632776f7816 */ /* 0x000fe2000000006f */
[----:B------:R-:W-:Y:S01]  /*2050*/  FADD.FTZ R214, R213, -R214 ;  /* 0x800000d6d5d67221 */ /* 0x000fe20000010000 */
[----:B------:R-:W-:Y:S01]  /*2060*/  FADD.FTZ R216, R221, -R216 ;  /* 0x800000d8ddd87221 */ /* 0x000fe20000010000 */
[----:B------:R-:W-:Y:S01]  /*2070*/  FADD.FTZ R222, R217, -R222 ;  /* 0x800000ded9de7221 */ /* 0x000fe20000010000 */
[----:B------:R-:W-:Y:S01]  /*2080*/  FADD.FTZ R220, R223, -R220 ;  /* 0x800000dcdfdc7221 */ /* 0x000fe20000010000 */
[----:B------:R-:W-:Y:S01]  /*2090*/  FADD.FTZ R224, R225, -R224 ;  /* 0x800000e0e1e07221 */ /* 0x000fe20000010000 */
        /* <DEDUP_REMOVED lines=44> */
.L_x_4350:
        /* <DEDUP_REMOVED lines=19> */
[----:B-----5:R-:W-:Y:S01]  /*2490*/  PRMT R110, R120, 0x7632, R110 ;  /* 0x00007632786e7816 */ /* 0x020fe2000000006e */
        /* <DEDUP_REMOVED lines=10> */
[----:B------:R-:W-:Y:S01]  /*2540*/  SHF.L.U32 R218, R123, 0x10, RZ ;  /* 0x000000107bda7819 */ /* 0x000fe200000006ff */
[C---:B------:R-:W-:Y:S01]  /*2550*/  FMUL.FTZ R108, R193.reuse, R108 ;  /* 0x0000006cc16c7220 */ /* 0x040fe20000410000 */
[----:B------:R-:W-:Y:S01]  /*2560*/  SHF.L.U32 R119, R110, 0x10, RZ ;  /* 0x000000106e777819 */ /* 0x000fe200000006ff */
[C---:B------:R-:W-:Y:S01]  /*2570*/  FMUL.FTZ R109, R193.reuse, R198 ;  /* 0x000000c6c16d7220 */ /* 0x040fe20000410000 */
[----:B------:R-:W-:Y:S01]  /*2580*/  SHF.L.U32 R123, R112, 0x10, RZ ;  /* 0x00000010707b7819 */ /* 0x000fe200000006ff */
[----:B------:R-:W-:Y:S01]  /*2590*/  FMUL.FTZ R110, R193, R200 ;  /* 0x000000c8c16e7220 */ /* 0x000fe20000410000 */
[----:B------:R-:W-:Y:S01]  /*25a0*/  SHF.L.U32 R151, R113, 0x10, RZ ;  /* 0x0000001071977819 */ /* 0x000fe200000006ff */
[C---:B------:R-:W-:Y:S01]  /*25b0*/  FMUL.FTZ R111, R193.reuse, R194 ;  /* 0x000000c2c16f7220 */ /* 0x040fe20000410000 */
[----:B------:R-:W-:Y:S01]  /*25c0*/  SHF.L.U32 R205, R114, 0x10, RZ ;  /* 0x0000001072cd7819 */ /* 0x000fe200000006ff */
[C---:B------:R-:W-:Y:S01]  /*25d0*/  FMUL.FTZ R112, R193.reuse, R196 ;  /* 0x000000c4c1707220 */ /* 0x040fe20000410000 */
[C---:B------:R-:W-:Y:S01]  /*25e0*/  FMUL.FTZ R113, R193.reuse, R150 ;  /* 0x00000096c1717220 */ /* 0x040fe20000410000 */
[C---:B------:R-:W-:Y:S01]  /*25f0*/  FMUL.FTZ R114, R193.reuse, R192 ;  /* 0x000000c0c1727220 */ /* 0x040fe20000410000 */
[----:B------:R-:W-:Y:S01]  /*2600*/  SHF.L.U32 R120, R120, 0x10, RZ ;  /* 0x0000001078787819 */ /* 0x000fe200000006ff */
        /* <DEDUP_REMOVED lines=28> */
[----:B------:R-:W-:Y:S01]  /*27d0*/  FMUL.FTZ R198, R198, R205 ;  /* 0x000000cdc6c67220 */ /* 0x000fe20000410000 */
[----:B------:R-:W-:-:S02]  /*27e0*/  F2FP.BF16.F32.PACK_AB R117, R122, R121 ;  /* 0x000000797a75723e */ /* 0x000fc400000010ff */
[----:B------:R-:W-:Y:S01]  /*27f0*/  F2FP.BF16.F32.PACK_AB R119, R120, R203 ;  /* 0x000000cb7877723e */ /* 0x000fe200000010ff */
[----:B------:R-:W-:Y:S06]  /*2800*/  BRA `(.L_x_4352) ;  /* 0x0000000400007947 */ /* 0x000fec0003800000 */
.L_x_4351:
        /* <DEDUP_REMOVED lines=12> */
[----:B-----5:R-:W-:Y:S01]  /*28d0*/  PRMT R197, R123, 0x7632, R197 ;  /* 0x000076327bc57816 */ /* 0x020fe200000000c5 */
[----:B------:R-:W-:Y:S01]  /*28e0*/  FADD.FTZ R192, R201, -R192 ;  /* 0x800000c0c9c07221 */ /* 0x000fe20000010000 */
[----:B------:R-:W-:Y:S01]  /*28f0*/  PRMT R118, R121, 0x7632, R118 ;  /* 0x0000763279767816 */ /* 0x000fe20000000076 */
[----:B------:R-:W-:Y:S01]  /*2900*/  FADD.FTZ R196, R203, -R196 ;  /* 0x800000c4cbc47221 */ /* 0x000fe20000010000 */
[----:B------:R-:W-:Y:S01]  /*2910*/  FADD.FTZ R150, R150, -R199 ;  /* 0x800000c796967221 */ /* 0x000fe20000010000 */
[----:B------:R-:W-:Y:S01]  /*2920*/  FADD.FTZ R204, R149, -R204 ;  /* 0x800000cc95cc7221 */ /* 0x000fe20000010000 */
[----:B------:R-:W-:Y:S01]  /*2930*/  PRMT R128, R122, 0x7632, R128 ;  /* 0x000076327a807816 */ /* 0x000fe20000000080 */
[C---:B------:R-:W-:Y:S01]  /*2940*/  FMUL.FTZ R117, R193.reuse, R202 ;  /* 0x000000cac1757220 */ /* 0x040fe20000410000 */
[C---:B------:R-:W-:Y:S01]  /*2950*/  FMUL.FTZ R119, R193.reuse, R198 ;  /* 0x000000c6c1777220 */ /* 0x040fe20000410000 */
[C---:B------:R-:W-:Y:S01]  /*2960*/  PRMT R116, R120.reuse, 0x7632, R116 ;  /* 0x0000763278747816 */ /* 0x040fe20000000074 */
[C---:B------:R-:W-:Y:S01]  /*2970*/  FMUL.FTZ R149, R193.reuse, R200 ;  /* 0x000000c8c1957220 */ /* 0x040fe20000410000 */
[----:B------:R-:W-:Y:S01]  /*2980*/  FMUL.FTZ R151, R193, R194 ;  /* 0x000000c2c1977220 */ /* 0x000fe20000410000 */
[----:B------:R-:W-:Y:S01]  /*2990*/  SHF.L.U32 R217, R197, 0x10, RZ ;  /* 0x00000010c5d97819 */ /* 0x000fe200000006ff */
[C---:B------:R-:W-:Y:S01]  /*29a0*/  FMUL.FTZ R205, R193.reuse, R192 ;  /* 0x000000c0c1cd7220 */ /* 0x040fe20000410000 */
[----:B------:R-:W-:Y:S01]  /*29b0*/  SHF.L.U32 R120, R120, 0x10, RZ ;  /* 0x0000001078787819 */ /* 0x000fe200000006ff */
        /* <DEDUP_REMOVED lines=36> */
[----:B------:R-:W-:-:S07]  /*2c00*/  F2FP.BF16.F32.PACK_AB R119, R120, R205 ;  /* 0x000000cd7877723e */ /* 0x000fce00000010ff */
.L_x_4352:
        /* <DEDUP_REMOVED lines=21> */
[----:B0----5:R-:W-:Y:S01]  /*2d60*/  PRMT R117, R121, 0x7632, R117 ;  /* 0x0000763279757816 */ /* 0x021fe20000000075 */
[----:B------:R-:W-:Y:S01]  /*2d70*/  FADD.FTZ R136, R143, -R136 ;  /* 0x800000888f887221 */ /* 0x000fe20000010000 */
[----:B------:R-:W-:Y:S01]  /*2d80*/  SHF.L.U32 R126, R121, 0x10, RZ ;  /* 0x00000010797e7819 */ /* 0x000fe200000006ff */
[----:B------:R-:W-:Y:S01]  /*2d90*/  FADD.FTZ R144, R144, -R141 ;  /* 0x8000008d90907221 */ /* 0x000fe20000010000 */
[----:B------:R-:W-:Y:S01]  /*2da0*/  FADD.FTZ R142, R145, -R142 ;  /* 0x8000008e918e7221 */ /* 0x000fe20000010000 */
[----:B------:R-:W-:Y:S01]  /*2db0*/  PRMT R116, R120, 0x7632, R116 ;  /* 0x0000763278747816 */ /* 0x000fe20000000074 */
[----:B------:R-:W-:Y:S01]  /*2dc0*/  FADD.FTZ R146, R146, -R131 ;  /* 0x8000008392927221 */ /* 0x000fe20000010000 */
[----:B------:R-:W-:Y:S01]  /*2dd0*/  PRMT R118, R122, 0x7632, R118 ;  /* 0x000076327a767816 */ /* 0x000fe20000000076 */
[----:B------:R-:W-:Y:S01]  /*2de0*/  FMUL.FTZ R108, R193, R132 ;  /* 0x00000084c16c7220 */ /* 0x000fe20000410000 */
[----:B------:R-:W-:Y:S01]  /*2df0*/  PRMT R121, R123, 0x7632, R121 ;  /* 0x000076327b797816 */ /* 0x000fe20000000079 */
[C---:B------:R-:W-:Y:S01]  /*2e00*/  FMUL.FTZ R109, R193.reuse, R138 ;  /* 0x0000008ac16d7220 */ /* 0x040fe20000410000 */
[C---:B------:R-:W-:Y:S01]  /*2e10*/  FMUL.FTZ R110, R193.reuse, R134 ;  /* 0x00000086c16e7220 */ /* 0x040fe20000410000 */
[C---:B------:R-:W-:Y:S01]  /*2e20*/  FMUL.FTZ R111, R193.reuse, R140 ;  /* 0x0000008cc16f7220 */ /* 0x040fe20000410000 */
[----:B------:R-:W-:Y:S01]  /*2e30*/  SHF.L.U32 R120, R120, 0x10, RZ ;  /* 0x0000001078787819 */ /* 0x000fe200000006ff */
[C---:B------:R-:W-:Y:S01]  /*2e40*/  FMUL.FTZ R112, R193.reuse, R136 ;  /* 0x00000088c1707220 */ /* 0x040fe20000410000 */
[C---:B------:R-:W-:Y:S01]  /*2e50*/  FMUL.FTZ R113, R193.reuse, R144 ;  /* 0x00000090c1717220 */ /* 0x040fe20000410000 */
        /* <DEDUP_REMOVED lines=37> */
.L_x_4353:
        /* <DEDUP_REMOVED lines=20> */
[C---:B------:R-:W-:Y:S01]  /*31f0*/  FMUL.FTZ R129, R193.reuse, R144 ;  /* 0x00000090c1817220 */ /* 0x040fe20000410000 */
[----:B------:R-:W-:Y:S01]  /*3200*/  SHF.L.U32 R142, R122, 0x10, RZ ;  /* 0x000000107a8e7819 */ /* 0x000fe200000006ff */
[----:B------:R-:W-:Y:S01]  /*3210*/  FMUL.FTZ R127, R193, R136 ;  /* 0x00000088c17f7220 */ /* 0x000fe20000410000 */
[----:B------:R-:W-:Y:S01]  /*3220*/  PRMT R126, R121, 0x7632, R126 ;  /* 0x00007632797e7816 */ /* 0x000fe2000000007e */
[----:B------:R-:W-:Y:S01]  /*3230*/  FMUL.FTZ R133, R193, R118 ;  /* 0x00000076c1857220 */ /* 0x000fe20000410000 */
[----:B------:R-:W-:Y:S01]  /*3240*/  SHF.L.U32 R128, R121, 0x10, RZ ;  /* 0x0000001079807819 */ /* 0x000fe200000006ff */
[----:B------:R-:W-:Y:S01]  /*3250*/  FMUL.FTZ R121, R193, R134 ;  /* 0x00000086c1797220 */ /* 0x000fe20000410000 */
[----:B------:R-:W-:Y:S01]  /*3260*/  PRMT R122, R123, 0x7632, R122 ;  /* 0x000076327b7a7816 */ /* 0x000fe2000000007a */
[----:B------:R-:W-:Y:S01]  /*3270*/  FMUL.FTZ R118, R119, R148 ;  /* 0x0000009477767220 */ /* 0x000fe20000410000 */
[----:B------:R-:W-:Y:S01]  /*3280*/  SHF.L.U32 R150, R123, 0x10, RZ ;  /* 0x000000107b967819 */ /* 0x000fe200000006ff */
[C---:B------:R-:W-:Y:S01]  /*3290*/  FMUL.FTZ R123, R193.reuse, R140 ;  /* 0x0000008cc17b7220 */ /* 0x040fe20000410000 */
[----:B------:R-:W-:Y:S01]  /*32a0*/  SHF.L.U32 R120, R120, 0x10, RZ ;  /* 0x0000001078787819 */ /* 0x000fe200000006ff */
[----:B------:R-:W-:Y:S01]  /*32b0*/  FMUL.FTZ R193, R193, R146 ;  /* 0x00000092c1c17220 */ /* 0x000fe20000410000 */
        /* <DEDUP_REMOVED lines=31> */
.L_x_4354:
[----:B------:R-:W0:Y:S01]  /*34b0*/  @P1 LDC.64 R120, c[0x0][0x478] ;  /* 0x00011e00ff781b82 */ /* 0x000e220000000a00 */
[----:B------:R-:W-:-:S04]  /*34c0*/  IMAD.WIDE.U32 R124, R189, 0x10, R124 ;  /* 0x00000010bd7c7825 */ /* 0x000fc800078e007c */
[----:B0-----:R-:W-:-:S05]  /*34d0*/  @P1 IMAD.WIDE.U32 R120, R189, 0x20, R120 ;  /* 0x00000020bd781825 */ /* 0x001fca00078e0078 */
[----:B------:R1:W-:Y:S04]  /*34e0*/  @P1 STG.E.128 desc[UR8][R120.64], R108 ;  /* 0x0000006c78001986 */ /* 0x0003e8000c101d08 */
[----:B------:R1:W-:Y:S04]  /*34f0*/  @P1 STG.E.128 desc[UR8][R120.64+0x10], R112 ;  /* 0x0000107078001986 */ /* 0x0003e8000c101d08 */
[----:B------:R1:W-:Y:S01]  /*3500*/  STG.E.128 desc[UR8][R124.64], R116 ;  /* 0x000000747c007986 */ /* 0x0003e2000c101d08 */
[----:B------:R-:W-:Y:S05]  /*3510*/  BRA `(.L_x_4355) ;  /* 0x0000001800907947 */ /* 0x000fea0003800000 */
.L_x_4348:
        /* <DEDUP_REMOVED lines=25> */
[C---:B------:R-:W-:Y:S01]  /*36b0*/  FFMA.FTZ R121, R193.reuse, R208, R84 ;  /* 0x000000d0c1797223 */ /* 0x040fe20000010054 */
[----:B------:R-:W-:Y:S01]  /*36c0*/  PRMT R120, R116, 0x7632, R120 ;  /* 0x0000763274787816 */ /* 0x000fe20000000078 */
[C---:B------:R-:W-:Y:S01]  /*36d0*/  FFMA.FTZ R125, R193.reuse, R125, R86 ;  /* 0x0000007dc17d7223 */ /* 0x040fe20000010056 */
[----:B------:R-:W-:Y:S01]  /*36e0*/  PRMT R122, R118, 0x7632, R122 ;  /* 0x00007632767a7816 */ /* 0x000fe2000000007a */
[----:B------:R-:W-:Y:S01]  /*36f0*/  FFMA.FTZ R129, R193, R216, R87 ;  /* 0x000000d8c1817223 */ /* 0x000fe20000010057 */
[----:B------:R-:W-:Y:S01]  /*3700*/  SHF.L.U32 R223, R123, 0x10, RZ ;  /* 0x000000107bdf7819 */ /* 0x000fe200000006ff */
[C---:B------:R-:W-:Y:S01]  /*3710*/  FFMA.FTZ R123, R193.reuse, R212, R85 ;  /* 0x000000d4c17b7223 */ /* 0x040fe20000010055 */
[C---:B------:R-:W-:Y:S01]  /*3720*/  FFMA.FTZ R213, R193.reuse, R213, R88 ;  /* 0x000000d5c1d57223 */ /* 0x040fe20000010058 */
[C---:B------:R-:W-:Y:S01]  /*3730*/  FFMA.FTZ R219, R193.reuse, R219, R90 ;  /* 0x000000dbc1db7223 */ /* 0x040fe2000001005a */
[----:B------:R-:W-:Y:S01]  /*3740*/  SHF.L.U32 R116, R116, 0x10, RZ ;  /* 0x0000001074747819 */ /* 0x000fe200000006ff */
[C---:B------:R-:W-:Y:S01]  /*3750*/  FFMA.FTZ R215, R193.reuse, R220, R89 ;  /* 0x000000dcc1d77223 */ /* 0x040fe20000010059 */
[----:B------:R-:W-:Y:S01]  /*3760*/  FFMA.FTZ R221, R193, R224, R91 ;  /* 0x000000e0c1dd7223 */ /* 0x000fe2000001005b */
        /* <DEDUP_REMOVED lines=34> */
.L_x_4356:
        /* <DEDUP_REMOVED lines=21> */
[----:B------:R-:W-:Y:S01]  /*3ae0*/  FFMA.FTZ R108, R193, R208, R84 ;  /* 0x000000d0c16c7223 */ /* 0x000fe20000010054 */
[----:B------:R-:W-:Y:S01]  /*3af0*/  SHF.L.U32 R211, R109, 0x10, RZ ;  /* 0x000000106dd37819 */ /* 0x000fe200000006ff */
[C---:B------:R-:W-:Y:S01]  /*3b00*/  FFMA.FTZ R112, R193.reuse, R215, R88 ;  /* 0x000000d7c1707223 */ /* 0x040fe20000010058 */
[----:B------:R-:W-:Y:S01]  /*3b10*/  SHF.L.U32 R125, R110, 0x10, RZ ;  /* 0x000000106e7d7819 */ /* 0x000fe200000006ff */
        /* <DEDUP_REMOVED lines=39> */
.L_x_4357:
        /* <DEDUP_REMOVED lines=19> */
[----:B-----5:R-:W-:Y:S01]  /*3ec0*/  PRMT R108, R120, 0x7632, R108 ;  /* 0x00007632786c7816 */ /* 0x020fe2000000006c */
[----:B------:R-:W-:Y:S01]  /*3ed0*/  FFMA.FTZ R112, R151, R130, R131 ;  /* 0x0000008297707223 */ /* 0x000fe20000010083 */
        /* <DEDUP_REMOVED lines=22> */
[C---:B------:R-:W-:Y:S01]  /*4040*/  FFMA.FTZ R114, R193.reuse, R201, R98 ;  /* 0x000000c9c1727223 */ /* 0x040fe20000010062 */
[----:B------:R-:W-:Y:S01]  /*4050*/  SHF.L.U32 R120, R120, 0x10, RZ ;  /* 0x0000001078787819 */ /* 0x000fe200000006ff */
[----:B------:R-:W-:Y:S01]  /*4060*/  FFMA.FTZ R115, R193, R116, R99 ;  /* 0x00000074c1737223 */ /* 0x000fe20000010063 */
        /* <DEDUP_REMOVED lines=31> */
.L_x_4358:
[-CC-:B0-----:R-:W-:Y:S01]  /*4260*/  FFMA.FTZ R119, R204, R130.reuse, R131.reuse ;  /* 0x00000082cc777223 */ /* 0x181fe20000010083 */
[-CC-:B------:R-:W-:Y:S01]  /*4270*/  FFMA.FTZ R117, R206, R130.reuse, R131.reuse ;  /* 0x00000082ce757223 */ /* 0x180fe20000010083 */
[-CC-:B------:R-:W-:Y:S01]  /*4280*/  FFMA.FTZ R207, R207, R130.reuse, R131.reuse ;  /* 0x00000082cfcf7223 */ /* 0x180fe20000010083 */
[-CC-:B------:R-:W-:Y:S01]  /*4290*/  FFMA.FTZ R205, R205, R130.reuse, R131.reuse ;  /* 0x00000082cdcd7223 */ /* 0x180fe20000010083 */
[-C--:B------:R-:W-:Y:S01]  /*42a0*/  FFMA.FTZ R199, R199, R130.reuse, R131 ;  /* 0x00000082c7c77223 */ /* 0x080fe20000010083 */
        /* <DEDUP_REMOVED lines=9> */
[----:B-----5:R-:W-:Y:S01]  /*4340*/  PRMT R118, R121, 0x7632, R118 ;  /* 0x0000763279767816 */ /* 0x020fe20000000076 */
[----:B------:R-:W-:Y:S01]  /*4350*/  FADD.FTZ R203, R203, -R196 ;  /* 0x800000c4cbcb7221 */ /* 0x000fe20000010000 */
[----:B------:R-:W-:Y:S01]  /*4360*/  FADD.FTZ R200, R149, -R200 ;  /* 0x800000c895c87221 */ /* 0x000fe20000010000 */
[----:B------:R-:W-:Y:S01]  /*4370*/  PRMT R128, R122, 0x7632, R128 ;  /* 0x000076327a807816 */ /* 0x000fe20000000080 */
[C---:B------:R-:W-:Y:S01]  /*4380*/  FFMA.FTZ R117, R193.reuse, R117, R92 ;  /* 0x00000075c1757223 */ /* 0x040fe2000001005c */
[C---:B------:R-:W-:Y:S01]  /*4390*/  FFMA.FTZ R119, R193.reuse, R198, R93 ;  /* 0x000000c6c1777223 */ /* 0x040fe2000001005d */
[C---:B------:R-:W-:Y:S01]  /*43a0*/  PRMT R116, R120.reuse, 0x7632, R116 ;  /* 0x0000763278747816 */ /* 0x040fe20000000074 */
[C---:B------:R-:W-:Y:S01]  /*43b0*/  FFMA.FTZ R197, R193.reuse, R197, R94 ;  /* 0x000000c5c1c57223 */ /* 0x040fe2000001005e */
[C---:B------:R-:W-:Y:S01]  /*43c0*/  FFMA.FTZ R149, R193.reuse, R194, R95 ;  /* 0x000000c2c1957223 */ /* 0x040fe2000001005f */
[C---:B------:R-:W-:Y:S01]  /*43d0*/  FFMA.FTZ R199, R193.reuse, R150, R97 ;  /* 0x00000096c1c77223 */ /* 0x040fe20000010061 */
[C---:B------:R-:W-:Y:S01]  /*43e0*/  FFMA.FTZ R205, R193.reuse, R205, R98 ;  /* 0x000000cdc1cd7223 */ /* 0x040fe20000010062 */
[----:B------:R-:W-:Y:S01]  /*43f0*/  SHF.L.U32 R120, R120, 0x10, RZ ;  /* 0x0000001078787819 */ /* 0x000fe200000006ff */
[C---:B------:R-:W-:Y:S01]  /*4400*/  FFMA.FTZ R203, R193.reuse, R203, R96 ;  /* 0x000000cbc1cb7223 */ /* 0x040fe20000010060 */
[----:B------:R-:W-:Y:S01]  /*4410*/  SHF.L.U32 R151, R118, 0x10, RZ ;  /* 0x0000001076977819 */ /* 0x000fe200000006ff */
[----:B------:R-:W-:Y:S01]  /*4420*/  FFMA.FTZ R207, R193, R200, R99 ;  /* 0x000000c8c1cf7223 */ /* 0x000fe20000010063 */
[----:B------:R-:W-:Y:S01]  /*4430*/  SHF.L.U32 R121, R121, 0x10, RZ ;  /* 0x0000001079797819 */ /* 0x000fe200000006ff */
        /* <DEDUP_REMOVED lines=34> */
.L_x_4359:
        /* <DEDUP_REMOVED lines=23> */
[----:B------:R-:W-:Y:S01]  /*47d0*/  SHF.L.U32 R126, R121, 0x10, RZ ;  /* 0x00000010797e7819 */ /* 0x000fe200000006ff */
[----:B------:R-:W-:Y:S01]  /*47e0*/  FADD.FTZ R144, R144, -R141 ;  /* 0x8000008d90907221 */ /* 0x000fe20000010000 */
[----:B------:R-:W-:Y:S01]  /*47f0*/  FADD.FTZ R145, R145, -R142 ;  /* 0x8000008e91917221 */ /* 0x000fe20000010000 */
        /* <DEDUP_REMOVED lines=8> */
[----:B------:R-:W-:Y:S01]  /*4880*/  SHF.L.U32 R120, R120, 0x10, RZ ;  /* 0x0000001078787819 */ /* 0x000fe200000006ff */
[C---:B------:R-:W-:Y:S01]  /*4890*/  FFMA.FTZ R112, R193.reuse, R143, R104 ;  /* 0x0000008fc1707223 */ /* 0x040fe20000010068 */
[C---:B------:R-:W-:Y:S01]  /*48a0*/  FFMA.FTZ R113, R193.reuse, R144, R105 ;  /* 0x00000090c1717223 */ /* 0x040fe20000010069 */
[----:B------:R-:W-:Y:S01]  /*48b0*/  FFMA.FTZ R114, R193, R145, R106 ;  /* 0x00000091c1727223 */ /* 0x000fe2000001006a */
[----:B------:R-:W-:Y:S01]  /*48c0*/  SHF.L.U32 R129, R117, 0x10, RZ ;  /* 0x0000001075817819 */ /* 0x000fe200000006ff */
[----:B------:R-:W-:Y:S01]  /*48d0*/  FFMA.FTZ R115, R193, R146, R107 ;  /* 0x00000092c1737223 */ /* 0x000fe2000001006b */
        /* <DEDUP_REMOVED lines=34> */
.L_x_4360:
[-CC-:B------:R-:W-:Y:S01]  /*4b00*/  FFMA.FTZ R133, R133, R130.reuse, R131.reuse ;  /* 0x0000008285857223 */ /* 0x180fe20000010083 */
[-CC-:B------:R-:W-:Y:S01]  /*4b10*/  FFMA.FTZ R132, R132, R130.reuse, R131.reuse ;  /* 0x0000008284847223 */ /* 0x180fe20000010083 */
[-CC-:B------:R-:W-:Y:S01]  /*4b20*/  FFMA.FTZ R135, R135, R130.reuse, R131.reuse ;  /* 0x0000008287877223 */ /* 0x180fe20000010083 */
[-CC-:B------:R-:W-:Y:S01]  /*4b30*/  FFMA.FTZ R134, R134, R130.reuse, R131.reuse ;  /* 0x0000008286867223 */ /* 0x180fe20000010083 */
        /* <DEDUP_REMOVED lines=11> */
[C---:B-----5:R-:W-:Y:S01]  /*4bf0*/  PRMT R126, R121.reuse, 0x7632, R126 ;  /* 0x00007632797e7816 */ /* 0x060fe2000000007e */
[----:B------:R-:W-:Y:S01]  /*4c00*/  FADD.FTZ R146, R146, -R131 ;  /* 0x8000008392927221 */ /* 0x000fe20000010000 */
[----:B------:R-:W-:Y:S01]  /*4c10*/  SHF.L.U32 R128, R121, 0x10, RZ ;  /* 0x0000001079807819 */ /* 0x000fe200000006ff */
[C---:B------:R-:W-:Y:S01]  /*4c20*/  FFMA.FTZ R119, R193.reuse, R138, R101 ;  /* 0x0000008ac1777223 */ /* 0x040fe20000010065 */
[----:B------:R-:W-:Y:S01]  /*4c30*/  PRMT R116, R120, 0x7632, R116 ;  /* 0x0000763278747816 */ /* 0x000fe20000000074 */
[C---:B------:R-:W-:Y:S01]  /*4c40*/  FFMA.FTZ R117, R193.reuse, R132, R100 ;  /* 0x00000084c1757223 */ /* 0x040fe20000010064 */
[C---:B------:R-:W-:Y:S01]  /*4c50*/  PRMT R127, R122.reuse, 0x7632, R127 ;  /* 0x000076327a7f7816 */ /* 0x040fe2000000007f */
[C---:B------:R-:W-:Y:S01]  /*4c60*/  FFMA.FTZ R121, R193.reuse, R140, R103 ;  /* 0x0000008cc1797223 */ /* 0x040fe20000010067 */
[----:B------:R-:W-:Y:S01]  /*4c70*/  SHF.L.U32 R142, R122, 0x10, RZ ;  /* 0x000000107a8e7819 */ /* 0x000fe200000006ff */
[----:B------:R-:W-:Y:S01]  /*4c80*/  FFMA.FTZ R139, R193, R139, R102 ;  /* 0x0000008bc18b7223 */ /* 0x000fe20000010066 */
[----:B------:R-:W-:Y:S01]  /*4c90*/  PRMT R122, R123, 0x7632, R122 ;  /* 0x000076327b7a7816 */ /* 0x000fe2000000007a */
[----:B------:R-:W-:Y:S01]  /*4ca0*/  FFMA.FTZ R143, R193, R143, R104 ;  /* 0x0000008fc18f7223 */ /* 0x000fe20000010068 */
[----:B------:R-:W-:Y:S01]  /*4cb0*/  SHF.L.U32 R150, R123, 0x10, RZ ;  /* 0x000000107b967819 */ /* 0x000fe200000006ff */
[C---:B------:R-:W-:Y:S01]  /*4cc0*/  FFMA.FTZ R123, R193.reuse, R144, R105 ;  /* 0x00000090c17b7223 */ /* 0x040fe20000010069 */
[C---:B------:R-:W-:Y:S01]  /*4cd0*/  FFMA.FTZ R145, R193.reuse, R145, R106 ;  /* 0x00000091c1917223 */ /* 0x040fe2000001006a */
[----:B------:R-:W-:Y:S01]  /*4ce0*/  SHF.L.U32 R120, R120, 0x10, RZ ;  /* 0x0000001078787819 */ /* 0x000fe200000006ff */
[----:B------:R-:W-:Y:S01]  /*4cf0*/  FFMA.FTZ R193, R193, R146, R107 ;  /* 0x00000092c1c17223 */ /* 0x000fe2000001006b */
[-C--:B------:R-:W-:Y:S01]  /*4d00*/  FMUL.FTZ R118, R119, R148.reuse ;  /* 0x0000009477767220 */ /* 0x080fe20000410000 */
        /* <DEDUP_REMOVED lines=31> */
.L_x_4361:
[----:B------:R-:W0:Y:S01]  /*4f00*/  @P1 LDC.64 R120, c[0x0][0x478] ;  /* 0x00011e00ff781b82 */ /* 0x000e220000000a00 */
[----:B------:R-:W-:-:S04]  /*4f10*/  IMAD.WIDE.U32 R124, R189, 0x10, R124 ;  /* 0x00000010bd7c7825 */ /* 0x000fc800078e007c */
[----:B0-----:R-:W-:-:S05]  /*4f20*/  @P1 IMAD.WIDE.U32 R120, R189, 0x20, R120 ;  /* 0x00000020bd781825 */ /* 0x001fca00078e0078 */
[----:B------:R0:W-:Y:S04]  /*4f30*/  @P1 STG.E.128 desc[UR8][R120.64], R108 ;  /* 0x0000006c78001986 */ /* 0x0001e8000c101d08 */
[----:B------:R0:W-:Y:S04]  /*4f40*/  @P1 STG.E.128 desc[UR8][R120.64+0x10], R112 ;  /* 0x0000107078001986 */ /* 0x0001e8000c101d08 */
[----:B------:R0:W-:Y:S02]  /*4f50*/  STG.E.128 desc[UR8][R124.64], R116 ;  /* 0x000000747c007986 */ /* 0x0001e4000c101d08 */
.L_x_4355:
        /* <DEDUP_REMOVED lines=101> */
.L_x_4345:
        /* <DEDUP_REMOVED lines=29> */
.L_x_4363:
        /* <DEDUP_REMOVED lines=16> */
.L_x_10739:


//--------------------- .text._ZN10layer_norm13ln_bwd_kernelINS_13Kernel_traitsIf13__nv_bfloat16fS2_fjLj6144ELj1ELj1ELj8ELj16ENS_18Kernel_traits_baseILj6144EfS2_fS2_fjLj256EEEEELb0ELb1ELb1ELb0EEEvNS_9BwdParamsE --------------------------
	.section	.text._ZN10layer_norm13ln_bwd_kernelINS_13Kernel_traitsIf13__nv_bfloat16fS2_fjLj6144ELj1ELj1ELj8ELj16ENS_18Kernel_traits_baseILj6144EfS2_fS2_fjLj256EEEEELb0ELb1ELb1ELb0EEEvNS_9BwdParamsE,"ax",@progbits
	.align	128
        .global         _ZN10layer_norm13ln_bwd_kernelINS_13Kernel_traitsIf13__nv_bfloat16fS2_fjLj6144ELj1ELj1ELj8ELj16ENS_18Kernel_traits_baseILj6144EfS2_fS2_fjLj256EEEEELb0ELb1ELb1ELb0EEEvNS_9BwdParamsE
        .type           _ZN10layer_norm13ln_bwd_kernelINS_13Kernel_traitsIf13__nv_bfloat16fS2_fjLj6144ELj1ELj1ELj8ELj16ENS_18Kernel_traits_baseILj6144EfS2_fS2_fjLj256EEEEELb0ELb1ELb1ELb0EEEvNS_9BwdParamsE,@function
        .size           _ZN10layer_norm13ln_bwd_kernelINS_13Kernel_traitsIf13__nv_bfloat16fS2_fjLj6144ELj1ELj1ELj8ELj16ENS_18Kernel_traits_baseILj6144EfS2_fS2_fjLj256EEEEELb0ELb1ELb1ELb0EEEvNS_9BwdParamsE,(.L_x_10740 - _ZN10layer_norm13ln_bwd_kernelINS_13Kernel_traitsIf13__nv_bfloat16fS2_fjLj6144ELj1ELj1ELj8ELj16ENS_18Kernel_traits_baseILj6144EfS2_fS2_fjLj256EEEEELb0ELb1ELb1ELb0EEEvNS_9BwdParamsE)
        .other          _ZN10layer_norm13ln_bwd_kernelINS_13Kernel_traitsIf13__nv_bfloat16fS2_fjLj6144ELj1ELj1ELj8ELj16ENS_18Kernel_traits_baseILj6144EfS2_fS2_fjLj256EEEEELb0ELb1ELb1ELb0EEEvNS_9BwdParamsE,@"STO_CUDA_ENTRY STV_DEFAULT"
_ZN10layer_norm13ln_bwd_kernelINS_13Kernel_traitsIf13__nv_bfloat16fS2_fjLj6144ELj1ELj1ELj8ELj16ENS_18Kernel_traits_baseILj6144EfS2_fS2_fjLj256EEEEELb0ELb1ELb1ELb0EEEvNS_9BwdParamsE:
.text._ZN10layer_norm13ln_bwd_kernelINS_13Kernel_traitsIf13__nv_bfloat16fS2_fjLj6144ELj1ELj1ELj8ELj16ENS_18Kernel_traits_baseILj6144EfS2_fS2_fjLj256EEEEELb0ELb1ELb1ELb0EEEvNS_9BwdParamsE:
        /* <DEDUP_REMOVED lines=23> */
[----:B------:R-:W-:Y:S01]  /*0170*/  @P4 IADD3 R7, PT, PT, R7, 0x100, RZ ;  /* 0x0000010007074810 */ /* 0x000fe20007ffe0ff */
[----:B------:R-:W5:Y:S04]  /*0180*/  @P4 LDG.E.128 R152, desc[UR10][R10.64+0x10] ;  /* 0x0000100a0a984981 */ /* 0x000f68000c1e1d00 */
[----:B------:R-:W5:Y:S01]  /*0190*/  @P4 LDG.E.128 R148, desc[UR10][R12.64] ;  /* 0x0000000a0c944981 */ /* 0x000f62000c1e1d00 */
[C---:B----4-:R-:W-:Y:S01]  /*01a0*/  @P5 IMAD.WIDE.U32 R14, R7.reuse, 0x20, R14 ;  /* 0x00000020070e5825 */ /* 0x050fe200078e000e */
[----:B------:R-:W1:Y:S02]  /*01b0*/  @P2 LDC.64 R4, c[0x0][0x3e8] ;  /* 0x0000fa00ff042b82 */ /* 0x000e640000000a00 */
[----:B------:R-:W5:Y:S04]  /*01c0*/  @P4 LDG.E.128 R144, desc[UR10][R12.64+0x10] ;  /* 0x0000100a0c904981 */ /* 0x000f68000c1e1d00 */
[----:B------:R-:W5:Y:S01]  /*01d0*/  @P5 LDG.E.128 R140, desc[UR10][R14.64] ;  /* 0x0000000a0e8c5981 */ /* 0x000f62000c1e1d00 */
[----:B---3--:R-:W-:-:S03]  /*01e0*/  @P5 IMAD.WIDE.U32 R16, R7, 0x20, R16 ;  /* 0x0000002007105825 */ /* 0x008fc600078e0010 */
[----:B------:R-:W5:Y:S04]  /*01f0*/  @P5 LDG.E.128 R136, desc[UR10][R14.64+0x10] ;  /* 0x0000100a0e885981 */ /* 0x000f68000c1e1d00 */
[----:B------:R-:W5:Y:S01]  /*0200*/  @P5 LDG.E.128 R132, desc[UR10][R16.64] ;  /* 0x0000000a10845981 */ /* 0x000f62000c1e1d00 */
[----:B0-----:R-:W-:-:S03]  /*0210*/  @P2 IMAD.WIDE.U32 R2, R232, 0x20, R2 ;  /* 0x00000020e8022825 */ /* 0x001fc600078e0002 */
[----:B------:R-:W5:Y:S04]  /*0220*/  @P5 LDG.E.128 R128, desc[UR10][R16.64+0x10] ;  /* 0x0000100a10805981 */ /* 0x000f68000c1e1d00 */
[----:B------:R-:W5:Y:S04]  /*0230*/  @P2 LDG.E.128 R124, desc[UR10][R2.64] ;  /* 0x0000000a027c2981 */ /* 0x000f68000c1e1d00 */
[----:B------:R-:W5:Y:S01]  /*0240*/  @P2 LDG.E.128 R120, desc[UR10][R2.64+0x10] ;  /* 0x0000100a02782981 */ /* 0x000f62000c1e1d00 */
[----:B------:R-:W0:Y:S01]  /*0250*/  S2UR UR4, SR_CTAID.X ;  /* 0x00000000000479c3 */ /* 0x000e220000002500 */
[----:B-1----:R-:W-:-:S05]  /*0260*/  @P2 IMAD.WIDE.U32 R4, R232, 0x20, R4 ;  /* 0x00000020e8042825 */ /* 0x002fca00078e0004 */
[----:B------:R-:W5:Y:S04]  /*0270*/  @P2 LDG.E.128 R116, desc[UR10][R4.64] ;  /* 0x0000000a04742981 */ /* 0x000f68000c1e1d00 */
        /* <DEDUP_REMOVED lines=82> */
.L_x_4479:
[----:B0-----:R-:W0:Y:S08]  /*07a0*/  LDC.64 R2, c[0x0][0x3f8] ;  /* 0x0000fe00ff027b82 */ /* 0x001e300000000a00 */
[----:B--2---:R-:W1:Y:S08]  /*07b0*/  LDC.64 R186, c[0x0][0x3c8] ;  /* 0x0000f200ffba7b82 */ /* 0x004e700000000a00 */
        /* <DEDUP_REMOVED lines=19> */
[C---:B------:R-:W-:Y:S01]  /*08f0*/  ISETP.GE.U32.AND P4, PT, R6.reuse, 0x100, PT ;  /* 0x000001000600780c */ /* 0x040fe20003f86070 */
        /* <DEDUP_REMOVED lines=24> */
[----:B------:R-:W0:Y:S01]  /*0a80*/  @P0 LDC.64 R198, c[0x0][0x438] ;  /* 0x00010e00ffc60b82 */ /* 0x000e220000000a00 */
[----:B------:R-:W-:Y:S01]  /*0a90*/  IADD3 R232, PT, PT, R232, 0x100, RZ ;  /* 0x00000100e8e87810 */ /* 0x000fe20007ffe0ff */
[----:B0-----:R-:W-:-:S05]  /*0aa0*/  @P0 IMAD.WIDE.U32 R198, R197, 0x20, R198 ;  /* 0x00000020c5c60825 */ /* 0x001fca00078e00c6 */
[----:B------:R-:W5:Y:S04]  /*0ab0*/  @P0 LDG.E.128 R36, desc[UR10][R198.64] ;  /* 0x0000000ac6240981 */ /* 0x000f68000c1e1d00 */
[----:B------:R0:W5:Y:S01]  /*0ac0*/  @P0 LDG.E.128 R32, desc[UR10][R198.64+0x10] ;  /* 0x0000100ac6200981 */ /* 0x000162000c1e1d00 */
[----:B------:R-:W-:Y:S01]  /*0ad0*/  IADD3 R197, PT, PT, R197, 0x100, RZ ;  /* 0x00000100c5c57810 */ /* 0x000fe20007ffe0ff */
[C---:B--2---:R-:W-:Y:S01]  /*0ae0*/  FADD.FTZ R231, -R196.reuse, R184 ;  /* 0x000000b8c4e77221 */ /* 0x044fe20000010100 */
[----:B------:R-:W-:-:S03]  /*0af0*/  FADD.FTZ R185, -R196, R185 ;  /* 0x000000b9c4b97221 */ /* 0x000fc60000010100 */
[----:B-----5:R-:W-:Y:S01]  /*0b00*/  FMUL.FTZ R231, R4, R231 ;  /* 0x000000e704e77220 */ /* 0x020fe20000410000 */
[C---:B----4-:R-:W-:Y:S02]  /*0b10*/  PRMT R23, R188.reuse, 0x7632, R23 ;  /* 0x00007632bc177816 */ /* 0x050fe40000000017 */
[----:B------:R-:W-:Y:S01]  /*0b20*/  SHF.L.U32 R229, R188, 0x10, RZ ;  /* 0x00000010bce57819 */ /* 0x000fe200000006ff */
[----:B------:R-:W-:Y:S01]  /*0b30*/  FMUL.FTZ R230, R4, R185 ;  /* 0x000000b904e67220 */ /* 0x000fe20000410000 */
[----:B------:R-:W-:Y:S01]  /*0b40*/  SHF.L.U32 R228, R23, 0x10, RZ ;  /* 0x0000001017e47819 */ /* 0x000fe200000006ff */
[----:B------:R-:W-:Y:S02]  /*0b50*/  FADD.FTZ R187, -R196, R187 ;  /* 0x000000bbc4bb7221 */ /* 0x000fe40000010100 */
[----:B------:R-:W-:Y:S01]  /*0b60*/  FADD.FTZ R84, R84, R229 ;  /* 0x000000e554547221 */ /* 0x000fe20000010000 */
[-C--:B------:R-:W-:Y:S01]  /*0b70*/  FFMA.FTZ R108, R231, R229.reuse, R108 ;  /* 0x000000e5e76c7223 */ /* 0x080fe2000001006c */
[----:B------:R-:W-:Y:S01]  /*0b80*/  FMUL.FTZ R229, R124, R229 ;  /* 0x000000e57ce57220 */ /* 0x000fe20000410000 */
[C---:B------:R-:W-:Y:S01]  /*0b90*/  PRMT R184, R189.reuse, 0x7632, R184 ;  /* 0x00007632bdb87816 */ /* 0x040fe200000000b8 */
[----:B------:R-:W-:Y:S01]  /*0ba0*/  FADD.FTZ R227, -R196, R186 ;  /* 0x000000bac4e37221 */ /* 0x000fe20000010100 */
[----:B------:R-:W-:Y:S01]  /*0bb0*/  SHF.L.U32 R189, R189, 0x10, RZ ;  /* 0x00000010bdbd7819 */ /* 0x000fe200000006ff */
[-C--:B------:R-:W-:Y:S01]  /*0bc0*/  FFMA.FTZ R109, R230, R228.reuse, R109 ;  /* 0x000000e4e66d7223 */ /* 0x080fe2000001006d */
[----:B------:R-:W-:Y:S01]  /*0bd0*/  FADD.FTZ R85, R85, R228 ;  /* 0x000000e455557221 */ /* 0x000fe20000010000 */
[----:B------:R-:W-:Y:S01]  /*0be0*/  PRMT R186, R190, 0x7632, R186 ;  /* 0x00007632beba7816 */ /* 0x000fe200000000ba */
[----:B------:R-:W-:Y:S01]  /*0bf0*/  FMUL.FTZ R226, R4, R187 ;  /* 0x000000bb04e27220 */ /* 0x000fe20000410000 */
[----:B------:R-:W-:Y:S01]  /*0c00*/  FMUL.FTZ R228, R125, R228 ;  /* 0x000000e47de47220 */ /* 0x000fe20000410000 */
[----:B------:R-:W-:Y:S01]  /*0c10*/  FADD.FTZ R185, RZ, R229 ;  /* 0x000000e5ffb97221 */ /* 0x000fe20000010000 */
[----:B------:R-:W-:Y:S01]  /*0c20*/  FFMA.FTZ R187, R231, R229, RZ ;  /* 0x000000e5e7bb7223 */ /* 0x000fe200000100ff */
[----:B------:R-:W-:Y:S01]  /*0c30*/  SHF.L.U32 R224, R184, 0x10, RZ ;  /* 0x00000010b8e07819 */ /* 0x000fe200000006ff */
[----:B------:R-:W-:Y:S01]  /*0c40*/  FMUL.FTZ R225, R126, R189 ;  /* 0x000000bd7ee17220 */ /* 0x000fe20000410000 */
[----:B------:R-:W-:Y:S01]  /*0c50*/  SHF.L.U32 R188, R186, 0x10, RZ ;  /* 0x00000010babc7819 */ /* 0x000fe200000006ff */
[----:B------:R-:W-:Y:S01]  /*0c60*/  FADD.FTZ R184, R185, R228 ;  /* 0x000000e4b9b87221 */ /* 0x000fe20000010000 */
[----:B------:R-:W-:Y:S01]  /*0c70*/  FMUL.FTZ R227, R4, R227 ;  /* 0x000000e304e37220 */ /* 0x000fe20000410000 */
[----:B------:R-:W-:Y:S01]  /*0c80*/  FFMA.FTZ R186, R230, R228, R187 ;  /* 0x000000e4e6ba7223 */ /* 0x000fe200000100bb */
[----:B------:R-:W-:Y:S01]  /*0c90*/  SHF.L.U32 R201, R190, 0x10, RZ ;  /* 0x00000010bec97819 */ /* 0x000fe200000006ff */
[-C--:B------:R-:W-:Y:S01]  /*0ca0*/  FFMA.FTZ R111, R226, R224.reuse, R111 ;  /* 0x000000e0e26f7223 */ /* 0x080fe2000001006f */
[----:B------:R-:W-:Y:S01]  /*0cb0*/  FADD.FTZ R87, R87, R224 ;  /* 0x000000e057577221 */ /* 0x000fe20000010000 */
[----:B------:R-:W-:Y:S01]  /*0cc0*/  FMUL.FTZ R224, R127, R224 ;  /* 0x000000e07fe07220 */ /* 0x000fe20000410000 */
[----:B------:R-:W-:Y:S01]  /*0cd0*/  FADD.FTZ R185, R184, R225 ;  /* 0x000000e1b8b97221 */ /* 0x000fe20000010000 */
[----:B---3--:R-:W-:Y:S01]  /*0ce0*/  FADD.FTZ R223, -R196, R192 ;  /* 0x000000c0c4df7221 */ /* 0x008fe20000010100 */
[----:B------:R-:W-:Y:S01]  /*0cf0*/  FFMA.FTZ R187, R227, R225, R186 ;  /* 0x000000e1e3bb7223 */ /* 0x000fe200000100ba */
[----:B------:R-:W-:Y:S01]  /*0d00*/  FMUL.FTZ R23, R120, R201 ;  /* 0x000000c978177220 */ /* 0x000fe20000410000 */
[----:B------:R-:W-:Y:S01]  /*0d10*/  FADD.FTZ R184, R185, R224 ;  /* 0x000000e0b9b87221 */ /* 0x000fe20000010000 */
[----:B------:R-:W-:Y:S01]  /*0d20*/  FADD.FTZ R193, -R196, R193 ;  /* 0x000000c1c4c17221 */ /* 0x000fe20000010100 */
[----:B------:R-:W-:Y:S01]  /*0d30*/  FMUL.FTZ R223, R4, R223 ;  /* 0x000000df04df7220 */ /* 0x000fe20000410000 */
[----:B------:R-:W-:Y:S01]  /*0d40*/  FFMA.FTZ R186, R226, R224, R187 ;  /* 0x000000e0e2ba7223 */ /* 0x000fe200000100bb */
[----:B------:R-:W-:Y:S01]  /*0d50*/  PRMT R190, R191, 0x7632, R190 ;  /* 0x00007632bfbe7816 */ /* 0x000fe200000000be */
[----:B------:R-:W-:Y:S01]  /*0d60*/  FMUL.FTZ R203, R121, R188 ;  /* 0x000000bc79cb7220 */ /* 0x000fe20000410000 */
[----:B0-----:R-:W-:Y:S01]  /*0d70*/  SHF.L.U32 R199, R191, 0x10, RZ ;  /* 0x00000010bfc77819 */ /* 0x001fe200000006ff */
[----:B------:R-:W-:Y:S01]  /*0d80*/  FADD.FTZ R184, R184, R23 ;  /* 0x00000017b8b87221 */ /* 0x000fe20000010000 */
[----:B------:R-:W-:Y:S01]  /*0d90*/  FADD.FTZ R191, -R196, R194 ;  /* 0x000000c2c4bf7221 */ /* 0x000fe20000010100 */
[----:B------:R-:W-:Y:S01]  /*0da0*/  FMUL.FTZ R204, R4, R193 ;  /* 0x000000c104cc7220 */ /* 0x000fe20000410000 */
[C---:B------:R-:W-:Y:S01]  /*0db0*/  FFMA.FTZ R185, R223.reuse, R23, R186 ;  /* 0x00000017dfb97223 */ /* 0x040fe200000100ba */
[----:B------:R-:W-:Y:S01]  /*0dc0*/  FADD.FTZ R80, R80, R201 ;  /* 0x000000c950507221 */ /* 0x000fe20000010000 */
[----:B------:R-:W-:Y:S01]  /*0dd0*/  FFMA.FTZ R104, R223, R201, R104 ;  /* 0x000000c9df687223 */ /* 0x000fe20000010068 */
[----:B------:R-:W-:Y:S01]  /*0de0*/  SHF.L.U32 R190, R190, 0x10, RZ ;  /* 0x00000010bebe7819 */ /* 0x000fe200000006ff */
[----:B------:R-:W-:Y:S01]  /*0df0*/  FADD.FTZ R187, R184, R203 ;  /* 0x000000cbb8bb7221 */ /* 0x000fe20000010000 */
[----:B------:R-:W-:Y:S01]  /*0e00*/  FADD.FTZ R195, -R196, R195 ;  /* 0x000000c3c4c37221 */ /* 0x000fe20000010100 */
[----:B------:R-:W-:Y:S01]  /*0e10*/  FMUL.FTZ R201, R4, R191 ;  /* 0x000000bf04c97220 */ /* 0x000fe20000410000 */
[----:B------:R-:W-:Y:S01]  /*0e20*/  FMUL.FTZ R202, R122, R199 ;  /* 0x000000c77aca7220 */ /* 0x000fe20000410000 */
        /* <DEDUP_REMOVED lines=15> */
.L_x_4368:
[----:B----4-:R-:W-:Y:S05]  /*0f20*/  BSYNC.RECONVERGENT B1 ;  /* 0x0000000000017941 */ /* 0x010fea0003800200 */
.L_x_4367:
        /* <DEDUP_REMOVED lines=20> */
[C---:B------:R-:W-:Y:S01]  /*1070*/  FADD.FTZ R191, -R196.reuse, R14 ;  /* 0x0000000ec4bf7221 */ /* 0x040fe20000010100 */
[----:B---3--:R-:W-:Y:S01]  /*1080*/  FADD.FTZ R195, -R196, R186 ;  /* 0x000000bac4c37221 */ /* 0x008fe20000010100 */
[----:B0----5:R-:W-:Y:S01]  /*1090*/  FMUL.FTZ R10, R4, R9 ;  /* 0x00000009040a7220 */ /* 0x021fe20000410000 */
[----:B----4-:R-:W-:-:S02]  /*10a0*/  PRMT R13, R16, 0x7632, R13 ;  /* 0x00007632100d7816 */ /* 0x010fc4000000000d */
[----:B------:R-:W-:Y:S01]  /*10b0*/  SHF.L.U32 R15, R16, 0x10, RZ ;  /* 0x00000010100f7819 */ /* 0x000fe200000006ff */
[C---:B------:R-:W-:Y:S01]  /*10c0*/  FMUL.FTZ R7, R4.reuse, R7 ;  /* 0x0000000704077220 */ /* 0x040fe20000410000 */
[C---:B------:R-:W-:Y:S01]  /*10d0*/  PRMT R16, R17.reuse, 0x7632, R16 ;  /* 0x0000763211107816 */ /* 0x040fe20000000010 */
[----:B------:R-:W-:Y:S01]  /*10e0*/  FMUL.FTZ R9, R4, R191 ;  /* 0x000000bf04097220 */ /* 0x000fe20000410000 */
[----:B------:R-:W-:Y:S01]  /*10f0*/  SHF.L.U32 R17, R17, 0x10, RZ ;  /* 0x0000001011117819 */ /* 0x000fe200000006ff */
[-C--:B------:R-:W-:Y:S01]  /*1100*/  FMUL.FTZ R14, R156, R15.reuse ;  /* 0x0000000f9c0e7220 */ /* 0x080fe20000410000 */
[----:B------:R-:W-:Y:S02]  /*1110*/  PRMT R22, R19, 0x7632, R22 ;  /* 0x0000763213167816 */ /* 0x000fe40000000016 */
[----:B------:R-:W-:Y:S01]  /*1120*/  SHF.L.U32 R20, R13, 0x10, RZ ;  /* 0x000000100d147819 */ /* 0x000fe200000006ff */
[----:B------:R-:W-:Y:S01]  /*1130*/  FADD.FTZ R11, -R196, R184 ;  /* 0x000000b8c40b7221 */ /* 0x000fe20000010100 */
[----:B------:R-:W-:Y:S01]  /*1140*/  SHF.L.U32 R19, R19, 0x10, RZ ;  /* 0x0000001013137819 */ /* 0x000fe200000006ff */
[----:B------:R-:W-:Y:S01]  /*1150*/  FADD.FTZ R76, R76, R15 ;  /* 0x0000000f4c4c7221 */ /* 0x000fe20000010000 */
[----:B------:R-:W-:Y:S01]  /*1160*/  FFMA.FTZ R100, R7, R15, R100 ;  /* 0x0000000f07647223 */ /* 0x000fe20000010064 */
        /* <DEDUP_REMOVED lines=9> */
[----:B------:R-:W-:Y:S01]  /*1200*/  FFMA.FTZ R101, R10, R20, R101 ;  /* 0x000000140a657223 */ /* 0x000fe20000010065 */
[----:B------:R-:W-:Y:S01]  /*1210*/  FADD.FTZ R77, R77, R20 ;  /* 0x000000144d4d7221 */ /* 0x000fe20000010000 */
[----:B------:R-:W-:Y:S01]  /*1220*/  FMUL.FTZ R12, R4, R193 ;  /* 0x000000c1040c7220 */ /* 0x000fe20000410000 */
[----:B------:R-:W-:Y:S01]  /*1230*/  FADD.FTZ R74, R74, R19 ;  /* 0x000000134a4a7221 */ /* 0x000fe20000010000 */
[-C--:B------:R-:W-:Y:S01]  /*1240*/  FFMA.FTZ R98, R13, R19.reuse, R98 ;  /* 0x000000130d627223 */ /* 0x080fe20000010062 */
[----:B------:R-:W-:Y:S01]  /*1250*/  FMUL.FTZ R20, R154, R19 ;  /* 0x000000139a147220 */ /* 0x000fe20000410000 */
[----:B------:R-:W-:Y:S01]  /*1260*/  FADD.FTZ R19, R22, R15 ;  /* 0x0000000f16137221 */ /* 0x000fe20000010000 */
[----:B------:R-:W-:Y:S01]  /*1270*/  FFMA.FTZ R22, R10, R15, R17 ;  /* 0x0000000f0a167223 */ /* 0x000fe20000010011 */
[----:B------:R-:W-:Y:S01]  /*1280*/  PRMT R21, R18, 0x7632, R21 ;  /* 0x0000763212157816 */ /* 0x000fe20000000015 */
[----:B------:R-:W-:Y:S01]  /*1290*/  FADD.FTZ R185, -R196, R185 ;  /* 0x000000b9c4b97221 */ /* 0x000fe20000010100 */
[----:B------:R-:W-:Y:S01]  /*12a0*/  SHF.L.U32 R189, R18, 0x10, RZ ;  /* 0x0000001012bd7819 */ /* 0x000fe200000006ff */
[-C--:B------:R-:W-:Y:S01]  /*12b0*/  FFMA.FTZ R103, R12, R184.reuse, R103 ;  /* 0x000000b80c677223 */ /* 0x080fe20000010067 */
[----:B------:R-:W-:Y:S01]  /*12c0*/  FADD.FTZ R79, R79, R184 ;  /* 0x000000b84f4f7221 */ /* 0x000fe20000010000 */
        /* <DEDUP_REMOVED lines=14> */
[----:B------:R-:W-:-:S02]  /*13b0*/  FADD.FTZ R187, -R196, R187 ;  /* 0x000000bbc4bb7221 */ /* 0x000fc40000010100 */
        /* <DEDUP_REMOVED lines=12> */
.L_x_4370:
[----:B------:R-:W-:Y:S05]  /*1480*/  BSYNC.RECONVERGENT B1 ;  /* 0x0000000000017941 */ /* 0x000fea0003800200 */
.L_x_4369:
        /* <DEDUP_REMOVED lines=18> */
[----:B---3--:R-:W-:Y:S01]  /*15b0*/  FADD.FTZ R215, -R196, R188 ;  /* 0x000000bcc4d77221 */ /* 0x008fe20000010100 */
[C---:B-----5:R-:W-:Y:S01]  /*15c0*/  FMUL.FTZ R207, R4.reuse, R207 ;  /* 0x000000cf04cf7220 */ /* 0x060fe20000410000 */
[C---:B-1----:R-:W-:Y:S01]  /*15d0*/  FMUL.FTZ R208, R4.reuse, R197 ;  /* 0x000000c504d07220 */ /* 0x042fe20000410000 */
[C---:B------:R-:W-:Y:S01]  /*15e0*/  FMUL.FTZ R210, R4.reuse, R211 ;  /* 0x000000d304d27220 */ /* 0x040fe20000410000 */
[----:B------:R-:W-:Y:S01]  /*15f0*/  FMUL.FTZ R211, R4, R215 ;  /* 0x000000d704d37220 */ /* 0x000fe20000410000 */
[----:B----4-:R-:W-:Y:S01]  /*1600*/  PRMT R184, R192, 0x7632, R184 ;  /* 0x00007632c0b87816 */ /* 0x010fe200000000b8 */
[----:B------:R-:W-:Y:S01]  /*1610*/  FADD.FTZ R217, -R196, R189 ;  /* 0x000000bdc4d97221 */ /* 0x000fe20000010100 */
        /* <DEDUP_REMOVED lines=8> */
[----:B------:R-:W-:Y:S01]  /*16a0*/  FFMA.FTZ R92, R207, R185, R92 ;  /* 0x000000b9cf5c7223 */ /* 0x000fe2000001005c */
[----:B------:R-:W-:Y:S01]  /*16b0*/  FADD.FTZ R184, R199, R214 ;  /* 0x000000d6c7b87221 */ /* 0x000fe20000010000 */
[----:B------:R-:W-:Y:S01]  /*16c0*/  FMUL.FTZ R215, R141, R186 ;  /* 0x000000ba8dd77220 */ /* 0x000fe20000410000 */
[----:B------:R-:W-:Y:S01]  /*16d0*/  FFMA.FTZ R185, R207, R214, R198 ;  /* 0x000000d6cfb97223 */ /* 0x000fe200000100c6 */
[----:B------:R-:W-:Y:S01]  /*16e0*/  SHF.L.U32 R188, R187, 0x10, RZ ;  /* 0x00000010bbbc7819 */ /* 0x000fe200000006ff */
[----:B------:R-:W-:Y:S01]  /*16f0*/  FMUL.FTZ R216, R142, R193 ;  /* 0x000000c18ed87220 */ /* 0x000fe20000410000 */
[----:B------:R-:W-:Y:S01]  /*1700*/  FADD.FTZ R187, R184, R215 ;  /* 0x000000d7b8bb7221 */ /* 0x000fe20000010000 */
[----:B------:R-:W-:Y:S01]  /*1710*/  FFMA.FTZ R184, R208, R215, R185 ;  /* 0x000000d7d0b87223 */ /* 0x000fe200000100b9 */
[----:B------:R-:W-:Y:S01]  /*1720*/  PRMT R189, R194, 0x7632, R189 ;  /* 0x00007632c2bd7816 */ /* 0x000fe200000000bd */
[----:B------:R-:W-:Y:S01]  /*1730*/  FMUL.FTZ R212, R4, R217 ;  /* 0x000000d904d47220 */ /* 0x000fe20000410000 */
[----:B------:R-:W-:Y:S01]  /*1740*/  SHF.L.U32 R191, R194, 0x10, RZ ;  /* 0x00000010c2bf7819 */ /* 0x000fe200000006ff */
[----:B------:R-:W-:Y:S01]  /*1750*/  FFMA.FTZ R93, R208, R186, R93 ;  /* 0x000000bad05d7223 */ /* 0x000fe2000001005d */
[----:B------:R-:W-:Y:S01]  /*1760*/  FADD.FTZ R69, R69, R186 ;  /* 0x000000ba45457221 */ /* 0x000fe20000010000 */
[----:B------:R-:W-:Y:S01]  /*1770*/  FMUL.FTZ R217, R143, R188 ;  /* 0x000000bc8fd97220 */ /* 0x000fe20000410000 */
[----:B------:R-:W-:Y:S01]  /*1780*/  FADD.FTZ R186, R187, R216 ;  /* 0x000000d8bbba7221 */ /* 0x000fe20000010000 */
[----:B------:R-:W-:Y:S01]  /*1790*/  FFMA.FTZ R185, R209, R216, R184 ;  /* 0x000000d8d1b97223 */ /* 0x000fe200000100b8 */
[----:B------:R-:W-:Y:S01]  /*17a0*/  FADD.FTZ R219, -R196, R190 ;  /* 0x000000bec4db7221 */ /* 0x000fe20000010100 */
[----:B------:R-:W-:Y:S01]  /*17b0*/  SHF.L.U32 R190, R189, 0x10, RZ ;  /* 0x00000010bdbe7819 */ /* 0x000fe200000006ff */
        /* <DEDUP_REMOVED lines=31> */
[----:B------:R-:W-:Y:S06]  /*19b0*/  BRA `(.L_x_4371) ;  /* 0x0000000000687947 */ /* 0x000fec0003800000 */
.L_x_4366:
        /* <DEDUP_REMOVED lines=26> */
.L_x_4371:
[----:B----4-:R-:W-:Y:S05]  /*1b60*/  BSYNC.RECONVERGENT B0 ;  /* 0x0000000000007941 */ /* 0x010fea0003800200 */
.L_x_4365:
        /* <DEDUP_REMOVED lines=32> */
.L_x_4373:
[----:B------:R-:W-:Y:S05]  /*1d70*/  BSYNC.RECONVERGENT B0 ;  /* 0x0000000000007941 */ /* 0x000fea0003800200 */
.L_x_4372:
        /* <DEDUP_REMOVED lines=37> */
[----:B------:R-:W-:Y:S02]  /*1fd0*/  @P3 LEA.HI.SX32 R189, R185, R232, 0x1d ;  /* 0x000000e8b9bd3211 */ /* 0x000fe400078feaff */
        /* <DEDUP_REMOVED lines=14> */
.L_x_4376:
        /* <DEDUP_REMOVED lines=9> */
[----:B------:R-:W-:Y:S01]  /*2150*/  FADD.FTZ R185, R229, -R184 ;  /* 0x800000b8e5b97221 */ /* 0x000fe20000010000 */
[----:B-----5:R-:W-:-:S03]  /*2160*/  SHF.L.U32 R184, R168, 0x10, RZ ;  /* 0x00000010a8b87819 */ /* 0x020fc600000006ff */
[----:B------:R-:W-:-:S05]  /*2170*/  FMUL.FTZ R185, R4, R185 ;  /* 0x000000b904b97220 */ /* 0x000fca0000410000 */
[----:B------:R-:W-:-:S05]  /*2180*/  FSEL R185, R185, RZ, P0 ;  /* 0x000000ffb9b97208 */ /* 0x000fca0000000000 */
[----:B------:R-:W-:-:S04]  /*2190*/  FMUL.FTZ R185, R185, UR15 ;  /* 0x0000000fb9b97c20 */ /* 0x000fc80008410000 */
[----:B------:R-:W-:Y:S01]  /*21a0*/  FMUL.FTZ R186, R116, R185 ;  /* 0x000000b974ba7220 */ /* 0x000fe20000410000 */
[----:B------:R-:W-:-:S04]  /*21b0*/  FFMA.FTZ R60, R185, R184, R60 ;  /* 0x000000b8b93c7223 */ /* 0x000fc8000001003c */
[----:B------:R-:W-:-:S04]  /*21c0*/  F2FP.BF16.F32.PACK_AB R186, RZ, R186 ;  /* 0x000000baffba723e */ /* 0x000fc800000010ff */
[----:B------:R-:W-:-:S07]  /*21d0*/  PRMT R172, R186, 0x7610, R172 ;  /* 0x00007610baac7816 */ /* 0x000fce00000000ac */
.L_x_4379:
        /* <DEDUP_REMOVED lines=13> */
.L_x_4380:
        /* <DEDUP_REMOVED lines=12> */
.L_x_4381:
        /* <DEDUP_REMOVED lines=13> */
.L_x_4382:
        /* <DEDUP_REMOVED lines=12> */
.L_x_4383:
        /* <DEDUP_REMOVED lines=13> */
.L_x_4384:
        /* <DEDUP_REMOVED lines=12> */
.L_x_4385:
        /* <DEDUP_REMOVED lines=14> */
.L_x_4378:
        /* <DEDUP_REMOVED lines=40> */
.L_x_4387:
        /* <DEDUP_REMOVED lines=8> */
.L_x_4388:
[----:B------:R-:W-:Y:S05]  /*2a70*/  @!P3 BRA `(.L_x_4389) ;  /* 0x000000000018b947 */ /* 0x000fea0003800000 */
[----:B------:R-:W-:Y:S01]  /*2a80*/  FMUL.FTZ R181, R178, UR15 ;  /* 0x0000000fb2b57c20 */ /* 0x000fe20008410000 */
[----:B-----5:R-:W-:-:S03]  /*2a90*/  SHF.L.U32 R185, R169, 0x10, RZ ;  /* 0x00000010a9b97819 */ /* 0x020fc600000006ff */
[-C--:B------:R-:W-:Y:S02]  /*2aa0*/  FMUL.FTZ R184, R118, R181.reuse ;  /* 0x000000b576b87220 */ /* 0x080fe40000410000 */
[----:B------:R-:W-:-:S03]  /*2ab0*/  FFMA.FTZ R62, R185, R181, R62 ;  /* 0x000000b5b93e7223 */ /* 0x000fc6000001003e */
[----:B------:R-:W-:-:S04]  /*2ac0*/  F2FP.BF16.F32.PACK_AB R184, RZ, R184 ;  /* 0x000000b8ffb8723e */ /* 0x000fc800000010ff */
[----:B------:R-:W-:-:S07]  /*2ad0*/  PRMT R173, R184, 0x7610, R173 ;  /* 0x00007610b8ad7816 */ /* 0x000fce00000000ad */
.L_x_4389:
        /* <DEDUP_REMOVED lines=8> */
.L_x_4390:
[----:B------:R-:W-:Y:S05]  /*2b60*/  @!P3 BRA `(.L_x_4391) ;  /* 0x000000000018b947 */ /* 0x000fea0003800000 */
[----:B------:R-:W-:Y:S01]  /*2b70*/  FMUL.FTZ R181, R180, UR15 ;  /* 0x0000000fb4b57c20 */ /* 0x000fe20008410000 */
[----:B-----5:R-:W-:-:S03]  /*2b80*/  SHF.L.U32 R185, R170, 0x10, RZ ;  /* 0x00000010aab97819 */ /* 0x020fc600000006ff */
[-C--:B------:R-:W-:Y:S02]  /*2b90*/  FMUL.FTZ R184, R112, R181.reuse ;  /* 0x000000b570b87220 */ /* 0x080fe40000410000 */
[----:B------:R-:W-:-:S03]  /*2ba0*/  FFMA.FTZ R56, R185, R181, R56 ;  /* 0x000000b5b9387223 */ /* 0x000fc60000010038 */
[----:B------:R-:W-:-:S04]  /*2bb0*/  F2FP.BF16.F32.PACK_AB R184, RZ, R184 ;  /* 0x000000b8ffb8723e */ /* 0x000fc800000010ff */
[----:B------:R-:W-:-:S07]  /*2bc0*/  PRMT R174, R184, 0x7610, R174 ;  /* 0x00007610b8ae7816 */ /* 0x000fce00000000ae */
.L_x_4391:
        /* <DEDUP_REMOVED lines=8> */
.L_x_4392:
[----:B------:R-:W-:Y:S05]  /*2c50*/  @!P3 BRA `(.L_x_4393) ;  /* 0x000000000018b947 */ /* 0x000fea0003800000 */
[----:B------:R-:W-:Y:S01]  /*2c60*/  FMUL.FTZ R181, R182, UR15 ;  /* 0x0000000fb6b57c20 */ /* 0x000fe20008410000 */
[----:B-----5:R-:W-:-:S03]  /*2c70*/  SHF.L.U32 R185, R171, 0x10, RZ ;  /* 0x00000010abb97819 */ /* 0x020fc600000006ff */
[-C--:B------:R-:W-:Y:S02]  /*2c80*/  FMUL.FTZ R184, R114, R181.reuse ;  /* 0x000000b572b87220 */ /* 0x080fe40000410000 */
[----:B------:R-:W-:-:S03]  /*2c90*/  FFMA.FTZ R58, R185, R181, R58 ;  /* 0x000000b5b93a7223 */ /* 0x000fc6000001003a */
[----:B------:R-:W-:-:S04]  /*2ca0*/  F2FP.BF16.F32.PACK_AB R184, RZ, R184 ;  /* 0x000000b8ffb8723e */ /* 0x000fc800000010ff */
[----:B------:R-:W-:-:S07]  /*2cb0*/  PRMT R175, R184, 0x7610, R175 ;  /* 0x00007610b8af7816 */ /* 0x000fce00000000af */
.L_x_4393:
[----:B------:R-:W-:Y:S01]  /*2cc0*/  MOV R181, R186 ;  /* 0x000000ba00b57202 */ /* 0x000fe20000000f00 */
        /* <DEDUP_REMOVED lines=9> */
.L_x_4377:
        /* <DEDUP_REMOVED lines=16> */
.L_x_4395:
[----:B------:R-:W-:Y:S05]  /*2e60*/  @!P3 BRA `(.L_x_4396) ;  /* 0x00000000002cb947 */ /* 0x000fea0003800000 */
[----:B------:R-:W-:Y:S01]  /*2e70*/  @P1 FFMA.FTZ R185, R230, R191, R2 ;  /* 0x000000bfe6b91223 */ /* 0x000fe20000010002 */
[----:B------:R-:W-:-:S03]  /*2e80*/  MOV R184, R37 ;  /* 0x0000002500b87202 */ /* 0x000fc60000000f00 */
        /* <DEDUP_REMOVED lines=9> */
.L_x_4396:
        /* <DEDUP_REMOVED lines=11> */
.L_x_4397:
        /* <DEDUP_REMOVED lines=12> */
.L_x_4398:
        /* <DEDUP_REMOVED lines=11> */
.L_x_4399:
[----:B------:R-:W-:Y:S05]  /*3140*/  @!P3 BRA `(.L_x_4400) ;  /* 0x00000000002cb947 */ /* 0x000fea0003800000 */
[----:B------:R-:W-:Y:S01]  /*3150*/  @P1 FFMA.FTZ R186, R204, R191, R2 ;  /* 0x000000bfccba1223 */ /* 0x000fe20000010002 */
[----:B------:R-:W-:Y:S02]  /*3160*/  MOV R184, R33 ;  /* 0x0000002100b87202 */ /* 0x000fe40000000f00 */
[----:B-----5:R-:W-:Y:S01]  /*3170*/  PRMT R185, R170, 0x7632, R185 ;  /* 0x00007632aab97816 */ /* 0x020fe200000000b9 */
[----:B------:R-:W-:-:S03]  /*3180*/  @P1 FADD.FTZ R186, R203, -R186 ;  /* 0x800000bacbba1221 */ /* 0x000fc60000010000 */
[----:B------:R-:W-:Y:S01]  /*3190*/  SHF.L.U32 R185, R185, 0x10, RZ ;  /* 0x00000010b9b97819 */ /* 0x000fe200000006ff */
[----:B------:R-:W-:-:S04]  /*31a0*/  @P1 FFMA.FTZ R184, R4, R186, R33 ;  /* 0x000000ba04b81223 */ /* 0x000fc80000010021 */
[----:B------:R-:W-:-:S04]  /*31b0*/  FMUL.FTZ R184, R184, UR15 ;  /* 0x0000000fb8b87c20 */ /* 0x000fc80008410000 */
[----:B------:R-:W-:Y:S01]  /*31c0*/  FMUL.FTZ R186, R113, R184 ;  /* 0x000000b871ba7220 */ /* 0x000fe20000410000 */
[----:B------:R-:W-:-:S04]  /*31d0*/  FFMA.FTZ R57, R184, R185, R57 ;  /* 0x000000b9b8397223 */ /* 0x000fc80000010039 */
[----:B------:R-:W-:-:S04]  /*31e0*/  F2FP.BF16.F32.PACK_AB R186, RZ, R186 ;  /* 0x000000baffba723e */ /* 0x000fc800000010ff */
[----:B------:R-:W-:-:S07]  /*31f0*/  PRMT R174, R174, 0x5410, R186 ;  /* 0x00005410aeae7816 */ /* 0x000fce00000000ba */
.L_x_4400:
        /* <DEDUP_REMOVED lines=11> */
.L_x_4401:
        /* <DEDUP_REMOVED lines=11> */
[----:B------:R-:W-:Y:S01]  /*3360*/  PRMT R175, R175, 0x5410, R186 ;  /* 0x00005410afaf7816 */ /* 0x000fe200000000ba */
[----:B------:R-:W-:Y:S06]  /*3370*/  BRA `(.L_x_4386) ;  /* 0x0000000400707947 */ /* 0x000fec0003800000 */
.L_x_4394:
        /* <DEDUP_REMOVED lines=8> */
[----:B------:R-:W-:Y:S01]  /*3400*/  MOV R177, R37 ;  /* 0x0000002500b17202 */ /* 0x000fe20000000f00 */
[----:B------:R-:W-:Y:S01]  /*3410*/  @P1 FFMA.FTZ R177, R4, R179, R37 ;  /* 0x000000b304b11223 */ /* 0x000fe20000010025 */
[----:B------:R-:W-:Y:S01]  /*3420*/  MOV R179, R39 ;  /* 0x0000002700b37202 */ /* 0x000fe20000000f00 */
[----:B------:R-:W-:Y:S01]  /*3430*/  @P1 FADD.FTZ R183, R23, -R184 ;  /* 0x800000b817b71221 */ /* 0x000fe20000010000 */
[----:B------:R-:W-:Y:S01]  /*3440*/  @P1 FADD.FTZ R185, R202, -R185 ;  /* 0x800000b9cab91221 */ /* 0x000fe20000010000 */
[----:B------:R-:W-:Y:S01]  /*3450*/  @P1 FFMA.FTZ R179, R4, R176, R39 ;  /* 0x000000b004b31223 */ /* 0x000fe20000010027 */
[-CC-:B------:R-:W-:Y:S01]  /*3460*/  @P1 FFMA.FTZ R184, R231, R191.reuse, R2.reuse ;  /* 0x000000bfe7b81223 */ /* 0x180fe20000010002 */
[-CC-:B------:R-:W-:Y:S01]  /*3470*/  @P1 FFMA.FTZ R176, R204, R191.reuse, R2.reuse ;  /* 0x000000bfccb01223 */ /* 0x180fe20000010002 */
[----:B------:R-:W-:Y:S01]  /*3480*/  @P1 FFMA.FTZ R188, R206, R191, R2 ;  /* 0x000000bfcebc1223 */ /* 0x000fe20000010002 */
[----:B------:R-:W-:Y:S01]  /*3490*/  MOV R182, R34 ;  /* 0x0000002200b67202 */ /* 0x000fe20000000f00 */
[C---:B------:R-:W-:Y:S01]  /*34a0*/  @P1 FFMA.FTZ R182, R4.reuse, R185, R34 ;  /* 0x000000b904b61223 */ /* 0x040fe20000010022 */
        /* <DEDUP_REMOVED lines=15> */
[----:B-----5:R-:W-:-:S03]  /*35a0*/  SHF.L.U32 R187, R168, 0x10, RZ ;  /* 0x00000010a8bb7819 */ /* 0x020fc600000006ff */
[-C--:B------:R-:W-:Y:S02]  /*35b0*/  FMUL.FTZ R184, R116, R185.reuse ;  /* 0x000000b974b87220 */ /* 0x080fe40000410000 */
[----:B------:R-:W-:-:S03]  /*35c0*/  FFMA.FTZ R60, R187, R185, R60 ;  /* 0x000000b9bb3c7223 */ /* 0x000fc6000001003c */
[----:B------:R-:W-:-:S04]  /*35d0*/  F2FP.BF16.F32.PACK_AB R184, RZ, R184 ;  /* 0x000000b8ffb8723e */ /* 0x000fc800000010ff */
[----:B------:R-:W-:-:S07]  /*35e0*/  PRMT R172, R184, 0x7610, R172 ;  /* 0x00007610b8ac7816 */ /* 0x000fce00000000ac */
.L_x_4402:
        /* <DEDUP_REMOVED lines=8> */
.L_x_4403:
[----:B------:R-:W-:Y:S05]  /*3670*/  @!P3 BRA `(.L_x_4404) ;  /* 0x000000000018b947 */ /* 0x000fea0003800000 */
[----:B------:R-:W-:Y:S01]  /*3680*/  FMUL.FTZ R185, R178, UR15 ;  /* 0x0000000fb2b97c20 */ /* 0x000fe20008410000 */
[----:B-----5:R-:W-:-:S03]  /*3690*/  SHF.L.U32 R187, R169, 0x10, RZ ;  /* 0x00000010a9bb7819 */ /* 0x020fc600000006ff */
[-C--:B------:R-:W-:Y:S02]  /*36a0*/  FMUL.FTZ R184, R118, R185.reuse ;  /* 0x000000b976b87220 */ /* 0x080fe40000410000 */
[----:B------:R-:W-:-:S03]  /*36b0*/  FFMA.FTZ R62, R187, R185, R62 ;  /* 0x000000b9bb3e7223 */ /* 0x000fc6000001003e */
[----:B------:R-:W-:-:S04]  /*36c0*/  F2FP.BF16.F32.PACK_AB R184, RZ, R184 ;  /* 0x000000b8ffb8723e */ /* 0x000fc800000010ff */
[----:B------:R-:W-:-:S07]  /*36d0*/  PRMT R173, R184, 0x7610, R173 ;  /* 0x00007610b8ad7816 */ /* 0x000fce00000000ad */
.L_x_4404:
        /* <DEDUP_REMOVED lines=8> */
.L_x_4405:
[----:B------:R-:W-:Y:S05]  /*3760*/  @!P3 BRA `(.L_x_4406) ;  /* 0x000000000018b947 */ /* 0x000fea0003800000 */
[----:B------:R-:W-:Y:S01]  /*3770*/  FMUL.FTZ R185, R180, UR15 ;  /* 0x0000000fb4b97c20 */ /* 0x000fe20008410000 */
[----:B-----5:R-:W-:-:S03]  /*3780*/  SHF.L.U32 R187, R170, 0x10, RZ ;  /* 0x00000010aabb7819 */ /* 0x020fc600000006ff */
[-C--:B------:R-:W-:Y:S02]  /*3790*/  FMUL.FTZ R184, R112, R185.reuse ;  /* 0x000000b970b87220 */ /* 0x080fe40000410000 */
[----:B------:R-:W-:-:S03]  /*37a0*/  FFMA.FTZ R56, R187, R185, R56 ;  /* 0x000000b9bb387223 */ /* 0x000fc60000010038 */
[----:B------:R-:W-:-:S04]  /*37b0*/  F2FP.BF16.F32.PACK_AB R184, RZ, R184 ;  /* 0x000000b8ffb8723e */ /* 0x000fc800000010ff */
[----:B------:R-:W-:-:S07]  /*37c0*/  PRMT R174, R184, 0x7610, R174 ;  /* 0x00007610b8ae7816 */ /* 0x000fce00000000ae */
.L_x_4406:
        /* <DEDUP_REMOVED lines=8> */
.L_x_4407:
[----:B------:R-:W-:Y:S05]  /*3850*/  @!P3 BRA `(.L_x_4408) ;  /* 0x000000000018b947 */ /* 0x000fea0003800000 */
[----:B------:R-:W-:Y:S01]  /*3860*/  FMUL.FTZ R185, R182, UR15 ;  /* 0x0000000fb6b97c20 */ /* 0x000fe20008410000 */
[----:B-----5:R-:W-:-:S03]  /*3870*/  SHF.L.U32 R187, R171, 0x10, RZ ;  /* 0x00000010abbb7819 */ /* 0x020fc600000006ff */
[-C--:B------:R-:W-:Y:S02]  /*3880*/  FMUL.FTZ R184, R114, R185.reuse ;  /* 0x000000b972b87220 */ /* 0x080fe40000410000 */
[----:B------:R-:W-:-:S03]  /*3890*/  FFMA.FTZ R58, R187, R185, R58 ;  /* 0x000000b9bb3a7223 */ /* 0x000fc6000001003a */
[----:B------:R-:W-:-:S04]  /*38a0*/  F2FP.BF16.F32.PACK_AB R184, RZ, R184 ;  /* 0x000000b8ffb8723e */ /* 0x000fc800000010ff */
[----:B------:R-:W-:-:S07]  /*38b0*/  PRMT R175, R184, 0x7610, R175 ;  /* 0x00007610b8af7816 */ /* 0x000fce00000000af */
.L_x_4408:
        /* <DEDUP_REMOVED lines=8> */
.L_x_4386:
        /* <DEDUP_REMOVED lines=11> */
.L_x_4375:
[----:B------:R-:W-:Y:S05]  /*39f0*/  BSYNC.RECONVERGENT B0 ;  /* 0x0000000000007941 */ /* 0x000fea0003800200 */
.L_x_4374:
        /* <DEDUP_REMOVED lines=9> */
.L_x_4411:
        /* <DEDUP_REMOVED lines=44> */
.L_x_4414:
        /* <DEDUP_REMOVED lines=8> */
.L_x_4415:
[----:B------:R-:W-:Y:S05]  /*3dd0*/  @!P3 BRA `(.L_x_4416) ;  /* 0x000000000018b947 */ /* 0x000fea0003800000 */
[----:B------:R-:W-:Y:S01]  /*3de0*/  FMUL.FTZ R185, R178, UR15 ;  /* 0x0000000fb2b97c20 */ /* 0x000fe20008410000 */
[----:B-----5:R-:W-:-:S03]  /*3df0*/  SHF.L.U32 R187, R169, 0x10, RZ ;  /* 0x00000010a9bb7819 */ /* 0x020fc600000006ff */
[-C--:B------:R-:W-:Y:S02]  /*3e00*/  FMUL.FTZ R184, R150, R185.reuse ;  /* 0x000000b996b87220 */ /* 0x080fe40000410000 */
[----:B------:R-:W-:-:S03]  /*3e10*/  FFMA.FTZ R54, R187, R185, R54 ;  /* 0x000000b9bb367223 */ /* 0x000fc60000010036 */
[----:B------:R-:W-:-:S04]  /*3e20*/  F2FP.BF16.F32.PACK_AB R184, RZ, R184 ;  /* 0x000000b8ffb8723e */ /* 0x000fc800000010ff */
[----:B------:R-:W-:-:S07]  /*3e30*/  PRMT R173, R184, 0x7610, R173 ;  /* 0x00007610b8ad7816 */ /* 0x000fce00000000ad */
.L_x_4416:
        /* <DEDUP_REMOVED lines=8> */
.L_x_4417:
[----:B------:R-:W-:Y:S05]  /*3ec0*/  @!P3 BRA `(.L_x_4418) ;  /* 0x000000000018b947 */ /* 0x000fea0003800000 */
[----:B------:R-:W-:Y:S01]  /*3ed0*/  FMUL.FTZ R185, R180, UR15 ;  /* 0x0000000fb4b97c20 */ /* 0x000fe20008410000 */
[----:B-----5:R-:W-:-:S03]  /*3ee0*/  SHF.L.U32 R187, R170, 0x10, RZ ;  /* 0x00000010aabb7819 */ /* 0x020fc600000006ff */
[-C--:B------:R-:W-:Y:S02]  /*3ef0*/  FMUL.FTZ R184, R144, R185.reuse ;  /* 0x000000b990b87220 */ /* 0x080fe40000410000 */
[----:B------:R-:W-:-:S03]  /*3f00*/  FFMA.FTZ R48, R187, R185, R48 ;  /* 0x000000b9bb307223 */ /* 0x000fc60000010030 */
[----:B------:R-:W-:-:S04]  /*3f10*/  F2FP.BF16.F32.PACK_AB R184, RZ, R184 ;  /* 0x000000b8ffb8723e */ /* 0x000fc800000010ff */
[----:B------:R-:W-:-:S07]  /*3f20*/  PRMT R174, R184, 0x7610, R174 ;  /* 0x00007610b8ae7816 */ /* 0x000fce00000000ae */
.L_x_4418:
        /* <DEDUP_REMOVED lines=8> */
.L_x_4419:
[----:B------:R-:W-:Y:S05]  /*3fb0*/  @!P3 BRA `(.L_x_4420) ;  /* 0x000000000018b947 */ /* 0x000fea0003800000 */
[----:B------:R-:W-:Y:S01]  /*3fc0*/  FMUL.FTZ R185, R182, UR15 ;  /* 0x0000000fb6b97c20 */ /* 0x000fe20008410000 */
[----:B-----5:R-:W-:-:S03]  /*3fd0*/  SHF.L.U32 R187, R171, 0x10, RZ ;  /* 0x00000010abbb7819 */ /* 0x020fc600000006ff */
[-C--:B------:R-:W-:Y:S02]  /*3fe0*/  FMUL.FTZ R184, R146, R185.reuse ;  /* 0x000000b992b87220 */ /* 0x080fe40000410000 */
[----:B------:R-:W-:-:S03]  /*3ff0*/  FFMA.FTZ R50, R187, R185, R50 ;  /* 0x000000b9bb327223 */ /* 0x000fc60000010032 */
[----:B------:R-:W-:-:S04]  /*4000*/  F2FP.BF16.F32.PACK_AB R184, RZ, R184 ;  /* 0x000000b8ffb8723e */ /* 0x000fc800000010ff */
[----:B------:R-:W-:-:S07]  /*4010*/  PRMT R175, R184, 0x7610, R175 ;  /* 0x00007610b8af7816 */ /* 0x000fce00000000af */
.L_x_4420:
[----:B------:R-:W-:Y:S05]  /*4020*/  @!P3 BRA `(.L_x_4421) ;  /* 0x0000001000b0b947 */ /* 0x000fea0003800000 */
        /* <DEDUP_REMOVED lines=8> */
.L_x_4413:
[----:B------:R-:W-:Y:S05]  /*40b0*/  @!P3 BRA `(.L_x_4422) ;  /* 0x000000000028b947 */ /* 0x000fea0003800000 */
[----:B0-----:R-:W-:Y:S01]  /*40c0*/  @P1 FFMA.FTZ R185, R7, R191, R2 ;  /* 0x000000bf07b91223 */ /* 0x001fe20000010002 */
        /* <DEDUP_REMOVED lines=9> */
.L_x_4422:
[----:B------:R-:W-:Y:S05]  /*4160*/  @!P3 BRA `(.L_x_4423) ;  /* 0x00000000002cb947 */ /* 0x000fea0003800000 */
[----:B0-----:R-:W-:Y:S01]  /*4170*/  @P1 FFMA.FTZ R186, R10, R191, R2 ;  /* 0x000000bf0aba1223 */ /* 0x001fe20000010002 */
        /* <DEDUP_REMOVED lines=10> */
.L_x_4423:
        /* <DEDUP_REMOVED lines=11> */
.L_x_4424:
        /* <DEDUP_REMOVED lines=12> */
.L_x_4425:
        /* <DEDUP_REMOVED lines=11> */
.L_x_4426:
        /* <DEDUP_REMOVED lines=12> */
.L_x_4427:
        /* <DEDUP_REMOVED lines=11> */
.L_x_4428:
        /* <DEDUP_REMOVED lines=13> */
.L_x_4412:
        /* <DEDUP_REMOVED lines=44> */
.L_x_4430:
        /* <DEDUP_REMOVED lines=8> */
.L_x_4431:
[----:B------:R-:W-:Y:S05]  /*49c0*/  @!P3 BRA `(.L_x_4432) ;  /* 0x000000000018b947 */ /* 0x000fea0003800000 */
[----:B------:R-:W-:Y:S01]  /*49d0*/  FMUL.FTZ R181, R178, UR15 ;  /* 0x0000000fb2b57c20 */ /* 0x000fe20008410000 */
[----:B-----5:R-:W-:-:S03]  /*49e0*/  SHF.L.U32 R185, R169, 0x10, RZ ;  /* 0x00000010a9b97819 */ /* 0x020fc600000006ff */
[-C--:B------:R-:W-:Y:S02]  /*49f0*/  FMUL.FTZ R184, R150, R181.reuse ;  /* 0x000000b596b87220 */ /* 0x080fe40000410000 */
[----:B------:R-:W-:-:S03]  /*4a00*/  FFMA.FTZ R54, R185, R181, R54 ;  /* 0x000000b5b9367223 */ /* 0x000fc60000010036 */
[----:B------:R-:W-:-:S04]  /*4a10*/  F2FP.BF16.F32.PACK_AB R184, RZ, R184 ;  /* 0x000000b8ffb8723e */ /* 0x000fc800000010ff */
[----:B------:R-:W-:-:S07]  /*4a20*/  PRMT R173, R184, 0x7610, R173 ;  /* 0x00007610b8ad7816 */ /* 0x000fce00000000ad */
.L_x_4432:
        /* <DEDUP_REMOVED lines=8> */
.L_x_4433:
[----:B------:R-:W-:Y:S05]  /*4ab0*/  @!P3 BRA `(.L_x_4434) ;  /* 0x000000000018b947 */ /* 0x000fea0003800000 */
[----:B------:R-:W-:Y:S01]  /*4ac0*/  FMUL.FTZ R181, R180, UR15 ;  /* 0x0000000fb4b57c20 */ /* 0x000fe20008410000 */
[----:B-----5:R-:W-:-:S03]  /*4ad0*/  SHF.L.U32 R185, R170, 0x10, RZ ;  /* 0x00000010aab97819 */ /* 0x020fc600000006ff */
[-C--:B------:R-:W-:Y:S02]  /*4ae0*/  FMUL.FTZ R184, R144, R181.reuse ;  /* 0x000000b590b87220 */ /* 0x080fe40000410000 */
[----:B------:R-:W-:-:S03]  /*4af0*/  FFMA.FTZ R48, R185, R181, R48 ;  /* 0x000000b5b9307223 */ /* 0x000fc60000010030 */
[----:B------:R-:W-:-:S04]  /*4b00*/  F2FP.BF16.F32.PACK_AB R184, RZ, R184 ;  /* 0x000000b8ffb8723e */ /* 0x000fc800000010ff */
[----:B------:R-:W-:-:S07]  /*4b10*/  PRMT R174, R184, 0x7610, R174 ;  /* 0x00007610b8ae7816 */ /* 0x000fce00000000ae */
.L_x_4434:
        /* <DEDUP_REMOVED lines=8> */
.L_x_4435:
[----:B------:R-:W-:Y:S05]  /*4ba0*/  @!P3 BRA `(.L_x_4436) ;  /* 0x000000000018b947 */ /* 0x000fea0003800000 */
[----:B------:R-:W-:Y:S01]  /*4bb0*/  FMUL.FTZ R181, R182, UR15 ;  /* 0x0000000fb6b57c20 */ /* 0x000fe20008410000 */
[----:B-----5:R-:W-:-:S03]  /*4bc0*/  SHF.L.U32 R185, R171, 0x10, RZ ;  /* 0x00000010abb97819 */ /* 0x020fc600000006ff */
[-C--:B------:R-:W-:Y:S02]  /*4bd0*/  FMUL.FTZ R184, R146, R181.reuse ;  /* 0x000000b592b87220 */ /* 0x080fe40000410000 */
[----:B------:R-:W-:-:S03]  /*4be0*/  FFMA.FTZ R50, R185, R181, R50 ;  /* 0x000000b5b9327223 */ /* 0x000fc60000010032 */
[----:B------:R-:W-:-:S04]  /*4bf0*/  F2FP.BF16.F32.PACK_AB R184, RZ, R184 ;  /* 0x000000b8ffb8723e */ /* 0x000fc800000010ff */
[----:B------:R-:W-:-:S07]  /*4c00*/  PRMT R175, R184, 0x7610, R175 ;  /* 0x00007610b8af7816 */ /* 0x000fce00000000af */
.L_x_4436:
        /* <DEDUP_REMOVED lines=10> */
.L_x_4429:
        /* <DEDUP_REMOVED lines=12> */
.L_x_4437:
[----:B------:R-:W-:Y:S05]  /*4d70*/  @!P3 BRA `(.L_x_4438) ;  /* 0x000000000030b947 */ /* 0x000fea0003800000 */
[----:B------:R-:W-:Y:S01]  /*4d80*/  FFMA.FTZ R184, R10, R191, R2 ;  /* 0x000000bf0ab87223 */ /* 0x000fe20000010002 */
[----:B------:R-:W-:-:S03]  /*4d90*/  ISETP.GT.AND P5, PT, R3, RZ, PT ;  /* 0x000000ff0300720c */ /* 0x000fc60003fa4270 */
        /* <DEDUP_REMOVED lines=10> */
.L_x_4438:
        /* <DEDUP_REMOVED lines=12> */
.L_x_4439:
        /* <DEDUP_REMOVED lines=13> */
.L_x_4440:
        /* <DEDUP_REMOVED lines=12> */
.L_x_4441:
        /* <DEDUP_REMOVED lines=13> */
.L_x_4442:
        /* <DEDUP_REMOVED lines=12> */
.L_x_4443:
        /* <DEDUP_REMOVED lines=13> */
.L_x_4421:
        /* <DEDUP_REMOVED lines=9> */
.L_x_4410:
[----:B------:R-:W-:Y:S05]  /*5380*/  BSYNC.RECONVERGENT B0 ;  /* 0x0000000000007941 */ /* 0x000fea0003800200 */
.L_x_4409:
        /* <DEDUP_REMOVED lines=9> */
.L_x_4446:
        /* <DEDUP_REMOVED lines=44> */
.L_x_4449:
        /* <DEDUP_REMOVED lines=8> */
.L_x_4450:
[----:B------:R-:W-:Y:S05]  /*5760*/  @!P3 BRA `(.L_x_4451) ;  /* 0x000000000018b947 */ /* 0x000fea0003800000 */
[----:B------:R-:W-:Y:S01]  /*5770*/  FMUL.FTZ R3, R178, UR15 ;  /* 0x0000000fb2037c20 */ /* 0x000fe20008410000 */
[----:B-----5:R-:W-:-:S03]  /*5780*/  SHF.L.U32 R185, R169, 0x10, RZ ;  /* 0x00000010a9b97819 */ /* 0x020fc600000006ff */
[-C--:B------:R-:W-:Y:S02]  /*5790*/  FMUL.FTZ R2, R134, R3.reuse ;  /* 0x0000000386027220 */ /* 0x080fe40000410000 */
[----:B------:R-:W-:-:S03]  /*57a0*/  FFMA.FTZ R46, R185, R3, R46 ;  /* 0x00000003b92e7223 */ /* 0x000fc6000001002e */
[----:B------:R-:W-:-:S04]  /*57b0*/  F2FP.BF16.F32.PACK_AB R2, RZ, R2 ;  /* 0x00000002ff02723e */ /* 0x000fc800000010ff */
[----:B------:R-:W-:-:S07]  /*57c0*/  PRMT R173, R2, 0x7610, R173 ;  /* 0x0000761002ad7816 */ /* 0x000fce00000000ad */
.L_x_4451:
        /* <DEDUP_REMOVED lines=8> */
.L_x_4452:
[----:B------:R-:W-:Y:S05]  /*5850*/  @!P3 BRA `(.L_x_4453) ;  /* 0x000000000018b947 */ /* 0x000fea0003800000 */
[----:B------:R-:W-:Y:S01]  /*5860*/  FMUL.FTZ R3, R180, UR15 ;  /* 0x0000000fb4037c20 */ /* 0x000fe20008410000 */
[----:B-----5:R-:W-:-:S03]  /*5870*/  SHF.L.U32 R185, R170, 0x10, RZ ;  /* 0x00000010aab97819 */ /* 0x020fc600000006ff */
[-C--:B------:R-:W-:Y:S02]  /*5880*/  FMUL.FTZ R2, R128, R3.reuse ;  /* 0x0000000380027220 */ /* 0x080fe40000410000 */
[----:B------:R-:W-:-:S03]  /*5890*/  FFMA.FTZ R40, R185, R3, R40 ;  /* 0x00000003b9287223 */ /* 0x000fc60000010028 */
[----:B------:R-:W-:-:S04]  /*58a0*/  F2FP.BF16.F32.PACK_AB R2, RZ, R2 ;  /* 0x00000002ff02723e */ /* 0x000fc800000010ff */
[----:B------:R-:W-:-:S07]  /*58b0*/  PRMT R174, R2, 0x7610, R174 ;  /* 0x0000761002ae7816 */ /* 0x000fce00000000ae */
.L_x_4453:
        /* <DEDUP_REMOVED lines=8> */
.L_x_4454:
[----:B------:R-:W-:Y:S05]  /*5940*/  @!P3 BRA `(.L_x_4455) ;  /* 0x000000000018b947 */ /* 0x000fea0003800000 */
[----:B------:R-:W-:Y:S01]  /*5950*/  FMUL.FTZ R3, R182, UR15 ;  /* 0x0000000fb6037c20 */ /* 0x000fe20008410000 */
[----:B-----5:R-:W-:-:S03]  /*5960*/  SHF.L.U32 R185, R171, 0x10, RZ ;  /* 0x00000010abb97819 */ /* 0x020fc600000006ff */
[-C--:B------:R-:W-:Y:S02]  /*5970*/  FMUL.FTZ R2, R130, R3.reuse ;  /* 0x0000000382027220 */ /* 0x080fe40000410000 */
[----:B------:R-:W-:-:S03]  /*5980*/  FFMA.FTZ R42, R185, R3, R42 ;  /* 0x00000003b92a7223 */ /* 0x000fc6000001002a */
[----:B------:R-:W-:-:S04]  /*5990*/  F2FP.BF16.F32.PACK_AB R2, RZ, R2 ;  /* 0x00000002ff02723e */ /* 0x000fc800000010ff */
[----:B------:R-:W-:-:S07]  /*59a0*/  PRMT R175, R2, 0x7610, R175 ;  /* 0x0000761002af7816 */ /* 0x000fce00000000af */
.L_x_4455:
        /* <DEDUP_REMOVED lines=9> */
.L_x_4448:
[----:B------:R-:W-:Y:S05]  /*5a40*/  @!P3 BRA `(.L_x_4457) ;  /* 0x000000000028b947 */ /* 0x000fea0003800000 */
[----:B0-2---:R-:W-:Y:S01]  /*5a50*/  @P1 FFMA.FTZ R185, R207, R191, R2 ;  /* 0x000000bfcfb91223 */ /* 0x005fe20000010002 */
[----:B------:R-:W-:-:S03]  /*5a60*/  MOV R3, R160 ;  /* 0x000000a000037202 */ /* 0x000fc60000000f00 */
        /* <DEDUP_REMOVED lines=8> */
.L_x_4457:
[----:B------:R-:W-:Y:S05]  /*5af0*/  @!P3 BRA `(.L_x_4458) ;  /* 0x00000000002cb947 */ /* 0x000fea0003800000 */
[----:B0-2---:R-:W-:Y:S01]  /*5b00*/  @P1 FFMA.FTZ R184, R208, R191, R2 ;  /* 0x000000bfd0b81223 */ /* 0x005fe20000010002 */
        /* <DEDUP_REMOVED lines=10> */
.L_x_4458:
        /* <DEDUP_REMOVED lines=11> */
.L_x_4459:
        /* <DEDUP_REMOVED lines=12> */
.L_x_4460:
        /* <DEDUP_REMOVED lines=11> */
.L_x_4461:
        /* <DEDUP_REMOVED lines=12> */
.L_x_4462:
        /* <DEDUP_REMOVED lines=11> */
.L_x_4463:
        /* <DEDUP_REMOVED lines=13> */
.L_x_4447:
        /* <DEDUP_REMOVED lines=44> */
.L_x_4465:
        /* <DEDUP_REMOVED lines=8> */
.L_x_4466:
[----:B------:R-:W-:Y:S05]  /*6350*/  @!P3 BRA `(.L_x_4467) ;  /* 0x000000000018b947 */ /* 0x000fea0003800000 */
[----:B------:R-:W-:Y:S01]  /*6360*/  FMUL.FTZ R3, R178, UR15 ;  /* 0x0000000fb2037c20 */ /* 0x000fe20008410000 */
[----:B-----5:R-:W-:-:S03]  /*6370*/  SHF.L.U32 R185, R169, 0x10, RZ ;  /* 0x00000010a9b97819 */ /* 0x020fc600000006ff */
[-C--:B------:R-:W-:Y:S02]  /*6380*/  FMUL.FTZ R2, R134, R3.reuse ;  /* 0x0000000386027220 */ /* 0x080fe40000410000 */
[----:B------:R-:W-:-:S03]  /*6390*/  FFMA.FTZ R46, R185, R3, R46 ;  /* 0x00000003b92e7223 */ /* 0x000fc6000001002e */
[----:B------:R-:W-:-:S04]  /*63a0*/  F2FP.BF16.F32.PACK_AB R2, RZ, R2 ;  /* 0x00000002ff02723e */ /* 0x000fc800000010ff */
[----:B------:R-:W-:-:S07]  /*63b0*/  PRMT R173, R2, 0x7610, R173 ;  /* 0x0000761002ad7816 */ /* 0x000fce00000000ad */
.L_x_4467:
        /* <DEDUP_REMOVED lines=8> */
.L_x_4468:
[----:B------:R-:W-:Y:S05]  /*6440*/  @!P3 BRA `(.L_x_4469) ;  /* 0x000000000018b947 */ /* 0x000fea0003800000 */
[----:B------:R-:W-:Y:S01]  /*6450*/  FMUL.FTZ R3, R180, UR15 ;  /* 0x0000000fb4037c20 */ /* 0x000fe20008410000 */
[----:B-----5:R-:W-:-:S03]  /*6460*/  SHF.L.U32 R185, R170, 0x10, RZ ;  /* 0x00000010aab97819 */ /* 0x020fc600000006ff */
[-C--:B------:R-:W-:Y:S02]  /*6470*/  FMUL.FTZ R2, R128, R3.reuse ;  /* 0x0000000380027220 */ /* 0x080fe40000410000 */
[----:B------:R-:W-:-:S03]  /*6480*/  FFMA.FTZ R40, R185, R3, R40 ;  /* 0x00000003b9287223 */ /* 0x000fc60000010028 */
[----:B------:R-:W-:-:S04]  /*6490*/  F2FP.BF16.F32.PACK_AB R2, RZ, R2 ;  /* 0x00000002ff02723e */ /* 0x000fc800000010ff */
[----:B------:R-:W-:-:S07]  /*64a0*/  PRMT R174, R2, 0x7610, R174 ;  /* 0x0000761002ae7816 */ /* 0x000fce00000000ae */
.L_x_4469:
        /* <DEDUP_REMOVED lines=8> */
.L_x_4470:
[----:B------:R-:W-:Y:S05]  /*6530*/  @!P3 BRA `(.L_x_4471) ;  /* 0x000000000018b947 */ /* 0x000fea0003800000 */
[----:B------:R-:W-:Y:S01]  /*6540*/  FMUL.FTZ R3, R182, UR15 ;  /* 0x0000000fb6037c20 */ /* 0x000fe20008410000 */
[----:B-----5:R-:W-:-:S03]  /*6550*/  SHF.L.U32 R185, R171, 0x10, RZ ;  /* 0x00000010abb97819 */ /* 0x020fc600000006ff */
[-C--:B------:R-:W-:Y:S02]  /*6560*/  FMUL.FTZ R2, R130, R3.reuse ;  /* 0x0000000382027220 */ /* 0x080fe40000410000 */
[----:B------:R-:W-:-:S03]  /*6570*/  FFMA.FTZ R42, R185, R3, R42 ;  /* 0x00000003b92a7223 */ /* 0x000fc6000001002a */
[----:B------:R-:W-:-:S04]  /*6580*/  F2FP.BF16.F32.PACK_AB R2, RZ, R2 ;  /* 0x00000002ff02723e */ /* 0x000fc800000010ff */
[----:B------:R-:W-:-:S07]  /*6590*/  PRMT R175, R2, 0x7610, R175 ;  /* 0x0000761002af7816 */ /* 0x000fce00000000af */
.L_x_4471:
        /* <DEDUP_REMOVED lines=9> */
.L_x_4464:
        /* <DEDUP_REMOVED lines=12> */
.L_x_4472:
        /* <DEDUP_REMOVED lines=13> */
.L_x_4473:
        /* <DEDUP_REMOVED lines=12> */
.L_x_4474:
        /* <DEDUP_REMOVED lines=13> */
.L_x_4475:
        /* <DEDUP_REMOVED lines=12> */
.L_x_4476:
        /* <DEDUP_REMOVED lines=13> */
.L_x_4477:
        /* <DEDUP_REMOVED lines=12> */
.L_x_4478:
        /* <DEDUP_REMOVED lines=13> */
.L_x_4456:
[----:B0-2---:R-:W0:Y:S08]  /*6c70*/  @P0 LDC.64 R184, c[0x0][0x478] ;  /* 0x00011e00ffb80b82 */ /* 0x005e300000000a00 */
[----:B------:R-:W1:Y:S01]  /*6c80*/  @P3 LDC.64 R2, c[0x0][0x468] ;  /* 0x00011a00ff023b82 */ /* 0x000e620000000a00 */
[----:B0-----:R-:W-:-:S05]  /*6c90*/  @P0 IMAD.WIDE.U32 R184, R0, 0x20, R184 ;  /* 0x0000002000b80825 */ /* 0x001fca00078e00b8 */
[----:B------:R3:W-:Y:S01]  /*6ca0*/  @P0 STG.E.128 desc[UR10][R184.64], R176 ;  /* 0x000000b0b8000986 */ /* 0x0007e2000c101d0a */
[----:B-1----:R-:W-:-:S03]  /*6cb0*/  @P3 IMAD.WIDE.U32 R2, R189, 0x10, R2 ;  /* 0x00000010bd023825 */ /* 0x002fc600078e0002 */
[----:B------:R3:W-:Y:S04]  /*6cc0*/  @P0 STG.E.128 desc[UR10][R184.64+0x10], R180 ;  /* 0x000010b4b8000986 */ /* 0x0007e8000c101d0a */
[----:B------:R3:W-:Y:S02]  /*6cd0*/  @P3 STG.E.128 desc[UR10][R2.64], R172 ;  /* 0x000000ac02003986 */ /* 0x0007e4000c101d0a */
.L_x_4445:
[----:B------:R-:W-:Y:S05]  /*6ce0*/  BSYNC.RECONVERGENT B0 ;  /* 0x0000000000007941 */ /* 0x000fea0003800200 */
.L_x_4444:
[----:B---3--:R-:W1:Y:S01]  /*6cf0*/  LDC.64 R2, c[0x0][0x380] ;  /* 0x0000e000ff027b82 */ /* 0x008e620000000a00 */
[----:B------:R-:W-:Y:S01]  /*6d00*/  UPLOP3.LUT UP1, UPT, UPT, UPT, UP1, 0x40, 0x4 ;  /* 0x000000000004789c */ /* 0x000fe20003f2e810 */
[----:B-1----:R-:W-:-:S04]  /*6d10*/  IADD3 R5, PT, PT, R5, R2, RZ ;  /* 0x0000000205057210 */ /* 0x002fc80007ffe0ff */
[----:B------:R-:W-:-:S13]  /*6d20*/  ISETP.GE.AND P0, PT, R5, R3, PT ;  /* 0x000000030500720c */ /* 0x000fda0003f06270 */
[----:B------:R-:W-:Y:S05]  /*6d30*/  @!P0 BRA `(.L_x_4479) ;  /* 0xffffff9800988947 */ /* 0x000fea000383ffff */
.L_x_4364:
        /* <DEDUP_REMOVED lines=18> */
.L_x_4481:
[----:B------:R-:W-:Y:S05]  /*6e60*/  BSYNC.RECONVERGENT B0 ;  /* 0x0000000000007941 */ /* 0x000fea0003800200 */
.L_x_4480:
        /* <DEDUP_REMOVED lines=15> */
.L_x_4483:
[----:B------:R-:W-:Y:S05]  /*6f60*/  BSYNC.RECONVERGENT B0 ;  /* 0x0000000000007941 */ /* 0x000fea0003800200 */
.L_x_4482:
        /* <DEDUP_REMOVED lines=14> */
.L_x_4484:
        /* <DEDUP_REMOVED lines=11> */
.L_x_10740:


//--------------------- .text._ZN10layer_norm13ln_bwd_kernelINS_13Kernel_traitsIf13__nv_bfloat16fS2_fjLj6144ELj1ELj1ELj8ELj16ENS_18Kernel_traits_baseILj6144EfS2_fS2_fjLj256EEEEELb0ELb1ELb1ELb1EEEvNS_9BwdParamsE --------------------------
	.section	.text._ZN10layer_norm13ln_bwd_kernelINS_13Kernel_traitsIf13__nv_bfloat16fS2_fjLj6144ELj1ELj1ELj8ELj16ENS_18Kernel_traits_baseILj6144EfS2_fS2_fjLj256EEEEELb0ELb1ELb1ELb1EEEvNS_9BwdParamsE,"ax",@progbits
	.align	128
        .global         _ZN10layer_norm13ln_bwd_kernelINS_13Kernel_traitsIf13__nv_bfloat16fS2_fjLj6144ELj1ELj1ELj8ELj16ENS_18Kernel_traits_baseILj6144EfS2_fS2_fjLj256EEEEELb0ELb1ELb1ELb1EEEvNS_9BwdParamsE
        .type           _ZN10layer_norm13ln_bwd_kernelINS_13Kernel_traitsIf13__nv_bfloat16fS2_fjLj6144ELj1ELj1ELj8ELj16ENS_18Kernel_traits_baseILj6144EfS2_fS2_fjLj256EEEEELb0ELb1ELb1ELb1EEEvNS_9BwdParamsE,@function
        .size           _ZN10layer_norm13ln_bwd_kernelINS_13Kernel_traitsIf13__nv_bfloat16fS2_fjLj6144ELj1ELj1ELj8ELj16ENS_18Kernel_traits_baseILj6144EfS2_fS2_fjLj256EEEEELb0ELb1ELb1ELb1EEEvNS_9BwdParamsE,(.L_x_10741 - _ZN10layer_norm13ln_bwd_kernelINS_13Kernel_traitsIf13__nv_bfloat16fS2_fjLj6144ELj1ELj1ELj8ELj16ENS_18Kernel_traits_baseILj6144EfS2_fS2_fjLj256EEEEELb0ELb1ELb1ELb1EEEvNS_9BwdParamsE)
        .other          _ZN10layer_norm13ln_bwd_kernelINS_13Kernel_traitsIf13__nv_bfloat16fS2_fjLj6144ELj1ELj1ELj8ELj16ENS_18Kernel_traits_baseILj6144EfS2_fS2_fjLj256EEEEELb0ELb1ELb1ELb1EEEvNS_9BwdParamsE,@"STO_CUDA_ENTRY STV_DEFAULT"
_ZN10layer_norm13ln_bwd_kernelINS_13Kernel_traitsIf13__nv_bfloat16fS2_fjLj6144ELj1ELj1ELj8ELj16ENS_18Kernel_traits_baseILj6144EfS2_fS2_fjLj256EEEEELb0ELb1ELb1ELb1EEEvNS_9BwdParamsE:
.text._ZN10layer_norm13ln_bwd_kernelINS_13Kernel_traitsIf13__nv_bfloat16fS2_fjLj6144ELj1ELj1ELj8ELj16ENS_18Kernel_traits_baseILj6144EfS2_fS2_fjLj256EEEEELb0ELb1ELb1ELb1EEEvNS_9BwdParamsE:
        /* <DEDUP_REMOVED lines=52> */
[----:B0-----:R-:W5:Y:S01]  /*0340*/  LDG.E.128 R68, desc[UR12][R4.64+0x4010] ;  /* 0x0040100c04447981 */ /* 0x001f62000c1e1d00 */
[----:B----4-:R-:W-:-:S03]  /*0350*/  IMAD.WIDE.U32 R2, R0, 0x20, R2 ;  /* 0x0000002000027825 */ /* 0x010fc600078e0002 */
[----:B------:R-:W5:Y:S04]  /*0360*/  LDG.E.128 R64, desc[UR12][R4.64+0x4000] ;  /* 0x0040000c04407981 */ /* 0x000f68000c1e1d00 */
[----:B------:R-:W5:Y:S04]  /*0370*/  LDG.E.128 R60, desc[UR12][R4.64+0x2010] ;  /* 0x0020100c043c7981 */ /* 0x000f68000c1e1d00 */
[----:B------:R-:W5:Y:S04]  /*0380*/  LDG.E.128 R56, desc[UR12][R4.64+0x2000] ;  /* 0x0020000c04387981 */ /* 0x000f68000c1e1d00 */
[----:B------:R-:W5:Y:S04]  /*0390*/  LDG.E.128 R52, desc[UR12][R4.64+0x10] ;  /* 0x0000100c04347981 */ /* 0x000f68000c1e1d00 */
[----:B------:R-:W5:Y:S01]  /*03a0*/  LDG.E.128 R48, desc[UR12][R4.64] ;  /* 0x0000000c04307981 */ /* 0x000f62000c1e1d00 */
[----:B------:R-:W-:-:S03]  /*03b0*/  HFMA2 R164, -RZ, RZ, 0, 0 ;  /* 0x00000000ffa47431 */ /* 0x000fc600000001ff */
[----:B------:R-:W5:Y:S04]  /*03c0*/  LDG.E.128 R92, desc[UR12][R2.64] ;  /* 0x0000000c025c7981 */ /* 0x000f68000c1e1d00 */
[----:B------:R-:W5:Y:S04]  /*03d0*/  LDG.E.128 R88, desc[UR12][R2.64+0x10] ;  /* 0x0000100c02587981 */ /* 0x000f68000c1e1d00 */
[----:B------:R-:W5:Y:S04]  /*03e0*/  LDG.E.128 R84, desc[UR12][R2.64+0x2000] ;  /* 0x0020000c02547981 */ /* 0x000f68000c1e1d00 */
[----:B------:R-:W5:Y:S04]  /*03f0*/  LDG.E.128 R80, desc[UR12][R2.64+0x2010] ;  /* 0x0020100c02507981 */ /* 0x000f68000c1e1d00 */
[----:B------:R-:W5:Y:S04]  /*0400*/  LDG.E.128 R76, desc[UR12][R2.64+0x4000] ;  /* 0x0040000c024c7981 */ /* 0x000f68000c1e1d00 */
[----:B------:R0:W5:Y:S01]  /*0410*/  LDG.E.128 R72, desc[UR12][R2.64+0x4010] ;  /* 0x0040100c02487981 */ /* 0x000162000c1e1d00 */
[----:B------:R-:W-:Y:S01]  /*0420*/  UPLOP3.LUT UP1, UPT, UPT, UPT, UPT, 0x40, 0x4 ;  /* 0x000000000004789c */ /* 0x000fe20003f2e870 */
[----:B0-23--:R-:W-:-:S10]  /*0430*/  MOV R2, UR4 ;  /* 0x0000000400027c02 */ /* 0x00dfd40008000f00 */
.L_x_4588:
[----:B------:R-:W0:Y:S08]  /*0440*/  LDC.64 R184, c[0x0][0x3f8] ;  /* 0x0000fe00ffb87b82 */ /* 0x000e300000000a00 */
[----:B------:R-:W1:Y:S08]  /*0450*/  LDC.64 R188, c[0x0][0x3f0] ;  /* 0x0000fc00ffbc7b82 */ /* 0x000e700000000a00 */
[----:B------:R-:W2:Y:S01]  /*0460*/  LDC.64 R186, c[0x0][0x3c8] ;  /* 0x0000f200ffba7b82 */ /* 0x000ea20000000a00 */
[----:B0-----:R-:W-:-:S05]  /*0470*/  IMAD.WIDE R184, R2, 0x4, R184 ;  /* 0x0000000402b87825 */ /* 0x001fca00078e02b8 */
[----:B------:R-:W3:Y:S01]  /*0480*/  LDG.E R227, desc[UR12][R184.64] ;  /* 0x0000000cb8e37981 */ /* 0x000ee2000c1e1900 */
[----:B-1----:R-:W-:-:S06]  /*0490*/  IMAD.WIDE R188, R2, 0x4, R188 ;  /* 0x0000000402bc7825 */ /* 0x002fcc00078e02bc */
        /* <DEDUP_REMOVED lines=19> */
[----:B0-----:R-:W-:-:S04]  /*05d0*/  LEA R6, P0, R2, R6, 0x2 ;  /* 0x0000000602067211 */ /* 0x001fc800078010ff */
[----:B------:R-:W-:Y:S02]  /*05e0*/  LEA.HI.X R7, R2, R7, R9, 0x2, P0 ;  /* 0x0000000702077211 */ /* 0x000fe400000f1409 */
[----:B------:R-:W-:Y:S02]  /*05f0*/  IADD3 R21, PT, PT, R13, 0x100, RZ ;  /* 0x000001000d157810 */ /* 0x000fe40007ffe0ff */
[C---:B------:R-:W-:Y:S01]  /*0600*/  IADD3 R189, PT, PT, R3.reuse, 0x100, RZ ;  /* 0x0000010003bd7810 */ /* 0x040fe20007ffe0ff */
[----:B------:R0:W3:Y:S01]  /*0610*/  LDG.E R0, desc[UR12][R6.64] ;  /* 0x0000000c06007981 */ /* 0x0000e2000c1e1900 */
[C---:B------:R-:W-:Y:S01]  /*0620*/  IADD3 R211, PT, PT, R3.reuse, 0x200, RZ ;  /* 0x0000020003d37810 */ /* 0x040fe20007ffe0ff */
[----:B-1----:R-:W-:-:S04]  /*0630*/  IMAD.WIDE.U32 R4, R3, 0x20, R204 ;  /* 0x0000002003047825 */ /* 0x002fc800078e00cc */
[C-C-:B--2---:R-:W-:Y:S01]  /*0640*/  IMAD.WIDE.U32 R192, R13.reuse, 0x10, R16.reuse ;  /* 0x000000100dc07825 */ /* 0x144fe200078e0010 */
[----:B------:R-:W2:Y:S01]  /*0650*/  LDG.E.128 R200, desc[UR12][R4.64] ;  /* 0x0000000c04c87981 */ /* 0x000ea2000c1e1d00 */
[----:B0-----:R-:W-:Y:S02]  /*0660*/  IADD3 R7, PT, PT, R13, 0x200, RZ ;  /* 0x000002000d077810 */ /* 0x001fe40007ffe0ff */
[----:B------:R-:W-:Y:S01]  /*0670*/  IMAD.WIDE.U32 R20, R21, 0x10, R16 ;  /* 0x0000001015147825 */ /* 0x000fe200078e0010 */
[----:B------:R-:W4:Y:S03]  /*0680*/  LDG.E.128 R184, desc[UR12][R4.64+0x10] ;  /* 0x0000100c04b87981 */ /* 0x000f26000c1e1d00 */
[--C-:B------:R-:W-:Y:S01]  /*0690*/  IMAD.WIDE.U32 R190, R189, 0x20, R204.reuse ;  /* 0x00000020bdbe7825 */ /* 0x100fe200078e00cc */
[----:B------:R-:W4:Y:S03]  /*06a0*/  LDG.E.128 R192, desc[UR12][R192.64] ;  /* 0x0000000cc0c07981 */ /* 0x000f26000c1e1d00 */
[----:B------:R-:W-:Y:S01]  /*06b0*/  IMAD.WIDE.U32 R204, R211, 0x20, R204 ;  /* 0x00000020d3cc7825 */ /* 0x000fe200078e00cc */
[----:B------:R-:W4:Y:S03]  /*06c0*/  LDG.E.128 R20, desc[UR12][R20.64] ;  /* 0x0000000c14147981 */ /* 0x000f26000c1e1d00 */
[----:B------:R-:W-:Y:S01]  /*06d0*/  IMAD.WIDE.U32 R6, R7, 0x10, R16 ;  /* 0x0000001007067825 */ /* 0x000fe200078e0010 */
        /* <DEDUP_REMOVED lines=9> */
[----:B------:R-:W1:Y:S08]  /*0770*/  @P0 LDC.64 R208, c[0x0][0x438] ;  /* 0x00010e00ffd00b82 */ /* 0x000e700000000a00 */
[----:B0-----:R-:W0:Y:S01]  /*0780*/  @P0 LDC.64 R190, c[0x0][0x438] ;  /* 0x00010e00ffbe0b82 */ /* 0x001e220000000a00 */
[----:B------:R-:W-:Y:S01]  /*0790*/  ISETP.NE.AND P1, PT, RZ, UR11, PT ;  /* 0x0000000bff007c0c */ /* 0x000fe2000bf25270 */
[----:B-1----:R-:W-:-:S05]  /*07a0*/  @P0 IMAD.WIDE.U32 R204, R189, 0x20, R206 ;  /* 0x00000020bdcc0825 */ /* 0x002fca00078e00ce */
[----:B------:R-:W5:Y:S01]  /*07b0*/  @P0 LDG.E.128 R36, desc[UR12][R204.64] ;  /* 0x0000000ccc240981 */ /* 0x000f62000c1e1d00 */
[----:B------:R-:W-:-:S03]  /*07c0*/  @P0 IMAD.WIDE.U32 R208, R211, 0x20, R208 ;  /* 0x00000020d3d00825 */ /* 0x000fc600078e00d0 */
[----:B------:R-:W5:Y:S04]  /*07d0*/  @P0 LDG.E.128 R32, desc[UR12][R204.64+0x10] ;  /* 0x0000100ccc200981 */ /* 0x000f68000c1e1d00 */
[----:B------:R-:W5:Y:S01]  /*07e0*/  @P0 LDG.E.128 R28, desc[UR12][R208.64] ;  /* 0x0000000cd01c0981 */ /* 0x000f62000c1e1d00 */
[----:B0-----:R-:W-:-:S03]  /*07f0*/  @P0 IMAD.WIDE.U32 R190, R3, 0x20, R190 ;  /* 0x0000002003be0825 */ /* 0x001fc600078e00be */
[----:B------:R4:W5:Y:S04]  /*0800*/  @P0 LDG.E.128 R24, desc[UR12][R208.64+0x10] ;  /* 0x0000100cd0180981 */ /* 0x000968000c1e1d00 */
[----:B------:R-:W5:Y:S04]  /*0810*/  @P0 LDG.E.128 R44, desc[UR12][R190.64] ;  /* 0x0000000cbe2c0981 */ /* 0x000f68000c1e1d00 */
[----:B------:R0:W5:Y:S01]  /*0820*/  @P0 LDG.E.128 R40, desc[UR12][R190.64+0x10] ;  /* 0x0000100cbe280981 */ /* 0x000162000c1e1d00 */
[----:B---3--:R-:W-:-:S05]  /*0830*/  FSEL R0, R0, RZ, !P1 ;  /* 0x000000ff00007208 */ /* 0x008fca0004800000 */
[C---:B--2---:R-:W-:Y:S01]  /*0840*/  FADD.FTZ R3, -R0.reuse, R200 ;  /* 0x000000c800037221 */ /* 0x044fe20000010100 */
[C---:B------:R-:W-:Y:S01]  /*0850*/  FADD.FTZ R215, -R0.reuse, R201 ;  /* 0x000000c900d77221 */ /* 0x040fe20000010100 */
[C---:B------:R-:W-:Y:S01]  /*0860*/  FADD.FTZ R217, -R0.reuse, R202 ;  /* 0x000000ca00d97221 */ /* 0x040fe20000010100 */
[C---:B----4-:R-:W-:Y:S01]  /*0870*/  FADD.FTZ R209, -R0.reuse, R184 ;  /* 0x000000b800d17221 */ /* 0x050fe20000010100 */
[C---:B------:R-:W-:Y:S01]  /*0880*/  FADD.FTZ R225, -R0.reuse, R187 ;  /* 0x000000bb00e17221 */ /* 0x040fe20000010100 */
[----:B------:R-:W-:Y:S01]  /*0890*/  FADD.FTZ R221, -R0, R185 ;  /* 0x000000b900dd7221 */ /* 0x000fe20000010100 */
[----:B------:R-:W-:Y:S02]  /*08a0*/  PRMT R206, R192, 0x7632, R206 ;  /* 0x00007632c0ce7816 */ /* 0x000fe400000000ce */
[C---:B------:R-:W-:Y:S02]  /*08b0*/  PRMT R204, R193.reuse, 0x7632, R204 ;  /* 0x00007632c1cc7816 */ /* 0x040fe400000000cc */
[----:B------:R-:W-:-:S02]  /*08c0*/  SHF.L.U32 R205, R193, 0x10, RZ ;  /* 0x00000010c1cd7819 */ /* 0x000fc400000006ff */
[C---:B------:R-:W-:Y:S02]  /*08d0*/  PRMT R200, R195.reuse, 0x7632, R200 ;  /* 0x00007632c3c87816 */ /* 0x040fe400000000c8 */
[----:B------:R-:W-:Y:S01]  /*08e0*/  SHF.L.U32 R201, R195, 0x10, RZ ;  /* 0x00000010c3c97819 */ /* 0x000fe200000006ff */
[----:B------:R-:W-:Y:S01]  /*08f0*/  FADD.FTZ R219, -R0, R203 ;  /* 0x000000cb00db7221 */ /* 0x000fe20000010100 */
[----:B------:R-:W-:Y:S01]  /*0900*/  SHF.L.U32 R207, R192, 0x10, RZ ;  /* 0x00000010c0cf7819 */ /* 0x000fe200000006ff */
[C---:B------:R-:W-:Y:S01]  /*0910*/  FADD.FTZ R223, -R0.reuse, R186 ;  /* 0x000000ba00df7221 */ /* 0x040fe20000010100 */
[C---:B0-----:R-:W-:Y:S01]  /*0920*/  PRMT R190, R21.reuse, 0x7632, R190 ;  /* 0x0000763215be7816 */ /* 0x041fe200000000be */
[C---:B------:R-:W-:Y:S01]  /*0930*/  FADD.FTZ R229, -R0.reuse, R196 ;  /* 0x000000c400e57221 */ /* 0x040fe20000010100 */
        /* <DEDUP_REMOVED lines=19> */
[C---:B------:R-:W-:Y:S02]  /*0a70*/  PRMT R0, R7.reuse, 0x7632, R0 ;  /* 0x0000763207007816 */ /* 0x040fe40000000000 */
[----:B------:R-:W-:Y:S01]  /*0a80*/  SHF.L.U32 R189, R7, 0x10, RZ ;  /* 0x0000001007bd7819 */ /* 0x000fe200000006ff */
[----:B-----5:R-:W-:Y:S01]  /*0a90*/  FMUL.FTZ R7, R228, R209 ;  /* 0x000000d1e4077220 */ /* 0x020fe20000410000 */
[C---:B------:R-:W-:Y:S02]  /*0aa0*/  PRMT R196, R4.reuse, 0x7632, R196 ;  /* 0x0000763204c47816 */ /* 0x040fe400000000c4 */
[----:B------:R-:W-:Y:S01]  /*0ab0*/  SHF.L.U32 R213, R4, 0x10, RZ ;  /* 0x0000001004d57819 */ /* 0x000fe200000006ff */
[----:B------:R-:W-:Y:S01]  /*0ac0*/  FMUL.FTZ R4, R228, R215 ;  /* 0x000000d7e4047220 */ /* 0x000fe20000410000 */
[----:B------:R-:W-:Y:S01]  /*0ad0*/  SHF.L.U32 R198, R206, 0x10, RZ ;  /* 0x00000010cec67819 */ /* 0x000fe200000006ff */
[----:B------:R-:W-:Y:S01]  /*0ae0*/  FMUL.FTZ R12, R92, R207 ;  /* 0x000000cf5c0c7220 */ /* 0x000fe20000410000 */
[----:B------:R-:W-:Y:S01]  /*0af0*/  FMUL.FTZ R3, R228, R3 ;  /* 0x00000003e4037220 */ /* 0x000fe20000410000 */
[----:B------:R-:W-:Y:S01]  /*0b00*/  FADD.FTZ R124, R124, R203 ;  /* 0x000000cb7c7c7221 */ /* 0x000fe20000010000 */
[-C--:B------:R-:W-:Y:S01]  /*0b10*/  FFMA.FTZ R100, R7, R203.reuse, R100 ;  /* 0x000000cb07647223 */ /* 0x080fe20000010064 */
[----:B------:R-:W-:Y:S01]  /*0b20*/  FMUL.FTZ R16, R88, R203 ;  /* 0x000000cb58107220 */ /* 0x000fe20000410000 */
[-C--:B------:R-:W-:Y:S01]  /*0b30*/  FFMA.FTZ R97, R4, R198.reuse, R97 ;  /* 0x000000c604617223 */ /* 0x080fe20000010061 */
[----:B------:R-:W-:Y:S01]  /*0b40*/  FADD.FTZ R121, R121, R198 ;  /* 0x000000c679797221 */ /* 0x000fe20000010000 */
[----:B------:R-:W-:Y:S01]  /*0b50*/  FMUL.FTZ R203, R93, R198 ;  /* 0x000000c65dcb7220 */ /* 0x000fe20000410000 */
[----:B------:R-:W-:Y:S01]  /*0b60*/  PRMT R186, R20, 0x7632, R186 ;  /* 0x0000763214ba7816 */ /* 0x000fe200000000ba */
[----:B------:R-:W-:Y:S01]  /*0b70*/  FADD.FTZ R198, RZ, R12 ;  /* 0x0000000cffc67221 */ /* 0x000fe20000010000 */
[----:B------:R-:W-:Y:S01]  /*0b80*/  PRMT R202, R194, 0x7632, R202 ;  /* 0x00007632c2ca7816 */ /* 0x000fe200000000ca */
[----:B------:R-:W-:Y:S01]  /*0b90*/  FFMA.FTZ R215, R3, R12, RZ ;  /* 0x0000000c03d77223 */ /* 0x000fe200000100ff */
[----:B------:R-:W-:-:S02]  /*0ba0*/  PRMT R194, R5, 0x7632, R194 ;  /* 0x0000763205c27816 */ /* 0x000fc400000000c2 */
[----:B------:R-:W-:Y:S01]  /*0bb0*/  SHF.L.U32 R211, R5, 0x10, RZ ;  /* 0x0000001005d37819 */ /* 0x000fe200000006ff */
[----:B------:R-:W-:Y:S01]  /*0bc0*/  FMUL.FTZ R5, R228, R217 ;  /* 0x000000d9e4057220 */ /* 0x000fe20000410000 */
[----:B------:R-:W-:Y:S01]  /*0bd0*/  SHF.L.U32 R210, R204, 0x10, RZ ;  /* 0x00000010ccd27819 */ /* 0x000fe200000006ff */
[----:B------:R-:W-:Y:S01]  /*0be0*/  FMUL.FTZ R14, R94, R205 ;  /* 0x000000cd5e0e7220 */ /* 0x000fe20000410000 */
[----:B------:R-:W-:Y:S01]  /*0bf0*/  SHF.L.U32 R226, R193, 0x10, RZ ;  /* 0x00000010c1e27819 */ /* 0x000fe200000006ff */
[----:B------:R-:W-:Y:S01]  /*0c00*/  FADD.FTZ R193, R198, R203 ;  /* 0x000000cbc6c17221 */ /* 0x000fe20000010000 */
[----:B------:R-:W-:Y:S01]  /*0c10*/  SHF.L.U32 R222, R186, 0x10, RZ ;  /* 0x00000010bade7819 */ /* 0x000fe200000006ff */
[----:B------:R-:W-:Y:S01]  /*0c20*/  FMUL.FTZ R9, R228, R223 ;  /* 0x000000dfe4097220 */ /* 0x000fe20000410000 */
[----:B------:R-:W-:Y:S01]  /*0c30*/  FFMA.FTZ R186, R4, R203, R215 ;  /* 0x000000cb04ba7223 */ /* 0x000fe200000100d7 */
[----:B------:R-:W-:Y:S01]  /*0c40*/  FFMA.FTZ R98, R5, R205, R98 ;  /* 0x000000cd05627223 */ /* 0x000fe20000010062 */
[----:B------:R-:W-:Y:S01]  /*0c50*/  FADD.FTZ R122, R122, R205 ;  /* 0x000000cd7a7a7221 */ /* 0x000fe20000010000 */
[----:B------:R-:W-:Y:S01]  /*0c60*/  FMUL.FTZ R17, R228, R237 ;  /* 0x000000ede4117220 */ /* 0x000fe20000410000 */
[----:B------:R-:W-:Y:S01]  /*0c70*/  SHF.L.U32 R224, R190, 0x10, RZ ;  /* 0x00000010bee07819 */ /* 0x000fe200000006ff */
[----:B------:R-:W-:Y:S01]  /*0c80*/  FMUL.FTZ R205, R95, R210 ;  /* 0x000000d25fcd7220 */ /* 0x000fe20000410000 */
[C---:B------:R-:W-:Y:S01]  /*0c90*/  PRMT R184, R6.reuse, 0x7632, R184 ;  /* 0x0000763206b87816 */ /* 0x040fe200000000b8 */
[----:B------:R-:W-:Y:S01]  /*0ca0*/  FADD.FTZ R190, R193, R14 ;  /* 0x0000000ec1be7221 */ /* 0x000fe20000010000 */
[----:B------:R-:W-:Y:S01]  /*0cb0*/  SHF.L.U32 R191, R6, 0x10, RZ ;  /* 0x0000001006bf7819 */ /* 0x000fe200000006ff */
[----:B------:R-:W-:Y:S01]  /*0cc0*/  FMUL.FTZ R6, R228, R219 ;  /* 0x000000dbe4067220 */ /* 0x000fe20000410000 */
[----:B------:R-:W-:Y:S01]  /*0cd0*/  FADD.FTZ R126, R126, R201 ;  /* 0x000000c97e7e7221 */ /* 0x000fe20000010000 */
[-C--:B------:R-:W-:Y:S01]  /*0ce0*/  FFMA.FTZ R102, R9, R201.reuse, R102 ;  /* 0x000000c909667223 */ /* 0x080fe20000010066 */
[----:B------:R-:W-:Y:S01]  /*0cf0*/  FMUL.FTZ R18, R90, R201 ;  /* 0x000000c95a127220 */ /* 0x000fe20000410000 */
[----:B------:R-:W-:Y:S01]  /*0d00*/  FFMA.FTZ R193, R5, R14, R186 ;  /* 0x0000000e05c17223 */ /* 0x000fe200000100ba */
[----:B------:R-:W-:Y:S01]  /*0d10*/  FMUL.FTZ R201, R228, R216 ;  /* 0x000000d8e4c97220 */ /* 0x000fe20000410000 */
[----:B------:R-:W-:Y:S01]  /*0d20*/  SHF.L.U32 R212, R202, 0x10, RZ ;  /* 0x00000010cad47819 */ /* 0x000fe200000006ff */
[----:B------:R-:W-:Y:S01]  /*0d30*/  FADD.FTZ R134, R134, R187 ;  /* 0x000000bb86867221 */ /* 0x000fe20000010000 */
[-C--:B------:R-:W-:Y:S01]  /*0d40*/  FFMA.FTZ R110, R17, R187.reuse, R110 ;  /* 0x000000bb116e7223 */ /* 0x080fe2000001006e */
[----:B------:R-:W-:Y:S01]  /*0d50*/  FMUL.FTZ R216, R82, R187 ;  /* 0x000000bb52d87220 */ /* 0x000fe20000410000 */
[----:B------:R-:W-:Y:S01]  /*0d60*/  FADD.FTZ R187, R190, R205 ;  /* 0x000000cdbebb7221 */ /* 0x000fe20000010000 */
[----:B------:R-:W-:Y:S01]  /*0d70*/  FFMA.FTZ R186, R6, R205, R193 ;  /* 0x000000cd06ba7223 */ /* 0x000fe200000100c1 */
[----:B------:R-:W-:Y:S01]  /*0d80*/  FFMA.FTZ R96, R3, R207, R96 ;  /* 0x000000cf03607223 */ /* 0x000fe20000010060 */
[----:B------:R-:W-:Y:S01]  /*0d90*/  FADD.FTZ R120, R120, R207 ;  /* 0x000000cf78787221 */ /* 0x000fe20000010000 */
[----:B------:R-:W-:Y:S01]  /*0da0*/  FMUL.FTZ R207, R89, R212 ;  /* 0x000000d459cf7220 */ /* 0x000fe20000410000 */
[----:B------:R-:W-:Y:S01]  /*0db0*/  FADD.FTZ R190, R187, R16 ;  /* 0x00000010bbbe7221 */ /* 0x000fe20000010000 */
[----:B------:R-:W-:Y:S01]  /*0dc0*/  FMUL.FTZ R8, R228, R221 ;  /* 0x000000dde4087220 */ /* 0x000fe20000410000 */
[----:B------:R-:W-:Y:S01]  /*0dd0*/  FFMA.FTZ R187, R7, R16, R186 ;  /* 0x0000001007bb7223 */ /* 0x000fe200000100ba */
[----:B------:R-:W-:Y:S01]  /*0de0*/  SHF.L.U32 R214, R200, 0x10, RZ ;  /* 0x00000010c8d67819 */ /* 0x000fe200000006ff */
[----:B------:R-:W-:-:S02]  /*0df0*/  FADD.FTZ R193, R190, R207 ;  /* 0x000000cfbec17221 */ /* 0x000fc40000010000 */
[----:B------:R-:W-:Y:S01]  /*0e00*/  FFMA.FTZ R186, R8, R207, R187 ;  /* 0x000000cf08ba7223 */ /* 0x000fe200000100bb */
[----:B------:R-:W-:Y:S01]  /*0e10*/  SHF.L.U32 R197, R20, 0x10, RZ ;  /* 0x0000001014c57819 */ /* 0x000fe200000006ff */
[----:B------:R-:W-:Y:S01]  /*0e20*/  FMUL.FTZ R209, R91, R214 ;  /* 0x000000d65bd17220 */ /* 0x000fe20000410000 */
[----:B------:R-:W-:Y:S01]  /*0e30*/  FADD.FTZ R190, R193, R18 ;  /* 0x00000012c1be7221 */ /* 0x000fe20000010000 */
[C---:B------:R-:W-:Y:S01]  /*0e40*/  FMUL.FTZ R10, R228.reuse, R225 ;  /* 0x000000e1e40a7220 */ /* 0x040fe20000410000 */
[----:B------:R-:W-:Y:S01]  /*0e50*/  FFMA.FTZ R187, R9, R18, R186 ;  /* 0x0000001209bb7223 */ /* 0x000fe200000100ba */
[C---:B------:R-:W-:Y:S01]  /*0e60*/  FMUL.FTZ R15, R228.reuse, R21 ;  /* 0x00000015e40f7220 */ /* 0x040fe20000410000 */
[----:B------:R-:W-:Y:S01]  /*0e70*/  FMUL.FTZ R21, R228, R245 ;  /* 0x000000f5e4157220 */ /* 0x000fe20000410000 */
[----:B------:R-:W-:Y:S01]  /*0e80*/  FFMA.FTZ R99, R6, R210, R99 ;  /* 0x000000d206637223 */ /* 0x000fe20000010063 */
[----:B------:R-:W-:Y:S01]  /*0e90*/  FADD.FTZ R123, R123, R210 ;  /* 0x000000d27b7b7221 */ /* 0x000fe20000010000 */
[----:B------:R-:W-:Y:S01]  /*0ea0*/  FMUL.FTZ R210, R84, R197 ;  /* 0x000000c554d27220 */ /* 0x000fe20000410000 */
[----:B------:R-:W-:Y:S01]  /*0eb0*/  FADD.FTZ R193, R190, R209 ;  /* 0x000000d1bec17221 */ /* 0x000fe20000010000 */
[----:B------:R-:W-:Y:S01]  /*0ec0*/  FMUL.FTZ R11, R228, R229 ;  /* 0x000000e5e40b7220 */ /* 0x000fe20000410000 */
[----:B------:R-:W-:Y:S01]  /*0ed0*/  FFMA.FTZ R190, R10, R209, R187 ;  /* 0x000000d10abe7223 */ /* 0x000fe200000100bb */
[-C--:B------:R-:W-:Y:S01]  /*0ee0*/  FFMA.FTZ R114, R21, R211.reuse, R114 ;  /* 0x000000d315727223 */ /* 0x080fe20000010072 */
[----:B------:R-:W-:Y:S01]  /*0ef0*/  FADD.FTZ R138, R138, R211 ;  /* 0x000000d38a8a7221 */ /* 0x000fe20000010000 */
[----:B------:R-:W-:Y:S01]  /*0f00*/  FMUL.FTZ R220, R78, R211 ;  /* 0x000000d34edc7220 */ /* 0x000fe20000410000 */
[----:B------:R-:W-:Y:S01]  /*0f10*/  FMUL.FTZ R211, R85, R222 ;  /* 0x000000de55d37220 */ /* 0x000fe20000410000 */
[----:B------:R-:W-:Y:S01]  /*0f20*/  FADD.FTZ R186, R193, R210 ;  /* 0x000000d2c1ba7221 */ /* 0x000fe20000010000 */
[C---:B------:R-:W-:Y:S01]  /*0f30*/  FMUL.FTZ R20, R228.reuse, R231 ;  /* 0x000000e7e4147220 */ /* 0x040fe20000410000 */
[----:B------:R-:W-:Y:S01]  /*0f40*/  FFMA.FTZ R187, R11, R210, R190 ;  /* 0x000000d20bbb7223 */ /* 0x000fe200000100be */
[----:B------:R-:W-:Y:S01]  /*0f50*/  FMUL.FTZ R19, R228, R241 ;  /* 0x000000f1e4137220 */ /* 0x000fe20000410000 */
[----:B------:R-:W-:Y:S01]  /*0f60*/  FADD.FTZ R125, R125, R212 ;  /* 0x000000d47d7d7221 */ /* 0x000fe20000010000 */
[----:B------:R-:W-:Y:S01]  /*0f70*/  FFMA.FTZ R101, R8, R212, R101 ;  /* 0x000000d408657223 */ /* 0x000fe20000010065 */
[----:B------:R-:W-:Y:S01]  /*0f80*/  FMUL.FTZ R212, R86, R195 ;  /* 0x000000c356d47220 */ /* 0x000fe20000410000 */
[----:B------:R-:W-:Y:S01]  /*0f90*/  SHF.L.U32 R190, R184, 0x10, RZ ;  /* 0x00000010b8be7819 */ /* 0x000fe200000006ff */
[----:B------:R-:W-:Y:S01]  /*0fa0*/  FADD.FTZ R193, R186, R211 ;  /* 0x000000d3bac17221 */ /* 0x000fe20000010000 */
[----:B------:R-:W-:Y:S01]  /*0fb0*/  FMUL.FTZ R13, R228, R233 ;  /* 0x000000e9e40d7220 */ /* 0x000fe20000410000 */
[----:B------:R-:W-:Y:S01]  /*0fc0*/  FFMA.FTZ R184, R20, R211, R187 ;  /* 0x000000d314b87223 */ /* 0x000fe200000100bb */
[C---:B------:R-:W-:Y:S01]  /*0fd0*/  PRMT R192, R22.reuse, 0x7632, R192 ;  /* 0x0000763216c07816 */ /* 0x040fe200000000c0 */
[-C--:B------:R-:W-:Y:S01]  /*0fe0*/  FFMA.FTZ R112, R19, R213.reuse, R112 ;  /* 0x000000d513707223 */ /* 0x080fe20000010070 */
[----:B------:R-:W-:Y:S01]  /*0ff0*/  SHF.L.U32 R199, R22, 0x10, RZ ;  /* 0x0000001016c77819 */ /* 0x000fe200000006ff */
[----:B------:R-:W-:Y:S01]  /*1000*/  FADD.FTZ R136, R136, R213 ;  /* 0x000000d588887221 */ /* 0x000fe20000010000 */
[----:B------:R-:W-:Y:S01]  /*1010*/  FMUL.FTZ R218, R76, R213 ;  /* 0x000000d54cda7220 */ /* 0x000fe20000410000 */
[----:B------:R-:W-:Y:S01]  /*1020*/  FMUL.FTZ R213, R87, R224 ;  /* 0x000000e057d57220 */ /* 0x000fe20000410000 */
[----:B------:R-:W-:Y:S01]  /*1030*/  FADD.FTZ R186, R193, R212 ;  /* 0x000000d4c1ba7221 */ /* 0x000fe20000010000 */
[----:B------:R-:W-:Y:S01]  /*1040*/  FMUL.FTZ R22, R228, R235 ;  /* 0x000000ebe4167220 */ /* 0x000fe20000410000 */
        /* <DEDUP_REMOVED lines=12> */
[----:B------:R-:W-:Y:S01]  /*1110*/  FFMA.FTZ R184, R200, R215, R187 ;  /* 0x000000d7c8b87223 */ /* 0x000fe200000100bb */
[C---:B------:R-:W-:Y:S01]  /*1120*/  FMUL.FTZ R23, R228.reuse, R249 ;  /* 0x000000f9e4177220 */ /* 0x040fe20000410000 */
[----:B------:R-:W-:Y:S01]  /*1130*/  FMUL.FTZ R217, R83, R226 ;  /* 0x000000e253d97220 */ /* 0x000fe20000410000 */
[----:B------:R-:W-:Y:S01]  /*1140*/  FADD.FTZ R186, R193, R216 ;  /* 0x000000d8c1ba7221 */ /* 0x000fe20000010000 */
[----:B------:R-:W-:Y:S01]  /*1150*/  FMUL.FTZ R202, R228, R239 ;  /* 0x000000efe4ca7220 */ /* 0x000fe20000410000 */
[----:B------:R-:W-:Y:S01]  /*1160*/  FFMA.FTZ R187, R17, R216, R184 ;  /* 0x000000d811bb7223 */ /* 0x000fe200000100b8 */
[----:B------:R-:W-:Y:S01]  /*1170*/  FFMA.FTZ R105, R20, R222, R105 ;  /* 0x000000de14697223 */ /* 0x000fe20000010069 */
[----:B------:R-:W-:Y:S01]  /*1180*/  FADD.FTZ R129, R129, R222 ;  /* 0x000000de81817221 */ /* 0x000fe20000010000 */
[-C--:B------:R-:W-:Y:S01]  /*1190*/  FFMA.FTZ R116, R23, R191.reuse, R116 ;  /* 0x000000bf17747223 */ /* 0x080fe20000010074 */
[----:B------:R-:W-:Y:S01]  /*11a0*/  FADD.FTZ R140, R140, R191 ;  /* 0x000000bf8c8c7221 */ /* 0x000fe20000010000 */
[----:B------:R-:W-:Y:S01]  /*11b0*/  FMUL.FTZ R222, R72, R191 ;  /* 0x000000bf48de7220 */ /* 0x000fe20000410000 */
[----:B------:R-:W-:Y:S01]  /*11c0*/  SHF.L.U32 R196, R196, 0x10, RZ ;  /* 0x00000010c4c47819 */ /* 0x000fe200000006ff */
[----:B------:R-:W-:Y:S01]  /*11d0*/  FADD.FTZ R191, R186, R217 ;  /* 0x000000d9babf7221 */ /* 0x000fe20000010000 */
[----:B------:R-:W-:Y:S01]  /*11e0*/  FFMA.FTZ R186, R202, R217, R187 ;  /* 0x000000d9caba7223 */ /* 0x000fe200000100bb */
[----:B------:R-:W-:-:S02]  /*11f0*/  FMUL.FTZ R204, R228, R243 ;  /* 0x000000f3e4cc7220 */ /* 0x000fc40000410000 */
[----:B------:R-:W-:Y:S01]  /*1200*/  FMUL.FTZ R219, R77, R196 ;  /* 0x000000c44ddb7220 */ /* 0x000fe20000410000 */
[----:B------:R-:W-:Y:S01]  /*1210*/  FADD.FTZ R184, R191, R218 ;  /* 0x000000dabfb87221 */ /* 0x000fe20000010000 */
[----:B------:R-:W-:Y:S01]  /*1220*/  FFMA.FTZ R187, R19, R218, R186 ;  /* 0x000000da13bb7223 */ /* 0x000fe200000100ba */
[----:B------:R-:W-:Y:S02]  /*1230*/  SHF.L.U32 R194, R194, 0x10, RZ ;  /* 0x00000010c2c27819 */ /* 0x000fe400000006ff */
[----:B------:R-:W-:Y:S01]  /*1240*/  SHF.L.U32 R186, R0, 0x10, RZ ;  /* 0x0000001000ba7819 */ /* 0x000fe200000006ff */
        /* <DEDUP_REMOVED lines=12> */
[----:B------:R-:W-:Y:S01]  /*1310*/  FFMA.FTZ R107, R22, R224, R107 ;  /* 0x000000e0166b7223 */ /* 0x000fe2000001006b */
[----:B------:R-:W-:Y:S01]  /*1320*/  FADD.FTZ R131, R131, R224 ;  /* 0x000000e083837221 */ /* 0x000fe20000010000 */
[-C--:B------:R-:W-:Y:S01]  /*1330*/  FFMA.FTZ R118, R201, R189.reuse, R118 ;  /* 0x000000bdc9767223 */ /* 0x080fe20000010076 */
[----:B------:R-:W-:Y:S01]  /*1340*/  FADD.FTZ R142, R142, R189 ;  /* 0x000000bd8e8e7221 */ /* 0x000fe20000010000 */
        /* <DEDUP_REMOVED lines=28> */
.L_x_4486:
        /* <DEDUP_REMOVED lines=19> */
.L_x_4487:
[----:B0-----:R-:W0:Y:S01]  /*1640*/  SHFL.DOWN PT, R185, R192, 0x10, 0x1f ;  /* 0x0a001f00c0b97f89 */ /* 0x001e2200000e0000 */
[----:B------:R-:W1:Y:S01]  /*1650*/  LDC R231, c[0x0][0x388] ;  /* 0x0000e200ffe77b82 */ /* 0x000e620000000800 */
[----:B-----5:R-:W-:Y:S01]  /*1660*/  ISETP.GE.AND P3, PT, R188, 0x1, PT ;  /* 0x00000001bc00780c */ /* 0x020fe20003f66270 */
[----:B------:R-:W-:Y:S01]  /*1670*/  BSSY.RECONVERGENT B0, `(.L_x_4488) ;  /* 0x0000027000007945 */ /* 0x000fe20003800200 */
[----:B------:R-:W2:Y:S01]  /*1680*/  SHFL.DOWN PT, R0, R193, 0x10, 0x1f ;  /* 0x0a001f00c1007f89 */ /* 0x000ea200000e0000 */
[----:B------:R-:W-:-:S10]  /*1690*/  MOV R229, RZ ;  /* 0x000000ff00e57202 */ /* 0x000fd40000000f00 */
[----:B------:R-:W-:Y:S01]  /*16a0*/  @P3 IADD3 R188, PT, PT, R188, -0x1, RZ ;  /* 0xffffffffbcbc3810 */ /* 0x000fe20007ffe0ff */
[----:B0-----:R-:W-:-:S04]  /*16b0*/  FADD.FTZ R185, R185, R192 ;  /* 0x000000c0b9b97221 */ /* 0x001fc80000010000 */
[----:B-1----:R-:W-:Y:S02]  /*16c0*/  @P3 IMAD R188, R188, R231, RZ ;  /* 0x000000e7bcbc3224 */ /* 0x002fe400078e02ff */
[----:B--2---:R-:W-:Y:S01]  /*16d0*/  FADD.FTZ R0, R0, R193 ;  /* 0x000000c100007221 */ /* 0x004fe20000010000 */
[----:B------:R-:W0:Y:S04]  /*16e0*/  SHFL.DOWN PT, R184, R185, 0x8, 0x1f ;  /* 0x09001f00b9b87f89 */ /* 0x000e2800000e0000 */
[----:B------:R-:W1:Y:S01]  /*16f0*/  SHFL.DOWN PT, R187, R0, 0x8, 0x1f ;  /* 0x09001f0000bb7f89 */ /* 0x000e6200000e0000 */
[----:B0-----:R-:W-:Y:S01]  /*1700*/  FADD.FTZ R184, R185, R184 ;  /* 0x000000b8b9b87221 */ /* 0x001fe20000010000 */
[----:B-1----:R-:W-:-:S04]  /*1710*/  FADD.FTZ R187, R0, R187 ;  /* 0x000000bb00bb7221 */ /* 0x002fc80000010000 */
[----:B------:R-:W0:Y:S04]  /*1720*/  SHFL.DOWN PT, R189, R184, 0x4, 0x1f ;  /* 0x08801f00b8bd7f89 */ /* 0x000e2800000e0000 */
        /* <DEDUP_REMOVED lines=8> */
[----:B------:R-:W-:Y:S01]  /*17b0*/  @P3 SHF.R.S32.HI R189, RZ, 0x1f, R188 ;  /* 0x0000001fffbd3819 */ /* 0x000fe200000114bc */
[----:B------:R-:W0:Y:S01]  /*17c0*/  @P3 LDC.64 R186, c[0x0][0x390] ;  /* 0x0000e400ffba3b82 */ /* 0x000e220000000a00 */
[----:B-1----:R-:W-:Y:S02]  /*17d0*/  FADD.FTZ R191, R190, R191 ;  /* 0x000000bfbebf7221 */ /* 0x002fe40000010000 */
        /* <DEDUP_REMOVED lines=16> */
.L_x_4489:
[----:B------:R-:W-:Y:S05]  /*18e0*/  BSYNC.RECONVERGENT B0 ;  /* 0x0000000000007941 */ /* 0x000fea0003800200 */
.L_x_4488:
        /* <DEDUP_REMOVED lines=61> */
.L_x_4492:
        /* <DEDUP_REMOVED lines=13> */
.L_x_4493:
        /* <DEDUP_REMOVED lines=12> */
.L_x_4494:
        /* <DEDUP_REMOVED lines=13> */
.L_x_4495:
        /* <DEDUP_REMOVED lines=12> */
.L_x_4496:
        /* <DEDUP_REMOVED lines=13> */
.L_x_4497:
        /* <DEDUP_REMOVED lines=12> */
.L_x_4498:
        /* <DEDUP_REMOVED lines=14> */
.L_x_4491:
        /* <DEDUP_REMOVED lines=40> */
.L_x_4500:
        /* <DEDUP_REMOVED lines=8> */
.L_x_4501:
[----:B------:R-:W-:Y:S05]  /*2550*/  @!P3 BRA `(.L_x_4502) ;  /* 0x000000000018b947 */ /* 0x000fea0003800000 */
[----:B------:R-:W-:Y:S01]  /*2560*/  FMUL.FTZ R181, R178, UR16 ;  /* 0x00000010b2b57c20 */ /* 0x000fe20008410000 */
[----:B-----5:R-:W-:-:S03]  /*2570*/  SHF.L.U32 R187, R169, 0x10, RZ ;  /* 0x00000010a9bb7819 */ /* 0x020fc600000006ff */
[-C--:B------:R-:W-:Y:S02]  /*2580*/  FMUL.FTZ R180, R50, R181.reuse ;  /* 0x000000b532b47220 */ /* 0x080fe40000410000 */
[----:B------:R-:W-:-:S03]  /*2590*/  FFMA.FTZ R166, R187, R181, R166 ;  /* 0x000000b5bba67223 */ /* 0x000fc600000100a6 */
[----:B------:R-:W-:-:S04]  /*25a0*/  F2FP.BF16.F32.PACK_AB R180, RZ, R180 ;  /* 0x000000b4ffb4723e */ /* 0x000fc800000010ff */
[----:B------:R-:W-:-:S07]  /*25b0*/  PRMT R173, R180, 0x7610, R173 ;  /* 0x00007610b4ad7816 */ /* 0x000fce00000000ad */
.L_x_4502:
        /* <DEDUP_REMOVED lines=8> */
.L_x_4503:
[----:B------:R-:W-:Y:S05]  /*2640*/  @!P3 BRA `(.L_x_4504) ;  /* 0x000000000018b947 */ /* 0x000fea0003800000 */
[----:B------:R-:W-:Y:S01]  /*2650*/  FMUL.FTZ R181, R185, UR16 ;  /* 0x00000010b9b57c20 */ /* 0x000fe20008410000 */
[----:B-----5:R-:W-:-:S03]  /*2660*/  SHF.L.U32 R187, R170, 0x10, RZ ;  /* 0x00000010aabb7819 */ /* 0x020fc600000006ff */
[-C--:B------:R-:W-:Y:S02]  /*2670*/  FMUL.FTZ R180, R52, R181.reuse ;  /* 0x000000b534b47220 */ /* 0x080fe40000410000 */
[----:B------:R-:W-:-:S03]  /*2680*/  FFMA.FTZ R160, R187, R181, R160 ;  /* 0x000000b5bba07223 */ /* 0x000fc600000100a0 */
[----:B------:R-:W-:-:S04]  /*2690*/  F2FP.BF16.F32.PACK_AB R180, RZ, R180 ;  /* 0x000000b4ffb4723e */ /* 0x000fc800000010ff */
[----:B------:R-:W-:-:S07]  /*26a0*/  PRMT R174, R180, 0x7610, R174 ;  /* 0x00007610b4ae7816 */ /* 0x000fce00000000ae */
.L_x_4504:
        /* <DEDUP_REMOVED lines=8> */
.L_x_4505:
[----:B------:R-:W-:Y:S05]  /*2730*/  @!P3 BRA `(.L_x_4506) ;  /* 0x000000000018b947 */ /* 0x000fea0003800000 */
[----:B------:R-:W-:Y:S01]  /*2740*/  FMUL.FTZ R181, R182, UR16 ;  /* 0x00000010b6b57c20 */ /* 0x000fe20008410000 */
[----:B-----5:R-:W-:-:S03]  /*2750*/  SHF.L.U32 R187, R171, 0x10, RZ ;  /* 0x00000010abbb7819 */ /* 0x020fc600000006ff */
[-C--:B------:R-:W-:Y:S02]  /*2760*/  FMUL.FTZ R180, R54, R181.reuse ;  /* 0x000000b536b47220 */ /* 0x080fe40000410000 */
[----:B------:R-:W-:-:S03]  /*2770*/  FFMA.FTZ R162, R187, R181, R162 ;  /* 0x000000b5bba27223 */ /* 0x000fc600000100a2 */
[----:B------:R-:W-:-:S04]  /*2780*/  F2FP.BF16.F32.PACK_AB R180, RZ, R180 ;  /* 0x000000b4ffb4723e */ /* 0x000fc800000010ff */
[----:B------:R-:W-:-:S07]  /*2790*/  PRMT R175, R180, 0x7610, R175 ;  /* 0x00007610b4af7816 */ /* 0x000fce00000000af */
.L_x_4506:
[----:B------:R-:W-:Y:S02]  /*27a0*/  MOV R181, R186 ;  /* 0x000000ba00b57202 */ /* 0x000fe40000000f00 */
        /* <DEDUP_REMOVED lines=10> */
.L_x_4490:
        /* <DEDUP_REMOVED lines=16> */
.L_x_4508:
        /* <DEDUP_REMOVED lines=12> */
.L_x_4509:
        /* <DEDUP_REMOVED lines=11> */
.L_x_4510:
        /* <DEDUP_REMOVED lines=12> */
.L_x_4511:
        /* <DEDUP_REMOVED lines=11> */
.L_x_4512:
        /* <DEDUP_REMOVED lines=12> */
.L_x_4513:
        /* <DEDUP_REMOVED lines=11> */
.L_x_4514:
        /* <DEDUP_REMOVED lines=13> */
.L_x_4507:
[--C-:B------:R-:W-:Y:S01]  /*2e70*/  @P2 FFMA.FTZ R176, R4, R189, R188.reuse ;  /* 0x000000bd04b02223 */ /* 0x100fe200000100bc */
        /* <DEDUP_REMOVED lines=38> */
.L_x_4515:
        /* <DEDUP_REMOVED lines=8> */
.L_x_4516:
[----:B------:R-:W-:Y:S05]  /*3160*/  @!P3 BRA `(.L_x_4517) ;  /* 0x000000000018b947 */ /* 0x000fea0003800000 */
[----:B------:R-:W-:Y:S01]  /*3170*/  FMUL.FTZ R185, R178, UR16 ;  /* 0x00000010b2b97c20 */ /* 0x000fe20008410000 */
[----:B-----5:R-:W-:-:S03]  /*3180*/  SHF.L.U32 R187, R169, 0x10, RZ ;  /* 0x00000010a9bb7819 */ /* 0x020fc600000006ff */
[-C--:B------:R-:W-:Y:S02]  /*3190*/  FMUL.FTZ R184, R50, R185.reuse ;  /* 0x000000b932b87220 */ /* 0x080fe40000410000 */
[----:B------:R-:W-:-:S03]  /*31a0*/  FFMA.FTZ R166, R187, R185, R166 ;  /* 0x000000b9bba67223 */ /* 0x000fc600000100a6 */
[----:B------:R-:W-:-:S04]  /*31b0*/  F2FP.BF16.F32.PACK_AB R184, RZ, R184 ;  /* 0x000000b8ffb8723e */ /* 0x000fc800000010ff */
[----:B------:R-:W-:-:S07]  /*31c0*/  PRMT R173, R184, 0x7610, R173 ;  /* 0x00007610b8ad7816 */ /* 0x000fce00000000ad */
.L_x_4517:
        /* <DEDUP_REMOVED lines=8> */
.L_x_4518:
[----:B------:R-:W-:Y:S05]  /*3250*/  @!P3 BRA `(.L_x_4519) ;  /* 0x000000000018b947 */ /* 0x000fea0003800000 */
[----:B------:R-:W-:Y:S01]  /*3260*/  FMUL.FTZ R185, R180, UR16 ;  /* 0x00000010b4b97c20 */ /* 0x000fe20008410000 */
[----:B-----5:R-:W-:-:S03]  /*3270*/  SHF.L.U32 R187, R170, 0x10, RZ ;  /* 0x00000010aabb7819 */ /* 0x020fc600000006ff */
[-C--:B------:R-:W-:Y:S02]  /*3280*/  FMUL.FTZ R184, R52, R185.reuse ;  /* 0x000000b934b87220 */ /* 0x080fe40000410000 */
[----:B------:R-:W-:-:S03]  /*3290*/  FFMA.FTZ R160, R187, R185, R160 ;  /* 0x000000b9bba07223 */ /* 0x000fc600000100a0 */
[----:B------:R-:W-:-:S04]  /*32a0*/  F2FP.BF16.F32.PACK_AB R184, RZ, R184 ;  /* 0x000000b8ffb8723e */ /* 0x000fc800000010ff */
[----:B------:R-:W-:-:S07]  /*32b0*/  PRMT R174, R184, 0x7610, R174 ;  /* 0x00007610b8ae7816 */ /* 0x000fce00000000ae */
.L_x_4519:
        /* <DEDUP_REMOVED lines=8> */
.L_x_4520:
[----:B------:R-:W-:Y:S05]  /*3340*/  @!P3 BRA `(.L_x_4521) ;  /* 0x000000000018b947 */ /* 0x000fea0003800000 */
[----:B------:R-:W-:Y:S01]  /*3350*/  FMUL.FTZ R185, R182, UR16 ;  /* 0x00000010b6b97c20 */ /* 0x000fe20008410000 */
[----:B-----5:R-:W-:-:S03]  /*3360*/  SHF.L.U32 R187, R171, 0x10, RZ ;  /* 0x00000010abbb7819 */ /* 0x020fc600000006ff */
[-C--:B------:R-:W-:Y:S02]  /*3370*/  FMUL.FTZ R184, R54, R185.reuse ;  /* 0x000000b936b87220 */ /* 0x080fe40000410000 */
[----:B------:R-:W-:-:S03]  /*3380*/  FFMA.FTZ R162, R187, R185, R162 ;  /* 0x000000b9bba27223 */ /* 0x000fc600000100a2 */
[----:B------:R-:W-:-:S04]  /*3390*/  F2FP.BF16.F32.PACK_AB R184, RZ, R184 ;  /* 0x000000b8ffb8723e */ /* 0x000fc800000010ff */
[----:B------:R-:W-:-:S07]  /*33a0*/  PRMT R175, R184, 0x7610, R175 ;  /* 0x00007610b8af7816 */ /* 0x000fce00000000af */
.L_x_4521:
        /* <DEDUP_REMOVED lines=8> */
.L_x_4499:
        /* <DEDUP_REMOVED lines=14> */
.L_x_4522:
[----:B------:R-:W-:Y:S05]  /*3510*/  @!P0 BRA `(.L_x_4523) ;  /* 0x0000000800ec8947 */ /* 0x000fea0003800000 */
        /* <DEDUP_REMOVED lines=40> */
.L_x_4525:
        /* <DEDUP_REMOVED lines=8> */
.L_x_4526:
[----:B------:R-:W-:Y:S05]  /*3820*/  @!P3 BRA `(.L_x_4527) ;  /* 0x000000000018b947 */ /* 0x000fea0003800000 */
[----:B------:R-:W-:Y:S01]  /*3830*/  FMUL.FTZ R185, R178, UR16 ;  /* 0x00000010b2b97c20 */ /* 0x000fe20008410000 */
[----:B-----5:R-:W-:-:S03]  /*3840*/  SHF.L.U32 R187, R169, 0x10, RZ ;  /* 0x00000010a9bb7819 */ /* 0x020fc600000006ff */
[-C--:B------:R-:W-:Y:S02]  /*3850*/  FMUL.FTZ R184, R58, R185.reuse ;  /* 0x000000b93ab87220 */ /* 0x080fe40000410000 */
[----:B------:R-:W-:-:S03]  /*3860*/  FFMA.FTZ R158, R187, R185, R158 ;  /* 0x000000b9bb9e7223 */ /* 0x000fc6000001009e */
[----:B------:R-:W-:-:S04]  /*3870*/  F2FP.BF16.F32.PACK_AB R184, RZ, R184 ;  /* 0x000000b8ffb8723e */ /* 0x000fc800000010ff */
[----:B------:R-:W-:-:S07]  /*3880*/  PRMT R173, R184, 0x7610, R173 ;  /* 0x00007610b8ad7816 */ /* 0x000fce00000000ad */
.L_x_4527:
        /* <DEDUP_REMOVED lines=8> */
.L_x_4528:
[----:B------:R-:W-:Y:S05]  /*3910*/  @!P3 BRA `(.L_x_4529) ;  /* 0x000000000018b947 */ /* 0x000fea0003800000 */
[----:B------:R-:W-:Y:S01]  /*3920*/  FMUL.FTZ R185, R180, UR16 ;  /* 0x00000010b4b97c20 */ /* 0x000fe20008410000 */
[----:B-----5:R-:W-:-:S03]  /*3930*/  SHF.L.U32 R187, R170, 0x10, RZ ;  /* 0x00000010aabb7819 */ /* 0x020fc600000006ff */
[-C--:B------:R-:W-:Y:S02]  /*3940*/  FMUL.FTZ R184, R60, R185.reuse ;  /* 0x000000b93cb87220 */ /* 0x080fe40000410000 */
[----:B------:R-:W-:-:S03]  /*3950*/  FFMA.FTZ R152, R187, R185, R152 ;  /* 0x000000b9bb987223 */ /* 0x000fc60000010098 */
[----:B------:R-:W-:-:S04]  /*3960*/  F2FP.BF16.F32.PACK_AB R184, RZ, R184 ;  /* 0x000000b8ffb8723e */ /* 0x000fc800000010ff */
[----:B------:R-:W-:-:S07]  /*3970*/  PRMT R174, R184, 0x7610, R174 ;  /* 0x00007610b8ae7816 */ /* 0x000fce00000000ae */
.L_x_4529:
        /* <DEDUP_REMOVED lines=8> */
.L_x_4530:
[----:B------:R-:W-:Y:S05]  /*3a00*/  @!P3 BRA `(.L_x_4531) ;  /* 0x000000000018b947 */ /* 0x000fea0003800000 */
[----:B------:R-:W-:Y:S01]  /*3a10*/  FMUL.FTZ R185, R182, UR16 ;  /* 0x00000010b6b97c20 */ /* 0x000fe20008410000 */
[----:B-----5:R-:W-:-:S03]  /*3a20*/  SHF.L.U32 R187, R171, 0x10, RZ ;  /* 0x00000010abbb7819 */ /* 0x020fc600000006ff */
[-C--:B------:R-:W-:Y:S02]  /*3a30*/  FMUL.FTZ R184, R62, R185.reuse ;  /* 0x000000b93eb87220 */ /* 0x080fe40000410000 */
[----:B------:R-:W-:-:S03]  /*3a40*/  FFMA.FTZ R154, R187, R185, R154 ;  /* 0x000000b9bb9a7223 */ /* 0x000fc6000001009a */
[----:B------:R-:W-:-:S04]  /*3a50*/  F2FP.BF16.F32.PACK_AB R184, RZ, R184 ;  /* 0x000000b8ffb8723e */ /* 0x000fc800000010ff */
[----:B------:R-:W-:-:S07]  /*3a60*/  PRMT R175, R184, 0x7610, R175 ;  /* 0x00007610b8af7816 */ /* 0x000fce00000000af */
.L_x_4531:
        /* <DEDUP_REMOVED lines=9> */
.L_x_4524:
        /* <DEDUP_REMOVED lines=11> */
.L_x_4533:
        /* <DEDUP_REMOVED lines=12> */
.L_x_4534:
        /* <DEDUP_REMOVED lines=11> */
.L_x_4535:
        /* <DEDUP_REMOVED lines=12> */
.L_x_4536:
        /* <DEDUP_REMOVED lines=11> */
.L_x_4537:
        /* <DEDUP_REMOVED lines=12> */
.L_x_4538:
        /* <DEDUP_REMOVED lines=11> */
.L_x_4539:
        /* <DEDUP_REMOVED lines=13> */
.L_x_4523:
        /* <DEDUP_REMOVED lines=41> */
.L_x_4541:
        /* <DEDUP_REMOVED lines=8> */
.L_x_4542:
[----:B------:R-:W-:Y:S05]  /*43e0*/  @!P3 BRA `(.L_x_4543) ;  /* 0x000000000018b947 */ /* 0x000fea0003800000 */
[----:B------:R-:W-:Y:S01]  /*43f0*/  FMUL.FTZ R181, R178, UR16 ;  /* 0x00000010b2b57c20 */ /* 0x000fe20008410000 */
[----:B-----5:R-:W-:-:S03]  /*4400*/  SHF.L.U32 R187, R169, 0x10, RZ ;  /* 0x00000010a9bb7819 */ /* 0x020fc600000006ff */
[-C--:B------:R-:W-:Y:S02]  /*4410*/  FMUL.FTZ R180, R58, R181.reuse ;  /* 0x000000b53ab47220 */ /* 0x080fe40000410000 */
[----:B------:R-:W-:-:S03]  /*4420*/  FFMA.FTZ R158, R187, R181, R158 ;  /* 0x000000b5bb9e7223 */ /* 0x000fc6000001009e */
[----:B------:R-:W-:-:S04]  /*4430*/  F2FP.BF16.F32.PACK_AB R180, RZ, R180 ;  /* 0x000000b4ffb4723e */ /* 0x000fc800000010ff */
[----:B------:R-:W-:-:S07]  /*4440*/  PRMT R173, R180, 0x7610, R173 ;  /* 0x00007610b4ad7816 */ /* 0x000fce00000000ad */
.L_x_4543:
        /* <DEDUP_REMOVED lines=8> */
.L_x_4544:
[----:B------:R-:W-:Y:S05]  /*44d0*/  @!P3 BRA `(.L_x_4545) ;  /* 0x000000000018b947 */ /* 0x000fea0003800000 */
[----:B------:R-:W-:Y:S01]  /*44e0*/  FMUL.FTZ R181, R185, UR16 ;  /* 0x00000010b9b57c20 */ /* 0x000fe20008410000 */
[----:B-----5:R-:W-:-:S03]  /*44f0*/  SHF.L.U32 R187, R170, 0x10, RZ ;  /* 0x00000010aabb7819 */ /* 0x020fc600000006ff */
[-C--:B------:R-:W-:Y:S02]  /*4500*/  FMUL.FTZ R180, R60, R181.reuse ;  /* 0x000000b53cb47220 */ /* 0x080fe40000410000 */
[----:B------:R-:W-:-:S03]  /*4510*/  FFMA.FTZ R152, R187, R181, R152 ;  /* 0x000000b5bb987223 */ /* 0x000fc60000010098 */
[----:B------:R-:W-:-:S04]  /*4520*/  F2FP.BF16.F32.PACK_AB R180, RZ, R180 ;  /* 0x000000b4ffb4723e */ /* 0x000fc800000010ff */
[----:B------:R-:W-:-:S07]  /*4530*/  PRMT R174, R180, 0x7610, R174 ;  /* 0x00007610b4ae7816 */ /* 0x000fce00000000ae */
.L_x_4545:
        /* <DEDUP_REMOVED lines=8> */
.L_x_4546:
[----:B------:R-:W-:Y:S05]  /*45c0*/  @!P3 BRA `(.L_x_4547) ;  /* 0x000000000018b947 */ /* 0x000fea0003800000 */
[----:B------:R-:W-:Y:S01]  /*45d0*/  FMUL.FTZ R181, R182, UR16 ;  /* 0x00000010b6b57c20 */ /* 0x000fe20008410000 */
[----:B-----5:R-:W-:-:S03]  /*45e0*/  SHF.L.U32 R187, R171, 0x10, RZ ;  /* 0x00000010abbb7819 */ /* 0x020fc600000006ff */
[-C--:B------:R-:W-:Y:S02]  /*45f0*/  FMUL.FTZ R180, R62, R181.reuse ;  /* 0x000000b53eb47220 */ /* 0x080fe40000410000 */
[----:B------:R-:W-:-:S03]  /*4600*/  FFMA.FTZ R154, R187, R181, R154 ;  /* 0x000000b5bb9a7223 */ /* 0x000fc6000001009a */
[----:B------:R-:W-:-:S04]  /*4610*/  F2FP.BF16.F32.PACK_AB R180, RZ, R180 ;  /* 0x000000b4ffb4723e */ /* 0x000fc800000010ff */
[----:B------:R-:W-:-:S07]  /*4620*/  PRMT R175, R180, 0x7610, R175 ;  /* 0x00007610b4af7816 */ /* 0x000fce00000000af */
.L_x_4547:
        /* <DEDUP_REMOVED lines=11> */
.L_x_4540:
[----:B------:R-:W-:Y:S05]  /*46e0*/  @!P3 BRA `(.L_x_4548) ;  /* 0x00000000002cb947 */ /* 0x000fea0003800000 */
[----:B0-----:R-:W-:Y:S01]  /*46f0*/  FFMA.FTZ R185, R11, R189, R188 ;  /* 0x000000bd0bb97223 */ /* 0x001fe200000100bc */
        /* <DEDUP_REMOVED lines=10> */
.L_x_4548:
[----:B------:R-:W-:Y:S05]  /*47a0*/  @!P3 BRA `(.L_x_4549) ;  /* 0x000000000030b947 */ /* 0x000fea0003800000 */
[----:B0-----:R-:W-:Y:S01]  /*47b0*/  FFMA.FTZ R184, R20, R189, R188 ;  /* 0x000000bd14b87223 */ /* 0x001fe200000100bc */
        /* <DEDUP_REMOVED lines=11> */
.L_x_4549:
        /* <DEDUP_REMOVED lines=12> */
.L_x_4550:
        /* <DEDUP_REMOVED lines=13> */
.L_x_4551:
        /* <DEDUP_REMOVED lines=12> */
.L_x_4552:
        /* <DEDUP_REMOVED lines=13> */
.L_x_4553:
        /* <DEDUP_REMOVED lines=12> */
.L_x_4554:
[----:B------:R-:W-:Y:S05]  /*4c50*/  @!P3 BRA `(.L_x_4532) ;  /* 0x000000000030b947 */ /* 0x000fea0003800000 */
[----:B0-----:R-:W-:Y:S01]  /*4c60*/  FFMA.FTZ R184, R202, R189, R188 ;  /* 0x000000bdcab87223 */ /* 0x001fe200000100bc */
        /* <DEDUP_REMOVED lines=11> */
.L_x_4532:
        /* <DEDUP_REMOVED lines=14> */
.L_x_4555:
        /* <DEDUP_REMOVED lines=41> */
.L_x_4558:
        /* <DEDUP_REMOVED lines=8> */
.L_x_4559:
[----:B------:R-:W-:Y:S05]  /*5110*/  @!P3 BRA `(.L_x_4560) ;  /* 0x000000000018b947 */ /* 0x000fea0003800000 */
[----:B------:R-:W-:Y:S01]  /*5120*/  FMUL.FTZ R181, R178, UR16 ;  /* 0x00000010b2b57c20 */ /* 0x000fe20008410000 */
[----:B-----5:R-:W-:-:S03]  /*5130*/  SHF.L.U32 R185, R169, 0x10, RZ ;  /* 0x00000010a9b97819 */ /* 0x020fc600000006ff */
[-C--:B------:R-:W-:Y:S02]  /*5140*/  FMUL.FTZ R184, R66, R181.reuse ;  /* 0x000000b542b87220 */ /* 0x080fe40000410000 */
[----:B------:R-:W-:-:S03]  /*5150*/  FFMA.FTZ R150, R185, R181, R150 ;  /* 0x000000b5b9967223 */ /* 0x000fc60000010096 */
[----:B------:R-:W-:-:S04]  /*5160*/  F2FP.BF16.F32.PACK_AB R184, RZ, R184 ;  /* 0x000000b8ffb8723e */ /* 0x000fc800000010ff */
[----:B------:R-:W-:-:S07]  /*5170*/  PRMT R173, R184, 0x7610, R173 ;  /* 0x00007610b8ad7816 */ /* 0x000fce00000000ad */
.L_x_4560:
        /* <DEDUP_REMOVED lines=8> */
.L_x_4561:
[----:B------:R-:W-:Y:S05]  /*5200*/  @!P3 BRA `(.L_x_4562) ;  /* 0x000000000018b947 */ /* 0x000fea0003800000 */
[----:B------:R-:W-:Y:S01]  /*5210*/  FMUL.FTZ R181, R180, UR16 ;  /* 0x00000010b4b57c20 */ /* 0x000fe20008410000 */
[----:B-----5:R-:W-:-:S03]  /*5220*/  SHF.L.U32 R185, R170, 0x10, RZ ;  /* 0x00000010aab97819 */ /* 0x020fc600000006ff */
[-C--:B------:R-:W-:Y:S02]  /*5230*/  FMUL.FTZ R184, R68, R181.reuse ;  /* 0x000000b544b87220 */ /* 0x080fe40000410000 */
[----:B------:R-:W-:-:S03]  /*5240*/  FFMA.FTZ R144, R185, R181, R144 ;  /* 0x000000b5b9907223 */ /* 0x000fc60000010090 */
[----:B------:R-:W-:-:S04]  /*5250*/  F2FP.BF16.F32.PACK_AB R184, RZ, R184 ;  /* 0x000000b8ffb8723e */ /* 0x000fc800000010ff */
[----:B------:R-:W-:-:S07]  /*5260*/  PRMT R174, R184, 0x7610, R174 ;  /* 0x00007610b8ae7816 */ /* 0x000fce00000000ae */
.L_x_4562:
        /* <DEDUP_REMOVED lines=8> */
.L_x_4563:
[----:B------:R-:W-:Y:S05]  /*52f0*/  @!P3 BRA `(.L_x_4564) ;  /* 0x000000000018b947 */ /* 0x000fea0003800000 */
[----:B------:R-:W-:Y:S01]  /*5300*/  FMUL.FTZ R181, R182, UR16 ;  /* 0x00000010b6b57c20 */ /* 0x000fe20008410000 */
[----:B-----5:R-:W-:-:S03]  /*5310*/  SHF.L.U32 R185, R171, 0x10, RZ ;  /* 0x00000010abb97819 */ /* 0x020fc600000006ff */
[-C--:B------:R-:W-:Y:S02]  /*5320*/  FMUL.FTZ R184, R70, R181.reuse ;  /* 0x000000b546b87220 */ /* 0x080fe40000410000 */
[----:B------:R-:W-:-:S03]  /*5330*/  FFMA.FTZ R146, R185, R181, R146 ;  /* 0x000000b5b9927223 */ /* 0x000fc60000010092 */
[----:B------:R-:W-:-:S04]  /*5340*/  F2FP.BF16.F32.PACK_AB R184, RZ, R184 ;  /* 0x000000b8ffb8723e */ /* 0x000fc800000010ff */
[----:B------:R-:W-:-:S07]  /*5350*/  PRMT R175, R184, 0x7610, R175 ;  /* 0x00007610b8af7816 */ /* 0x000fce00000000af */
.L_x_4564:
        /* <DEDUP_REMOVED lines=10> */
.L_x_4557:
        /* <DEDUP_REMOVED lines=11> */
.L_x_4566:
        /* <DEDUP_REMOVED lines=12> */
.L_x_4567:
        /* <DEDUP_REMOVED lines=11> */
.L_x_4568:
        /* <DEDUP_REMOVED lines=12> */
.L_x_4569:
        /* <DEDUP_REMOVED lines=11> */
.L_x_4570:
        /* <DEDUP_REMOVED lines=12> */
.L_x_4571:
        /* <DEDUP_REMOVED lines=11> */
.L_x_4572:
[----:B------:R-:W-:Y:S05]  /*5900*/  @!P3 BRA `(.L_x_4565) ;  /* 0x0000000c004cb947 */ /* 0x000fea0003800000 */
[----:B------:R-:W-:Y:S01]  /*5910*/  @P2 FFMA.FTZ R188, R226, R189, R188 ;  /* 0x000000bde2bc2223 */ /* 0x000fe200000100bc */
[----:B0-----:R-:W-:Y:S02]  /*5920*/  MOV R184, R27 ;  /* 0x0000001b00b87202 */ /* 0x001fe40000000f00 */
        /* <DEDUP_REMOVED lines=10> */
.L_x_4556:
        /* <DEDUP_REMOVED lines=41> */
.L_x_4574:
        /* <DEDUP_REMOVED lines=8> */
.L_x_4575:
[----:B------:R-:W-:Y:S05]  /*5ce0*/  @!P3 BRA `(.L_x_4576) ;  /* 0x000000000018b947 */ /* 0x000fea0003800000 */
[----:B------:R-:W-:Y:S01]  /*5cf0*/  FMUL.FTZ R179, R178, UR16 ;  /* 0x00000010b2b37c20 */ /* 0x000fe20008410000 */
[----:B-----5:R-:W-:-:S03]  /*5d00*/  SHF.L.U32 R187, R169, 0x10, RZ ;  /* 0x00000010a9bb7819 */ /* 0x020fc600000006ff */
[-C--:B------:R-:W-:Y:S02]  /*5d10*/  FMUL.FTZ R176, R66, R179.reuse ;  /* 0x000000b342b07220 */ /* 0x080fe40000410000 */
[----:B------:R-:W-:-:S03]  /*5d20*/  FFMA.FTZ R150, R187, R179, R150 ;  /* 0x000000b3bb967223 */ /* 0x000fc60000010096 */
[----:B------:R-:W-:-:S04]  /*5d30*/  F2FP.BF16.F32.PACK_AB R176, RZ, R176 ;  /* 0x000000b0ffb0723e */ /* 0x000fc800000010ff */
[----:B------:R-:W-:-:S07]  /*5d40*/  PRMT R173, R176, 0x7610, R173 ;  /* 0x00007610b0ad7816 */ /* 0x000fce00000000ad */
.L_x_4576:
        /* <DEDUP_REMOVED lines=8> */
.L_x_4577:
[----:B------:R-:W-:Y:S05]  /*5dd0*/  @!P3 BRA `(.L_x_4578) ;  /* 0x000000000018b947 */ /* 0x000fea0003800000 */
[----:B------:R-:W-:Y:S01]  /*5de0*/  FMUL.FTZ R179, R185, UR16 ;  /* 0x00000010b9b37c20 */ /* 0x000fe20008410000 */
[----:B-----5:R-:W-:-:S03]  /*5df0*/  SHF.L.U32 R187, R170, 0x10, RZ ;  /* 0x00000010aabb7819 */ /* 0x020fc600000006ff */
[-C--:B------:R-:W-:Y:S02]  /*5e00*/  FMUL.FTZ R176, R68, R179.reuse ;  /* 0x000000b344b07220 */ /* 0x080fe40000410000 */
[----:B------:R-:W-:-:S03]  /*5e10*/  FFMA.FTZ R144, R187, R179, R144 ;  /* 0x000000b3bb907223 */ /* 0x000fc60000010090 */
[----:B------:R-:W-:-:S04]  /*5e20*/  F2FP.BF16.F32.PACK_AB R176, RZ, R176 ;  /* 0x000000b0ffb0723e */ /* 0x000fc800000010ff */
[----:B------:R-:W-:-:S07]  /*5e30*/  PRMT R174, R176, 0x7610, R174 ;  /* 0x00007610b0ae7816 */ /* 0x000fce00000000ae */
.L_x_4578:
        /* <DEDUP_REMOVED lines=8> */
.L_x_4579:
[----:B------:R-:W-:Y:S05]  /*5ec0*/  @!P3 BRA `(.L_x_4580) ;  /* 0x000000000018b947 */ /* 0x000fea0003800000 */
[----:B------:R-:W-:Y:S01]  /*5ed0*/  FMUL.FTZ R179, R182, UR16 ;  /* 0x00000010b6b37c20 */ /* 0x000fe20008410000 */
[----:B-----5:R-:W-:-:S03]  /*5ee0*/  SHF.L.U32 R187, R171, 0x10, RZ ;  /* 0x00000010abbb7819 */ /* 0x020fc600000006ff */
[-C--:B------:R-:W-:Y:S02]  /*5ef0*/  FMUL.FTZ R176, R70, R179.reuse ;  /* 0x000000b346b07220 */ /* 0x080fe40000410000 */
[----:B------:R-:W-:-:S03]  /*5f00*/  FFMA.FTZ R146, R187, R179, R146 ;  /* 0x000000b3bb927223 */ /* 0x000fc60000010092 */
[----:B------:R-:W-:-:S04]  /*5f10*/  F2FP.BF16.F32.PACK_AB R176, RZ, R176 ;  /* 0x000000b0ffb0723e */ /* 0x000fc800000010ff */
[----:B------:R-:W-:-:S07]  /*5f20*/  PRMT R175, R176, 0x7610, R175 ;  /* 0x00007610b0af7816 */ /* 0x000fce00000000af */
.L_x_4580:
[----:B------:R-:W-:Y:S02]  /*5f30*/  MOV R176, R183 ;  /* 0x000000b700b07202 */ /* 0x000fe40000000f00 */
[----:B------:R-:W-:Y:S02]  /*5f40*/  MOV R180, R185 ;  /* 0x000000b900b47202 */ /* 0x000fe40000000f00 */
        /* <DEDUP_REMOVED lines=11> */
.L_x_4573:
        /* <DEDUP_REMOVED lines=12> */
.L_x_4581:
        /* <DEDUP_REMOVED lines=13> */
.L_x_4582:
        /* <DEDUP_REMOVED lines=12> */
.L_x_4583:
        /* <DEDUP_REMOVED lines=13> */
.L_x_4584:
        /* <DEDUP_REMOVED lines=12> */
.L_x_4585:
        /* <DEDUP_REMOVED lines=13> */
.L_x_4586:
        /* <DEDUP_REMOVED lines=12> */
.L_x_4587:
[----:B------:R-:W-:Y:S05]  /*6570*/  @!P3 BRA `(.L_x_4565) ;  /* 0x000000000030b947 */ /* 0x000fea0003800000 */
[----:B------:R-:W-:Y:S01]  /*6580*/  FFMA.FTZ R188, R226, R189, R188 ;  /* 0x000000bde2bc7223 */ /* 0x000fe200000100bc */
[----:B------:R-:W-:-:S03]  /*6590*/  ISETP.GT.AND P0, PT, R227, RZ, PT ;  /* 0x000000ffe300720c */ /* 0x000fc60003f04270 */
[----:B0-----:R-:W-:-:S04]  /*65a0*/  FADD.FTZ R185, R225, -R188 ;  /* 0x800000bce1b97221 */ /* 0x001fc80000010000 */
        /* <DEDUP_REMOVED lines=9> */
.L_x_4565:
        /* <DEDUP_REMOVED lines=13> */
.L_x_4485:
        /* <DEDUP_REMOVED lines=29> */
.L_x_4589:
        /* <DEDUP_REMOVED lines=10> */
.L_x_10741:


//--------------------- .text._ZN10layer_norm13ln_bwd_kernelINS_13Kernel_traitsIf13__nv_bfloat16fS2_fjLj6144ELj1ELj1ELj8ELj16ENS_18Kernel_traits_baseILj6144EfS2_fS2_fjLj256EEEEELb1ELb0ELb0ELb0EEEvNS_9BwdParamsE --------------------------
	.section	.text._ZN10layer_norm13ln_bwd_kernelINS_13Kernel_traitsIf13__nv_bfloat16fS2_fjLj6144ELj1ELj1ELj8ELj16ENS_18Kernel_traits_baseILj6144EfS2_fS2_fjLj256EEEEELb1ELb0ELb0ELb0EEEvNS_9BwdParamsE,"ax",@progbits
	.align	128
        .global         _ZN10layer_norm13ln_bwd_kernelINS_13Kernel_traitsIf13__nv_bfloat16fS2_fjLj6144ELj1ELj1ELj8ELj16ENS_18Kernel_traits_baseILj6144EfS2_fS2_fjLj256EEEEELb1ELb0ELb0ELb0EEEvNS_9BwdParamsE
        .type           _ZN10layer_norm13ln_bwd_kernelINS_13Kernel_traitsIf13__nv_bfloat16fS2_fjLj6144ELj1ELj1ELj8ELj16ENS_18Kernel_traits_baseILj6144EfS2_fS2_fjLj256EEEEELb1ELb0ELb0ELb0EEEvNS_9BwdParamsE,@function
        .size           _ZN10layer_norm13ln_bwd_kernelINS_13Kernel_traitsIf13__nv_bfloat16fS2_fjLj6144ELj1ELj1ELj8ELj16ENS_18Kernel_traits_baseILj6144EfS2_fS2_fjLj256EEEEELb1ELb0ELb0ELb0EEEvNS_9BwdParamsE,(.L_x_10742 - _ZN10layer_norm13ln_bwd_kernelINS_13Kernel_traitsIf13__nv_bfloat16fS2_fjLj6144ELj1ELj1ELj8ELj16ENS_18Kernel_traits_baseILj6144EfS2_fS2_fjLj256EEEEELb1ELb0ELb0ELb0EEEvNS_9BwdParamsE)
        .other          _ZN10layer_norm13ln_bwd_kernelINS_13Kernel_traitsIf13__nv_bfloat16fS2_fjLj6144ELj1ELj1ELj8ELj16ENS_18Kernel_traits_baseILj6144EfS2_fS2_fjLj256EEEEELb1ELb0ELb0ELb0EEEvNS_9BwdParamsE,@"STO_CUDA_ENTRY STV_DEFAULT"
_ZN10layer_norm13ln_bwd_kernelINS_13Kernel_traitsIf13__nv_bfloat16fS2_fjLj6144ELj1ELj1ELj8ELj16ENS_18Kernel_traits_baseILj6144EfS2_fS2_fjLj256EEEEELb1ELb0ELb0ELb0EEEvNS_9BwdParamsE:
.text._ZN10layer_norm13ln_bwd_kernelINS_13Kernel_traitsIf13__nv_bfloat16fS2_fjLj6144ELj1ELj1ELj8ELj16ENS_18Kernel_traits_baseILj6144EfS2_fS2_fjLj256EEEEELb1ELb0ELb0ELb0EEEvNS_9BwdParamsE:
        /* <DEDUP_REMOVED lines=89> */
.L_x_4622:
        /* <DEDUP_REMOVED lines=36> */
[----:B------:R-:W1:Y:S02]  /*07d0*/  @P1 LDC.64 R122, c[0x0][0x438] ;  /* 0x00010e00ff7a1b82 */ /* 0x000e640000000a00 */
[----:B-1----:R-:W-:-:S05]  /*07e0*/  @P1 IMAD.WIDE.U32 R122, R132, 0x20, R122 ;  /* 0x00000020847a1825 */ /* 0x002fca00078e007a */
[----:B------:R-:W5:Y:S04]  /*07f0*/  @P1 LDG.E.128 R24, desc[UR8][R122.64] ;  /* 0x000000087a181981 */ /* 0x000f68000c1e1d00 */
[----:B------:R1:W5:Y:S01]  /*0800*/  @P1 LDG.E.128 R20, desc[UR8][R122.64+0x10] ;  /* 0x000010087a141981 */ /* 0x000362000c1e1d00 */
[C-C-:B---3--:R-:W-:Y:S01]  /*0810*/  FADD.FTZ R3, -R120.reuse, R108.reuse ;  /* 0x0000006c78037221 */ /* 0x148fe20000010100 */
[----:B------:R-:W-:Y:S01]  /*0820*/  FADD.FTZ R121, -R120, R109 ;  /* 0x0000006d78797221 */ /* 0x000fe20000010100 */
[C---:B------:R-:W-:Y:S02]  /*0830*/  PRMT R108, R112.reuse, 0x7632, R108 ;  /* 0x00007632706c7816 */ /* 0x040fe4000000006c */
[----:B------:R-:W-:Y:S01]  /*0840*/  SHF.L.U32 R109, R112, 0x10, RZ ;  /* 0x00000010706d7819 */ /* 0x000fe200000006ff */
[----:B0----5:R-:W-:Y:S01]  /*0850*/  FMUL.FTZ R152, R150, R121 ;  /* 0x0000007996987220 */ /* 0x021fe20000410000 */
[----:B------:R-:W-:Y:S01]  /*0860*/  SHF.L.U32 R108, R108, 0x10, RZ ;  /* 0x000000106c6c7819 */ /* 0x000fe200000006ff */
[----:B------:R-:W-:-:S02]  /*0870*/  FMUL.FTZ R3, R150, R3 ;  /* 0x0000000396037220 */ /* 0x000fc40000410000 */
[-C--:B------:R-:W-:Y:S01]  /*0880*/  FMUL.FTZ R156, R96, R109.reuse ;  /* 0x0000006d609c7220 */ /* 0x080fe20000410000 */
[C-C-:B------:R-:W-:Y:S01]  /*0890*/  FADD.FTZ R149, -R120.reuse, R110.reuse ;  /* 0x0000006e78957221 */ /* 0x140fe20000010100 */
[----:B------:R-:W-:Y:S01]  /*08a0*/  FADD.FTZ R111, -R120, R111 ;  /* 0x0000006f786f7221 */ /* 0x000fe20000010100 */
[----:B------:R-:W-:Y:S01]  /*08b0*/  PRMT R110, R113, 0x7632, R110 ;  /* 0x00007632716e7816 */ /* 0x000fe2000000006e */
[-C--:B------:R-:W-:Y:S01]  /*08c0*/  FFMA.FTZ R73, R152, R108.reuse, R73 ;  /* 0x0000006c98497223 */ /* 0x080fe20000010049 */
[----:B------:R-:W-:Y:S01]  /*08d0*/  FADD.FTZ R49, R49, R108 ;  /* 0x0000006c31317221 */ /* 0x000fe20000010000 */
[----:B------:R-:W-:Y:S01]  /*08e0*/  FMUL.FTZ R155, R97, R108 ;  /* 0x0000006c619b7220 */ /* 0x000fe20000410000 */
        /* <DEDUP_REMOVED lines=11> */
[----:B------:R-:W-:Y:S01]  /*09a0*/  PRMT R112, R114, 0x7632, R112 ;  /* 0x0000763272707816 */ /* 0x000fe20000000070 */
[-C--:B------:R-:W-:Y:S01]  /*09b0*/  FFMA.FTZ R75, R154, R110.reuse, R75 ;  /* 0x0000006e9a4b7223 */ /* 0x080fe2000001004b */
[----:B-1----:R-:W-:Y:S01]  /*09c0*/  SHF.L.U32 R123, R114, 0x10, RZ ;  /* 0x00000010727b7819 */ /* 0x002fe200000006ff */
[----:B------:R-:W-:Y:S01]  /*09d0*/  FADD.FTZ R51, R51, R110 ;  /* 0x0000006e33337221 */ /* 0x000fe20000010000 */
[----:B------:R-:W-:Y:S01]  /*09e0*/  FMUL.FTZ R157, R99, R110 ;  /* 0x0000006e639d7220 */ /* 0x000fe20000410000 */
        /* <DEDUP_REMOVED lines=36> */
[----:B------:R-:W-:Y:S01]  /*0c30*/  IADD3 R121, PT, PT, R132, 0x100, RZ ;  /* 0x0000010084797810 */ /* 0x000fe20007ffe0ff */
[----:B------:R-:W-:Y:S01]  /*0c40*/  FADD.FTZ R123, R110, R161 ;  /* 0x000000a16e7b7221 */ /* 0x000fe20000010000 */
[----:B------:R-:W-:-:S07]  /*0c50*/  FFMA.FTZ R122, R166, R161, R108 ;  /* 0x000000a1a67a7223 */ /* 0x000fce000001006c */
.L_x_4592:
[----:B----4-:R-:W-:Y:S05]  /*0c60*/  BSYNC.RECONVERGENT B0 ;  /* 0x0000000000007941 */ /* 0x010fea0003800200 */
.L_x_4591:
        /* <DEDUP_REMOVED lines=14> */
[----:B------:R-:W1:Y:S02]  /*0d50*/  @P1 LDC.64 R168, c[0x0][0x438] ;  /* 0x00010e00ffa81b82 */ /* 0x000e640000000a00 */
[----:B-1----:R-:W-:-:S05]  /*0d60*/  @P1 IMAD.WIDE.U32 R168, R121, 0x20, R168 ;  /* 0x0000002079a81825 */ /* 0x002fca00078e00a8 */
[----:B------:R-:W5:Y:S04]  /*0d70*/  @P1 LDG.E.128 R16, desc[UR8][R168.64] ;  /* 0x00000008a8101981 */ /* 0x000f68000c1e1d00 */
[----:B------:R1:W5:Y:S01]  /*0d80*/  @P1 LDG.E.128 R12, desc[UR8][R168.64+0x10] ;  /* 0x00001008a80c1981 */ /* 0x000362000c1e1d00 */
[----:B------:R-:W-:Y:S01]  /*0d90*/  IADD3 R121, PT, PT, R121, 0x100, RZ ;  /* 0x0000010079797810 */ /* 0x000fe20007ffe0ff */
[C---:B---3--:R-:W-:Y:S01]  /*0da0*/  FADD.FTZ R163, -R120.reuse, R108 ;  /* 0x0000006c78a37221 */ /* 0x048fe20000010100 */
[C---:B------:R-:W-:Y:S01]  /*0db0*/  FADD.FTZ R165, -R120.reuse, R109 ;  /* 0x0000006d78a57221 */ /* 0x040fe20000010100 */
[C---:B------:R-:W-:Y:S01]  /*0dc0*/  FADD.FTZ R167, -R120.reuse, R110 ;  /* 0x0000006e78a77221 */ /* 0x040fe20000010100 */
[----:B0-----:R-:W-:Y:S01]  /*0dd0*/  FADD.FTZ R171, -R120, R111 ;  /* 0x0000006f78ab7221 */ /* 0x001fe20000010100 */
[----:B-----5:R-:W-:Y:S01]  /*0de0*/  FMUL.FTZ R163, R150, R163 ;  /* 0x000000a396a37220 */ /* 0x020fe20000410000 */
[----:B----4-:R-:W-:-:S02]  /*0df0*/  PRMT R108, R112, 0x7632, R108 ;  /* 0x00007632706c7816 */ /* 0x010fc4000000006c */
[----:B------:R-:W-:Y:S02]  /*0e00*/  SHF.L.U32 R109, R112, 0x10, RZ ;  /* 0x00000010706d7819 */ /* 0x000fe400000006ff */
[----:B------:R-:W-:-:S03]  /*0e10*/  SHF.L.U32 R110, R108, 0x10, RZ ;  /* 0x000000106c6e7819 */ /* 0x000fc600000006ff */
[----:B------:R-:W-:Y:S01]  /*0e20*/  FMUL.FTZ R172, R88, R109 ;  /* 0x0000006d58ac7220 */ /* 0x000fe20000410000 */
[C---:B------:R-:W-:Y:S01]  /*0e30*/  PRMT R111, R113.reuse, 0x7632, R111 ;  /* 0x00007632716f7816 */ /* 0x040fe2000000006f */
[----:B------:R-:W-:Y:S01]  /*0e40*/  FMUL.FTZ R170, R150, R171 ;  /* 0x000000ab96aa7220 */ /* 0x000fe20000410000 */
[----:B------:R-:W-:Y:S01]  /*0e50*/  SHF.L.U32 R113, R113, 0x10, RZ ;  /* 0x0000001071717819 */ /* 0x000fe200000006ff */
[----:B------:R-:W-:Y:S01]  /*0e60*/  FADD.FTZ R40, R40, R109 ;  /* 0x0000006d28287221 */ /* 0x000fe20000010000 */
[----:B------:R-:W-:Y:S01]  /*0e70*/  FFMA.FTZ R64, R163, R109, R64 ;  /* 0x0000006da3407223 */ /* 0x000fe20000010040 */
[----:B------:R-:W-:Y:S01]  /*0e80*/  FADD.FTZ R108, R123, R172 ;  /* 0x000000ac7b6c7221 */ /* 0x000fe20000010000 */
[----:B------:R-:W-:Y:S01]  /*0e90*/  FMUL.FTZ R171, R89, R110 ;  /* 0x0000006e59ab7220 */ /* 0x000fe20000410000 */
[----:B-1----:R-:W-:Y:S01]  /*0ea0*/  FMUL.FTZ R168, R150, R165 ;  /* 0x000000a596a87220 */ /* 0x002fe20000410000 */
[----:B------:R-:W-:Y:S01]  /*0eb0*/  FFMA.FTZ R109, R163, R172, R122 ;  /* 0x000000aca36d7223 */ /* 0x000fe2000001007a */
[----:B------:R-:W-:Y:S01]  /*0ec0*/  SHF.L.U32 R112, R111, 0x10, RZ ;  /* 0x000000106f707819 */ /* 0x000fe200000006ff */
[----:B------:R-:W-:Y:S01]  /*0ed0*/  FADD.FTZ R111, R108, R171 ;  /* 0x000000ab6c6f7221 */ /* 0x000fe20000010000 */
[----:B------:R-:W-:Y:S01]  /*0ee0*/  PRMT R173, R114, 0x7632, R173 ;  /* 0x0000763272ad7816 */ /* 0x000fe200000000ad */
[----:B------:R-:W-:Y:S01]  /*0ef0*/  FMUL.FTZ R165, R150, R167 ;  /* 0x000000a796a57220 */ /* 0x000fe20000410000 */
[----:B------:R-:W-:Y:S01]  /*0f00*/  FMUL.FTZ R174, R90, R113 ;  /* 0x000000715aae7220 */ /* 0x000fe20000410000 */
[----:B------:R-:W-:Y:S01]  /*0f10*/  FFMA.FTZ R108, R168, R171, R109 ;  /* 0x000000aba86c7223 */ /* 0x000fe2000001006d */
[----:B------:R-:W-:-:S02]  /*0f20*/  PRMT R177, R115, 0x7632, R177 ;  /* 0x0000763273b17816 */ /* 0x000fc400000000b1 */
[----:B------:R-:W-:Y:S01]  /*0f30*/  SHF.L.U32 R181, R115, 0x10, RZ ;  /* 0x0000001073b57819 */ /* 0x000fe200000006ff */
[----:B------:R-:W-:Y:S01]  /*0f40*/  FADD.FTZ R115, -R120, R116 ;  /* 0x0000007478737221 */ /* 0x000fe20000010100 */
[----:B------:R-:W-:Y:S01]  /*0f50*/  SHF.L.U32 R169, R114, 0x10, RZ ;  /* 0x0000001072a97819 */ /* 0x000fe200000006ff */
[----:B------:R-:W-:Y:S01]  /*0f60*/  FFMA.FTZ R65, R168, R110, R65 ;  /* 0x0000006ea8417223 */ /* 0x000fe20000010041 */
[----:B------:R-:W-:Y:S01]  /*0f70*/  SHF.L.U32 R114, R173, 0x10, RZ ;  /* 0x00000010ad727819 */ /* 0x000fe200000006ff */
[----:B------:R-:W-:Y:S01]  /*0f80*/  FADD.FTZ R41, R41, R110 ;  /* 0x0000006e29297221 */ /* 0x000fe20000010000 */
[----:B------:R-:W-:Y:S01]  /*0f90*/  FMUL.FTZ R173, R91, R112 ;  /* 0x000000705bad7220 */ /* 0x000fe20000410000 */
[----:B------:R-:W-:Y:S01]  /*0fa0*/  FADD.FTZ R110, R111, R174 ;  /* 0x000000ae6f6e7221 */ /* 0x000fe20000010000 */
[----:B------:R-:W-:Y:S01]  /*0fb0*/  FFMA.FTZ R109, R165, R174, R108 ;  /* 0x000000aea56d7223 */ /* 0x000fe2000001006c */
[----:B------:R-:W-:Y:S01]  /*0fc0*/  FMUL.FTZ R167, R150, R115 ;  /* 0x0000007396a77220 */ /* 0x000fe20000410000 */
[C---:B------:R-:W-:Y:S01]  /*0fd0*/  FADD.FTZ R175, -R120.reuse, R118 ;  /* 0x0000007678af7221 */ /* 0x040fe20000010100 */
[----:B------:R-:W-:Y:S01]  /*0fe0*/  FADD.FTZ R117, -R120, R117 ;  /* 0x0000007578757221 */ /* 0x000fe20000010100 */
[----:B------:R-:W-:Y:S01]  /*0ff0*/  FMUL.FTZ R176, R84, R169 ;  /* 0x000000a954b07220 */ /* 0x000fe20000410000 */
[----:B------:R-:W-:Y:S01]  /*1000*/  FADD.FTZ R111, R110, R173 ;  /* 0x000000ad6e6f7221 */ /* 0x000fe20000010000 */
[----:B------:R-:W-:Y:S01]  /*1010*/  FFMA.FTZ R108, R170, R173, R109 ;  /* 0x000000adaa6c7223 */ /* 0x000fe2000001006d */
[----:B------:R-:W-:Y:S01]  /*1020*/  FADD.FTZ R36, R36, R169 ;  /* 0x000000a924247221 */ /* 0x000fe20000010000 */
[----:B------:R-:W-:Y:S01]  /*1030*/  FFMA.FTZ R60, R167, R169, R60 ;  /* 0x000000a9a73c7223 */ /* 0x000fe2000001003c */
[C---:B------:R-:W-:Y:S01]  /*1040*/  FMUL.FTZ R169, R150.reuse, R175 ;  /* 0x000000af96a97220 */ /* 0x040fe20000410000 */
[----:B------:R-:W-:Y:S01]  /*1050*/  FMUL.FTZ R178, R150, R117 ;  /* 0x0000007596b27220 */ /* 0x000fe20000410000 */
[----:B------:R-:W-:Y:S01]  /*1060*/  FMUL.FTZ R175, R85, R114 ;  /* 0x0000007255af7220 */ /* 0x000fe20000410000 */
[----:B------:R-:W-:Y:S01]  /*1070*/  FADD.FTZ R110, R111, R176 ;  /* 0x000000b06f6e7221 */ /* 0x000fe20000010000 */
[----:B------:R-:W-:Y:S01]  /*1080*/  FFMA.FTZ R109, R167, R176, R108 ;  /* 0x000000b0a76d7223 */ /* 0x000fe2000001006c */
[----:B------:R-:W-:Y:S01]  /*1090*/  SHF.L.U32 R116, R177, 0x10, RZ ;  /* 0x00000010b1747819 */ /* 0x000fe200000006ff */
        /* <DEDUP_REMOVED lines=20> */
.L_x_4594:
[----:B------:R-:W-:Y:S05]  /*11e0*/  BSYNC.RECONVERGENT B0 ;  /* 0x0000000000007941 */ /* 0x000fea0003800200 */
.L_x_4593:
        /* <DEDUP_REMOVED lines=14> */
[----:B------:R-:W1:Y:S02]  /*12d0*/  @P1 LDC.64 R134, c[0x0][0x438] ;  /* 0x00010e00ff861b82 */ /* 0x000e640000000a00 */
[----:B-1----:R-:W-:-:S05]  /*12e0*/  @P1 IMAD.WIDE.U32 R134, R121, 0x20, R134 ;  /* 0x0000002079861825 */ /* 0x002fca00078e0086 */
[----:B------:R-:W5:Y:S04]  /*12f0*/  @P1 LDG.E.128 R8, desc[UR8][R134.64] ;  /* 0x0000000886081981 */ /* 0x000f68000c1e1d00 */
[----:B------:R1:W5:Y:S01]  /*1300*/  @P1 LDG.E.128 R4, desc[UR8][R134.64+0x10] ;  /* 0x0000100886041981 */ /* 0x000362000c1e1d00 */
[C---:B---3--:R-:W-:Y:S01]  /*1310*/  FADD.FTZ R133, -R120.reuse, R108 ;  /* 0x0000006c78857221 */ /* 0x048fe20000010100 */
[C---:B------:R-:W-:Y:S01]  /*1320*/  FADD.FTZ R121, -R120.reuse, R109 ;  /* 0x0000006d78797221 */ /* 0x040fe20000010100 */
[C---:B0-----:R-:W-:Y:S01]  /*1330*/  FADD.FTZ R137, -R120.reuse, R110 ;  /* 0x0000006e78897221 */ /* 0x041fe20000010100 */
[----:B----4-:R-:W-:Y:S01]  /*1340*/  FADD.FTZ R141, -R120, R112 ;  /* 0x00000070788d7221 */ /* 0x010fe20000010100 */
[C---:B------:R-:W-:Y:S02]  /*1350*/  PRMT R108, R116.reuse, 0x7632, R108 ;  /* 0x00007632746c7816 */ /* 0x040fe4000000006c */
[----:B------:R-:W-:Y:S01]  /*1360*/  SHF.L.U32 R109, R116, 0x10, RZ ;  /* 0x00000010746d7819 */ /* 0x000fe200000006ff */
[----:B-----5:R-:W-:Y:S01]  /*1370*/  FMUL.FTZ R133, R150, R133 ;  /* 0x0000008596857220 */ /* 0x020fe20000410000 */
[----:B------:R-:W-:Y:S01]  /*1380*/  SHF.L.U32 R110, R108, 0x10, RZ ;  /* 0x000000106c6e7819 */ /* 0x000fe200000006ff */
[----:B------:R-:W-:-:S02]  /*1390*/  FADD.FTZ R139, -R120, R111 ;  /* 0x0000006f788b7221 */ /* 0x000fc40000010100 */
[----:B------:R-:W-:Y:S01]  /*13a0*/  FMUL.FTZ R140, R80, R109 ;  /* 0x0000006d508c7220 */ /* 0x000fe20000410000 */
[C---:B-1----:R-:W-:Y:S01]  /*13b0*/  FMUL.FTZ R135, R150.reuse, R137 ;  /* 0x0000008996877220 */ /* 0x042fe20000410000 */
[C---:B------:R-:W-:Y:S01]  /*13c0*/  PRMT R111, R117.reuse, 0x7632, R111 ;  /* 0x00007632756f7816 */ /* 0x040fe2000000006f */
        /* <DEDUP_REMOVED lines=9> */
[----:B------:R-:W-:Y:S01]  /*1460*/  FADD.FTZ R143, -R120, R113 ;  /* 0x00000071788f7221 */ /* 0x000fe20000010100 */
[----:B------:R-:W-:Y:S01]  /*1470*/  FADD.FTZ R111, R108, R141 ;  /* 0x0000008d6c6f7221 */ /* 0x000fe20000010000 */
[----:B------:R-:W-:Y:S01]  /*1480*/  FMUL.FTZ R142, R82, R117 ;  /* 0x00000075528e7220 */ /* 0x000fe20000410000 */
[----:B------:R-:W-:Y:S01]  /*1490*/  FFMA.FTZ R108, R134, R141, R109 ;  /* 0x0000008d866c7223 */ /* 0x000fe2000001006d */
[----:B------:R-:W-:Y:S01]  /*14a0*/  FADD.FTZ R147, -R120, R115 ;  /* 0x0000007378937221 */ /* 0x000fe20000010100 */
[----:B------:R-:W-:Y:S01]  /*14b0*/  PRMT R113, R118, 0x7632, R113 ;  /* 0x0000763276717816 */ /* 0x000fe20000000071 */
[----:B------:R-:W-:Y:S01]  /*14c0*/  FMUL.FTZ R138, R150, R143 ;  /* 0x0000008f968a7220 */ /* 0x000fe20000410000 */
[----:B------:R-:W-:Y:S01]  /*14d0*/  SHF.L.U32 R115, R118, 0x10, RZ ;  /* 0x0000001076737819 */ /* 0x000fe200000006ff */
[----:B------:R-:W-:Y:S01]  /*14e0*/  FFMA.FTZ R57, R134, R110, R57 ;  /* 0x0000006e86397223 */ /* 0x000fe20000010039 */
[----:B------:R-:W-:Y:S01]  /*14f0*/  FADD.FTZ R33, R33, R110 ;  /* 0x0000006e21217221 */ /* 0x000fe20000010000 */
[----:B------:R-:W-:Y:S01]  /*1500*/  FMUL.FTZ R136, R150, R139 ;  /* 0x0000008b96887220 */ /* 0x000fe20000410000 */
        /* <DEDUP_REMOVED lines=36> */
.L_x_4596:
[----:B------:R-:W-:Y:S05]  /*1750*/  BSYNC.RECONVERGENT B0 ;  /* 0x0000000000007941 */ /* 0x000fea0003800200 */
.L_x_4595:
        /* <DEDUP_REMOVED lines=31> */
.L_x_4598:
[----:B------:R-:W-:Y:S05]  /*1950*/  BSYNC.RECONVERGENT B0 ;  /* 0x0000000000007941 */ /* 0x000fea0003800200 */
.L_x_4597:
        /* <DEDUP_REMOVED lines=108> */
.L_x_4603:
        /* <DEDUP_REMOVED lines=27> */
[----:B------:R-:W-:Y:S01]  /*21d0*/  FMUL.FTZ R103, R150, R103 ;  /* 0x0000006796677220 */ /* 0x000fe20000410000 */
        /* <DEDUP_REMOVED lines=33> */
.L_x_4604:
        /* <DEDUP_REMOVED lines=8> */
.L_x_4602:
[----:B------:R-:W-:Y:S05]  /*2470*/  BSYNC.RECONVERGENT B1 ;  /* 0x0000000000017941 */ /* 0x000fea0003800200 */
.L_x_4601:
        /* <DEDUP_REMOVED lines=67> */
.L_x_4607:
        /* <DEDUP_REMOVED lines=61> */
.L_x_4608:
        /* <DEDUP_REMOVED lines=8> */
.L_x_4606:
[----:B------:R-:W-:Y:S05]  /*2d00*/  BSYNC.RECONVERGENT B1 ;  /* 0x0000000000017941 */ /* 0x000fea0003800200 */
.L_x_4605:
        /* <DEDUP_REMOVED lines=66> */
.L_x_4610:
        /* <DEDUP_REMOVED lines=61> */
.L_x_4611:
        /* <DEDUP_REMOVED lines=8> */
.L_x_4600:
        /* <DEDUP_REMOVED lines=67> */
.L_x_4614:
        /* <DEDUP_REMOVED lines=61> */
.L_x_4615:
        /* <DEDUP_REMOVED lines=10> */
.L_x_4613:
[----:B------:R-:W-:Y:S05]  /*3e20*/  BSYNC.RECONVERGENT B1 ;  /* 0x0000000000017941 */ /* 0x000fea0003800200 */
.L_x_4612:
        /* <DEDUP_REMOVED lines=27> */
[-CC-:B------:R-:W-:Y:S01]  /*3fe0*/  FFMA.FTZ R103, R167, R113.reuse, R114.reuse ;  /* 0x00000071a7677223 */ /* 0x180fe20000010072 */
        /* <DEDUP_REMOVED lines=39> */
.L_x_4618:
        /* <DEDUP_REMOVED lines=61> */
.L_x_4619:
        /* <DEDUP_REMOVED lines=8> */
.L_x_4617:
[----:B------:R-:W-:Y:S05]  /*46b0*/  BSYNC.RECONVERGENT B1 ;  /* 0x0000000000017941 */ /* 0x000fea0003800200 */
.L_x_4616:
        /* <DEDUP_REMOVED lines=66> */
.L_x_4620:
        /* <DEDUP_REMOVED lines=61> */
.L_x_4621:
[----:B------:R-:W0:Y:S08]  /*4eb0*/  @P1 LDC.64 R112, c[0x0][0x478] ;  /* 0x00011e00ff701b82 */ /* 0x000e300000000a00 */
[----:B------:R-:W1:Y:S01]  /*4ec0*/  LDC.64 R114, c[0x0][0x468] ;  /* 0x00011a00ff727b82 */ /* 0x000e620000000a00 */
[----:B0-----:R-:W-:-:S05]  /*4ed0*/  @P1 IMAD.WIDE.U32 R112, R132, 0x20, R112 ;  /* 0x0000002084701825 */ /* 0x001fca00078e0070 */
[----:B------:R3:W-:Y:S01]  /*4ee0*/  @P1 STG.E.128 desc[UR8][R112.64], R100 ;  /* 0x0000006470001986 */ /* 0x0007e2000c101d08 */
[----:B-1----:R-:W-:-:S03]  /*4ef0*/  IMAD.WIDE.U32 R114, R132, 0x10, R114 ;  /* 0x0000001084727825 */ /* 0x002fc600078e0072 */
[----:B------:R3:W-:Y:S04]  /*4f00*/  @P1 STG.E.128 desc[UR8][R112.64+0x10], R104 ;  /* 0x0000106870001986 */ /* 0x0007e8000c101d08 */
[----:B------:R3:W-:Y:S02]  /*4f10*/  STG.E.128 desc[UR8][R114.64], R108 ;  /* 0x0000006c72007986 */ /* 0x0007e4000c101d08 */
.L_x_4609:
[----:B------:R-:W-:Y:S05]  /*4f20*/  BSYNC.RECONVERGENT B0 ;  /* 0x0000000000007941 */ /* 0x000fea0003800200 */
.L_x_4599:
[----:B0-234-:R-:W0:Y:S01]  /*4f30*/  LDC.64 R108, c[0x0][0x380] ;  /* 0x0000e000ff6c7b82 */ /* 0x01de220000000a00 */
[----:B------:R-:W-:Y:S01]  /*4f40*/  UPLOP3.LUT UP1, UPT, UPT, UPT, UP1, 0x40, 0x4 ;  /* 0x000000000004789c */ /* 0x000fe20003f2e810 */
[----:B0-----:R-:W-:-:S04]  /*4f50*/  IADD3 R131, PT, PT, R131, R108, RZ ;  /* 0x0000006c83837210 */ /* 0x001fc80007ffe0ff */
[----:B------:R-:W-:-:S13]  /*4f60*/  ISETP.GE.AND P1, PT, R131, R109, PT ;  /* 0x0000006d8300720c */ /* 0x000fda0003f26270 */
[----:B------:R-:W-:Y:S05]  /*4f70*/  @!P1 BRA `(.L_x_4622) ;  /* 0xffffffb400849947 */ /* 0x000fea000383ffff */
.L_x_4590:
        /* <DEDUP_REMOVED lines=31> */
.L_x_4623:
        /* <DEDUP_REMOVED lines=9> */
.L_x_10742:


//--------------------- .text._ZN10layer_norm13ln_bwd_kernelINS_13Kernel_traitsIf13__nv_bfloat16fS2_fjLj6144ELj1ELj1ELj8ELj16ENS_18Kernel_traits_baseILj6144EfS2_fS2_fjLj256EEEEELb1ELb0ELb0ELb1EEEvNS_9BwdParamsE --------------------------
	.section	.text._ZN10layer_norm13ln_bwd_kernelINS_13Kernel_traitsIf13__nv_bfloat16fS2_fjLj6144ELj1ELj1ELj8ELj16ENS_18Kernel_traits_baseILj6144EfS2_fS2_fjLj256EEEEELb1ELb0ELb0ELb1EEEvNS_9BwdParamsE,"ax",@progbits
	.align	128
        .global         _ZN10layer_norm13ln_bwd_kernelINS_13Kernel_traitsIf13__nv_bfloat16fS2_fjLj6144ELj1ELj1ELj8ELj16ENS_18Kernel_traits_baseILj6144EfS2_fS2_fjLj256EEEEELb1ELb0ELb0ELb1EEEvNS_9BwdParamsE
        .type           _ZN10layer_norm13ln_bwd_kernelINS_13Kernel_traitsIf13__nv_bfloat16fS2_fjLj6144ELj1ELj1ELj8ELj16ENS_18Kernel_traits_baseILj6144EfS2_fS2_fjLj256EEEEELb1ELb0ELb0ELb1EEEvNS_9BwdParamsE,@function
        .size           _ZN10layer_norm13ln_bwd_kernelINS_13Kernel_traitsIf13__nv_bfloat16fS2_fjLj6144ELj1ELj1ELj8ELj16ENS_18Kernel_traits_baseILj6144EfS2_fS2_fjLj256EEEEELb1ELb0ELb0ELb1EEEvNS_9BwdParamsE,(.L_x_10743 - _ZN10layer_norm13ln_bwd_kernelINS_13Kernel_traitsIf13__nv_bfloat16fS2_fjLj6144ELj1ELj1ELj8ELj16ENS_18Kernel_traits_baseILj6144EfS2_fS2_fjLj256EEEEELb1ELb0ELb0ELb1EEEvNS_9BwdParamsE)
        .other          _ZN10layer_norm13ln_bwd_kernelINS_13Kernel_traitsIf13__nv_bfloat16fS2_fjLj6144ELj1ELj1ELj8ELj16ENS_18Kernel_traits_baseILj6144EfS2_fS2_fjLj256EEEEELb1ELb0ELb0ELb1EEEvNS_9BwdParamsE,@"STO_CUDA_ENTRY STV_DEFAULT"
_ZN10layer_norm13ln_bwd_kernelINS_13Kernel_traitsIf13__nv_bfloat16fS2_fjLj6144ELj1ELj1ELj8ELj16ENS_18Kernel_traits_baseILj6144EfS2_fS2_fjLj256EEEEELb1ELb0ELb0ELb1EEEvNS_9BwdParamsE:
.text._ZN10layer_norm13ln_bwd_kernelINS_13Kernel_traitsIf13__nv_bfloat16fS2_fjLj6144ELj1ELj1ELj8ELj16ENS_18Kernel_traits_baseILj6144EfS2_fS2_fjLj256EEEEELb1ELb0ELb0ELb1EEEvNS_9BwdParamsE:
        /* <DEDUP_REMOVED lines=56> */
[----:B------:R-:W1:Y:S01]  /*0380*/  LDCU UR4, c[0x0][0x408] ;  /* 0x00008100ff0477ac */ /* 0x000e620008000800 */
[----:B------:R-:W2:Y:S03]  /*0390*/  LDC.64 R2, c[0x0][0x3e0] ;  /* 0x0000f800ff027b82 */ /* 0x000ea60000000a00 */
[----:B0-----:R-:W5:Y:S01]  /*03a0*/  LDG.E.128 R24, desc[UR6][R96.64] ;  /* 0x0000000660187981 */ /* 0x001f62000c1e1d00 */
[----:B------:R-:W-:Y:S01]  /*03b0*/  CS2R R108, SRZ ;  /* 0x00000000006c7805 */ /* 0x000fe2000001ff00 */
[----:B------:R-:W0:Y:S02]  /*03c0*/  LDCU UR9, c[0x0][0x388] ;  /* 0x00007100ff0977ac */ /* 0x000e240008000800 */
[----:B------:R-:W5:Y:S01]  /*03d0*/  LDG.E.128 R20, desc[UR6][R96.64+0x10] ;  /* 0x0000100660147981 */ /* 0x000f62000c1e1d00 */
[----:B------:R-:W-:Y:S01]  /*03e0*/  CS2R R110, SRZ ;  /* 0x00000000006e7805 */ /* 0x000fe2000001ff00 */
[----:B------:R-:W3:Y:S02]  /*03f0*/  LDCU.U8 UR8, c[0x0][0x410] ;  /* 0x00008200ff0877ac */ /* 0x000ee40008000000 */
[----:B------:R-:W5:Y:S01]  /*0400*/  LDG.E.128 R16, desc[UR6][R96.64+0x2000] ;  /* 0x0020000660107981 */ /* 0x000f62000c1e1d00 */
[----:B------:R-:W-:Y:S01]  /*0410*/  MOV R145, RZ ;  /* 0x000000ff00917202 */ /* 0x000fe20000000f00 */
[----:B------:R-:W4:Y:S02]  /*0420*/  LDCU UR12, c[0x0][0x400] ;  /* 0x00008000ff0c77ac */ /* 0x000f240008000800 */
[----:B------:R-:W5:Y:S01]  /*0430*/  LDG.E.128 R12, desc[UR6][R96.64+0x2010] ;  /* 0x00201006600c7981 */ /* 0x000f62000c1e1d00 */
[----:B------:R-:W0:Y:S03]  /*0440*/  LDCU.64 UR14, c[0x0][0x478] ;  /* 0x00008f00ff0e77ac */ /* 0x000e260008000a00 */
[----:B------:R-:W5:Y:S01]  /*0450*/  LDG.E.128 R8, desc[UR6][R96.64+0x4000] ;  /* 0x0040000660087981 */ /* 0x000f62000c1e1d00 */
[----:B------:R-:W0:Y:S03]  /*0460*/  LDCU.64 UR10, c[0x0][0x438] ;  /* 0x00008700ff0a77ac */ /* 0x000e260008000a00 */
[----:B------:R1:W5:Y:S01]  /*0470*/  LDG.E.128 R4, desc[UR6][R96.64+0x4010] ;  /* 0x0040100660047981 */ /* 0x000362000c1e1d00 */
[----:B--2---:R-:W-:-:S04]  /*0480*/  ISETP.NE.U32.AND P1, PT, R2, RZ, PT ;  /* 0x000000ff0200720c */ /* 0x004fc80003f25070 */
[----:B------:R-:W-:Y:S01]  /*0490*/  ISETP.NE.AND.EX P1, PT, R3, RZ, PT, P1 ;  /* 0x000000ff0300720c */ /* 0x000fe20003f25310 */
[----:B01-34-:R-:W-:-:S12]  /*04a0*/  HFMA2 R97, -RZ, RZ, 0, 0 ;  /* 0x00000000ff617431 */ /* 0x01bfd800000001ff */
.L_x_4639:
        /* <DEDUP_REMOVED lines=13> */
[C---:B------:R-:W-:Y:S01]  /*0580*/  IADD3 R147, PT, PT, R149.reuse, 0x100, RZ ;  /* 0x0000010095937810 */ /* 0x040fe20007ffe0ff */
[C---:B---3--:R-:W-:Y:S01]  /*0590*/  IMAD.WIDE.U32 R64, R149.reuse, 0x10, R94 ;  /* 0x0000001095407825 */ /* 0x048fe200078e005e */
        /* <DEDUP_REMOVED lines=33> */
[----:B------:R-:W-:Y:S01]  /*07b0*/  FADD.FTZ R75, -R0, R83 ;  /* 0x00000053004b7221 */ /* 0x000fe20000010100 */
        /* <DEDUP_REMOVED lines=16> */
[----:B-----5:R-:W-:Y:S01]  /*08c0*/  FMUL.FTZ R183, R24, R150 ;  /* 0x0000009618b77220 */ /* 0x020fe20000410000 */
[----:B------:R-:W-:Y:S01]  /*08d0*/  FMUL.FTZ R0, R148, R169 ;  /* 0x000000a994007220 */ /* 0x000fe20000410000 */
[C---:B------:R-:W-:Y:S01]  /*08e0*/  PRMT R192, R65.reuse, 0x7632, R192 ;  /* 0x0000763241c07816 */ /* 0x040fe200000000c0 */
[----:B------:R-:W5:Y:S01]  /*08f0*/  @P2 LDG.E.128 R36, desc[UR6][R60.64] ;  /* 0x000000063c242981 */ /* 0x000f62000c1e1d00 */
[----:B------:R-:W-:Y:S01]  /*0900*/  SHF.L.U32 R155, R65, 0x10, RZ ;  /* 0x00000010419b7819 */ /* 0x000fe200000006ff */
[----:B------:R-:W-:-:S02]  /*0910*/  FMUL.FTZ R186, R25, R194 ;  /* 0x000000c219ba7220 */ /* 0x000fc40000410000 */
[----:B------:R1:W5:Y:S01]  /*0920*/  @P2 LDG.E.128 R40, desc[UR6][R60.64+0x10] ;  /* 0x000010063c282981 */ /* 0x000362000c1e1d00 */
[----:B------:R-:W-:Y:S01]  /*0930*/  FMUL.FTZ R175, R148, R175 ;  /* 0x000000af94af7220 */ /* 0x000fe20000410000 */
[----:B--2---:R-:W-:Y:S01]  /*0940*/  @P2 IMAD.WIDE.U32 R62, R144, 0x20, R62 ;  /* 0x00000020903e2825 */ /* 0x004fe200078e003e */
[----:B------:R-:W-:-:S03]  /*0950*/  SHF.L.U32 R192, R192, 0x10, RZ ;  /* 0x00000010c0c07819 */ /* 0x000fc600000006ff */
[----:B------:R-:W-:Y:S01]  /*0960*/  FMUL.FTZ R174, R26, R155 ;  /* 0x0000009b1aae7220 */ /* 0x000fe20000410000 */
[----:B------:R-:W-:Y:S01]  /*0970*/  FMUL.FTZ R177, R148, R177 ;  /* 0x000000b194b17220 */ /* 0x000fe20000410000 */
[C---:B------:R-:W-:Y:S01]  /*0980*/  PRMT R158, R66.reuse, 0x7632, R158 ;  /* 0x00007632429e7816 */ /* 0x040fe2000000009e */
[----:B------:R-:W5:Y:S01]  /*0990*/  @P2 LDG.E.128 R44, desc[UR6][R62.64] ;  /* 0x000000063e2c2981 */ /* 0x000f62000c1e1d00 */
[----:B------:R-:W-:Y:S01]  /*09a0*/  SHF.L.U32 R151, R66, 0x10, RZ ;  /* 0x0000001042977819 */ /* 0x000fe200000006ff */
[----:B------:R-:W-:Y:S01]  /*09b0*/  FMUL.FTZ R184, R148, R187 ;  /* 0x000000bb94b87220 */ /* 0x000fe20000410000 */
[----:B-1----:R-:W-:Y:S01]  /*09c0*/  FADD.FTZ R61, RZ, R183 ;  /* 0x000000b7ff3d7221 */ /* 0x002fe20000010000 */
[----:B------:R-:W-:Y:S01]  /*09d0*/  FFMA.FTZ R60, R0, R183, RZ ;  /* 0x000000b7003c7223 */ /* 0x000fe200000100ff */
[----:B------:R1:W5:Y:S01]  /*09e0*/  @P2 LDG.E.128 R48, desc[UR6][R62.64+0x10] ;  /* 0x000010063e302981 */ /* 0x000362000c1e1d00 */
[----:B------:R-:W-:Y:S01]  /*09f0*/  FMUL.FTZ R170, R148, R171 ;  /* 0x000000ab94aa7220 */ /* 0x000fe20000410000 */
[----:B------:R-:W-:Y:S01]  /*0a00*/  FADD.FTZ R61, R186, R61 ;  /* 0x0000003dba3d7221 */ /* 0x000fe20000010000 */
[----:B------:R-:W-:Y:S01]  /*0a10*/  FFMA.FTZ R60, R175, R186, R60 ;  /* 0x000000baaf3c7223 */ /* 0x000fe2000001003c */
[----:B------:R-:W-:Y:S01]  /*0a20*/  FMUL.FTZ R187, R27, R192 ;  /* 0x000000c01bbb7220 */ /* 0x000fe20000410000 */
[----:B------:R-:W-:Y:S01]  /*0a30*/  SHF.L.U32 R74, R158, 0x10, RZ ;  /* 0x000000109e4a7819 */ /* 0x000fe200000006ff */
[----:B------:R-:W-:Y:S01]  /*0a40*/  FMUL.FTZ R176, R20, R151 ;  /* 0x0000009714b07220 */ /* 0x000fe20000410000 */
[----:B------:R-:W-:Y:S01]  /*0a50*/  FMUL.FTZ R180, R148, R173 ;  /* 0x000000ad94b47220 */ /* 0x000fe20000410000 */
[----:B------:R-:W-:Y:S01]  /*0a60*/  PRMT R182, R67, 0x7632, R182 ;  /* 0x0000763243b67816 */ /* 0x000fe200000000b6 */
[----:B------:R-:W2:Y:S01]  /*0a70*/  @P1 LDC.64 R64, c[0x0][0x3e0] ;  /* 0x0000f800ff401b82 */ /* 0x000ea20000000a00 */
[----:B-1----:R-:W-:Y:S01]  /*0a80*/  FADD.FTZ R62, R174, R61 ;  /* 0x0000003dae3e7221 */ /* 0x002fe20000010000 */
[----:B------:R-:W-:-:S03]  /*0a90*/  FFMA.FTZ R61, R177, R174, R60 ;  /* 0x000000aeb13d7223 */ /* 0x000fc6000001003c */
        /* <DEDUP_REMOVED lines=15> */
[----:B------:R-:W-:Y:S01]  /*0b90*/  PRMT R162, R77, 0x7632, R162 ;  /* 0x000076324da27816 */ /* 0x000fe200000000a2 */
[----:B------:R-:W-:Y:S01]  /*0ba0*/  FADD.FTZ R60, R178, R63 ;  /* 0x0000003fb23c7221 */ /* 0x000fe20000010000 */
[----:B------:R-:W-:Y:S01]  /*0bb0*/  FFMA.FTZ R61, R184, R178, R61 ;  /* 0x000000b2b83d7223 */ /* 0x000fe2000001003d */
[----:B------:R-:W-:Y:S01]  /*0bc0*/  FMUL.FTZ R158, R148, R197 ;  /* 0x000000c5949e7220 */ /* 0x000fe20000410000 */
[----:B------:R-:W-:Y:S01]  /*0bd0*/  SHF.L.U32 R195, R195, 0x10, RZ ;  /* 0x00000010c3c37819 */ /* 0x000fe200000006ff */
[----:B------:R-:W-:Y:S01]  /*0be0*/  FADD.FTZ R63, R191, R60 ;  /* 0x0000003cbf3f7221 */ /* 0x000fe20000010000 */
[----:B------:R-:W-:Y:S01]  /*0bf0*/  SHF.L.U32 R197, R162, 0x10, RZ ;  /* 0x00000010a2c57819 */ /* 0x000fe200000006ff */
[----:B------:R-:W-:Y:S01]  /*0c00*/  FMUL.FTZ R162, R16, R157 ;  /* 0x0000009d10a27220 */ /* 0x000fe20000410000 */
[----:B------:R-:W-:Y:S01]  /*0c10*/  FMUL.FTZ R169, R148, R193 ;  /* 0x000000c194a97220 */ /* 0x000fe20000410000 */
        /* <DEDUP_REMOVED lines=11> */
[----:B------:R-:W-:Y:S01]  /*0cd0*/  SHF.L.U32 R161, R78, 0x10, RZ ;  /* 0x000000104ea17819 */ /* 0x000fe200000006ff */
[----:B--2---:R-:W-:-:S04]  /*0ce0*/  @P1 IMAD.WIDE R64, R146, 0x2, R64 ;  /* 0x0000000292401825 */ /* 0x004fc800078e0240 */
[----:B------:R-:W-:Y:S01]  /*0cf0*/  FMUL.FTZ R181, R19, R197 ;  /* 0x000000c513b57220 */ /* 0x000fe20000410000 */
[----:B------:R-:W-:Y:S01]  /*0d00*/  FADD.FTZ R62, R164, R63 ;  /* 0x0000003fa43e7221 */ /* 0x000fe20000010000 */
[----:B------:R-:W-:Y:S01]  /*0d10*/  FMUL.FTZ R160, R148, R201 ;  /* 0x000000c994a07220 */ /* 0x000fe20000410000 */
[----:B------:R-:W-:Y:S01]  /*0d20*/  FFMA.FTZ R61, R171, R164, R60 ;  /* 0x000000a4ab3d7223 */ /* 0x000fe2000001003c */
[----:B------:R-:W-:Y:S01]  /*0d30*/  SHF.L.U32 R198, R198, 0x10, RZ ;  /* 0x00000010c6c67819 */ /* 0x000fe200000006ff */
[----:B------:R-:W-:Y:S01]  /*0d40*/  FMUL.FTZ R166, R12, R161 ;  /* 0x000000a10ca67220 */ /* 0x000fe20000410000 */
[----:B------:R-:W-:Y:S01]  /*0d50*/  FADD.FTZ R63, R181, R62 ;  /* 0x0000003eb53f7221 */ /* 0x000fe20000010000 */
[----:B------:R1:W2:Y:S01]  /*0d60*/  @P1 LDG.E.U16 R156, desc[UR6][R64.64] ;  /* 0x00000006409c1981 */ /* 0x0002a2000c1e1500 */
[----:B------:R-:W-:Y:S01]  /*0d70*/  FMUL.FTZ R179, R148, R179 ;  /* 0x000000b394b37220 */ /* 0x000fe20000410000 */
        /* <DEDUP_REMOVED lines=34> */
[----:B------:R-:W-:Y:S01]  /*0fa0*/  FMUL.FTZ R88, R148, R89 ;  /* 0x0000005994587220 */ /* 0x000fe20000410000 */
        /* <DEDUP_REMOVED lines=24> */
[----:B------:R-:W3:Y:S02]  /*1130*/  @P2 LDC.64 R66, c[0x0][0x438] ;  /* 0x00010e00ff422b82 */ /* 0x000ee40000000a00 */
[----:B------:R-:W-:Y:S01]  /*1140*/  FADD.FTZ R62, R62, R95 ;  /* 0x0000005f3e3e7221 */ /* 0x000fe20000010000 */
[----:B------:R-:W-:-:S04]  /*1150*/  FFMA.FTZ R61, R94, R95, R61 ;  /* 0x0000005f5e3d7223 */ /* 0x000fc8000001003d */
[----:B------:R-:W4:Y:S04]  /*1160*/  SHFL.DOWN PT, R63, R62, 0x10, 0x1f ;  /* 0x0a001f003e3f7f89 */ /* 0x000f2800000e0000 */
[----:B------:R-:W0:Y:S01]  /*1170*/  SHFL.DOWN PT, R60, R61, 0x10, 0x1f ;  /* 0x0a001f003d3c7f89 */ /* 0x000e2200000e0000 */
[----:B----4-:R-:W-:Y:S01]  /*1180*/  FADD.FTZ R63, R62, R63 ;  /* 0x0000003f3e3f7221 */ /* 0x010fe20000010000 */
[----:B0-----:R-:W-:-:S04]  /*1190*/  FADD.FTZ R60, R61, R60 ;  /* 0x0000003c3d3c7221 */ /* 0x001fc80000010000 */
[----:B-1----:R-:W0:Y:S04]  /*11a0*/  SHFL.DOWN PT, R64, R63, 0x8, 0x1f ;  /* 0x09001f003f407f89 */ /* 0x002e2800000e0000 */
[----:B------:R-:W1:Y:S01]  /*11b0*/  SHFL.DOWN PT, R65, R60, 0x8, 0x1f ;  /* 0x09001f003c417f89 */ /* 0x000e6200000e0000 */
[----:B---3--:R-:W-:-:S05]  /*11c0*/  @P2 IMAD.WIDE.U32 R66, R149, 0x20, R66 ;  /* 0x0000002095422825 */ /* 0x008fca00078e0042 */
[----:B------:R-:W5:Y:S04]  /*11d0*/  @P2 LDG.E.128 R28, desc[UR6][R66.64] ;  /* 0x00000006421c2981 */ /* 0x000f68000c1e1d00 */
[----:B------:R3:W5:Y:S01]  /*11e0*/  @P2 LDG.E.128 R32, desc[UR6][R66.64+0x10] ;  /* 0x0000100642202981 */ /* 0x000762000c1e1d00 */
[----:B0-----:R-:W-:Y:S01]  /*11f0*/  FADD.FTZ R64, R63, R64 ;  /* 0x000000403f407221 */ /* 0x001fe20000010000 */
[----:B-1----:R-:W-:-:S04]  /*1200*/  FADD.FTZ R65, R60, R65 ;  /* 0x000000413c417221 */ /* 0x002fc80000010000 */
[----:B---3--:R-:W0:Y:S04]  /*1210*/  SHFL.DOWN PT, R67, R64, 0x4, 0x1f ;  /* 0x08801f0040437f89 */ /* 0x008e2800000e0000 */
[----:B------:R-:W1:Y:S01]  /*1220*/  SHFL.DOWN PT, R66, R65, 0x4, 0x1f ;  /* 0x08801f0041427f89 */ /* 0x000e6200000e0000 */
[----:B------:R-:W3:Y:S01]  /*1230*/  S2R R69, SR_CgaCtaId ;  /* 0x0000000000457919 */ /* 0x000ee20000008800 */
[----:B0-----:R-:W-:Y:S01]  /*1240*/  FADD.FTZ R67, R64, R67 ;  /* 0x0000004340437221 */ /* 0x001fe20000010000 */
[----:B-1----:R-:W-:-:S04]  /*1250*/  FADD.FTZ R66, R65, R66 ;  /* 0x0000004241427221 */ /* 0x002fc80000010000 */
[----:B------:R-:W0:Y:S04]  /*1260*/  SHFL.DOWN PT, R62, R67, 0x2, 0x1f ;  /* 0x08401f00433e7f89 */ /* 0x000e2800000e0000 */
[----:B------:R-:W1:Y:S01]  /*1270*/  SHFL.DOWN PT, R61, R66, 0x2, 0x1f ;  /* 0x08401f00423d7f89 */ /* 0x000e6200000e0000 */
[----:B------:R-:W-:Y:S02]  /*1280*/  LOP3.LUT P4, RZ, R96, 0x1f, RZ, 0xc0, !PT ;  /* 0x0000001f60ff7812 */ /* 0x000fe4000788c0ff */
[----:B------:R-:W-:Y:S02]  /*1290*/  PLOP3.LUT P0, PT, PT, PT, PT, 0x80, 0x8 ;  /* 0x000000000008781c */ /* 0x000fe40003f0f070 */
[----:B------:R-:W-:Y:S01]  /*12a0*/  MOV R64, 0x400 ;  /* 0x0000040000407802 */ /* 0x000fe20000000f00 */
[----:B0-----:R-:W-:Y:S01]  /*12b0*/  FADD.FTZ R62, R67, R62 ;  /* 0x0000003e433e7221 */ /* 0x001fe20000010000 */
[----:B-1----:R-:W-:-:S04]  /*12c0*/  FADD.FTZ R61, R66, R61 ;  /* 0x0000003d423d7221 */ /* 0x002fc80000010000 */
[----:B------:R-:W0:Y:S04]  /*12d0*/  SHFL.DOWN PT, R63, R62, 0x1, 0x1f ;  /* 0x08201f003e3f7f89 */ /* 0x000e2800000e0000 */
[----:B------:R-:W1:Y:S01]  /*12e0*/  SHFL.DOWN PT, R60, R61, 0x1, 0x1f ;  /* 0x08201f003d3c7f89 */ /* 0x000e6200000e0000 */
[----:B------:R-:W-:Y:S02]  /*12f0*/  @!P4 PLOP3.LUT P0, PT, P3, PT, PT, 0x80, 0x8 ;  /* 0x000000000008c81c */ /* 0x000fe40001f0f070 */
[----:B---3--:R-:W-:Y:S02]  /*1300*/  LEA R64, R69, R64, 0x18 ;  /* 0x0000004045407211 */ /* 0x008fe400078ec0ff */
[----:B------:R-:W-:Y:S02]  /*1310*/  @!P4 SHF.R.U32.HI R66, RZ, 0x2, R96 ;  /* 0x00000002ff42c819 */ /* 0x000fe40000011660 */
[----:B------:R-:W-:-:S02]  /*1320*/  IADD3 R71, PT, PT, R64, 0x6040, RZ ;  /* 0x0000604040477810 */ /* 0x000fc40007ffe0ff */
[----:B------:R-:W-:Y:S02]  /*1330*/  @!P4 LOP3.LUT R66, R66, 0x38, RZ, 0xc0, !PT ;  /* 0x000000384242c812 */ /* 0x000fe400078ec0ff */
[----:B------:R-:W-:Y:S01]  /*1340*/  @!P4 MOV R65, R71 ;  /* 0x000000470041c202 */ /* 0x000fe20000000f00 */
[--C-:B------:R-:W-:Y:S02]  /*1350*/  IMAD.WIDE.U32 R78, R149, 0x8, R2.reuse ;  /* 0x00000008954e7825 */ /* 0x100fe400078e0002 */
[----:B------:R-:W-:Y:S02]  /*1360*/  @!P0 IADD3 R65, PT, PT, R64, 0x6000, RZ ;  /* 0x0000600040418810 */ /* 0x000fe40007ffe0ff */
[--C-:B------:R-:W-:Y:S02]  /*1370*/  IMAD.WIDE.U32 R76, R147, 0x8, R2.reuse ;  /* 0x00000008934c7825 */ /* 0x100fe400078e0002 */
[----:B------:R-:W-:Y:S01]  /*1380*/  @!P4 IADD3 R70, PT, PT, R66, R65, RZ ;  /* 0x000000414246c210 */ /* 0x000fe20007ffe0ff */
[----:B------:R-:W5:Y:S01]  /*1390*/  LDG.E.64 R78, desc[UR6][R78.64] ;  /* 0x000000064e4e7981 */ /* 0x000f62000c1e1b00 */
[----:B------:R-:W-:-:S04]  /*13a0*/  IMAD.WIDE.U32 R2, R144, 0x8, R2 ;  /* 0x0000000890027825 */ /* 0x000fc800078e0002 */
[----:B0-----:R-:W-:Y:S01]  /*13b0*/  FADD.FTZ R68, R62, R63 ;  /* 0x0000003f3e447221 */ /* 0x001fe20000010000 */
[----:B------:R-:W5:Y:S01]  /*13c0*/  LDG.E.64 R76, desc[UR6][R76.64] ;  /* 0x000000064c4c7981 */ /* 0x000f62000c1e1b00 */
[----:B-1----:R-:W-:-:S03]  /*13d0*/  FADD.FTZ R69, R61, R60 ;  /* 0x0000003c3d457221 */ /* 0x002fc60000010000 */
        /* <DEDUP_REMOVED lines=12> */
[----:B------:R-:W3:Y:S01]  /*14a0*/  LDS.128 R68, [R205] ;  /* 0x00000000cd447984 */ /* 0x000ee20000000c00 */
[----:B------:R-:W-:Y:S01]  /*14b0*/  FADD.FTZ R129, R74, R129 ;  /* 0x000000814a817221 */ /* 0x000fe20000010000 */
[----:B------:R-:W-:-:S02]  /*14c0*/  FFMA.FTZ R110, R185, R74, R110 ;  /* 0x0000004ab96e7223 */ /* 0x000fc4000001006e */
        /* <DEDUP_REMOVED lines=84> */
[C---:B------:R-:W-:Y:S01]  /*1a10*/  FFMA.FTZ R177, R148.reuse, R177, R30 ;  /* 0x000000b194b17223 */ /* 0x040fe2000001001e */
[----:B------:R-:W-:Y:S01]  /*1a20*/  FFMA.FTZ R61, R148, R61, R32 ;  /* 0x0000003d943d7223 */ /* 0x000fe20000010020 */
[-C--:B------:R-:W-:Y:S01]  /*1a30*/  FMUL.FTZ R175, R175, R66.reuse ;  /* 0x00000042afaf7220 */ /* 0x080fe20000410000 */
[----:B------:R-:W-:Y:S01]  /*1a40*/  FADD.FTZ R170, R187, -R170 ;  /* 0x800000aabbaa7221 */ /* 0x000fe20000010000 */
[----:B------:R-:W-:Y:S01]  /*1a50*/  FADD.FTZ R190, R190, -R185 ;  /* 0x800000b9bebe7221 */ /* 0x000fe20000010000 */
[----:B------:R-:W-:Y:S01]  /*1a60*/  FADD.FTZ R69, R178, -R63 ;  /* 0x8000003fb2457221 */ /* 0x000fe20000010000 */
[----:B------:R-:W-:Y:S01]  /*1a70*/  FADD.FTZ R188, R191, -R188 ;  /* 0x800000bcbfbc7221 */ /* 0x000fe20000010000 */
[----:B------:R-:W-:Y:S01]  /*1a80*/  FADD.FTZ R183, R183, -R0 ;  /* 0x80000000b7b77221 */ /* 0x000fe20000010000 */
[-C--:B------:R-:W-:Y:S01]  /*1a90*/  FMUL.FTZ R177, R177, R66.reuse ;  /* 0x00000042b1b17220 */ /* 0x080fe20000410000 */
[----:B------:R-:W-:Y:S01]  /*1aa0*/  FMUL.FTZ R61, R61, R66 ;  /* 0x000000423d3d7220 */ /* 0x000fe20000410000 */
[----:B------:R-:W-:Y:S01]  /*1ab0*/  FMUL.FTZ R175, R175, UR4 ;  /* 0x00000004afaf7c20 */ /* 0x000fe20008410000 */
[----:B------:R-:W-:Y:S01]  /*1ac0*/  LOP3.LUT P0, RZ, R78, 0xff00, RZ, 0xc0, !PT ;  /* 0x0000ff004eff7812 */ /* 0x000fe2000780c0ff */
[C---:B------:R-:W-:Y:S01]  /*1ad0*/  FFMA.FTZ R63, R148.reuse, R170, R31 ;  /* 0x000000aa943f7223 */ /* 0x040fe2000001001f */
[C---:B------:R-:W-:Y:S01]  /*1ae0*/  FFMA.FTZ R65, R148.reuse, R190, R33 ;  /* 0x000000be94417223 */ /* 0x040fe20000010021 */
[C---:B------:R-:W-:Y:S01]  /*1af0*/  FFMA.FTZ R69, R148.reuse, R69, R34 ;  /* 0x0000004594457223 */ /* 0x040fe20000010022 */
[C---:B------:R-:W-:Y:S01]  /*1b00*/  FFMA.FTZ R71, R148.reuse, R188, R35 ;  /* 0x000000bc94477223 */ /* 0x040fe20000010023 */
[----:B------:R-:W-:Y:S01]  /*1b10*/  FFMA.FTZ R183, R148, R183, R28 ;  /* 0x000000b794b77223 */ /* 0x000fe2000001001c */
[----:B------:R-:W-:Y:S01]  /*1b20*/  FMUL.FTZ R177, R177, UR4 ;  /* 0x00000004b1b17c20 */ /* 0x000fe20008410000 */
[----:B------:R-:W-:Y:S01]  /*1b30*/  FMUL.FTZ R60, R61, UR4 ;  /* 0x000000043d3c7c20 */ /* 0x000fe20008410000 */
[C---:B------:R-:W-:Y:S01]  /*1b40*/  LOP3.LUT P6, RZ, R78.reuse, 0xff0000, RZ, 0xc0, !PT ;  /* 0x00ff00004eff7812 */ /* 0x040fe200078cc0ff */
[-C--:B------:R-:W-:Y:S01]  /*1b50*/  FMUL.FTZ R63, R63, R66.reuse ;  /* 0x000000423f3f7220 */ /* 0x080fe20000410000 */
[----:B------:R-:W-:Y:S01]  /*1b60*/  LOP3.LUT P2, RZ, R79, 0xff, RZ, 0xc0, !PT ;  /* 0x000000ff4fff7812 */ /* 0x000fe2000784c0ff */
[-C--:B------:R-:W-:Y:S01]  /*1b70*/  FMUL.FTZ R69, R69, R66.reuse ;  /* 0x0000004245457220 */ /* 0x080fe20000410000 */
[----:B------:R-:W-:Y:S01]  /*1b80*/  FSEL R175, R175, RZ, P0 ;  /* 0x000000ffafaf7208 */ /* 0x000fe20000000000 */
[-C--:B------:R-:W-:Y:S01]  /*1b90*/  FMUL.FTZ R71, R71, R66.reuse ;  /* 0x0000004247477220 */ /* 0x080fe20000410000 */
[-C--:B------:R-:W-:Y:S01]  /*1ba0*/  FMUL.FTZ R65, R65, R66.reuse ;  /* 0x0000004241417220 */ /* 0x080fe20000410000 */
[----:B------:R-:W-:Y:S01]  /*1bb0*/  FMUL.FTZ R183, R183, R66 ;  /* 0x00000042b7b77220 */ /* 0x000fe20000410000 */
[----:B------:R-:W-:Y:S01]  /*1bc0*/  ISETP.GE.U32.AND P0, PT, R78, RZ, PT ;  /* 0x000000ff4e00720c */ /* 0x000fe20003f06070 */
[----:B------:R-:W-:Y:S01]  /*1bd0*/  FMUL.FTZ R69, R69, UR4 ;  /* 0x0000000445457c20 */ /* 0x000fe20008410000 */
[----:B------:R-:W-:Y:S01]  /*1be0*/  FSEL R61, R177, RZ, P6 ;  /* 0x000000ffb13d7208 */ /* 0x000fe20003000000 */
[----:B------:R-:W-:Y:S01]  /*1bf0*/  FMUL.FTZ R71, R71, UR4 ;  /* 0x0000000447477c20 */ /* 0x000fe20008410000 */
[----:B------:R-:W-:Y:S01]  /*1c00*/  FSEL R62, R60, RZ, P2 ;  /* 0x000000ff3c3e7208 */ /* 0x000fe20001000000 */
[----:B------:R-:W-:Y:S01]  /*1c10*/  FMUL.FTZ R65, R65, UR4 ;  /* 0x0000000441417c20 */ /* 0x000fe20008410000 */
[----:B------:R-:W-:Y:S01]  /*1c20*/  FMUL.FTZ R63, R63, UR4 ;  /* 0x000000043f3f7c20 */ /* 0x000fe20008410000 */
[----:B------:R-:W-:Y:S01]  /*1c30*/  FMUL.FTZ R183, R183, UR4 ;  /* 0x00000004b7b77c20 */ /* 0x000fe20008410000 */
[----:B------:R-:W-:-:S02]  /*1c40*/  LOP3.LUT P4, RZ, R78, 0xff000000, RZ, 0xc0, !PT ;  /* 0xff0000004eff7812 */ /* 0x000fc4000788c0ff */
[C---:B------:R-:W-:Y:S02]  /*1c50*/  LOP3.LUT P5, RZ, R79.reuse, 0xff00, RZ, 0xc0, !PT ;  /* 0x0000ff004fff7812 */ /* 0x040fe400078ac0ff */
[C---:B------:R-:W-:Y:S02]  /*1c60*/  LOP3.LUT P6, RZ, R79.reuse, 0xff0000, RZ, 0xc0, !PT ;  /* 0x00ff00004fff7812 */ /* 0x040fe400078cc0ff */
[----:B------:R-:W-:Y:S02]  /*1c70*/  LOP3.LUT P2, RZ, R78, 0xff, RZ, 0xc0, !PT ;  /* 0x000000ff4eff7812 */ /* 0x000fe4000784c0ff */
[----:B------:R-:W-:Y:S02]  /*1c80*/  ISETP.GE.U32.AND.EX P0, PT, R79, 0x1000000, PT, P0 ;  /* 0x010000004f00780c */ /* 0x000fe40003f06100 */
        /* <DEDUP_REMOVED lines=10> */
.L_x_4626:
        /* <DEDUP_REMOVED lines=23> */
[C---:B------:R-:W-:Y:S01]  /*1ea0*/  LOP3.LUT P6, RZ, R79.reuse, 0xff0000, RZ, 0xc0, !PT ;  /* 0x00ff00004fff7812 */ /* 0x040fe200078cc0ff */
        /* <DEDUP_REMOVED lines=37> */
.L_x_4627:
        /* <DEDUP_REMOVED lines=72> */
.L_x_4628:
        /* <DEDUP_REMOVED lines=9> */
[----:B0-----:R-:W-:Y:S01]  /*2610*/  FFMA.FTZ R61, R148, R158, R37 ;  /* 0x0000009e943d7223 */ /* 0x001fe20000010025 */
[-CC-:B------:R-:W-:Y:S01]  /*2620*/  FFMA.FTZ R160, R160, R67.reuse, R68.reuse ;  /* 0x00000043a0a07223 */ /* 0x180fe20000010044 */
[-CC-:B------:R-:W-:Y:S01]  /*2630*/  FFMA.FTZ R172, R172, R67.reuse, R68.reuse ;  /* 0x00000043acac7223 */ /* 0x180fe20000010044 */
[-CC-:B------:R-:W-:Y:S01]  /*2640*/  FFMA.FTZ R196, R196, R67.reuse, R68.reuse ;  /* 0x00000043c4c47223 */ /* 0x180fe20000010044 */
[----:B------:R-:W-:Y:S01]  /*2650*/  FFMA.FTZ R169, R169, R67, R68 ;  /* 0x00000043a9a97223 */ /* 0x000fe20000010044 */
[-C--:B------:R-:W-:Y:S01]  /*2660*/  FMUL.FTZ R179, R179, R66.reuse ;  /* 0x00000042b3b37220 */ /* 0x080fe20000410000 */
[C---:B------:R-:W-:Y:S01]  /*2670*/  FFMA.FTZ R171, R148.reuse, R171, R38 ;  /* 0x000000ab94ab7223 */ /* 0x040fe20000010026 */
[-C--:B------:R-:W-:Y:S01]  /*2680*/  FMUL.FTZ R61, R61, R66.reuse ;  /* 0x000000423d3d7220 */ /* 0x080fe20000410000 */
[----:B------:R-:W-:Y:S01]  /*2690*/  FFMA.FTZ R189, R148, R189, R42 ;  /* 0x000000bd94bd7223 */ /* 0x000fe2000001002a */
        /* <DEDUP_REMOVED lines=8> */
[----:B------:R-:W-:Y:S01]  /*2720*/  FMUL.FTZ R189, R189, R66 ;  /* 0x00000042bdbd7220 */ /* 0x000fe20000410000 */
[----:B------:R-:W-:Y:S01]  /*2730*/  LOP3.LUT P2, RZ, R76, 0xff00, RZ, 0xc0, !PT ;  /* 0x0000ff004cff7812 */ /* 0x000fe2000784c0ff */
[C---:B------:R-:W-:Y:S01]  /*2740*/  FFMA.FTZ R63, R148.reuse, R160, R39 ;  /* 0x000000a0943f7223 */ /* 0x040fe20000010027 */
[C---:B------:R-:W-:Y:S01]  /*2750*/  FFMA.FTZ R71, R148.reuse, R172, R41 ;  /* 0x000000ac94477223 */ /* 0x040fe20000010029 */
[C---:B------:R-:W-:Y:S01]  /*2760*/  FFMA.FTZ R73, R148.reuse, R196, R43 ;  /* 0x000000c494497223 */ /* 0x040fe2000001002b */
[----:B------:R-:W-:Y:S01]  /*2770*/  FFMA.FTZ R169, R148, R169, R36 ;  /* 0x000000a994a97223 */ /* 0x000fe20000010024 */
        /* <DEDUP_REMOVED lines=29> */
.L_x_4629:
        /* <DEDUP_REMOVED lines=24> */
[-C--:B------:R-:W-:Y:S01]  /*2ad0*/  FFMA.FTZ R94, R94, R67.reuse, R68 ;  /* 0x000000435e5e7223 */ /* 0x080fe20000010044 */
        /* <DEDUP_REMOVED lines=11> */
[----:B------:R-:W-:Y:S01]  /*2b90*/  FFMA.FTZ R59, R148, R84, R47 ;  /* 0x00000054943b7223 */ /* 0x000fe2000001002f */
        /* <DEDUP_REMOVED lines=32> */
.L_x_4630:
        /* <DEDUP_REMOVED lines=9> */
[-CC-:B------:R-:W-:Y:S01]  /*2e30*/  FFMA.FTZ R88, R88, R67.reuse, R68.reuse ;  /* 0x0000004358587223 */ /* 0x180fe20000010044 */
[-C--:B------:R-:W-:Y:S01]  /*2e40*/  FFMA.FTZ R94, R94, R67.reuse, R68 ;  /* 0x000000435e5e7223 */ /* 0x080fe20000010044 */
[----:B------:R-:W-:Y:S01]  /*2e50*/  FADD.FTZ R93, R93, -R92 ;  /* 0x8000005c5d5d7221 */ /* 0x000fe20000010000 */
[C---:B0-----:R-:W-:Y:S01]  /*2e60*/  FFMA.FTZ R61, R148.reuse, R80, R45 ;  /* 0x00000050943d7223 */ /* 0x041fe2000001002d */
[----:B------:R-:W-:Y:S01]  /*2e70*/  FFMA.FTZ R67, R81, R67, R68 ;  /* 0x0000004351437223 */ /* 0x000fe20000010044 */
[C---:B------:R-:W-:Y:S01]  /*2e80*/  FFMA.FTZ R87, R148.reuse, R87, R46 ;  /* 0x0000005794577223 */ /* 0x040fe2000001002e */
[-C--:B------:R-:W-:Y:S01]  /*2e90*/  FMUL.FTZ R83, R83, R66.reuse ;  /* 0x0000004253537220 */ /* 0x080fe20000410000 */
[----:B------:R-:W-:Y:S01]  /*2ea0*/  FADD.FTZ R88, R91, -R88 ;  /* 0x800000585b587221 */ /* 0x000fe20000010000 */
[----:B------:R-:W-:Y:S01]  /*2eb0*/  FFMA.FTZ R93, R148, R93, R50 ;  /* 0x0000005d945d7223 */ /* 0x000fe20000010032 */
[-C--:B------:R-:W-:Y:S01]  /*2ec0*/  FMUL.FTZ R61, R61, R66.reuse ;  /* 0x000000423d3d7220 */ /* 0x080fe20000410000 */
[----:B------:R-:W-:Y:S01]  /*2ed0*/  FADD.FTZ R84, R89, -R84 ;  /* 0x8000005459547221 */ /* 0x000fe20000010000 */
[----:B------:R-:W-:Y:S01]  /*2ee0*/  FADD.FTZ R94, R95, -R94 ;  /* 0x8000005e5f5e7221 */ /* 0x000fe20000010000 */
[----:B------:R-:W-:Y:S01]  /*2ef0*/  FADD.FTZ R67, R86, -R67 ;  /* 0x8000004356437221 */ /* 0x000fe20000010000 */
[----:B------:R-:W-:Y:S01]  /*2f00*/  FMUL.FTZ R87, R87, R66 ;  /* 0x0000004257577220 */ /* 0x000fe20000410000 */
[----:B------:R-:W-:Y:S01]  /*2f10*/  FMUL.FTZ R83, R83, UR4 ;  /* 0x0000000453537c20 */ /* 0x000fe20008410000 */
[C---:B------:R-:W-:Y:S01]  /*2f20*/  FFMA.FTZ R69, R148.reuse, R88, R49 ;  /* 0x0000005894457223 */ /* 0x040fe20000010031 */
[----:B------:R-:W-:Y:S01]  /*2f30*/  FMUL.FTZ R93, R93, R66 ;  /* 0x000000425d5d7220 */ /* 0x000fe20000410000 */
[----:B------:R-:W-:Y:S01]  /*2f40*/  FMUL.FTZ R61, R61, UR4 ;  /* 0x000000043d3d7c20 */ /* 0x000fe20008410000 */
[----:B------:R-:W-:Y:S01]  /*2f50*/  LOP3.LUT P6, RZ, R3, 0xff, RZ, 0xc0, !PT ;  /* 0x000000ff03ff7812 */ /* 0x000fe200078cc0ff */
[C---:B------:R-:W-:Y:S01]  /*2f60*/  FFMA.FTZ R63, R148.reuse, R84, R47 ;  /* 0x00000054943f7223 */ /* 0x040fe2000001002f */
[C---:B------:R-:W-:Y:S01]  /*2f70*/  FFMA.FTZ R71, R148.reuse, R94, R51 ;  /* 0x0000005e94477223 */ /* 0x040fe20000010033 */
[----:B------:R-:W-:Y:S01]  /*2f80*/  FFMA.FTZ R67, R148, R67, R44 ;  /* 0x0000004394437223 */ /* 0x000fe2000001002c */
[C---:B------:R-:W-:Y:S01]  /*2f90*/  LOP3.LUT P2, RZ, R2.reuse, 0xff00, RZ, 0xc0, !PT ;  /* 0x0000ff0002ff7812 */ /* 0x040fe2000784c0ff */
[----:B------:R-:W-:Y:S01]  /*2fa0*/  FMUL.FTZ R87, R87, UR4 ;  /* 0x0000000457577c20 */ /* 0x000fe20008410000 */
[-C--:B------:R-:W-:Y:S01]  /*2fb0*/  FMUL.FTZ R0, R69, R66.reuse ;  /* 0x0000004245007220 */ /* 0x080fe20000410000 */
[----:B------:R-:W-:Y:S01]  /*2fc0*/  LOP3.LUT P5, RZ, R2, 0xff0000, RZ, 0xc0, !PT ;  /* 0x00ff000002ff7812 */ /* 0x000fe200078ac0ff */
[----:B------:R-:W-:Y:S01]  /*2fd0*/  FMUL.FTZ R93, R93, UR4 ;  /* 0x000000045d5d7c20 */ /* 0x000fe20008410000 */
[----:B------:R-:W-:Y:S01]  /*2fe0*/  FSEL R62, R83, RZ, P6 ;  /* 0x000000ff533e7208 */ /* 0x000fe20003000000 */
[-C--:B------:R-:W-:Y:S01]  /*2ff0*/  FMUL.FTZ R63, R63, R66.reuse ;  /* 0x000000423f3f7220 */ /* 0x080fe20000410000 */
[-C--:B------:R-:W-:Y:S01]  /*3000*/  FMUL.FTZ R71, R71, R66.reuse ;  /* 0x0000004247477220 */ /* 0x080fe20000410000 */
[----:B------:R-:W-:Y:S01]  /*3010*/  FMUL.FTZ R67, R67, R66 ;  /* 0x0000004243437220 */ /* 0x000fe20000410000 */
[----:B------:R-:W-:Y:S01]  /*3020*/  FSEL R69, R61, RZ, P2 ;  /* 0x000000ff3d457208 */ /* 0x000fe20001000000 */
[----:B------:R-:W-:Y:S01]  /*3030*/  FMUL.FTZ R0, R0, UR4 ;  /* 0x0000000400007c20 */ /* 0x000fe20008410000 */
[----:B------:R-:W-:Y:S01]  /*3040*/  LOP3.LUT P6, RZ, R3, 0xff0000, RZ, 0xc0, !PT ;  /* 0x00ff000003ff7812 */ /* 0x000fe200078cc0ff */
[----:B------:R-:W-:Y:S01]  /*3050*/  FMUL.FTZ R63, R63, UR4 ;  /* 0x000000043f3f7c20 */ /* 0x000fe20008410000 */
[----:B------:R-:W-:Y:S01]  /*3060*/  ISETP.GE.U32.AND P2, PT, R2, RZ, PT ;  /* 0x000000ff0200720c */ /* 0x000fe20003f46070 */
[----:B------:R-:W-:Y:S01]  /*3070*/  FMUL.FTZ R71, R71, UR4 ;  /* 0x0000000447477c20 */ /* 0x000fe20008410000 */
[----:B------:R-:W-:Y:S01]  /*3080*/  FSEL R61, R87, RZ, P5 ;  /* 0x000000ff573d7208 */ /* 0x000fe20002800000 */
[----:B------:R-:W-:Y:S01]  /*3090*/  FMUL.FTZ R67, R67, UR4 ;  /* 0x0000000443437c20 */ /* 0x000fe20008410000 */
[----:B------:R-:W-:-:S02]  /*30a0*/  LOP3.LUT P5, RZ, R3, 0xff00, RZ, 0xc0, !PT ;  /* 0x0000ff0003ff7812 */ /* 0x000fc400078ac0ff */
[----:B------:R-:W-:Y:S02]  /*30b0*/  FSEL R93, R93, RZ, P6 ;  /* 0x000000ff5d5d7208 */ /* 0x000fe40003000000 */
        /* <DEDUP_REMOVED lines=11> */
.L_x_4631:
[----:B------:R-:W0:Y:S01]  /*3170*/  @P0 LDC.64 R2, c[0x0][0x478] ;  /* 0x00011e00ff020b82 */ /* 0x000e220000000a00 */
[----:B------:R-:W-:-:S04]  /*3180*/  IMAD.WIDE.U32 R64, R144, 0x10, R64 ;  /* 0x0000001090407825 */ /* 0x000fc800078e0040 */
[----:B0-----:R-:W-:-:S05]  /*3190*/  @P0 IMAD.WIDE.U32 R2, R144, 0x20, R2 ;  /* 0x0000002090020825 */ /* 0x001fca00078e0002 */
[----:B------:R0:W-:Y:S04]  /*31a0*/  @P0 STG.E.128 desc[UR6][R2.64], R56 ;  /* 0x0000003802000986 */ /* 0x0001e8000c101d06 */
[----:B------:R0:W-:Y:S04]  /*31b0*/  @P0 STG.E.128 desc[UR6][R2.64+0x10], R52 ;  /* 0x0000103402000986 */ /* 0x0001e8000c101d06 */
[----:B------:R0:W-:Y:S01]  /*31c0*/  STG.E.128 desc[UR6][R64.64], R60 ;  /* 0x0000003c40007986 */ /* 0x0001e2000c101d06 */
[----:B------:R-:W-:Y:S05]  /*31d0*/  BRA `(.L_x_4632) ;  /* 0x0000001800247947 */ /* 0x000fea0003800000 */
.L_x_4625:
[----:B------:R-:W-:-:S04]  /*31e0*/  ISETP.NE.U32.AND P0, PT, RZ, UR14, PT ;  /* 0x0000000eff007c0c */ /* 0x000fc8000bf05070 */
[----:B------:R-:W-:-:S13]  /*31f0*/  ISETP.NE.AND.EX P0, PT, RZ, UR15, PT, P0 ;  /* 0x0000000fff007c0c */ /* 0x000fda000bf05300 */
        /* <DEDUP_REMOVED lines=63> */
.L_x_4633:
        /* <DEDUP_REMOVED lines=13> */
[----:B------:R-:W-:Y:S01]  /*36c0*/  FADD.FTZ R185, R190, -R185 ;  /* 0x800000b9beb97221 */ /* 0x000fe20000010000 */
[-C--:B------:R-:W-:Y:S01]  /*36d0*/  FMUL.FTZ R56, R55, R66.reuse ;  /* 0x0000004237387220 */ /* 0x080fe20000410000 */
        /* <DEDUP_REMOVED lines=46> */
.L_x_4634:
        /* <DEDUP_REMOVED lines=13> */
[----:B0-----:R-:W-:Y:S01]  /*3a90*/  FADD.FTZ R55, R199, -R196 ;  /* 0x800000c4c7377221 */ /* 0x001fe20000010000 */
[----:B------:R-:W-:Y:S01]  /*3aa0*/  FADD.FTZ R179, R166, -R179 ;  /* 0x800000b3a6b37221 */ /* 0x000fe20000010000 */
[----:B------:R-:W-:Y:S01]  /*3ab0*/  LOP3.LUT P6, RZ, R77, 0xff0000, RZ, 0xc0, !PT ;  /* 0x00ff00004dff7812 */ /* 0x000fe200078cc0ff */
[C---:B------:R-:W-:Y:S01]  /*3ac0*/  FMUL.FTZ R54, R148.reuse, R189 ;  /* 0x000000bd94367220 */ /* 0x040fe20000410000 */
        /* <DEDUP_REMOVED lines=53> */
.L_x_4635:
        /* <DEDUP_REMOVED lines=61> */
.L_x_4636:
        /* <DEDUP_REMOVED lines=36> */
[----:B------:R-:W-:Y:S01]  /*4430*/  FMUL.FTZ R59, R148, R59 ;  /* 0x0000003b943b7220 */ /* 0x000fe20000410000 */
        /* <DEDUP_REMOVED lines=32> */
.L_x_4637:
        /* <DEDUP_REMOVED lines=8> */
[----:B------:R-:W-:Y:S01]  /*46c0*/  FMUL.FTZ R83, R148, R83 ;  /* 0x0000005394537220 */ /* 0x000fe20000410000 */
[----:B------:R-:W-:Y:S01]  /*46d0*/  FFMA.FTZ R94, R94, R67, R68 ;  /* 0x000000435e5e7223 */ /* 0x000fe20000010044 */
[----:B------:R-:W-:Y:S01]  /*46e0*/  FADD.FTZ R87, R87, -R82 ;  /* 0x8000005257577221 */ /* 0x000fe20000010000 */
[----:B------:R-:W-:Y:S01]  /*46f0*/  FADD.FTZ R93, R93, -R92 ;  /* 0x8000005c5d5d7221 */ /* 0x000fe20000010000 */
[C---:B------:R-:W-:Y:S01]  /*4700*/  FMUL.FTZ R85, R148.reuse, R85 ;  /* 0x0000005594557220 */ /* 0x040fe20000410000 */
        /* <DEDUP_REMOVED lines=48> */
.L_x_4638:
[----:B------:R-:W0:Y:S01]  /*4a10*/  @P0 LDC.64 R2, c[0x0][0x478] ;  /* 0x00011e00ff020b82 */ /* 0x000e220000000a00 */
[----:B------:R-:W-:-:S04]  /*4a20*/  IMAD.WIDE.U32 R64, R144, 0x10, R64 ;  /* 0x0000001090407825 */ /* 0x000fc800078e0040 */
[----:B0-----:R-:W-:-:S05]  /*4a30*/  @P0 IMAD.WIDE.U32 R2, R144, 0x20, R2 ;  /* 0x0000002090020825 */ /* 0x001fca00078e0002 */
[----:B------:R1:W-:Y:S04]  /*4a40*/  @P0 STG.E.128 desc[UR6][R2.64], R56 ;  /* 0x0000003802000986 */ /* 0x0003e8000c101d06 */
[----:B------:R1:W-:Y:S04]  /*4a50*/  @P0 STG.E.128 desc[UR6][R2.64+0x10], R52 ;  /* 0x0000103402000986 */ /* 0x0003e8000c101d06 */
[----:B------:R1:W-:Y:S02]  /*4a60*/  STG.E.128 desc[UR6][R64.64], R60 ;  /* 0x0000003c40007986 */ /* 0x0003e4000c101d06 */
.L_x_4632:
        /* <DEDUP_REMOVED lines=49> */
.L_x_4624:
        /* <DEDUP_REMOVED lines=21> */
.L_x_4640:
        /* <DEDUP_REMOVED lines=11> */
.L_x_10743:


//--------------------- .text._ZN10layer_norm22ln_bwd_finalize_kernelINS_22Kernel_traits_finalizeILj6144Ef13__nv_bfloat16fS2_fjLb0ELj1024ELj4ENS_18Kernel_traits_baseILj6144EfS2_fS2_fjLj1024EEEEELb0ELb0EEEvNS_9BwdParamsE --------------------------
	.section	.text._ZN10layer_norm22ln_bwd_finalize_kernelINS_22Kernel_traits_finalizeILj6144Ef13__nv_bfloat16fS2_fjLb0ELj1024ELj4ENS_18Kernel_traits_baseILj6144EfS2_fS2_fjLj1024EEEEELb0ELb0EEEvNS_9BwdParamsE,"ax",@progbits
	.align	128
        .global         _ZN10layer_norm22ln_bwd_finalize_kernelINS_22Kernel_traits_finalizeILj6144Ef13__nv_bfloat16fS2_fjLb0ELj1024ELj4ENS_18Kernel_traits_baseILj6144EfS2_fS2_fjLj1024EEEEELb0ELb0EEEvNS_9BwdParamsE
        .type           _ZN10layer_norm22ln_bwd_finalize_kernelINS_22Kernel_traits_finalizeILj6144Ef13__nv_bfloat16fS2_fjLb0ELj1024ELj4ENS_18Kernel_traits_baseILj6144EfS2_fS2_fjLj1024EEEEELb0ELb0EEEvNS_9BwdParamsE,@function
        .size           _ZN10layer_norm22ln_bwd_finalize_kernelINS_22Kernel_traits_finalizeILj6144Ef13__nv_bfloat16fS2_fjLb0ELj1024ELj4ENS_18Kernel_traits_baseILj6144EfS2_fS2_fjLj1024EEEEELb0ELb0EEEvNS_9BwdParamsE,(.L_x_10744 - _ZN10layer_norm22ln_bwd_finalize_kernelINS_22Kernel_traits_finalizeILj6144Ef13__nv_bfloat16fS2_fjLb0ELj1024ELj4ENS_18Kernel_traits_baseILj6144EfS2_fS2_fjLj1024EEEEELb0ELb0EEEvNS_9BwdParamsE)
        .other          _ZN10layer_norm22ln_bwd_finalize_kernelINS_22Kernel_traits_finalizeILj6144Ef13__nv_bfloat16fS2_fjLb0ELj1024ELj4ENS_18Kernel_traits_baseILj6144EfS2_fS2_fjLj1024EEEEELb0ELb0EEEvNS_9BwdParamsE,@"STO_CUDA_ENTRY STV_DEFAULT"
_ZN10layer_norm22ln_bwd_finalize_kernelINS_22Kernel_traits_finalizeILj6144Ef13__nv_bfloat16fS2_fjLb0ELj1024ELj4ENS_18Kernel_traits_baseILj6144EfS2_fS2_fjLj1024EEEEELb0ELb0EEEvNS_9BwdParamsE:
.text._ZN10layer_norm22ln_bwd_finalize_kernelINS_22Kernel_traits_finalizeILj6144Ef13__nv_bfloat16fS2_fjLb0ELj1024ELj4ENS_18Kernel_traits_baseILj6144EfS2_fS2_fjLj1024EEEEELb0ELb0EEEvNS_9BwdParamsE:
        /* <DEDUP_REMOVED lines=82> */
.L_x_4645:
        /* <DEDUP_REMOVED lines=118> */
.L_x_4644:
[----:B------:R-:W-:Y:S05]  /*0c80*/  BSYNC.RECONVERGENT B1 ;  /* 0x0000000000017941 */ /* 0x000fea0003800200 */
.L_x_4643:
        /* <DEDUP_REMOVED lines=75> */
.L_x_4647:
[----:B------:R-:W-:Y:S05]  /*1140*/  BSYNC.RECONVERGENT B1 ;  /* 0x0000000000017941 */ /* 0x000fea0003800200 */
.L_x_4646:
        /* <DEDUP_REMOVED lines=37> */
.L_x_4649:
[----:B------:R-:W-:Y:S05]  /*13a0*/  BSYNC.RECONVERGENT B1 ;  /* 0x0000000000017941 */ /* 0x000fea0003800200 */
.L_x_4648:
[----:B------:R-:W-:Y:S05]  /*13b0*/  @!P1 BRA `(.L_x_4642) ;  /* 0x0000000000409947 */ /* 0x000fea0003800000 */
[----:B------:R-:W0:Y:S01]  /*13c0*/  LDC.64 R6, c[0x0][0x440] ;  /* 0x00011000ff067b82 */ /* 0x000e220000000a00 */
[----:B------:R-:W-:Y:S01]  /*13d0*/  IMAD R59, R2, R56, R59 ;  /* 0x00000038023b7224 */ /* 0x000fe200078e023b */
[----:B------:R-:W-:Y:S02]  /*13e0*/  LOP3.LUT R8, R8, 0x1f, RZ, 0xc0, !PT ;  /* 0x0000001f08087812 */ /* 0x000fe400078ec0ff */
[----:B------:R-:W-:Y:S02]  /*13f0*/  IADD3 R9, PT, PT, -R9, RZ, RZ ;  /* 0x000000ff09097210 */ /* 0x000fe40007ffe1ff */
[----:B------:R-:W-:Y:S02]  /*1400*/  IADD3 R59, PT, PT, R8, R59, RZ ;  /* 0x0000003b083b7210 */ /* 0x000fe40007ffe0ff */
[----:B------:R-:W1:Y:S05]  /*1410*/  LDC.64 R10, c[0x0][0x448] ;  /* 0x00011200ff0a7b82 */ /* 0x000e6a0000000a00 */
.L_x_4650:
        /* <DEDUP_REMOVED lines=10> */
.L_x_4642:
[----:B------:R-:W-:Y:S05]  /*14c0*/  BSYNC.RECONVERGENT B0 ;  /* 0x0000000000007941 */ /* 0x000fea0003800200 */
.L_x_4641:
        /* <DEDUP_REMOVED lines=57> */
.L_x_4651:
        /* <DEDUP_REMOVED lines=10> */
.L_x_10744:


//--------------------- .text._ZN10layer_norm13ln_bwd_kernelINS_13Kernel_traitsIf13__nv_bfloat16fS2_fjLj6144ELj1ELj1ELj8ELj16ENS_18Kernel_traits_baseILj6144EfS2_fS2_fjLj256EEEEELb1ELb0ELb1ELb0EEEvNS_9BwdParamsE --------------------------
	.section	.text._ZN10layer_norm13ln_bwd_kernelINS_13Kernel_traitsIf13__nv_bfloat16fS2_fjLj6144ELj1ELj1ELj8ELj16ENS_18Kernel_traits_baseILj6144EfS2_fS2_fjLj256EEEEELb1ELb0ELb1ELb0EEEvNS_9BwdParamsE,"ax",@progbits
	.align	128
        .global         _ZN10layer_norm13ln_bwd_kernelINS_13Kernel_traitsIf13__nv_bfloat16fS2_fjLj6144ELj1ELj1ELj8ELj16ENS_18Kernel_traits_baseILj6144EfS2_fS2_fjLj256EEEEELb1ELb0ELb1ELb0EEEvNS_9BwdParamsE
        .type           _ZN10layer_norm13ln_bwd_kernelINS_13Kernel_traitsIf13__nv_bfloat16fS2_fjLj6144ELj1ELj1ELj8ELj16ENS_18Kernel_traits_baseILj6144EfS2_fS2_fjLj256EEEEELb1ELb0ELb1ELb0EEEvNS_9BwdParamsE,@function
        .size           _ZN10layer_norm13ln_bwd_kernelINS_13Kernel_traitsIf13__nv_bfloat16fS2_fjLj6144ELj1ELj1ELj8ELj16ENS_18Kernel_traits_baseILj6144EfS2_fS2_fjLj256EEEEELb1ELb0ELb1ELb0EEEvNS_9BwdParamsE,(.L_x_10745 - _ZN10layer_norm13ln_bwd_kernelINS_13Kernel_traitsIf13__nv_bfloat16fS2_fjLj6144ELj1ELj1ELj8ELj16ENS_18Kernel_traits_baseILj6144EfS2_fS2_fjLj256EEEEELb1ELb0ELb1ELb0EEEvNS_9BwdParamsE)
        .other          _ZN10layer_norm13ln_bwd_kernelINS_13Kernel_traitsIf13__nv_bfloat16fS2_fjLj6144ELj1ELj1ELj8ELj16ENS_18Kernel_traits_baseILj6144EfS2_fS2_fjLj256EEEEELb1ELb0ELb1ELb0EEEvNS_9BwdParamsE,@"STO_CUDA_ENTRY STV_DEFAULT"
_ZN10layer_norm13ln_bwd_kernelINS_13Kernel_traitsIf13__nv_bfloat16fS2_fjLj6144ELj1ELj1ELj8ELj16ENS_18Kernel_traits_baseILj6144EfS2_fS2_fjLj256EEEEELb1ELb0ELb1ELb0EEEvNS_9BwdParamsE:
.text._ZN10layer_norm13ln_bwd_kernelINS_13Kernel_traitsIf13__nv_bfloat16fS2_fjLj6144ELj1ELj1ELj8ELj16ENS_18Kernel_traits_baseILj6144EfS2_fS2_fjLj256EEEEELb1ELb0ELb1ELb0EEEvNS_9BwdParamsE:
        /* <DEDUP_REMOVED lines=86> */
.L_x_4765:
        /* <DEDUP_REMOVED lines=59> */
[----:B------:R-:W-:Y:S02]  /*0910*/  IADD3 R127, PT, PT, R127, 0x100, RZ ;  /* 0x000001007f7f7810 */ /* 0x000fe40007ffe0ff */
[----:B------:R-:W-:Y:S02]  /*0920*/  IADD3 R125, PT, PT, R125, 0x100, RZ ;  /* 0x000001007d7d7810 */ /* 0x000fe40007ffe0ff */
[----:B------:R-:W-:Y:S01]  /*0930*/  IADD3 R126, PT, PT, R126, 0x100, RZ ;  /* 0x000001007e7e7810 */ /* 0x000fe20007ffe0ff */
[C-C-:B---3--:R-:W-:Y:S01]  /*0940*/  FADD.FTZ R3, -R124.reuse, R112.reuse ;  /* 0x000000707c037221 */ /* 0x148fe20000010100 */
[----:B0-----:R-:W-:Y:S01]  /*0950*/  FADD.FTZ R159, -R124, R113 ;  /* 0x000000717c9f7221 */ /* 0x001fe20000010100 */
[----:B----4-:R-:W-:-:S02]  /*0960*/  PRMT R112, R116, 0x7632, R112 ;  /* 0x0000763274707816 */ /* 0x010fc40000000070 */
[----:B------:R-:W-:Y:S02]  /*0970*/  SHF.L.U32 R113, R116, 0x10, RZ ;  /* 0x0000001074717819 */ /* 0x000fe400000006ff */
[C---:B------:R-:W-:Y:S02]  /*0980*/  PRMT R116, R118.reuse, 0x7632, R116 ;  /* 0x0000763276747816 */ /* 0x040fe40000000074 */
[----:B------:R-:W-:Y:S02]  /*0990*/  SHF.L.U32 R163, R118, 0x10, RZ ;  /* 0x0000001076a37819 */ /* 0x000fe400000006ff */
[C---:B------:R-:W-:Y:S02]  /*09a0*/  PRMT R118, R119.reuse, 0x7632, R118 ;  /* 0x0000763277767816 */ /* 0x040fe40000000076 */
[----:B------:R-:W-:Y:S01]  /*09b0*/  SHF.L.U32 R167, R119, 0x10, RZ ;  /* 0x0000001077a77819 */ /* 0x000fe200000006ff */
[----:B------:R-:W-:Y:S01]  /*09c0*/  FADD.FTZ R119, -R124, R120 ;  /* 0x000000787c777221 */ /* 0x000fe20000010100 */
[----:B-1----:R-:W-:Y:S01]  /*09d0*/  FMUL.FTZ R156, R136, R159 ;  /* 0x0000009f889c7220 */ /* 0x002fe20000410000 */
[----:B------:R-:W-:-:S02]  /*09e0*/  SHF.L.U32 R112, R112, 0x10, RZ ;  /* 0x0000001070707819 */ /* 0x000fc400000006ff */
[C---:B------:R-:W-:Y:S01]  /*09f0*/  FMUL.FTZ R159, R136.reuse, R119 ;  /* 0x00000077889f7220 */ /* 0x040fe20000410000 */
[----:B------:R-:W-:Y:S01]  /*0a00*/  FMUL.FTZ R3, R136, R3 ;  /* 0x0000000388037220 */ /* 0x000fe20000410000 */
[----:B------:R-:W-:Y:S01]  /*0a10*/  FMUL.FTZ R160, R88, R113 ;  /* 0x0000007158a07220 */ /* 0x000fe20000410000 */
[----:B------:R-:W-:Y:S01]  /*0a20*/  FADD.FTZ R161, -R124, R114 ;  /* 0x000000727ca17221 */ /* 0x000fe20000010100 */
[----:B------:R-:W-:Y:S01]  /*0a30*/  FADD.FTZ R36, R36, R163 ;  /* 0x000000a324247221 */ /* 0x000fe20000010000 */
[-C--:B------:R-:W-:Y:S01]  /*0a40*/  FFMA.FTZ R60, R159, R163.reuse, R60 ;  /* 0x000000a39f3c7223 */ /* 0x080fe2000001003c */
[----:B------:R-:W-:Y:S01]  /*0a50*/  FMUL.FTZ R164, R84, R163 ;  /* 0x000000a354a47220 */ /* 0x000fe20000410000 */
        /* <DEDUP_REMOVED lines=10> */
[----:B------:R-:W-:Y:S01]  /*0b00*/  FADD.FTZ R165, -R124, R122 ;  /* 0x0000007a7ca57221 */ /* 0x000fe20000010100 */
[----:B------:R-:W-:Y:S01]  /*0b10*/  FMUL.FTZ R158, R136, R115 ;  /* 0x00000073889e7220 */ /* 0x000fe20000410000 */
[----:B------:R-:W-:Y:S01]  /*0b20*/  SHF.L.U32 R114, R114, 0x10, RZ ;  /* 0x0000001072727819 */ /* 0x000fe200000006ff */
[----:B------:R-:W-:Y:S01]  /*0b30*/  FADD.FTZ R115, R112, R163 ;  /* 0x000000a370737221 */ /* 0x000fe20000010000 */
[----:B------:R-:W-:Y:S01]  /*0b40*/  FMUL.FTZ R157, R136, R161 ;  /* 0x000000a1889d7220 */ /* 0x000fe20000410000 */
[----:B------:R-:W-:Y:S01]  /*0b50*/  FMUL.FTZ R162, R90, R117 ;  /* 0x000000755aa27220 */ /* 0x000fe20000410000 */
[----:B------:R-:W-:Y:S01]  /*0b60*/  FFMA.FTZ R112, R156, R163, R113 ;  /* 0x000000a39c707223 */ /* 0x000fe20000010071 */
[----:B------:R-:W-:Y:S01]  /*0b70*/  FMUL.FTZ R161, R136, R165 ;  /* 0x000000a588a17220 */ /* 0x000fe20000410000 */
[-C--:B------:R-:W-:Y:S01]  /*0b80*/  FFMA.FTZ R67, R158, R114.reuse, R67 ;  /* 0x000000729e437223 */ /* 0x080fe20000010043 */
        /* <DEDUP_REMOVED lines=31> */
.L_x_4656:
[----:B----4-:R-:W-:Y:S05]  /*0d80*/  BSYNC.RECONVERGENT B1 ;  /* 0x0000000000017941 */ /* 0x010fea0003800200 */
.L_x_4655:
        /* <DEDUP_REMOVED lines=13> */
[----:B--2---:R-:W-:-:S04]  /*0e60*/  IMAD.WIDE.U32 R144, R125, 0x8, R144 ;  /* 0x000000087d907825 */ /* 0x004fc800078e0090 */
[----:B0-----:R-:W-:Y:S02]  /*0e70*/  @P0 IMAD.WIDE.U32 R140, R126, 0x20, R130 ;  /* 0x000000207e8c0825 */ /* 0x001fe400078e0082 */
[----:B------:R3:W5:Y:S04]  /*0e80*/  LDG.E.64 R130, desc[UR10][R144.64] ;  /* 0x0000000a90827981 */ /* 0x000768000c1e1b00 */
[----:B------:R-:W5:Y:S04]  /*0e90*/  @P0 LDG.E.128 R8, desc[UR10][R140.64] ;  /* 0x0000000a8c080981 */ /* 0x000f68000c1e1d00 */
[----:B------:R0:W5:Y:S01]  /*0ea0*/  @P0 LDG.E.128 R4, desc[UR10][R140.64+0x10] ;  /* 0x0000100a8c040981 */ /* 0x000162000c1e1d00 */
[----:B------:R-:W-:-:S02]  /*0eb0*/  IADD3 R127, PT, PT, R127, 0x100, RZ ;  /* 0x000001007f7f7810 */ /* 0x000fc40007ffe0ff */
[----:B------:R-:W-:Y:S02]  /*0ec0*/  IADD3 R125, PT, PT, R125, 0x100, RZ ;  /* 0x000001007d7d7810 */ /* 0x000fe40007ffe0ff */
[----:B------:R-:W-:Y:S01]  /*0ed0*/  IADD3 R126, PT, PT, R126, 0x100, RZ ;  /* 0x000001007e7e7810 */ /* 0x000fe20007ffe0ff */
[C---:B---3--:R-:W-:Y:S01]  /*0ee0*/  FADD.FTZ R145, -R124.reuse, R120 ;  /* 0x000000787c917221 */ /* 0x048fe20000010100 */
[C-C-:B----4-:R-:W-:Y:S01]  /*0ef0*/  FADD.FTZ R151, -R124.reuse, R112.reuse ;  /* 0x000000707c977221 */ /* 0x150fe20000010100 */
[----:B------:R-:W-:Y:S01]  /*0f00*/  FADD.FTZ R143, -R124, R113 ;  /* 0x000000717c8f7221 */ /* 0x000fe20000010100 */
[C---:B------:R-:W-:Y:S02]  /*0f10*/  PRMT R112, R116.reuse, 0x7632, R112 ;  /* 0x0000763274707816 */ /* 0x040fe40000000070 */
[----:B------:R-:W-:Y:S01]  /*0f20*/  SHF.L.U32 R113, R116, 0x10, RZ ;  /* 0x0000001074717819 */ /* 0x000fe200000006ff */
[----:B------:R-:W-:Y:S01]  /*0f30*/  FADD.FTZ R153, -R124, R114 ;  /* 0x000000727c997221 */ /* 0x000fe20000010100 */
[----:B------:R-:W-:Y:S01]  /*0f40*/  SHF.L.U32 R149, R118, 0x10, RZ ;  /* 0x0000001076957819 */ /* 0x000fe200000006ff */
[----:B------:R-:W-:Y:S01]  /*0f50*/  FMUL.FTZ R145, R136, R145 ;  /* 0x0000009188917220 */ /* 0x000fe20000410000 */
[----:B------:R-:W-:Y:S01]  /*0f60*/  SHF.L.U32 R114, R112, 0x10, RZ ;  /* 0x0000001070727819 */ /* 0x000fe200000006ff */
[----:B0-----:R-:W-:Y:S01]  /*0f70*/  FMUL.FTZ R141, R136, R151 ;  /* 0x00000097888d7220 */ /* 0x001fe20000410000 */
[----:B------:R-:W-:Y:S01]  /*0f80*/  FMUL.FTZ R144, R80, R113 ;  /* 0x0000007150907220 */ /* 0x000fe20000410000 */
[--C-:B------:R-:W-:Y:S01]  /*0f90*/  FADD.FTZ R155, -R124, R115.reuse ;  /* 0x000000737c9b7221 */ /* 0x100fe20000010100 */
        /* <DEDUP_REMOVED lines=17> */
[----:B------:R-:W-:Y:S01]  /*10b0*/  FFMA.FTZ R57, R140, R114, R57 ;  /* 0x000000728c397223 */ /* 0x000fe20000010039 */
[----:B------:R-:W-:Y:S01]  /*10c0*/  FADD.FTZ R33, R33, R114 ;  /* 0x0000007221217221 */ /* 0x000fe20000010000 */
        /* <DEDUP_REMOVED lines=37> */
.L_x_4658:
[----:B------:R-:W-:Y:S05]  /*1320*/  BSYNC.RECONVERGENT B1 ;  /* 0x0000000000017941 */ /* 0x000fea0003800200 */
.L_x_4657:
        /* <DEDUP_REMOVED lines=17> */
[C---:B---3--:R-:W-:Y:S01]  /*1440*/  FADD.FTZ R171, -R124.reuse, R112 ;  /* 0x000000707cab7221 */ /* 0x048fe20000010100 */
[C---:B------:R-:W-:Y:S01]  /*1450*/  FADD.FTZ R125, -R124.reuse, R113 ;  /* 0x000000717c7d7221 */ /* 0x040fe20000010100 */
[C---:B-1----:R-:W-:Y:S01]  /*1460*/  FADD.FTZ R173, -R124.reuse, R114 ;  /* 0x000000727cad7221 */ /* 0x042fe20000010100 */
[C---:B------:R-:W-:Y:S01]  /*1470*/  FADD.FTZ R175, -R124.reuse, R115 ;  /* 0x000000737caf7221 */ /* 0x040fe20000010100 */
[----:B----4-:R-:W-:Y:S01]  /*1480*/  FADD.FTZ R179, -R124, R117 ;  /* 0x000000757cb37221 */ /* 0x010fe20000010100 */
[C---:B------:R-:W-:Y:S01]  /*1490*/  FMUL.FTZ R171, R136.reuse, R171 ;  /* 0x000000ab88ab7220 */ /* 0x040fe20000410000 */
[----:B------:R-:W-:Y:S01]  /*14a0*/  FMUL.FTZ R172, R136, R125 ;  /* 0x0000007d88ac7220 */ /* 0x000fe20000410000 */
[----:B------:R-:W-:Y:S01]  /*14b0*/  FADD.FTZ R177, -R124, R116 ;  /* 0x000000747cb17221 */ /* 0x000fe20000010100 */
[----:B------:R-:W-:Y:S01]  /*14c0*/  FMUL.FTZ R176, R136, R179 ;  /* 0x000000b388b07220 */ /* 0x000fe20000410000 */
[----:B------:R-:W-:Y:S01]  /*14d0*/  PRMT R112, R120, 0x7632, R112 ;  /* 0x0000763278707816 */ /* 0x000fe20000000070 */
        /* <DEDUP_REMOVED lines=17> */
[----:B------:R-:W-:Y:S01]  /*15f0*/  FADD.FTZ R185, -R124, R119 ;  /* 0x000000777cb97221 */ /* 0x000fe20000010100 */
[----:B------:R-:W-:Y:S01]  /*1600*/  FMUL.FTZ R175, R136, R177 ;  /* 0x000000b188af7220 */ /* 0x000fe20000410000 */
        /* <DEDUP_REMOVED lines=40> */
.L_x_4654:
        /* <DEDUP_REMOVED lines=35> */
.L_x_4660:
        /* <DEDUP_REMOVED lines=30> */
.L_x_4659:
[----:B----4-:R-:W-:Y:S05]  /*1ca0*/  BSYNC.RECONVERGENT B0 ;  /* 0x0000000000007941 */ /* 0x010fea0003800200 */
.L_x_4653:
        /* <DEDUP_REMOVED lines=31> */
.L_x_4662:
[----:B------:R-:W-:Y:S05]  /*1ea0*/  BSYNC.RECONVERGENT B0 ;  /* 0x0000000000007941 */ /* 0x000fea0003800200 */
.L_x_4661:
        /* <DEDUP_REMOVED lines=64> */
.L_x_4667:
        /* <DEDUP_REMOVED lines=12> */
.L_x_4668:
        /* <DEDUP_REMOVED lines=12> */
.L_x_4669:
        /* <DEDUP_REMOVED lines=12> */
.L_x_4670:
        /* <DEDUP_REMOVED lines=12> */
.L_x_4671:
        /* <DEDUP_REMOVED lines=12> */
.L_x_4672:
        /* <DEDUP_REMOVED lines=12> */
.L_x_4673:
        /* <DEDUP_REMOVED lines=14> */
.L_x_4666:
        /* <DEDUP_REMOVED lines=45> */
.L_x_4675:
        /* <DEDUP_REMOVED lines=12> */
.L_x_4676:
        /* <DEDUP_REMOVED lines=12> */
.L_x_4677:
        /* <DEDUP_REMOVED lines=12> */
.L_x_4678:
        /* <DEDUP_REMOVED lines=12> */
.L_x_4679:
        /* <DEDUP_REMOVED lines=12> */
.L_x_4680:
        /* <DEDUP_REMOVED lines=12> */
.L_x_4681:
        /* <DEDUP_REMOVED lines=9> */
.L_x_4665:
        /* <DEDUP_REMOVED lines=16> */
.L_x_4683:
        /* <DEDUP_REMOVED lines=11> */
.L_x_4684:
        /* <DEDUP_REMOVED lines=11> */
.L_x_4685:
        /* <DEDUP_REMOVED lines=11> */
.L_x_4686:
        /* <DEDUP_REMOVED lines=11> */
.L_x_4687:
        /* <DEDUP_REMOVED lines=11> */
.L_x_4688:
        /* <DEDUP_REMOVED lines=11> */
.L_x_4689:
        /* <DEDUP_REMOVED lines=13> */
.L_x_4682:
        /* <DEDUP_REMOVED lines=39> */
.L_x_4690:
[----:B------:R-:W-:Y:S05]  /*3850*/  @!P5 BRA `(.L_x_4691) ;  /* 0x000000000018d947 */ /* 0x000fea0003800000 */
[----:B------:R-:W-:Y:S01]  /*3860*/  FMUL.FTZ R105, R111, UR17 ;  /* 0x000000116f697c20 */ /* 0x000fe20008410000 */
[----:B------:R-:W-:-:S03]  /*3870*/  LOP3.LUT P0, RZ, R132, 0xff00, RZ, 0xc0, !PT ;  /* 0x0000ff0084ff7812 */ /* 0x000fc6000780c0ff */
[----:B------:R-:W-:-:S05]  /*3880*/  FMUL.FTZ R105, R105, UR16 ;  /* 0x0000001069697c20 */ /* 0x000fca0008410000 */
[----:B------:R-:W-:-:S04]  /*3890*/  FSEL R105, R105, RZ, P0 ;  /* 0x000000ff69697208 */ /* 0x000fc80000000000 */
[----:B------:R-:W-:-:S04]  /*38a0*/  F2FP.BF16.F32.PACK_AB R105, RZ, R105 ;  /* 0x00000069ff69723e */ /* 0x000fc800000010ff */
[----:B------:R-:W-:-:S07]  /*38b0*/  PRMT R100, R100, 0x5410, R105 ;  /* 0x0000541064647816 */ /* 0x000fce0000000069 */
.L_x_4691:
[----:B------:R-:W-:Y:S05]  /*38c0*/  @!P5 BRA `(.L_x_4692) ;  /* 0x000000000018d947 */ /* 0x000fea0003800000 */
[----:B------:R-:W-:Y:S01]  /*38d0*/  FMUL.FTZ R105, R106, UR17 ;  /* 0x000000116a697c20 */ /* 0x000fe20008410000 */
[----:B------:R-:W-:-:S03]  /*38e0*/  LOP3.LUT P0, RZ, R132, 0xff0000, RZ, 0xc0, !PT ;  /* 0x00ff000084ff7812 */ /* 0x000fc6000780c0ff */
[----:B------:R-:W-:-:S05]  /*38f0*/  FMUL.FTZ R105, R105, UR16 ;  /* 0x0000001069697c20 */ /* 0x000fca0008410000 */
[----:B------:R-:W-:-:S04]  /*3900*/  FSEL R105, R105, RZ, P0 ;  /* 0x000000ff69697208 */ /* 0x000fc80000000000 */
[----:B------:R-:W-:-:S04]  /*3910*/  F2FP.BF16.F32.PACK_AB R105, RZ, R105 ;  /* 0x00000069ff69723e */ /* 0x000fc800000010ff */
[----:B------:R-:W-:-:S07]  /*3920*/  PRMT R101, R105, 0x7610, R101 ;  /* 0x0000761069657816 */ /* 0x000fce0000000065 */
.L_x_4692:
[----:B------:R-:W-:Y:S05]  /*3930*/  @!P5 BRA `(.L_x_4693) ;  /* 0x000000000018d947 */ /* 0x000fea0003800000 */
[----:B------:R-:W-:Y:S01]  /*3940*/  FMUL.FTZ R105, R107, UR17 ;  /* 0x000000116b697c20 */ /* 0x000fe20008410000 */
[----:B------:R-:W-:-:S03]  /*3950*/  LOP3.LUT P0, RZ, R132, 0xff000000, RZ, 0xc0, !PT ;  /* 0xff00000084ff7812 */ /* 0x000fc6000780c0ff */
[----:B------:R-:W-:-:S05]  /*3960*/  FMUL.FTZ R105, R105, UR16 ;  /* 0x0000001069697c20 */ /* 0x000fca0008410000 */
[----:B------:R-:W-:-:S04]  /*3970*/  FSEL R105, R105, RZ, P0 ;  /* 0x000000ff69697208 */ /* 0x000fc80000000000 */
[----:B------:R-:W-:-:S04]  /*3980*/  F2FP.BF16.F32.PACK_AB R105, RZ, R105 ;  /* 0x00000069ff69723e */ /* 0x000fc800000010ff */
[----:B------:R-:W-:-:S07]  /*3990*/  PRMT R101, R101, 0x5410, R105 ;  /* 0x0000541065657816 */ /* 0x000fce0000000069 */
.L_x_4693:
[----:B------:R-:W-:Y:S05]  /*39a0*/  @!P5 BRA `(.L_x_4694) ;  /* 0x000000000018d947 */ /* 0x000fea0003800000 */
[----:B------:R-:W-:Y:S01]  /*39b0*/  FMUL.FTZ R105, R108, UR17 ;  /* 0x000000116c697c20 */ /* 0x000fe20008410000 */
[----:B------:R-:W-:-:S03]  /*39c0*/  LOP3.LUT P0, RZ, R133, 0xff, RZ, 0xc0, !PT ;  /* 0x000000ff85ff7812 */ /* 0x000fc6000780c0ff */
[----:B------:R-:W-:-:S05]  /*39d0*/  FMUL.FTZ R105, R105, UR16 ;  /* 0x0000001069697c20 */ /* 0x000fca0008410000 */
[----:B------:R-:W-:-:S04]  /*39e0*/  FSEL R105, R105, RZ, P0 ;  /* 0x000000ff69697208 */ /* 0x000fc80000000000 */
[----:B------:R-:W-:-:S04]  /*39f0*/  F2FP.BF16.F32.PACK_AB R105, RZ, R105 ;  /* 0x00000069ff69723e */ /* 0x000fc800000010ff */
[----:B------:R-:W-:-:S07]  /*3a00*/  PRMT R102, R105, 0x7610, R102 ;  /* 0x0000761069667816 */ /* 0x000fce0000000066 */
.L_x_4694:
[----:B------:R-:W-:Y:S05]  /*3a10*/  @!P5 BRA `(.L_x_4695) ;  /* 0x000000000018d947 */ /* 0x000fea0003800000 */
[----:B------:R-:W-:Y:S01]  /*3a20*/  FMUL.FTZ R105, R109, UR17 ;  /* 0x000000116d697c20 */ /* 0x000fe20008410000 */
[----:B------:R-:W-:-:S03]  /*3a30*/  LOP3.LUT P0, RZ, R133, 0xff00, RZ, 0xc0, !PT ;  /* 0x0000ff0085ff7812 */ /* 0x000fc6000780c0ff */
[----:B------:R-:W-:-:S05]  /*3a40*/  FMUL.FTZ R105, R105, UR16 ;  /* 0x0000001069697c20 */ /* 0x000fca0008410000 */
[----:B------:R-:W-:-:S04]  /*3a50*/  FSEL R105, R105, RZ, P0 ;  /* 0x000000ff69697208 */ /* 0x000fc80000000000 */
[----:B------:R-:W-:-:S04]  /*3a60*/  F2FP.BF16.F32.PACK_AB R105, RZ, R105 ;  /* 0x00000069ff69723e */ /* 0x000fc800000010ff */
[----:B------:R-:W-:-:S07]  /*3a70*/  PRMT R102, R102, 0x5410, R105 ;  /* 0x0000541066667816 */ /* 0x000fce0000000069 */
.L_x_4695:
[----:B------:R-:W-:Y:S05]  /*3a80*/  @!P5 BRA `(.L_x_4696) ;  /* 0x000000000018d947 */ /* 0x000fea0003800000 */
[----:B------:R-:W-:Y:S01]  /*3a90*/  FMUL.FTZ R105, R110, UR17 ;  /* 0x000000116e697c20 */ /* 0x000fe20008410000 */
[----:B------:R-:W-:-:S03]  /*3aa0*/  LOP3.LUT P0, RZ, R133, 0xff0000, RZ, 0xc0, !PT ;  /* 0x00ff000085ff7812 */ /* 0x000fc6000780c0ff */
[----:B------:R-:W-:-:S05]  /*3ab0*/  FMUL.FTZ R105, R105, UR16 ;  /* 0x0000001069697c20 */ /* 0x000fca0008410000 */
[----:B------:R-:W-:-:S04]  /*3ac0*/  FSEL R105, R105, RZ, P0 ;  /* 0x000000ff69697208 */ /* 0x000fc80000000000 */
[----:B------:R-:W-:-:S04]  /*3ad0*/  F2FP.BF16.F32.PACK_AB R105, RZ, R105 ;  /* 0x00000069ff69723e */ /* 0x000fc800000010ff */
[----:B------:R-:W-:-:S07]  /*3ae0*/  PRMT R103, R105, 0x7610, R103 ;  /* 0x0000761069677816 */ /* 0x000fce0000000067 */
.L_x_4696:
        /* <DEDUP_REMOVED lines=10> */
.L_x_4674:
        /* <DEDUP_REMOVED lines=11> */
.L_x_4664:
[----:B------:R-:W-:Y:S05]  /*3c40*/  BSYNC.RECONVERGENT B0 ;  /* 0x0000000000007941 */ /* 0x000fea0003800200 */
.L_x_4663:
        /* <DEDUP_REMOVED lines=49> */
.L_x_4701:
[----:B------:R-:W-:Y:S05]  /*3f60*/  @!P5 BRA `(.L_x_4702) ;  /* 0x000000000018d947 */ /* 0x000fea0003800000 */
[----:B------:R-:W-:Y:S01]  /*3f70*/  FMUL.FTZ R105, R111, UR17 ;  /* 0x000000116f697c20 */ /* 0x000fe20008410000 */
[----:B------:R-:W-:-:S03]  /*3f80*/  LOP3.LUT P6, RZ, R130, 0xff00, RZ, 0xc0, !PT ;  /* 0x0000ff0082ff7812 */ /* 0x000fc600078cc0ff */
[----:B------:R-:W-:-:S05]  /*3f90*/  FMUL.FTZ R105, R105, UR16 ;  /* 0x0000001069697c20 */ /* 0x000fca0008410000 */
[----:B------:R-:W-:-:S04]  /*3fa0*/  FSEL R105, R105, RZ, P6 ;  /* 0x000000ff69697208 */ /* 0x000fc80003000000 */
[----:B------:R-:W-:-:S04]  /*3fb0*/  F2FP.BF16.F32.PACK_AB R105, RZ, R105 ;  /* 0x00000069ff69723e */ /* 0x000fc800000010ff */
[----:B------:R-:W-:-:S07]  /*3fc0*/  PRMT R100, R100, 0x5410, R105 ;  /* 0x0000541064647816 */ /* 0x000fce0000000069 */
.L_x_4702:
[----:B------:R-:W-:Y:S05]  /*3fd0*/  @!P5 BRA `(.L_x_4703) ;  /* 0x000000000018d947 */ /* 0x000fea0003800000 */
[----:B------:R-:W-:Y:S01]  /*3fe0*/  FMUL.FTZ R105, R106, UR17 ;  /* 0x000000116a697c20 */ /* 0x000fe20008410000 */
[----:B------:R-:W-:-:S03]  /*3ff0*/  LOP3.LUT P6, RZ, R130, 0xff0000, RZ, 0xc0, !PT ;  /* 0x00ff000082ff7812 */ /* 0x000fc600078cc0ff */
[----:B------:R-:W-:-:S05]  /*4000*/  FMUL.FTZ R105, R105, UR16 ;  /* 0x0000001069697c20 */ /* 0x000fca0008410000 */
[----:B------:R-:W-:-:S04]  /*4010*/  FSEL R105, R105, RZ, P6 ;  /* 0x000000ff69697208 */ /* 0x000fc80003000000 */
[----:B------:R-:W-:-:S04]  /*4020*/  F2FP.BF16.F32.PACK_AB R105, RZ, R105 ;  /* 0x00000069ff69723e */ /* 0x000fc800000010ff */
[----:B------:R-:W-:-:S07]  /*4030*/  PRMT R101, R105, 0x7610, R101 ;  /* 0x0000761069657816 */ /* 0x000fce0000000065 */
.L_x_4703:
[----:B------:R-:W-:Y:S05]  /*4040*/  @!P5 BRA `(.L_x_4704) ;  /* 0x000000000018d947 */ /* 0x000fea0003800000 */
[----:B------:R-:W-:Y:S01]  /*4050*/  FMUL.FTZ R105, R107, UR17 ;  /* 0x000000116b697c20 */ /* 0x000fe20008410000 */
[----:B------:R-:W-:-:S03]  /*4060*/  LOP3.LUT P6, RZ, R130, 0xff000000, RZ, 0xc0, !PT ;  /* 0xff00000082ff7812 */ /* 0x000fc600078cc0ff */
[----:B------:R-:W-:-:S05]  /*4070*/  FMUL.FTZ R105, R105, UR16 ;  /* 0x0000001069697c20 */ /* 0x000fca0008410000 */
[----:B------:R-:W-:-:S04]  /*4080*/  FSEL R105, R105, RZ, P6 ;  /* 0x000000ff69697208 */ /* 0x000fc80003000000 */
[----:B------:R-:W-:-:S04]  /*4090*/  F2FP.BF16.F32.PACK_AB R105, RZ, R105 ;  /* 0x00000069ff69723e */ /* 0x000fc800000010ff */
[----:B------:R-:W-:-:S07]  /*40a0*/  PRMT R101, R101, 0x5410, R105 ;  /* 0x0000541065657816 */ /* 0x000fce0000000069 */
.L_x_4704:
[----:B------:R-:W-:Y:S05]  /*40b0*/  @!P5 BRA `(.L_x_4705) ;  /* 0x000000000018d947 */ /* 0x000fea0003800000 */
[----:B------:R-:W-:Y:S01]  /*40c0*/  FMUL.FTZ R105, R108, UR17 ;  /* 0x000000116c697c20 */ /* 0x000fe20008410000 */
[----:B------:R-:W-:-:S03]  /*40d0*/  LOP3.LUT P6, RZ, R131, 0xff, RZ, 0xc0, !PT ;  /* 0x000000ff83ff7812 */ /* 0x000fc600078cc0ff */
[----:B------:R-:W-:-:S05]  /*40e0*/  FMUL.FTZ R105, R105, UR16 ;  /* 0x0000001069697c20 */ /* 0x000fca0008410000 */
[----:B------:R-:W-:-:S04]  /*40f0*/  FSEL R105, R105, RZ, P6 ;  /* 0x000000ff69697208 */ /* 0x000fc80003000000 */
[----:B------:R-:W-:-:S04]  /*4100*/  F2FP.BF16.F32.PACK_AB R105, RZ, R105 ;  /* 0x00000069ff69723e */ /* 0x000fc800000010ff */
[----:B------:R-:W-:-:S07]  /*4110*/  PRMT R102, R105, 0x7610, R102 ;  /* 0x0000761069667816 */ /* 0x000fce0000000066 */
.L_x_4705:
[----:B------:R-:W-:Y:S05]  /*4120*/  @!P5 BRA `(.L_x_4706) ;  /* 0x000000000018d947 */ /* 0x000fea0003800000 */
[----:B------:R-:W-:Y:S01]  /*4130*/  FMUL.FTZ R105, R109, UR17 ;  /* 0x000000116d697c20 */ /* 0x000fe20008410000 */
[----:B------:R-:W-:-:S03]  /*4140*/  LOP3.LUT P6, RZ, R131, 0xff00, RZ, 0xc0, !PT ;  /* 0x0000ff0083ff7812 */ /* 0x000fc600078cc0ff */
[----:B------:R-:W-:-:S05]  /*4150*/  FMUL.FTZ R105, R105, UR16 ;  /* 0x0000001069697c20 */ /* 0x000fca0008410000 */
[----:B------:R-:W-:-:S04]  /*4160*/  FSEL R105, R105, RZ, P6 ;  /* 0x000000ff69697208 */ /* 0x000fc80003000000 */
[----:B------:R-:W-:-:S04]  /*4170*/  F2FP.BF16.F32.PACK_AB R105, RZ, R105 ;  /* 0x00000069ff69723e */ /* 0x000fc800000010ff */
[----:B------:R-:W-:-:S07]  /*4180*/  PRMT R102, R102, 0x5410, R105 ;  /* 0x0000541066667816 */ /* 0x000fce0000000069 */
.L_x_4706:
[----:B------:R-:W-:Y:S05]  /*4190*/  @!P5 BRA `(.L_x_4707) ;  /* 0x000000000018d947 */ /* 0x000fea0003800000 */
[----:B------:R-:W-:Y:S01]  /*41a0*/  FMUL.FTZ R105, R115, UR17 ;  /* 0x0000001173697c20 */ /* 0x000fe20008410000 */
[----:B------:R-:W-:-:S03]  /*41b0*/  LOP3.LUT P6, RZ, R131, 0xff0000, RZ, 0xc0, !PT ;  /* 0x00ff000083ff7812 */ /* 0x000fc600078cc0ff */
[----:B------:R-:W-:-:S05]  /*41c0*/  FMUL.FTZ R105, R105, UR16 ;  /* 0x0000001069697c20 */ /* 0x000fca0008410000 */
[----:B------:R-:W-:-:S04]  /*41d0*/  FSEL R105, R105, RZ, P6 ;  /* 0x000000ff69697208 */ /* 0x000fc80003000000 */
[----:B------:R-:W-:-:S04]  /*41e0*/  F2FP.BF16.F32.PACK_AB R105, RZ, R105 ;  /* 0x00000069ff69723e */ /* 0x000fc800000010ff */
[----:B------:R-:W-:-:S07]  /*41f0*/  PRMT R103, R105, 0x7610, R103 ;  /* 0x0000761069677816 */ /* 0x000fce0000000067 */
.L_x_4707:
        /* <DEDUP_REMOVED lines=11> */
.L_x_4700:
        /* <DEDUP_REMOVED lines=11> */
.L_x_4709:
        /* <DEDUP_REMOVED lines=11> */
.L_x_4710:
        /* <DEDUP_REMOVED lines=11> */
.L_x_4711:
        /* <DEDUP_REMOVED lines=11> */
.L_x_4712:
        /* <DEDUP_REMOVED lines=11> */
.L_x_4713:
        /* <DEDUP_REMOVED lines=11> */
.L_x_4714:
        /* <DEDUP_REMOVED lines=11> */
.L_x_4715:
        /* <DEDUP_REMOVED lines=13> */
.L_x_4699:
        /* <DEDUP_REMOVED lines=49> */
.L_x_4717:
        /* <DEDUP_REMOVED lines=12> */
.L_x_4718:
        /* <DEDUP_REMOVED lines=12> */
.L_x_4719:
        /* <DEDUP_REMOVED lines=12> */
.L_x_4720:
        /* <DEDUP_REMOVED lines=12> */
.L_x_4721:
        /* <DEDUP_REMOVED lines=12> */
.L_x_4722:
        /* <DEDUP_REMOVED lines=12> */
.L_x_4723:
        /* <DEDUP_REMOVED lines=11> */
.L_x_4716:
        /* <DEDUP_REMOVED lines=12> */
.L_x_4724:
        /* <DEDUP_REMOVED lines=12> */
.L_x_4725:
        /* <DEDUP_REMOVED lines=12> */
.L_x_4726:
        /* <DEDUP_REMOVED lines=12> */
.L_x_4727:
        /* <DEDUP_REMOVED lines=12> */
.L_x_4728:
        /* <DEDUP_REMOVED lines=12> */
.L_x_4729:
        /* <DEDUP_REMOVED lines=12> */
.L_x_4730:
        /* <DEDUP_REMOVED lines=13> */
.L_x_4708:
        /* <DEDUP_REMOVED lines=9> */
.L_x_4698:
[----:B------:R-:W-:Y:S05]  /*5730*/  BSYNC.RECONVERGENT B0 ;  /* 0x0000000000007941 */ /* 0x000fea0003800200 */
.L_x_4697:
        /* <DEDUP_REMOVED lines=49> */
.L_x_4735:
[----:B------:R-:W-:Y:S05]  /*5a50*/  @!P5 BRA `(.L_x_4736) ;  /* 0x000000000018d947 */ /* 0x000fea0003800000 */
[----:B------:R-:W-:Y:S01]  /*5a60*/  FMUL.FTZ R105, R111, UR17 ;  /* 0x000000116f697c20 */ /* 0x000fe20008410000 */
[----:B------:R-:W-:-:S03]  /*5a70*/  LOP3.LUT P4, RZ, R128, 0xff00, RZ, 0xc0, !PT ;  /* 0x0000ff0080ff7812 */ /* 0x000fc6000788c0ff */
[----:B------:R-:W-:-:S05]  /*5a80*/  FMUL.FTZ R105, R105, UR16 ;  /* 0x0000001069697c20 */ /* 0x000fca0008410000 */
[----:B------:R-:W-:-:S04]  /*5a90*/  FSEL R105, R105, RZ, P4 ;  /* 0x000000ff69697208 */ /* 0x000fc80002000000 */
[----:B------:R-:W-:-:S04]  /*5aa0*/  F2FP.BF16.F32.PACK_AB R105, RZ, R105 ;  /* 0x00000069ff69723e */ /* 0x000fc800000010ff */
[----:B------:R-:W-:-:S07]  /*5ab0*/  PRMT R100, R100, 0x5410, R105 ;  /* 0x0000541064647816 */ /* 0x000fce0000000069 */
.L_x_4736:
[----:B------:R-:W-:Y:S05]  /*5ac0*/  @!P5 BRA `(.L_x_4737) ;  /* 0x000000000018d947 */ /* 0x000fea0003800000 */
[----:B------:R-:W-:Y:S01]  /*5ad0*/  FMUL.FTZ R105, R106, UR17 ;  /* 0x000000116a697c20 */ /* 0x000fe20008410000 */
[----:B------:R-:W-:-:S03]  /*5ae0*/  LOP3.LUT P4, RZ, R128, 0xff0000, RZ, 0xc0, !PT ;  /* 0x00ff000080ff7812 */ /* 0x000fc6000788c0ff */
[----:B------:R-:W-:-:S05]  /*5af0*/  FMUL.FTZ R105, R105, UR16 ;  /* 0x0000001069697c20 */ /* 0x000fca0008410000 */
[----:B------:R-:W-:-:S04]  /*5b00*/  FSEL R105, R105, RZ, P4 ;  /* 0x000000ff69697208 */ /* 0x000fc80002000000 */
[----:B------:R-:W-:-:S04]  /*5b10*/  F2FP.BF16.F32.PACK_AB R105, RZ, R105 ;  /* 0x00000069ff69723e */ /* 0x000fc800000010ff */
[----:B------:R-:W-:-:S07]  /*5b20*/  PRMT R101, R105, 0x7610, R101 ;  /* 0x0000761069657816 */ /* 0x000fce0000000065 */
.L_x_4737:
[----:B------:R-:W-:Y:S05]  /*5b30*/  @!P5 BRA `(.L_x_4738) ;  /* 0x000000000018d947 */ /* 0x000fea0003800000 */
[----:B------:R-:W-:Y:S01]  /*5b40*/  FMUL.FTZ R105, R113, UR17 ;  /* 0x0000001171697c20 */ /* 0x000fe20008410000 */
[----:B------:R-:W-:-:S03]  /*5b50*/  LOP3.LUT P4, RZ, R128, 0xff000000, RZ, 0xc0, !PT ;  /* 0xff00000080ff7812 */ /* 0x000fc6000788c0ff */
[----:B------:R-:W-:-:S05]  /*5b60*/  FMUL.FTZ R105, R105, UR16 ;  /* 0x0000001069697c20 */ /* 0x000fca0008410000 */
[----:B------:R-:W-:-:S04]  /*5b70*/  FSEL R105, R105, RZ, P4 ;  /* 0x000000ff69697208 */ /* 0x000fc80002000000 */
[----:B------:R-:W-:-:S04]  /*5b80*/  F2FP.BF16.F32.PACK_AB R105, RZ, R105 ;  /* 0x00000069ff69723e */ /* 0x000fc800000010ff */
[----:B------:R-:W-:-:S07]  /*5b90*/  PRMT R101, R101, 0x5410, R105 ;  /* 0x0000541065657816 */ /* 0x000fce0000000069 */
.L_x_4738:
[----:B------:R-:W-:Y:S05]  /*5ba0*/  @!P5 BRA `(.L_x_4739) ;  /* 0x000000000018d947 */ /* 0x000fea0003800000 */
[----:B------:R-:W-:Y:S01]  /*5bb0*/  FMUL.FTZ R105, R114, UR17 ;  /* 0x0000001172697c20 */ /* 0x000fe20008410000 */
[----:B------:R-:W-:-:S03]  /*5bc0*/  LOP3.LUT P4, RZ, R129, 0xff, RZ, 0xc0, !PT ;  /* 0x000000ff81ff7812 */ /* 0x000fc6000788c0ff */
[----:B------:R-:W-:-:S05]  /*5bd0*/  FMUL.FTZ R105, R105, UR16 ;  /* 0x0000001069697c20 */ /* 0x000fca0008410000 */
[----:B------:R-:W-:-:S04]  /*5be0*/  FSEL R105, R105, RZ, P4 ;  /* 0x000000ff69697208 */ /* 0x000fc80002000000 */
[----:B------:R-:W-:-:S04]  /*5bf0*/  F2FP.BF16.F32.PACK_AB R105, RZ, R105 ;  /* 0x00000069ff69723e */ /* 0x000fc800000010ff */
[----:B------:R-:W-:-:S07]  /*5c00*/  PRMT R102, R105, 0x7610, R102 ;  /* 0x0000761069667816 */ /* 0x000fce0000000066 */
.L_x_4739:
[----:B------:R-:W-:Y:S05]  /*5c10*/  @!P5 BRA `(.L_x_4740) ;  /* 0x000000000018d947 */ /* 0x000fea0003800000 */
[----:B------:R-:W-:Y:S01]  /*5c20*/  FMUL.FTZ R105, R109, UR17 ;  /* 0x000000116d697c20 */ /* 0x000fe20008410000 */
[----:B------:R-:W-:-:S03]  /*5c30*/  LOP3.LUT P4, RZ, R129, 0xff00, RZ, 0xc0, !PT ;  /* 0x0000ff0081ff7812 */ /* 0x000fc6000788c0ff */
[----:B------:R-:W-:-:S05]  /*5c40*/  FMUL.FTZ R105, R105, UR16 ;  /* 0x0000001069697c20 */ /* 0x000fca0008410000 */
[----:B------:R-:W-:-:S04]  /*5c50*/  FSEL R105, R105, RZ, P4 ;  /* 0x000000ff69697208 */ /* 0x000fc80002000000 */
[----:B------:R-:W-:-:S04]  /*5c60*/  F2FP.BF16.F32.PACK_AB R105, RZ, R105 ;  /* 0x00000069ff69723e */ /* 0x000fc800000010ff */
[----:B------:R-:W-:-:S07]  /*5c70*/  PRMT R102, R102, 0x5410, R105 ;  /* 0x0000541066667816 */ /* 0x000fce0000000069 */
.L_x_4740:
[----:B------:R-:W-:Y:S05]  /*5c80*/  @!P5 BRA `(.L_x_4741) ;  /* 0x000000000018d947 */ /* 0x000fea0003800000 */
[----:B------:R-:W-:Y:S01]  /*5c90*/  FMUL.FTZ R105, R115, UR17 ;  /* 0x0000001173697c20 */ /* 0x000fe20008410000 */
[----:B------:R-:W-:-:S03]  /*5ca0*/  LOP3.LUT P4, RZ, R129, 0xff0000, RZ, 0xc0, !PT ;  /* 0x00ff000081ff7812 */ /* 0x000fc6000788c0ff */
[----:B------:R-:W-:-:S05]  /*5cb0*/  FMUL.FTZ R105, R105, UR16 ;  /* 0x0000001069697c20 */ /* 0x000fca0008410000 */
[----:B------:R-:W-:-:S04]  /*5cc0*/  FSEL R105, R105, RZ, P4 ;  /* 0x000000ff69697208 */ /* 0x000fc80002000000 */
[----:B------:R-:W-:-:S04]  /*5cd0*/  F2FP.BF16.F32.PACK_AB R105, RZ, R105 ;  /* 0x00000069ff69723e */ /* 0x000fc800000010ff */
[----:B------:R-:W-:-:S07]  /*5ce0*/  PRMT R103, R105, 0x7610, R103 ;  /* 0x0000761069677816 */ /* 0x000fce0000000067 */
.L_x_4741:
        /* <DEDUP_REMOVED lines=13> */
.L_x_4734:
        /* <DEDUP_REMOVED lines=11> */
.L_x_4743:
        /* <DEDUP_REMOVED lines=11> */
.L_x_4744:
        /* <DEDUP_REMOVED lines=11> */
.L_x_4745:
        /* <DEDUP_REMOVED lines=11> */
.L_x_4746:
        /* <DEDUP_REMOVED lines=11> */
.L_x_4747:
        /* <DEDUP_REMOVED lines=11> */
.L_x_4748:
        /* <DEDUP_REMOVED lines=11> */
.L_x_4749:
        /* <DEDUP_REMOVED lines=13> */
.L_x_4733:
        /* <DEDUP_REMOVED lines=16> */
.L_x_4751:
        /* <DEDUP_REMOVED lines=12> */
.L_x_4752:
        /* <DEDUP_REMOVED lines=12> */
.L_x_4753:
        /* <DEDUP_REMOVED lines=12> */
.L_x_4754:
        /* <DEDUP_REMOVED lines=12> */
.L_x_4755:
        /* <DEDUP_REMOVED lines=12> */
.L_x_4756:
        /* <DEDUP_REMOVED lines=12> */
.L_x_4757:
        /* <DEDUP_REMOVED lines=42> */
.L_x_4750:
        /* <DEDUP_REMOVED lines=12> */
.L_x_4758:
        /* <DEDUP_REMOVED lines=12> */
.L_x_4759:
        /* <DEDUP_REMOVED lines=12> */
.L_x_4760:
        /* <DEDUP_REMOVED lines=12> */
.L_x_4761:
        /* <DEDUP_REMOVED lines=12> */
.L_x_4762:
        /* <DEDUP_REMOVED lines=12> */
.L_x_4763:
        /* <DEDUP_REMOVED lines=12> */
.L_x_4764:
        /* <DEDUP_REMOVED lines=13> */
.L_x_4742:
[----:B------:R-:W1:Y:S08]  /*7190*/  @P0 LDC.64 R114, c[0x0][0x478] ;  /* 0x00011e00ff720b82 */ /* 0x000e700000000a00 */
[----:B0-2---:R-:W0:Y:S01]  /*71a0*/  @P5 LDC.64 R116, c[0x0][0x468] ;  /* 0x00011a00ff745b82 */ /* 0x005e220000000a00 */
[----:B-1----:R-:W-:-:S05]  /*71b0*/  @P0 IMAD.WIDE.U32 R114, R139, 0x20, R114 ;  /* 0x000000208b720825 */ /* 0x002fca00078e0072 */
[----:B------:R1:W-:Y:S01]  /*71c0*/  @P0 STG.E.128 desc[UR10][R114.64], R104 ;  /* 0x0000006872000986 */ /* 0x0003e2000c101d0a */
[----:B0-----:R-:W-:-:S03]  /*71d0*/  @P5 IMAD.WIDE.U32 R112, R112, 0x10, R116 ;  /* 0x0000001070705825 */ /* 0x001fc600078e0074 */
[----:B------:R1:W-:Y:S04]  /*71e0*/  @P0 STG.E.128 desc[UR10][R114.64+0x10], R108 ;  /* 0x0000106c72000986 */ /* 0x0003e8000c101d0a */
[----:B------:R1:W-:Y:S02]  /*71f0*/  @P5 STG.E.128 desc[UR10][R112.64], R100 ;  /* 0x0000006470005986 */ /* 0x0003e4000c101d0a */
.L_x_4732:
[----:B------:R-:W-:Y:S05]  /*7200*/  BSYNC.RECONVERGENT B0 ;  /* 0x0000000000007941 */ /* 0x000fea0003800200 */
.L_x_4731:
[----:B-1----:R-:W1:Y:S01]  /*7210*/  LDC.64 R112, c[0x0][0x380] ;  /* 0x0000e000ff707b82 */ /* 0x002e620000000a00 */
[----:B------:R-:W-:Y:S01]  /*7220*/  UPLOP3.LUT UP1, UPT, UPT, UPT, UP1, 0x40, 0x4 ;  /* 0x000000000004789c */ /* 0x000fe20003f2e810 */
[----:B-1----:R-:W-:-:S04]  /*7230*/  IADD3 R2, PT, PT, R2, R112, RZ ;  /* 0x0000007002027210 */ /* 0x002fc80007ffe0ff */
[----:B------:R-:W-:-:S13]  /*7240*/  ISETP.GE.AND P0, PT, R2, R113, PT ;  /* 0x000000710200720c */ /* 0x000fda0003f06270 */
[----:B------:R-:W-:Y:S05]  /*7250*/  @!P0 BRA `(.L_x_4765) ;  /* 0xffffff9000c08947 */ /* 0x000fea000383ffff */
.L_x_4652:
        /* <DEDUP_REMOVED lines=31> */
.L_x_4766:
        /* <DEDUP_REMOVED lines=11> */
.L_x_10745:


//--------------------- .text._ZN10layer_norm22ln_bwd_finalize_kernelINS_22Kernel_traits_finalizeILj6144Ef13__nv_bfloat16fS2_fjLb0ELj1024ELj4ENS_18Kernel_traits_baseILj6144EfS2_fS2_fjLj1024EEEEELb0ELb1EEEvNS_9BwdParamsE --------------------------
	.section	.text._ZN10layer_norm22ln_bwd_finalize_kernelINS_22Kernel_traits_finalizeILj6144Ef13__nv_bfloat16fS2_fjLb0ELj1024ELj4ENS_18Kernel_traits_baseILj6144EfS2_fS2_fjLj1024EEEEELb0ELb1EEEvNS_9BwdParamsE,"ax",@progbits
	.align	128
        .global         _ZN10layer_norm22ln_bwd_finalize_kernelINS_22Kernel_traits_finalizeILj6144Ef13__nv_bfloat16fS2_fjLb0ELj1024ELj4ENS_18Kernel_traits_baseILj6144EfS2_fS2_fjLj1024EEEEELb0ELb1EEEvNS_9BwdParamsE
        .type           _ZN10layer_norm22ln_bwd_finalize_kernelINS_22Kernel_traits_finalizeILj6144Ef13__nv_bfloat16fS2_fjLb0ELj1024ELj4ENS_18Kernel_traits_baseILj6144EfS2_fS2_fjLj1024EEEEELb0ELb1EEEvNS_9BwdParamsE,@function
        .size           _ZN10layer_norm22ln_bwd_finalize_kernelINS_22Kernel_traits_finalizeILj6144Ef13__nv_bfloat16fS2_fjLb0ELj1024ELj4ENS_18Kernel_traits_baseILj6144EfS2_fS2_fjLj1024EEEEELb0ELb1EEEvNS_9BwdParamsE,(.L_x_10746 - _ZN10layer_norm22ln_bwd_finalize_kernelINS_22Kernel_traits_finalizeILj6144Ef13__nv_bfloat16fS2_fjLb0ELj1024ELj4ENS_18Kernel_traits_baseILj6144EfS2_fS2_fjLj1024EEEEELb0ELb1EEEvNS_9BwdParamsE)
        .other          _ZN10layer_norm22ln_bwd_finalize_kernelINS_22Kernel_traits_finalizeILj6144Ef13__nv_bfloat16fS2_fjLb0ELj1024ELj4ENS_18Kernel_traits_baseILj6144EfS2_fS2_fjLj1024EEEEELb0ELb1EEEvNS_9BwdParamsE,@"STO_CUDA_ENTRY STV_DEFAULT"
_ZN10layer_norm22ln_bwd_finalize_kernelINS_22Kernel_traits_finalizeILj6144Ef13__nv_bfloat16fS2_fjLb0ELj1024ELj4ENS_18Kernel_traits_baseILj6144EfS2_fS2_fjLj1024EEEEELb0ELb1EEEvNS_9BwdParamsE:
.text._ZN10layer_norm22ln_bwd_finalize_kernelINS_22Kernel_traits_finalizeILj6144Ef13__nv_bfloat16fS2_fjLb0ELj1024ELj4ENS_18Kernel_traits_baseILj6144EfS2_fS2_fjLj1024EEEEELb0ELb1EEEvNS_9BwdParamsE:
        /* <DEDUP_REMOVED lines=81> */
.L_x_4771:
        /* <DEDUP_REMOVED lines=118> */
.L_x_4770:
[----:B------:R-:W-:Y:S05]  /*0c70*/  BSYNC.RECONVERGENT B1 ;  /* 0x0000000000017941 */ /* 0x000fea0003800200 */
.L_x_4769:
        /* <DEDUP_REMOVED lines=77> */
.L_x_4773:
[----:B------:R-:W-:Y:S05]  /*1150*/  BSYNC.RECONVERGENT B1 ;  /* 0x0000000000017941 */ /* 0x000fea0003800200 */
.L_x_4772:
        /* <DEDUP_REMOVED lines=38> */
.L_x_4775:
[----:B------:R-:W-:Y:S05]  /*13c0*/  BSYNC.RECONVERGENT B1 ;  /* 0x0000000000017941 */ /* 0x000fea0003800200 */
.L_x_4774:
        /* <DEDUP_REMOVED lines=8> */
.L_x_4776:
        /* <DEDUP_REMOVED lines=10> */
.L_x_4768:
[----:B------:R-:W-:Y:S05]  /*14f0*/  BSYNC.RECONVERGENT B0 ;  /* 0x0000000000007941 */ /* 0x000fea0003800200 */
.L_x_4767:
        /* <DEDUP_REMOVED lines=55> */
.L_x_4777:
        /* <DEDUP_REMOVED lines=9> */
.L_x_10746:


//--------------------- .text._ZN10layer_norm13ln_bwd_kernelINS_13Kernel_traitsIf13__nv_bfloat16fS2_fjLj6144ELj1ELj1ELj8ELj16ENS_18Kernel_traits_baseILj6144EfS2_fS2_fjLj256EEEEELb1ELb0ELb1ELb1EEEvNS_9BwdParamsE --------------------------
	.section	.text._ZN10layer_norm13ln_bwd_kernelINS_13Kernel_traitsIf13__nv_bfloat16fS2_fjLj6144ELj1ELj1ELj8ELj16ENS_18Kernel_traits_baseILj6144EfS2_fS2_fjLj256EEEEELb1ELb0ELb1ELb1EEEvNS_9BwdParamsE,"ax",@progbits
	.align	128
        .global         _ZN10layer_norm13ln_bwd_kernelINS_13Kernel_traitsIf13__nv_bfloat16fS2_fjLj6144ELj1ELj1ELj8ELj16ENS_18Kernel_traits_baseILj6144EfS2_fS2_fjLj256EEEEELb1ELb0ELb1ELb1EEEvNS_9BwdParamsE
        .type           _ZN10layer_norm13ln_bwd_kernelINS_13Kernel_traitsIf13__nv_bfloat16fS2_fjLj6144ELj1ELj1ELj8ELj16ENS_18Kernel_traits_baseILj6144EfS2_fS2_fjLj256EEEEELb1ELb0ELb1ELb1EEEvNS_9BwdParamsE,@function
        .size           _ZN10layer_norm13ln_bwd_kernelINS_13Kernel_traitsIf13__nv_bfloat16fS2_fjLj6144ELj1ELj1ELj8ELj16ENS_18Kernel_traits_baseILj6144EfS2_fS2_fjLj256EEEEELb1ELb0ELb1ELb1EEEvNS_9BwdParamsE,(.L_x_10747 - _ZN10layer_norm13ln_bwd_kernelINS_13Kernel_traitsIf13__nv_bfloat16fS2_fjLj6144ELj1ELj1ELj8ELj16ENS_18Kernel_traits_baseILj6144EfS2_fS2_fjLj256EEEEELb1ELb0ELb1ELb1EEEvNS_9BwdParamsE)
        .other          _ZN10layer_norm13ln_bwd_kernelINS_13Kernel_traitsIf13__nv_bfloat16fS2_fjLj6144ELj1ELj1ELj8ELj16ENS_18Kernel_traits_baseILj6144EfS2_fS2_fjLj256EEEEELb1ELb0ELb1ELb1EEEvNS_9BwdParamsE,@"STO_CUDA_ENTRY STV_DEFAULT"
_ZN10layer_norm13ln_bwd_kernelINS_13Kernel_traitsIf13__nv_bfloat16fS2_fjLj6144ELj1ELj1ELj8ELj16ENS_18Kernel_traits_baseILj6144EfS2_fS2_fjLj256EEEEELb1ELb0ELb1ELb1EEEvNS_9BwdParamsE:
.text._ZN10layer_norm13ln_bwd_kernelINS_13Kernel_traitsIf13__nv_bfloat16fS2_fjLj6144ELj1ELj1ELj8ELj16ENS_18Kernel_traits_baseILj6144EfS2_fS2_fjLj256EEEEELb1ELb0ELb1ELb1EEEvNS_9BwdParamsE:
        /* <DEDUP_REMOVED lines=48> */
.L_x_4880:
[----:B------:R-:W1:Y:S08]  /*0300*/  LDC.64 R114, c[0x0][0x3f8] ;  /* 0x0000fe00ff727b82 */ /* 0x000e700000000a00 */
[----:B------:R-:W2:Y:S08]  /*0310*/  LDC.64 R112, c[0x0][0x3c8] ;  /* 0x0000f200ff707b82 */ /* 0x000eb00000000a00 */
[----:B------:R-:W3:Y:S01]  /*0320*/  LDC.64 R116, c[0x0][0x3f0] ;  /* 0x0000fc00ff747b82 */ /* 0x000ee20000000a00 */
[----:B-1----:R-:W-:-:S07]  /*0330*/  IMAD.WIDE R114, R0, 0x4, R114 ;  /* 0x0000000400727825 */ /* 0x002fce00078e0272 */
[----:B------:R-:W1:Y:S01]  /*0340*/  LDC.64 R124, c[0x0][0x3c0] ;  /* 0x0000f000ff7c7b82 */ /* 0x000e620000000a00 */
[----:B0-----:R-:W4:Y:S01]  /*0350*/  LDG.E R2, desc[UR12][R114.64] ;  /* 0x0000000c72027981 */ /* 0x001f22000c1e1900 */
[----:B--2---:R-:W-:-:S05]  /*0360*/  IMAD.WIDE R112, R0, 0x4, R112 ;  /* 0x0000000400707825 */ /* 0x004fca00078e0270 */
[----:B-----5:R0:W5:Y:S01]  /*0370*/  LDG.E R134, desc[UR12][R112.64] ;  /* 0x0000000c70867981 */ /* 0x020162000c1e1900 */
[----:B---3--:R-:W-:-:S05]  /*0380*/  IMAD.WIDE R116, R0, 0x4, R116 ;  /* 0x0000000400747825 */ /* 0x008fca00078e0274 */
[----:B------:R0:W5:Y:S01]  /*0390*/  LDG.E R135, desc[UR12][R116.64] ;  /* 0x0000000c74877981 */ /* 0x000162000c1e1900 */
[----:B----4-:R-:W-:-:S13]  /*03a0*/  ISETP.GE.AND P3, PT, R2, 0x1, PT ;  /* 0x000000010200780c */ /* 0x010fda0003f66270 */
[----:B01----:R-:W-:Y:S05]  /*03b0*/  @!P3 BRA `(.L_x_4779) ;  /* 0x000000100040b947 */ /* 0x003fea0003800000 */
[----:B------:R-:W0:Y:S01]  /*03c0*/  LDC R165, c[0x0][0x388] ;  /* 0x0000e200ffa57b82 */ /* 0x000e220000000800 */
[----:B------:R-:W1:Y:S01]  /*03d0*/  S2R R171, SR_TID.X ;  /* 0x0000000000ab7919 */ /* 0x000e620000002100 */
[----:B------:R-:W-:Y:S01]  /*03e0*/  IADD3 R112, PT, PT, R2, -0x1, RZ ;  /* 0xffffffff02707810 */ /* 0x000fe20007ffe0ff */
[----:B------:R-:W-:-:S05]  /*03f0*/  IMAD.WIDE R124, R0, 0x4, R124 ;  /* 0x00000004007c7825 */ /* 0x000fca00078e027c */
[----:B------:R-:W2:Y:S01]  /*0400*/  LDC.64 R132, c[0x0][0x3a8] ;  /* 0x0000ea00ff847b82 */ /* 0x000ea20000000a00 */
[----:B------:R-:W3:Y:S07]  /*0410*/  LDG.E R164, desc[UR12][R124.64] ;  /* 0x0000000c7ca47981 */ /* 0x000eee000c1e1900 */
[----:B------:R-:W4:Y:S01]  /*0420*/  LDC.64 R152, c[0x0][0x428] ;  /* 0x00010a00ff987b82 */ /* 0x000f220000000a00 */
[-C--:B0-----:R-:W-:Y:S02]  /*0430*/  IMAD R3, R0, R165.reuse, RZ ;  /* 0x000000a500037224 */ /* 0x081fe400078e02ff */
[----:B------:R-:W-:-:S03]  /*0440*/  IMAD R113, R112, R165, RZ ;  /* 0x000000a570717224 */ /* 0x000fc600078e02ff */
[----:B------:R-:W-:Y:S02]  /*0450*/  SHF.R.S32.HI R112, RZ, 0x1f, R3 ;  /* 0x0000001fff707819 */ /* 0x000fe40000011403 */
[----:B------:R-:W-:Y:S02]  /*0460*/  SHF.R.S32.HI R114, RZ, 0x1f, R113 ;  /* 0x0000001fff727819 */ /* 0x000fe40000011471 */
[----:B------:R-:W-:Y:S02]  /*0470*/  LEA.HI R112, R112, R3, RZ, 0x3 ;  /* 0x0000000370707211 */ /* 0x000fe400078f18ff */
[----:B------:R-:W-:Y:S02]  /*0480*/  LEA.HI R114, R114, R113, RZ, 0x3 ;  /* 0x0000007172727211 */ /* 0x000fe400078f18ff */
[-C--:B-1----:R-:W-:Y:S02]  /*0490*/  LEA.HI.SX32 R167, R112, R171.reuse, 0x1d ;  /* 0x000000ab70a77211 */ /* 0x082fe400078feaff */
[----:B------:R-:W-:-:S02]  /*04a0*/  LEA.HI.SX32 R3, R114, R171, 0x1d ;  /* 0x000000ab72037211 */ /* 0x000fc400078feaff */
[C---:B------:R-:W-:Y:S01]  /*04b0*/  IADD3 R137, PT, PT, R167.reuse, 0x100, RZ ;  /* 0x00000100a7897810 */ /* 0x040fe20007ffe0ff */
[----:B--2---:R-:W-:Y:S01]  /*04c0*/  IMAD.WIDE.U32 R128, R167, 0x20, R132 ;  /* 0x00000020a7807825 */ /* 0x004fe200078e0084 */
[----:B------:R-:W-:-:S03]  /*04d0*/  IADD3 R141, PT, PT, R3, 0x100, RZ ;  /* 0x00000100038d7810 */ /* 0x000fc60007ffe0ff */
[----:B----4-:R-:W-:Y:S01]  /*04e0*/  IMAD.WIDE.U32 R116, R3, 0x10, R152 ;  /* 0x0000001003747825 */ /* 0x010fe200078e0098 */
[----:B------:R-:W2:Y:S03]  /*04f0*/  LDG.E.128 R112, desc[UR12][R128.64] ;  /* 0x0000000c80707981 */ /* 0x000ea6000c1e1d00 */
[----:B------:R-:W-:Y:S01]  /*0500*/  IMAD.WIDE.U32 R130, R137, 0x20, R132 ;  /* 0x0000002089827825 */ /* 0x000fe200078e0084 */
[----:B------:R0:W4:Y:S03]  /*0510*/  LDG.E.128 R120, desc[UR12][R128.64+0x10] ;  /* 0x0000100c80787981 */ /* 0x000126000c1e1d00 */
[----:B------:R-:W-:Y:S01]  /*0520*/  IMAD.WIDE.U32 R140, R141, 0x10, R152 ;  /* 0x000000108d8c7825 */ /* 0x000fe200078e0098 */
[----:B------:R-:W4:Y:S04]  /*0530*/  LDG.E.128 R116, desc[UR12][R116.64] ;  /* 0x0000000c74747981 */ /* 0x000f28000c1e1d00 */
[----:B------:R-:W4:Y:S01]  /*0540*/  LDG.E.128 R124, desc[UR12][R130.64] ;  /* 0x0000000c827c7981 */ /* 0x000f22000c1e1d00 */
[----:B------:R-:W-:Y:S01]  /*0550*/  IADD3 R169, PT, PT, R167, 0x200, RZ ;  /* 0x00000200a7a97810 */ /* 0x000fe20007ffe0ff */
[----:B0-----:R-:W0:Y:S02]  /*0560*/  LDC.64 R128, c[0x0][0x3b0] ;  /* 0x0000ec00ff807b82 */ /* 0x001e240000000a00 */
[----:B------:R-:W4:Y:S04]  /*0570*/  LDG.E.128 R140, desc[UR12][R140.64] ;  /* 0x0000000c8c8c7981 */ /* 0x000f28000c1e1d00 */
[----:B------:R1:W4:Y:S01]  /*0580*/  LDG.E.128 R144, desc[UR12][R130.64+0x10] ;  /* 0x0000100c82907981 */ /* 0x000322000c1e1d00 */
[----:B------:R-:W-:Y:S01]  /*0590*/  IMAD.WIDE.U32 R132, R169, 0x20, R132 ;  /* 0x00000020a9847825 */ /* 0x000fe200078e0084 */
[----:B------:R-:W-:-:S04]  /*05a0*/  IADD3 R3, PT, PT, R3, 0x200, RZ ;  /* 0x0000020003037810 */ /* 0x000fc80007ffe0ff */
[----:B------:R-:W4:Y:S01]  /*05b0*/  LDG.E.128 R148, desc[UR12][R132.64] ;  /* 0x0000000c84947981 */ /* 0x000f22000c1e1d00 */
[----:B------:R-:W-:-:S03]  /*05c0*/  IMAD.WIDE.U32 R152, R3, 0x10, R152 ;  /* 0x0000001003987825 */ /* 0x000fc600078e0098 */
[----:B------:R1:W4:Y:S04]  /*05d0*/  LDG.E.128 R156, desc[UR12][R132.64+0x10] ;  /* 0x0000100c849c7981 */ /* 0x000328000c1e1d00 */
[----:B------:R-:W4:Y:S01]  /*05e0*/  LDG.E.128 R152, desc[UR12][R152.64] ;  /* 0x0000000c98987981 */ /* 0x000f22000c1e1d00 */
        /* <DEDUP_REMOVED lines=24> */
[----:B------:R-:W5:Y:S04]  /*0770*/  @P0 LDG.E.128 R20, desc[UR12][R138.64+0x10] ;  /* 0x0000100c8a140981 */ /* 0x000f68000c1e1d00 */
[----:B------:R-:W5:Y:S01]  /*0780*/  @P0 LDG.E.128 R16, desc[UR12][R160.64] ;  /* 0x0000000ca0100981 */ /* 0x000f62000c1e1d00 */
[----:B------:R-:W-:-:S03]  /*0790*/  @P0 IMAD.WIDE.U32 R162, R169, 0x20, R162 ;  /* 0x00000020a9a20825 */ /* 0x000fc600078e00a2 */
[----:B------:R0:W5:Y:S04]  /*07a0*/  @P0 LDG.E.128 R12, desc[UR12][R160.64+0x10] ;  /* 0x0000100ca00c0981 */ /* 0x000168000c1e1d00 */
[----:B------:R-:W5:Y:S04]  /*07b0*/  @P0 LDG.E.128 R8, desc[UR12][R162.64] ;  /* 0x0000000ca2080981 */ /* 0x000f68000c1e1d00 */
[----:B------:R1:W5:Y:S01]  /*07c0*/  @P0 LDG.E.128 R4, desc[UR12][R162.64+0x10] ;  /* 0x0000100ca2040981 */ /* 0x000362000c1e1d00 */
[----:B------:R-:W-:-:S04]  /*07d0*/  ISETP.NE.AND P0, PT, RZ, UR11, PT ;  /* 0x0000000bff007c0c */ /* 0x000fc8000bf05270 */
[----:B---3--:R-:W-:-:S05]  /*07e0*/  FSEL R164, R164, RZ, !P0 ;  /* 0x000000ffa4a47208 */ /* 0x008fca0004000000 */
[C---:B--2---:R-:W-:Y:S01]  /*07f0*/  FADD.FTZ R165, -R164.reuse, R114 ;  /* 0x00000072a4a57221 */ /* 0x044fe20000010100 */
[C---:B------:R-:W-:Y:S01]  /*0800*/  FADD.FTZ R137, -R164.reuse, R113 ;  /* 0x00000071a4897221 */ /* 0x040fe20000010100 */
[C---:B------:R-:W-:Y:S01]  /*0810*/  FADD.FTZ R3, -R164.reuse, R112 ;  /* 0x00000070a4037221 */ /* 0x040fe20000010100 */
[----:B0-----:R-:W-:Y:S01]  /*0820*/  FADD.FTZ R161, -R164, R115 ;  /* 0x00000073a4a17221 */ /* 0x001fe20000010100 */
[C---:B----4-:R-:W-:Y:S02]  /*0830*/  PRMT R114, R116.reuse, 0x7632, R114 ;  /* 0x0000763274727816 */ /* 0x050fe40000000072 */
[----:B------:R-:W-:Y:S02]  /*0840*/  SHF.L.U32 R139, R116, 0x10, RZ ;  /* 0x00000010748b7819 */ /* 0x000fe400000006ff */
[----:B------:R-:W-:Y:S02]  /*0850*/  PRMT R116, R117, 0x7632, R116 ;  /* 0x0000763275747816 */ /* 0x000fe40000000074 */
[----:B------:R-:W-:-:S02]  /*0860*/  PRMT R160, R118, 0x7632, R160 ;  /* 0x0000763276a07816 */ /* 0x000fc400000000a0 */
[----:B-1----:R-:W-:Y:S01]  /*0870*/  SHF.L.U32 R163, R118, 0x10, RZ ;  /* 0x0000001076a37819 */ /* 0x002fe200000006ff */
[C---:B------:R-:W-:Y:S01]  /*0880*/  FADD.FTZ R171, -R164.reuse, R124 ;  /* 0x0000007ca4ab7221 */ /* 0x040fe20000010100 */
[C---:B------:R-:W-:Y:S01]  /*0890*/  PRMT R118, R119.reuse, 0x7632, R118 ;  /* 0x0000763277767816 */ /* 0x040fe20000000076 */
[C---:B------:R-:W-:Y:S01]  /*08a0*/  FADD.FTZ R173, -R164.reuse, R125 ;  /* 0x0000007da4ad7221 */ /* 0x040fe20000010100 */
[----:B------:R-:W-:Y:S01]  /*08b0*/  SHF.L.U32 R169, R119, 0x10, RZ ;  /* 0x0000001077a97819 */ /* 0x000fe200000006ff */
[--C-:B------:R-:W-:Y:S01]  /*08c0*/  FADD.FTZ R119, -R164, R120.reuse ;  /* 0x00000078a4777221 */ /* 0x100fe20000010100 */
        /* <DEDUP_REMOVED lines=12> */
[C---:B------:R-:W-:Y:S01]  /*0990*/  FADD.FTZ R175, -R164.reuse, R126 ;  /* 0x0000007ea4af7221 */ /* 0x040fe20000010100 */
[C---:B------:R-:W-:Y:S01]  /*09a0*/  FADD.FTZ R179, -R164.reuse, R144 ;  /* 0x00000090a4b37221 */ /* 0x040fe20000010100 */
[C---:B------:R-:W-:Y:S01]  /*09b0*/  PRMT R126, R143.reuse, 0x7632, R126 ;  /* 0x000076328f7e7816 */ /* 0x040fe2000000007e */
[----:B------:R-:W-:Y:S01]  /*09c0*/  FADD.FTZ R183, -R164, R145 ;  /* 0x00000091a4b77221 */ /* 0x000fe20000010100 */
[----:B------:R-:W-:Y:S01]  /*09d0*/  SHF.L.U32 R187, R143, 0x10, RZ ;  /* 0x000000108fbb7819 */ /* 0x000fe200000006ff */
[----:B------:R-:W-:Y:S01]  /*09e0*/  FADD.FTZ R98, R98, R117 ;  /* 0x0000007562627221 */ /* 0x000fe20000010000 */
[-C--:B------:R-:W-:Y:S01]  /*09f0*/  FFMA.FTZ R54, R137, R117.reuse, R54 ;  /* 0x0000007589367223 */ /* 0x080fe20000010036 */
[----:B------:R-:W-:Y:S01]  /*0a00*/  FMUL.FTZ R144, R50, R117 ;  /* 0x0000007532907220 */ /* 0x000fe20000410000 */
[----:B------:R-:W-:Y:S01]  /*0a10*/  FMUL.FTZ R143, R49, R114 ;  /* 0x00000072318f7220 */ /* 0x000fe20000410000 */
[-C--:B------:R-:W-:Y:S01]  /*0a20*/  FFMA.FTZ R55, R140, R116.reuse, R55 ;  /* 0x000000748c377223 */ /* 0x080fe20000010037 */
[----:B------:R-:W-:Y:S01]  /*0a30*/  FADD.FTZ R99, R99, R116 ;  /* 0x0000007463637221 */ /* 0x000fe20000010000 */
[----:B------:R-:W-:Y:S01]  /*0a40*/  FMUL.FTZ R145, R51, R116 ;  /* 0x0000007433917220 */ /* 0x000fe20000410000 */
[C---:B------:R-:W-:Y:S01]  /*0a50*/  FFMA.FTZ R117, R3.reuse, R142, RZ ;  /* 0x0000008e03757223 */ /* 0x040fe200000100ff */
[----:B------:R-:W-:Y:S01]  /*0a60*/  FADD.FTZ R116, RZ, R142 ;  /* 0x0000008eff747221 */ /* 0x000fe20000010000 */
[----:B------:R-:W-:Y:S01]  /*0a70*/  FADD.FTZ R96, R96, R139 ;  /* 0x0000008b60607221 */ /* 0x000fe20000010000 */
[----:B------:R-:W-:Y:S01]  /*0a80*/  FFMA.FTZ R52, R3, R139, R52 ;  /* 0x0000008b03347223 */ /* 0x000fe20000010034 */
[----:B------:R-:W-:Y:S01]  /*0a90*/  FFMA.FTZ R53, R138, R114, R53 ;  /* 0x000000728a357223 */ /* 0x000fe20000010035 */
[----:B------:R-:W-:Y:S01]  /*0aa0*/  FADD.FTZ R97, R97, R114 ;  /* 0x0000007261617221 */ /* 0x000fe20000010000 */
[----:B------:R-:W-:Y:S01]  /*0ab0*/  FMUL.FTZ R139, R134, R119 ;  /* 0x00000077868b7220 */ /* 0x000fe20000410000 */
[----:B------:R-:W-:Y:S01]  /*0ac0*/  FFMA.FTZ R114, R138, R143, R117 ;  /* 0x0000008f8a727223 */ /* 0x000fe20000010075 */
[----:B------:R-:W-:-:S03]  /*0ad0*/  FADD.FTZ R119, R143, R116 ;  /* 0x000000748f777221 */ /* 0x000fc60000010000 */
[----:B------:R-:W-:Y:S01]  /*0ae0*/  FFMA.FTZ R117, R137, R144, R114 ;  /* 0x0000009089757223 */ /* 0x000fe20000010072 */
[----:B------:R-:W-:Y:S01]  /*0af0*/  FADD.FTZ R116, R144, R119 ;  /* 0x0000007790747221 */ /* 0x000fe20000010000 */
[----:B------:R-:W-:Y:S01]  /*0b00*/  FADD.FTZ R185, -R164, R146 ;  /* 0x00000092a4b97221 */ /* 0x000fe20000010100 */
[----:B------:R-:W-:Y:S01]  /*0b10*/  SHF.L.U32 R160, R160, 0x10, RZ ;  /* 0x00000010a0a07819 */ /* 0x000fe200000006ff */
[----:B------:R-:W-:Y:S01]  /*0b20*/  FADD.FTZ R121, -R164, R121 ;  /* 0x00000079a4797221 */ /* 0x000fe20000010100 */
[----:B------:R-:W-:Y:S01]  /*0b30*/  FMUL.FTZ R146, R44, R163 ;  /* 0x000000a32c927220 */ /* 0x000fe20000410000 */
[----:B------:R-:W-:Y:S01]  /*0b40*/  FFMA.FTZ R114, R140, R145, R117 ;  /* 0x000000918c727223 */ /* 0x000fe20000010075 */
[----:B------:R-:W-:Y:S01]  /*0b50*/  FADD.FTZ R119, R145, R116 ;  /* 0x0000007491777221 */ /* 0x000fe20000010000 */
[C---:B------:R-:W-:Y:S01]  /*0b60*/  FADD.FTZ R189, -R164.reuse, R147 ;  /* 0x00000093a4bd7221 */ /* 0x040fe20000010100 */
[C---:B------:R-:W-:Y:S01]  /*0b70*/  FADD.FTZ R197, -R164.reuse, R150 ;  /* 0x00000096a4c57221 */ /* 0x040fe20000010100 */
[----:B------:R-:W-:Y:S01]  /*0b80*/  FADD.FTZ R167, -R164, R122 ;  /* 0x0000007aa4a77221 */ /* 0x000fe20000010100 */
[----:B------:R-:W-:Y:S01]  /*0b90*/  FMUL.FTZ R150, R134, R121 ;  /* 0x0000007986967220 */ /* 0x000fe20000410000 */
[----:B------:R-:W-:Y:S01]  /*0ba0*/  FMUL.FTZ R147, R45, R160 ;  /* 0x000000a02d937220 */ /* 0x000fe20000410000 */
[----:B------:R-:W-:Y:S01]  /*0bb0*/  FFMA.FTZ R117, R139, R146, R114 ;  /* 0x000000928b757223 */ /* 0x000fe20000010072 */
[----:B------:R-:W-:Y:S01]  /*0bc0*/  FADD.FTZ R116, R146, R119 ;  /* 0x0000007792747221 */ /* 0x000fe20000010000 */
[C---:B------:R-:W-:Y:S01]  /*0bd0*/  FADD.FTZ R177, -R164.reuse, R127 ;  /* 0x0000007fa4b17221 */ /* 0x040fe20000010100 */
[C---:B------:R-:W-:Y:S01]  /*0be0*/  PRMT R122, R141.reuse, 0x7632, R122 ;  /* 0x000076328d7a7816 */ /* 0x040fe2000000007a */
[C---:B------:R-:W-:Y:S01]  /*0bf0*/  FADD.FTZ R191, -R164.reuse, R148 ;  /* 0x00000094a4bf7221 */ /* 0x040fe20000010100 */
[----:B------:R-:W-:Y:S01]  /*0c00*/  SHF.L.U32 R127, R141, 0x10, RZ ;  /* 0x000000108d7f7819 */ /* 0x000fe200000006ff */
[----:B------:R-:W-:Y:S01]  /*0c10*/  FADD.FTZ R123, -R164, R123 ;  /* 0x0000007ba47b7221 */ /* 0x000fe20000010100 */
[----:B------:R-:W-:Y:S01]  /*0c20*/  SHF.L.U32 R118, R118, 0x10, RZ ;  /* 0x0000001076767819 */ /* 0x000fe200000006ff */
[----:B------:R-:W-:Y:S01]  /*0c30*/  FMUL.FTZ R141, R134, R167 ;  /* 0x000000a7868d7220 */ /* 0x000fe20000410000 */
[----:B------:R-:W-:Y:S01]  /*0c40*/  FMUL.FTZ R148, R46, R169 ;  /* 0x000000a92e947220 */ /* 0x000fe20000410000 */
[----:B------:R-:W-:Y:S01]  /*0c50*/  FFMA.FTZ R114, R150, R147, R117 ;  /* 0x0000009396727223 */ /* 0x000fe20000010075 */
[----:B------:R-:W-:Y:S01]  /*0c60*/  FADD.FTZ R119, R147, R116 ;  /* 0x0000007493777221 */ /* 0x000fe20000010000 */
[----:B------:R-:W-:Y:S01]  /*0c70*/  FADD.FTZ R195, -R164, R149 ;  /* 0x00000095a4c37221 */ /* 0x000fe20000010100 */
[C---:B------:R-:W-:Y:S01]  /*0c80*/  PRMT R176, R152.reuse, 0x7632, R176 ;  /* 0x0000763298b07816 */ /* 0x040fe200000000b0 */
[----:B------:R-:W-:Y:S01]  /*0c90*/  FMUL.FTZ R149, R47, R118 ;  /* 0x000000762f957220 */ /* 0x000fe20000410000 */
[----:B------:R-:W-:Y:S01]  /*0ca0*/  SHF.L.U32 R193, R152, 0x10, RZ ;  /* 0x0000001098c17819 */ /* 0x000fe200000006ff */
[----:B------:R-:W-:Y:S01]  /*0cb0*/  FMUL.FTZ R152, R134, R123 ;  /* 0x0000007b86987220 */ /* 0x000fe20000410000 */
[----:B------:R-:W-:Y:S01]  /*0cc0*/  FFMA.FTZ R117, R141, R148, R114 ;  /* 0x000000948d757223 */ /* 0x000fe20000010072 */
[----:B------:R-:W-:Y:S01]  /*0cd0*/  FADD.FTZ R116, R148, R119 ;  /* 0x0000007794747221 */ /* 0x000fe20000010000 */
[C---:B------:R-:W-:Y:S01]  /*0ce0*/  FADD.FTZ R201, -R164.reuse, R151 ;  /* 0x00000097a4c97221 */ /* 0x040fe20000010100 */
[----:B------:R-:W-:Y:S01]  /*0cf0*/  FADD.FTZ R209, -R164, R158 ;  /* 0x0000009ea4d17221 */ /* 0x000fe20000010100 */
        /* <DEDUP_REMOVED lines=18> */
[----:B------:R-:W-:Y:S01]  /*0e20*/  FFMA.FTZ R114, R154, R167, R117 ;  /* 0x000000a79a727223 */ /* 0x000fe20000010075 */
[----:B------:R-:W-:Y:S01]  /*0e30*/  FADD.FTZ R119, R167, R116 ;  /* 0x00000074a7777221 */ /* 0x000fe20000010000 */
[----:B------:R-:W-:Y:S01]  /*0e40*/  FADD.FTZ R203, -R164, R156 ;  /* 0x0000009ca4cb7221 */ /* 0x000fe20000010100 */
[----:B------:R-:W-:Y:S01]  /*0e50*/  FADD.FTZ R94, R94, R169 ;  /* 0x000000a95e5e7221 */ /* 0x000fe20000010000 */
[----:B------:R-:W-:Y:S01]  /*0e60*/  FFMA.FTZ R58, R141, R169, R58 ;  /* 0x000000a98d3a7223 */ /* 0x000fe2000001003a */
        /* <DEDUP_REMOVED lines=8> */
[----:B------:R-:W-:Y:S01]  /*0ef0*/  SHF.L.U32 R124, R124, 0x10, RZ ;  /* 0x000000107c7c7819 */ /* 0x000fe200000006ff */
[----:B------:R-:W-:Y:S01]  /*0f00*/  FFMA.FTZ R114, R156, R169, R117 ;  /* 0x000000a99c727223 */ /* 0x000fe20000010075 */
[----:B------:R-:W-:Y:S01]  /*0f10*/  FADD.FTZ R119, R169, R116 ;  /* 0x00000074a9777221 */ /* 0x000fe20000010000 */
[----:B------:R-:W-:-:S02]  /*0f20*/  FMUL.FTZ R166, R134, R183 ;  /* 0x000000b786a67220 */ /* 0x000fc40000410000 */
        /* <DEDUP_REMOVED lines=49> */
[----:B------:R-:W-:Y:S01]  /*1240*/  FFMA.FTZ R71, R172, R182, R71 ;  /* 0x000000b6ac477223 */ /* 0x000fe20000010047 */
[----:B------:R-:W-:Y:S01]  /*1250*/  FADD.FTZ R83, R83, R182 ;  /* 0x000000b653537221 */ /* 0x000fe20000010000 */
[----:B------:R-:W-:Y:S01]  /*1260*/  FADD.FTZ R78, R78, R115 ;  /* 0x000000734e4e7221 */ /* 0x000fe20000010000 */
[-C--:B------:R-:W-:Y:S01]  /*1270*/  FFMA.FTZ R74, R165, R115.reuse, R74 ;  /* 0x00000073a54a7223 */ /* 0x080fe2000001004a */
[----:B------:R-:W-:Y:S01]  /*1280*/  FMUL.FTZ R182, R30, R115 ;  /* 0x000000731eb67220 */ /* 0x000fe20000410000 */
[----:B------:R-:W-:Y:S01]  /*1290*/  FFMA.FTZ R114, R174, R179, R119 ;  /* 0x000000b3ae727223 */ /* 0x000fe20000010077 */
[----:B------:R-:W-:Y:S01]  /*12a0*/  FADD.FTZ R115, R112, R179 ;  /* 0x000000b370737221 */ /* 0x000fe20000010000 */
[----:B------:R-:W-:Y:S01]  /*12b0*/  FADD.FTZ R84, R84, R181 ;  /* 0x000000b554547221 */ /* 0x000fe20000010000 */
[----:B------:R-:W-:Y:S01]  /*12c0*/  FFMA.FTZ R64, R155, R181, R64 ;  /* 0x000000b59b407223 */ /* 0x000fe20000010040 */
        /* <DEDUP_REMOVED lines=19> */
[----:B------:R-:W-:Y:S01]  /*1400*/  FADD.FTZ R85, R85, R124 ;  /* 0x0000007c55557221 */ /* 0x000fe20000010000 */
[----:B------:R-:W-:Y:S01]  /*1410*/  FFMA.FTZ R65, R166, R124, R65 ;  /* 0x0000007ca6417223 */ /* 0x000fe20000010041 */
[----:B------:R-:W-:Y:S01]  /*1420*/  FADD.FTZ R87, R87, R126 ;  /* 0x0000007e57577221 */ /* 0x000fe20000010000 */
[----:B------:R-:W-:Y:S01]  /*1430*/  FFMA.FTZ R67, R168, R126, R67 ;  /* 0x0000007ea8437223 */ /* 0x000fe20000010043 */
[----:B------:R-:W-:Y:S01]  /*1440*/  FFMA.FTZ R72, R163, R205, R72 ;  /* 0x000000cda3487223 */ /* 0x000fe20000010048 */
[----:B------:R-:W-:Y:S01]  /*1450*/  FFMA.FTZ R73, R174, R120, R73 ;  /* 0x00000078ae497223 */ /* 0x000fe20000010049 */
[----:B------:R-:W-:Y:S01]  /*1460*/  FADD.FTZ R77, R77, R120 ;  /* 0x000000784d4d7221 */ /* 0x000fe20000010000 */
[C---:B------:R-:W-:Y:S01]  /*1470*/  FFMA.FTZ R75, R184.reuse, R116, R75 ;  /* 0x00000074b84b7223 */ /* 0x040fe2000001004b */
[----:B------:R-:W-:Y:S01]  /*1480*/  FADD.FTZ R79, R79, R116 ;  /* 0x000000744f4f7221 */ /* 0x000fe20000010000 */
[----:B------:R-:W-:Y:S01]  /*1490*/  FFMA.FTZ R119, R184, R181, R114 ;  /* 0x000000b5b8777223 */ /* 0x000fe20000010072 */
[----:B------:R-:W-:Y:S01]  /*14a0*/  FADD.FTZ R118, R112, R181 ;  /* 0x000000b570767221 */ /* 0x000fe20000010000 */
[----:B------:R-:W-:Y:S06]  /*14b0*/  BRA `(.L_x_4780) ;  /* 0x0000000000c47947 */ /* 0x000fec0003800000 */
.L_x_4779:
        /* <DEDUP_REMOVED lines=13> */
.L_x_4781:
        /* <DEDUP_REMOVED lines=36> */
.L_x_4780:
        /* <DEDUP_REMOVED lines=32> */
.L_x_4783:
[----:B------:R-:W-:Y:S05]  /*19d0*/  BSYNC.RECONVERGENT B0 ;  /* 0x0000000000007941 */ /* 0x000fea0003800200 */
.L_x_4782:
        /* <DEDUP_REMOVED lines=31> */
[----:B------:R-:W-:Y:S01]  /*1bd0*/  FADD.FTZ R112, R119, R112 ;  /* 0x0000007077707221 */ /* 0x000fe20000010000 */
[----:B------:R-:W-:Y:S02]  /*1be0*/  LEA.HI R116, R116, R113, RZ, 0x3 ;  /* 0x0000007174747211 */ /* 0x000fe400078f18ff */
[----:B---3--:R-:W-:Y:S01]  /*1bf0*/  FADD.FTZ R185, R185, R120 ;  /* 0x00000078b9b97221 */ /* 0x008fe20000010000 */
[----:B------:R-:W-:Y:S01]  /*1c00*/  FADD.FTZ R112, R112, R121 ;  /* 0x0000007970707221 */ /* 0x000fe20000010000 */
[----:B------:R-:W-:-:S02]  /*1c10*/  @P2 SHF.R.S32.HI R118, RZ, 0x1f, R187 ;  /* 0x0000001fff762819 */ /* 0x000fc400000114bb */
[----:B------:R-:W-:Y:S01]  /*1c20*/  FADD.FTZ R185, R122, R185 ;  /* 0x000000b97ab97221 */ /* 0x000fe20000010000 */
[----:B------:R-:W-:Y:S01]  /*1c30*/  FADD.FTZ R112, R123, R112 ;  /* 0x000000707b707221 */ /* 0x000fe20000010000 */
[----:B------:R-:W-:Y:S02]  /*1c40*/  @P2 LEA.HI R118, R118, R187, RZ, 0x3 ;  /* 0x000000bb76762211 */ /* 0x000fe400078f18ff */
[----:B----4-:R-:W-:Y:S01]  /*1c50*/  FADD.FTZ R185, R185, R124 ;  /* 0x0000007cb9b97221 */ /* 0x010fe20000010000 */
        /* <DEDUP_REMOVED lines=27> */
.L_x_4786:
        /* <DEDUP_REMOVED lines=12> */
.L_x_4787:
        /* <DEDUP_REMOVED lines=12> */
.L_x_4788:
        /* <DEDUP_REMOVED lines=12> */
.L_x_4789:
        /* <DEDUP_REMOVED lines=12> */
.L_x_4790:
        /* <DEDUP_REMOVED lines=12> */
.L_x_4791:
        /* <DEDUP_REMOVED lines=12> */
.L_x_4792:
        /* <DEDUP_REMOVED lines=14> */
.L_x_4785:
        /* <DEDUP_REMOVED lines=45> */
.L_x_4794:
        /* <DEDUP_REMOVED lines=12> */
.L_x_4795:
        /* <DEDUP_REMOVED lines=12> */
.L_x_4796:
        /* <DEDUP_REMOVED lines=12> */
.L_x_4797:
        /* <DEDUP_REMOVED lines=12> */
.L_x_4798:
        /* <DEDUP_REMOVED lines=12> */
.L_x_4799:
        /* <DEDUP_REMOVED lines=12> */
.L_x_4800:
        /* <DEDUP_REMOVED lines=9> */
.L_x_4784:
        /* <DEDUP_REMOVED lines=16> */
.L_x_4802:
        /* <DEDUP_REMOVED lines=11> */
.L_x_4803:
        /* <DEDUP_REMOVED lines=11> */
.L_x_4804:
        /* <DEDUP_REMOVED lines=11> */
.L_x_4805:
        /* <DEDUP_REMOVED lines=11> */
.L_x_4806:
        /* <DEDUP_REMOVED lines=11> */
.L_x_4807:
        /* <DEDUP_REMOVED lines=11> */
.L_x_4808:
        /* <DEDUP_REMOVED lines=13> */
.L_x_4801:
        /* <DEDUP_REMOVED lines=39> */
.L_x_4809:
[----:B------:R-:W-:Y:S05]  /*33b0*/  @!P2 BRA `(.L_x_4810) ;  /* 0x000000000018a947 */ /* 0x000fea0003800000 */
[----:B------:R-:W-:Y:S01]  /*33c0*/  FMUL.FTZ R105, R111, UR17 ;  /* 0x000000116f697c20 */ /* 0x000fe20008410000 */
[----:B------:R-:W-:-:S03]  /*33d0*/  LOP3.LUT P0, RZ, R132, 0xff00, RZ, 0xc0, !PT ;  /* 0x0000ff0084ff7812 */ /* 0x000fc6000780c0ff */
[----:B------:R-:W-:-:S05]  /*33e0*/  FMUL.FTZ R105, R105, UR16 ;  /* 0x0000001069697c20 */ /* 0x000fca0008410000 */
[----:B------:R-:W-:-:S04]  /*33f0*/  FSEL R105, R105, RZ, P0 ;  /* 0x000000ff69697208 */ /* 0x000fc80000000000 */
[----:B------:R-:W-:-:S04]  /*3400*/  F2FP.BF16.F32.PACK_AB R105, RZ, R105 ;  /* 0x00000069ff69723e */ /* 0x000fc800000010ff */
[----:B------:R-:W-:-:S07]  /*3410*/  PRMT R100, R100, 0x5410, R105 ;  /* 0x0000541064647816 */ /* 0x000fce0000000069 */
.L_x_4810:
[----:B------:R-:W-:Y:S05]  /*3420*/  @!P2 BRA `(.L_x_4811) ;  /* 0x000000000018a947 */ /* 0x000fea0003800000 */
[----:B------:R-:W-:Y:S01]  /*3430*/  FMUL.FTZ R105, R106, UR17 ;  /* 0x000000116a697c20 */ /* 0x000fe20008410000 */
[----:B------:R-:W-:-:S03]  /*3440*/  LOP3.LUT P0, RZ, R132, 0xff0000, RZ, 0xc0, !PT ;  /* 0x00ff000084ff7812 */ /* 0x000fc6000780c0ff */
[----:B------:R-:W-:-:S05]  /*3450*/  FMUL.FTZ R105, R105, UR16 ;  /* 0x0000001069697c20 */ /* 0x000fca0008410000 */
[----:B------:R-:W-:-:S04]  /*3460*/  FSEL R105, R105, RZ, P0 ;  /* 0x000000ff69697208 */ /* 0x000fc80000000000 */
[----:B------:R-:W-:-:S04]  /*3470*/  F2FP.BF16.F32.PACK_AB R105, RZ, R105 ;  /* 0x00000069ff69723e */ /* 0x000fc800000010ff */
[----:B------:R-:W-:-:S07]  /*3480*/  PRMT R101, R105, 0x7610, R101 ;  /* 0x0000761069657816 */ /* 0x000fce0000000065 */
.L_x_4811:
[----:B------:R-:W-:Y:S05]  /*3490*/  @!P2 BRA `(.L_x_4812) ;  /* 0x000000000018a947 */ /* 0x000fea0003800000 */
[----:B------:R-:W-:Y:S01]  /*34a0*/  FMUL.FTZ R105, R107, UR17 ;  /* 0x000000116b697c20 */ /* 0x000fe20008410000 */
[----:B------:R-:W-:-:S03]  /*34b0*/  LOP3.LUT P0, RZ, R132, 0xff000000, RZ, 0xc0, !PT ;  /* 0xff00000084ff7812 */ /* 0x000fc6000780c0ff */
[----:B------:R-:W-:-:S05]  /*34c0*/  FMUL.FTZ R105, R105, UR16 ;  /* 0x0000001069697c20 */ /* 0x000fca0008410000 */
[----:B------:R-:W-:-:S04]  /*34d0*/  FSEL R105, R105, RZ, P0 ;  /* 0x000000ff69697208 */ /* 0x000fc80000000000 */
[----:B------:R-:W-:-:S04]  /*34e0*/  F2FP.BF16.F32.PACK_AB R105, RZ, R105 ;  /* 0x00000069ff69723e */ /* 0x000fc800000010ff */
[----:B------:R-:W-:-:S07]  /*34f0*/  PRMT R101, R101, 0x5410, R105 ;  /* 0x0000541065657816 */ /* 0x000fce0000000069 */
.L_x_4812:
[----:B------:R-:W-:Y:S05]  /*3500*/  @!P2 BRA `(.L_x_4813) ;  /* 0x000000000018a947 */ /* 0x000fea0003800000 */
[----:B------:R-:W-:Y:S01]  /*3510*/  FMUL.FTZ R105, R108, UR17 ;  /* 0x000000116c697c20 */ /* 0x000fe20008410000 */
[----:B------:R-:W-:-:S03]  /*3520*/  LOP3.LUT P0, RZ, R133, 0xff, RZ, 0xc0, !PT ;  /* 0x000000ff85ff7812 */ /* 0x000fc6000780c0ff */
[----:B------:R-:W-:-:S05]  /*3530*/  FMUL.FTZ R105, R105, UR16 ;  /* 0x0000001069697c20 */ /* 0x000fca0008410000 */
[----:B------:R-:W-:-:S04]  /*3540*/  FSEL R105, R105, RZ, P0 ;  /* 0x000000ff69697208 */ /* 0x000fc80000000000 */
[----:B------:R-:W-:-:S04]  /*3550*/  F2FP.BF16.F32.PACK_AB R105, RZ, R105 ;  /* 0x00000069ff69723e */ /* 0x000fc800000010ff */
[----:B------:R-:W-:-:S07]  /*3560*/  PRMT R102, R105, 0x7610, R102 ;  /* 0x0000761069667816 */ /* 0x000fce0000000066 */
.L_x_4813:
[----:B------:R-:W-:Y:S05]  /*3570*/  @!P2 BRA `(.L_x_4814) ;  /* 0x000000000018a947 */ /* 0x000fea0003800000 */
[----:B------:R-:W-:Y:S01]  /*3580*/  FMUL.FTZ R105, R109, UR17 ;  /* 0x000000116d697c20 */ /* 0x000fe20008410000 */
[----:B------:R-:W-:-:S03]  /*3590*/  LOP3.LUT P0, RZ, R133, 0xff00, RZ, 0xc0, !PT ;  /* 0x0000ff0085ff7812 */ /* 0x000fc6000780c0ff */
[----:B------:R-:W-:-:S05]  /*35a0*/  FMUL.FTZ R105, R105, UR16 ;  /* 0x0000001069697c20 */ /* 0x000fca0008410000 */
[----:B------:R-:W-:-:S04]  /*35b0*/  FSEL R105, R105, RZ, P0 ;  /* 0x000000ff69697208 */ /* 0x000fc80000000000 */
[----:B------:R-:W-:-:S04]  /*35c0*/  F2FP.BF16.F32.PACK_AB R105, RZ, R105 ;  /* 0x00000069ff69723e */ /* 0x000fc800000010ff */
[----:B------:R-:W-:-:S07]  /*35d0*/  PRMT R102, R102, 0x5410, R105 ;  /* 0x0000541066667816 */ /* 0x000fce0000000069 */
.L_x_4814:
[----:B------:R-:W-:Y:S05]  /*35e0*/  @!P2 BRA `(.L_x_4815) ;  /* 0x000000000018a947 */ /* 0x000fea0003800000 */
[----:B------:R-:W-:Y:S01]  /*35f0*/  FMUL.FTZ R105, R110, UR17 ;  /* 0x000000116e697c20 */ /* 0x000fe20008410000 */
[----:B------:R-:W-:-:S03]  /*3600*/  LOP3.LUT P0, RZ, R133, 0xff0000, RZ, 0xc0, !PT ;  /* 0x00ff000085ff7812 */ /* 0x000fc6000780c0ff */
[----:B------:R-:W-:-:S05]  /*3610*/  FMUL.FTZ R105, R105, UR16 ;  /* 0x0000001069697c20 */ /* 0x000fca0008410000 */
[----:B------:R-:W-:-:S04]  /*3620*/  FSEL R105, R105, RZ, P0 ;  /* 0x000000ff69697208 */ /* 0x000fc80000000000 */
[----:B------:R-:W-:-:S04]  /*3630*/  F2FP.BF16.F32.PACK_AB R105, RZ, R105 ;  /* 0x00000069ff69723e */ /* 0x000fc800000010ff */
[----:B------:R-:W-:-:S07]  /*3640*/  PRMT R103, R105, 0x7610, R103 ;  /* 0x0000761069677816 */ /* 0x000fce0000000067 */
.L_x_4815:
        /* <DEDUP_REMOVED lines=10> */
.L_x_4793:
        /* <DEDUP_REMOVED lines=53> */
.L_x_4818:
[----:B------:R-:W-:Y:S05]  /*3a40*/  @!P2 BRA `(.L_x_4819) ;  /* 0x000000000018a947 */ /* 0x000fea0003800000 */
[----:B------:R-:W-:Y:S01]  /*3a50*/  FMUL.FTZ R105, R111, UR17 ;  /* 0x000000116f697c20 */ /* 0x000fe20008410000 */
[----:B------:R-:W-:-:S03]  /*3a60*/  LOP3.LUT P4, RZ, R130, 0xff00, RZ, 0xc0, !PT ;  /* 0x0000ff0082ff7812 */ /* 0x000fc6000788c0ff */
[----:B------:R-:W-:-:S05]  /*3a70*/  FMUL.FTZ R105, R105, UR16 ;  /* 0x0000001069697c20 */ /* 0x000fca0008410000 */
[----:B------:R-:W-:-:S04]  /*3a80*/  FSEL R105, R105, RZ, P4 ;  /* 0x000000ff69697208 */ /* 0x000fc80002000000 */
[----:B------:R-:W-:-:S04]  /*3a90*/  F2FP.BF16.F32.PACK_AB R105, RZ, R105 ;  /* 0x00000069ff69723e */ /* 0x000fc800000010ff */
[----:B------:R-:W-:-:S07]  /*3aa0*/  PRMT R100, R100, 0x5410, R105 ;  /* 0x0000541064647816 */ /* 0x000fce0000000069 */
.L_x_4819:
[----:B------:R-:W-:Y:S05]  /*3ab0*/  @!P2 BRA `(.L_x_4820) ;  /* 0x000000000018a947 */ /* 0x000fea0003800000 */
[----:B------:R-:W-:Y:S01]  /*3ac0*/  FMUL.FTZ R105, R106, UR17 ;  /* 0x000000116a697c20 */ /* 0x000fe20008410000 */
[----:B------:R-:W-:-:S03]  /*3ad0*/  LOP3.LUT P4, RZ, R130, 0xff0000, RZ, 0xc0, !PT ;  /* 0x00ff000082ff7812 */ /* 0x000fc6000788c0ff */
[----:B------:R-:W-:-:S05]  /*3ae0*/  FMUL.FTZ R105, R105, UR16 ;  /* 0x0000001069697c20 */ /* 0x000fca0008410000 */
[----:B------:R-:W-:-:S04]  /*3af0*/  FSEL R105, R105, RZ, P4 ;  /* 0x000000ff69697208 */ /* 0x000fc80002000000 */
[----:B------:R-:W-:-:S04]  /*3b00*/  F2FP.BF16.F32.PACK_AB R105, RZ, R105 ;  /* 0x00000069ff69723e */ /* 0x000fc800000010ff */
[----:B------:R-:W-:-:S07]  /*3b10*/  PRMT R101, R105, 0x7610, R101 ;  /* 0x0000761069657816 */ /* 0x000fce0000000065 */
.L_x_4820:
[----:B------:R-:W-:Y:S05]  /*3b20*/  @!P2 BRA `(.L_x_4821) ;  /* 0x000000000018a947 */ /* 0x000fea0003800000 */
[----:B------:R-:W-:Y:S01]  /*3b30*/  FMUL.FTZ R105, R107, UR17 ;  /* 0x000000116b697c20 */ /* 0x000fe20008410000 */
[----:B------:R-:W-:-:S03]  /*3b40*/  LOP3.LUT P4, RZ, R130, 0xff000000, RZ, 0xc0, !PT ;  /* 0xff00000082ff7812 */ /* 0x000fc6000788c0ff */
[----:B------:R-:W-:-:S05]  /*3b50*/  FMUL.FTZ R105, R105, UR16 ;  /* 0x0000001069697c20 */ /* 0x000fca0008410000 */
[----:B------:R-:W-:-:S04]  /*3b60*/  FSEL R105, R105, RZ, P4 ;  /* 0x000000ff69697208 */ /* 0x000fc80002000000 */
[----:B------:R-:W-:-:S04]  /*3b70*/  F2FP.BF16.F32.PACK_AB R105, RZ, R105 ;  /* 0x00000069ff69723e */ /* 0x000fc800000010ff */
[----:B------:R-:W-:-:S07]  /*3b80*/  PRMT R101, R101, 0x5410, R105 ;  /* 0x0000541065657816 */ /* 0x000fce0000000069 */
.L_x_4821:
[----:B------:R-:W-:Y:S05]  /*3b90*/  @!P2 BRA `(.L_x_4822) ;  /* 0x000000000018a947 */ /* 0x000fea0003800000 */
[----:B------:R-:W-:Y:S01]  /*3ba0*/  FMUL.FTZ R105, R108, UR17 ;  /* 0x000000116c697c20 */ /* 0x000fe20008410000 */
[----:B------:R-:W-:-:S03]  /*3bb0*/  LOP3.LUT P4, RZ, R131, 0xff, RZ, 0xc0, !PT ;  /* 0x000000ff83ff7812 */ /* 0x000fc6000788c0ff */
[----:B------:R-:W-:-:S05]  /*3bc0*/  FMUL.FTZ R105, R105, UR16 ;  /* 0x0000001069697c20 */ /* 0x000fca0008410000 */
[----:B------:R-:W-:-:S04]  /*3bd0*/  FSEL R105, R105, RZ, P4 ;  /* 0x000000ff69697208 */ /* 0x000fc80002000000 */
[----:B------:R-:W-:-:S04]  /*3be0*/  F2FP.BF16.F32.PACK_AB R105, RZ, R105 ;  /* 0x00000069ff69723e */ /* 0x000fc800000010ff */
[----:B------:R-:W-:-:S07]  /*3bf0*/  PRMT R102, R105, 0x7610, R102 ;  /* 0x0000761069667816 */ /* 0x000fce0000000066 */
.L_x_4822:
[----:B------:R-:W-:Y:S05]  /*3c00*/  @!P2 BRA `(.L_x_4823) ;  /* 0x000000000018a947 */ /* 0x000fea0003800000 */
[----:B------:R-:W-:Y:S01]  /*3c10*/  FMUL.FTZ R105, R109, UR17 ;  /* 0x000000116d697c20 */ /* 0x000fe20008410000 */
[----:B------:R-:W-:-:S03]  /*3c20*/  LOP3.LUT P4, RZ, R131, 0xff00, RZ, 0xc0, !PT ;  /* 0x0000ff0083ff7812 */ /* 0x000fc6000788c0ff */
[----:B------:R-:W-:-:S05]  /*3c30*/  FMUL.FTZ R105, R105, UR16 ;  /* 0x0000001069697c20 */ /* 0x000fca0008410000 */
[----:B------:R-:W-:-:S04]  /*3c40*/  FSEL R105, R105, RZ, P4 ;  /* 0x000000ff69697208 */ /* 0x000fc80002000000 */
[----:B------:R-:W-:-:S04]  /*3c50*/  F2FP.BF16.F32.PACK_AB R105, RZ, R105 ;  /* 0x00000069ff69723e */ /* 0x000fc800000010ff */
[----:B------:R-:W-:-:S07]  /*3c60*/  PRMT R102, R102, 0x5410, R105 ;  /* 0x0000541066667816 */ /* 0x000fce0000000069 */
.L_x_4823:
[----:B------:R-:W-:Y:S05]  /*3c70*/  @!P2 BRA `(.L_x_4824) ;  /* 0x000000000018a947 */ /* 0x000fea0003800000 */
[----:B------:R-:W-:Y:S01]  /*3c80*/  FMUL.FTZ R105, R116, UR17 ;  /* 0x0000001174697c20 */ /* 0x000fe20008410000 */
[----:B------:R-:W-:-:S03]  /*3c90*/  LOP3.LUT P4, RZ, R131, 0xff0000, RZ, 0xc0, !PT ;  /* 0x00ff000083ff7812 */ /* 0x000fc6000788c0ff */
[----:B------:R-:W-:-:S05]  /*3ca0*/  FMUL.FTZ R105, R105, UR16 ;  /* 0x0000001069697c20 */ /* 0x000fca0008410000 */
[----:B------:R-:W-:-:S04]  /*3cb0*/  FSEL R105, R105, RZ, P4 ;  /* 0x000000ff69697208 */ /* 0x000fc80002000000 */
[----:B------:R-:W-:-:S04]  /*3cc0*/  F2FP.BF16.F32.PACK_AB R105, RZ, R105 ;  /* 0x00000069ff69723e */ /* 0x000fc800000010ff */
[----:B------:R-:W-:-:S07]  /*3cd0*/  PRMT R103, R105, 0x7610, R103 ;  /* 0x0000761069677816 */ /* 0x000fce0000000067 */
.L_x_4824:
        /* <DEDUP_REMOVED lines=11> */
.L_x_4817:
        /* <DEDUP_REMOVED lines=11> */
.L_x_4826:
        /* <DEDUP_REMOVED lines=11> */
.L_x_4827:
        /* <DEDUP_REMOVED lines=11> */
.L_x_4828:
        /* <DEDUP_REMOVED lines=11> */
.L_x_4829:
        /* <DEDUP_REMOVED lines=11> */
.L_x_4830:
        /* <DEDUP_REMOVED lines=11> */
.L_x_4831:
        /* <DEDUP_REMOVED lines=11> */
.L_x_4832:
        /* <DEDUP_REMOVED lines=13> */
.L_x_4816:
        /* <DEDUP_REMOVED lines=46> */
.L_x_4834:
        /* <DEDUP_REMOVED lines=12> */
.L_x_4835:
        /* <DEDUP_REMOVED lines=12> */
.L_x_4836:
        /* <DEDUP_REMOVED lines=12> */
.L_x_4837:
        /* <DEDUP_REMOVED lines=12> */
.L_x_4838:
        /* <DEDUP_REMOVED lines=12> */
.L_x_4839:
        /* <DEDUP_REMOVED lines=12> */
.L_x_4840:
        /* <DEDUP_REMOVED lines=11> */
.L_x_4833:
        /* <DEDUP_REMOVED lines=12> */
.L_x_4841:
        /* <DEDUP_REMOVED lines=12> */
.L_x_4842:
        /* <DEDUP_REMOVED lines=12> */
.L_x_4843:
        /* <DEDUP_REMOVED lines=12> */
.L_x_4844:
        /* <DEDUP_REMOVED lines=12> */
.L_x_4845:
        /* <DEDUP_REMOVED lines=12> */
.L_x_4846:
        /* <DEDUP_REMOVED lines=12> */
.L_x_4847:
        /* <DEDUP_REMOVED lines=13> */
.L_x_4825:
        /* <DEDUP_REMOVED lines=26> */
[----:B------:R-:W-:Y:S01]  /*52f0*/  MOV R108, R4 ;  /* 0x00000004006c7202 */ /* 0x000fe20000000f00 */
        /* <DEDUP_REMOVED lines=24> */
.L_x_4850:
[----:B------:R-:W-:Y:S05]  /*5480*/  @!P2 BRA `(.L_x_4851) ;  /* 0x000000000018a947 */ /* 0x000fea0003800000 */
[----:B------:R-:W-:Y:S01]  /*5490*/  FMUL.FTZ R2, R111, UR17 ;  /* 0x000000116f027c20 */ /* 0x000fe20008410000 */
[----:B------:R-:W-:-:S03]  /*54a0*/  LOP3.LUT P1, RZ, R128, 0xff00, RZ, 0xc0, !PT ;  /* 0x0000ff0080ff7812 */ /* 0x000fc6000782c0ff */
[----:B------:R-:W-:-:S05]  /*54b0*/  FMUL.FTZ R2, R2, UR16 ;  /* 0x0000001002027c20 */ /* 0x000fca0008410000 */
[----:B------:R-:W-:-:S04]  /*54c0*/  FSEL R2, R2, RZ, P1 ;  /* 0x000000ff02027208 */ /* 0x000fc80000800000 */
[----:B------:R-:W-:-:S04]  /*54d0*/  F2FP.BF16.F32.PACK_AB R2, RZ, R2 ;  /* 0x00000002ff02723e */ /* 0x000fc800000010ff */
[----:B------:R-:W-:-:S07]  /*54e0*/  PRMT R100, R100, 0x5410, R2 ;  /* 0x0000541064647816 */ /* 0x000fce0000000002 */
.L_x_4851:
[----:B------:R-:W-:Y:S05]  /*54f0*/  @!P2 BRA `(.L_x_4852) ;  /* 0x000000000018a947 */ /* 0x000fea0003800000 */
[----:B------:R-:W-:Y:S01]  /*5500*/  FMUL.FTZ R2, R106, UR17 ;  /* 0x000000116a027c20 */ /* 0x000fe20008410000 */
[----:B------:R-:W-:-:S03]  /*5510*/  LOP3.LUT P1, RZ, R128, 0xff0000, RZ, 0xc0, !PT ;  /* 0x00ff000080ff7812 */ /* 0x000fc6000782c0ff */
[----:B------:R-:W-:-:S05]  /*5520*/  FMUL.FTZ R2, R2, UR16 ;  /* 0x0000001002027c20 */ /* 0x000fca0008410000 */
[----:B------:R-:W-:-:S04]  /*5530*/  FSEL R2, R2, RZ, P1 ;  /* 0x000000ff02027208 */ /* 0x000fc80000800000 */
[----:B------:R-:W-:-:S04]  /*5540*/  F2FP.BF16.F32.PACK_AB R2, RZ, R2 ;  /* 0x00000002ff02723e */ /* 0x000fc800000010ff */
[----:B------:R-:W-:-:S07]  /*5550*/  PRMT R101, R2, 0x7610, R101 ;  /* 0x0000761002657816 */ /* 0x000fce0000000065 */
.L_x_4852:
[----:B------:R-:W-:Y:S05]  /*5560*/  @!P2 BRA `(.L_x_4853) ;  /* 0x000000000018a947 */ /* 0x000fea0003800000 */
[----:B------:R-:W-:Y:S01]  /*5570*/  FMUL.FTZ R2, R114, UR17 ;  /* 0x0000001172027c20 */ /* 0x000fe20008410000 */
[----:B------:R-:W-:-:S03]  /*5580*/  LOP3.LUT P1, RZ, R128, 0xff000000, RZ, 0xc0, !PT ;  /* 0xff00000080ff7812 */ /* 0x000fc6000782c0ff */
[----:B------:R-:W-:-:S05]  /*5590*/  FMUL.FTZ R2, R2, UR16 ;  /* 0x0000001002027c20 */ /* 0x000fca0008410000 */
[----:B------:R-:W-:-:S04]  /*55a0*/  FSEL R2, R2, RZ, P1 ;  /* 0x000000ff02027208 */ /* 0x000fc80000800000 */
[----:B------:R-:W-:-:S04]  /*55b0*/  F2FP.BF16.F32.PACK_AB R2, RZ, R2 ;  /* 0x00000002ff02723e */ /* 0x000fc800000010ff */
[----:B------:R-:W-:-:S07]  /*55c0*/  PRMT R101, R101, 0x5410, R2 ;  /* 0x0000541065657816 */ /* 0x000fce0000000002 */
.L_x_4853:
[----:B------:R-:W-:Y:S05]  /*55d0*/  @!P2 BRA `(.L_x_4854) ;  /* 0x000000000018a947 */ /* 0x000fea0003800000 */
[----:B------:R-:W-:Y:S01]  /*55e0*/  FMUL.FTZ R2, R108, UR17 ;  /* 0x000000116c027c20 */ /* 0x000fe20008410000 */
[----:B------:R-:W-:-:S03]  /*55f0*/  LOP3.LUT P1, RZ, R129, 0xff, RZ, 0xc0, !PT ;  /* 0x000000ff81ff7812 */ /* 0x000fc6000782c0ff */
[----:B------:R-:W-:-:S05]  /*5600*/  FMUL.FTZ R2, R2, UR16 ;  /* 0x0000001002027c20 */ /* 0x000fca0008410000 */
[----:B------:R-:W-:-:S04]  /*5610*/  FSEL R2, R2, RZ, P1 ;  /* 0x000000ff02027208 */ /* 0x000fc80000800000 */
[----:B------:R-:W-:-:S04]  /*5620*/  F2FP.BF16.F32.PACK_AB R2, RZ, R2 ;  /* 0x00000002ff02723e */ /* 0x000fc800000010ff */
[----:B------:R-:W-:-:S07]  /*5630*/  PRMT R102, R2, 0x7610, R102 ;  /* 0x0000761002667816 */ /* 0x000fce0000000066 */
.L_x_4854:
[----:B------:R-:W-:Y:S05]  /*5640*/  @!P2 BRA `(.L_x_4855) ;  /* 0x000000000018a947 */ /* 0x000fea0003800000 */
[----:B------:R-:W-:Y:S01]  /*5650*/  FMUL.FTZ R2, R109, UR17 ;  /* 0x000000116d027c20 */ /* 0x000fe20008410000 */
[----:B------:R-:W-:-:S03]  /*5660*/  LOP3.LUT P1, RZ, R129, 0xff00, RZ, 0xc0, !PT ;  /* 0x0000ff0081ff7812 */ /* 0x000fc6000782c0ff */
[----:B------:R-:W-:-:S05]  /*5670*/  FMUL.FTZ R2, R2, UR16 ;  /* 0x0000001002027c20 */ /* 0x000fca0008410000 */
[----:B------:R-:W-:-:S04]  /*5680*/  FSEL R2, R2, RZ, P1 ;  /* 0x000000ff02027208 */ /* 0x000fc80000800000 */
[----:B------:R-:W-:-:S04]  /*5690*/  F2FP.BF16.F32.PACK_AB R2, RZ, R2 ;  /* 0x00000002ff02723e */ /* 0x000fc800000010ff */
[----:B------:R-:W-:-:S07]  /*56a0*/  PRMT R102, R102, 0x5410, R2 ;  /* 0x0000541066667816 */ /* 0x000fce0000000002 */
.L_x_4855:
[----:B------:R-:W-:Y:S05]  /*56b0*/  @!P2 BRA `(.L_x_4856) ;  /* 0x000000000018a947 */ /* 0x000fea0003800000 */
[----:B------:R-:W-:Y:S01]  /*56c0*/  FMUL.FTZ R2, R115, UR17 ;  /* 0x0000001173027c20 */ /* 0x000fe20008410000 */
[----:B------:R-:W-:-:S03]  /*56d0*/  LOP3.LUT P1, RZ, R129, 0xff0000, RZ, 0xc0, !PT ;  /* 0x00ff000081ff7812 */ /* 0x000fc6000782c0ff */
[----:B------:R-:W-:-:S05]  /*56e0*/  FMUL.FTZ R2, R2, UR16 ;  /* 0x0000001002027c20 */ /* 0x000fca0008410000 */
[----:B------:R-:W-:-:S04]  /*56f0*/  FSEL R2, R2, RZ, P1 ;  /* 0x000000ff02027208 */ /* 0x000fc80000800000 */
[----:B------:R-:W-:-:S04]  /*5700*/  F2FP.BF16.F32.PACK_AB R2, RZ, R2 ;  /* 0x00000002ff02723e */ /* 0x000fc800000010ff */
[----:B------:R-:W-:-:S07]  /*5710*/  PRMT R103, R2, 0x7610, R103 ;  /* 0x0000761002677816 */ /* 0x000fce0000000067 */
.L_x_4856:
        /* <DEDUP_REMOVED lines=12> */
.L_x_4849:
        /* <DEDUP_REMOVED lines=11> */
.L_x_4858:
        /* <DEDUP_REMOVED lines=11> */
.L_x_4859:
        /* <DEDUP_REMOVED lines=11> */
.L_x_4860:
        /* <DEDUP_REMOVED lines=11> */
.L_x_4861:
        /* <DEDUP_REMOVED lines=11> */
.L_x_4862:
        /* <DEDUP_REMOVED lines=11> */
.L_x_4863:
        /* <DEDUP_REMOVED lines=11> */
.L_x_4864:
        /* <DEDUP_REMOVED lines=11> */
[----:B0-----:R-:W-:Y:S01]  /*5d60*/  PRMT R103, R103, 0x5410, R2 ;  /* 0x0000541067677816 */ /* 0x001fe20000000002 */
[----:B------:R-:W-:Y:S06]  /*5d70*/  BRA `(.L_x_4857) ;  /* 0x0000000c00807947 */ /* 0x000fec0003800000 */
.L_x_4848:
        /* <DEDUP_REMOVED lines=38> */
.L_x_4866:
        /* <DEDUP_REMOVED lines=12> */
.L_x_4867:
        /* <DEDUP_REMOVED lines=12> */
.L_x_4868:
        /* <DEDUP_REMOVED lines=12> */
.L_x_4869:
        /* <DEDUP_REMOVED lines=12> */
.L_x_4870:
        /* <DEDUP_REMOVED lines=12> */
.L_x_4871:
        /* <DEDUP_REMOVED lines=12> */
.L_x_4872:
        /* <DEDUP_REMOVED lines=17> */
.L_x_4865:
        /* <DEDUP_REMOVED lines=12> */
.L_x_4873:
        /* <DEDUP_REMOVED lines=12> */
.L_x_4874:
        /* <DEDUP_REMOVED lines=12> */
.L_x_4875:
        /* <DEDUP_REMOVED lines=12> */
.L_x_4876:
        /* <DEDUP_REMOVED lines=12> */
.L_x_4877:
        /* <DEDUP_REMOVED lines=12> */
.L_x_4878:
        /* <DEDUP_REMOVED lines=12> */
.L_x_4879:
        /* <DEDUP_REMOVED lines=13> */
.L_x_4857:
        /* <DEDUP_REMOVED lines=14> */
.L_x_4778:
        /* <DEDUP_REMOVED lines=21> */
.L_x_4881:
        /* <DEDUP_REMOVED lines=13> */
.L_x_10747:


//--------------------- .text._ZN10layer_norm13ln_bwd_kernelINS_13Kernel_traitsIf13__nv_bfloat16fS2_fjLj6144ELj1ELj1ELj8ELj16ENS_18Kernel_traits_baseILj6144EfS2_fS2_fjLj256EEEEELb1ELb1ELb0ELb0EEEvNS_9BwdParamsE --------------------------
	.section	.text._ZN10layer_norm13ln_bwd_kernelINS_13Kernel_traitsIf13__nv_bfloat16fS2_fjLj6144ELj1ELj1ELj8ELj16ENS_18Kernel_traits_baseILj6144EfS2_fS2_fjLj256EEEEELb1ELb1ELb0ELb0EEEvNS_9BwdParamsE,"ax",@progbits
	.align	128
        .global         _ZN10layer_norm13ln_bwd_kernelINS_13Kernel_traitsIf13__nv_bfloat16fS2_fjLj6144ELj1ELj1ELj8ELj16ENS_18Kernel_traits_baseILj6144EfS2_fS2_fjLj256EEEEELb1ELb1ELb0ELb0EEEvNS_9BwdParamsE
        .type           _ZN10layer_norm13ln_bwd_kernelINS_13Kernel_traitsIf13__nv_bfloat16fS2_fjLj6144ELj1ELj1ELj8ELj16ENS_18Kernel_traits_baseILj6144EfS2_fS2_fjLj256EEEEELb1ELb1ELb0ELb0EEEvNS_9BwdParamsE,@function
        .size           _ZN10layer_norm13ln_bwd_kernelINS_13Kernel_traitsIf13__nv_bfloat16fS2_fjLj6144ELj1ELj1ELj8ELj16ENS_18Kernel_traits_baseILj6144EfS2_fS2_fjLj256EEEEELb1ELb1ELb0ELb0EEEvNS_9BwdParamsE,(.L_x_10748 - _ZN10layer_norm13ln_bwd_kernelINS_13Kernel_traitsIf13__nv_bfloat16fS2_fjLj6144ELj1ELj1ELj8ELj16ENS_18Kernel_traits_baseILj6144EfS2_fS2_fjLj256EEEEELb1ELb1ELb0ELb0EEEvNS_9BwdParamsE)
        .other          _ZN10layer_norm13ln_bwd_kernelINS_13Kernel_traitsIf13__nv_bfloat16fS2_fjLj6144ELj1ELj1ELj8ELj16ENS_18Kernel_traits_baseILj6144EfS2_fS2_fjLj256EEEEELb1ELb1ELb0ELb0EEEvNS_9BwdParamsE,@"STO_CUDA_ENTRY STV_DEFAULT"
_ZN10layer_norm13ln_bwd_kernelINS_13Kernel_traitsIf13__nv_bfloat16fS2_fjLj6144ELj1ELj1ELj8ELj16ENS_18Kernel_traits_baseILj6144EfS2_fS2_fjLj256EEEEELb1ELb1ELb0ELb0EEEvNS_9BwdParamsE:
.text._ZN10layer_norm13ln_bwd_kernelINS_13Kernel_traitsIf13__nv_bfloat16fS2_fjLj6144ELj1ELj1ELj8ELj16ENS_18Kernel_traits_baseILj6144EfS2_fS2_fjLj256EEEEELb1ELb1ELb0ELb0EEEvNS_9BwdParamsE:
        /* <DEDUP_REMOVED lines=31> */
[----:B-1----:R-:W-:-:S03]  /*01f0*/  @P3 IMAD.WIDE.U32 R16, R19, 0x20, R16 ;  /* 0x0000002013103825 */ /* 0x002fc600078e0010 */
[----:B------:R0:W5:Y:S04]  /*0200*/  @P3 LDG.E.128 R144, desc[UR10][R14.64+0x10] ;  /* 0x0000100a0e903981 */ /* 0x000168000c1e1d00 */
[----:B------:R0:W5:Y:S01]  /*0210*/  @P3 LDG.E.128 R140, desc[UR10][R16.64] ;  /* 0x0000000a108c3981 */ /* 0x000162000c1e1d00 */
[----:B--2---:R-:W-:-:S03]  /*0220*/  @P4 IMAD.WIDE.U32 R6, R4, 0x20, R6 ;  /* 0x0000002004064825 */ /* 0x004fc600078e0006 */
        /* <DEDUP_REMOVED lines=90> */
.L_x_4909:
[----:B------:R-:W0:Y:S08]  /*07d0*/  @P0 LDC.64 R176, c[0x0][0x3e0] ;  /* 0x0000f800ffb00b82 */ /* 0x000e300000000a00 */
[----:B------:R-:W1:Y:S08]  /*07e0*/  LDC.64 R178, c[0x0][0x3c0] ;  /* 0x0000f000ffb27b82 */ /* 0x000e700000000a00 */
[----:B------:R-:W2:Y:S01]  /*07f0*/  LDC R5, c[0x0][0x388] ;  /* 0x0000e200ff057b82 */ /* 0x000ea20000000800 */
[----:B0-----:R-:W-:-:S07]  /*0800*/  @P0 IMAD.WIDE R180, R2, 0x2, R176 ;  /* 0x0000000202b40825 */ /* 0x001fce00078e02b0 */
[----:B------:R-:W0:Y:S01]  /*0810*/  LDC.64 R176, c[0x0][0x3c8] ;  /* 0x0000f200ffb07b82 */ /* 0x000e220000000a00 */
[----:B-----5:R0:W5:Y:S01]  /*0820*/  @P0 LDG.E.U16 R222, desc[UR10][R180.64] ;  /* 0x0000000ab4de0981 */ /* 0x020162000c1e1500 */
        /* <DEDUP_REMOVED lines=25> */
[----:B--2---:R-:W-:-:S05]  /*09c0*/  IMAD.WIDE.U32 R190, R0, 0x8, R190 ;  /* 0x0000000800be7825 */ /* 0x004fca00078e00be */
[----:B------:R-:W5:Y:S01]  /*09d0*/  LDG.E.64 R228, desc[UR10][R190.64] ;  /* 0x0000000abee47981 */ /* 0x000f62000c1e1b00 */
[----:B------:R-:W-:-:S04]  /*09e0*/  ISETP.NE.U32.AND P1, PT, RZ, UR14, PT ;  /* 0x0000000eff007c0c */ /* 0x000fc8000bf25070 */
[----:B------:R-:W-:-:S13]  /*09f0*/  ISETP.NE.AND.EX P1, PT, RZ, UR15, PT, P1 ;  /* 0x0000000fff007c0c */ /* 0x000fda000bf25310 */
[----:B------:R-:W0:Y:S01]  /*0a00*/  @P1 LDC.64 R208, c[0x0][0x438] ;  /* 0x00010e00ffd01b82 */ /* 0x000e220000000a00 */
[C---:B------:R-:W-:Y:S01]  /*0a10*/  IADD3 R189, PT, PT, R0.reuse, 0x100, RZ ;  /* 0x0000010000bd7810 */ /* 0x040fe20007ffe0ff */
[----:B0-----:R-:W-:-:S05]  /*0a20*/  @P1 IMAD.WIDE.U32 R208, R0, 0x20, R208 ;  /* 0x0000002000d01825 */ /* 0x001fca00078e00d0 */
[----:B------:R-:W5:Y:S04]  /*0a30*/  @P1 LDG.E.128 R44, desc[UR10][R208.64] ;  /* 0x0000000ad02c1981 */ /* 0x000f68000c1e1d00 */
[----:B------:R0:W5:Y:S01]  /*0a40*/  @P1 LDG.E.128 R40, desc[UR10][R208.64+0x10] ;  /* 0x0000100ad0281981 */ /* 0x000162000c1e1d00 */
[C---:B---3--:R-:W-:Y:S01]  /*0a50*/  FADD.FTZ R176, -R188.reuse, R176 ;  /* 0x000000b0bcb07221 */ /* 0x048fe20000010100 */
[----:B------:R-:W-:-:S03]  /*0a60*/  FADD.FTZ R220, -R188, R177 ;  /* 0x000000b1bcdc7221 */ /* 0x000fc60000010100 */
[C---:B-----5:R-:W-:Y:S01]  /*0a70*/  FMUL.FTZ R223, R23.reuse, R176 ;  /* 0x000000b017df7220 */ /* 0x060fe20000410000 */
[----:B------:R-:W-:Y:S01]  /*0a80*/  FADD.FTZ R216, -R188, R179 ;  /* 0x000000b3bcd87221 */ /* 0x000fe20000010100 */
[C---:B----4-:R-:W-:Y:S02]  /*0a90*/  PRMT R177, R180.reuse, 0x7632, R177 ;  /* 0x00007632b4b17816 */ /* 0x050fe400000000b1 */
        /* <DEDUP_REMOVED lines=15> */
[----:B------:R-:W-:Y:S01]  /*0b90*/  FADD.FTZ R184, -R188, R184 ;  /* 0x000000b8bcb87221 */ /* 0x000fe20000010100 */
        /* <DEDUP_REMOVED lines=28> */
[----:B0-----:R-:W-:Y:S01]  /*0d60*/  FADD.FTZ R208, -R188, R187 ;  /* 0x000000bbbcd07221 */ /* 0x001fe20000010100 */
        /* <DEDUP_REMOVED lines=17> */
[----:B------:R-:W-:-:S07]  /*0e80*/  FFMA.FTZ R230, R208, R206, R177 ;  /* 0x000000ced0e67223 */ /* 0x000fce00000100b1 */
.L_x_4884:
[----:B----4-:R-:W-:Y:S05]  /*0e90*/  BSYNC.RECONVERGENT B0 ;  /* 0x0000000000007941 */ /* 0x010fea0003800200 */
.L_x_4883:
        /* <DEDUP_REMOVED lines=13> */
[----:B--2---:R-:W-:-:S05]  /*0f70*/  IMAD.WIDE.U32 R190, R189, 0x8, R190 ;  /* 0x00000008bdbe7825 */ /* 0x004fca00078e00be */
[----:B------:R-:W5:Y:S01]  /*0f80*/  LDG.E.64 R226, desc[UR10][R190.64] ;  /* 0x0000000abee27981 */ /* 0x000f62000c1e1b00 */
[----:B-1----:R-:W-:-:S05]  /*0f90*/  @P1 IMAD.WIDE.U32 R192, R189, 0x20, R192 ;  /* 0x00000020bdc01825 */ /* 0x002fca00078e00c0 */
[----:B------:R-:W5:Y:S04]  /*0fa0*/  @P1 LDG.E.128 R36, desc[UR10][R192.64] ;  /* 0x0000000ac0241981 */ /* 0x000f68000c1e1d00 */
[----:B------:R1:W5:Y:S01]  /*0fb0*/  @P1 LDG.E.128 R32, desc[UR10][R192.64+0x10] ;  /* 0x0000100ac0201981 */ /* 0x000362000c1e1d00 */
[----:B------:R-:W-:Y:S01]  /*0fc0*/  IADD3 R189, PT, PT, R189, 0x100, RZ ;  /* 0x00000100bdbd7810 */ /* 0x000fe20007ffe0ff */
[C---:B---3--:R-:W-:Y:S01]  /*0fd0*/  FADD.FTZ R22, -R188.reuse, R177 ;  /* 0x000000b1bc167221 */ /* 0x048fe20000010100 */
[C---:B------:R-:W-:Y:S01]  /*0fe0*/  FADD.FTZ R178, -R188.reuse, R178 ;  /* 0x000000b2bcb27221 */ /* 0x040fe20000010100 */
[C---:B0-----:R-:W-:Y:S01]  /*0ff0*/  FADD.FTZ R194, -R188.reuse, R179 ;  /* 0x000000b3bcc27221 */ /* 0x041fe20000010100 */
[C---:B----4-:R-:W-:Y:S01]  /*1000*/  FADD.FTZ R184, -R188.reuse, R184 ;  /* 0x000000b8bcb87221 */ /* 0x050fe20000010100 */
[----:B------:R-:W-:Y:S01]  /*1010*/  FADD.FTZ R176, -R188, R176 ;  /* 0x000000b0bcb07221 */ /* 0x000fe20000010100 */
[----:B-1---5:R-:W-:Y:S01]  /*1020*/  FMUL.FTZ R193, R23, R178 ;  /* 0x000000b217c17220 */ /* 0x022fe20000410000 */
[----:B------:R-:W-:-:S02]  /*1030*/  PRMT R177, R180, 0x7632, R177 ;  /* 0x00007632b4b17816 */ /* 0x000fc400000000b1 */
        /* <DEDUP_REMOVED lines=61> */
.L_x_4886:
[----:B------:R-:W-:Y:S05]  /*1410*/  BSYNC.RECONVERGENT B0 ;  /* 0x0000000000007941 */ /* 0x000fea0003800200 */
.L_x_4885:
        /* <DEDUP_REMOVED lines=14> */
[----:B------:R-:W2:Y:S02]  /*1500*/  @P1 LDC.64 R20, c[0x0][0x438] ;  /* 0x00010e00ff141b82 */ /* 0x000ea40000000a00 */
[----:B--2---:R-:W-:-:S05]  /*1510*/  @P1 IMAD.WIDE.U32 R20, R189, 0x20, R20 ;  /* 0x00000020bd141825 */ /* 0x004fca00078e0014 */
[----:B------:R-:W5:Y:S04]  /*1520*/  @P1 LDG.E.128 R28, desc[UR10][R20.64] ;  /* 0x0000000a141c1981 */ /* 0x000f68000c1e1d00 */
[----:B------:R2:W5:Y:S01]  /*1530*/  @P1 LDG.E.128 R24, desc[UR10][R20.64+0x10] ;  /* 0x0000100a14181981 */ /* 0x000562000c1e1d00 */
[C---:B---3--:R-:W-:Y:S01]  /*1540*/  FADD.FTZ R8, -R188.reuse, R8 ;  /* 0x00000008bc087221 */ /* 0x048fe20000010100 */
[C---:B0-----:R-:W-:Y:S01]  /*1550*/  FADD.FTZ R176, -R188.reuse, R9 ;  /* 0x00000009bcb07221 */ /* 0x041fe20000010100 */
[C---:B------:R-:W-:Y:S01]  /*1560*/  FADD.FTZ R10, -R188.reuse, R10 ;  /* 0x0000000abc0a7221 */ /* 0x040fe20000010100 */
[C---:B------:R-:W-:Y:S01]  /*1570*/  FADD.FTZ R178, -R188.reuse, R11 ;  /* 0x0000000bbcb27221 */ /* 0x040fe20000010100 */
[C---:B----4-:R-:W-:Y:S01]  /*1580*/  FADD.FTZ R180, -R188.reuse, R12 ;  /* 0x0000000cbcb47221 */ /* 0x050fe20000010100 */
[C---:B------:R-:W-:Y:S01]  /*1590*/  FADD.FTZ R182, -R188.reuse, R13 ;  /* 0x0000000dbcb67221 */ /* 0x040fe20000010100 */
[C---:B------:R-:W-:Y:S01]  /*15a0*/  FADD.FTZ R184, -R188.reuse, R14 ;  /* 0x0000000ebcb87221 */ /* 0x040fe20000010100 */
[----:B------:R-:W-:Y:S01]  /*15b0*/  FADD.FTZ R188, -R188, R15 ;  /* 0x0000000fbcbc7221 */ /* 0x000fe20000010100 */
[----:B------:R-:W-:-:S02]  /*15c0*/  PRMT R12, R16, 0x7632, R12 ;  /* 0x00007632100c7816 */ /* 0x000fc4000000000c */
[----:B------:R-:W-:Y:S01]  /*15d0*/  SHF.L.U32 R15, R16, 0x10, RZ ;  /* 0x00000010100f7819 */ /* 0x000fe200000006ff */
[----:B-1---5:R-:W-:Y:S01]  /*15e0*/  FMUL.FTZ R7, R23, R8 ;  /* 0x0000000817077220 */ /* 0x022fe20000410000 */
[----:B------:R-:W-:Y:S01]  /*15f0*/  PRMT R14, R17, 0x7632, R14 ;  /* 0x00007632110e7816 */ /* 0x000fe2000000000e */
[----:B------:R-:W-:Y:S01]  /*1600*/  FMUL.FTZ R9, R23, R10 ;  /* 0x0000000a17097220 */ /* 0x000fe20000410000 */
[----:B------:R-:W-:Y:S02]  /*1610*/  SHF.L.U32 R17, R17, 0x10, RZ ;  /* 0x0000001011117819 */ /* 0x000fe400000006ff */
[----:B--2---:R-:W-:Y:S01]  /*1620*/  SHF.L.U32 R20, R12, 0x10, RZ ;  /* 0x000000100c147819 */ /* 0x004fe200000006ff */
[-C--:B------:R-:W-:Y:S01]  /*1630*/  FMUL.FTZ R12, R148, R15.reuse ;  /* 0x0000000f940c7220 */ /* 0x080fe20000410000 */
[----:B------:R-:W-:Y:S01]  /*1640*/  FMUL.FTZ R6, R23, R176 ;  /* 0x000000b017067220 */ /* 0x000fe20000410000 */
[----:B------:R-:W-:Y:S01]  /*1650*/  PRMT R16, R18, 0x7632, R16 ;  /* 0x0000763212107816 */ /* 0x000fe20000000010 */
        /* <DEDUP_REMOVED lines=8> */
[----:B------:R-:W-:Y:S01]  /*16e0*/  FMUL.FTZ R15, R149, R20 ;  /* 0x00000014950f7220 */ /* 0x000fe20000410000 */
[----:B------:R-:W-:Y:S01]  /*16f0*/  FFMA.FTZ R17, R7, R12, R230 ;  /* 0x0000000c07117223 */ /* 0x000fe200000100e6 */
[----:B------:R-:W-:-:S02]  /*1700*/  PRMT R177, R19, 0x7632, R177 ;  /* 0x0000763213b17816 */ /* 0x000fc400000000b1 */
[----:B------:R-:W-:Y:S01]  /*1710*/  SHF.L.U32 R179, R19, 0x10, RZ ;  /* 0x0000001013b37819 */ /* 0x000fe200000006ff */
[----:B------:R-:W-:Y:S01]  /*1720*/  FADD.FTZ R19, R18, R15 ;  /* 0x0000000f12137221 */ /* 0x000fe20000010000 */
[C---:B------:R-:W-:Y:S01]  /*1730*/  FFMA.FTZ R18, R6.reuse, R15, R17 ;  /* 0x0000000f06127223 */ /* 0x040fe20000010011 */
[----:B------:R-:W-:Y:S01]  /*1740*/  FMUL.FTZ R11, R23, R180 ;  /* 0x000000b4170b7220 */ /* 0x000fe20000410000 */
[----:B------:R-:W-:Y:S01]  /*1750*/  FFMA.FTZ R101, R6, R20, R101 ;  /* 0x0000001406657223 */ /* 0x000fe20000010065 */
[----:B------:R-:W-:Y:S01]  /*1760*/  FADD.FTZ R77, R77, R20 ;  /* 0x000000144d4d7221 */ /* 0x000fe20000010000 */
[----:B------:R-:W-:Y:S01]  /*1770*/  FMUL.FTZ R17, R151, R176 ;  /* 0x000000b097117220 */ /* 0x000fe20000410000 */
[----:B------:R-:W-:Y:S01]  /*1780*/  FADD.FTZ R20, R19, R14 ;  /* 0x0000000e13147221 */ /* 0x000fe20000010000 */
[----:B------:R-:W-:Y:S01]  /*1790*/  FMUL.FTZ R8, R23, R178 ;  /* 0x000000b217087220 */ /* 0x000fe20000410000 */
        /* <DEDUP_REMOVED lines=30> */
.L_x_4888:
[----:B------:R-:W-:Y:S05]  /*1980*/  BSYNC.RECONVERGENT B0 ;  /* 0x0000000000007941 */ /* 0x000fea0003800200 */
.L_x_4887:
        /* <DEDUP_REMOVED lines=32> */
.L_x_4890:
[----:B------:R-:W-:Y:S05]  /*1b90*/  BSYNC.RECONVERGENT B0 ;  /* 0x0000000000007941 */ /* 0x000fea0003800200 */
.L_x_4889:
        /* <DEDUP_REMOVED lines=55> */
[-C--:B------:R-:W-:Y:S01]  /*1f10*/  FFMA.FTZ R188, R215, R183.reuse, R184 ;  /* 0x000000b7d7bc7223 */ /* 0x080fe200000100b8 */
[----:B------:R-:W-:Y:S01]  /*1f20*/  FADD.FTZ R186, R214, -R185 ;  /* 0x800000b9d6ba7221 */ /* 0x000fe20000010000 */
[----:B------:R-:W-:Y:S01]  /*1f30*/  LOP3.LUT P1, RZ, R229, 0xff, RZ, 0xc0, !PT ;  /* 0x000000ffe5ff7812 */ /* 0x000fe2000782c0ff */
[----:B------:R-:W-:Y:S01]  /*1f40*/  FMUL.FTZ R181, R23, R180 ;  /* 0x000000b417b57220 */ /* 0x000fe20000410000 */
[----:B------:R-:W-:Y:S01]  /*1f50*/  FADD.FTZ R188, R213, -R188 ;  /* 0x800000bcd5bc7221 */ /* 0x000fe20000010000 */
[----:B------:R-:W-:Y:S01]  /*1f60*/  FMUL.FTZ R187, R23, R186 ;  /* 0x000000ba17bb7220 */ /* 0x000fe20000410000 */
[----:B------:R-:W-:Y:S01]  /*1f70*/  MOV R186, RZ ;  /* 0x000000ff00ba7202 */ /* 0x000fe20000000f00 */
[-C--:B------:R-:W-:Y:S01]  /*1f80*/  FMUL.FTZ R180, R181, R182.reuse ;  /* 0x000000b6b5b47220 */ /* 0x080fe20000410000 */
[----:B------:R-:W-:Y:S01]  /*1f90*/  HFMA2 R181, -RZ, RZ, 0, 0 ;  /* 0x00000000ffb57431 */ /* 0x000fe200000001ff */
[----:B-----5:R-:W-:Y:S01]  /*1fa0*/  @P6 SHF.L.U32 R185, R177, 0x10, RZ ;  /* 0x00000010b1b96819 */ /* 0x020fe200000006ff */
[----:B------:R-:W-:Y:S01]  /*1fb0*/  FMUL.FTZ R187, R187, R182 ;  /* 0x000000b6bbbb7220 */ /* 0x000fe20000410000 */
[----:B------:R-:W-:Y:S01]  /*1fc0*/  FMUL.FTZ R180, R180, UR16 ;  /* 0x00000010b4b47c20 */ /* 0x000fe20008410000 */
[----:B------:R-:W-:Y:S01]  /*1fd0*/  @P5 PRMT R177, R177, 0x7632, R177 ;  /* 0x00007632b1b15816 */ /* 0x000fe200000000b1 */
[--C-:B------:R-:W-:Y:S01]  /*1fe0*/  FFMA.FTZ R189, R212, R183, R184.reuse ;  /* 0x000000b7d4bd7223 */ /* 0x100fe200000100b8 */
[----:B------:R-:W-:Y:S01]  /*1ff0*/  FMUL.FTZ R190, R187, UR16 ;  /* 0x00000010bbbe7c20 */ /* 0x000fe20008410000 */
[----:B------:R-:W-:Y:S01]  /*2000*/  @P6 FMUL.FTZ R181, R180, R185 ;  /* 0x000000b9b4b56220 */ /* 0x000fe20000410000 */
[----:B------:R-:W-:Y:S01]  /*2010*/  FMUL.FTZ R180, R126, R180 ;  /* 0x000000b47eb47220 */ /* 0x000fe20000410000 */
[----:B------:R-:W-:Y:S01]  /*2020*/  @P5 SHF.L.U32 R177, R177, 0x10, RZ ;  /* 0x00000010b1b15819 */ /* 0x000fe200000006ff */
[----:B------:R-:W-:Y:S01]  /*2030*/  FMUL.FTZ R185, R127, R190 ;  /* 0x000000be7fb97220 */ /* 0x000fe20000410000 */
[----:B------:R-:W-:Y:S01]  /*2040*/  FMUL.FTZ R187, R23, R188 ;  /* 0x000000bc17bb7220 */ /* 0x000fe20000410000 */
[----:B------:R-:W-:Y:S01]  /*2050*/  FFMA.FTZ R222, R211, R183, R184 ;  /* 0x000000b7d3de7223 */ /* 0x000fe200000100b8 */
[----:B------:R-:W-:Y:S01]  /*2060*/  FSEL R180, R180, RZ, P6 ;  /* 0x000000ffb4b47208 */ /* 0x000fe20003000000 */
[----:B------:R-:W-:Y:S01]  /*2070*/  @P5 FMUL.FTZ R186, R190, R177 ;  /* 0x000000b1beba5220 */ /* 0x000fe20000410000 */
[----:B------:R-:W-:Y:S01]  /*2080*/  LOP3.LUT P6, RZ, R229, 0xff00, RZ, 0xc0, !PT ;  /* 0x0000ff00e5ff7812 */ /* 0x000fe200078cc0ff */
[----:B------:R-:W-:Y:S01]  /*2090*/  FMUL.FTZ R187, R187, R182 ;  /* 0x000000b6bbbb7220 */ /* 0x000fe20000410000 */
[----:B------:R-:W-:Y:S01]  /*20a0*/  FSEL R177, R185, RZ, P5 ;  /* 0x000000ffb9b17208 */ /* 0x000fe20002800000 */
[----:B------:R-:W-:Y:S01]  /*20b0*/  FADD.FTZ R190, R210, -R189 ;  /* 0x800000bdd2be7221 */ /* 0x000fe20000010000 */
[----:B------:R-:W-:Y:S01]  /*20c0*/  LOP3.LUT P5, RZ, R229, 0xff0000, RZ, 0xc0, !PT ;  /* 0x00ff0000e5ff7812 */ /* 0x000fe200078ac0ff */
[----:B------:R-:W-:Y:S01]  /*20d0*/  FADD.FTZ R222, R209, -R222 ;  /* 0x800000ded1de7221 */ /* 0x000fe20000010000 */
[----:B------:R-:W-:Y:S01]  /*20e0*/  FMUL.FTZ R231, R187, UR16 ;  /* 0x00000010bbe77c20 */ /* 0x000fe20008410000 */
[C---:B------:R-:W-:Y:S01]  /*20f0*/  FMUL.FTZ R187, R23.reuse, R190 ;  /* 0x000000be17bb7220 */ /* 0x040fe20000410000 */
[----:B------:R-:W-:Y:S01]  /*2100*/  @P1 SHF.L.U32 R188, R178, 0x10, RZ ;  /* 0x00000010b2bc1819 */ /* 0x000fe200000006ff */
[----:B------:R-:W-:Y:S01]  /*2110*/  FMUL.FTZ R191, R23, R222 ;  /* 0x000000de17bf7220 */ /* 0x000fe20000410000 */
[----:B------:R-:W-:-:S02]  /*2120*/  HFMA2 R185, -RZ, RZ, 0, 0 ;  /* 0x00000000ffb97431 */ /* 0x000fc400000001ff */
[-C--:B------:R-:W-:Y:S01]  /*2130*/  FMUL.FTZ R187, R187, R182.reuse ;  /* 0x000000b6bbbb7220 */ /* 0x080fe20000410000 */
[----:B------:R-:W-:Y:S01]  /*2140*/  FADD.FTZ R70, R70, R181 ;  /* 0x000000b546467221 */ /* 0x000fe20000010000 */
[----:B------:R-:W-:Y:S01]  /*2150*/  @P6 PRMT R178, R178, 0x7632, R178 ;  /* 0x00007632b2b26816 */ /* 0x000fe200000000b2 */
[----:B------:R-:W-:Y:S01]  /*2160*/  FMUL.FTZ R191, R191, R182 ;  /* 0x000000b6bfbf7220 */ /* 0x000fe20000410000 */
[----:B------:R-:W-:Y:S01]  /*2170*/  FMUL.FTZ R187, R187, UR16 ;  /* 0x00000010bbbb7c20 */ /* 0x000fe20008410000 */
[----:B------:R-:W-:Y:S01]  /*2180*/  @P1 FMUL.FTZ R185, R231, R188 ;  /* 0x000000bce7b91220 */ /* 0x000fe20000410000 */
[----:B------:R-:W-:Y:S01]  /*2190*/  @P6 SHF.L.U32 R190, R178, 0x10, RZ ;  /* 0x00000010b2be6819 */ /* 0x000fe200000006ff */
[----:B------:R-:W-:Y:S01]  /*21a0*/  FMUL.FTZ R191, R191, UR16 ;  /* 0x00000010bfbf7c20 */ /* 0x000fe20008410000 */
[----:B------:R-:W-:Y:S01]  /*21b0*/  @P5 SHF.L.U32 R222, R179, 0x10, RZ ;  /* 0x00000010b3de5819 */ /* 0x000fe200000006ff */
[----:B------:R-:W-:Y:S01]  /*21c0*/  FMUL.FTZ R178, R120, R231 ;  /* 0x000000e778b27220 */ /* 0x000fe20000410000 */
[----:B------:R-:W-:Y:S01]  /*21d0*/  CS2R R188, SRZ ;  /* 0x0000000000bc7805 */ /* 0x000fe2000001ff00 */
[----:B------:R-:W-:Y:S01]  /*21e0*/  FFMA.FTZ R231, R208, R183, R184 ;  /* 0x000000b7d0e77223 */ /* 0x000fe200000100b8 */
[----:B------:R-:W-:Y:S01]  /*21f0*/  @P6 FMUL.FTZ R188, R187, R190 ;  /* 0x000000bebbbc6220 */ /* 0x000fe20000410000 */
[----:B------:R-:W-:Y:S01]  /*2200*/  @P5 FMUL.FTZ R189, R191, R222 ;  /* 0x000000debfbd5220 */ /* 0x000fe20000410000 */
[----:B------:R-:W-:Y:S01]  /*2210*/  FMUL.FTZ R187, R121, R187 ;  /* 0x000000bb79bb7220 */ /* 0x000fe20000410000 */
[----:B------:R-:W-:Y:S01]  /*2220*/  FMUL.FTZ R191, R122, R191 ;  /* 0x000000bf7abf7220 */ /* 0x000fe20000410000 */
[----:B------:R-:W-:Y:S01]  /*2230*/  FSEL R178, R178, RZ, P1 ;  /* 0x000000ffb2b27208 */ /* 0x000fe20000800000 */
[----:B------:R-:W-:Y:S01]  /*2240*/  FADD.FTZ R234, R206, -R231 ;  /* 0x800000e7ceea7221 */ /* 0x000fe20000010000 */
[----:B------:R-:W-:Y:S01]  /*2250*/  ISETP.GE.U32.AND P1, PT, R228, RZ, PT ;  /* 0x000000ffe400720c */ /* 0x000fe20003f26070 */
[----:B------:R-:W-:Y:S01]  /*2260*/  FADD.FTZ R185, R64, R185 ;  /* 0x000000b940b97221 */ /* 0x000fe20000010000 */
[----:B------:R-:W-:Y:S01]  /*2270*/  FSEL R187, R187, RZ, P6 ;  /* 0x000000ffbbbb7208 */ /* 0x000fe20003000000 */
[----:B------:R-:W-:Y:S01]  /*2280*/  FMUL.FTZ R235, R23, R234 ;  /* 0x000000ea17eb7220 */ /* 0x000fe20000410000 */
[----:B------:R-:W-:Y:S01]  /*2290*/  FSEL R191, R191, RZ, P5 ;  /* 0x000000ffbfbf7208 */ /* 0x000fe20002800000 */
[----:B------:R-:W-:Y:S01]  /*22a0*/  FADD.FTZ R188, R65, R188 ;  /* 0x000000bc41bc7221 */ /* 0x000fe20000010000 */
[C---:B------:R-:W-:Y:S01]  /*22b0*/  LOP3.LUT P6, RZ, R228.reuse, 0xff, RZ, 0xc0, !PT ;  /* 0x000000ffe4ff7812 */ /* 0x040fe200078cc0ff */
[----:B------:R-:W-:Y:S01]  /*22c0*/  FMUL.FTZ R235, R235, R182 ;  /* 0x000000b6ebeb7220 */ /* 0x000fe20000410000 */
[----:B------:R-:W-:Y:S01]  /*22d0*/  LOP3.LUT P5, RZ, R228, 0xff00, RZ, 0xc0, !PT ;  /* 0x0000ff00e4ff7812 */ /* 0x000fe200078ac0ff */
[----:B------:R-:W-:Y:S01]  /*22e0*/  FADD.FTZ R189, R66, R189 ;  /* 0x000000bd42bd7221 */ /* 0x000fe20000010000 */
[----:B------:R-:W-:Y:S01]  /*22f0*/  ISETP.GE.U32.AND.EX P1, PT, R229, 0x1000000, PT, P1 ;  /* 0x01000000e500780c */ /* 0x000fe20003f26110 */
[----:B------:R-:W-:Y:S01]  /*2300*/  FMUL.FTZ R235, R235, UR16 ;  /* 0x00000010ebeb7c20 */ /* 0x000fe20008410000 */
[----:B------:R-:W-:Y:S01]  /*2310*/  MOV R190, RZ ;  /* 0x000000ff00be7202 */ /* 0x000fe20000000f00 */
[----:B------:R-:W-:Y:S01]  /*2320*/  FADD.FTZ R71, R71, R186 ;  /* 0x000000ba47477221 */ /* 0x000fe20000010000 */
[----:B------:R-:W-:Y:S01]  /*2330*/  F2FP.BF16.F32.PACK_AB R178, R187, R178 ;  /* 0x000000b2bbb2723e */ /* 0x000fe200000010ff */
[----:B------:R-:W-:Y:S01]  /*2340*/  FMUL.FTZ R66, R123, R235 ;  /* 0x000000eb7b427220 */ /* 0x000fe20000410000 */
[----:B------:R-:W-:-:S03]  /*2350*/  F2FP.BF16.F32.PACK_AB R177, R177, R180 ;  /* 0x000000b4b1b1723e */ /* 0x000fc600000010ff */
[C---:B------:R-:W-:Y:S02]  /*2360*/  @P6 SHF.L.U32 R222, R176.reuse, 0x10, RZ ;  /* 0x00000010b0de6819 */ /* 0x040fe400000006ff */
[----:B------:R-:W-:Y:S01]  /*2370*/  @P5 PRMT R232, R176, 0x7632, R232 ;  /* 0x00007632b0e85816 */ /* 0x000fe200000000e8 */
[-C--:B------:R-:W-:Y:S01]  /*2380*/  FFMA.FTZ R176, R223, R183.reuse, R184 ;  /* 0x000000b7dfb07223 */ /* 0x080fe200000100b8 */
[----:B------:R-:W-:Y:S01]  /*2390*/  @P1 PRMT R236, R179, 0x7632, R236 ;  /* 0x00007632b3ec1816 */ /* 0x000fe200000000ec */
[----:B------:R-:W-:Y:S01]  /*23a0*/  FFMA.FTZ R179, R220, R183, R184 ;  /* 0x000000b7dcb37223 */ /* 0x000fe200000100b8 */
[----:B------:R-:W-:Y:S01]  /*23b0*/  @P5 SHF.L.U32 R232, R232, 0x10, RZ ;  /* 0x00000010e8e85819 */ /* 0x000fe200000006ff */
[----:B------:R-:W-:Y:S01]  /*23c0*/  FADD.FTZ R176, R221, -R176 ;  /* 0x800000b0ddb07221 */ /* 0x000fe20000010000 */
[----:B------:R-:W-:Y:S01]  /*23d0*/  @P1 SHF.L.U32 R236, R236, 0x10, RZ ;  /* 0x00000010ecec1819 */ /* 0x000fe200000006ff */
[----:B------:R-:W-:Y:S01]  /*23e0*/  FADD.FTZ R230, R218, -R179 ;  /* 0x800000b3dae67221 */ /* 0x000fe20000010000 */
[----:B------:R-:W-:-:S02]  /*23f0*/  HFMA2 R179, -RZ, RZ, 0, 0 ;  /* 0x00000000ffb37431 */ /* 0x000fc400000001ff */
[C---:B------:R-:W-:Y:S01]  /*2400*/  FMUL.FTZ R231, R23.reuse, R176 ;  /* 0x000000b017e77220 */ /* 0x040fe20000410000 */
[----:B------:R-:W-:Y:S01]  /*2410*/  MOV R176, RZ ;  /* 0x000000ff00b07202 */ /* 0x000fe20000000f00 */
[----:B------:R-:W-:Y:S01]  /*2420*/  FMUL.FTZ R233, R23, R230 ;  /* 0x000000e617e97220 */ /* 0x000fe20000410000 */
[----:B------:R-:W-:Y:S01]  /*2430*/  @P1 FMUL.FTZ R190, R235, R236 ;  /* 0x000000ecebbe1220 */ /* 0x000fe20000410000 */
[-C--:B------:R-:W-:Y:S01]  /*2440*/  FMUL.FTZ R231, R231, R182.reuse ;  /* 0x000000b6e7e77220 */ /* 0x080fe20000410000 */
[----:B------:R-:W-:Y:S01]  /*2450*/  FSEL R66, R66, RZ, P1 ;  /* 0x000000ff42427208 */ /* 0x000fe20000800000 */
[----:B------:R-:W-:Y:S01]  /*2460*/  FMUL.FTZ R233, R233, R182 ;  /* 0x000000b6e9e97220 */ /* 0x000fe20000410000 */
[----:B------:R-:W-:Y:S01]  /*2470*/  FADD.FTZ R190, R67, R190 ;  /* 0x000000be43be7221 */ /* 0x000fe20000010000 */
[----:B------:R-:W-:Y:S02]  /*2480*/  FMUL.FTZ R231, R231, UR16 ;  /* 0x00000010e7e77c20 */ /* 0x000fe40008410000 */
[----:B------:R-:W-:-:S02]  /*2490*/  FMUL.FTZ R233, R233, UR16 ;  /* 0x00000010e9e97c20 */ /* 0x000fc40008410000 */
[----:B------:R-:W-:Y:S01]  /*24a0*/  FMUL.FTZ R64, R124, R231 ;  /* 0x000000e77c407220 */ /* 0x000fe20000410000 */
[----:B------:R-:W-:Y:S01]  /*24b0*/  @P6 FMUL.FTZ R179, R231, R222 ;  /* 0x000000dee7b36220 */ /* 0x000fe20000410000 */
[----:B------:R-:W-:Y:S01]  /*24c0*/  FMUL.FTZ R65, R125, R233 ;  /* 0x000000e97d417220 */ /* 0x000fe20000410000 */
[----:B------:R-:W-:Y:S02]  /*24d0*/  @P5 FMUL.FTZ R176, R233, R232 ;  /* 0x000000e8e9b05220 */ /* 0x000fe40000410000 */
[----:B------:R-:W-:Y:S01]  /*24e0*/  FSEL R64, R64, RZ, P6 ;  /* 0x000000ff40407208 */ /* 0x000fe20003000000 */
[----:B------:R-:W-:Y:S01]  /*24f0*/  FADD.FTZ R68, R68, R179 ;  /* 0x000000b344447221 */ /* 0x000fe20000010000 */
[----:B------:R-:W-:Y:S01]  /*2500*/  FSEL R65, R65, RZ, P5 ;  /* 0x000000ff41417208 */ /* 0x000fe20002800000 */
[----:B------:R-:W-:Y:S01]  /*2510*/  FADD.FTZ R69, R69, R176 ;  /* 0x000000b045457221 */ /* 0x000fe20000010000 */
[----:B------:R-:W-:Y:S02]  /*2520*/  F2FP.BF16.F32.PACK_AB R179, R66, R191 ;  /* 0x000000bf42b3723e */ /* 0x000fe400000010ff */
[----:B------:R-:W-:Y:S01]  /*2530*/  F2FP.BF16.F32.PACK_AB R176, R65, R64 ;  /* 0x0000004041b0723e */ /* 0x000fe200000010ff */
[----:B------:R-:W-:Y:S06]  /*2540*/  BRA `(.L_x_4895) ;  /* 0x0000001000fc7947 */ /* 0x000fec0003800000 */
.L_x_4894:
        /* <DEDUP_REMOVED lines=14> */
[----:B-----5:R-:W-:Y:S01]  /*2630*/  @P6 SHF.L.U32 R170, R177, 0x10, RZ ;  /* 0x00000010b1aa6819 */ /* 0x020fe200000006ff */
[----:B------:R-:W-:Y:S01]  /*2640*/  FADD.FTZ R190, R209, -R188 ;  /* 0x800000bcd1be7221 */ /* 0x000fe20000010000 */
[----:B------:R-:W-:Y:S01]  /*2650*/  FMUL.FTZ R169, R168, UR16 ;  /* 0x00000010a8a97c20 */ /* 0x000fe20008410000 */
[----:B------:R-:W-:Y:S01]  /*2660*/  @P5 PRMT R177, R177, 0x7632, R177 ;  /* 0x00007632b1b15816 */ /* 0x000fe200000000b1 */
[----:B------:R-:W-:Y:S01]  /*2670*/  FMUL.FTZ R168, R175, R182 ;  /* 0x000000b6afa87220 */ /* 0x000fe20000410000 */
[----:B------:R-:W-:Y:S01]  /*2680*/  CS2R R188, SRZ ;  /* 0x0000000000bc7805 */ /* 0x000fe2000001ff00 */
[----:B------:R-:W-:Y:S01]  /*2690*/  @P6 FMUL.FTZ R181, R170, R169 ;  /* 0x000000a9aab56220 */ /* 0x000fe20000410000 */
[----:B------:R-:W-:Y:S01]  /*26a0*/  FFMA.FTZ R170, R215, R183, R184 ;  /* 0x000000b7d7aa7223 */ /* 0x000fe200000100b8 */
[----:B------:R-:W-:Y:S01]  /*26b0*/  @P5 SHF.L.U32 R171, R177, 0x10, RZ ;  /* 0x00000010b1ab5819 */ /* 0x000fe200000006ff */
[----:B------:R-:W-:Y:S01]  /*26c0*/  FMUL.FTZ R177, R126, R169 ;  /* 0x000000a97eb17220 */ /* 0x000fe20000410000 */
[----:B------:R-:W-:Y:S01]  /*26d0*/  FMUL.FTZ R168, R168, UR16 ;  /* 0x00000010a8a87c20 */ /* 0x000fe20008410000 */
[----:B------:R-:W-:Y:S01]  /*26e0*/  FADD.FTZ R170, R213, -R170 ;  /* 0x800000aad5aa7221 */ /* 0x000fe20000010000 */
[----:B------:R-:W-:Y:S01]  /*26f0*/  MOV R230, RZ ;  /* 0x000000ff00e67202 */ /* 0x000fe20000000f00 */
[----:B------:R-:W-:Y:S01]  /*2700*/  FADD.FTZ R70, R70, R181 ;  /* 0x000000b546467221 */ /* 0x000fe20000010000 */
[----:B------:R-:W-:Y:S01]  /*2710*/  FSEL R177, R177, RZ, P6 ;  /* 0x000000ffb1b17208 */ /* 0x000fe20003000000 */
[-C--:B------:R-:W-:Y:S01]  /*2720*/  FMUL.FTZ R180, R127, R168.reuse ;  /* 0x000000a87fb47220 */ /* 0x080fe20000410000 */
[----:B------:R-:W-:Y:S01]  /*2730*/  @P5 FMUL.FTZ R186, R171, R168 ;  /* 0x000000a8abba5220 */ /* 0x000fe20000410000 */
[----:B------:R-:W-:Y:S01]  /*2740*/  LOP3.LUT P6, RZ, R229, 0xff00, RZ, 0xc0, !PT ;  /* 0x0000ff00e5ff7812 */ /* 0x000fe200078cc0ff */
[----:B------:R-:W-:Y:S01]  /*2750*/  FMUL.FTZ R168, R23, R170 ;  /* 0x000000aa17a87220 */ /* 0x000fe20000410000 */
[----:B------:R-:W-:Y:S01]  /*2760*/  FFMA.FTZ R171, R212, R183, R184 ;  /* 0x000000b7d4ab7223 */ /* 0x000fe200000100b8 */
[----:B------:R-:W-:Y:S01]  /*2770*/  FSEL R180, R180, RZ, P5 ;  /* 0x000000ffb4b47208 */ /* 0x000fe20002800000 */
[----:B------:R-:W-:Y:S01]  /*2780*/  FADD.FTZ R71, R71, R186 ;  /* 0x000000ba47477221 */ /* 0x000fe20000010000 */
[----:B------:R-:W-:Y:S01]  /*2790*/  FMUL.FTZ R169, R168, R182 ;  /* 0x000000b6a8a97220 */ /* 0x000fe20000410000 */
[----:B------:R-:W-:Y:S01]  /*27a0*/  LOP3.LUT P5, RZ, R229, 0xff0000, RZ, 0xc0, !PT ;  /* 0x00ff0000e5ff7812 */ /* 0x000fe200078ac0ff */
[----:B------:R-:W-:Y:S01]  /*27b0*/  FADD.FTZ R172, R210, -R171 ;  /* 0x800000abd2ac7221 */ /* 0x000fe20000010000 */
[----:B------:R-:W-:Y:S01]  /*27c0*/  @P1 SHF.L.U32 R170, R178, 0x10, RZ ;  /* 0x00000010b2aa1819 */ /* 0x000fe200000006ff */
[----:B------:R-:W-:Y:S01]  /*27d0*/  FMUL.FTZ R173, R169, UR16 ;  /* 0x00000010a9ad7c20 */ /* 0x000fe20008410000 */
[----:B------:R-:W-:Y:S01]  /*27e0*/  F2FP.BF16.F32.PACK_AB R177, R180, R177 ;  /* 0x000000b1b4b1723e */ /* 0x000fe200000010ff */
[----:B------:R-:W-:-:S02]  /*27f0*/  FMUL.FTZ R169, R23, R172 ;  /* 0x000000ac17a97220 */ /* 0x000fc40000410000 */
[-C--:B------:R-:W-:Y:S01]  /*2800*/  @P1 FMUL.FTZ R185, R170, R173.reuse ;  /* 0x000000adaab91220 */ /* 0x080fe20000410000 */
[----:B------:R-:W-:Y:S01]  /*2810*/  @P6 PRMT R178, R178, 0x7632, R178 ;  /* 0x00007632b2b26816 */ /* 0x000fe200000000b2 */
[----:B------:R-:W-:Y:S01]  /*2820*/  FMUL.FTZ R170, R23, R190 ;  /* 0x000000be17aa7220 */ /* 0x000fe20000410000 */
[-C--:B------:R-:W-:Y:S01]  /*2830*/  FMUL.FTZ R171, R169, R182.reuse ;  /* 0x000000b6a9ab7220 */ /* 0x080fe20000410000 */
[----:B------:R-:W-:Y:S01]  /*2840*/  FADD.FTZ R185, R64, R185 ;  /* 0x000000b940b97221 */ /* 0x000fe20000010000 */
[----:B------:R-:W-:Y:S01]  /*2850*/  @P6 SHF.L.U32 R187, R178, 0x10, RZ ;  /* 0x00000010b2bb6819 */ /* 0x000fe200000006ff */
[----:B------:R-:W-:Y:S01]  /*2860*/  FMUL.FTZ R172, R170, R182 ;  /* 0x000000b6aaac7220 */ /* 0x000fe20000410000 */
[----:B------:R-:W-:Y:S01]  /*2870*/  FMUL.FTZ R178, R120, R173 ;  /* 0x000000ad78b27220 */ /* 0x000fe20000410000 */
[----:B------:R-:W-:Y:S01]  /*2880*/  @P5 SHF.L.U32 R222, R179, 0x10, RZ ;  /* 0x00000010b3de5819 */ /* 0x000fe200000006ff */
[----:B------:R-:W-:Y:S01]  /*2890*/  FMUL.FTZ R190, R171, UR16 ;  /* 0x00000010abbe7c20 */ /* 0x000fe20008410000 */
[----:B------:R-:W-:Y:S01]  /*28a0*/  FMUL.FTZ R191, R172, UR16 ;  /* 0x00000010acbf7c20 */ /* 0x000fe20008410000 */
[--C-:B------:R-:W-:Y:S01]  /*28b0*/  FFMA.FTZ R172, R223, R183, R184.reuse ;  /* 0x000000b7dfac7223 */ /* 0x100fe200000100b8 */
[----:B------:R-:W-:Y:S01]  /*28c0*/  FSEL R178, R178, RZ, P1 ;  /* 0x000000ffb2b27208 */ /* 0x000fe20000800000 */
[-C--:B------:R-:W-:Y:S01]  /*28d0*/  @P6 FMUL.FTZ R188, R187, R190.reuse ;  /* 0x000000bebbbc6220 */ /* 0x080fe20000410000 */
[----:B------:R-:W-:Y:S01]  /*28e0*/  ISETP.GE.U32.AND P1, PT, R228, RZ, PT ;  /* 0x000000ffe400720c */ /* 0x000fe20003f26070 */
[-C--:B------:R-:W-:Y:S01]  /*28f0*/  @P5 FMUL.FTZ R189, R222, R191.reuse ;  /* 0x000000bfdebd5220 */ /* 0x080fe20000410000 */
[----:B------:R-:W-:Y:S01]  /*2900*/  FMUL.FTZ R187, R121, R190 ;  /* 0x000000be79bb7220 */ /* 0x000fe20000410000 */
[----:B------:R-:W-:Y:S01]  /*2910*/  FMUL.FTZ R191, R122, R191 ;  /* 0x000000bf7abf7220 */ /* 0x000fe20000410000 */
[----:B------:R-:W-:Y:S01]  /*2920*/  ISETP.GE.U32.AND.EX P1, PT, R229, 0x1000000, PT, P1 ;  /* 0x01000000e500780c */ /* 0x000fe20003f26110 */
[----:B------:R-:W-:Y:S01]  /*2930*/  FFMA.FTZ R171, R220, R183, R184 ;  /* 0x000000b7dcab7223 */ /* 0x000fe200000100b8 */
[----:B------:R-:W-:Y:S01]  /*2940*/  FADD.FTZ R172, R221, -R172 ;  /* 0x800000acddac7221 */ /* 0x000fe20000010000 */
[----:B------:R-:W-:Y:S01]  /*2950*/  FSEL R187, R187, RZ, P6 ;  /* 0x000000ffbbbb7208 */ /* 0x000fe20003000000 */
[----:B------:R-:W-:Y:S01]  /*2960*/  FADD.FTZ R188, R65, R188 ;  /* 0x000000bc41bc7221 */ /* 0x000fe20000010000 */
[----:B------:R-:W-:Y:S01]  /*2970*/  FSEL R191, R191, RZ, P5 ;  /* 0x000000ffbfbf7208 */ /* 0x000fe20002800000 */
[----:B------:R-:W-:Y:S01]  /*2980*/  FMUL.FTZ R172, R23, R172 ;  /* 0x000000ac17ac7220 */ /* 0x000fe20000410000 */
[----:B------:R-:W-:Y:S01]  /*2990*/  LOP3.LUT P6, RZ, R228, 0xff, RZ, 0xc0, !PT ;  /* 0x000000ffe4ff7812 */ /* 0x000fe200078cc0ff */
[----:B------:R-:W-:Y:S01]  /*29a0*/  FADD.FTZ R189, R66, R189 ;  /* 0x000000bd42bd7221 */ /* 0x000fe20000010000 */
[----:B------:R-:W-:-:S02]  /*29b0*/  LOP3.LUT P5, RZ, R228, 0xff00, RZ, 0xc0, !PT ;  /* 0x0000ff00e4ff7812 */ /* 0x000fc400078ac0ff */
[----:B------:R-:W-:Y:S02]  /*29c0*/  F2FP.BF16.F32.PACK_AB R178, R187, R178 ;  /* 0x000000b2bbb2723e */ /* 0x000fe400000010ff */
[----:B------:R-:W-:Y:S01]  /*29d0*/  @P1 PRMT R231, R179, 0x7632, R231 ;  /* 0x00007632b3e71816 */ /* 0x000fe200000000e7 */
[----:B------:R-:W-:-:S03]  /*29e0*/  FFMA.FTZ R179, R208, R183, R184 ;  /* 0x000000b7d0b37223 */ /* 0x000fc600000100b8 */
[----:B------:R-:W-:Y:S01]  /*29f0*/  @P1 SHF.L.U32 R235, R231, 0x10, RZ ;  /* 0x00000010e7eb1819 */ /* 0x000fe200000006ff */
[----:B------:R-:W-:Y:S01]  /*2a00*/  FADD.FTZ R190, R206, -R179 ;  /* 0x800000b3cebe7221 */ /* 0x000fe20000010000 */
[----:B------:R-:W-:Y:S01]  /*2a10*/  HFMA2 R179, -RZ, RZ, 0, 0 ;  /* 0x00000000ffb37431 */ /* 0x000fe200000001ff */
[C---:B------:R-:W-:Y:S02]  /*2a20*/  @P6 SHF.L.U32 R234, R176.reuse, 0x10, RZ ;  /* 0x00000010b0ea6819 */ /* 0x040fe400000006ff */
[----:B------:R-:W-:Y:S01]  /*2a30*/  @P5 PRMT R173, R176, 0x7632, R173 ;  /* 0x00007632b0ad5816 */ /* 0x000fe200000000ad */
[----:B------:R-:W-:Y:S01]  /*2a40*/  FADD.FTZ R176, R218, -R171 ;  /* 0x800000abdab07221 */ /* 0x000fe20000010000 */
[----:B------:R-:W-:Y:S02]  /*2a50*/  FMUL.FTZ R171, R23, R190 ;  /* 0x000000be17ab7220 */ /* 0x000fe40000410000 */
[----:B------:R-:W-:Y:S01]  /*2a60*/  @P5 SHF.L.U32 R233, R173, 0x10, RZ ;  /* 0x00000010ade95819 */ /* 0x000fe200000006ff */
[----:B------:R-:W-:Y:S01]  /*2a70*/  FMUL.FTZ R173, R23, R176 ;  /* 0x000000b017ad7220 */ /* 0x000fe20000410000 */
[-C--:B------:R-:W-:Y:S01]  /*2a80*/  FMUL.FTZ R222, R171, R182.reuse ;  /* 0x000000b6abde7220 */ /* 0x080fe20000410000 */
[----:B------:R-:W-:-:S02]  /*2a90*/  FMUL.FTZ R176, R172, R182 ;  /* 0x000000b6acb07220 */ /* 0x000fc40000410000 */
[----:B------:R-:W-:Y:S01]  /*2aa0*/  FMUL.FTZ R190, R173, R182 ;  /* 0x000000b6adbe7220 */ /* 0x000fe20000410000 */
[----:B------:R-:W-:Y:S01]  /*2ab0*/  FMUL.FTZ R232, R222, UR16 ;  /* 0x00000010dee87c20 */ /* 0x000fe20008410000 */
[----:B------:R-:W-:Y:S01]  /*2ac0*/  FMUL.FTZ R231, R176, UR16 ;  /* 0x00000010b0e77c20 */ /* 0x000fe20008410000 */
[----:B------:R-:W-:Y:S01]  /*2ad0*/  MOV R176, RZ ;  /* 0x000000ff00b07202 */ /* 0x000fe20000000f00 */
[----:B------:R-:W-:Y:S01]  /*2ae0*/  FMUL.FTZ R222, R190, UR16 ;  /* 0x00000010bede7c20 */ /* 0x000fe20008410000 */
[----:B------:R-:W-:Y:S01]  /*2af0*/  FMUL.FTZ R66, R123, R232 ;  /* 0x000000e87b427220 */ /* 0x000fe20000410000 */
[-C--:B------:R-:W-:Y:S01]  /*2b00*/  FMUL.FTZ R64, R124, R231.reuse ;  /* 0x000000e77c407220 */ /* 0x080fe20000410000 */
[----:B------:R-:W-:Y:S01]  /*2b10*/  @P6 FMUL.FTZ R179, R234, R231 ;  /* 0x000000e7eab36220 */ /* 0x000fe20000410000 */
[-C--:B------:R-:W-:Y:S01]  /*2b20*/  FMUL.FTZ R65, R125, R222.reuse ;  /* 0x000000de7d417220 */ /* 0x080fe20000410000 */
[----:B------:R-:W-:Y:S01]  /*2b30*/  @P5 FMUL.FTZ R176, R233, R222 ;  /* 0x000000dee9b05220 */ /* 0x000fe20000410000 */
[----:B------:R-:W-:Y:S01]  /*2b40*/  @P1 FMUL.FTZ R230, R235, R232 ;  /* 0x000000e8ebe61220 */ /* 0x000fe20000410000 */
[----:B------:R-:W-:Y:S01]  /*2b50*/  FSEL R66, R66, RZ, P1 ;  /* 0x000000ff42427208 */ /* 0x000fe20000800000 */
[----:B------:R-:W-:Y:S01]  /*2b60*/  FADD.FTZ R68, R68, R179 ;  /* 0x000000b344447221 */ /* 0x000fe20000010000 */
[----:B------:R-:W-:Y:S01]  /*2b70*/  FSEL R64, R64, RZ, P6 ;  /* 0x000000ff40407208 */ /* 0x000fe20003000000 */
[----:B------:R-:W-:Y:S01]  /*2b80*/  FADD.FTZ R69, R69, R176 ;  /* 0x000000b045457221 */ /* 0x000fe20000010000 */
[----:B------:R-:W-:Y:S01]  /*2b90*/  FSEL R65, R65, RZ, P5 ;  /* 0x000000ff41417208 */ /* 0x000fe20002800000 */
[----:B------:R-:W-:Y:S01]  /*2ba0*/  FADD.FTZ R190, R67, R230 ;  /* 0x000000e643be7221 */ /* 0x000fe20000010000 */
[----:B------:R-:W-:-:S02]  /*2bb0*/  F2FP.BF16.F32.PACK_AB R179, R66, R191 ;  /* 0x000000bf42b3723e */ /* 0x000fc400000010ff */
[----:B------:R-:W-:Y:S01]  /*2bc0*/  F2FP.BF16.F32.PACK_AB R176, R65, R64 ;  /* 0x0000004041b0723e */ /* 0x000fe200000010ff */
[----:B------:R-:W-:Y:S06]  /*2bd0*/  BRA `(.L_x_4895) ;  /* 0x0000000c00587947 */ /* 0x000fec0003800000 */
.L_x_4893:
        /* <DEDUP_REMOVED lines=10> */
[----:B------:R-:W-:Y:S01]  /*2c80*/  LOP3.LUT P1, RZ, R229, 0xff, RZ, 0xc0, !PT ;  /* 0x000000ffe5ff7812 */ /* 0x000fe2000782c0ff */
[----:B------:R-:W-:Y:S01]  /*2c90*/  FADD.FTZ R188, R214, -R185 ;  /* 0x800000b9d6bc7221 */ /* 0x000fe20000010000 */
[-C--:B------:R-:W-:Y:S01]  /*2ca0*/  FFMA.FTZ R222, R211, R183.reuse, R184 ;  /* 0x000000b7d3de7223 */ /* 0x080fe200000100b8 */
[C---:B------:R-:W-:Y:S02]  /*2cb0*/  FFMA.FTZ R181, R23.reuse, R180, R46 ;  /* 0x000000b417b57223 */ /* 0x040fe4000001002e */
[----:B------:R-:W-:Y:S01]  /*2cc0*/  FFMA.FTZ R185, R23, R188, R47 ;  /* 0x000000bc17b97223 */ /* 0x000fe2000001002f */
[----:B------:R-:W-:Y:S01]  /*2cd0*/  FADD.FTZ R191, R209, -R222 ;  /* 0x800000ded1bf7221 */ /* 0x000fe20000010000 */
[-C--:B------:R-:W-:Y:S01]  /*2ce0*/  FMUL.FTZ R180, R181, R182.reuse ;  /* 0x000000b6b5b47220 */ /* 0x080fe20000410000 */
[----:B------:R-:W-:Y:S01]  /*2cf0*/  HFMA2 R181, -RZ, RZ, 0, 0 ;  /* 0x00000000ffb57431 */ /* 0x000fe200000001ff */
[----:B-----5:R-:W-:Y:S01]  /*2d00*/  @P6 SHF.L.U32 R186, R177, 0x10, RZ ;  /* 0x00000010b1ba6819 */ /* 0x020fe200000006ff */
[----:B------:R-:W-:Y:S01]  /*2d10*/  FMUL.FTZ R185, R185, R182 ;  /* 0x000000b6b9b97220 */ /* 0x000fe20000410000 */
[----:B------:R-:W-:Y:S01]  /*2d20*/  @P5 PRMT R177, R177, 0x7632, R177 ;  /* 0x00007632b1b15816 */ /* 0x000fe200000000b1 */
[----:B------:R-:W-:Y:S01]  /*2d30*/  FMUL.FTZ R187, R180, UR16 ;  /* 0x00000010b4bb7c20 */ /* 0x000fe20008410000 */
[----:B------:R-:W-:Y:S01]  /*2d40*/  FFMA.FTZ R180, R215, R183, R184 ;  /* 0x000000b7d7b47223 */ /* 0x000fe200000100b8 */
[----:B------:R-:W-:Y:S01]  /*2d50*/  FMUL.FTZ R188, R185, UR16 ;  /* 0x00000010b9bc7c20 */ /* 0x000fe20008410000 */
[----:B------:R-:W-:Y:S01]  /*2d60*/  @P5 SHF.L.U32 R189, R177, 0x10, RZ ;  /* 0x00000010b1bd5819 */ /* 0x000fe200000006ff */
[-C--:B------:R-:W-:Y:S01]  /*2d70*/  @P6 FMUL.FTZ R181, R186, R187.reuse ;  /* 0x000000bbbab56220 */ /* 0x080fe20000410000 */
[----:B------:R-:W-:Y:S01]  /*2d80*/  FMUL.FTZ R177, R126, R187 ;  /* 0x000000bb7eb17220 */ /* 0x000fe20000410000 */
[----:B------:R-:W-:Y:S01]  /*2d90*/  FADD.FTZ R187, R213, -R180 ;  /* 0x800000b4d5bb7221 */ /* 0x000fe20000010000 */
[-C--:B------:R-:W-:Y:S01]  /*2da0*/  FMUL.FTZ R180, R127, R188.reuse ;  /* 0x000000bc7fb47220 */ /* 0x080fe20000410000 */
[----:B------:R-:W-:Y:S01]  /*2db0*/  MOV R186, RZ ;  /* 0x000000ff00ba7202 */ /* 0x000fe20000000f00 */
[----:B------:R-:W-:Y:S01]  /*2dc0*/  @P5 FMUL.FTZ R186, R189, R188 ;  /* 0x000000bcbdba5220 */ /* 0x000fe20000410000 */
[----:B------:R-:W-:Y:S01]  /*2dd0*/  FSEL R177, R177, RZ, P6 ;  /* 0x000000ffb1b17208 */ /* 0x000fe20003000000 */
[----:B------:R-:W-:Y:S01]  /*2de0*/  FFMA.FTZ R187, R23, R187, R40 ;  /* 0x000000bb17bb7223 */ /* 0x000fe20000010028 */
[----:B------:R-:W-:Y:S01]  /*2df0*/  LOP3.LUT P6, RZ, R229, 0xff00, RZ, 0xc0, !PT ;  /* 0x0000ff00e5ff7812 */ /* 0x000fe200078cc0ff */
[----:B------:R-:W-:Y:S01]  /*2e00*/  FFMA.FTZ R189, R212, R183, R184 ;  /* 0x000000b7d4bd7223 */ /* 0x000fe200000100b8 */
[----:B------:R-:W-:Y:S01]  /*2e10*/  FSEL R180, R180, RZ, P5 ;  /* 0x000000ffb4b47208 */ /* 0x000fe20002800000 */
[----:B------:R-:W-:Y:S01]  /*2e20*/  FMUL.FTZ R187, R187, R182 ;  /* 0x000000b6bbbb7220 */ /* 0x000fe20000410000 */
[----:B------:R-:W-:Y:S01]  /*2e30*/  LOP3.LUT P5, RZ, R229, 0xff0000, RZ, 0xc0, !PT ;  /* 0x00ff0000e5ff7812 */ /* 0x000fe200078ac0ff */
[----:B------:R-:W-:Y:S01]  /*2e40*/  FADD.FTZ R190, R210, -R189 ;  /* 0x800000bdd2be7221 */ /* 0x000fe20000010000 */
[----:B------:R-:W-:Y:S01]  /*2e50*/  FFMA.FTZ R191, R23, R191, R42 ;  /* 0x000000bf17bf7223 */ /* 0x000fe2000001002a */
[----:B------:R-:W-:Y:S01]  /*2e60*/  FMUL.FTZ R231, R187, UR16 ;  /* 0x00000010bbe77c20 */ /* 0x000fe20008410000 */
[----:B------:R-:W-:Y:S01]  /*2e70*/  @P1 SHF.L.U32 R188, R178, 0x10, RZ ;  /* 0x00000010b2bc1819 */ /* 0x000fe200000006ff */
[----:B------:R-:W-:Y:S01]  /*2e80*/  FFMA.FTZ R187, R23, R190, R41 ;  /* 0x000000be17bb7223 */ /* 0x000fe20000010029 */
[----:B------:R-:W-:Y:S01]  /*2e90*/  FMUL.FTZ R191, R191, R182 ;  /* 0x000000b6bfbf7220 */ /* 0x000fe20000410000 */
[----:B------:R-:W-:-:S02]  /*2ea0*/  HFMA2 R185, -RZ, RZ, 0, 0 ;  /* 0x00000000ffb97431 */ /* 0x000fc400000001ff */
[----:B------:R-:W-:Y:S01]  /*2eb0*/  FADD.FTZ R70, R70, R181 ;  /* 0x000000b546467221 */ /* 0x000fe20000010000 */
[----:B------:R-:W-:Y:S01]  /*2ec0*/  @P6 PRMT R178, R178, 0x7632, R178 ;  /* 0x00007632b2b26816 */ /* 0x000fe200000000b2 */
[----:B------:R-:W-:Y:S01]  /*2ed0*/  FMUL.FTZ R187, R187, R182 ;  /* 0x000000b6bbbb7220 */ /* 0x000fe20000410000 */
[----:B------:R-:W-:Y:S01]  /*2ee0*/  FMUL.FTZ R191, R191, UR16 ;  /* 0x00000010bfbf7c20 */ /* 0x000fe20008410000 */
[-C--:B------:R-:W-:Y:S01]  /*2ef0*/  @P1 FMUL.FTZ R185, R188, R231.reuse ;  /* 0x000000e7bcb91220 */ /* 0x080fe20000410000 */
[----:B------:R-:W-:Y:S01]  /*2f00*/  @P5 SHF.L.U32 R222, R179, 0x10, RZ ;  /* 0x00000010b3de5819 */ /* 0x000fe200000006ff */
[----:B------:R-:W-:Y:S01]  /*2f10*/  FMUL.FTZ R190, R187, UR16 ;  /* 0x00000010bbbe7c20 */ /* 0x000fe20008410000 */
[----:B------:R-:W-:Y:S02]  /*2f20*/  @P6 SHF.L.U32 R233, R178, 0x10, RZ ;  /* 0x00000010b2e96819 */ /* 0x000fe400000006ff */
[----:B------:R-:W-:Y:S01]  /*2f30*/  CS2R R188, SRZ ;  /* 0x0000000000bc7805 */ /* 0x000fe2000001ff00 */
[----:B------:R-:W-:Y:S01]  /*2f40*/  FMUL.FTZ R178, R120, R231 ;  /* 0x000000e778b27220 */ /* 0x000fe20000410000 */
[-C--:B------:R-:W-:Y:S01]  /*2f50*/  @P5 FMUL.FTZ R189, R222, R191.reuse ;  /* 0x000000bfdebd5220 */ /* 0x080fe20000410000 */
[-C--:B------:R-:W-:Y:S01]  /*2f60*/  FMUL.FTZ R187, R121, R190.reuse ;  /* 0x000000be79bb7220 */ /* 0x080fe20000410000 */
[----:B------:R-:W-:Y:S01]  /*2f70*/  FMUL.FTZ R191, R122, R191 ;  /* 0x000000bf7abf7220 */ /* 0x000fe20000410000 */
[----:B------:R-:W-:Y:S01]  /*2f80*/  @P6 FMUL.FTZ R188, R233, R190 ;  /* 0x000000bee9bc6220 */ /* 0x000fe20000410000 */
[----:B------:R-:W-:Y:S01]  /*2f90*/  FSEL R178, R178, RZ, P1 ;  /* 0x000000ffb2b27208 */ /* 0x000fe20000800000 */
[----:B------:R-:W-:Y:S01]  /*2fa0*/  FFMA.FTZ R231, R208, R183, R184 ;  /* 0x000000b7d0e77223 */ /* 0x000fe200000100b8 */
[----:B------:R-:W-:Y:S01]  /*2fb0*/  ISETP.GE.U32.AND P1, PT, R228, RZ, PT ;  /* 0x000000ffe400720c */ /* 0x000fe20003f26070 */
[----:B------:R-:W-:Y:S01]  /*2fc0*/  FADD.FTZ R185, R64, R185 ;  /* 0x000000b940b97221 */ /* 0x000fe20000010000 */
[----:B------:R-:W-:Y:S01]  /*2fd0*/  FSEL R187, R187, RZ, P6 ;  /* 0x000000ffbbbb7208 */ /* 0x000fe20003000000 */
[----:B------:R-:W-:Y:S01]  /*2fe0*/  FADD.FTZ R230, R206, -R231 ;  /* 0x800000e7cee67221 */ /* 0x000fe20000010000 */
[----:B------:R-:W-:Y:S01]  /*2ff0*/  FSEL R191, R191, RZ, P5 ;  /* 0x000000ffbfbf7208 */ /* 0x000fe20002800000 */
[----:B------:R-:W-:Y:S01]  /*3000*/  FADD.FTZ R188, R65, R188 ;  /* 0x000000bc41bc7221 */ /* 0x000fe20000010000 */
[C---:B------:R-:W-:Y:S01]  /*3010*/  LOP3.LUT P6, RZ, R228.reuse, 0xff, RZ, 0xc0, !PT ;  /* 0x000000ffe4ff7812 */ /* 0x040fe200078cc0ff */
[----:B------:R-:W-:Y:S01]  /*3020*/  FFMA.FTZ R235, R23, R230, R43 ;  /* 0x000000e617eb7223 */ /* 0x000fe2000001002b */
[----:B------:R-:W-:Y:S01]  /*3030*/  LOP3.LUT P5, RZ, R228, 0xff00, RZ, 0xc0, !PT ;  /* 0x0000ff00e4ff7812 */ /* 0x000fe200078ac0ff */
[----:B------:R-:W-:Y:S01]  /*3040*/  FADD.FTZ R189, R66, R189 ;  /* 0x000000bd42bd7221 */ /* 0x000fe20000010000 */
[----:B------:R-:W-:Y:S01]  /*3050*/  ISETP.GE.U32.AND.EX P1, PT, R229, 0x1000000, PT, P1 ;  /* 0x01000000e500780c */ /* 0x000fe20003f26110 */
[----:B------:R-:W-:Y:S01]  /*3060*/  FMUL.FTZ R235, R235, R182 ;  /* 0x000000b6ebeb7220 */ /* 0x000fe20000410000 */
[----:B------:R-:W-:Y:S01]  /*3070*/  MOV R190, RZ ;  /* 0x000000ff00be7202 */ /* 0x000fe20000000f00 */
[----:B------:R-:W-:Y:S01]  /*3080*/  FADD.FTZ R71, R71, R186 ;  /* 0x000000ba47477221 */ /* 0x000fe20000010000 */
[----:B------:R-:W-:Y:S01]  /*3090*/  F2FP.BF16.F32.PACK_AB R178, R187, R178 ;  /* 0x000000b2bbb2723e */ /* 0x000fe200000010ff */
[----:B------:R-:W-:Y:S01]  /*30a0*/  FMUL.FTZ R230, R235, UR16 ;  /* 0x00000010ebe67c20 */ /* 0x000fe20008410000 */
[----:B------:R-:W-:-:S03]  /*30b0*/  F2FP.BF16.F32.PACK_AB R177, R180, R177 ;  /* 0x000000b1b4b1723e */ /* 0x000fc600000010ff */
[C---:B------:R-:W-:Y:S01]  /*30c0*/  @P6 SHF.L.U32 R232, R176.reuse, 0x10, RZ ;  /* 0x00000010b0e86819 */ /* 0x040fe200000006ff */
[----:B------:R-:W-:Y:S01]  /*30d0*/  FMUL.FTZ R66, R123, R230 ;  /* 0x000000e67b427220 */ /* 0x000fe20000410000 */
        /* <DEDUP_REMOVED lines=9> */
[C---:B------:R-:W-:Y:S01]  /*3170*/  FFMA.FTZ R231, R23.reuse, R231, R44 ;  /* 0x000000e717e77223 */ /* 0x040fe2000001002c */
[----:B------:R-:W-:Y:S01]  /*3180*/  FSEL R66, R66, RZ, P1 ;  /* 0x000000ff42427208 */ /* 0x000fe20000800000 */
[----:B------:R-:W-:Y:S01]  /*3190*/  FFMA.FTZ R233, R23, R176, R45 ;  /* 0x000000b017e97223 */ /* 0x000fe2000001002d */
[----:B------:R-:W-:Y:S01]  /*31a0*/  MOV R176, RZ ;  /* 0x000000ff00b07202 */ /* 0x000fe20000000f00 */
[----:B------:R-:W-:Y:S01]  /*31b0*/  FMUL.FTZ R231, R231, R182 ;  /* 0x000000b6e7e77220 */ /* 0x000fe20000410000 */
[----:B------:R-:W-:Y:S01]  /*31c0*/  @P1 FMUL.FTZ R190, R239, R230 ;  /* 0x000000e6efbe1220 */ /* 0x000fe20000410000 */
[----:B------:R-:W-:Y:S02]  /*31d0*/  FMUL.FTZ R233, R233, R182 ;  /* 0x000000b6e9e97220 */ /* 0x000fe40000410000 */
[----:B------:R-:W-:Y:S01]  /*31e0*/  FMUL.FTZ R231, R231, UR16 ;  /* 0x00000010e7e77c20 */ /* 0x000fe20008410000 */
[----:B------:R-:W-:Y:S01]  /*31f0*/  FADD.FTZ R190, R67, R190 ;  /* 0x000000be43be7221 */ /* 0x000fe20000010000 */
[----:B------:R-:W-:-:S02]  /*3200*/  FMUL.FTZ R222, R233, UR16 ;  /* 0x00000010e9de7c20 */ /* 0x000fc40008410000 */
[-C--:B------:R-:W-:Y:S01]  /*3210*/  FMUL.FTZ R64, R124, R231.reuse ;  /* 0x000000e77c407220 */ /* 0x080fe20000410000 */
[----:B------:R-:W-:Y:S01]  /*3220*/  @P6 FMUL.FTZ R179, R232, R231 ;  /* 0x000000e7e8b36220 */ /* 0x000fe20000410000 */
[-C--:B------:R-:W-:Y:S01]  /*3230*/  FMUL.FTZ R65, R125, R222.reuse ;  /* 0x000000de7d417220 */ /* 0x080fe20000410000 */
        /* <DEDUP_REMOVED lines=8> */
.L_x_4896:
        /* <DEDUP_REMOVED lines=8> */
[C---:B------:R-:W-:Y:S01]  /*3340*/  FFMA.FTZ R174, R23.reuse, R168, R46 ;  /* 0x000000a817ae7223 */ /* 0x040fe2000001002e */
[----:B------:R-:W-:Y:S01]  /*3350*/  MOV R186, RZ ;  /* 0x000000ff00ba7202 */ /* 0x000fe20000000f00 */
[----:B------:R-:W-:Y:S01]  /*3360*/  FFMA.FTZ R175, R23, R172, R47 ;  /* 0x000000ac17af7223 */ /* 0x000fe2000001002f */
[----:B------:R-:W-:Y:S01]  /*3370*/  FFMA.FTZ R188, R211, R183, R184 ;  /* 0x000000b7d3bc7223 */ /* 0x000fe200000100b8 */
[----:B------:R-:W-:Y:S01]  /*3380*/  FMUL.FTZ R168, R174, R182 ;  /* 0x000000b6aea87220 */ /* 0x000fe20000410000 */
[----:B------:R-:W-:Y:S01]  /*3390*/  HFMA2 R185, -RZ, RZ, 0, 0 ;  /* 0x00000000ffb97431 */ /* 0x000fe200000001ff */
[----:B-----5:R-:W-:-:S02]  /*33a0*/  @P6 SHF.L.U32 R170, R177, 0x10, RZ ;  /* 0x00000010b1aa6819 */ /* 0x020fc400000006ff */
[----:B------:R-:W-:Y:S01]  /*33b0*/  FMUL.FTZ R169, R168, UR16 ;  /* 0x00000010a8a97c20 */ /* 0x000fe20008410000 */
[----:B------:R-:W-:Y:S01]  /*33c0*/  @P5 PRMT R177, R177, 0x7632, R177 ;  /* 0x00007632b1b15816 */ /* 0x000fe200000000b1 */
[----:B------:R-:W-:Y:S01]  /*33d0*/  FMUL.FTZ R168, R175, R182 ;  /* 0x000000b6afa87220 */ /* 0x000fe20000410000 */
[----:B------:R-:W-:Y:S01]  /*33e0*/  MOV R230, RZ ;  /* 0x000000ff00e67202 */ /* 0x000fe20000000f00 */
[----:B------:R-:W-:Y:S01]  /*33f0*/  @P6 FMUL.FTZ R181, R170, R169 ;  /* 0x000000a9aab56220 */ /* 0x000fe20000410000 */
[----:B------:R-:W-:Y:S01]  /*3400*/  FFMA.FTZ R170, R215, R183, R184 ;  /* 0x000000b7d7aa7223 */ /* 0x000fe200000100b8 */
[----:B------:R-:W-:Y:S01]  /*3410*/  @P5 SHF.L.U32 R171, R177, 0x10, RZ ;  /* 0x00000010b1ab5819 */ /* 0x000fe200000006ff */
[----:B------:R-:W-:Y:S01]  /*3420*/  FMUL.FTZ R168, R168, UR16 ;  /* 0x00000010a8a87c20 */ /* 0x000fe20008410000 */
[----:B------:R-:W-:Y:S01]  /*3430*/  FMUL.FTZ R177, R126, R169 ;  /* 0x000000a97eb17220 */ /* 0x000fe20000410000 */
[----:B------:R-:W-:Y:S01]  /*3440*/  FADD.FTZ R170, R213, -R170 ;  /* 0x800000aad5aa7221 */ /* 0x000fe20000010000 */
[----:B------:R-:W-:Y:S01]  /*3450*/  FADD.FTZ R70, R70, R181 ;  /* 0x000000b546467221 */ /* 0x000fe20000010000 */
[-C--:B------:R-:W-:Y:S01]  /*3460*/  FMUL.FTZ R180, R127, R168.reuse ;  /* 0x000000a87fb47220 */ /* 0x080fe20000410000 */
[----:B------:R-:W-:Y:S01]  /*3470*/  @P5 FMUL.FTZ R186, R171, R168 ;  /* 0x000000a8abba5220 */ /* 0x000fe20000410000 */
[----:B------:R-:W-:Y:S01]  /*3480*/  FFMA.FTZ R168, R23, R170, R40 ;  /* 0x000000aa17a87223 */ /* 0x000fe20000010028 */
[----:B------:R-:W-:Y:S01]  /*3490*/  FSEL R177, R177, RZ, P6 ;  /* 0x000000ffb1b17208 */ /* 0x000fe20003000000 */
[----:B------:R-:W-:Y:S01]  /*34a0*/  FFMA.FTZ R171, R212, R183, R184 ;  /* 0x000000b7d4ab7223 */ /* 0x000fe200000100b8 */
[C---:B------:R-:W-:Y:S01]  /*34b0*/  LOP3.LUT P6, RZ, R229.reuse, 0xff00, RZ, 0xc0, !PT ;  /* 0x0000ff00e5ff7812 */ /* 0x040fe200078cc0ff */
[----:B------:R-:W-:Y:S01]  /*34c0*/  FMUL.FTZ R169, R168, R182 ;  /* 0x000000b6a8a97220 */ /* 0x000fe20000410000 */
[----:B------:R-:W-:Y:S01]  /*34d0*/  FSEL R180, R180, RZ, P5 ;  /* 0x000000ffb4b47208 */ /* 0x000fe20002800000 */
[----:B------:R-:W-:Y:S01]  /*34e0*/  FADD.FTZ R172, R210, -R171 ;  /* 0x800000abd2ac7221 */ /* 0x000fe20000010000 */
[----:B------:R-:W-:Y:S01]  /*34f0*/  LOP3.LUT P5, RZ, R229, 0xff0000, RZ, 0xc0, !PT ;  /* 0x00ff0000e5ff7812 */ /* 0x000fe200078ac0ff */
[----:B------:R-:W-:Y:S01]  /*3500*/  FMUL.FTZ R173, R169, UR16 ;  /* 0x00000010a9ad7c20 */ /* 0x000fe20008410000 */
[----:B------:R-:W-:Y:S01]  /*3510*/  @P1 SHF.L.U32 R170, R178, 0x10, RZ ;  /* 0x00000010b2aa1819 */ /* 0x000fe200000006ff */
[----:B------:R-:W-:Y:S01]  /*3520*/  FADD.FTZ R171, R209, -R188 ;  /* 0x800000bcd1ab7221 */ /* 0x000fe20000010000 */
[----:B------:R-:W-:Y:S01]  /*3530*/  FFMA.FTZ R169, R23, R172, R41 ;  /* 0x000000ac17a97223 */ /* 0x000fe20000010029 */
[----:B------:R-:W-:Y:S01]  /*3540*/  CS2R R188, SRZ ;  /* 0x0000000000bc7805 */ /* 0x000fe2000001ff00 */
[----:B------:R-:W-:Y:S01]  /*3550*/  FADD.FTZ R71, R71, R186 ;  /* 0x000000ba47477221 */ /* 0x000fe20000010000 */
[----:B------:R-:W-:Y:S01]  /*3560*/  @P1 FMUL.FTZ R185, R170, R173 ;  /* 0x000000adaab91220 */ /* 0x000fe20000410000 */
[----:B------:R-:W-:Y:S01]  /*3570*/  FFMA.FTZ R170, R23, R171, R42 ;  /* 0x000000ab17aa7223 */ /* 0x000fe2000001002a */
[----:B------:R-:W-:Y:S01]  /*3580*/  @P6 PRMT R178, R178, 0x7632, R178 ;  /* 0x00007632b2b26816 */ /* 0x000fe200000000b2 */
[-C--:B------:R-:W-:Y:S01]  /*3590*/  FMUL.FTZ R171, R169, R182.reuse ;  /* 0x000000b6a9ab7220 */ /* 0x080fe20000410000 */
[----:B------:R-:W-:Y:S01]  /*35a0*/  FADD.FTZ R185, R64, R185 ;  /* 0x000000b940b97221 */ /* 0x000fe20000010000 */
[----:B------:R-:W-:Y:S01]  /*35b0*/  FMUL.FTZ R172, R170, R182 ;  /* 0x000000b6aaac7220 */ /* 0x000fe20000410000 */
[----:B------:R-:W-:Y:S01]  /*35c0*/  @P6 SHF.L.U32 R187, R178, 0x10, RZ ;  /* 0x00000010b2bb6819 */ /* 0x000fe200000006ff */
[----:B------:R-:W-:Y:S01]  /*35d0*/  FMUL.FTZ R190, R171, UR16 ;  /* 0x00000010abbe7c20 */ /* 0x000fe20008410000 */
[----:B------:R-:W-:Y:S01]  /*35e0*/  @P5 SHF.L.U32 R222, R179, 0x10, RZ ;  /* 0x00000010b3de5819 */ /* 0x000fe200000006ff */
[----:B------:R-:W-:Y:S01]  /*35f0*/  FMUL.FTZ R191, R172, UR16 ;  /* 0x00000010acbf7c20 */ /* 0x000fe20008410000 */
[----:B------:R-:W-:Y:S01]  /*3600*/  FMUL.FTZ R178, R120, R173 ;  /* 0x000000ad78b27220 */ /* 0x000fe20000410000 */
[-C--:B------:R-:W-:Y:S01]  /*3610*/  @P6 FMUL.FTZ R188, R187, R190.reuse ;  /* 0x000000bebbbc6220 */ /* 0x080fe20000410000 */
[----:B------:R-:W-:Y:S01]  /*3620*/  FMUL.FTZ R187, R121, R190 ;  /* 0x000000be79bb7220 */ /* 0x000fe20000410000 */
[-C--:B------:R-:W-:Y:S01]  /*3630*/  @P5 FMUL.FTZ R189, R222, R191.reuse ;  /* 0x000000bfdebd5220 */ /* 0x080fe20000410000 */
[----:B------:R-:W-:Y:S01]  /*3640*/  FMUL.FTZ R191, R122, R191 ;  /* 0x000000bf7abf7220 */ /* 0x000fe20000410000 */
[----:B------:R-:W-:Y:S01]  /*3650*/  FSEL R178, R178, RZ, P1 ;  /* 0x000000ffb2b27208 */ /* 0x000fe20000800000 */
[-CC-:B------:R-:W-:Y:S01]  /*3660*/  FFMA.FTZ R173, R208, R183.reuse, R184.reuse ;  /* 0x000000b7d0ad7223 */ /* 0x180fe200000100b8 */
[----:B------:R-:W-:Y:S01]  /*3670*/  FSEL R187, R187, RZ, P6 ;  /* 0x000000ffbbbb7208 */ /* 0x000fe20003000000 */
[-CC-:B------:R-:W-:Y:S01]  /*3680*/  FFMA.FTZ R172, R223, R183.reuse, R184.reuse ;  /* 0x000000b7dfac7223 */ /* 0x180fe200000100b8 */
[----:B------:R-:W-:Y:S01]  /*3690*/  FSEL R191, R191, RZ, P5 ;  /* 0x000000ffbfbf7208 */ /* 0x000fe20002800000 */
[----:B------:R-:W-:Y:S01]  /*36a0*/  FFMA.FTZ R171, R220, R183, R184 ;  /* 0x000000b7dcab7223 */ /* 0x000fe200000100b8 */
[----:B------:R-:W-:Y:S01]  /*36b0*/  LOP3.LUT P6, RZ, R228, 0xff, RZ, 0xc0, !PT ;  /* 0x000000ffe4ff7812 */ /* 0x000fe200078cc0ff */
[----:B------:R-:W-:Y:S01]  /*36c0*/  FADD.FTZ R222, R206, -R173 ;  /* 0x800000adcede7221 */ /* 0x000fe20000010000 */
[C---:B------:R-:W-:Y:S01]  /*36d0*/  LOP3.LUT P5, RZ, R228.reuse, 0xff00, RZ, 0xc0, !PT ;  /* 0x0000ff00e4ff7812 */ /* 0x040fe200078ac0ff */
[----:B------:R-:W-:Y:S01]  /*36e0*/  FADD.FTZ R173, R221, -R172 ;  /* 0x800000acddad7221 */ /* 0x000fe20000010000 */
[----:B------:R-:W-:Y:S01]  /*36f0*/  ISETP.GE.U32.AND P1, PT, R228, RZ, PT ;  /* 0x000000ffe400720c */ /* 0x000fe20003f26070 */
[----:B------:R-:W-:Y:S01]  /*3700*/  FADD.FTZ R188, R65, R188 ;  /* 0x000000bc41bc7221 */ /* 0x000fe20000010000 */
[----:B------:R-:W-:Y:S01]  /*3710*/  FADD.FTZ R189, R66, R189 ;  /* 0x000000bd42bd7221 */ /* 0x000fe20000010000 */
[----:B------:R-:W-:Y:S01]  /*3720*/  FFMA.FTZ R172, R23, R173, R44 ;  /* 0x000000ad17ac7223 */ /* 0x000fe2000001002c */
[----:B------:R-:W-:-:S02]  /*3730*/  ISETP.GE.U32.AND.EX P1, PT, R229, 0x1000000, PT, P1 ;  /* 0x01000000e500780c */ /* 0x000fc40003f26110 */
[----:B------:R-:W-:Y:S02]  /*3740*/  F2FP.BF16.F32.PACK_AB R178, R187, R178 ;  /* 0x000000b2bbb2723e */ /* 0x000fe400000010ff */
[----:B------:R-:W-:Y:S02]  /*3750*/  F2FP.BF16.F32.PACK_AB R177, R180, R177 ;  /* 0x000000b1b4b1723e */ /* 0x000fe400000010ff */
[C---:B------:R-:W-:Y:S02]  /*3760*/  @P6 SHF.L.U32 R234, R176.reuse, 0x10, RZ ;  /* 0x00000010b0ea6819 */ /* 0x040fe400000006ff */
[----:B------:R-:W-:Y:S01]  /*3770*/  @P5 PRMT R190, R176, 0x7632, R190 ;  /* 0x00007632b0be5816 */ /* 0x000fe200000000be */
[----:B------:R-:W-:Y:S01]  /*3780*/  FADD.FTZ R176, R218, -R171 ;  /* 0x800000abdab07221 */ /* 0x000fe20000010000 */
[C---:B------:R-:W-:Y:S02]  /*3790*/  FFMA.FTZ R171, R23.reuse, R222, R43 ;  /* 0x000000de17ab7223 */ /* 0x040fe4000001002b */
        /* <DEDUP_REMOVED lines=9> */
[----:B------:R-:W-:Y:S01]  /*3830*/  FMUL.FTZ R222, R190, UR16 ;  /* 0x00000010bede7c20 */ /* 0x000fe20008410000 */
[----:B------:R-:W-:-:S02]  /*3840*/  HFMA2 R179, -RZ, RZ, 0, 0 ;  /* 0x00000000ffb37431 */ /* 0x000fc400000001ff */
[----:B------:R-:W-:Y:S01]  /*3850*/  FMUL.FTZ R66, R123, R232 ;  /* 0x000000e87b427220 */ /* 0x000fe20000410000 */
[-C--:B------:R-:W-:Y:S01]  /*3860*/  FMUL.FTZ R64, R124, R231.reuse ;  /* 0x000000e77c407220 */ /* 0x080fe20000410000 */
[-C--:B------:R-:W-:Y:S01]  /*3870*/  FMUL.FTZ R65, R125, R222.reuse ;  /* 0x000000de7d417220 */ /* 0x080fe20000410000 */
[----:B------:R-:W-:Y:S01]  /*3880*/  MOV R176, RZ ;  /* 0x000000ff00b07202 */ /* 0x000fe20000000f00 */
[----:B------:R-:W-:Y:S01]  /*3890*/  @P6 FMUL.FTZ R179, R234, R231 ;  /* 0x000000e7eab36220 */ /* 0x000fe20000410000 */
        /* <DEDUP_REMOVED lines=9> */
[----:B------:R-:W-:-:S07]  /*3930*/  F2FP.BF16.F32.PACK_AB R176, R65, R64 ;  /* 0x0000004041b0723e */ /* 0x000fce00000010ff */
.L_x_4895:
        /* <DEDUP_REMOVED lines=14> */
.L_x_4892:
[----:B------:R-:W-:Y:S05]  /*3a20*/  BSYNC.RECONVERGENT B0 ;  /* 0x0000000000007941 */ /* 0x000fea0003800200 */
.L_x_4891:
        /* <DEDUP_REMOVED lines=21> */
[----:B------:R-:W-:-:S02]  /*3b80*/  HFMA2 R185, -RZ, RZ, 0, 0 ;  /* 0x00000000ffb97431 */ /* 0x000fc400000001ff */
[----:B------:R-:W-:Y:S01]  /*3b90*/  FFMA.FTZ R175, R23, R168, R39 ;  /* 0x000000a817af7223 */ /* 0x000fe20000010027 */
[----:B------:R-:W-:Y:S01]  /*3ba0*/  CS2R R188, SRZ ;  /* 0x0000000000bc7805 */ /* 0x000fe2000001ff00 */
[-C--:B------:R-:W-:Y:S01]  /*3bb0*/  FMUL.FTZ R168, R174, R182.reuse ;  /* 0x000000b6aea87220 */ /* 0x080fe20000410000 */
[----:B------:R-:W-:Y:S01]  /*3bc0*/  MOV R190, RZ ;  /* 0x000000ff00be7202 */ /* 0x000fe20000000f00 */
[----:B------:R-:W-:Y:S01]  /*3bd0*/  FMUL.FTZ R169, R175, R182 ;  /* 0x000000b6afa97220 */ /* 0x000fe20000410000 */
[C---:B-----5:R-:W-:Y:S01]  /*3be0*/  @P5 PRMT R170, R177.reuse, 0x7632, R170 ;  /* 0x00007632b1aa5816 */ /* 0x060fe200000000aa */
[----:B------:R-:W-:Y:S01]  /*3bf0*/  FMUL.FTZ R168, R168, UR16 ;  /* 0x00000010a8a87c20 */ /* 0x000fe20008410000 */
[----:B------:R-:W-:Y:S01]  /*3c00*/  @P6 SHF.L.U32 R177, R177, 0x10, RZ ;  /* 0x00000010b1b16819 */ /* 0x000fe200000006ff */
[----:B------:R-:W-:Y:S01]  /*3c10*/  FMUL.FTZ R169, R169, UR16 ;  /* 0x00000010a9a97c20 */ /* 0x000fe20008410000 */
[----:B------:R-:W-:Y:S01]  /*3c20*/  @P5 SHF.L.U32 R170, R170, 0x10, RZ ;  /* 0x00000010aaaa5819 */ /* 0x000fe200000006ff */
[----:B------:R-:W-:-:S02]  /*3c30*/  FMUL.FTZ R180, R158, R168 ;  /* 0x000000a89eb47220 */ /* 0x000fc40000410000 */
[----:B------:R-:W-:Y:S01]  /*3c40*/  @P6 FMUL.FTZ R181, R168, R177 ;  /* 0x000000b1a8b56220 */ /* 0x000fe20000410000 */
[----:B------:R-:W-:Y:S01]  /*3c50*/  FMUL.FTZ R177, R159, R169 ;  /* 0x000000a99fb17220 */ /* 0x000fe20000410000 */
[----:B------:R-:W-:Y:S01]  /*3c60*/  @P5 FMUL.FTZ R186, R169, R170 ;  /* 0x000000aaa9ba5220 */ /* 0x000fe20000410000 */
[-CC-:B------:R-:W-:Y:S01]  /*3c70*/  FFMA.FTZ R169, R195, R183.reuse, R184.reuse ;  /* 0x000000b7c3a97223 */ /* 0x180fe200000100b8 */
[----:B------:R-:W-:Y:S01]  /*3c80*/  FSEL R180, R180, RZ, P6 ;  /* 0x000000ffb4b47208 */ /* 0x000fe20003000000 */
[----:B------:R-:W-:Y:S01]  /*3c90*/  FFMA.FTZ R168, R200, R183, R184 ;  /* 0x000000b7c8a87223 */ /* 0x000fe200000100b8 */
[----:B------:R-:W-:Y:S01]  /*3ca0*/  LOP3.LUT P6, RZ, R227, 0xff00, RZ, 0xc0, !PT ;  /* 0x0000ff00e3ff7812 */ /* 0x000fe200078cc0ff */
[----:B------:R-:W-:Y:S01]  /*3cb0*/  FADD.FTZ R169, R198, -R169 ;  /* 0x800000a9c6a97221 */ /* 0x000fe20000010000 */
[----:B------:R-:W-:Y:S01]  /*3cc0*/  FSEL R177, R177, RZ, P5 ;  /* 0x000000ffb1b17208 */ /* 0x000fe20002800000 */
[----:B------:R-:W-:Y:S01]  /*3cd0*/  FADD.FTZ R170, R203, -R168 ;  /* 0x800000a8cbaa7221 */ /* 0x000fe20000010000 */
[----:B------:R-:W-:Y:S01]  /*3ce0*/  LOP3.LUT P5, RZ, R227, 0xff, RZ, 0xc0, !PT ;  /* 0x000000ffe3ff7812 */ /* 0x000fe200078ac0ff */
[C---:B------:R-:W-:Y:S01]  /*3cf0*/  FFMA.FTZ R168, R23.reuse, R169, R32 ;  /* 0x000000a917a87223 */ /* 0x040fe20000010020 */
[----:B------:R-:W-:Y:S01]  /*3d00*/  FADD.FTZ R62, R62, R181 ;  /* 0x000000b53e3e7221 */ /* 0x000fe20000010000 */
[----:B------:R-:W-:Y:S01]  /*3d10*/  FFMA.FTZ R169, R23, R170, R33 ;  /* 0x000000aa17a97223 */ /* 0x000fe20000010021 */
[----:B------:R-:W-:Y:S01]  /*3d20*/  FADD.FTZ R63, R63, R186 ;  /* 0x000000ba3f3f7221 */ /* 0x000fe20000010000 */
[----:B------:R-:W-:Y:S01]  /*3d30*/  FMUL.FTZ R170, R168, R182 ;  /* 0x000000b6a8aa7220 */ /* 0x000fe20000410000 */
[----:B------:R-:W-:Y:S01]  /*3d40*/  F2FP.BF16.F32.PACK_AB R177, R177, R180 ;  /* 0x000000b4b1b1723e */ /* 0x000fe200000010ff */
[----:B------:R-:W-:-:S02]  /*3d50*/  FMUL.FTZ R171, R169, R182 ;  /* 0x000000b6a9ab7220 */ /* 0x000fc40000410000 */
[----:B------:R-:W-:Y:S01]  /*3d60*/  @P6 PRMT R172, R178, 0x7632, R172 ;  /* 0x00007632b2ac6816 */ /* 0x000fe200000000ac */
[----:B------:R-:W-:Y:S01]  /*3d70*/  FMUL.FTZ R173, R170, UR16 ;  /* 0x00000010aaad7c20 */ /* 0x000fe20008410000 */
[----:B------:R-:W-:Y:S02]  /*3d80*/  FMUL.FTZ R171, R171, UR16 ;  /* 0x00000010abab7c20 */ /* 0x000fe40008410000 */
[----:B------:R-:W-:Y:S01]  /*3d90*/  @P5 SHF.L.U32 R178, R178, 0x10, RZ ;  /* 0x00000010b2b25819 */ /* 0x000fe200000006ff */
[----:B------:R-:W-:Y:S01]  /*3da0*/  FMUL.FTZ R170, R152, R173 ;  /* 0x000000ad98aa7220 */ /* 0x000fe20000410000 */
[----:B------:R-:W-:Y:S01]  /*3db0*/  @P6 SHF.L.U32 R172, R172, 0x10, RZ ;  /* 0x00000010acac6819 */ /* 0x000fe200000006ff */
[----:B------:R-:W-:Y:S02]  /*3dc0*/  FMUL.FTZ R187, R153, R171 ;  /* 0x000000ab99bb7220 */ /* 0x000fe40000410000 */
[----:B------:R-:W-:Y:S01]  /*3dd0*/  @P5 FMUL.FTZ R185, R173, R178 ;  /* 0x000000b2adb95220 */ /* 0x000fe20000410000 */
[----:B------:R-:W-:Y:S01]  /*3de0*/  FSEL R178, R170, RZ, P5 ;  /* 0x000000ffaab27208 */ /* 0x000fe20002800000 */
[----:B------:R-:W-:Y:S01]  /*3df0*/  @P6 FMUL.FTZ R188, R171, R172 ;  /* 0x000000acabbc6220 */ /* 0x000fe20000410000 */
[----:B------:R-:W-:Y:S01]  /*3e00*/  ISETP.GE.U32.AND P5, PT, R226, RZ, PT ;  /* 0x000000ffe200720c */ /* 0x000fe20003fa6070 */
[-CC-:B------:R-:W-:Y:S01]  /*3e10*/  FFMA.FTZ R171, R197, R183.reuse, R184.reuse ;  /* 0x000000b7c5ab7223 */ /* 0x180fe200000100b8 */
[----:B------:R-:W-:Y:S01]  /*3e20*/  FFMA.FTZ R170, R204, R183, R184 ;  /* 0x000000b7ccaa7223 */ /* 0x000fe200000100b8 */
[----:B------:R-:W-:Y:S01]  /*3e30*/  FSEL R187, R187, RZ, P6 ;  /* 0x000000ffbbbb7208 */ /* 0x000fe20003000000 */
[----:B------:R-:W-:Y:S01]  /*3e40*/  FADD.FTZ R56, R56, R185 ;  /* 0x000000b938387221 */ /* 0x000fe20000010000 */
[----:B------:R-:W-:Y:S01]  /*3e50*/  FADD.FTZ R171, R202, -R171 ;  /* 0x800000abcaab7221 */ /* 0x000fe20000010000 */
[----:B------:R-:W-:Y:S01]  /*3e60*/  ISETP.GE.U32.AND.EX P5, PT, R227, 0x1000000, PT, P5 ;  /* 0x01000000e300780c */ /* 0x000fe20003fa6150 */
[----:B------:R-:W-:Y:S01]  /*3e70*/  FADD.FTZ R172, R205, -R170 ;  /* 0x800000aacdac7221 */ /* 0x000fe20000010000 */
[----:B------:R-:W-:Y:S01]  /*3e80*/  LOP3.LUT P6, RZ, R227, 0xff0000, RZ, 0xc0, !PT ;  /* 0x00ff0000e3ff7812 */ /* 0x000fe200078cc0ff */
[----:B------:R-:W-:Y:S01]  /*3e90*/  FFMA.FTZ R170, R23, R171, R34 ;  /* 0x000000ab17aa7223 */ /* 0x000fe20000010022 */
[----:B------:R-:W-:Y:S01]  /*3ea0*/  FADD.FTZ R57, R57, R188 ;  /* 0x000000bc39397221 */ /* 0x000fe20000010000 */
[----:B------:R-:W-:Y:S01]  /*3eb0*/  FFMA.FTZ R171, R23, R172, R35 ;  /* 0x000000ac17ab7223 */ /* 0x000fe20000010023 */
[----:B------:R-:W-:Y:S01]  /*3ec0*/  F2FP.BF16.F32.PACK_AB R178, R187, R178 ;  /* 0x000000b2bbb2723e */ /* 0x000fe200000010ff */
[----:B------:R-:W-:-:S02]  /*3ed0*/  FMUL.FTZ R172, R170, R182 ;  /* 0x000000b6aaac7220 */ /* 0x000fc40000410000 */
[----:B------:R-:W-:Y:S02]  /*3ee0*/  FMUL.FTZ R173, R171, R182 ;  /* 0x000000b6abad7220 */ /* 0x000fe40000410000 */
[----:B------:R-:W-:Y:S02]  /*3ef0*/  FMUL.FTZ R231, R172, UR16 ;  /* 0x00000010ace77c20 */ /* 0x000fe40008410000 */
[----:B------:R-:W-:Y:S01]  /*3f00*/  @P5 PRMT R191, R179, 0x7632, R191 ;  /* 0x00007632b3bf5816 */ /* 0x000fe200000000bf */
[----:B------:R-:W-:Y:S01]  /*3f10*/  FMUL.FTZ R230, R173, UR16 ;  /* 0x00000010ade67c20 */ /* 0x000fe20008410000 */
[----:B------:R-:W-:Y:S01]  /*3f20*/  @P6 SHF.L.U32 R172, R179, 0x10, RZ ;  /* 0x00000010b3ac6819 */ /* 0x000fe200000006ff */
[----:B------:R-:W-:Y:S01]  /*3f30*/  FMUL.FTZ R179, R154, R231 ;  /* 0x000000e79ab37220 */ /* 0x000fe20000410000 */
[----:B------:R-:W-:Y:S01]  /*3f40*/  @P5 SHF.L.U32 R191, R191, 0x10, RZ ;  /* 0x00000010bfbf5819 */ /* 0x000fe200000006ff */
[----:B------:R-:W-:Y:S01]  /*3f50*/  FMUL.FTZ R222, R155, R230 ;  /* 0x000000e69bde7220 */ /* 0x000fe20000410000 */
[--C-:B------:R-:W-:Y:S01]  /*3f60*/  FFMA.FTZ R173, R207, R183, R184.reuse ;  /* 0x000000b7cfad7223 */ /* 0x100fe200000100b8 */
[----:B------:R-:W-:Y:S01]  /*3f70*/  @P6 FMUL.FTZ R189, R231, R172 ;  /* 0x000000ace7bd6220 */ /* 0x000fe20000410000 */
[----:B------:R-:W-:Y:S01]  /*3f80*/  FSEL R179, R179, RZ, P6 ;  /* 0x000000ffb3b37208 */ /* 0x000fe20003000000 */
[----:B------:R-:W-:Y:S01]  /*3f90*/  @P5 FMUL.FTZ R190, R230, R191 ;  /* 0x000000bfe6be5220 */ /* 0x000fe20000410000 */
[----:B------:R-:W-:Y:S01]  /*3fa0*/  FSEL R222, R222, RZ, P5 ;  /* 0x000000ffdede7208 */ /* 0x000fe20002800000 */
[----:B------:R-:W-:Y:S01]  /*3fb0*/  FFMA.FTZ R172, R22, R183, R184 ;  /* 0x000000b716ac7223 */ /* 0x000fe200000100b8 */
[----:B------:R-:W-:Y:S01]  /*3fc0*/  LOP3.LUT P6, RZ, R226, 0xff, RZ, 0xc0, !PT ;  /* 0x000000ffe2ff7812 */ /* 0x000fe200078cc0ff */
[----:B------:R-:W-:Y:S01]  /*3fd0*/  FADD.FTZ R173, R194, -R173 ;  /* 0x800000adc2ad7221 */ /* 0x000fe20000010000 */
[----:B------:R-:W-:Y:S01]  /*3fe0*/  LOP3.LUT P5, RZ, R226, 0xff00, RZ, 0xc0, !PT ;  /* 0x0000ff00e2ff7812 */ /* 0x000fe200078ac0ff */
[----:B------:R-:W-:Y:S01]  /*3ff0*/  FADD.FTZ R232, R199, -R172 ;  /* 0x800000acc7e87221 */ /* 0x000fe20000010000 */
[----:B------:R-:W-:-:S02]  /*4000*/  HFMA2 R191, -RZ, RZ, 0, 0 ;  /* 0x00000000ffbf7431 */ /* 0x000fc400000001ff */
[C---:B------:R-:W-:Y:S01]  /*4010*/  FFMA.FTZ R172, R23.reuse, R173, R36 ;  /* 0x000000ad17ac7223 */ /* 0x040fe20000010024 */
[----:B------:R-:W-:Y:S01]  /*4020*/  FADD.FTZ R58, R58, R189 ;  /* 0x000000bd3a3a7221 */ /* 0x000fe20000010000 */
[----:B------:R-:W-:Y:S01]  /*4030*/  FFMA.FTZ R173, R23, R232, R37 ;  /* 0x000000e817ad7223 */ /* 0x000fe20000010025 */
[----:B------:R-:W-:Y:S01]  /*4040*/  MOV R232, RZ ;  /* 0x000000ff00e87202 */ /* 0x000fe20000000f00 */
[----:B------:R-:W-:Y:S01]  /*4050*/  FADD.FTZ R59, R59, R190 ;  /* 0x000000be3b3b7221 */ /* 0x000fe20000010000 */
[----:B------:R-:W-:Y:S01]  /*4060*/  F2FP.BF16.F32.PACK_AB R179, R222, R179 ;  /* 0x000000b3deb3723e */ /* 0x000fe200000010ff */
[-C--:B------:R-:W-:Y:S01]  /*4070*/  FMUL.FTZ R231, R173, R182.reuse ;  /* 0x000000b6ade77220 */ /* 0x080fe20000410000 */
[C---:B------:R-:W-:Y:S02]  /*4080*/  @P6 SHF.L.U32 R230, R176.reuse, 0x10, RZ ;  /* 0x00000010b0e66819 */ /* 0x040fe400000006ff */
[----:B------:R-:W-:Y:S01]  /*4090*/  @P5 PRMT R233, R176, 0x7632, R233 ;  /* 0x00007632b0e95816 */ /* 0x000fe200000000e9 */
[----:B------:R-:W-:Y:S01]  /*40a0*/  FMUL.FTZ R176, R172, R182 ;  /* 0x000000b6acb07220 */ /* 0x000fe20000410000 */
[----:B------:R-:W-:-:S02]  /*40b0*/  FMUL.FTZ R234, R231, UR16 ;  /* 0x00000010e7ea7c20 */ /* 0x000fc40008410000 */
[----:B------:R-:W-:Y:S01]  /*40c0*/  @P5 SHF.L.U32 R233, R233, 0x10, RZ ;  /* 0x00000010e9e95819 */ /* 0x000fe200000006ff */
[----:B------:R-:W-:Y:S01]  /*40d0*/  FMUL.FTZ R235, R176, UR16 ;  /* 0x00000010b0eb7c20 */ /* 0x000fe20008410000 */
[----:B------:R-:W-:-:S03]  /*40e0*/  FMUL.FTZ R181, R157, R234 ;  /* 0x000000ea9db57220 */ /* 0x000fc60000410000 */
[----:B------:R-:W-:Y:S01]  /*40f0*/  FMUL.FTZ R176, R156, R235 ;  /* 0x000000eb9cb07220 */ /* 0x000fe20000410000 */
[----:B------:R-:W-:Y:S01]  /*4100*/  @P6 FMUL.FTZ R191, R235, R230 ;  /* 0x000000e6ebbf6220 */ /* 0x000fe20000410000 */
[----:B------:R-:W-:Y:S01]  /*4110*/  @P5 FMUL.FTZ R232, R234, R233 ;  /* 0x000000e9eae85220 */ /* 0x000fe20000410000 */
[----:B------:R-:W-:Y:S02]  /*4120*/  FSEL R181, R181, RZ, P5 ;  /* 0x000000ffb5b57208 */ /* 0x000fe40002800000 */
[----:B------:R-:W-:Y:S01]  /*4130*/  FSEL R176, R176, RZ, P6 ;  /* 0x000000ffb0b07208 */ /* 0x000fe20003000000 */
[----:B------:R-:W-:Y:S01]  /*4140*/  FADD.FTZ R60, R60, R191 ;  /* 0x000000bf3c3c7221 */ /* 0x000fe20000010000 */
[----:B------:R-:W-:Y:S02]  /*4150*/  FADD.FTZ R61, R61, R232 ;  /* 0x000000e83d3d7221 */ /* 0x000fe40000010000 */
[----:B------:R-:W-:Y:S01]  /*4160*/  F2FP.BF16.F32.PACK_AB R176, R181, R176 ;  /* 0x000000b0b5b0723e */ /* 0x000fe200000010ff */
[----:B------:R-:W-:Y:S06]  /*4170*/  BRA `(.L_x_4901) ;  /* 0x0000001400007947 */ /* 0x000fec0003800000 */
.L_x_4900:
[-CC-:B------:R-:W-:Y:S01]  /*4180*/  FFMA.FTZ R181, R193, R183.reuse, R184.reuse ;  /* 0x000000b7c1b57223 */ /* 0x180fe200000100b8 */
[----:B------:R-:W-:Y:S01]  /*4190*/  LOP3.LUT P5, RZ, R226, 0xff000000, RZ, 0xc0, !PT ;  /* 0xff000000e2ff7812 */ /* 0x000fe200078ac0ff */
[----:B------:R-:W-:Y:S01]  /*41a0*/  FFMA.FTZ R180, R192, R183, R184 ;  /* 0x000000b7c0b47223 */ /* 0x000fe200000100b8 */
[----:B------:R-:W-:Y:S01]  /*41b0*/  LOP3.LUT P6, RZ, R226, 0xff0000, RZ, 0xc0, !PT ;  /* 0x00ff0000e2ff7812 */ /* 0x000fe200078cc0ff */
[----:B------:R-:W-:Y:S01]  /*41c0*/  FADD.FTZ R181, R196, -R181 ;  /* 0x800000b5c4b57221 */ /* 0x000fe20000010000 */
[----:B------:R-:W-:Y:S01]  /*41d0*/  MOV R186, RZ ;  /* 0x000000ff00ba7202 */ /* 0x000fe20000000f00 */
[----:B------:R-:W-:Y:S02]  /*41e0*/  FADD.FTZ R180, R201, -R180 ;  /* 0x800000b4c9b47221 */ /* 0x000fe40000010000 */
[C---:B------:R-:W-:Y:S01]  /*41f0*/  FFMA.FTZ R185, R23.reuse, R181, R38 ;  /* 0x000000b517b97223 */ /* 0x040fe20000010026 */
[----:B------:R-:W-:Y:S02]  /*4200*/  HFMA2 R181, -RZ, RZ, 0, 0 ;  /* 0x00000000ffb57431 */ /* 0x000fe400000001ff */
[----:B------:R-:W-:Y:S01]  /*4210*/  FFMA.FTZ R187, R23, R180, R39 ;  /* 0x000000b417bb7223 */ /* 0x000fe20000010027 */
[----:B------:R-:W-:-:S02]  /*4220*/  FMUL.FTZ R180, R182, R185 ;  /* 0x000000b9b6b47220 */ /* 0x000fc40000410000 */
[C---:B-----5:R-:W-:Y:S01]  /*4230*/  @P5 PRMT R188, R177.reuse, 0x7632, R188 ;  /* 0x00007632b1bc5816 */ /* 0x060fe200000000bc */
[----:B------:R-:W-:Y:S01]  /*4240*/  FMUL.FTZ R185, R182, R187 ;  /* 0x000000bbb6b97220 */ /* 0x000fe20000410000 */
[----:B------:R-:W-:Y:S01]  /*4250*/  FMUL.FTZ R187, R180, UR16 ;  /* 0x00000010b4bb7c20 */ /* 0x000fe20008410000 */
[----:B------:R-:W-:Y:S02]  /*4260*/  @P6 SHF.L.U32 R180, R177, 0x10, RZ ;  /* 0x00000010b1b46819 */ /* 0x000fe400000006ff */
[----:B------:R-:W-:Y:S01]  /*4270*/  @P5 SHF.L.U32 R189, R188, 0x10, RZ ;  /* 0x00000010bcbd5819 */ /* 0x000fe200000006ff */
[----:B------:R-:W-:Y:S01]  /*4280*/  FMUL.FTZ R188, R185, UR16 ;  /* 0x00000010b9bc7c20 */ /* 0x000fe20008410000 */
[-C--:B------:R-:W-:Y:S01]  /*4290*/  FMUL.FTZ R177, R158, R187.reuse ;  /* 0x000000bb9eb17220 */ /* 0x080fe20000410000 */
[----:B------:R-:W-:Y:S01]  /*42a0*/  @P6 FMUL.FTZ R181, R180, R187 ;  /* 0x000000bbb4b56220 */ /* 0x000fe20000410000 */
[-CC-:B------:R-:W-:Y:S01]  /*42b0*/  FFMA.FTZ R185, R195, R183.reuse, R184.reuse ;  /* 0x000000b7c3b97223 */ /* 0x180fe200000100b8 */
[-C--:B------:R-:W-:Y:S01]  /*42c0*/  FMUL.FTZ R180, R159, R188.reuse ;  /* 0x000000bc9fb47220 */ /* 0x080fe20000410000 */
[----:B------:R-:W-:Y:S01]  /*42d0*/  @P5 FMUL.FTZ R186, R189, R188 ;  /* 0x000000bcbdba5220 */ /* 0x000fe20000410000 */
[----:B------:R-:W-:Y:S01]  /*42e0*/  FSEL R177, R177, RZ, P6 ;  /* 0x000000ffb1b17208 */ /* 0x000fe20003000000 */
[----:B------:R-:W-:Y:S01]  /*42f0*/  FADD.FTZ R185, R198, -R185 ;  /* 0x800000b9c6b97221 */ /* 0x000fe20000010000 */
[----:B------:R-:W-:Y:S01]  /*4300*/  LOP3.LUT P6, RZ, R227, 0xff00, RZ, 0xc0, !PT ;  /* 0x0000ff00e3ff7812 */ /* 0x000fe200078cc0ff */
[----:B------:R-:W-:Y:S01]  /*4310*/  FFMA.FTZ R188, R200, R183, R184 ;  /* 0x000000b7c8bc7223 */ /* 0x000fe200000100b8 */
[----:B------:R-:W-:Y:S01]  /*4320*/  FSEL R180, R180, RZ, P5 ;  /* 0x000000ffb4b47208 */ /* 0x000fe20002800000 */
[----:B------:R-:W-:Y:S01]  /*4330*/  FFMA.FTZ R185, R23, R185, R32 ;  /* 0x000000b917b97223 */ /* 0x000fe20000010020 */
[----:B------:R-:W-:Y:S01]  /*4340*/  LOP3.LUT P5, RZ, R227, 0xff, RZ, 0xc0, !PT ;  /* 0x000000ffe3ff7812 */ /* 0x000fe200078ac0ff */
[----:B------:R-:W-:Y:S01]  /*4350*/  FADD.FTZ R188, R203, -R188 ;  /* 0x800000bccbbc7221 */ /* 0x000fe20000010000 */
[----:B------:R-:W-:-:S02]  /*4360*/  HFMA2 R187, -RZ, RZ, 0, 0 ;  /* 0x00000000ffbb7431 */ /* 0x000fc400000001ff */
[----:B------:R-:W-:Y:S01]  /*4370*/  FMUL.FTZ R185, R182, R185 ;  /* 0x000000b9b6b97220 */ /* 0x000fe20000410000 */
[----:B------:R-:W-:Y:S01]  /*4380*/  FADD.FTZ R62, R62, R181 ;  /* 0x000000b53e3e7221 */ /* 0x000fe20000010000 */
[----:B------:R-:W-:Y:S01]  /*4390*/  FFMA.FTZ R189, R23, R188, R33 ;  /* 0x000000bc17bd7223 */ /* 0x000fe20000010021 */
[----:B------:R-:W-:Y:S01]  /*43a0*/  MOV R188, RZ ;  /* 0x000000ff00bc7202 */ /* 0x000fe20000000f00 */
[----:B------:R-:W-:Y:S01]  /*43b0*/  FMUL.FTZ R185, R185, UR16 ;  /* 0x00000010b9b97c20 */ /* 0x000fe20008410000 */
[----:B------:R-:W-:Y:S01]  /*43c0*/  FADD.FTZ R63, R63, R186 ;  /* 0x000000ba3f3f7221 */ /* 0x000fe20000010000 */
[----:B------:R-:W-:Y:S01]  /*43d0*/  @P6 PRMT R190, R178, 0x7632, R190 ;  /* 0x00007632b2be6816 */ /* 0x000fe200000000be */
[----:B------:R-:W-:Y:S01]  /*43e0*/  FMUL.FTZ R189, R182, R189 ;  /* 0x000000bdb6bd7220 */ /* 0x000fe20000410000 */
[----:B------:R-:W-:Y:S02]  /*43f0*/  F2FP.BF16.F32.PACK_AB R177, R180, R177 ;  /* 0x000000b1b4b1723e */ /* 0x000fe400000010ff */
[----:B------:R-:W-:Y:S01]  /*4400*/  @P5 SHF.L.U32 R222, R178, 0x10, RZ ;  /* 0x00000010b2de5819 */ /* 0x000fe200000006ff */
[----:B------:R-:W-:Y:S01]  /*4410*/  FMUL.FTZ R178, R152, R185 ;  /* 0x000000b998b27220 */ /* 0x000fe20000410000 */
[----:B------:R-:W-:Y:S01]  /*4420*/  @P6 SHF.L.U32 R191, R190, 0x10, RZ ;  /* 0x00000010bebf6819 */ /* 0x000fe200000006ff */
[----:B------:R-:W-:Y:S01]  /*4430*/  FMUL.FTZ R190, R189, UR16 ;  /* 0x00000010bdbe7c20 */ /* 0x000fe20008410000 */
[--C-:B------:R-:W-:Y:S01]  /*4440*/  FFMA.FTZ R189, R197, R183, R184.reuse ;  /* 0x000000b7c5bd7223 */ /* 0x100fe200000100b8 */
[----:B------:R-:W-:Y:S01]  /*4450*/  @P5 FMUL.FTZ R187, R222, R185 ;  /* 0x000000b9debb5220 */ /* 0x000fe20000410000 */
[----:B------:R-:W-:Y:S01]  /*4460*/  FSEL R178, R178, RZ, P5 ;  /* 0x000000ffb2b27208 */ /* 0x000fe20002800000 */
[-C--:B------:R-:W-:Y:S01]  /*4470*/  FMUL.FTZ R185, R153, R190.reuse ;  /* 0x000000be99b97220 */ /* 0x080fe20000410000 */
[----:B------:R-:W-:Y:S01]  /*4480*/  ISETP.GE.U32.AND P5, PT, R226, RZ, PT ;  /* 0x000000ffe200720c */ /* 0x000fe20003fa6070 */
[----:B------:R-:W-:Y:S01]  /*4490*/  @P6 FMUL.FTZ R188, R191, R190 ;  /* 0x000000bebfbc6220 */ /* 0x000fe20000410000 */
[----:B------:R-:W-:Y:S01]  /*44a0*/  FFMA.FTZ R190, R204, R183, R184 ;  /* 0x000000b7ccbe7223 */ /* 0x000fe200000100b8 */
[----:B------:R-:W-:Y:S01]  /*44b0*/  FADD.FTZ R189, R202, -R189 ;  /* 0x800000bdcabd7221 */ /* 0x000fe20000010000 */
[----:B------:R-:W-:Y:S01]  /*44c0*/  ISETP.GE.U32.AND.EX P5, PT, R227, 0x1000000, PT, P5 ;  /* 0x01000000e300780c */ /* 0x000fe20003fa6150 */
[----:B------:R-:W-:Y:S01]  /*44d0*/  FADD.FTZ R56, R56, R187 ;  /* 0x000000bb38387221 */ /* 0x000fe20000010000 */
[----:B------:R-:W-:Y:S01]  /*44e0*/  FADD.FTZ R190, R205, -R190 ;  /* 0x800000becdbe7221 */ /* 0x000fe20000010000 */
[----:B------:R-:W-:Y:S01]  /*44f0*/  FSEL R185, R185, RZ, P6 ;  /* 0x000000ffb9b97208 */ /* 0x000fe20003000000 */
[----:B------:R-:W-:Y:S01]  /*4500*/  FFMA.FTZ R189, R23, R189, R34 ;  /* 0x000000bd17bd7223 */ /* 0x000fe20000010022 */
[----:B------:R-:W-:Y:S01]  /*4510*/  LOP3.LUT P6, RZ, R227, 0xff0000, RZ, 0xc0, !PT ;  /* 0x00ff0000e3ff7812 */ /* 0x000fe200078cc0ff */
[----:B------:R-:W-:Y:S01]  /*4520*/  FFMA.FTZ R191, R23, R190, R35 ;  /* 0x000000be17bf7223 */ /* 0x000fe20000010023 */
[----:B------:R-:W-:Y:S01]  /*4530*/  MOV R222, RZ ;  /* 0x000000ff00de7202 */ /* 0x000fe20000000f00 */
[----:B------:R-:W-:Y:S01]  /*4540*/  FMUL.FTZ R190, R182, R189 ;  /* 0x000000bdb6be7220 */ /* 0x000fe20000410000 */
[----:B------:R-:W-:-:S02]  /*4550*/  HFMA2 R189, -RZ, RZ, 0, 0 ;  /* 0x00000000ffbd7431 */ /* 0x000fc400000001ff */
[----:B------:R-:W-:Y:S01]  /*4560*/  FMUL.FTZ R191, R182, R191 ;  /* 0x000000bfb6bf7220 */ /* 0x000fe20000410000 */
[----:B------:R-:W-:Y:S01]  /*4570*/  FADD.FTZ R57, R57, R188 ;  /* 0x000000bc39397221 */ /* 0x000fe20000010000 */
[----:B------:R-:W-:Y:S01]  /*4580*/  FMUL.FTZ R231, R190, UR16 ;  /* 0x00000010bee77c20 */ /* 0x000fe20008410000 */
[----:B------:R-:W-:Y:S01]  /*4590*/  @P5 PRMT R190, R179, 0x7632, R190 ;  /* 0x00007632b3be5816 */ /* 0x000fe200000000be */
[----:B------:R-:W-:Y:S01]  /*45a0*/  FMUL.FTZ R230, R191, UR16 ;  /* 0x00000010bfe67c20 */ /* 0x000fe20008410000 */
[----:B------:R-:W-:Y:S02]  /*45b0*/  F2FP.BF16.F32.PACK_AB R178, R185, R178 ;  /* 0x000000b2b9b2723e */ /* 0x000fe400000010ff */
[----:B------:R-:W-:Y:S01]  /*45c0*/  @P5 SHF.L.U32 R191, R190, 0x10, RZ ;  /* 0x00000010bebf5819 */ /* 0x000fe200000006ff */
[----:B------:R-:W-:Y:S01]  /*45d0*/  FMUL.FTZ R190, R155, R230 ;  /* 0x000000e69bbe7220 */ /* 0x000fe20000410000 */
[----:B------:R-:W-:Y:S01]  /*45e0*/  @P6 SHF.L.U32 R232, R179, 0x10, RZ ;  /* 0x00000010b3e86819 */ /* 0x000fe200000006ff */
[----:B------:R-:W-:-:S02]  /*45f0*/  FMUL.FTZ R179, R154, R231 ;  /* 0x000000e79ab37220 */ /* 0x000fc40000410000 */
[----:B------:R-:W-:Y:S01]  /*4600*/  @P5 FMUL.FTZ R222, R191, R230 ;  /* 0x000000e6bfde5220 */ /* 0x000fe20000410000 */
[----:B------:R-:W-:Y:S01]  /*4610*/  FSEL R190, R190, RZ, P5 ;  /* 0x000000ffbebe7208 */ /* 0x000fe20002800000 */
[----:B------:R-:W-:Y:S01]  /*4620*/  @P6 FMUL.FTZ R189, R232, R231 ;  /* 0x000000e7e8bd6220 */ /* 0x000fe20000410000 */
[----:B------:R-:W-:Y:S01]  /*4630*/  FSEL R179, R179, RZ, P6 ;  /* 0x000000ffb3b37208 */ /* 0x000fe20003000000 */
[-CC-:B------:R-:W-:Y:S01]  /*4640*/  FFMA.FTZ R191, R207, R183.reuse, R184.reuse ;  /* 0x000000b7cfbf7223 */ /* 0x180fe200000100b8 */
[----:B------:R-:W-:Y:S01]  /*4650*/  LOP3.LUT P6, RZ, R226, 0xff, RZ, 0xc0, !PT ;  /* 0x000000ffe2ff7812 */ /* 0x000fe200078cc0ff */
[----:B------:R-:W-:Y:S01]  /*4660*/  FFMA.FTZ R230, R22, R183, R184 ;  /* 0x000000b716e67223 */ /* 0x000fe200000100b8 */
[----:B------:R-:W-:Y:S01]  /*4670*/  LOP3.LUT P5, RZ, R226, 0xff00, RZ, 0xc0, !PT ;  /* 0x0000ff00e2ff7812 */ /* 0x000fe200078ac0ff */
[----:B------:R-:W-:Y:S01]  /*4680*/  FADD.FTZ R191, R194, -R191 ;  /* 0x800000bfc2bf7221 */ /* 0x000fe20000010000 */
[----:B------:R-:W-:Y:S01]  /*4690*/  MOV R232, RZ ;  /* 0x000000ff00e87202 */ /* 0x000fe20000000f00 */
[----:B------:R-:W-:Y:S01]  /*46a0*/  FADD.FTZ R230, R199, -R230 ;  /* 0x800000e6c7e67221 */ /* 0x000fe20000010000 */
[----:B------:R-:W-:Y:S01]  /*46b0*/  FADD.FTZ R58, R58, R189 ;  /* 0x000000bd3a3a7221 */ /* 0x000fe20000010000 */
[----:B------:R-:W-:Y:S01]  /*46c0*/  FFMA.FTZ R231, R23, R191, R36 ;  /* 0x000000bf17e77223 */ /* 0x000fe20000010024 */
[----:B------:R-:W-:-:S02]  /*46d0*/  HFMA2 R191, -RZ, RZ, 0, 0 ;  /* 0x00000000ffbf7431 */ /* 0x000fc400000001ff */
[----:B------:R-:W-:Y:S01]  /*46e0*/  FFMA.FTZ R233, R23, R230, R37 ;  /* 0x000000e617e97223 */ /* 0x000fe20000010025 */
[----:B------:R-:W-:Y:S01]  /*46f0*/  FADD.FTZ R59, R59, R222 ;  /* 0x000000de3b3b7221 */ /* 0x000fe20000010000 */
[----:B------:R-:W-:Y:S02]  /*4700*/  F2FP.BF16.F32.PACK_AB R179, R190, R179 ;  /* 0x000000b3beb3723e */ /* 0x000fe400000010ff */
[----:B------:R-:W-:Y:S01]  /*4710*/  @P6 SHF.L.U32 R234, R176, 0x10, RZ ;  /* 0x00000010b0ea6819 */ /* 0x000fe200000006ff */
[----:B------:R-:W-:Y:S01]  /*4720*/  FMUL.FTZ R230, R182, R233 ;  /* 0x000000e9b6e67220 */ /* 0x000fe20000410000 */
[----:B------:R-:W-:Y:S01]  /*4730*/  @P5 PRMT R235, R176, 0x7632, R235 ;  /* 0x00007632b0eb5816 */ /* 0x000fe200000000eb */
[----:B------:R-:W-:Y:S02]  /*4740*/  FMUL.FTZ R176, R182, R231 ;  /* 0x000000e7b6b07220 */ /* 0x000fe40000410000 */
[----:B------:R-:W-:Y:S01]  /*4750*/  FMUL.FTZ R230, R230, UR16 ;  /* 0x00000010e6e67c20 */ /* 0x000fe20008410000 */
[----:B------:R-:W-:Y:S01]  /*4760*/  @P5 SHF.L.U32 R235, R235, 0x10, RZ ;  /* 0x00000010ebeb5819 */ /* 0x000fe200000006ff */
[----:B------:R-:W-:-:S02]  /*4770*/  FMUL.FTZ R231, R176, UR16 ;  /* 0x00000010b0e77c20 */ /* 0x000fc40008410000 */
[-C--:B------:R-:W-:Y:S02]  /*4780*/  FMUL.FTZ R181, R157, R230.reuse ;  /* 0x000000e69db57220 */ /* 0x080fe40000410000 */
[-C--:B------:R-:W-:Y:S01]  /*4790*/  FMUL.FTZ R176, R156, R231.reuse ;  /* 0x000000e79cb07220 */ /* 0x080fe20000410000 */
        /* <DEDUP_REMOVED lines=8> */
.L_x_4899:
[----:B------:R-:W0:Y:S02]  /*4820*/  LDC.64 R180, c[0x0][0x478] ;  /* 0x00011e00ffb47b82 */ /* 0x000e240000000a00 */
[----:B0-----:R-:W-:-:S04]  /*4830*/  ISETP.NE.U32.AND P1, PT, R180, RZ, PT ;  /* 0x000000ffb400720c */ /* 0x001fc80003f25070 */
[----:B------:R-:W-:-:S13]  /*4840*/  ISETP.NE.AND.EX P1, PT, R181, RZ, PT, P1 ;  /* 0x000000ffb500720c */ /* 0x000fda0003f25310 */
[----:B------:R-:W-:Y:S05]  /*4850*/  @!P1 BRA `(.L_x_4902) ;  /* 0x0000000400a49947 */ /* 0x000fea0003800000 */
[-CC-:B------:R-:W-:Y:S01]  /*4860*/  FFMA.FTZ R169, R193, R183.reuse, R184.reuse ;  /* 0x000000b7c1a97223 */ /* 0x180fe200000100b8 */
[----:B------:R-:W-:Y:S01]  /*4870*/  FFMA.FTZ R168, R192, R183, R184 ;  /* 0x000000b7c0a87223 */ /* 0x000fe200000100b8 */
[----:B------:R-:W-:Y:S01]  /*4880*/  LOP3.LUT P5, RZ, R226, 0xff000000, RZ, 0xc0, !PT ;  /* 0xff000000e2ff7812 */ /* 0x000fe200078ac0ff */
[----:B------:R-:W-:Y:S02]  /*4890*/  HFMA2 R181, -RZ, RZ, 0, 0 ;  /* 0x00000000ffb57431 */ /* 0x000fe400000001ff */
[----:B------:R-:W-:Y:S01]  /*48a0*/  FADD.FTZ R174, R196, -R169 ;  /* 0x800000a9c4ae7221 */ /* 0x000fe20000010000 */
[----:B------:R-:W-:Y:S01]  /*48b0*/  LOP3.LUT P6, RZ, R226, 0xff0000, RZ, 0xc0, !PT ;  /* 0x00ff0000e2ff7812 */ /* 0x000fe200078cc0ff */
[----:B------:R-:W-:Y:S01]  /*48c0*/  FADD.FTZ R168, R201, -R168 ;  /* 0x800000a8c9a87221 */ /* 0x000fe20000010000 */
[----:B------:R-:W-:Y:S01]  /*48d0*/  CS2R R186, SRZ ;  /* 0x0000000000ba7805 */ /* 0x000fe2000001ff00 */
[C---:B------:R-:W-:Y:S01]  /*48e0*/  FMUL.FTZ R174, R23.reuse, R174 ;  /* 0x000000ae17ae7220 */ /* 0x040fe20000410000 */
[----:B------:R-:W-:Y:S01]  /*48f0*/  MOV R188, RZ ;  /* 0x000000ff00bc7202 */ /* 0x000fe20000000f00 */
[----:B------:R-:W-:Y:S01]  /*4900*/  FMUL.FTZ R175, R23, R168 ;  /* 0x000000a817af7220 */ /* 0x000fe20000410000 */
[----:B------:R-:W-:Y:S01]  /*4910*/  MOV R222, RZ ;  /* 0x000000ff00de7202 */ /* 0x000fe20000000f00 */
[-C--:B------:R-:W-:Y:S01]  /*4920*/  FMUL.FTZ R168, R174, R182.reuse ;  /* 0x000000b6aea87220 */ /* 0x080fe20000410000 */
[----:B------:R-:W-:Y:S01]  /*4930*/  MOV R232, RZ ;  /* 0x000000ff00e87202 */ /* 0x000fe20000000f00 */
[----:B------:R-:W-:Y:S01]  /*4940*/  FMUL.FTZ R169, R175, R182 ;  /* 0x000000b6afa97220 */ /* 0x000fe20000410000 */
[----:B-----5:R-:W-:Y:S01]  /*4950*/  @P5 PRMT R172, R177, 0x7632, R172 ;  /* 0x00007632b1ac5816 */ /* 0x020fe200000000ac */
[----:B------:R-:W-:-:S02]  /*4960*/  FMUL.FTZ R171, R168, UR16 ;  /* 0x00000010a8ab7c20 */ /* 0x000fc40008410000 */
[----:B------:R-:W-:Y:S01]  /*4970*/  FMUL.FTZ R168, R169, UR16 ;  /* 0x00000010a9a87c20 */ /* 0x000fe20008410000 */
[----:B------:R-:W-:Y:S01]  /*4980*/  @P6 SHF.L.U32 R170, R177, 0x10, RZ ;  /* 0x00000010b1aa6819 */ /* 0x000fe200000006ff */
[----:B------:R-:W-:Y:S01]  /*4990*/  FMUL.FTZ R177, R158, R171 ;  /* 0x000000ab9eb17220 */ /* 0x000fe20000410000 */
[----:B------:R-:W-:Y:S01]  /*49a0*/  @P5 SHF.L.U32 R173, R172, 0x10, RZ ;  /* 0x00000010acad5819 */ /* 0x000fe200000006ff */
[-C--:B------:R-:W-:Y:S01]  /*49b0*/  FMUL.FTZ R180, R159, R168.reuse ;  /* 0x000000a89fb47220 */ /* 0x080fe20000410000 */
[--C-:B------:R-:W-:Y:S01]  /*49c0*/  FFMA.FTZ R169, R195, R183, R184.reuse ;  /* 0x000000b7c3a97223 */ /* 0x100fe200000100b8 */
[----:B------:R-:W-:Y:S01]  /*49d0*/  @P6 FMUL.FTZ R181, R170, R171 ;  /* 0x000000abaab56220 */ /* 0x000fe20000410000 */
[----:B------:R-:W-:Y:S01]  /*49e0*/  FFMA.FTZ R170, R200, R183, R184 ;  /* 0x000000b7c8aa7223 */ /* 0x000fe200000100b8 */
[----:B------:R-:W-:Y:S01]  /*49f0*/  @P5 FMUL.FTZ R186, R173, R168 ;  /* 0x000000a8adba5220 */ /* 0x000fe20000410000 */
[----:B------:R-:W-:Y:S01]  /*4a00*/  FADD.FTZ R168, R198, -R169 ;  /* 0x800000a9c6a87221 */ /* 0x000fe20000010000 */
[----:B------:R-:W-:Y:S01]  /*4a10*/  FSEL R177, R177, RZ, P6 ;  /* 0x000000ffb1b17208 */ /* 0x000fe20003000000 */
[----:B------:R-:W-:Y:S01]  /*4a20*/  FADD.FTZ R170, R203, -R170 ;  /* 0x800000aacbaa7221 */ /* 0x000fe20000010000 */
[----:B------:R-:W-:Y:S01]  /*4a30*/  FSEL R180, R180, RZ, P5 ;  /* 0x000000ffb4b47208 */ /* 0x000fe20002800000 */
[----:B------:R-:W-:Y:S01]  /*4a40*/  FMUL.FTZ R168, R23, R168 ;  /* 0x000000a817a87220 */ /* 0x000fe20000410000 */
[----:B------:R-:W-:Y:S01]  /*4a50*/  LOP3.LUT P6, RZ, R227, 0xff00, RZ, 0xc0, !PT ;  /* 0x0000ff00e3ff7812 */ /* 0x000fe200078cc0ff */
[----:B------:R-:W-:Y:S01]  /*4a60*/  FMUL.FTZ R169, R23, R170 ;  /* 0x000000aa17a97220 */ /* 0x000fe20000410000 */
[----:B------:R-:W-:Y:S01]  /*4a70*/  LOP3.LUT P5, RZ, R227, 0xff, RZ, 0xc0, !PT ;  /* 0x000000ffe3ff7812 */ /* 0x000fe200078ac0ff */
[-C--:B------:R-:W-:Y:S01]  /*4a80*/  FMUL.FTZ R170, R168, R182.reuse ;  /* 0x000000b6a8aa7220 */ /* 0x080fe20000410000 */
[----:B------:R-:W-:Y:S01]  /*4a90*/  FADD.FTZ R62, R62, R181 ;  /* 0x000000b53e3e7221 */ /* 0x000fe20000010000 */
[----:B------:R-:W-:Y:S01]  /*4aa0*/  FMUL.FTZ R171, R169, R182 ;  /* 0x000000b6a9ab7220 */ /* 0x000fe20000410000 */
[----:B------:R-:W-:Y:S01]  /*4ab0*/  FADD.FTZ R63, R63, R186 ;  /* 0x000000ba3f3f7221 */ /* 0x000fe20000010000 */
[----:B------:R-:W-:Y:S01]  /*4ac0*/  FMUL.FTZ R173, R170, UR16 ;  /* 0x00000010aaad7c20 */ /* 0x000fe20008410000 */
[----:B------:R-:W-:Y:S01]  /*4ad0*/  F2FP.BF16.F32.PACK_AB R177, R180, R177 ;  /* 0x000000b1b4b1723e */ /* 0x000fe200000010ff */
[----:B------:R-:W-:Y:S01]  /*4ae0*/  FMUL.FTZ R170, R171, UR16 ;  /* 0x00000010abaa7c20 */ /* 0x000fe20008410000 */
[----:B------:R-:W-:-:S03]  /*4af0*/  FFMA.FTZ R171, R197, R183, R184 ;  /* 0x000000b7c5ab7223 */ /* 0x000fc600000100b8 */
[C---:B------:R-:W-:Y:S02]  /*4b00*/  @P6 PRMT R185, R178.reuse, 0x7632, R185 ;  /* 0x00007632b2b96816 */ /* 0x040fe400000000b9 */
[----:B------:R-:W-:Y:S01]  /*4b10*/  @P5 SHF.L.U32 R172, R178, 0x10, RZ ;  /* 0x00000010b2ac5819 */ /* 0x000fe200000006ff */
[-C--:B------:R-:W-:Y:S01]  /*4b20*/  FMUL.FTZ R178, R152, R173.reuse ;  /* 0x000000ad98b27220 */ /* 0x080fe20000410000 */
[----:B------:R-:W-:Y:S01]  /*4b30*/  @P6 SHF.L.U32 R189, R185, 0x10, RZ ;  /* 0x00000010b9bd6819 */ /* 0x000fe200000006ff */
[-C--:B------:R-:W-:Y:S02]  /*4b40*/  FMUL.FTZ R185, R153, R170.reuse ;  /* 0x000000aa99b97220 */ /* 0x080fe40000410000 */
[----:B------:R-:W-:Y:S01]  /*4b50*/  @P5 FMUL.FTZ R187, R172, R173 ;  /* 0x000000adacbb5220 */ /* 0x000fe20000410000 */
[----:B------:R-:W-:Y:S01]  /*4b60*/  FSEL R178, R178, RZ, P5 ;  /* 0x000000ffb2b27208 */ /* 0x000fe20002800000 */
[----:B------:R-:W-:Y:S01]  /*4b70*/  FFMA.FTZ R172, R204, R183, R184 ;  /* 0x000000b7ccac7223 */ /* 0x000fe200000100b8 */
[----:B------:R-:W-:Y:S01]  /*4b80*/  ISETP.GE.U32.AND P5, PT, R226, RZ, PT ;  /* 0x000000ffe200720c */ /* 0x000fe20003fa6070 */
[----:B------:R-:W-:Y:S01]  /*4b90*/  @P6 FMUL.FTZ R188, R189, R170 ;  /* 0x000000aabdbc6220 */ /* 0x000fe20000410000 */
[----:B------:R-:W-:Y:S01]  /*4ba0*/  FADD.FTZ R170, R202, -R171 ;  /* 0x800000abcaaa7221 */ /* 0x000fe20000010000 */
[----:B------:R-:W-:Y:S01]  /*4bb0*/  FADD.FTZ R172, R205, -R172 ;  /* 0x800000accdac7221 */ /* 0x000fe20000010000 */
[----:B------:R-:W-:Y:S01]  /*4bc0*/  ISETP.GE.U32.AND.EX P5, PT, R227, 0x1000000, PT, P5 ;  /* 0x01000000e300780c */ /* 0x000fe20003fa6150 */
[----:B------:R-:W-:Y:S01]  /*4bd0*/  HFMA2 R189, -RZ, RZ, 0, 0 ;  /* 0x00000000ffbd7431 */ /* 0x000fe200000001ff */
[----:B------:R-:W-:Y:S01]  /*4be0*/  FSEL R185, R185, RZ, P6 ;  /* 0x000000ffb9b97208 */ /* 0x000fe20003000000 */
[----:B------:R-:W-:Y:S01]  /*4bf0*/  FMUL.FTZ R170, R23, R170 ;  /* 0x000000aa17aa7220 */ /* 0x000fe20000410000 */
[----:B------:R-:W-:Y:S01]  /*4c00*/  LOP3.LUT P6, RZ, R227, 0xff0000, RZ, 0xc0, !PT ;  /* 0x00ff0000e3ff7812 */ /* 0x000fe200078cc0ff */
[----:B------:R-:W-:Y:S01]  /*4c10*/  FMUL.FTZ R171, R23, R172 ;  /* 0x000000ac17ab7220 */ /* 0x000fe20000410000 */
[----:B------:R-:W-:Y:S01]  /*4c20*/  FADD.FTZ R56, R56, R187 ;  /* 0x000000bb38387221 */ /* 0x000fe20000010000 */
[-C--:B------:R-:W-:Y:S01]  /*4c30*/  FMUL.FTZ R172, R170, R182.reuse ;  /* 0x000000b6aaac7220 */ /* 0x080fe20000410000 */
[----:B------:R-:W-:Y:S01]  /*4c40*/  FADD.FTZ R57, R57, R188 ;  /* 0x000000bc39397221 */ /* 0x000fe20000010000 */
[----:B------:R-:W-:Y:S01]  /*4c50*/  FMUL.FTZ R173, R171, R182 ;  /* 0x000000b6abad7220 */ /* 0x000fe20000410000 */
[----:B------:R-:W-:Y:S01]  /*4c60*/  F2FP.BF16.F32.PACK_AB R178, R185, R178 ;  /* 0x000000b2b9b2723e */ /* 0x000fe200000010ff */
[----:B------:R-:W-:-:S02]  /*4c70*/  FMUL.FTZ R191, R172, UR16 ;  /* 0x00000010acbf7c20 */ /* 0x000fc40008410000 */
[----:B------:R-:W-:Y:S01]  /*4c80*/  @P5 PRMT R190, R179, 0x7632, R190 ;  /* 0x00007632b3be5816 */ /* 0x000fe200000000be */
[----:B------:R-:W-:-:S03]  /*4c90*/  FMUL.FTZ R172, R173, UR16 ;  /* 0x00000010adac7c20 */ /* 0x000fc60008410000 */
[----:B------:R-:W-:Y:S01]  /*4ca0*/  @P6 SHF.L.U32 R230, R179, 0x10, RZ ;  /* 0x00000010b3e66819 */ /* 0x000fe200000006ff */
[-C--:B------:R-:W-:Y:S01]  /*4cb0*/  FMUL.FTZ R179, R154, R191.reuse ;  /* 0x000000bf9ab37220 */ /* 0x080fe20000410000 */
[----:B------:R-:W-:Y:S01]  /*4cc0*/  @P5 SHF.L.U32 R173, R190, 0x10, RZ ;  /* 0x00000010bead5819 */ /* 0x000fe200000006ff */
[-C--:B------:R-:W-:Y:S02]  /*4cd0*/  FMUL.FTZ R190, R155, R172.reuse ;  /* 0x000000ac9bbe7220 */ /* 0x080fe40000410000 */
        /* <DEDUP_REMOVED lines=9> */
[----:B------:R-:W-:-:S02]  /*4d70*/  HFMA2 R191, -RZ, RZ, 0, 0 ;  /* 0x00000000ffbf7431 */ /* 0x000fc400000001ff */
[----:B------:R-:W-:Y:S01]  /*4d80*/  FADD.FTZ R230, R199, -R230 ;  /* 0x800000e6c7e67221 */ /* 0x000fe20000010000 */
[----:B------:R-:W-:Y:S01]  /*4d90*/  FADD.FTZ R58, R58, R189 ;  /* 0x000000bd3a3a7221 */ /* 0x000fe20000010000 */
[----:B------:R-:W-:Y:S01]  /*4da0*/  FMUL.FTZ R172, R23, R172 ;  /* 0x000000ac17ac7220 */ /* 0x000fe20000410000 */
[----:B------:R-:W-:Y:S01]  /*4db0*/  FADD.FTZ R59, R59, R222 ;  /* 0x000000de3b3b7221 */ /* 0x000fe20000010000 */
[----:B------:R-:W-:Y:S01]  /*4dc0*/  FMUL.FTZ R173, R23, R230 ;  /* 0x000000e617ad7220 */ /* 0x000fe20000410000 */
[----:B------:R-:W-:Y:S02]  /*4dd0*/  F2FP.BF16.F32.PACK_AB R179, R190, R179 ;  /* 0x000000b3beb3723e */ /* 0x000fe400000010ff */
[C---:B------:R-:W-:Y:S01]  /*4de0*/  @P6 SHF.L.U32 R234, R176.reuse, 0x10, RZ ;  /* 0x00000010b0ea6819 */ /* 0x040fe200000006ff */
[-C--:B------:R-:W-:Y:S01]  /*4df0*/  FMUL.FTZ R230, R173, R182.reuse ;  /* 0x000000b6ade67220 */ /* 0x080fe20000410000 */
[----:B------:R-:W-:Y:S01]  /*4e00*/  @P5 PRMT R231, R176, 0x7632, R231 ;  /* 0x00007632b0e75816 */ /* 0x000fe200000000e7 */
[----:B------:R-:W-:-:S02]  /*4e10*/  FMUL.FTZ R176, R172, R182 ;  /* 0x000000b6acb07220 */ /* 0x000fc40000410000 */
[----:B------:R-:W-:Y:S01]  /*4e20*/  FMUL.FTZ R230, R230, UR16 ;  /* 0x00000010e6e67c20 */ /* 0x000fe20008410000 */
[----:B------:R-:W-:Y:S01]  /*4e30*/  @P5 SHF.L.U32 R233, R231, 0x10, RZ ;  /* 0x00000010e7e95819 */ /* 0x000fe200000006ff */
[----:B------:R-:W-:Y:S02]  /*4e40*/  FMUL.FTZ R231, R176, UR16 ;  /* 0x00000010b0e77c20 */ /* 0x000fe40008410000 */
[-C--:B------:R-:W-:Y:S02]  /*4e50*/  FMUL.FTZ R181, R157, R230.reuse ;  /* 0x000000e69db57220 */ /* 0x080fe40000410000 */
[-C--:B------:R-:W-:Y:S01]  /*4e60*/  FMUL.FTZ R176, R156, R231.reuse ;  /* 0x000000e79cb07220 */ /* 0x080fe20000410000 */
[----:B------:R-:W-:Y:S01]  /*4e70*/  @P6 FMUL.FTZ R191, R234, R231 ;  /* 0x000000e7eabf6220 */ /* 0x000fe20000410000 */
[----:B------:R-:W-:Y:S01]  /*4e80*/  @P5 FMUL.FTZ R232, R233, R230 ;  /* 0x000000e6e9e85220 */ /* 0x000fe20000410000 */
[----:B------:R-:W-:Y:S02]  /*4e90*/  FSEL R181, R181, RZ, P5 ;  /* 0x000000ffb5b57208 */ /* 0x000fe40002800000 */
[----:B------:R-:W-:Y:S01]  /*4ea0*/  FSEL R176, R176, RZ, P6 ;  /* 0x000000ffb0b07208 */ /* 0x000fe20003000000 */
[----:B------:R-:W-:Y:S01]  /*4eb0*/  FADD.FTZ R60, R60, R191 ;  /* 0x000000bf3c3c7221 */ /* 0x000fe20000010000 */
[----:B------:R-:W-:-:S02]  /*4ec0*/  FADD.FTZ R61, R61, R232 ;  /* 0x000000e83d3d7221 */ /* 0x000fc40000010000 */
[----:B------:R-:W-:Y:S01]  /*4ed0*/  F2FP.BF16.F32.PACK_AB R176, R181, R176 ;  /* 0x000000b0b5b0723e */ /* 0x000fe200000010ff */
[----:B------:R-:W-:Y:S06]  /*4ee0*/  BRA `(.L_x_4901) ;  /* 0x0000000400a47947 */ /* 0x000fec0003800000 */
.L_x_4902:
[-CC-:B------:R-:W-:Y:S01]  /*4ef0*/  FFMA.FTZ R181, R193, R183.reuse, R184.reuse ;  /* 0x000000b7c1b57223 */ /* 0x180fe200000100b8 */
[----:B------:R-:W-:Y:S01]  /*4f00*/  LOP3.LUT P5, RZ, R226, 0xff000000, RZ, 0xc0, !PT ;  /* 0xff000000e2ff7812 */ /* 0x000fe200078ac0ff */
[-C--:B------:R-:W-:Y:S01]  /*4f10*/  FFMA.FTZ R186, R192, R183.reuse, R184 ;  /* 0x000000b7c0ba7223 */ /* 0x080fe200000100b8 */
[----:B------:R-:W-:Y:S01]  /*4f20*/  LOP3.LUT P6, RZ, R226, 0xff0000, RZ, 0xc0, !PT ;  /* 0x00ff0000e2ff7812 */ /* 0x000fe200078cc0ff */
[----:B------:R-:W-:Y:S01]  /*4f30*/  FADD.FTZ R180, R196, -R181 ;  /* 0x800000b5c4b47221 */ /* 0x000fe20000010000 */
[----:B------:R-:W-:Y:S02]  /*4f40*/  HFMA2 R181, -RZ, RZ, 0, 0 ;  /* 0x00000000ffb57431 */ /* 0x000fe400000001ff */
[----:B------:R-:W-:Y:S01]  /*4f50*/  FADD.FTZ R186, R201, -R186 ;  /* 0x800000bac9ba7221 */ /* 0x000fe20000010000 */
[----:B------:R-:W-:Y:S01]  /*4f60*/  FFMA.FTZ R190, R200, R183, R184 ;  /* 0x000000b7c8be7223 */ /* 0x000fe200000100b8 */
[C---:B------:R-:W-:Y:S02]  /*4f70*/  FMUL.FTZ R185, R23.reuse, R180 ;  /* 0x000000b417b97220 */ /* 0x040fe40000410000 */
[----:B------:R-:W-:Y:S01]  /*4f80*/  FMUL.FTZ R187, R23, R186 ;  /* 0x000000ba17bb7220 */ /* 0x000fe20000410000 */
[----:B------:R-:W-:Y:S01]  /*4f90*/  MOV R186, RZ ;  /* 0x000000ff00ba7202 */ /* 0x000fe20000000f00 */
[C---:B------:R-:W-:Y:S01]  /*4fa0*/  FMUL.FTZ R180, R182.reuse, R185 ;  /* 0x000000b9b6b47220 */ /* 0x040fe20000410000 */
[----:B------:R-:W-:Y:S01]  /*4fb0*/  FADD.FTZ R190, R203, -R190 ;  /* 0x800000becbbe7221 */ /* 0x000fe20000010000 */
[C---:B-----5:R-:W-:Y:S01]  /*4fc0*/  @P5 PRMT R188, R177.reuse, 0x7632, R188 ;  /* 0x00007632b1bc5816 */ /* 0x060fe200000000bc */
[----:B------:R-:W-:Y:S01]  /*4fd0*/  FMUL.FTZ R185, R182, R187 ;  /* 0x000000bbb6b97220 */ /* 0x000fe20000410000 */
[----:B------:R-:W-:Y:S01]  /*4fe0*/  FMUL.FTZ R187, R180, UR16 ;  /* 0x00000010b4bb7c20 */ /* 0x000fe20008410000 */
[----:B------:R-:W-:-:S02]  /*4ff0*/  @P6 SHF.L.U32 R180, R177, 0x10, RZ ;  /* 0x00000010b1b46819 */ /* 0x000fc400000006ff */
[----:B------:R-:W-:Y:S01]  /*5000*/  @P5 SHF.L.U32 R189, R188, 0x10, RZ ;  /* 0x00000010bcbd5819 */ /* 0x000fe200000006ff */
[----:B------:R-:W-:Y:S01]  /*5010*/  FMUL.FTZ R188, R185, UR16 ;  /* 0x00000010b9bc7c20 */ /* 0x000fe20008410000 */
[-C--:B------:R-:W-:Y:S01]  /*5020*/  FMUL.FTZ R177, R158, R187.reuse ;  /* 0x000000bb9eb17220 */ /* 0x080fe20000410000 */
[----:B------:R-:W-:Y:S01]  /*5030*/  @P6 FMUL.FTZ R181, R180, R187 ;  /* 0x000000bbb4b56220 */ /* 0x000fe20000410000 */
[----:B------:R-:W-:Y:S01]  /*5040*/  FFMA.FTZ R185, R195, R183, R184 ;  /* 0x000000b7c3b97223 */ /* 0x000fe200000100b8 */
[-C--:B------:R-:W-:Y:S01]  /*5050*/  FMUL.FTZ R180, R159, R188.reuse ;  /* 0x000000bc9fb47220 */ /* 0x080fe20000410000 */
[----:B------:R-:W-:Y:S01]  /*5060*/  @P5 FMUL.FTZ R186, R189, R188 ;  /* 0x000000bcbdba5220 */ /* 0x000fe20000410000 */
[----:B------:R-:W-:Y:S01]  /*5070*/  FSEL R177, R177, RZ, P6 ;  /* 0x000000ffb1b17208 */ /* 0x000fe20003000000 */
[----:B------:R-:W-:Y:S01]  /*5080*/  FADD.FTZ R188, R198, -R185 ;  /* 0x800000b9c6bc7221 */ /* 0x000fe20000010000 */
[----:B------:R-:W-:Y:S01]  /*5090*/  LOP3.LUT P6, RZ, R227, 0xff00, RZ, 0xc0, !PT ;  /* 0x0000ff00e3ff7812 */ /* 0x000fe200078cc0ff */
[C---:B------:R-:W-:Y:S01]  /*50a0*/  FMUL.FTZ R189, R23.reuse, R190 ;  /* 0x000000be17bd7220 */ /* 0x040fe20000410000 */
[----:B------:R-:W-:Y:S01]  /*50b0*/  FSEL R180, R180, RZ, P5 ;  /* 0x000000ffb4b47208 */ /* 0x000fe20002800000 */
[----:B------:R-:W-:Y:S01]  /*50c0*/  FMUL.FTZ R185, R23, R188 ;  /* 0x000000bc17b97220 */ /* 0x000fe20000410000 */
[----:B------:R-:W-:Y:S01]  /*50d0*/  LOP3.LUT P5, RZ, R227, 0xff, RZ, 0xc0, !PT ;  /* 0x000000ffe3ff7812 */ /* 0x000fe200078ac0ff */
[----:B------:R-:W-:Y:S01]  /*50e0*/  FMUL.FTZ R189, R182, R189 ;  /* 0x000000bdb6bd7220 */ /* 0x000fe20000410000 */
[----:B------:R-:W-:-:S02]  /*50f0*/  HFMA2 R187, -RZ, RZ, 0, 0 ;  /* 0x00000000ffbb7431 */ /* 0x000fc400000001ff */
[----:B------:R-:W-:Y:S01]  /*5100*/  FMUL.FTZ R185, R182, R185 ;  /* 0x000000b9b6b97220 */ /* 0x000fe20000410000 */
[----:B------:R-:W-:Y:S01]  /*5110*/  MOV R188, RZ ;  /* 0x000000ff00bc7202 */ /* 0x000fe20000000f00 */
[----:B------:R-:W-:Y:S01]  /*5120*/  FADD.FTZ R62, R62, R181 ;  /* 0x000000b53e3e7221 */ /* 0x000fe20000010000 */
[----:B------:R-:W-:Y:S01]  /*5130*/  FADD.FTZ R63, R63, R186 ;  /* 0x000000ba3f3f7221 */ /* 0x000fe20000010000 */
[----:B------:R-:W-:Y:S01]  /*5140*/  FMUL.FTZ R185, R185, UR16 ;  /* 0x00000010b9b97c20 */ /* 0x000fe20008410000 */
[----:B------:R-:W-:Y:S02]  /*5150*/  F2FP.BF16.F32.PACK_AB R177, R180, R177 ;  /* 0x000000b1b4b1723e */ /* 0x000fe400000010ff */
[C---:B------:R-:W-:Y:S02]  /*5160*/  @P6 PRMT R190, R178.reuse, 0x7632, R190 ;  /* 0x00007632b2be6816 */ /* 0x040fe400000000be */
        /* <DEDUP_REMOVED lines=9> */
[----:B------:R-:W-:Y:S01]  /*5200*/  FFMA.FTZ R222, R204, R183, R184 ;  /* 0x000000b7ccde7223 */ /* 0x000fe200000100b8 */
[----:B------:R-:W-:Y:S01]  /*5210*/  @P6 FMUL.FTZ R188, R191, R190 ;  /* 0x000000bebfbc6220 */ /* 0x000fe20000410000 */
[----:B------:R-:W-:Y:S01]  /*5220*/  FADD.FTZ R190, R202, -R189 ;  /* 0x800000bdcabe7221 */ /* 0x000fe20000010000 */
[----:B------:R-:W-:Y:S01]  /*5230*/  ISETP.GE.U32.AND.EX P5, PT, R227, 0x1000000, PT, P5 ;  /* 0x01000000e300780c */ /* 0x000fe20003fa6150 */
[----:B------:R-:W-:Y:S01]  /*5240*/  FADD.FTZ R222, R205, -R222 ;  /* 0x800000decdde7221 */ /* 0x000fe20000010000 */
[----:B------:R-:W-:Y:S01]  /*5250*/  FSEL R185, R185, RZ, P6 ;  /* 0x000000ffb9b97208 */ /* 0x000fe20003000000 */
[----:B------:R-:W-:Y:S01]  /*5260*/  FMUL.FTZ R189, R23, R190 ;  /* 0x000000be17bd7220 */ /* 0x000fe20000410000 */
[----:B------:R-:W-:Y:S01]  /*5270*/  LOP3.LUT P6, RZ, R227, 0xff0000, RZ, 0xc0, !PT ;  /* 0x00ff0000e3ff7812 */ /* 0x000fe200078cc0ff */
[----:B------:R-:W-:Y:S01]  /*5280*/  FMUL.FTZ R191, R23, R222 ;  /* 0x000000de17bf7220 */ /* 0x000fe20000410000 */
[----:B------:R-:W-:Y:S01]  /*5290*/  MOV R222, RZ ;  /* 0x000000ff00de7202 */ /* 0x000fe20000000f00 */
[----:B------:R-:W-:Y:S01]  /*52a0*/  FMUL.FTZ R190, R182, R189 ;  /* 0x000000bdb6be7220 */ /* 0x000fe20000410000 */
[----:B------:R-:W-:-:S02]  /*52b0*/  HFMA2 R189, -RZ, RZ, 0, 0 ;  /* 0x00000000ffbd7431 */ /* 0x000fc400000001ff */
[----:B------:R-:W-:Y:S01]  /*52c0*/  FMUL.FTZ R191, R182, R191 ;  /* 0x000000bfb6bf7220 */ /* 0x000fe20000410000 */
[----:B------:R-:W-:Y:S01]  /*52d0*/  FADD.FTZ R56, R56, R187 ;  /* 0x000000bb38387221 */ /* 0x000fe20000010000 */
[----:B------:R-:W-:Y:S01]  /*52e0*/  FMUL.FTZ R231, R190, UR16 ;  /* 0x00000010bee77c20 */ /* 0x000fe20008410000 */
[----:B------:R-:W-:Y:S01]  /*52f0*/  FADD.FTZ R57, R57, R188 ;  /* 0x000000bc39397221 */ /* 0x000fe20000010000 */
        /* <DEDUP_REMOVED lines=16> */
[----:B------:R-:W-:Y:S02]  /*5400*/  HFMA2 R191, -RZ, RZ, 0, 0 ;  /* 0x00000000ffbf7431 */ /* 0x000fe400000001ff */
[----:B------:R-:W-:Y:S01]  /*5410*/  FADD.FTZ R232, R199, -R232 ;  /* 0x800000e8c7e87221 */ /* 0x000fe20000010000 */
[----:B------:R-:W-:Y:S01]  /*5420*/  FADD.FTZ R58, R58, R189 ;  /* 0x000000bd3a3a7221 */ /* 0x000fe20000010000 */
[----:B------:R-:W-:Y:S01]  /*5430*/  FMUL.FTZ R231, R23, R230 ;  /* 0x000000e617e77220 */ /* 0x000fe20000410000 */
[----:B------:R-:W-:Y:S01]  /*5440*/  FADD.FTZ R59, R59, R222 ;  /* 0x000000de3b3b7221 */ /* 0x000fe20000010000 */
[----:B------:R-:W-:Y:S01]  /*5450*/  FMUL.FTZ R233, R23, R232 ;  /* 0x000000e817e97220 */ /* 0x000fe20000410000 */
[----:B------:R-:W-:-:S02]  /*5460*/  MOV R232, RZ ;  /* 0x000000ff00e87202 */ /* 0x000fc40000000f00 */
[----:B------:R-:W-:Y:S01]  /*5470*/  F2FP.BF16.F32.PACK_AB R179, R190, R179 ;  /* 0x000000b3beb3723e */ /* 0x000fe200000010ff */
[----:B------:R-:W-:Y:S01]  /*5480*/  FMUL.FTZ R230, R182, R233 ;  /* 0x000000e9b6e67220 */ /* 0x000fe20000410000 */
[C---:B------:R-:W-:Y:S02]  /*5490*/  @P6 SHF.L.U32 R234, R176.reuse, 0x10, RZ ;  /* 0x00000010b0ea6819 */ /* 0x040fe400000006ff */
[----:B------:R-:W-:Y:S01]  /*54a0*/  @P5 PRMT R235, R176, 0x7632, R235 ;  /* 0x00007632b0eb5816 */ /* 0x000fe200000000eb */
[----:B------:R-:W-:Y:S01]  /*54b0*/  FMUL.FTZ R176, R182, R231 ;  /* 0x000000e7b6b07220 */ /* 0x000fe20000410000 */
[----:B------:R-:W-:Y:S02]  /*54c0*/  FMUL.FTZ R230, R230, UR16 ;  /* 0x00000010e6e67c20 */ /* 0x000fe40008410000 */
[----:B------:R-:W-:Y:S01]  /*54d0*/  @P5 SHF.L.U32 R235, R235, 0x10, RZ ;  /* 0x00000010ebeb5819 */ /* 0x000fe200000006ff */
[----:B------:R-:W-:Y:S01]  /*54e0*/  FMUL.FTZ R231, R176, UR16 ;  /* 0x00000010b0e77c20 */ /* 0x000fe20008410000 */
[----:B------:R-:W-:-:S03]  /*54f0*/  FMUL.FTZ R181, R157, R230 ;  /* 0x000000e69db57220 */ /* 0x000fc60000410000 */
[-C--:B------:R-:W-:Y:S01]  /*5500*/  FMUL.FTZ R176, R156, R231.reuse ;  /* 0x000000e79cb07220 */ /* 0x080fe20000410000 */
[----:B------:R-:W-:Y:S01]  /*5510*/  @P6 FMUL.FTZ R191, R234, R231 ;  /* 0x000000e7eabf6220 */ /* 0x000fe20000410000 */
[----:B------:R-:W-:Y:S01]  /*5520*/  @P5 FMUL.FTZ R232, R235, R230 ;  /* 0x000000e6ebe85220 */ /* 0x000fe20000410000 */
[----:B------:R-:W-:Y:S02]  /*5530*/  FSEL R181, R181, RZ, P5 ;  /* 0x000000ffb5b57208 */ /* 0x000fe40002800000 */
[----:B------:R-:W-:Y:S01]  /*5540*/  FSEL R176, R176, RZ, P6 ;  /* 0x000000ffb0b07208 */ /* 0x000fe20003000000 */
[----:B------:R-:W-:Y:S01]  /*5550*/  FADD.FTZ R60, R60, R191 ;  /* 0x000000bf3c3c7221 */ /* 0x000fe20000010000 */
[----:B------:R-:W-:Y:S02]  /*5560*/  FADD.FTZ R61, R61, R232 ;  /* 0x000000e83d3d7221 */ /* 0x000fe40000010000 */
[----:B------:R-:W-:-:S07]  /*5570*/  F2FP.BF16.F32.PACK_AB R176, R181, R176 ;  /* 0x000000b0b5b0723e */ /* 0x000fce00000010ff */
.L_x_4901:
        /* <DEDUP_REMOVED lines=8> */
.L_x_4898:
[----:B------:R-:W-:Y:S05]  /*5600*/  BSYNC.RECONVERGENT B0 ;  /* 0x0000000000007941 */ /* 0x000fea0003800200 */
.L_x_4897:
        /* <DEDUP_REMOVED lines=13> */
[----:B------:R-:W-:Y:S01]  /*56e0*/  FFMA.FTZ R168, R8, R183, R184 ;  /* 0x000000b708a87223 */ /* 0x000fe200000100b8 */
[C---:B------:R-:W-:Y:S01]  /*56f0*/  LOP3.LUT P5, RZ, R224.reuse, 0xff0000, RZ, 0xc0, !PT ;  /* 0x00ff0000e0ff7812 */ /* 0x040fe200078ac0ff */
[----:B------:R-:W-:Y:S01]  /*5700*/  HFMA2 R181, -RZ, RZ, 0, 0 ;  /* 0x00000000ffb57431 */ /* 0x000fe200000001ff */
[----:B------:R-:W-:Y:S01]  /*5710*/  LOP3.LUT P6, RZ, R224, 0xff000000, RZ, 0xc0, !PT ;  /* 0xff000000e0ff7812 */ /* 0x000fe200078cc0ff */
[----:B------:R-:W-:Y:S01]  /*5720*/  FADD.FTZ R169, R14, -R169 ;  /* 0x800000a90ea97221 */ /* 0x000fe20000010000 */
[----:B------:R-:W-:Y:S01]  /*5730*/  FADD.FTZ R168, R17, -R168 ;  /* 0x800000a811a87221 */ /* 0x000fe20000010000 */
[----:B------:R-:W-:Y:S02]  /*5740*/  MOV R186, RZ ;  /* 0x000000ff00ba7202 */ /* 0x000fe40000000f00 */
[----:B------:R-:W-:Y:S01]  /*5750*/  CS2R R188, SRZ ;  /* 0x0000000000bc7805 */ /* 0x000fe2000001ff00 */
[C---:B------:R-:W-:Y:S01]  /*5760*/  FFMA.FTZ R174, R23.reuse, R169, R30 ;  /* 0x000000a917ae7223 */ /* 0x040fe2000001001e */
[----:B------:R-:W-:Y:S01]  /*5770*/  FFMA.FTZ R175, R23, R168, R31 ;  /* 0x000000a817af7223 */ /* 0x000fe2000001001f */
[----:B------:R-:W-:Y:S01]  /*5780*/  HFMA2 R185, -RZ, RZ, 0, 0 ;  /* 0x00000000ffb97431 */ /* 0x000fe200000001ff */
[----:B------:R-:W-:Y:S01]  /*5790*/  MOV R190, RZ ;  /* 0x000000ff00be7202 */ /* 0x000fe20000000f00 */
[-C--:B------:R-:W-:Y:S01]  /*57a0*/  FMUL.FTZ R168, R174, R182.reuse ;  /* 0x000000b6aea87220 */ /* 0x080fe20000410000 */
[----:B------:R-:W-:Y:S01]  /*57b0*/  FMUL.FTZ R170, R175, R182 ;  /* 0x000000b6afaa7220 */ /* 0x000fe20000410000 */
[----:B-----5:R-:W-:-:S02]  /*57c0*/  @P5 SHF.L.U32 R169, R177, 0x10, RZ ;  /* 0x00000010b1a95819 */ /* 0x020fc400000006ff */
[----:B------:R-:W-:Y:S01]  /*57d0*/  @P6 PRMT R177, R177, 0x7632, R177 ;  /* 0x00007632b1b16816 */ /* 0x000fe200000000b1 */
[----:B------:R-:W-:Y:S01]  /*57e0*/  FMUL.FTZ R168, R168, UR16 ;  /* 0x00000010a8a87c20 */ /* 0x000fe20008410000 */
[----:B------:R-:W-:Y:S02]  /*57f0*/  FMUL.FTZ R170, R170, UR16 ;  /* 0x00000010aaaa7c20 */ /* 0x000fe40008410000 */
[----:B------:R-:W-:Y:S01]  /*5800*/  @P6 SHF.L.U32 R177, R177, 0x10, RZ ;  /* 0x00000010b1b16819 */ /* 0x000fe200000006ff */
[----:B------:R-:W-:Y:S01]  /*5810*/  FMUL.FTZ R180, R142, R168 ;  /* 0x000000a88eb47220 */ /* 0x000fe20000410000 */
[----:B------:R-:W-:Y:S01]  /*5820*/  @P5 FMUL.FTZ R181, R168, R169 ;  /* 0x000000a9a8b55220 */ /* 0x000fe20000410000 */
[----:B------:R-:W-:Y:S01]  /*5830*/  FMUL.FTZ R168, R143, R170 ;  /* 0x000000aa8fa87220 */ /* 0x000fe20000410000 */
[--C-:B------:R-:W-:Y:S01]  /*5840*/  FFMA.FTZ R169, R11, R183, R184.reuse ;  /* 0x000000b70ba97223 */ /* 0x100fe200000100b8 */
[----:B------:R-:W-:Y:S01]  /*5850*/  @P6 FMUL.FTZ R186, R170, R177 ;  /* 0x000000b1aaba6220 */ /* 0x000fe20000410000 */
[----:B------:R-:W-:Y:S01]  /*5860*/  FFMA.FTZ R170, R10, R183, R184 ;  /* 0x000000b70aaa7223 */ /* 0x000fe200000100b8 */
[----:B------:R-:W-:Y:S01]  /*5870*/  FSEL R180, R180, RZ, P5 ;  /* 0x000000ffb4b47208 */ /* 0x000fe20002800000 */
[----:B------:R-:W-:Y:S01]  /*5880*/  FADD.FTZ R169, R16, -R169 ;  /* 0x800000a910a97221 */ /* 0x000fe20000010000 */
[----:B------:R-:W-:Y:S01]  /*5890*/  FSEL R177, R168, RZ, P6 ;  /* 0x000000ffa8b17208 */ /* 0x000fe20003000000 */
[----:B------:R-:W-:Y:S01]  /*58a0*/  FADD.FTZ R172, R19, -R170 ;  /* 0x800000aa13ac7221 */ /* 0x000fe20000010000 */
[----:B------:R-:W-:Y:S01]  /*58b0*/  LOP3.LUT P6, RZ, R225, 0xff00, RZ, 0xc0, !PT ;  /* 0x0000ff00e1ff7812 */ /* 0x000fe200078cc0ff */
[----:B------:R-:W-:Y:S01]  /*58c0*/  FFMA.FTZ R168, R23, R169, R24 ;  /* 0x000000a917a87223 */ /* 0x000fe20000010018 */
[----:B------:R-:W-:Y:S01]  /*58d0*/  LOP3.LUT P5, RZ, R225, 0xff, RZ, 0xc0, !PT ;  /* 0x000000ffe1ff7812 */ /* 0x000fe200078ac0ff */
[----:B------:R-:W-:Y:S01]  /*58e0*/  FFMA.FTZ R169, R23, R172, R25 ;  /* 0x000000ac17a97223 */ /* 0x000fe20000010019 */
[----:B------:R-:W-:Y:S01]  /*58f0*/  FADD.FTZ R55, R55, R186 ;  /* 0x000000ba37377221 */ /* 0x000fe20000010000 */
[-C--:B------:R-:W-:Y:S01]  /*5900*/  FMUL.FTZ R170, R168, R182.reuse ;  /* 0x000000b6a8aa7220 */ /* 0x080fe20000410000 */
[----:B------:R-:W-:Y:S01]  /*5910*/  FADD.FTZ R54, R54, R181 ;  /* 0x000000b536367221 */ /* 0x000fe20000010000 */
[----:B------:R-:W-:Y:S01]  /*5920*/  FMUL.FTZ R171, R169, R182 ;  /* 0x000000b6a9ab7220 */ /* 0x000fe20000410000 */
[----:B------:R-:W-:Y:S01]  /*5930*/  F2FP.BF16.F32.PACK_AB R177, R177, R180 ;  /* 0x000000b4b1b1723e */ /* 0x000fe200000010ff */
[----:B------:R-:W-:-:S02]  /*5940*/  FMUL.FTZ R173, R170, UR16 ;  /* 0x00000010aaad7c20 */ /* 0x000fc40008410000 */
[----:B------:R-:W-:Y:S02]  /*5950*/  FMUL.FTZ R171, R171, UR16 ;  /* 0x00000010abab7c20 */ /* 0x000fe40008410000 */
[C---:B------:R-:W-:Y:S02]  /*5960*/  @P6 PRMT R172, R178.reuse, 0x7632, R172 ;  /* 0x00007632b2ac6816 */ /* 0x040fe400000000ac */
[----:B------:R-:W-:Y:S01]  /*5970*/  @P5 SHF.L.U32 R170, R178, 0x10, RZ ;  /* 0x00000010b2aa5819 */ /* 0x000fe200000006ff */
[----:B------:R-:W-:Y:S01]  /*5980*/  FMUL.FTZ R178, R136, R173 ;  /* 0x000000ad88b27220 */ /* 0x000fe20000410000 */
[----:B------:R-:W-:Y:S01]  /*5990*/  @P6 SHF.L.U32 R172, R172, 0x10, RZ ;  /* 0x00000010acac6819 */ /* 0x000fe200000006ff */
[----:B------:R-:W-:Y:S02]  /*59a0*/  FMUL.FTZ R187, R137, R171 ;  /* 0x000000ab89bb7220 */ /* 0x000fe40000410000 */
[----:B------:R-:W-:Y:S01]  /*59b0*/  @P5 FMUL.FTZ R185, R173, R170 ;  /* 0x000000aaadb95220 */ /* 0x000fe20000410000 */
[----:B------:R-:W-:Y:S01]  /*59c0*/  FSEL R178, R178, RZ, P5 ;  /* 0x000000ffb2b27208 */ /* 0x000fe20002800000 */
[----:B------:R-:W-:Y:S01]  /*59d0*/  @P6 FMUL.FTZ R188, R171, R172 ;  /* 0x000000acabbc6220 */ /* 0x000fe20000410000 */
[-CC-:B------:R-:W-:Y:S01]  /*59e0*/  FFMA.FTZ R171, R13, R183.reuse, R184.reuse ;  /* 0x000000b70dab7223 */ /* 0x180fe200000100b8 */
[----:B------:R-:W-:Y:S01]  /*59f0*/  ISETP.GE.U32.AND P5, PT, R224, RZ, PT ;  /* 0x000000ffe000720c */ /* 0x000fe20003fa6070 */
[----:B------:R-:W-:Y:S01]  /*5a00*/  FFMA.FTZ R170, R20, R183, R184 ;  /* 0x000000b714aa7223 */ /* 0x000fe200000100b8 */
[----:B------:R-:W-:Y:S01]  /*5a10*/  FSEL R187, R187, RZ, P6 ;  /* 0x000000ffbbbb7208 */ /* 0x000fe20003000000 */
[----:B------:R-:W-:Y:S01]  /*5a20*/  FADD.FTZ R171, R18, -R171 ;  /* 0x800000ab12ab7221 */ /* 0x000fe20000010000 */
[----:B------:R-:W-:Y:S01]  /*5a30*/  ISETP.GE.U32.AND.EX P5, PT, R225, 0x1000000, PT, P5 ;  /* 0x01000000e100780c */ /* 0x000fe20003fa6150 */
[----:B------:R-:W-:Y:S01]  /*5a40*/  FADD.FTZ R172, R21, -R170 ;  /* 0x800000aa15ac7221 */ /* 0x000fe20000010000 */
[----:B------:R-:W-:Y:S01]  /*5a50*/  LOP3.LUT P6, RZ, R225, 0xff0000, RZ, 0xc0, !PT ;  /* 0x00ff0000e1ff7812 */ /* 0x000fe200078cc0ff */
[----:B------:R-:W-:Y:S01]  /*5a60*/  FFMA.FTZ R170, R23, R171, R26 ;  /* 0x000000ab17aa7223 */ /* 0x000fe2000001001a */
[----:B------:R-:W-:Y:S01]  /*5a70*/  F2FP.BF16.F32.PACK_AB R178, R187, R178 ;  /* 0x000000b2bbb2723e */ /* 0x000fe200000010ff */
[----:B------:R-:W-:-:S02]  /*5a80*/  FFMA.FTZ R171, R23, R172, R27 ;  /* 0x000000ac17ab7223 */ /* 0x000fc4000001001b */
[-C--:B------:R-:W-:Y:S02]  /*5a90*/  FMUL.FTZ R172, R170, R182.reuse ;  /* 0x000000b6aaac7220 */ /* 0x080fe40000410000 */
        /* <DEDUP_REMOVED lines=11> */
[----:B------:R-:W-:Y:S01]  /*5b50*/  FFMA.FTZ R184, R6, R183, R184 ;  /* 0x000000b706b87223 */ /* 0x000fe200000100b8 */
[----:B------:R-:W-:Y:S01]  /*5b60*/  LOP3.LUT P6, RZ, R224, 0xff, RZ, 0xc0, !PT ;  /* 0x000000ffe0ff7812 */ /* 0x000fe200078cc0ff */
[----:B------:R-:W-:Y:S01]  /*5b70*/  @P5 FMUL.FTZ R190, R232, R191 ;  /* 0x000000bfe8be5220 */ /* 0x000fe20000410000 */
[----:B------:R-:W-:Y:S01]  /*5b80*/  FSEL R222, R222, RZ, P5 ;  /* 0x000000ffdede7208 */ /* 0x000fe20002800000 */
[----:B------:R-:W-:Y:S01]  /*5b90*/  FADD.FTZ R173, R12, -R173 ;  /* 0x800000ad0cad7221 */ /* 0x000fe20000010000 */
[----:B------:R-:W-:Y:S01]  /*5ba0*/  LOP3.LUT P5, RZ, R224, 0xff00, RZ, 0xc0, !PT ;  /* 0x0000ff00e0ff7812 */ /* 0x000fe200078ac0ff */
[----:B------:R-:W-:Y:S01]  /*5bb0*/  FADD.FTZ R184, R15, -R184 ;  /* 0x800000b80fb87221 */ /* 0x000fe20000010000 */
[----:B------:R-:W-:-:S02]  /*5bc0*/  HFMA2 R183, -RZ, RZ, 0, 0 ;  /* 0x00000000ffb77431 */ /* 0x000fc400000001ff */
[----:B------:R-:W-:Y:S01]  /*5bd0*/  FFMA.FTZ R172, R23, R173, R28 ;  /* 0x000000ad17ac7223 */ /* 0x000fe2000001001c */
[----:B------:R-:W-:Y:S01]  /*5be0*/  FADD.FTZ R186, R51, R190 ;  /* 0x000000be33ba7221 */ /* 0x000fe20000010000 */
[----:B------:R-:W-:Y:S01]  /*5bf0*/  FFMA.FTZ R173, R23, R184, R29 ;  /* 0x000000b817ad7223 */ /* 0x000fe2000001001d */
[----:B------:R-:W-:Y:S01]  /*5c00*/  F2FP.BF16.F32.PACK_AB R179, R222, R179 ;  /* 0x000000b3deb3723e */ /* 0x000fe200000010ff */
[-C--:B------:R-:W-:Y:S02]  /*5c10*/  FMUL.FTZ R23, R172, R182.reuse ;  /* 0x000000b6ac177220 */ /* 0x080fe40000410000 */
[----:B------:R-:W-:Y:S01]  /*5c20*/  FMUL.FTZ R182, R173, R182 ;  /* 0x000000b6adb67220 */ /* 0x000fe20000410000 */
[----:B------:R-:W-:Y:S01]  /*5c30*/  @P6 SHF.L.U32 R184, R176, 0x10, RZ ;  /* 0x00000010b0b86819 */ /* 0x000fe200000006ff */
[----:B------:R-:W-:Y:S01]  /*5c40*/  FMUL.FTZ R231, R23, UR16 ;  /* 0x0000001017e77c20 */ /* 0x000fe20008410000 */
[----:B------:R-:W-:Y:S01]  /*5c50*/  FADD.FTZ R23, R48, R185 ;  /* 0x000000b930177221 */ /* 0x000fe20000010000 */
[----:B------:R-:W-:Y:S01]  /*5c60*/  @P5 PRMT R191, R176, 0x7632, R191 ;  /* 0x00007632b0bf5816 */ /* 0x000fe200000000bf */
[----:B------:R-:W-:Y:S01]  /*5c70*/  FMUL.FTZ R182, R182, UR16 ;  /* 0x00000010b6b67c20 */ /* 0x000fe20008410000 */
[----:B------:R-:W-:Y:S01]  /*5c80*/  @P6 FMUL.FTZ R183, R231, R184 ;  /* 0x000000b8e7b76220 */ /* 0x000fe20000410000 */
[----:B------:R-:W-:Y:S01]  /*5c90*/  FADD.FTZ R184, R49, R188 ;  /* 0x000000bc31b87221 */ /* 0x000fe20000010000 */
[----:B------:R-:W-:Y:S01]  /*5ca0*/  @P5 SHF.L.U32 R191, R191, 0x10, RZ ;  /* 0x00000010bfbf5819 */ /* 0x000fe200000006ff */
[----:B------:R-:W-:Y:S01]  /*5cb0*/  FMUL.FTZ R48, R140, R231 ;  /* 0x000000e78c307220 */ /* 0x000fe20000410000 */
[----:B------:R-:W-:Y:S01]  /*5cc0*/  FMUL.FTZ R49, R141, R182 ;  /* 0x000000b68d317220 */ /* 0x000fe20000410000 */
[----:B------:R-:W-:Y:S01]  /*5cd0*/  MOV R176, RZ ;  /* 0x000000ff00b07202 */ /* 0x000fe20000000f00 */
[----:B------:R-:W-:Y:S01]  /*5ce0*/  FADD.FTZ R185, R50, R189 ;  /* 0x000000bd32b97221 */ /* 0x000fe20000010000 */
[----:B------:R-:W-:Y:S01]  /*5cf0*/  @P5 FMUL.FTZ R176, R182, R191 ;  /* 0x000000bfb6b05220 */ /* 0x000fe20000410000 */
[----:B------:R-:W-:Y:S01]  /*5d00*/  FSEL R48, R48, RZ, P6 ;  /* 0x000000ff30307208 */ /* 0x000fe20003000000 */
[----:B------:R-:W-:Y:S01]  /*5d10*/  FADD.FTZ R52, R52, R183 ;  /* 0x000000b734347221 */ /* 0x000fe20000010000 */
[----:B------:R-:W-:Y:S01]  /*5d20*/  FSEL R49, R49, RZ, P5 ;  /* 0x000000ff31317208 */ /* 0x000fe20002800000 */
[----:B------:R-:W-:-:S03]  /*5d30*/  FADD.FTZ R53, R53, R176 ;  /* 0x000000b035357221 */ /* 0x000fc60000010000 */
[----:B------:R-:W-:Y:S01]  /*5d40*/  F2FP.BF16.F32.PACK_AB R176, R49, R48 ;  /* 0x0000003031b0723e */ /* 0x000fe200000010ff */
[----:B------:R-:W-:Y:S06]  /*5d50*/  BRA `(.L_x_4907) ;  /* 0x0000001400007947 */ /* 0x000fec0003800000 */
.L_x_4906:
[----:B------:R-:W-:Y:S01]  /*5d60*/  LOP3.LUT P5, RZ, R224, 0xff0000, RZ, 0xc0, !PT ;  /* 0x00ff0000e0ff7812 */ /* 0x000fe200078ac0ff */
[-CC-:B------:R-:W-:Y:S01]  /*5d70*/  FFMA.FTZ R180, R8, R183.reuse, R184.reuse ;  /* 0x000000b708b47223 */ /* 0x180fe200000100b8 */
[----:B------:R-:W-:Y:S01]  /*5d80*/  LOP3.LUT P6, RZ, R224, 0xff000000, RZ, 0xc0, !PT ;  /* 0xff000000e0ff7812 */ /* 0x000fe200078cc0ff */
[----:B------:R-:W-:Y:S01]  /*5d90*/  FFMA.FTZ R181, R9, R183, R184 ;  /* 0x000000b709b57223 */ /* 0x000fe200000100b8 */
[----:B------:R-:W-:Y:S01]  /*5da0*/  MOV R186, RZ ;  /* 0x000000ff00ba7202 */ /* 0x000fe20000000f00 */
[----:B------:R-:W-:Y:S02]  /*5db0*/  FADD.FTZ R180, R17, -R180 ;  /* 0x800000b411b47221 */ /* 0x000fe40000010000 */
[----:B------:R-:W-:Y:S02]  /*5dc0*/  FADD.FTZ R181, R14, -R181 ;  /* 0x800000b50eb57221 */ /* 0x000fe40000010000 */
[C---:B------:R-:W-:Y:S02]  /*5dd0*/  FFMA.FTZ R187, R23.reuse, R180, R31 ;  /* 0x000000b417bb7223 */ /* 0x040fe4000001001f */
[----:B------:R-:W-:Y:S01]  /*5de0*/  FFMA.FTZ R185, R23, R181, R30 ;  /* 0x000000b517b97223 */ /* 0x000fe2000001001e */
[----:B------:R-:W-:Y:S01]  /*5df0*/  HFMA2 R181, -RZ, RZ, 0, 0 ;  /* 0x00000000ffb57431 */ /* 0x000fe200000001ff */
[----:B-----5:R-:W-:-:S02]  /*5e00*/  @P5 SHF.L.U32 R190, R177, 0x10, RZ ;  /* 0x00000010b1be5819 */ /* 0x020fc400000006ff */
[----:B------:R-:W-:Y:S01]  /*5e10*/  @P6 PRMT R188, R177, 0x7632, R188 ;  /* 0x00007632b1bc6816 */ /* 0x000fe200000000bc */
[C---:B------:R-:W-:Y:S01]  /*5e20*/  FMUL.FTZ R177, R182.reuse, R187 ;  /* 0x000000bbb6b17220 */ /* 0x040fe20000410000 */
[----:B------:R-:W-:Y:S02]  /*5e30*/  FMUL.FTZ R180, R182, R185 ;  /* 0x000000b9b6b47220 */ /* 0x000fe40000410000 */
[----:B------:R-:W-:Y:S01]  /*5e40*/  @P6 SHF.L.U32 R187, R188, 0x10, RZ ;  /* 0x00000010bcbb6819 */ /* 0x000fe200000006ff */
[----:B------:R-:W-:Y:S01]  /*5e50*/  FMUL.FTZ R188, R177, UR16 ;  /* 0x00000010b1bc7c20 */ /* 0x000fe20008410000 */
[----:B------:R-:W-:-:S03]  /*5e60*/  FMUL.FTZ R185, R180, UR16 ;  /* 0x00000010b4b97c20 */ /* 0x000fc60008410000 */
[-C--:B------:R-:W-:Y:S01]  /*5e70*/  FMUL.FTZ R180, R143, R188.reuse ;  /* 0x000000bc8fb47220 */ /* 0x080fe20000410000 */
[-C--:B------:R-:W-:Y:S01]  /*5e80*/  FMUL.FTZ R177, R142, R185.reuse ;  /* 0x000000b98eb17220 */ /* 0x080fe20000410000 */
[----:B------:R-:W-:Y:S01]  /*5e90*/  @P5 FMUL.FTZ R181, R190, R185 ;  /* 0x000000b9beb55220 */ /* 0x000fe20000410000 */
[-CC-:B------:R-:W-:Y:S01]  /*5ea0*/  FFMA.FTZ R185, R11, R183.reuse, R184.reuse ;  /* 0x000000b70bb97223 */ /* 0x180fe200000100b8 */
[----:B------:R-:W-:Y:S01]  /*5eb0*/  @P6 FMUL.FTZ R186, R187, R188 ;  /* 0x000000bcbbba6220 */ /* 0x000fe20000410000 */
[----:B------:R-:W-:Y:S01]  /*5ec0*/  FSEL R180, R180, RZ, P6 ;  /* 0x000000ffb4b47208 */ /* 0x000fe20003000000 */
[----:B------:R-:W-:Y:S01]  /*5ed0*/  FFMA.FTZ R188, R10, R183, R184 ;  /* 0x000000b70abc7223 */ /* 0x000fe200000100b8 */
[----:B------:R-:W-:Y:S01]  /*5ee0*/  LOP3.LUT P6, RZ, R225, 0xff00, RZ, 0xc0, !PT ;  /* 0x0000ff00e1ff7812 */ /* 0x000fe200078cc0ff */
[----:B------:R-:W-:Y:S01]  /*5ef0*/  FADD.FTZ R185, R16, -R185 ;  /* 0x800000b910b97221 */ /* 0x000fe20000010000 */
[----:B------:R-:W-:Y:S01]  /*5f00*/  FSEL R177, R177, RZ, P5 ;  /* 0x000000ffb1b17208 */ /* 0x000fe20002800000 */
[----:B------:R-:W-:Y:S01]  /*5f10*/  FADD.FTZ R188, R19, -R188 ;  /* 0x800000bc13bc7221 */ /* 0x000fe20000010000 */
[----:B------:R-:W-:Y:S01]  /*5f20*/  LOP3.LUT P5, RZ, R225, 0xff, RZ, 0xc0, !PT ;  /* 0x000000ffe1ff7812 */ /* 0x000fe200078ac0ff */
[----:B------:R-:W-:Y:S01]  /*5f30*/  FFMA.FTZ R185, R23, R185, R24 ;  /* 0x000000b917b97223 */ /* 0x000fe20000010018 */
[----:B------:R-:W-:Y:S01]  /*5f40*/  FADD.FTZ R55, R55, R186 ;  /* 0x000000ba37377221 */ /* 0x000fe20000010000 */
[----:B------:R-:W-:Y:S01]  /*5f50*/  FFMA.FTZ R191, R23, R188, R25 ;  /* 0x000000bc17bf7223 */ /* 0x000fe20000010019 */
[----:B------:R-:W-:Y:S01]  /*5f60*/  MOV R188, RZ ;  /* 0x000000ff00bc7202 */ /* 0x000fe20000000f00 */
[----:B------:R-:W-:Y:S01]  /*5f70*/  FMUL.FTZ R187, R182, R185 ;  /* 0x000000b9b6bb7220 */ /* 0x000fe20000410000 */
[----:B------:R-:W-:-:S02]  /*5f80*/  HFMA2 R185, -RZ, RZ, 0, 0 ;  /* 0x00000000ffb97431 */ /* 0x000fc400000001ff */
[----:B------:R-:W-:Y:S01]  /*5f90*/  FADD.FTZ R54, R54, R181 ;  /* 0x000000b536367221 */ /* 0x000fe20000010000 */
[----:B------:R-:W-:Y:S01]  /*5fa0*/  F2FP.BF16.F32.PACK_AB R177, R180, R177 ;  /* 0x000000b1b4b1723e */ /* 0x000fe200000010ff */
[----:B------:R-:W-:Y:S01]  /*5fb0*/  FMUL.FTZ R189, R187, UR16 ;  /* 0x00000010bbbd7c20 */ /* 0x000fe20008410000 */
[----:B------:R-:W-:Y:S01]  /*5fc0*/  @P6 PRMT R190, R178, 0x7632, R190 ;  /* 0x00007632b2be6816 */ /* 0x000fe200000000be */
[----:B------:R-:W-:Y:S01]  /*5fd0*/  FMUL.FTZ R187, R182, R191 ;  /* 0x000000bfb6bb7220 */ /* 0x000fe20000410000 */
[----:B------:R-:W-:Y:S01]  /*5fe0*/  @P5 SHF.L.U32 R222, R178, 0x10, RZ ;  /* 0x00000010b2de5819 */ /* 0x000fe200000006ff */
[-C--:B------:R-:W-:Y:S01]  /*5ff0*/  FMUL.FTZ R178, R136, R189.reuse ;  /* 0x000000bd88b27220 */ /* 0x080fe20000410000 */
[----:B------:R-:W-:Y:S01]  /*6000*/  @P6 SHF.L.U32 R191, R190, 0x10, RZ ;  /* 0x00000010bebf6819 */ /* 0x000fe200000006ff */
[----:B------:R-:W-:Y:S02]  /*6010*/  FMUL.FTZ R190, R187, UR16 ;  /* 0x00000010bbbe7c20 */ /* 0x000fe40008410000 */
[----:B------:R-:W-:Y:S01]  /*6020*/  @P5 FMUL.FTZ R185, R222, R189 ;  /* 0x000000bddeb95220 */ /* 0x000fe20000410000 */
[----:B------:R-:W-:Y:S01]  /*6030*/  FSEL R178, R178, RZ, P5 ;  /* 0x000000ffb2b27208 */ /* 0x000fe20002800000 */
[-C--:B------:R-:W-:Y:S01]  /*6040*/  FMUL.FTZ R187, R137, R190.reuse ;  /* 0x000000be89bb7220 */ /* 0x080fe20000410000 */
[-CC-:B------:R-:W-:Y:S01]  /*6050*/  FFMA.FTZ R189, R13, R183.reuse, R184.reuse ;  /* 0x000000b70dbd7223 */ /* 0x180fe200000100b8 */
[----:B------:R-:W-:Y:S01]  /*6060*/  ISETP.GE.U32.AND P5, PT, R224, RZ, PT ;  /* 0x000000ffe000720c */ /* 0x000fe20003fa6070 */
[----:B------:R-:W-:Y:S01]  /*6070*/  @P6 FMUL.FTZ R188, R191, R190 ;  /* 0x000000bebfbc6220 */ /* 0x000fe20000410000 */
[----:B------:R-:W-:Y:S01]  /*6080*/  FFMA.FTZ R190, R20, R183, R184 ;  /* 0x000000b714be7223 */ /* 0x000fe200000100b8 */
[----:B------:R-:W-:Y:S01]  /*6090*/  FSEL R187, R187, RZ, P6 ;  /* 0x000000ffbbbb7208 */ /* 0x000fe20003000000 */
[----:B------:R-:W-:Y:S01]  /*60a0*/  FADD.FTZ R189, R18, -R189 ;  /* 0x800000bd12bd7221 */ /* 0x000fe20000010000 */
[----:B------:R-:W-:Y:S01]  /*60b0*/  ISETP.GE.U32.AND.EX P5, PT, R225, 0x1000000, PT, P5 ;  /* 0x01000000e100780c */ /* 0x000fe20003fa6150 */
[----:B------:R-:W-:Y:S01]  /*60c0*/  FADD.FTZ R190, R21, -R190 ;  /* 0x800000be15be7221 */ /* 0x000fe20000010000 */
[----:B------:R-:W-:Y:S01]  /*60d0*/  LOP3.LUT P6, RZ, R225, 0xff0000, RZ, 0xc0, !PT ;  /* 0x00ff0000e1ff7812 */ /* 0x000fe200078cc0ff */
[----:B------:R-:W-:Y:S01]  /*60e0*/  FFMA.FTZ R191, R23, R189, R26 ;  /* 0x000000bd17bf7223 */ /* 0x000fe2000001001a */
[----:B------:R-:W-:-:S02]  /*60f0*/  HFMA2 R189, -RZ, RZ, 0, 0 ;  /* 0x00000000ffbd7431 */ /* 0x000fc400000001ff */
[----:B------:R-:W-:Y:S01]  /*6100*/  FFMA.FTZ R231, R23, R190, R27 ;  /* 0x000000be17e77223 */ /* 0x000fe2000001001b */
[----:B------:R-:W-:Y:S01]  /*6110*/  MOV R190, RZ ;  /* 0x000000ff00be7202 */ /* 0x000fe20000000f00 */
[C---:B------:R-:W-:Y:S01]  /*6120*/  FMUL.FTZ R191, R182.reuse, R191 ;  /* 0x000000bfb6bf7220 */ /* 0x040fe20000410000 */
[----:B------:R-:W-:Y:S01]  /*6130*/  F2FP.BF16.F32.PACK_AB R178, R187, R178 ;  /* 0x000000b2bbb2723e */ /* 0x000fe200000010ff */
[----:B------:R-:W-:Y:S02]  /*6140*/  FMUL.FTZ R222, R182, R231 ;  /* 0x000000e7b6de7220 */ /* 0x000fe40000410000 */
[----:B------:R-:W-:Y:S01]  /*6150*/  FMUL.FTZ R191, R191, UR16 ;  /* 0x00000010bfbf7c20 */ /* 0x000fe20008410000 */
[C---:B------:R-:W-:Y:S01]  /*6160*/  @P5 PRMT R231, R179.reuse, 0x7632, R231 ;  /* 0x00007632b3e75816 */ /* 0x040fe200000000e7 */
[----:B------:R-:W-:Y:S01]  /*6170*/  FMUL.FTZ R230, R222, UR16 ;  /* 0x00000010dee67c20 */ /* 0x000fe20008410000 */
[----:B------:R-:W-:Y:S01]  /*6180*/  @P6 SHF.L.U32 R232, R179, 0x10, RZ ;  /* 0x00000010b3e86819 */ /* 0x000fe200000006ff */
[----:B------:R-:W-:Y:S01]  /*6190*/  FMUL.FTZ R179, R138, R191 ;  /* 0x000000bf8ab37220 */ /* 0x000fe20000410000 */
[----:B------:R-:W-:Y:S01]  /*61a0*/  @P5 SHF.L.U32 R231, R231, 0x10, RZ ;  /* 0x00000010e7e75819 */ /* 0x000fe200000006ff */
[----:B------:R-:W-:-:S02]  /*61b0*/  FMUL.FTZ R222, R139, R230 ;  /* 0x000000e68bde7220 */ /* 0x000fc40000410000 */
[----:B------:R-:W-:Y:S01]  /*61c0*/  @P6 FMUL.FTZ R189, R232, R191 ;  /* 0x000000bfe8bd6220 */ /* 0x000fe20000410000 */
[-CC-:B------:R-:W-:Y:S01]  /*61d0*/  FFMA.FTZ R191, R7, R183.reuse, R184.reuse ;  /* 0x000000b707bf7223 */ /* 0x180fe200000100b8 */
        /* <DEDUP_REMOVED lines=8> */
[----:B------:R-:W-:Y:S01]  /*6260*/  FADD.FTZ R186, R51, R190 ;  /* 0x000000be33ba7221 */ /* 0x000fe20000010000 */
[C---:B------:R-:W-:Y:S01]  /*6270*/  FFMA.FTZ R191, R23.reuse, R191, R28 ;  /* 0x000000bf17bf7223 */ /* 0x040fe2000001001c */
[----:B------:R-:W-:Y:S01]  /*6280*/  F2FP.BF16.F32.PACK_AB R179, R222, R179 ;  /* 0x000000b3deb3723e */ /* 0x000fe200000010ff */
[----:B------:R-:W-:-:S02]  /*6290*/  FFMA.FTZ R183, R23, R184, R29 ;  /* 0x000000b817b77223 */ /* 0x000fc4000001001d */
[C---:B------:R-:W-:Y:S02]  /*62a0*/  FMUL.FTZ R23, R182.reuse, R191 ;  /* 0x000000bfb6177220 */ /* 0x040fe40000410000 */
[----:B------:R-:W-:Y:S01]  /*62b0*/  FMUL.FTZ R182, R182, R183 ;  /* 0x000000b7b6b67220 */ /* 0x000fe20000410000 */
[C---:B------:R-:W-:Y:S01]  /*62c0*/  @P6 SHF.L.U32 R184, R176.reuse, 0x10, RZ ;  /* 0x00000010b0b86819 */ /* 0x040fe200000006ff */
[----:B------:R-:W-:Y:S01]  /*62d0*/  FMUL.FTZ R191, R23, UR16 ;  /* 0x0000001017bf7c20 */ /* 0x000fe20008410000 */
[----:B------:R-:W-:Y:S01]  /*62e0*/  HFMA2 R183, -RZ, RZ, 0, 0 ;  /* 0x00000000ffb77431 */ /* 0x000fe200000001ff */
[----:B------:R-:W-:Y:S01]  /*62f0*/  @P5 PRMT R230, R176, 0x7632, R230 ;  /* 0x00007632b0e65816 */ /* 0x000fe200000000e6 */
[----:B------:R-:W-:Y:S01]  /*6300*/  FMUL.FTZ R182, R182, UR16 ;  /* 0x00000010b6b67c20 */ /* 0x000fe20008410000 */
[-C--:B------:R-:W-:Y:S01]  /*6310*/  @P6 FMUL.FTZ R183, R184, R191.reuse ;  /* 0x000000bfb8b76220 */ /* 0x080fe20000410000 */
[----:B------:R-:W-:Y:S01]  /*6320*/  FADD.FTZ R23, R48, R185 ;  /* 0x000000b930177221 */ /* 0x000fe20000010000 */
[----:B------:R-:W-:Y:S01]  /*6330*/  @P5 SHF.L.U32 R231, R230, 0x10, RZ ;  /* 0x00000010e6e75819 */ /* 0x000fe200000006ff */
[----:B------:R-:W-:Y:S01]  /*6340*/  FADD.FTZ R184, R49, R188 ;  /* 0x000000bc31b87221 */ /* 0x000fe20000010000 */
[----:B------:R-:W-:Y:S01]  /*6350*/  FMUL.FTZ R48, R140, R191 ;  /* 0x000000bf8c307220 */ /* 0x000fe20000410000 */
[-C--:B------:R-:W-:Y:S01]  /*6360*/  FMUL.FTZ R49, R141, R182.reuse ;  /* 0x000000b68d317220 */ /* 0x080fe20000410000 */
[----:B------:R-:W-:Y:S01]  /*6370*/  MOV R176, RZ ;  /* 0x000000ff00b07202 */ /* 0x000fe20000000f00 */
[----:B------:R-:W-:Y:S01]  /*6380*/  @P5 FMUL.FTZ R176, R231, R182 ;  /* 0x000000b6e7b05220 */ /* 0x000fe20000410000 */
[----:B------:R-:W-:Y:S01]  /*6390*/  FADD.FTZ R185, R50, R189 ;  /* 0x000000bd32b97221 */ /* 0x000fe20000010000 */
[----:B------:R-:W-:Y:S01]  /*63a0*/  FSEL R48, R48, RZ, P6 ;  /* 0x000000ff30307208 */ /* 0x000fe20003000000 */
[----:B------:R-:W-:Y:S01]  /*63b0*/  FADD.FTZ R52, R52, R183 ;  /* 0x000000b734347221 */ /* 0x000fe20000010000 */
[----:B------:R-:W-:Y:S01]  /*63c0*/  FSEL R49, R49, RZ, P5 ;  /* 0x000000ff31317208 */ /* 0x000fe20002800000 */
[----:B------:R-:W-:-:S03]  /*63d0*/  FADD.FTZ R53, R53, R176 ;  /* 0x000000b035357221 */ /* 0x000fc60000010000 */
[----:B------:R-:W-:Y:S01]  /*63e0*/  F2FP.BF16.F32.PACK_AB R176, R49, R48 ;  /* 0x0000003031b0723e */ /* 0x000fe200000010ff */
[----:B------:R-:W-:Y:S06]  /*63f0*/  BRA `(.L_x_4907) ;  /* 0x0000000c00587947 */ /* 0x000fec0003800000 */
.L_x_4905:
[----:B------:R-:W0:Y:S02]  /*6400*/  LDC.64 R180, c[0x0][0x478] ;  /* 0x00011e00ffb47b82 */ /* 0x000e240000000a00 */
[----:B0-----:R-:W-:-:S04]  /*6410*/  ISETP.NE.U32.AND P1, PT, R180, RZ, PT ;  /* 0x000000ffb400720c */ /* 0x001fc80003f25070 */
[----:B------:R-:W-:-:S13]  /*6420*/  ISETP.NE.AND.EX P1, PT, R181, RZ, PT, P1 ;  /* 0x000000ffb500720c */ /* 0x000fda0003f25310 */
[----:B------:R-:W-:Y:S05]  /*6430*/  @!P1 BRA `(.L_x_4908) ;  /* 0x0000000400a49947 */ /* 0x000fea0003800000 */
[-CC-:B------:R-:W-:Y:S01]  /*6440*/  FFMA.FTZ R169, R9, R183.reuse, R184.reuse ;  /* 0x000000b709a97223 */ /* 0x180fe200000100b8 */
[----:B------:R-:W-:Y:S01]  /*6450*/  LOP3.LUT P5, RZ, R224, 0xff0000, RZ, 0xc0, !PT ;  /* 0x00ff0000e0ff7812 */ /* 0x000fe200078ac0ff */
[----:B------:R-:W-:Y:S01]  /*6460*/  FFMA.FTZ R168, R8, R183, R184 ;  /* 0x000000b708a87223 */ /* 0x000fe200000100b8 */
[----:B------:R-:W-:Y:S01]  /*6470*/  LOP3.LUT P6, RZ, R224, 0xff000000, RZ, 0xc0, !PT ;  /* 0xff000000e0ff7812 */ /* 0x000fe200078cc0ff */
[----:B------:R-:W-:Y:S01]  /*6480*/  FADD.FTZ R174, R14, -R169 ;  /* 0x800000a90eae7221 */ /* 0x000fe20000010000 */
[----:B------:R-:W-:Y:S01]  /*6490*/  MOV R186, RZ ;  /* 0x000000ff00ba7202 */ /* 0x000fe20000000f00 */
[----:B------:R-:W-:Y:S01]  /*64a0*/  FADD.FTZ R168, R17, -R168 ;  /* 0x800000a811a87221 */ /* 0x000fe20000010000 */
[----:B------:R-:W-:Y:S02]  /*64b0*/  HFMA2 R181, -RZ, RZ, 0, 0 ;  /* 0x00000000ffb57431 */ /* 0x000fe400000001ff */
[----:B------:R-:W-:Y:S01]  /*64c0*/  FMUL.FTZ R174, R23, R174 ;  /* 0x000000ae17ae7220 */ /* 0x000fe20000410000 */
[----:B------:R-:W-:-:S02]  /*64d0*/  HFMA2 R185, -RZ, RZ, 0, 0 ;  /* 0x00000000ffb97431 */ /* 0x000fc400000001ff */
[----:B------:R-:W-:Y:S01]  /*64e0*/  FMUL.FTZ R175, R23, R168 ;  /* 0x000000a817af7220 */ /* 0x000fe20000410000 */
[----:B------:R-:W-:Y:S01]  /*64f0*/  CS2R R188, SRZ ;  /* 0x0000000000bc7805 */ /* 0x000fe2000001ff00 */
[-C--:B------:R-:W-:Y:S01]  /*6500*/  FMUL.FTZ R168, R174, R182.reuse ;  /* 0x000000b6aea87220 */ /* 0x080fe20000410000 */
[----:B------:R-:W-:Y:S01]  /*6510*/  MOV R190, RZ ;  /* 0x000000ff00be7202 */ /* 0x000fe20000000f00 */
[----:B------:R-:W-:Y:S01]  /*6520*/  FMUL.FTZ R169, R175, R182 ;  /* 0x000000b6afa97220 */ /* 0x000fe20000410000 */
[C---:B-----5:R-:W-:Y:S01]  /*6530*/  @P5 SHF.L.U32 R170, R177.reuse, 0x10, RZ ;  /* 0x00000010b1aa5819 */ /* 0x060fe200000006ff */
[----:B------:R-:W-:Y:S01]  /*6540*/  FMUL.FTZ R171, R168, UR16 ;  /* 0x00000010a8ab7c20 */ /* 0x000fe20008410000 */
[----:B------:R-:W-:Y:S01]  /*6550*/  @P6 PRMT R177, R177, 0x7632, R177 ;  /* 0x00007632b1b16816 */ /* 0x000fe200000000b1 */
[----:B------:R-:W-:Y:S01]  /*6560*/  FMUL.FTZ R168, R169, UR16 ;  /* 0x00000010a9a87c20 */ /* 0x000fe20008410000 */
[--C-:B------:R-:W-:Y:S01]  /*6570*/  FFMA.FTZ R169, R11, R183, R184.reuse ;  /* 0x000000b70ba97223 */ /* 0x100fe200000100b8 */
[-C--:B------:R-:W-:Y:S01]  /*6580*/  @P5 FMUL.FTZ R181, R170, R171.reuse ;  /* 0x000000abaab55220 */ /* 0x080fe20000410000 */
[----:B------:R-:W-:Y:S01]  /*6590*/  @P6 SHF.L.U32 R173, R177, 0x10, RZ ;  /* 0x00000010b1ad6819 */ /* 0x000fe200000006ff */
[----:B------:R-:W-:Y:S01]  /*65a0*/  FMUL.FTZ R177, R142, R171 ;  /* 0x000000ab8eb17220 */ /* 0x000fe20000410000 */
[-C--:B------:R-:W-:Y:S01]  /*65b0*/  FMUL.FTZ R180, R143, R168.reuse ;  /* 0x000000a88fb47220 */ /* 0x080fe20000410000 */
[----:B------:R-:W-:Y:S01]  /*65c0*/  FFMA.FTZ R170, R10, R183, R184 ;  /* 0x000000b70aaa7223 */ /* 0x000fe200000100b8 */
[----:B------:R-:W-:Y:S01]  /*65d0*/  FADD.FTZ R54, R54, R181 ;  /* 0x000000b536367221 */ /* 0x000fe20000010000 */
        /* <DEDUP_REMOVED lines=9> */
[----:B------:R-:W-:Y:S01]  /*6670*/  FMUL.FTZ R170, R168, R182 ;  /* 0x000000b6a8aa7220 */ /* 0x000fe20000410000 */
[----:B------:R-:W-:Y:S01]  /*6680*/  FADD.FTZ R55, R55, R186 ;  /* 0x000000ba37377221 */ /* 0x000fe20000010000 */
[----:B------:R-:W-:-:S02]  /*6690*/  F2FP.BF16.F32.PACK_AB R177, R180, R177 ;  /* 0x000000b1b4b1723e */ /* 0x000fc400000010ff */
[----:B------:R-:W-:Y:S01]  /*66a0*/  FMUL.FTZ R171, R170, UR16 ;  /* 0x00000010aaab7c20 */ /* 0x000fe20008410000 */
[----:B------:R-:W-:-:S04]  /*66b0*/  FMUL.FTZ R170, R169, R182 ;  /* 0x000000b6a9aa7220 */ /* 0x000fc80000410000 */
[----:B------:R-:W-:Y:S01]  /*66c0*/  FMUL.FTZ R170, R170, UR16 ;  /* 0x00000010aaaa7c20 */ /* 0x000fe20008410000 */
[C---:B------:R-:W-:Y:S02]  /*66d0*/  @P5 SHF.L.U32 R172, R178.reuse, 0x10, RZ ;  /* 0x00000010b2ac5819 */ /* 0x040fe400000006ff */
[----:B------:R-:W-:Y:S01]  /*66e0*/  @P6 PRMT R173, R178, 0x7632, R173 ;  /* 0x00007632b2ad6816 */ /* 0x000fe200000000ad */
[-C--:B------:R-:W-:Y:S01]  /*66f0*/  FMUL.FTZ R178, R136, R171.reuse ;  /* 0x000000ab88b27220 */ /* 0x080fe20000410000 */
[-C--:B------:R-:W-:Y:S01]  /*6700*/  FMUL.FTZ R187, R137, R170.reuse ;  /* 0x000000aa89bb7220 */ /* 0x080fe20000410000 */
[----:B------:R-:W-:Y:S01]  /*6710*/  @P5 FMUL.FTZ R185, R172, R171 ;  /* 0x000000abacb95220 */ /* 0x000fe20000410000 */
[----:B------:R-:W-:Y:S01]  /*6720*/  @P6 SHF.L.U32 R173, R173, 0x10, RZ ;  /* 0x00000010adad6819 */ /* 0x000fe200000006ff */
[-CC-:B------:R-:W-:Y:S01]  /*6730*/  FFMA.FTZ R171, R13, R183.reuse, R184.reuse ;  /* 0x000000b70dab7223 */ /* 0x180fe200000100b8 */
[----:B------:R-:W-:Y:S01]  /*6740*/  FSEL R178, R178, RZ, P5 ;  /* 0x000000ffb2b27208 */ /* 0x000fe20002800000 */
[----:B------:R-:W-:Y:S01]  /*6750*/  FFMA.FTZ R172, R20, R183, R184 ;  /* 0x000000b714ac7223 */ /* 0x000fe200000100b8 */
[----:B------:R-:W-:Y:S01]  /*6760*/  ISETP.GE.U32.AND P5, PT, R224, RZ, PT ;  /* 0x000000ffe000720c */ /* 0x000fe20003fa6070 */
[----:B------:R-:W-:Y:S01]  /*6770*/  @P6 FMUL.FTZ R188, R173, R170 ;  /* 0x000000aaadbc6220 */ /* 0x000fe20000410000 */
[----:B------:R-:W-:Y:S01]  /*6780*/  FADD.FTZ R170, R18, -R171 ;  /* 0x800000ab12aa7221 */ /* 0x000fe20000010000 */
[----:B------:R-:W-:Y:S01]  /*6790*/  FADD.FTZ R172, R21, -R172 ;  /* 0x800000ac15ac7221 */ /* 0x000fe20000010000 */
[----:B------:R-:W-:-:S02]  /*67a0*/  ISETP.GE.U32.AND.EX P5, PT, R225, 0x1000000, PT, P5 ;  /* 0x01000000e100780c */ /* 0x000fc40003fa6150 */
[C---:B------:R-:W-:Y:S01]  /*67b0*/  FMUL.FTZ R170, R23.reuse, R170 ;  /* 0x000000aa17aa7220 */ /* 0x040fe20000410000 */
[----:B------:R-:W-:Y:S01]  /*67c0*/  FMUL.FTZ R171, R23, R172 ;  /* 0x000000ac17ab7220 */ /* 0x000fe20000410000 */
[----:B------:R-:W-:Y:S02]  /*67d0*/  FSEL R187, R187, RZ, P6 ;  /* 0x000000ffbbbb7208 */ /* 0x000fe40003000000 */
[----:B------:R-:W-:Y:S01]  /*67e0*/  LOP3.LUT P6, RZ, R225, 0xff0000, RZ, 0xc0, !PT ;  /* 0x00ff0000e1ff7812 */ /* 0x000fe200078cc0ff */
[-C--:B------:R-:W-:Y:S01]  /*67f0*/  FMUL.FTZ R172, R170, R182.reuse ;  /* 0x000000b6aaac7220 */ /* 0x080fe20000410000 */
[----:B------:R-:W-:Y:S01]  /*6800*/  FMUL.FTZ R173, R171, R182 ;  /* 0x000000b6abad7220 */ /* 0x000fe20000410000 */
[----:B------:R-:W-:Y:S02]  /*6810*/  F2FP.BF16.F32.PACK_AB R178, R187, R178 ;  /* 0x000000b2bbb2723e */ /* 0x000fe400000010ff */
[----:B------:R-:W-:Y:S01]  /*6820*/  FMUL.FTZ R191, R172, UR16 ;  /* 0x00000010acbf7c20 */ /* 0x000fe20008410000 */
[----:B------:R-:W-:Y:S01]  /*6830*/  FMUL.FTZ R172, R173, UR16 ;  /* 0x00000010adac7c20 */ /* 0x000fe20008410000 */
[----:B------:R-:W-:-:S04]  /*6840*/  @P5 PRMT R222, R179, 0x7632, R222 ;  /* 0x00007632b3de5816 */ /* 0x000fc800000000de */
[----:B------:R-:W-:Y:S01]  /*6850*/  @P5 SHF.L.U32 R173, R222, 0x10, RZ ;  /* 0x00000010dead5819 */ /* 0x000fe200000006ff */
[-C--:B------:R-:W-:Y:S01]  /*6860*/  FMUL.FTZ R222, R139, R172.reuse ;  /* 0x000000ac8bde7220 */ /* 0x080fe20000410000 */
[----:B------:R-:W-:Y:S01]  /*6870*/  @P6 SHF.L.U32 R230, R179, 0x10, RZ ;  /* 0x00000010b3e66819 */ /* 0x000fe200000006ff */
[----:B------:R-:W-:Y:S02]  /*6880*/  FMUL.FTZ R179, R138, R191 ;  /* 0x000000bf8ab37220 */ /* 0x000fe40000410000 */
[----:B------:R-:W-:Y:S01]  /*6890*/  @P5 FMUL.FTZ R190, R173, R172 ;  /* 0x000000acadbe5220 */ /* 0x000fe20000410000 */
[----:B------:R-:W-:Y:S01]  /*68a0*/  FSEL R222, R222, RZ, P5 ;  /* 0x000000ffdede7208 */ /* 0x000fe20002800000 */
[--C-:B------:R-:W-:Y:S01]  /*68b0*/  FFMA.FTZ R173, R7, R183, R184.reuse ;  /* 0x000000b707ad7223 */ /* 0x100fe200000100b8 */
[----:B------:R-:W-:Y:S01]  /*68c0*/  LOP3.LUT P5, RZ, R224, 0xff00, RZ, 0xc0, !PT ;  /* 0x0000ff00e0ff7812 */ /* 0x000fe200078ac0ff */
[----:B------:R-:W-:Y:S01]  /*68d0*/  @P6 FMUL.FTZ R189, R230, R191 ;  /* 0x000000bfe6bd6220 */ /* 0x000fe20000410000 */
[----:B------:R-:W-:Y:S01]  /*68e0*/  FSEL R179, R179, RZ, P6 ;  /* 0x000000ffb3b37208 */ /* 0x000fe20003000000 */
[----:B------:R-:W-:Y:S01]  /*68f0*/  FFMA.FTZ R184, R6, R183, R184 ;  /* 0x000000b706b87223 */ /* 0x000fe200000100b8 */
[----:B------:R-:W-:Y:S01]  /*6900*/  LOP3.LUT P6, RZ, R224, 0xff, RZ, 0xc0, !PT ;  /* 0x000000ffe0ff7812 */ /* 0x000fe200078cc0ff */
[----:B------:R-:W-:Y:S01]  /*6910*/  FADD.FTZ R172, R12, -R173 ;  /* 0x800000ad0cac7221 */ /* 0x000fe20000010000 */
[----:B------:R-:W-:-:S02]  /*6920*/  HFMA2 R183, -RZ, RZ, 0, 0 ;  /* 0x00000000ffb77431 */ /* 0x000fc400000001ff */
[----:B------:R-:W-:Y:S01]  /*6930*/  FADD.FTZ R184, R15, -R184 ;  /* 0x800000b80fb87221 */ /* 0x000fe20000010000 */
[----:B------:R-:W-:Y:S01]  /*6940*/  FADD.FTZ R186, R51, R190 ;  /* 0x000000be33ba7221 */ /* 0x000fe20000010000 */
[C---:B------:R-:W-:Y:S01]  /*6950*/  FMUL.FTZ R172, R23.reuse, R172 ;  /* 0x000000ac17ac7220 */ /* 0x040fe20000410000 */
[----:B------:R-:W-:Y:S01]  /*6960*/  F2FP.BF16.F32.PACK_AB R179, R222, R179 ;  /* 0x000000b3deb3723e */ /* 0x000fe200000010ff */
[----:B------:R-:W-:Y:S01]  /*6970*/  FMUL.FTZ R173, R23, R184 ;  /* 0x000000b817ad7220 */ /* 0x000fe20000410000 */
[----:B------:R-:W-:Y:S01]  /*6980*/  @P5 PRMT R191, R176, 0x7632, R191 ;  /* 0x00007632b0bf5816 */ /* 0x000fe200000000bf */
[-C--:B------:R-:W-:Y:S02]  /*6990*/  FMUL.FTZ R23, R172, R182.reuse ;  /* 0x000000b6ac177220 */ /* 0x080fe40000410000 */
[----:B------:R-:W-:Y:S01]  /*69a0*/  FMUL.FTZ R182, R173, R182 ;  /* 0x000000b6adb67220 */ /* 0x000fe20000410000 */
[----:B------:R-:W-:Y:S02]  /*69b0*/  @P6 SHF.L.U32 R184, R176, 0x10, RZ ;  /* 0x00000010b0b86819 */ /* 0x000fe400000006ff */
[----:B------:R-:W-:Y:S01]  /*69c0*/  @P5 SHF.L.U32 R231, R191, 0x10, RZ ;  /* 0x00000010bfe75819 */ /* 0x000fe200000006ff */
[----:B------:R-:W-:Y:S01]  /*69d0*/  FMUL.FTZ R191, R23, UR16 ;  /* 0x0000001017bf7c20 */ /* 0x000fe20008410000 */
[----:B------:R-:W-:Y:S01]  /*69e0*/  FMUL.FTZ R182, R182, UR16 ;  /* 0x00000010b6b67c20 */ /* 0x000fe20008410000 */
[----:B------:R-:W-:Y:S01]  /*69f0*/  FADD.FTZ R23, R48, R185 ;  /* 0x000000b930177221 */ /* 0x000fe20000010000 */
[----:B------:R-:W-:Y:S01]  /*6a00*/  MOV R176, RZ ;  /* 0x000000ff00b07202 */ /* 0x000fe20000000f00 */
[-C--:B------:R-:W-:Y:S01]  /*6a10*/  @P6 FMUL.FTZ R183, R184, R191.reuse ;  /* 0x000000bfb8b76220 */ /* 0x080fe20000410000 */
[----:B------:R-:W-:Y:S01]  /*6a20*/  FADD.FTZ R184, R49, R188 ;  /* 0x000000bc31b87221 */ /* 0x000fe20000010000 */
[----:B------:R-:W-:Y:S01]  /*6a30*/  FMUL.FTZ R48, R140, R191 ;  /* 0x000000bf8c307220 */ /* 0x000fe20000410000 */
[-C--:B------:R-:W-:Y:S01]  /*6a40*/  FMUL.FTZ R49, R141, R182.reuse ;  /* 0x000000b68d317220 */ /* 0x080fe20000410000 */
[----:B------:R-:W-:Y:S01]  /*6a50*/  @P5 FMUL.FTZ R176, R231, R182 ;  /* 0x000000b6e7b05220 */ /* 0x000fe20000410000 */
[----:B------:R-:W-:Y:S01]  /*6a60*/  FADD.FTZ R185, R50, R189 ;  /* 0x000000bd32b97221 */ /* 0x000fe20000010000 */
[----:B------:R-:W-:Y:S01]  /*6a70*/  FADD.FTZ R52, R52, R183 ;  /* 0x000000b734347221 */ /* 0x000fe20000010000 */
[----:B------:R-:W-:Y:S01]  /*6a80*/  FSEL R48, R48, RZ, P6 ;  /* 0x000000ff30307208 */ /* 0x000fe20003000000 */
[----:B------:R-:W-:Y:S01]  /*6a90*/  FADD.FTZ R53, R53, R176 ;  /* 0x000000b035357221 */ /* 0x000fe20000010000 */
[----:B------:R-:W-:-:S04]  /*6aa0*/  FSEL R49, R49, RZ, P5 ;  /* 0x000000ff31317208 */ /* 0x000fc80002800000 */
[----:B------:R-:W-:Y:S01]  /*6ab0*/  F2FP.BF16.F32.PACK_AB R176, R49, R48 ;  /* 0x0000003031b0723e */ /* 0x000fe200000010ff */
[----:B------:R-:W-:Y:S06]  /*6ac0*/  BRA `(.L_x_4907) ;  /* 0x0000000400a47947 */ /* 0x000fec0003800000 */
.L_x_4908:
[----:B------:R-:W-:Y:S01]  /*6ad0*/  LOP3.LUT P5, RZ, R224, 0xff0000, RZ, 0xc0, !PT ;  /* 0x00ff0000e0ff7812 */ /* 0x000fe200078ac0ff */
[-CC-:B------:R-:W-:Y:S01]  /*6ae0*/  FFMA.FTZ R186, R8, R183.reuse, R184.reuse ;  /* 0x000000b708ba7223 */ /* 0x180fe200000100b8 */
[----:B------:R-:W-:Y:S01]  /*6af0*/  LOP3.LUT P6, RZ, R224, 0xff000000, RZ, 0xc0, !PT ;  /* 0xff000000e0ff7812 */ /* 0x000fe200078cc0ff */
[----:B------:R-:W-:Y:S02]  /*6b00*/  FFMA.FTZ R181, R9, R183, R184 ;  /* 0x000000b709b57223 */ /* 0x000fe400000100b8 */
[----:B------:R-:W-:Y:S02]  /*6b10*/  FADD.FTZ R186, R17, -R186 ;  /* 0x800000ba11ba7221 */ /* 0x000fe40000010000 */
[----:B------:R-:W-:Y:S01]  /*6b20*/  FADD.FTZ R180, R14, -R181 ;  /* 0x800000b50eb47221 */ /* 0x000fe20000010000 */
[----:B------:R-:W-:Y:S02]  /*6b30*/  HFMA2 R181, -RZ, RZ, 0, 0 ;  /* 0x00000000ffb57431 */ /* 0x000fe400000001ff */
[C---:B------:R-:W-:Y:S01]  /*6b40*/  FMUL.FTZ R187, R23.reuse, R186 ;  /* 0x000000ba17bb7220 */ /* 0x040fe20000410000 */
[----:B------:R-:W-:Y:S01]  /*6b50*/  MOV R186, RZ ;  /* 0x000000ff00ba7202 */ /* 0x000fe20000000f00 */
[----:B------:R-:W-:Y:S01]  /*6b60*/  FMUL.FTZ R185, R23, R180 ;  /* 0x000000b417b97220 */ /* 0x000fe20000410000 */
        /* <DEDUP_REMOVED lines=14> */
[----:B------:R-:W-:Y:S01]  /*6c50*/  FADD.FTZ R188, R16, -R185 ;  /* 0x800000b910bc7221 */ /* 0x000fe20000010000 */
[----:B------:R-:W-:Y:S01]  /*6c60*/  LOP3.LUT P6, RZ, R225, 0xff00, RZ, 0xc0, !PT ;  /* 0x0000ff00e1ff7812 */ /* 0x000fe200078cc0ff */
[----:B------:R-:W-:Y:S01]  /*6c70*/  HFMA2 R185, -RZ, RZ, 0, 0 ;  /* 0x00000000ffb97431 */ /* 0x000fe200000001ff */
[----:B------:R-:W-:Y:S01]  /*6c80*/  FSEL R177, R177, RZ, P5 ;  /* 0x000000ffb1b17208 */ /* 0x000fe20002800000 */
[----:B------:R-:W-:Y:S01]  /*6c90*/  FMUL.FTZ R187, R23, R188 ;  /* 0x000000bc17bb7220 */ /* 0x000fe20000410000 */
[----:B------:R-:W-:Y:S01]  /*6ca0*/  LOP3.LUT P5, RZ, R225, 0xff, RZ, 0xc0, !PT ;  /* 0x000000ffe1ff7812 */ /* 0x000fe200078ac0ff */
[----:B------:R-:W-:Y:S01]  /*6cb0*/  FADD.FTZ R190, R19, -R190 ;  /* 0x800000be13be7221 */ /* 0x000fe20000010000 */
[----:B------:R-:W-:Y:S01]  /*6cc0*/  MOV R188, RZ ;  /* 0x000000ff00bc7202 */ /* 0x000fe20000000f00 */
[----:B------:R-:W-:Y:S01]  /*6cd0*/  FMUL.FTZ R187, R182, R187 ;  /* 0x000000bbb6bb7220 */ /* 0x000fe20000410000 */
[----:B------:R-:W-:Y:S01]  /*6ce0*/  FADD.FTZ R55, R55, R186 ;  /* 0x000000ba37377221 */ /* 0x000fe20000010000 */
[----:B------:R-:W-:Y:S01]  /*6cf0*/  FMUL.FTZ R191, R23, R190 ;  /* 0x000000be17bf7220 */ /* 0x000fe20000410000 */
[----:B------:R-:W-:Y:S01]  /*6d00*/  FADD.FTZ R54, R54, R181 ;  /* 0x000000b536367221 */ /* 0x000fe20000010000 */
[----:B------:R-:W-:Y:S01]  /*6d10*/  FMUL.FTZ R189, R187, UR16 ;  /* 0x00000010bbbd7c20 */ /* 0x000fe20008410000 */
[----:B------:R-:W-:Y:S01]  /*6d20*/  F2FP.BF16.F32.PACK_AB R177, R180, R177 ;  /* 0x000000b1b4b1723e */ /* 0x000fe200000010ff */
[----:B------:R-:W-:Y:S01]  /*6d30*/  FMUL.FTZ R187, R182, R191 ;  /* 0x000000bfb6bb7220 */ /* 0x000fe20000410000 */
[----:B------:R-:W-:-:S03]  /*6d40*/  @P6 PRMT R190, R178, 0x7632, R190 ;  /* 0x00007632b2be6816 */ /* 0x000fc600000000be */
[----:B------:R-:W-:Y:S01]  /*6d50*/  @P5 SHF.L.U32 R222, R178, 0x10, RZ ;  /* 0x00000010b2de5819 */ /* 0x000fe200000006ff */
[-C--:B------:R-:W-:Y:S01]  /*6d60*/  FMUL.FTZ R178, R136, R189.reuse ;  /* 0x000000bd88b27220 */ /* 0x080fe20000410000 */
[----:B------:R-:W-:Y:S01]  /*6d70*/  @P6 SHF.L.U32 R191, R190, 0x10, RZ ;  /* 0x00000010bebf6819 */ /* 0x000fe200000006ff */
[----:B------:R-:W-:Y:S02]  /*6d80*/  FMUL.FTZ R190, R187, UR16 ;  /* 0x00000010bbbe7c20 */ /* 0x000fe40008410000 */
[----:B------:R-:W-:Y:S01]  /*6d90*/  @P5 FMUL.FTZ R185, R222, R189 ;  /* 0x000000bddeb95220 */ /* 0x000fe20000410000 */
[----:B------:R-:W-:Y:S01]  /*6da0*/  FSEL R178, R178, RZ, P5 ;  /* 0x000000ffb2b27208 */ /* 0x000fe20002800000 */
[-C--:B------:R-:W-:Y:S01]  /*6db0*/  FMUL.FTZ R187, R137, R190.reuse ;  /* 0x000000be89bb7220 */ /* 0x080fe20000410000 */
[----:B------:R-:W-:Y:S01]  /*6dc0*/  ISETP.GE.U32.AND P5, PT, R224, RZ, PT ;  /* 0x000000ffe000720c */ /* 0x000fe20003fa6070 */
[-CC-:B------:R-:W-:Y:S01]  /*6dd0*/  FFMA.FTZ R189, R13, R183.reuse, R184.reuse ;  /* 0x000000b70dbd7223 */ /* 0x180fe200000100b8 */
[----:B------:R-:W-:Y:S01]  /*6de0*/  FFMA.FTZ R222, R20, R183, R184 ;  /* 0x000000b714de7223 */ /* 0x000fe200000100b8 */
[----:B------:R-:W-:Y:S01]  /*6df0*/  @P6 FMUL.FTZ R188, R191, R190 ;  /* 0x000000bebfbc6220 */ /* 0x000fe20000410000 */
[----:B------:R-:W-:Y:S01]  /*6e00*/  ISETP.GE.U32.AND.EX P5, PT, R225, 0x1000000, PT, P5 ;  /* 0x01000000e100780c */ /* 0x000fe20003fa6150 */
[----:B------:R-:W-:Y:S01]  /*6e10*/  FADD.FTZ R190, R18, -R189 ;  /* 0x800000bd12be7221 */ /* 0x000fe20000010000 */
[----:B------:R-:W-:Y:S01]  /*6e20*/  FSEL R187, R187, RZ, P6 ;  /* 0x000000ffbbbb7208 */ /* 0x000fe20003000000 */
[----:B------:R-:W-:Y:S01]  /*6e30*/  FADD.FTZ R222, R21, -R222 ;  /* 0x800000de15de7221 */ /* 0x000fe20000010000 */
[----:B------:R-:W-:Y:S01]  /*6e40*/  LOP3.LUT P6, RZ, R225, 0xff0000, RZ, 0xc0, !PT ;  /* 0x00ff0000e1ff7812 */ /* 0x000fe200078cc0ff */
[----:B------:R-:W-:Y:S01]  /*6e50*/  FMUL.FTZ R191, R23, R190 ;  /* 0x000000be17bf7220 */ /* 0x000fe20000410000 */
[----:B------:R-:W-:-:S02]  /*6e60*/  HFMA2 R189, -RZ, RZ, 0, 0 ;  /* 0x00000000ffbd7431 */ /* 0x000fc400000001ff */
[----:B------:R-:W-:Y:S01]  /*6e70*/  FMUL.FTZ R231, R23, R222 ;  /* 0x000000de17e77220 */ /* 0x000fe20000410000 */
[----:B------:R-:W-:Y:S01]  /*6e80*/  MOV R190, RZ ;  /* 0x000000ff00be7202 */ /* 0x000fe20000000f00 */
[C---:B------:R-:W-:Y:S01]  /*6e90*/  FMUL.FTZ R191, R182.reuse, R191 ;  /* 0x000000bfb6bf7220 */ /* 0x040fe20000410000 */
[----:B------:R-:W-:Y:S01]  /*6ea0*/  F2FP.BF16.F32.PACK_AB R178, R187, R178 ;  /* 0x000000b2bbb2723e */ /* 0x000fe200000010ff */
[----:B------:R-:W-:Y:S01]  /*6eb0*/  FMUL.FTZ R222, R182, R231 ;  /* 0x000000e7b6de7220 */ /* 0x000fe20000410000 */
[----:B------:R-:W-:Y:S01]  /*6ec0*/  @P5 PRMT R231, R179, 0x7632, R231 ;  /* 0x00007632b3e75816 */ /* 0x000fe200000000e7 */
[----:B------:R-:W-:Y:S02]  /*6ed0*/  FMUL.FTZ R191, R191, UR16 ;  /* 0x00000010bfbf7c20 */ /* 0x000fe40008410000 */
[----:B------:R-:W-:Y:S01]  /*6ee0*/  FMUL.FTZ R230, R222, UR16 ;  /* 0x00000010dee67c20 */ /* 0x000fe20008410000 */
[----:B------:R-:W-:Y:S01]  /*6ef0*/  @P6 SHF.L.U32 R232, R179, 0x10, RZ ;  /* 0x00000010b3e86819 */ /* 0x000fe200000006ff */
[----:B------:R-:W-:Y:S01]  /*6f00*/  FMUL.FTZ R179, R138, R191 ;  /* 0x000000bf8ab37220 */ /* 0x000fe20000410000 */
[----:B------:R-:W-:Y:S01]  /*6f10*/  @P5 SHF.L.U32 R231, R231, 0x10, RZ ;  /* 0x00000010e7e75819 */ /* 0x000fe200000006ff */
[----:B------:R-:W-:-:S02]  /*6f20*/  FMUL.FTZ R222, R139, R230 ;  /* 0x000000e68bde7220 */ /* 0x000fc40000410000 */
        /* <DEDUP_REMOVED lines=10> */
[----:B------:R-:W-:Y:S01]  /*6fd0*/  FMUL.FTZ R183, R23, R184 ;  /* 0x000000b817b77220 */ /* 0x000fe20000410000 */
[----:B------:R-:W-:Y:S01]  /*6fe0*/  FADD.FTZ R186, R51, R190 ;  /* 0x000000be33ba7221 */ /* 0x000fe20000010000 */
[----:B------:R-:W-:Y:S01]  /*6ff0*/  FMUL.FTZ R191, R23, R230 ;  /* 0x000000e617bf7220 */ /* 0x000fe20000410000 */
[----:B------:R-:W-:Y:S01]  /*7000*/  F2FP.BF16.F32.PACK_AB R179, R222, R179 ;  /* 0x000000b3deb3723e */ /* 0x000fe200000010ff */
[----:B------:R-:W-:Y:S01]  /*7010*/  FMUL.FTZ R23, R182, R183 ;  /* 0x000000b7b6177220 */ /* 0x000fe20000410000 */
[----:B------:R-:W-:-:S02]  /*7020*/  HFMA2 R183, -RZ, RZ, 0, 0 ;  /* 0x00000000ffb77431 */ /* 0x000fc400000001ff */
[----:B------:R-:W-:Y:S01]  /*7030*/  FMUL.FTZ R182, R182, R191 ;  /* 0x000000bfb6b67220 */ /* 0x000fe20000410000 */
[----:B------:R-:W-:Y:S01]  /*7040*/  @P6 SHF.L.U32 R184, R176, 0x10, RZ ;  /* 0x00000010b0b86819 */ /* 0x000fe200000006ff */
[----:B------:R-:W-:Y:S02]  /*7050*/  FMUL.FTZ R191, R23, UR16 ;  /* 0x0000001017bf7c20 */ /* 0x000fe40008410000 */
[----:B------:R-:W-:Y:S01]  /*7060*/  FMUL.FTZ R182, R182, UR16 ;  /* 0x00000010b6b67c20 */ /* 0x000fe20008410000 */
[----:B------:R-:W-:Y:S01]  /*7070*/  FADD.FTZ R23, R48, R185 ;  /* 0x000000b930177221 */ /* 0x000fe20000010000 */
[----:B------:R-:W-:Y:S01]  /*7080*/  @P5 PRMT R230, R176, 0x7632, R230 ;  /* 0x00007632b0e65816 */ /* 0x000fe200000000e6 */
[-C--:B------:R-:W-:Y:S01]  /*7090*/  @P6 FMUL.FTZ R183, R184, R191.reuse ;  /* 0x000000bfb8b76220 */ /* 0x080fe20000410000 */
[----:B------:R-:W-:Y:S01]  /*70a0*/  FADD.FTZ R184, R49, R188 ;  /* 0x000000bc31b87221 */ /* 0x000fe20000010000 */
[----:B------:R-:W-:Y:S01]  /*70b0*/  FMUL.FTZ R48, R140, R191 ;  /* 0x000000bf8c307220 */ /* 0x000fe20000410000 */
[----:B------:R-:W-:Y:S01]  /*70c0*/  @P5 SHF.L.U32 R231, R230, 0x10, RZ ;  /* 0x00000010e6e75819 */ /* 0x000fe200000006ff */
[-C--:B------:R-:W-:Y:S01]  /*70d0*/  FMUL.FTZ R49, R141, R182.reuse ;  /* 0x000000b68d317220 */ /* 0x080fe20000410000 */
[----:B------:R-:W-:Y:S01]  /*70e0*/  MOV R176, RZ ;  /* 0x000000ff00b07202 */ /* 0x000fe20000000f00 */
[----:B------:R-:W-:Y:S01]  /*70f0*/  FADD.FTZ R185, R50, R189 ;  /* 0x000000bd32b97221 */ /* 0x000fe20000010000 */
[----:B------:R-:W-:Y:S01]  /*7100*/  FSEL R48, R48, RZ, P6 ;  /* 0x000000ff30307208 */ /* 0x000fe20003000000 */
[----:B------:R-:W-:Y:S01]  /*7110*/  @P5 FMUL.FTZ R176, R231, R182 ;  /* 0x000000b6e7b05220 */ /* 0x000fe20000410000 */
[----:B------:R-:W-:Y:S01]  /*7120*/  FSEL R49, R49, RZ, P5 ;  /* 0x000000ff31317208 */ /* 0x000fe20002800000 */
[----:B------:R-:W-:-:S02]  /*7130*/  FADD.FTZ R52, R52, R183 ;  /* 0x000000b734347221 */ /* 0x000fc40000010000 */
[----:B------:R-:W-:Y:S01]  /*7140*/  FADD.FTZ R53, R53, R176 ;  /* 0x000000b035357221 */ /* 0x000fe20000010000 */
[----:B------:R-:W-:-:S07]  /*7150*/  F2FP.BF16.F32.PACK_AB R176, R49, R48 ;  /* 0x0000003031b0723e */ /* 0x000fce00000010ff */
.L_x_4907:
        /* <DEDUP_REMOVED lines=11> */
.L_x_4904:
[----:B------:R-:W-:Y:S05]  /*7210*/  BSYNC.RECONVERGENT B0 ;  /* 0x0000000000007941 */ /* 0x000fea0003800200 */
.L_x_4903:
[----:B0-23--:R-:W0:Y:S01]  /*7220*/  LDC.64 R176, c[0x0][0x380] ;  /* 0x0000e000ffb07b82 */ /* 0x00de220000000a00 */
[----:B------:R-:W-:Y:S01]  /*7230*/  UPLOP3.LUT UP1, UPT, UPT, UPT, UP1, 0x40, 0x4 ;  /* 0x000000000004789c */ /* 0x000fe20003f2e810 */
[----:B0-----:R-:W-:-:S04]  /*7240*/  IADD3 R2, PT, PT, R2, R176, RZ ;  /* 0x000000b002027210 */ /* 0x001fc80007ffe0ff */
[----:B------:R-:W-:-:S13]  /*7250*/  ISETP.GE.AND P1, PT, R2, R177, PT ;  /* 0x000000b10200720c */ /* 0x000fda0003f26270 */
[----:B------:R-:W-:Y:S05]  /*7260*/  @!P1 BRA `(.L_x_4909) ;  /* 0xffffff9400589947 */ /* 0x000fea000383ffff */
.L_x_4882:
        /* <DEDUP_REMOVED lines=17> */
.L_x_4911:
[----:B------:R-:W-:Y:S05]  /*7380*/  BSYNC.RECONVERGENT B0 ;  /* 0x0000000000007941 */ /* 0x000fea0003800200 */
.L_x_4910:
        /* <DEDUP_REMOVED lines=15> */
.L_x_4913:
[----:B------:R-:W-:Y:S05]  /*7480*/  BSYNC.RECONVERGENT B0 ;  /* 0x0000000000007941 */ /* 0x000fea0003800200 */
.L_x_4912:
        /* <DEDUP_REMOVED lines=14> */
.L_x_4914:
        /* <DEDUP_REMOVED lines=9> */
.L_x_10748:


//--------------------- .text._ZN10layer_norm13ln_bwd_kernelINS_13Kernel_traitsIf13__nv_bfloat16fS2_fjLj6144ELj1ELj1ELj8ELj16ENS_18Kernel_traits_baseILj6144EfS2_fS2_fjLj256EEEEELb1ELb1ELb0ELb1EEEvNS_9BwdParamsE --------------------------
	.section	.text._ZN10layer_norm13ln_bwd_kernelINS_13Kernel_traitsIf13__nv_bfloat16fS2_fjLj6144ELj1ELj1ELj8ELj16ENS_18Kernel_traits_baseILj6144EfS2_fS2_fjLj256EEEEELb1ELb1ELb0ELb1EEEvNS_9BwdParamsE,"ax",@progbits
	.align	128
        .global         _ZN10layer_norm13ln_bwd_kernelINS_13Kernel_traitsIf13__nv_bfloat16fS2_fjLj6144ELj1ELj1ELj8ELj16ENS_18Kernel_traits_baseILj6144EfS2_fS2_fjLj256EEEEELb1ELb1ELb0ELb1EEEvNS_9BwdParamsE
        .type           _ZN10layer_norm13ln_bwd_kernelINS_13Kernel_traitsIf13__nv_bfloat16fS2_fjLj6144ELj1ELj1ELj8ELj16ENS_18Kernel_traits_baseILj6144EfS2_fS2_fjLj256EEEEELb1ELb1ELb0ELb1EEEvNS_9BwdParamsE,@function
        .size           _ZN10layer_norm13ln_bwd_kernelINS_13Kernel_traitsIf13__nv_bfloat16fS2_fjLj6144ELj1ELj1ELj8ELj16ENS_18Kernel_traits_baseILj6144EfS2_fS2_fjLj256EEEEELb1ELb1ELb0ELb1EEEvNS_9BwdParamsE,(.L_x_10749 - _ZN10layer_norm13ln_bwd_kernelINS_13Kernel_traitsIf13__nv_bfloat16fS2_fjLj6144ELj1ELj1ELj8ELj16ENS_18Kernel_traits_baseILj6144EfS2_fS2_fjLj256EEEEELb1ELb1ELb0ELb1EEEvNS_9BwdParamsE)
        .other          _ZN10layer_norm13ln_bwd_kernelINS_13Kernel_traitsIf13__nv_bfloat16fS2_fjLj6144ELj1ELj1ELj8ELj16ENS_18Kernel_traits_baseILj6144EfS2_fS2_fjLj256EEEEELb1ELb1ELb0ELb1EEEvNS_9BwdParamsE,@"STO_CUDA_ENTRY STV_DEFAULT"
_ZN10layer_norm13ln_bwd_kernelINS_13Kernel_traitsIf13__nv_bfloat16fS2_fjLj6144ELj1ELj1ELj8ELj16ENS_18Kernel_traits_baseILj6144EfS2_fS2_fjLj256EEEEELb1ELb1ELb0ELb1EEEvNS_9BwdParamsE:
.text._ZN10layer_norm13ln_bwd_kernelINS_13Kernel_traitsIf13__nv_bfloat16fS2_fjLj6144ELj1ELj1ELj8ELj16ENS_18Kernel_traits_baseILj6144EfS2_fS2_fjLj256EEEEELb1ELb1ELb0ELb1EEEvNS_9BwdParamsE:
        /* <DEDUP_REMOVED lines=97> */
[----:B------:R-:W-:Y:S01]  /*0610*/  MOV R193, RZ ;  /* 0x000000ff00c17202 */ /* 0x000fe20000000f00 */
[----:B------:R-:W5:Y:S01]  /*0620*/  LDG.E.128 R76, desc[UR8][R6.64+0x10] ;  /* 0x00001008064c7981 */ /* 0x000f62000c1e1d00 */
[----:B------:R-:W-:Y:S01]  /*0630*/  MOV R190, UR7 ;  /* 0x0000000700be7c02 */ /* 0x000fe20008000f00 */
[----:B------:R-:W0:Y:S02]  /*0640*/  LDCU.U8 UR10, c[0x0][0x410] ;  /* 0x00008200ff0a77ac */ /* 0x000e240008000000 */
[----:B------:R1:W5:Y:S01]  /*0650*/  LDG.E.128 R80, desc[UR8][R6.64] ;  /* 0x0000000806507981 */ /* 0x000362000c1e1d00 */
[----:B------:R-:W2:Y:S01]  /*0660*/  LDCU UR6, c[0x0][0x408] ;  /* 0x00008100ff0677ac */ /* 0x000ea20008000800 */
[----:B------:R-:W3:Y:S01]  /*0670*/  LDCU UR11, c[0x0][0x388] ;  /* 0x00007100ff0b77ac */ /* 0x000ee20008000800 */
[----:B-1----:R-:W-:Y:S01]  /*0680*/  CS2R R6, SRZ ;  /* 0x0000000000067805 */ /* 0x002fe2000001ff00 */
[----:B------:R-:W1:Y:S01]  /*0690*/  LDCU UR14, c[0x0][0x400] ;  /* 0x00008000ff0e77ac */ /* 0x000e620008000800 */
[----:B------:R-:W4:Y:S01]  /*06a0*/  LDCU.64 UR4, c[0x0][0x478] ;  /* 0x00008f00ff0477ac */ /* 0x000f220008000a00 */
[----:B------:R-:W0:Y:S04]  /*06b0*/  LDCU.64 UR12, c[0x0][0x438] ;  /* 0x00008700ff0c77ac */ /* 0x000e280008000a00 */
.L_x_4928:
[----:B------:R-:W2:Y:S01]  /*06c0*/  LDC.64 R134, c[0x0][0x3c0] ;  /* 0x0000f000ff867b82 */ /* 0x000ea20000000a00 */
[----:B---3--:R-:W-:-:S05]  /*06d0*/  IMAD R0, R190, UR11, RZ ;  /* 0x0000000bbe007c24 */ /* 0x008fca000f8e02ff */
[----:B0-----:R-:W-:Y:S02]  /*06e0*/  SHF.R.S32.HI R117, RZ, 0x1f, R0 ;  /* 0x0000001fff757819 */ /* 0x001fe40000011400 */
[----:B------:R-:W3:Y:S02]  /*06f0*/  LDC.64 R200, c[0x0][0x3a8] ;  /* 0x0000ea00ffc87b82 */ /* 0x000ee40000000a00 */
[----:B------:R-:W-:-:S04]  /*0700*/  LEA.HI R117, R117, R0, RZ, 0x3 ;  /* 0x0000000075757211 */ /* 0x000fc800078f18ff */
[----:B------:R-:W-:Y:S02]  /*0710*/  LEA.HI.SX32 R197, R117, R2, 0x1d ;  /* 0x0000000275c57211 */ /* 0x000fe400078feaff */
[----:B------:R-:W1:Y:S08]  /*0720*/  LDC.64 R148, c[0x0][0x428] ;  /* 0x00010a00ff947b82 */ /* 0x000e700000000a00 */
[----:B------:R-:W4:Y:S01]  /*0730*/  LDC.64 R198, c[0x0][0x3c8] ;  /* 0x0000f200ffc67b82 */ /* 0x000f220000000a00 */
[----:B--2---:R-:W-:Y:S01]  /*0740*/  IMAD.WIDE R134, R190, 0x4, R134 ;  /* 0x00000004be867825 */ /* 0x004fe200078e0286 */
[----:B------:R-:W-:-:S04]  /*0750*/  IADD3 R195, PT, PT, R197, 0x100, RZ ;  /* 0x00000100c5c37810 */ /* 0x000fc80007ffe0ff */
[----:B------:R-:W2:Y:S01]  /*0760*/  LDG.E R0, desc[UR8][R134.64] ;  /* 0x0000000886007981 */ /* 0x000ea2000c1e1900 */
[C---:B---3--:R-:W-:Y:S01]  /*0770*/  IMAD.WIDE.U32 R150, R197.reuse, 0x20, R200 ;  /* 0x00000020c5967825 */ /* 0x048fe200078e00c8 */
[----:B------:R-:W-:-:S04]  /*0780*/  IADD3 R191, PT, PT, R197, 0x200, RZ ;  /* 0x00000200c5bf7810 */ /* 0x000fc80007ffe0ff */
[----:B------:R-:W3:Y:S01]  /*0790*/  LDG.E.128 R116, desc[UR8][R150.64] ;  /* 0x0000000896747981 */ /* 0x000ee2000c1e1d00 */
[----:B-1----:R-:W-:-:S03]  /*07a0*/  IMAD.WIDE.U32 R120, R197, 0x10, R148 ;  /* 0x00000010c5787825 */ /* 0x002fc600078e0094 */
[----:B------:R-:W3:Y:S04]  /*07b0*/  LDG.E.128 R124, desc[UR8][R150.64+0x10] ;  /* 0x00001008967c7981 */ /* 0x000ee8000c1e1d00 */
[----:B------:R-:W3:Y:S01]  /*07c0*/  LDG.E.128 R120, desc[UR8][R120.64] ;  /* 0x0000000878787981 */ /* 0x000ee2000c1e1d00 */
[----:B------:R-:W-:-:S04]  /*07d0*/  IMAD.WIDE.U32 R202, R195, 0x20, R200 ;  /* 0x00000020c3ca7825 */ /* 0x000fc800078e00c8 */
[----:B------:R-:W-:Y:S01]  /*07e0*/  IMAD.WIDE.U32 R200, R191, 0x20, R200 ;  /* 0x00000020bfc87825 */ /* 0x000fe200078e00c8 */
[----:B------:R-:W3:Y:S03]  /*07f0*/  LDG.E.128 R136, desc[UR8][R202.64+0x10] ;  /* 0x00001008ca887981 */ /* 0x000ee6000c1e1d00 */
[----:B------:R-:W-:Y:S01]  /*0800*/  IMAD.WIDE.U32 R132, R195, 0x10, R148 ;  /* 0x00000010c3847825 */ /* 0x000fe200078e0094 */
[----:B------:R-:W3:Y:S03]  /*0810*/  LDG.E.128 R140, desc[UR8][R200.64] ;  /* 0x00000008c88c7981 */ /* 0x000ee6000c1e1d00 */
[----:B----4-:R-:W-:Y:S01]  /*0820*/  IMAD.WIDE R198, R190, 0x4, R198 ;  /* 0x00000004bec67825 */ /* 0x010fe200078e02c6 */
[----:B------:R-:W4:Y:S04]  /*0830*/  LDG.E.128 R128, desc[UR8][R202.64] ;  /* 0x00000008ca807981 */ /* 0x000f28000c1e1d00 */
[----:B------:R-:W4:Y:S04]  /*0840*/  LDG.E.128 R132, desc[UR8][R132.64] ;  /* 0x0000000884847981 */ /* 0x000f28000c1e1d00 */
[----:B------:R1:W4:Y:S04]  /*0850*/  LDG.E.128 R144, desc[UR8][R200.64+0x10] ;  /* 0x00001008c8907981 */ /* 0x000328000c1e1d00 */
[----:B------:R1:W4:Y:S01]  /*0860*/  LDG.E R194, desc[UR8][R198.64] ;  /* 0x00000008c6c27981 */ /* 0x000322000c1e1900 */
[----:B------:R-:W-:-:S06]  /*0870*/  IMAD.WIDE.U32 R148, R191, 0x10, R148 ;  /* 0x00000010bf947825 */ /* 0x000fcc00078e0094 */
[----:B------:R-:W4:Y:S01]  /*0880*/  LDG.E.128 R148, desc[UR8][R148.64] ;  /* 0x0000000894947981 */ /* 0x000f22000c1e1d00 */
[----:B0-----:R-:W-:Y:S02]  /*0890*/  ISETP.NE.AND P5, PT, RZ, UR10, PT ;  /* 0x0000000aff007c0c */ /* 0x001fe4000bfa5270 */
[----:B------:R-:W-:Y:S02]  /*08a0*/  LOP3.LUT P4, RZ, R2, 0x1f, RZ, 0xc0, !PT ;  /* 0x0000001f02ff7812 */ /* 0x000fe4000788c0ff */
[----:B------:R-:W-:Y:S02]  /*08b0*/  PLOP3.LUT P0, PT, PT, PT, PT, 0x80, 0x8 ;  /* 0x000000000008781c */ /* 0x000fe40003f0f070 */
[----:B------:R-:W-:-:S04]  /*08c0*/  ISETP.NE.U32.AND P2, PT, RZ, UR12, PT ;  /* 0x0000000cff007c0c */ /* 0x000fc8000bf45070 */
[----:B------:R-:W-:-:S05]  /*08d0*/  ISETP.NE.AND.EX P2, PT, RZ, UR13, PT, P2 ;  /* 0x0000000dff007c0c */ /* 0x000fca000bf45320 */
[----:B------:R-:W-:Y:S02]  /*08e0*/  @!P4 PLOP3.LUT P0, PT, P3, PT, PT, 0x80, 0x8 ;  /* 0x000000000008c81c */ /* 0x000fe40001f0f070 */
[----:B--2---:R-:W-:-:S05]  /*08f0*/  FSEL R0, R0, RZ, !P5 ;  /* 0x000000ff00007208 */ /* 0x004fca0006800000 */
[C---:B---3--:R-:W-:Y:S01]  /*0900*/  FADD.FTZ R237, -R0.reuse, R118 ;  /* 0x0000007600ed7221 */ /* 0x048fe20000010100 */
[----:B------:R-:W-:Y:S01]  /*0910*/  FADD.FTZ R227, -R0, R126 ;  /* 0x0000007e00e37221 */ /* 0x000fe20000010100 */
[C---:B------:R-:W-:Y:S02]  /*0920*/  PRMT R118, R120.reuse, 0x7632, R118 ;  /* 0x0000763278767816 */ /* 0x040fe40000000076 */
[----:B------:R-:W-:Y:S02]  /*0930*/  SHF.L.U32 R120, R120, 0x10, RZ ;  /* 0x0000001078787819 */ /* 0x000fe400000006ff */
[----:B------:R-:W-:-:S03]  /*0940*/  SHF.L.U32 R126, R118, 0x10, RZ ;  /* 0x00000010767e7819 */ /* 0x000fc600000006ff */
[----:B-----5:R-:W-:Y:S01]  /*0950*/  FMUL.FTZ R233, R36, R120 ;  /* 0x0000007824e97220 */ /* 0x020fe20000410000 */
[C---:B------:R-:W-:Y:S01]  /*0960*/  PRMT R196, R121.reuse, 0x7632, R196 ;  /* 0x0000763279c47816 */ /* 0x040fe200000000c4 */
[C---:B------:R-:W-:Y:S01]  /*0970*/  FADD.FTZ R247, -R0.reuse, R139 ;  /* 0x0000008b00f77221 */ /* 0x040fe20000010100 */
[C---:B------:R-:W-:Y:S01]  /*0980*/  FADD.FTZ R213, -R0.reuse, R116 ;  /* 0x0000007400d57221 */ /* 0x040fe20000010100 */
[----:B------:R-:W-:Y:S01]  /*0990*/  SHF.L.U32 R121, R121, 0x10, RZ ;  /* 0x0000001079797819 */ /* 0x000fe200000006ff */
[C---:B------:R-:W-:Y:S01]  /*09a0*/  FADD.FTZ R139, -R0.reuse, R141 ;  /* 0x0000008d008b7221 */ /* 0x040fe20000010100 */
[----:B------:R-:W-:Y:S01]  /*09b0*/  FMUL.FTZ R226, R37, R126 ;  /* 0x0000007e25e27220 */ /* 0x000fe20000410000 */
[----:B------:R-:W-:Y:S01]  /*09c0*/  FADD.FTZ R141, RZ, R233 ;  /* 0x000000e9ff8d7221 */ /* 0x000fe20000010000 */
[C---:B------:R-:W-:Y:S01]  /*09d0*/  FADD.FTZ R239, -R0.reuse, R117 ;  /* 0x0000007500ef7221 */ /* 0x040fe20000010100 */
[C---:B------:R-:W-:Y:S01]  /*09e0*/  FADD.FTZ R235, -R0.reuse, R119 ;  /* 0x0000007700eb7221 */ /* 0x040fe20000010100 */
[C---:B----4-:R-:W-:Y:S01]  /*09f0*/  FADD.FTZ R207, -R0.reuse, R131 ;  /* 0x0000008300cf7221 */ /* 0x050fe20000010100 */
[C---:B------:R-:W-:Y:S01]  /*0a00*/  PRMT R236, R135.reuse, 0x7632, R236 ;  /* 0x0000763287ec7816 */ /* 0x040fe200000000ec */
[C---:B------:R-:W-:Y:S01]  /*0a10*/  FADD.FTZ R205, -R0.reuse, R137 ;  /* 0x0000008900cd7221 */ /* 0x040fe20000010100 */
[----:B-1----:R-:W-:Y:S01]  /*0a20*/  SHF.L.U32 R201, R135, 0x10, RZ ;  /* 0x0000001087c97819 */ /* 0x002fe200000006ff */
        /* <DEDUP_REMOVED lines=16> */
[----:B------:R-:W-:Y:S01]  /*0b30*/  SHF.L.U32 R130, R196, 0x10, RZ ;  /* 0x00000010c4827819 */ /* 0x000fe200000006ff */
[----:B------:R-:W-:Y:S01]  /*0b40*/  FMUL.FTZ R232, R38, R121 ;  /* 0x0000007926e87220 */ /* 0x000fe20000410000 */
[----:B------:R-:W-:Y:S01]  /*0b50*/  FADD.FTZ R141, R141, R226 ;  /* 0x000000e28d8d7221 */ /* 0x000fe20000010000 */
[----:B------:R-:W-:Y:S01]  /*0b60*/  PRMT R198, R122, 0x7632, R198 ;  /* 0x000076327ac67816 */ /* 0x000fe200000000c6 */
[----:B------:R-:W-:Y:S01]  /*0b70*/  FMUL.FTZ R239, R194, R239 ;  /* 0x000000efc2ef7220 */ /* 0x000fe20000410000 */
[----:B------:R-:W-:Y:S01]  /*0b80*/  SHF.L.U32 R203, R122, 0x10, RZ ;  /* 0x000000107acb7819 */ /* 0x000fe200000006ff */
[----:B------:R-:W-:Y:S01]  /*0b90*/  FFMA.FTZ R118, R0, R233, RZ ;  /* 0x000000e900767223 */ /* 0x000fe200000100ff */
[----:B------:R-:W-:Y:S01]  /*0ba0*/  FMUL.FTZ R224, R39, R130 ;  /* 0x0000008227e07220 */ /* 0x000fe20000410000 */
[----:B------:R-:W-:Y:S01]  /*0bb0*/  FADD.FTZ R141, R141, R232 ;  /* 0x000000e88d8d7221 */ /* 0x000fe20000010000 */
[----:B------:R-:W-:Y:S01]  /*0bc0*/  FMUL.FTZ R237, R194, R237 ;  /* 0x000000edc2ed7220 */ /* 0x000fe20000410000 */
[----:B------:R-:W-:Y:S01]  /*0bd0*/  SHF.L.U32 R129, R198, 0x10, RZ ;  /* 0x00000010c6817819 */ /* 0x000fe200000006ff */
[----:B------:R-:W-:Y:S01]  /*0be0*/  FFMA.FTZ R118, R239, R226, R118 ;  /* 0x000000e2ef767223 */ /* 0x000fe20000010076 */
[----:B------:R-:W-:Y:S01]  /*0bf0*/  FMUL.FTZ R230, R40, R203 ;  /* 0x000000cb28e67220 */ /* 0x000fe20000410000 */
[----:B------:R-:W-:Y:S01]  /*0c00*/  FADD.FTZ R141, R141, R224 ;  /* 0x000000e08d8d7221 */ /* 0x000fe20000010000 */
[C---:B------:R-:W-:Y:S01]  /*0c10*/  PRMT R252, R123.reuse, 0x7632, R252 ;  /* 0x000076327bfc7816 */ /* 0x040fe200000000fc */
[----:B------:R-:W-:Y:S01]  /*0c20*/  FMUL.FTZ R235, R194, R235 ;  /* 0x000000ebc2eb7220 */ /* 0x000fe20000410000 */
[----:B------:R-:W-:Y:S01]  /*0c30*/  SHF.L.U32 R123, R123, 0x10, RZ ;  /* 0x000000107b7b7819 */ /* 0x000fe200000006ff */
[----:B------:R-:W-:Y:S01]  /*0c40*/  FFMA.FTZ R118, R237, R232, R118 ;  /* 0x000000e8ed767223 */ /* 0x000fe20000010076 */
[----:B------:R-:W-:Y:S01]  /*0c50*/  FMUL.FTZ R222, R41, R129 ;  /* 0x0000008129de7220 */ /* 0x000fe20000410000 */
[----:B------:R-:W-:Y:S01]  /*0c60*/  FADD.FTZ R141, R141, R230 ;  /* 0x000000e68d8d7221 */ /* 0x000fe20000010000 */
[----:B------:R-:W-:Y:S01]  /*0c70*/  SHF.L.U32 R252, R252, 0x10, RZ ;  /* 0x00000010fcfc7819 */ /* 0x000fe200000006ff */
[----:B------:R-:W-:Y:S01]  /*0c80*/  FMUL.FTZ R231, R194, R231 ;  /* 0x000000e7c2e77220 */ /* 0x000fe20000410000 */
[----:B------:R-:W-:Y:S01]  /*0c90*/  FFMA.FTZ R118, R235, R224, R118 ;  /* 0x000000e0eb767223 */ /* 0x000fe20000010076 */
[----:B------:R-:W-:Y:S01]  /*0ca0*/  FMUL.FTZ R228, R42, R123 ;  /* 0x0000007b2ae47220 */ /* 0x000fe20000410000 */
[----:B------:R-:W-:Y:S01]  /*0cb0*/  FADD.FTZ R141, R141, R222 ;  /* 0x000000de8d8d7221 */ /* 0x000fe20000010000 */
[----:B------:R-:W-:Y:S01]  /*0cc0*/  PRMT R250, R132, 0x7632, R250 ;  /* 0x0000763284fa7816 */ /* 0x000fe200000000fa */
[----:B------:R-:W-:Y:S01]  /*0cd0*/  FMUL.FTZ R229, R194, R229 ;  /* 0x000000e5c2e57220 */ /* 0x000fe20000410000 */
[----:B------:R-:W-:Y:S01]  /*0ce0*/  SHF.L.U32 R125, R132, 0x10, RZ ;  /* 0x00000010847d7819 */ /* 0x000fe200000006ff */
        /* <DEDUP_REMOVED lines=12> */
[----:B------:R-:W-:Y:S01]  /*0db0*/  FMUL.FTZ R218, R194, R211 ;  /* 0x000000d3c2da7220 */ /* 0x000fe20000410000 */
[----:B------:R-:W-:Y:S01]  /*0dc0*/  SHF.L.U32 R133, R133, 0x10, RZ ;  /* 0x0000001085857819 */ /* 0x000fe200000006ff */
        /* <DEDUP_REMOVED lines=13> */
[----:B------:R-:W-:Y:S01]  /*0ea0*/  SHF.L.U32 R234, R234, 0x10, RZ ;  /* 0x00000010eaea7819 */ /* 0x000fe200000006ff */
[----:B------:R-:W-:Y:S01]  /*0eb0*/  FFMA.FTZ R118, R218, R211, R141 ;  /* 0x000000d3da767223 */ /* 0x000fe2000001008d */
[----:B------:R-:W-:Y:S01]  /*0ec0*/  FMUL.FTZ R212, R48, R127 ;  /* 0x0000007f30d47220 */ /* 0x000fe20000410000 */
[----:B------:R-:W-:-:S02]  /*0ed0*/  FADD.FTZ R143, R116, R207 ;  /* 0x000000cf748f7221 */ /* 0x000fc40000010000 */
[----:B------:R-:W-:Y:S01]  /*0ee0*/  FFMA.FTZ R141, R215, R213, R118 ;  /* 0x000000d5d78d7223 */ /* 0x000fe20000010076 */
[----:B------:R-:W-:Y:S01]  /*0ef0*/  FMUL.FTZ R204, R49, R234 ;  /* 0x000000ea31cc7220 */ /* 0x000fe20000410000 */
[----:B------:R-:W-:Y:S01]  /*0f00*/  FADD.FTZ R143, R143, R212 ;  /* 0x000000d48f8f7221 */ /* 0x000fe20000010000 */
[----:B------:R-:W-:Y:S01]  /*0f10*/  SHF.L.U32 R236, R236, 0x10, RZ ;  /* 0x00000010ecec7819 */ /* 0x000fe200000006ff */
[----:B------:R-:W-:Y:S01]  /*0f20*/  FMUL.FTZ R209, R194, R209 ;  /* 0x000000d1c2d17220 */ /* 0x000fe20000410000 */
[----:B------:R-:W-:Y:S01]  /*0f30*/  FFMA.FTZ R116, R216, R207, R141 ;  /* 0x000000cfd8747223 */ /* 0x000fe2000001008d */
[----:B------:R-:W-:Y:S01]  /*0f40*/  FMUL.FTZ R140, R194, R139 ;  /* 0x0000008bc28c7220 */ /* 0x000fe20000410000 */
[----:B------:R-:W-:Y:S01]  /*0f50*/  FMUL.FTZ R210, R50, R201 ;  /* 0x000000c932d27220 */ /* 0x000fe20000410000 */
[----:B------:R-:W-:Y:S01]  /*0f60*/  FADD.FTZ R139, R143, R204 ;  /* 0x000000cc8f8b7221 */ /* 0x000fe20000010000 */
[----:B------:R-:W-:Y:S01]  /*0f70*/  FMUL.FTZ R141, R194, R137 ;  /* 0x00000089c28d7220 */ /* 0x000fe20000410000 */
[----:B------:R-:W-:Y:S01]  /*0f80*/  PRMT R238, R148, 0x7632, R238 ;  /* 0x0000763294ee7816 */ /* 0x000fe200000000ee */
[----:B------:R-:W-:Y:S01]  /*0f90*/  FMUL.FTZ R208, R194, R205 ;  /* 0x000000cdc2d07220 */ /* 0x000fe20000410000 */
[----:B------:R-:W-:Y:S01]  /*0fa0*/  SHF.L.U32 R219, R148, 0x10, RZ ;  /* 0x0000001094db7819 */ /* 0x000fe200000006ff */
        /* <DEDUP_REMOVED lines=15> */
[----:B------:R-:W-:Y:S01]  /*10a0*/  FFMA.FTZ R118, R206, R202, R137 ;  /* 0x000000cace767223 */ /* 0x000fe20000010089 */
[----:B------:R-:W-:Y:S01]  /*10b0*/  FMUL.FTZ R146, R54, R221 ;  /* 0x000000dd36927220 */ /* 0x000fe20000410000 */
[----:B------:R-:W-:Y:S01]  /*10c0*/  FADD.FTZ R137, R116, R145 ;  /* 0x0000009174897221 */ /* 0x000fe20000010000 */
[----:B------:R-:W-:Y:S01]  /*10d0*/  FMUL.FTZ R144, R194, R135 ;  /* 0x00000087c2907220 */ /* 0x000fe20000410000 */
[C---:B------:R-:W-:Y:S01]  /*10e0*/  PRMT R242, R150.reuse, 0x7632, R242 ;  /* 0x0000763296f27816 */ /* 0x040fe200000000f2 */
        /* <DEDUP_REMOVED lines=10> */
[----:B------:R-:W-:Y:S01]  /*1190*/  PRMT R244, R151, 0x7632, R244 ;  /* 0x0000763297f47816 */ /* 0x000fe200000000f4 */
        /* <DEDUP_REMOVED lines=16> */
[----:B------:R-:W0:Y:S01]  /*12a0*/  @P2 LDC.64 R246, c[0x0][0x438] ;  /* 0x00010e00fff62b82 */ /* 0x000e220000000a00 */
[----:B------:R-:W-:-:S03]  /*12b0*/  FFMA.FTZ R117, R199, R196, R116 ;  /* 0x000000c4c7757223 */ /* 0x000fc60000010074 */
[----:B------:R-:W1:Y:S01]  /*12c0*/  SHFL.DOWN PT, R116, R131, 0x10, 0x1f ;  /* 0x0a001f0083747f89 */ /* 0x000e6200000e0000 */
[----:B------:R-:W-:-:S03]  /*12d0*/  FFMA.FTZ R117, R200, R198, R117 ;  /* 0x000000c6c8757223 */ /* 0x000fc60000010075 */
[----:B------:R-:W2:Y:S02]  /*12e0*/  LDC.64 R138, c[0x0][0x390] ;  /* 0x0000e400ff8a7b82 */ /* 0x000ea40000000a00 */
[----:B------:R-:W3:Y:S01]  /*12f0*/  SHFL.DOWN PT, R118, R117, 0x10, 0x1f ;  /* 0x0a001f0075767f89 */ /* 0x000ee200000e0000 */
[----:B-1----:R-:W-:-:S05]  /*1300*/  FADD.FTZ R116, R131, R116 ;  /* 0x0000007483747221 */ /* 0x002fca0000010000 */
[----:B------:R-:W1:Y:S01]  /*1310*/  SHFL.DOWN PT, R119, R116, 0x8, 0x1f ;  /* 0x09001f0074777f89 */ /* 0x000e6200000e0000 */
[----:B---3--:R-:W-:-:S05]  /*1320*/  FADD.FTZ R118, R117, R118 ;  /* 0x0000007675767221 */ /* 0x008fca0000010000 */
[----:B------:R-:W3:Y:S01]  /*1330*/  SHFL.DOWN PT, R135, R118, 0x8, 0x1f ;  /* 0x09001f0076877f89 */ /* 0x000ee200000e0000 */
[----:B------:R-:W4:Y:S01]  /*1340*/  S2R R137, SR_CgaCtaId ;  /* 0x0000000000897919 */ /* 0x000f220000008800 */
[----:B-1----:R-:W-:-:S05]  /*1350*/  FADD.FTZ R119, R116, R119 ;  /* 0x0000007774777221 */ /* 0x002fca0000010000 */
[----:B------:R-:W1:Y:S01]  /*1360*/  SHFL.DOWN PT, R122, R119, 0x4, 0x1f ;  /* 0x08801f00777a7f89 */ /* 0x000e6200000e0000 */
[----:B---3--:R-:W-:-:S05]  /*1370*/  FADD.FTZ R135, R118, R135 ;  /* 0x0000008776877221 */ /* 0x008fca0000010000 */
[----:B------:R-:W3:Y:S01]  /*1380*/  SHFL.DOWN PT, R124, R135, 0x4, 0x1f ;  /* 0x08801f00877c7f89 */ /* 0x000ee200000e0000 */
[----:B-1----:R-:W-:Y:S01]  /*1390*/  FADD.FTZ R128, R119, R122 ;  /* 0x0000007a77807221 */ /* 0x002fe20000010000 */
[----:B------:R-:W-:-:S04]  /*13a0*/  MOV R122, 0x400 ;  /* 0x00000400007a7802 */ /* 0x000fc80000000f00 */
[----:B----4-:R-:W-:Y:S01]  /*13b0*/  LEA R122, R137, R122, 0x18 ;  /* 0x0000007a897a7211 */ /* 0x010fe200078ec0ff */
[----:B---3--:R-:W-:Y:S01]  /*13c0*/  FADD.FTZ R124, R135, R124 ;  /* 0x0000007c877c7221 */ /* 0x008fe20000010000 */
[----:B------:R-:W1:Y:S02]  /*13d0*/  @P2 LDC.64 R136, c[0x0][0x438] ;  /* 0x00010e00ff882b82 */ /* 0x000e640000000a00 */
[----:B------:R-:W-:-:S04]  /*13e0*/  IADD3 R245, PT, PT, R122, 0x6040, RZ ;  /* 0x000060407af57810 */ /* 0x000fc80007ffe0ff */
[----:B------:R-:W-:Y:S02]  /*13f0*/  @!P4 MOV R118, R245 ;  /* 0x000000f50076c202 */ /* 0x000fe40000000f00 */
[----:B------:R-:W-:Y:S01]  /*1400*/  @!P0 IADD3 R118, PT, PT, R122, 0x6000, RZ ;  /* 0x000060007a768810 */ /* 0x000fe20007ffe0ff */
[----:B------:R-:W3:Y:S03]  /*1410*/  SHFL.DOWN PT, R117, R128, 0x2, 0x1f ;  /* 0x08401f0080757f89 */ /* 0x000ee600000e0000 */
[----:B------:R-:W-:Y:S02]  /*1420*/  @!P4 MOV R135, R118 ;  /* 0x000000760087c202 */ /* 0x000fe40000000f00 */
[----:B------:R-:W4:Y:S01]  /*1430*/  @P2 LDC.64 R118, c[0x0][0x438] ;  /* 0x00010e00ff762b82 */ /* 0x000f220000000a00 */
[----:B------:R-:W2:Y:S01]  /*1440*/  SHFL.DOWN PT, R131, R124, 0x2, 0x1f ;  /* 0x08401f007c837f89 */ /* 0x000ea200000e0000 */
[----:B-1----:R-:W-:-:S04]  /*1450*/  @P2 IMAD.WIDE.U32 R248, R197, 0x20, R136 ;  /* 0x00000020c5f82825 */ /* 0x002fc800078e0088 */
[----:B0-----:R-:W-:Y:S01]  /*1460*/  @P2 IMAD.WIDE.U32 R246, R191, 0x20, R246 ;  /* 0x00000020bff62825 */ /* 0x001fe200078e00f6 */
[----:B------:R-:W5:Y:S03]  /*1470*/  @P2 LDG.E.128 R96, desc[UR8][R248.64] ;  /* 0x00000008f8602981 */ /* 0x000f66000c1e1d00 */
[----:B---3--:R-:W-:Y:S01]  /*1480*/  FADD.FTZ R117, R128, R117 ;  /* 0x0000007580757221 */ /* 0x008fe20000010000 */
[----:B------:R-:W5:Y:S01]  /*1490*/  @P2 LDG.E.128 R100, desc[UR8][R248.64+0x10] ;  /* 0x00001008f8642981 */ /* 0x000f62000c1e1d00 */
[----:B----4-:R-:W-:-:S04]  /*14a0*/  @P2 IMAD.WIDE.U32 R136, R195, 0x20, R118 ;  /* 0x00000020c3882825 */ /* 0x010fc800078e0076 */
[----:B--2---:R-:W-:Y:S01]  /*14b0*/  FADD.FTZ R131, R124, R131 ;  /* 0x000000837c837221 */ /* 0x004fe20000010000 */
[----:B------:R-:W0:Y:S01]  /*14c0*/  SHFL.DOWN PT, R116, R117, 0x1, 0x1f ;  /* 0x08201f0075747f89 */ /* 0x000e2200000e0000 */
[----:B------:R-:W1:Y:S03]  /*14d0*/  @P1 LDC.64 R118, c[0x0][0x3e0] ;  /* 0x0000f800ff761b82 */ /* 0x000e660000000a00 */
[----:B------:R-:W5:Y:S04]  /*14e0*/  @P2 LDG.E.128 R104, desc[UR8][R136.64] ;  /* 0x0000000888682981 */ /* 0x000f68000c1e1d00 */
[----:B------:R2:W5:Y:S04]  /*14f0*/  @P2 LDG.E.128 R108, desc[UR8][R136.64+0x10] ;  /* 0x00001008886c2981 */ /* 0x000568000c1e1d00 */
[----:B------:R-:W3:Y:S04]  /*1500*/  SHFL.DOWN PT, R124, R131, 0x1, 0x1f ;  /* 0x08201f00837c7f89 */ /* 0x000ee800000e0000 */
[----:B------:R-:W5:Y:S01]  /*1510*/  @P2 LDG.E.128 R112, desc[UR8][R246.64] ;  /* 0x00000008f6702981 */ /* 0x000f62000c1e1d00 */
[----:B--2---:R-:W2:Y:S03]  /*1520*/  LDC.64 R136, c[0x0][0x3b0] ;  /* 0x0000ec00ff887b82 */ /* 0x004ea60000000a00 */
[----:B------:R4:W5:Y:S01]  /*1530*/  @P2 LDG.E.128 R84, desc[UR8][R246.64+0x10] ;  /* 0x00001008f6542981 */ /* 0x000962000c1e1d00 */
[----:B0-----:R-:W-:Y:S01]  /*1540*/  FADD.FTZ R116, R117, R116 ;  /* 0x0000007475747221 */ /* 0x001fe20000010000 */
[----:B-1----:R-:W-:-:S05]  /*1550*/  @P1 IMAD.WIDE R118, R190, 0x2, R118 ;  /* 0x00000002be761825 */ /* 0x002fca00078e0276 */
[----:B------:R-:W4:Y:S01]  /*1560*/  @P1 LDG.E.U16 R243, desc[UR8][R118.64] ;  /* 0x0000000876f31981 */ /* 0x000f22000c1e1500 */
[----:B---3--:R-:W-:Y:S01]  /*1570*/  FADD.FTZ R117, R131, R124 ;  /* 0x0000007c83757221 */ /* 0x008fe20000010000 */
[----:B------:R-:W-:Y:S01]  /*1580*/  @!P4 LEA R124, R192, R135, 0x3 ;  /* 0x00000087c07cc211 */ /* 0x000fe200078e18ff */
[----:B--2---:R-:W-:-:S04]  /*1590*/  IMAD.WIDE.U32 R248, R197, 0x8, R136 ;  /* 0x00000008c5f87825 */ /* 0x004fc800078e0088 */
[--C-:B----4-:R-:W-:Y:S01]  /*15a0*/  IMAD.WIDE.U32 R246, R195, 0x8, R136.reuse ;  /* 0x00000008c3f67825 */ /* 0x110fe200078e0088 */
        /* <DEDUP_REMOVED lines=10> */
[----:B------:R-:W-:Y:S01]  /*1650*/  IADD3 R124, PT, PT, R122, 0x6050, RZ ;  /* 0x000060507a7c7810 */ /* 0x000fe20007ffe0ff */
[----:B------:R-:W-:Y:S01]  /*1660*/  FFMA.FTZ R193, R0, R120, R193 ;  /* 0x0000007800c17223 */ /* 0x000fe200000100c1 */
[C---:B------:R-:W-:Y:S01]  /*1670*/  IADD3 R128, PT, PT, R122.reuse, 0x6060, RZ ;  /* 0x000060607a807810 */ /* 0x040fe20007ffe0ff */
[----:B------:R-:W-:Y:S01]  /*1680*/  FADD.FTZ R185, R121, R185 ;  /* 0x000000b979b97221 */ /* 0x000fe20000010000 */
[C---:B------:R-:W-:Y:S01]  /*1690*/  IADD3 R132, PT, PT, R122.reuse, 0x6070, RZ ;  /* 0x000060707a847810 */ /* 0x040fe20007ffe0ff */
[----:B------:R-:W-:Y:S01]  /*16a0*/  FFMA.FTZ R186, R237, R121, R186 ;  /* 0x00000079edba7223 */ /* 0x000fe200000100ba */
[C---:B------:R-:W-:Y:S01]  /*16b0*/  @!P3 IADD3 R124, PT, PT, R122.reuse, 0x6010, RZ ;  /* 0x000060107a7cb810 */ /* 0x040fe20007ffe0ff */
[----:B------:R-:W-:Y:S01]  /*16c0*/  FADD.FTZ R177, R123, R177 ;  /* 0x000000b17bb17221 */ /* 0x000fe20000010000 */
[C---:B------:R-:W-:Y:S01]  /*16d0*/  @!P3 IADD3 R128, PT, PT, R122.reuse, 0x6020, RZ ;  /* 0x000060207a80b810 */ /* 0x040fe20007ffe0ff */
[----:B------:R-:W-:Y:S01]  /*16e0*/  FFMA.FTZ R178, R227, R123, R178 ;  /* 0x0000007be3b27223 */ /* 0x000fe200000100b2 */
[----:B------:R-:W-:-:S02]  /*16f0*/  @!P3 IADD3 R132, PT, PT, R122, 0x6030, RZ ;  /* 0x000060307a84b810 */ /* 0x000fc40007ffe0ff */
[----:B------:R-:W0:Y:S01]  /*1700*/  LDS.128 R120, [R245] ;  /* 0x00000000f5787984 */ /* 0x000e220000000c00 */
[----:B------:R-:W-:Y:S01]  /*1710*/  FFMA.FTZ R188, R239, R126, R188 ;  /* 0x0000007eefbc7223 */ /* 0x000fe200000100bc */
[----:B------:R-:W-:Y:S01]  /*1720*/  FADD.FTZ R187, R126, R187 ;  /* 0x000000bb7ebb7221 */ /* 0x000fe20000010000 */
[----:B------:R-:W-:Y:S01]  /*1730*/  FADD.FTZ R158, R125, R158 ;  /* 0x0000009e7d9e7221 */ /* 0x000fe20000010000 */
[----:B------:R-:W-:Y:S01]  /*1740*/  FFMA.FTZ R174, R217, R125, R174 ;  /* 0x0000007dd9ae7223 */ /* 0x000fe200000100ae */
[----:B------:R-:W-:Y:S01]  /*1750*/  FADD.FTZ R154, R127, R154 ;  /* 0x0000009a7f9a7221 */ /* 0x000fe20000010000 */
[----:B------:R-:W-:Y:S02]  /*1760*/  FFMA.FTZ R170, R209, R127, R170 ;  /* 0x0000007fd1aa7223 */ /* 0x000fe400000100aa */
[----:B------:R-:W1:Y:S01]  /*1770*/  LDS.128 R124, [R124] ;  /* 0x000000007c7c7984 */ /* 0x000e620000000c00 */
[----:B------:R-:W-:Y:S01]  /*1780*/  FFMA.FTZ R184, R235, R130, R184 ;  /* 0x00000082ebb87223 */ /* 0x000fe200000100b8 */
[----:B------:R-:W-:Y:S01]  /*1790*/  FADD.FTZ R183, R130, R183 ;  /* 0x000000b782b77221 */ /* 0x000fe20000010000 */
[----:B------:R-:W-:Y:S01]  /*17a0*/  FADD.FTZ R179, R129, R179 ;  /* 0x000000b381b37221 */ /* 0x000fe20000010000 */
[----:B------:R-:W-:-:S02]  /*17b0*/  FFMA.FTZ R180, R229, R129, R180 ;  /* 0x00000081e5b47223 */ /* 0x000fc400000100b4 */
[----:B------:R-:W2:Y:S01]  /*17c0*/  LDS.128 R128, [R128] ;  /* 0x0000000080807984 */ /* 0x000ea20000000c00 */
[----:B------:R-:W-:Y:S01]  /*17d0*/  FADD.FTZ R156, R133, R156 ;  /* 0x0000009c859c7221 */ /* 0x000fe20000010000 */
[----:B------:R-:W-:Y:S01]  /*17e0*/  FFMA.FTZ R172, R215, R133, R172 ;  /* 0x00000085d7ac7223 */ /* 0x000fe200000100ac */
[----:B------:R-:W-:Y:S01]  /*17f0*/  FFMA.FTZ R171, R216, R134, R171 ;  /* 0x00000086d8ab7223 */ /* 0x000fe200000100ab */
[----:B------:R-:W-:Y:S02]  /*1800*/  FADD.FTZ R155, R134, R155 ;  /* 0x0000009b869b7221 */ /* 0x000fe40000010000 */
        /* <DEDUP_REMOVED lines=56> */
[-CC-:B------:R-:W-:Y:S01]  /*1b90*/  FFMA.FTZ R237, R237, R132.reuse, R131.reuse ;  /* 0x00000084eded7223 */ /* 0x180fe20000010083 */
[C---:B-----5:R-:W-:Y:S01]  /*1ba0*/  LOP3.LUT P6, RZ, R248.reuse, 0xff0000, RZ, 0xc0, !PT ;  /* 0x00ff0000f8ff7812 */ /* 0x060fe200078cc0ff */
[-C--:B------:R-:W-:Y:S01]  /*1bb0*/  FFMA.FTZ R235, R235, R132.reuse, R131 ;  /* 0x00000084ebeb7223 */ /* 0x080fe20000010083 */
[----:B------:R-:W-:Y:S01]  /*1bc0*/  LOP3.LUT P0, RZ, R248, 0xff000000, RZ, 0xc0, !PT ;  /* 0xff000000f8ff7812 */ /* 0x000fe2000780c0ff */
[----:B------:R-:W-:Y:S01]  /*1bd0*/  FADD.FTZ R237, R232, -R237 ;  /* 0x800000ede8ed7221 */ /* 0x000fe20000010000 */
[-C--:B------:R-:W-:Y:S01]  /*1be0*/  FFMA.FTZ R231, R231, R132.reuse, R131 ;  /* 0x00000084e7e77223 */ /* 0x080fe20000010083 */
[----:B------:R-:W-:Y:S01]  /*1bf0*/  LOP3.LUT P5, RZ, R249, 0xff, RZ, 0xc0, !PT ;  /* 0x000000fff9ff7812 */ /* 0x000fe200078ac0ff */
[----:B------:R-:W-:Y:S01]  /*1c00*/  FADD.FTZ R235, R224, -R235 ;  /* 0x800000ebe0eb7221 */ /* 0x000fe20000010000 */
[----:B------:R-:W-:Y:S01]  /*1c10*/  FMUL.FTZ R237, R194, R237 ;  /* 0x000000edc2ed7220 */ /* 0x000fe20000410000 */
[----:B------:R-:W-:Y:S01]  /*1c20*/  FADD.FTZ R231, R230, -R231 ;  /* 0x800000e7e6e77221 */ /* 0x000fe20000010000 */
[----:B------:R-:W-:Y:S01]  /*1c30*/  FFMA.FTZ R227, R227, R132, R131 ;  /* 0x00000084e3e37223 */ /* 0x000fe20000010083 */
[C---:B------:R-:W-:Y:S01]  /*1c40*/  FMUL.FTZ R235, R194.reuse, R235 ;  /* 0x000000ebc2eb7220 */ /* 0x040fe20000410000 */
[-C--:B------:R-:W-:Y:S01]  /*1c50*/  FMUL.FTZ R237, R237, R130.reuse ;  /* 0x00000082eded7220 */ /* 0x080fe20000410000 */
[----:B------:R-:W-:Y:S01]  /*1c60*/  FMUL.FTZ R231, R194, R231 ;  /* 0x000000e7c2e77220 */ /* 0x000fe20000410000 */
[----:B------:R-:W-:Y:S01]  /*1c70*/  @P6 SHF.L.U32 R120, R117, 0x10, RZ ;  /* 0x0000001075786819 */ /* 0x000fe200000006ff */
[----:B------:R-:W-:Y:S01]  /*1c80*/  FADD.FTZ R227, R228, -R227 ;  /* 0x800000e3e4e37221 */ /* 0x000fe20000010000 */
[----:B------:R-:W-:Y:S01]  /*1c90*/  LOP3.LUT P4, RZ, R249, 0xff0000, RZ, 0xc0, !PT ;  /* 0x00ff0000f9ff7812 */ /* 0x000fe2000788c0ff */
[----:B------:R-:W-:Y:S01]  /*1ca0*/  FMUL.FTZ R237, R237, UR6 ;  /* 0x00000006eded7c20 */ /* 0x000fe20008410000 */
[----:B------:R-:W-:Y:S01]  /*1cb0*/  @P0 PRMT R117, R117, 0x7632, R117 ;  /* 0x0000763275750816 */ /* 0x000fe20000000075 */
[-C--:B------:R-:W-:Y:S01]  /*1cc0*/  FMUL.FTZ R235, R235, R130.reuse ;  /* 0x00000082ebeb7220 */ /* 0x080fe20000410000 */
[----:B------:R-:W-:Y:S01]  /*1cd0*/  FMUL.FTZ R231, R231, R130 ;  /* 0x00000082e7e77220 */ /* 0x000fe20000410000 */
[----:B------:R-:W-:-:S02]  /*1ce0*/  HFMA2 R133, -RZ, RZ, 0, 0 ;  /* 0x00000000ff857431 */ /* 0x000fc400000001ff */
[----:B------:R-:W-:Y:S01]  /*1cf0*/  @P6 FMUL.FTZ R133, R237, R120 ;  /* 0x00000078ed856220 */ /* 0x000fe20000410000 */
[----:B------:R-:W-:Y:S01]  /*1d00*/  @P5 SHF.L.U32 R120, R118, 0x10, RZ ;  /* 0x0000001076785819 */ /* 0x000fe200000006ff */
[----:B------:R-:W-:Y:S01]  /*1d10*/  FMUL.FTZ R227, R194, R227 ;  /* 0x000000e3c2e37220 */ /* 0x000fe20000410000 */
[----:B------:R-:W-:Y:S01]  /*1d20*/  @P0 SHF.L.U32 R117, R117, 0x10, RZ ;  /* 0x0000001075750819 */ /* 0x000fe200000006ff */
[----:B------:R-:W-:Y:S01]  /*1d30*/  FMUL.FTZ R122, R235, UR6 ;  /* 0x00000006eb7a7c20 */ /* 0x000fe20008410000 */
[----:B------:R-:W-:Y:S01]  /*1d40*/  FMUL.FTZ R231, R231, UR6 ;  /* 0x00000006e7e77c20 */ /* 0x000fe20008410000 */
[----:B------:R-:W-:Y:S01]  /*1d50*/  CS2R R134, SRZ ;  /* 0x0000000000867805 */ /* 0x000fe2000001ff00 */
[----:B------:R-:W-:Y:S01]  /*1d60*/  FMUL.FTZ R227, R227, R130 ;  /* 0x00000082e3e37220 */ /* 0x000fe20000410000 */
[----:B------:R-:W-:Y:S01]  /*1d70*/  @P0 FMUL.FTZ R134, R122, R117 ;  /* 0x000000757a860220 */ /* 0x000fe20000410000 */
[----:B------:R-:W-:Y:S01]  /*1d80*/  @P5 FMUL.FTZ R135, R231, R120 ;  /* 0x00000078e7875220 */ /* 0x000fe20000410000 */
[----:B------:R-:W-:Y:S01]  /*1d90*/  FMUL.FTZ R117, R82, R237 ;  /* 0x000000ed52757220 */ /* 0x000fe20000410000 */
[----:B------:R-:W-:Y:S01]  /*1da0*/  FMUL.FTZ R120, R83, R122 ;  /* 0x0000007a53787220 */ /* 0x000fe20000410000 */
[----:B------:R-:W-:Y:S01]  /*1db0*/  @P4 SHF.L.U32 R121, R119, 0x10, RZ ;  /* 0x0000001077794819 */ /* 0x000fe200000006ff */
[----:B------:R-:W-:Y:S01]  /*1dc0*/  FMUL.FTZ R227, R227, UR6 ;  /* 0x00000006e3e37c20 */ /* 0x000fe20008410000 */
[----:B------:R-:W-:Y:S01]  /*1dd0*/  MOV R201, RZ ;  /* 0x000000ff00c97202 */ /* 0x000fe20000000f00 */
[-CC-:B------:R-:W-:Y:S01]  /*1de0*/  FFMA.FTZ R0, R0, R132.reuse, R131.reuse ;  /* 0x0000008400007223 */ /* 0x180fe20000010083 */
[----:B------:R-:W-:Y:S01]  /*1df0*/  FSEL R117, R117, RZ, P6 ;  /* 0x000000ff75757208 */ /* 0x000fe20003000000 */
[----:B------:R-:W-:Y:S01]  /*1e00*/  @P4 FMUL.FTZ R201, R227, R121 ;  /* 0x00000079e3c94220 */ /* 0x000fe20000410000 */
[----:B------:R-:W-:Y:S01]  /*1e10*/  FSEL R120, R120, RZ, P0 ;  /* 0x000000ff78787208 */ /* 0x000fe20000000000 */
[----:B------:R-:W-:Y:S01]  /*1e20*/  FMUL.FTZ R121, R76, R231 ;  /* 0x000000e74c797220 */ /* 0x000fe20000410000 */
[----:B------:R-:W-:Y:S01]  /*1e30*/  LOP3.LUT P6, RZ, R249, 0xff00, RZ, 0xc0, !PT ;  /* 0x0000ff00f9ff7812 */ /* 0x000fe200078cc0ff */
[----:B------:R-:W-:Y:S01]  /*1e40*/  FMUL.FTZ R122, R78, R227 ;  /* 0x000000e34e7a7220 */ /* 0x000fe20000410000 */
[C---:B------:R-:W-:Y:S01]  /*1e50*/  ISETP.GE.U32.AND P0, PT, R248.reuse, RZ, PT ;  /* 0x000000fff800720c */ /* 0x040fe20003f06070 */
[-CC-:B------:R-:W-:Y:S01]  /*1e60*/  FFMA.FTZ R225, R225, R132.reuse, R131.reuse ;  /* 0x00000084e1e17223 */ /* 0x180fe20000010083 */
[----:B------:R-:W-:Y:S01]  /*1e70*/  FSEL R121, R121, RZ, P5 ;  /* 0x000000ff79797208 */ /* 0x000fe20002800000 */
[-CC-:B------:R-:W-:Y:S01]  /*1e80*/  FFMA.FTZ R229, R229, R132.reuse, R131.reuse ;  /* 0x00000084e5e57223 */ /* 0x180fe20000010083 */
[----:B------:R-:W-:Y:S01]  /*1e90*/  ISETP.GE.U32.AND.EX P0, PT, R249, 0x1000000, PT, P0 ;  /* 0x01000000f900780c */ /* 0x000fe20003f06100 */
[----:B------:R-:W-:Y:S01]  /*1ea0*/  FFMA.FTZ R239, R239, R132, R131 ;  /* 0x00000084efef7223 */ /* 0x000fe20000010083 */
[----:B------:R-:W-:Y:S01]  /*1eb0*/  LOP3.LUT P5, RZ, R248, 0xff, RZ, 0xc0, !PT ;  /* 0x000000fff8ff7812 */ /* 0x000fe200078ac0ff */
[----:B------:R-:W-:Y:S01]  /*1ec0*/  FADD.FTZ R233, R233, -R0 ;  /* 0x80000000e9e97221 */ /* 0x000fe20000010000 */
[----:B------:R-:W-:Y:S01]  /*1ed0*/  FSEL R122, R122, RZ, P4 ;  /* 0x000000ff7a7a7208 */ /* 0x000fe20002000000 */
[----:B------:R-:W-:Y:S01]  /*1ee0*/  FADD.FTZ R225, R220, -R225 ;  /* 0x800000e1dce17221 */ /* 0x000fe20000010000 */
[----:B------:R-:W-:Y:S01]  /*1ef0*/  LOP3.LUT P4, RZ, R248, 0xff00, RZ, 0xc0, !PT ;  /* 0x0000ff00f8ff7812 */ /* 0x000fe2000788c0ff */
[----:B------:R-:W-:Y:S01]  /*1f00*/  FADD.FTZ R229, R222, -R229 ;  /* 0x800000e5dee57221 */ /* 0x000fe20000010000 */
[----:B------:R-:W-:Y:S01]  /*1f10*/  FADD.FTZ R239, R226, -R239 ;  /* 0x800000efe2ef7221 */ /* 0x000fe20000010000 */
[----:B------:R-:W-:Y:S01]  /*1f20*/  @P6 PRMT R119, R118, 0x7632, R119 ;  /* 0x0000763276776816 */ /* 0x000fe20000000077 */
[C---:B------:R-:W-:Y:S01]  /*1f30*/  FMUL.FTZ R233, R194.reuse, R233 ;  /* 0x000000e9c2e97220 */ /* 0x040fe20000410000 */
[C---:B------:R-:W-:Y:S01]  /*1f40*/  FMUL.FTZ R225, R194.reuse, R225 ;  /* 0x000000e1c2e17220 */ /* 0x040fe20000410000 */
[C---:B------:R-:W-:Y:S01]  /*1f50*/  FMUL.FTZ R229, R194.reuse, R229 ;  /* 0x000000e5c2e57220 */ /* 0x040fe20000410000 */
[----:B------:R-:W-:Y:S01]  /*1f60*/  FMUL.FTZ R239, R194, R239 ;  /* 0x000000efc2ef7220 */ /* 0x000fe20000410000 */
[----:B------:R-:W-:Y:S01]  /*1f70*/  @P0 PRMT R123, R119, 0x7632, R123 ;  /* 0x00007632777b0816 */ /* 0x000fe2000000007b */
[-C--:B------:R-:W-:Y:S01]  /*1f80*/  FMUL.FTZ R233, R233, R130.reuse ;  /* 0x00000082e9e97220 */ /* 0x080fe20000410000 */
[-C--:B------:R-:W-:Y:S01]  /*1f90*/  FMUL.FTZ R225, R225, R130.reuse ;  /* 0x00000082e1e17220 */ /* 0x080fe20000410000 */
[-C--:B------:R-:W-:Y:S01]  /*1fa0*/  FMUL.FTZ R229, R229, R130.reuse ;  /* 0x00000082e5e57220 */ /* 0x080fe20000410000 */
[C---:B------:R-:W-:Y:S01]  /*1fb0*/  @P5 SHF.L.U32 R118, R116.reuse, 0x10, RZ ;  /* 0x0000001074765819 */ /* 0x040fe200000006ff */
[----:B------:R-:W-:Y:S01]  /*1fc0*/  FMUL.FTZ R239, R239, R130 ;  /* 0x00000082efef7220 */ /* 0x000fe20000410000 */
[----:B------:R-:W-:Y:S01]  /*1fd0*/  @P0 SHF.L.U32 R123, R123, 0x10, RZ ;  /* 0x000000107b7b0819 */ /* 0x000fe200000006ff */
[----:B------:R-:W-:Y:S01]  /*1fe0*/  FMUL.FTZ R233, R233, UR6 ;  /* 0x00000006e9e97c20 */ /* 0x000fe20008410000 */
[----:B------:R-:W-:Y:S01]  /*1ff0*/  @P4 PRMT R116, R116, 0x7632, R116 ;  /* 0x0000763274744816 */ /* 0x000fe20000000074 */
[----:B------:R-:W-:Y:S01]  /*2000*/  FMUL.FTZ R124, R225, UR6 ;  /* 0x00000006e17c7c20 */ /* 0x000fe20008410000 */
[----:B------:R-:W-:Y:S01]  /*2010*/  @P6 SHF.L.U32 R119, R119, 0x10, RZ ;  /* 0x0000001077776819 */ /* 0x000fe200000006ff */
[----:B------:R-:W-:Y:S01]  /*2020*/  FMUL.FTZ R126, R229, UR6 ;  /* 0x00000006e57e7c20 */ /* 0x000fe20008410000 */
[----:B------:R-:W-:-:S02]  /*2030*/  HFMA2 R203, -RZ, RZ, 0, 0 ;  /* 0x00000000ffcb7431 */ /* 0x000fc400000001ff */
[----:B------:R-:W-:Y:S01]  /*2040*/  FMUL.FTZ R239, R239, UR6 ;  /* 0x00000006efef7c20 */ /* 0x000fe20008410000 */
[----:B------:R-:W-:Y:S01]  /*2050*/  MOV R220, RZ ;  /* 0x000000ff00dc7202 */ /* 0x000fe20000000f00 */
[----:B------:R-:W-:Y:S01]  /*2060*/  @P5 FMUL.FTZ R203, R233, R118 ;  /* 0x00000076e9cb5220 */ /* 0x000fe20000410000 */
[----:B------:R-:W-:Y:S02]  /*2070*/  HFMA2 R0, -RZ, RZ, 0, 0 ;  /* 0x00000000ff007431 */ /* 0x000fe400000001ff */
[----:B------:R-:W-:Y:S01]  /*2080*/  @P0 FMUL.FTZ R220, R124, R123 ;  /* 0x0000007b7cdc0220 */ /* 0x000fe20000410000 */
[----:B------:R-:W-:Y:S01]  /*2090*/  @P4 SHF.L.U32 R118, R116, 0x10, RZ ;  /* 0x0000001074764819 */ /* 0x000fe200000006ff */
[----:B------:R-:W-:Y:S01]  /*20a0*/  @P6 FMUL.FTZ R0, R126, R119 ;  /* 0x000000777e006220 */ /* 0x000fe20000410000 */
        /* <DEDUP_REMOVED lines=15> */
.L_x_4917:
[-CC-:B------:R-:W-:Y:S01]  /*21a0*/  FFMA.FTZ R237, R237, R132.reuse, R131.reuse ;  /* 0x00000084eded7223 */ /* 0x180fe20000010083 */
[C---:B-----5:R-:W-:Y:S01]  /*21b0*/  LOP3.LUT P6, RZ, R248.reuse, 0xff0000, RZ, 0xc0, !PT ;  /* 0x00ff0000f8ff7812 */ /* 0x060fe200078cc0ff */
[-C--:B------:R-:W-:Y:S01]  /*21c0*/  FFMA.FTZ R235, R235, R132.reuse, R131 ;  /* 0x00000084ebeb7223 */ /* 0x080fe20000010083 */
[----:B------:R-:W-:Y:S01]  /*21d0*/  LOP3.LUT P0, RZ, R248, 0xff000000, RZ, 0xc0, !PT ;  /* 0xff000000f8ff7812 */ /* 0x000fe2000780c0ff */
[----:B------:R-:W-:Y:S01]  /*21e0*/  FADD.FTZ R237, R232, -R237 ;  /* 0x800000ede8ed7221 */ /* 0x000fe20000010000 */
        /* <DEDUP_REMOVED lines=8> */
[----:B------:R-:W-:Y:S01]  /*2270*/  HFMA2 R133, -RZ, RZ, 0, 0 ;  /* 0x00000000ff857431 */ /* 0x000fe200000001ff */
[----:B------:R-:W-:Y:S01]  /*2280*/  @P6 SHF.L.U32 R90, R117, 0x10, RZ ;  /* 0x00000010755a6819 */ /* 0x000fe200000006ff */
[----:B------:R-:W-:Y:S01]  /*2290*/  FMUL.FTZ R95, R194, R235 ;  /* 0x000000ebc25f7220 */ /* 0x000fe20000410000 */
[----:B------:R-:W-:Y:S01]  /*22a0*/  FMUL.FTZ R93, R88, UR6 ;  /* 0x00000006585d7c20 */ /* 0x000fe20008410000 */
[----:B------:R-:W-:Y:S01]  /*22b0*/  LOP3.LUT P4, RZ, R249, 0xff0000, RZ, 0xc0, !PT ;  /* 0x00ff0000f9ff7812 */ /* 0x000fe2000788c0ff */
[----:B------:R-:W-:Y:S01]  /*22c0*/  FMUL.FTZ R88, R194, R231 ;  /* 0x000000e7c2587220 */ /* 0x000fe20000410000 */
[----:B------:R-:W-:Y:S01]  /*22d0*/  @P0 PRMT R117, R117, 0x7632, R117 ;  /* 0x0000763275750816 */ /* 0x000fe20000000075 */
[----:B------:R-:W-:Y:S01]  /*22e0*/  @P6 FMUL.FTZ R133, R90, R93 ;  /* 0x0000005d5a856220 */ /* 0x000fe20000410000 */
[----:B------:R-:W-:Y:S01]  /*22f0*/  FMUL.FTZ R90, R194, R227 ;  /* 0x000000e3c25a7220 */ /* 0x000fe20000410000 */
[-C--:B------:R-:W-:Y:S01]  /*2300*/  FMUL.FTZ R89, R95, R130.reuse ;  /* 0x000000825f597220 */ /* 0x080fe20000410000 */
[-C--:B------:R-:W-:Y:S01]  /*2310*/  FMUL.FTZ R91, R88, R130.reuse ;  /* 0x00000082585b7220 */ /* 0x080fe20000410000 */
[----:B------:R-:W-:Y:S01]  /*2320*/  @P5 SHF.L.U32 R122, R118, 0x10, RZ ;  /* 0x00000010767a5819 */ /* 0x000fe200000006ff */
[----:B------:R-:W-:Y:S01]  /*2330*/  FMUL.FTZ R92, R90, R130 ;  /* 0x000000825a5c7220 */ /* 0x000fe20000410000 */
[----:B------:R-:W-:Y:S01]  /*2340*/  @P0 SHF.L.U32 R117, R117, 0x10, RZ ;  /* 0x0000001075750819 */ /* 0x000fe200000006ff */
[----:B------:R-:W-:Y:S01]  /*2350*/  FMUL.FTZ R120, R89, UR6 ;  /* 0x0000000659787c20 */ /* 0x000fe20008410000 */
[----:B------:R-:W-:Y:S01]  /*2360*/  FMUL.FTZ R91, R91, UR6 ;  /* 0x000000065b5b7c20 */ /* 0x000fe20008410000 */
[----:B------:R-:W-:Y:S01]  /*2370*/  FMUL.FTZ R89, R92, UR6 ;  /* 0x000000065c597c20 */ /* 0x000fe20008410000 */
[----:B------:R-:W-:-:S02]  /*2380*/  CS2R R134, SRZ ;  /* 0x0000000000867805 */ /* 0x000fc4000001ff00 */
[----:B------:R-:W-:Y:S01]  /*2390*/  @P4 SHF.L.U32 R124, R119, 0x10, RZ ;  /* 0x00000010777c4819 */ /* 0x000fe200000006ff */
[-C--:B------:R-:W-:Y:S01]  /*23a0*/  @P0 FMUL.FTZ R134, R117, R120.reuse ;  /* 0x0000007875860220 */ /* 0x080fe20000410000 */
[----:B------:R-:W-:Y:S01]  /*23b0*/  @P5 FMUL.FTZ R135, R122, R91 ;  /* 0x0000005b7a875220 */ /* 0x000fe20000410000 */
[----:B------:R-:W-:Y:S01]  /*23c0*/  FMUL.FTZ R120, R83, R120 ;  /* 0x0000007853787220 */ /* 0x000fe20000410000 */
[----:B------:R-:W-:Y:S01]  /*23d0*/  FMUL.FTZ R122, R78, R89 ;  /* 0x000000594e7a7220 */ /* 0x000fe20000410000 */
[----:B------:R-:W-:Y:S01]  /*23e0*/  FMUL.FTZ R121, R76, R91 ;  /* 0x0000005b4c797220 */ /* 0x000fe20000410000 */
[----:B------:R-:W-:Y:S01]  /*23f0*/  MOV R201, RZ ;  /* 0x000000ff00c97202 */ /* 0x000fe20000000f00 */
[----:B------:R-:W-:Y:S01]  /*2400*/  @P4 FMUL.FTZ R201, R124, R89 ;  /* 0x000000597cc94220 */ /* 0x000fe20000410000 */
[----:B------:R-:W-:Y:S01]  /*2410*/  FSEL R120, R120, RZ, P0 ;  /* 0x000000ff78787208 */ /* 0x000fe20000000000 */
[----:B------:R-:W-:Y:S01]  /*2420*/  FMUL.FTZ R117, R82, R93 ;  /* 0x0000005d52757220 */ /* 0x000fe20000410000 */
[----:B------:R-:W-:Y:S01]  /*2430*/  FSEL R122, R122, RZ, P4 ;  /* 0x000000ff7a7a7208 */ /* 0x000fe20002000000 */
[-CC-:B------:R-:W-:Y:S01]  /*2440*/  FFMA.FTZ R229, R229, R132.reuse, R131.reuse ;  /* 0x00000084e5e57223 */ /* 0x180fe20000010083 */
[----:B------:R-:W-:Y:S01]  /*2450*/  ISETP.GE.U32.AND P0, PT, R248, RZ, PT ;  /* 0x000000fff800720c */ /* 0x000fe20003f06070 */
[-C--:B------:R-:W-:Y:S01]  /*2460*/  FFMA.FTZ R0, R0, R132.reuse, R131 ;  /* 0x0000008400007223 */ /* 0x080fe20000010083 */
[----:B------:R-:W-:Y:S01]  /*2470*/  LOP3.LUT P4, RZ, R248, 0xff00, RZ, 0xc0, !PT ;  /* 0x0000ff00f8ff7812 */ /* 0x000fe2000788c0ff */
[----:B------:R-:W-:Y:S01]  /*2480*/  FADD.FTZ R229, R222, -R229 ;  /* 0x800000e5dee57221 */ /* 0x000fe20000010000 */
[----:B------:R-:W-:Y:S01]  /*2490*/  FSEL R121, R121, RZ, P5 ;  /* 0x000000ff79797208 */ /* 0x000fe20002800000 */
[-CC-:B------:R-:W-:Y:S01]  /*24a0*/  FFMA.FTZ R225, R225, R132.reuse, R131.reuse ;  /* 0x00000084e1e17223 */ /* 0x180fe20000010083 */
[----:B------:R-:W-:Y:S01]  /*24b0*/  LOP3.LUT P5, RZ, R248, 0xff, RZ, 0xc0, !PT ;  /* 0x000000fff8ff7812 */ /* 0x000fe200078ac0ff */
[----:B------:R-:W-:Y:S01]  /*24c0*/  FADD.FTZ R233, R233, -R0 ;  /* 0x80000000e9e97221 */ /* 0x000fe20000010000 */
[----:B------:R-:W-:Y:S01]  /*24d0*/  ISETP.GE.U32.AND.EX P0, PT, R249, 0x1000000, PT, P0 ;  /* 0x01000000f900780c */ /* 0x000fe20003f06100 */
[----:B------:R-:W-:Y:S01]  /*24e0*/  FMUL.FTZ R89, R194, R229 ;  /* 0x000000e5c2597220 */ /* 0x000fe20000410000 */
[----:B------:R-:W-:Y:S01]  /*24f0*/  FSEL R117, R117, RZ, P6 ;  /* 0x000000ff75757208 */ /* 0x000fe20003000000 */
[----:B------:R-:W-:Y:S01]  /*2500*/  FFMA.FTZ R239, R239, R132, R131 ;  /* 0x00000084efef7223 */ /* 0x000fe20000010083 */
[----:B------:R-:W-:Y:S01]  /*2510*/  LOP3.LUT P6, RZ, R249, 0xff00, RZ, 0xc0, !PT ;  /* 0x0000ff00f9ff7812 */ /* 0x000fe200078cc0ff */
[----:B------:R-:W-:Y:S01]  /*2520*/  FADD.FTZ R225, R220, -R225 ;  /* 0x800000e1dce17221 */ /* 0x000fe20000010000 */
[----:B------:R-:W-:Y:S01]  /*2530*/  FMUL.FTZ R92, R194, R233 ;  /* 0x000000e9c25c7220 */ /* 0x000fe20000410000 */
[----:B------:R-:W-:Y:S01]  /*2540*/  @P4 PRMT R119, R116, 0x7632, R119 ;  /* 0x0000763274774816 */ /* 0x000fe20000000077 */
[----:B------:R-:W-:Y:S01]  /*2550*/  FMUL.FTZ R93, R89, R130 ;  /* 0x00000082595d7220 */ /* 0x000fe20000410000 */
[----:B------:R-:W-:Y:S01]  /*2560*/  FADD.FTZ R239, R226, -R239 ;  /* 0x800000efe2ef7221 */ /* 0x000fe20000010000 */
[----:B------:R-:W-:Y:S01]  /*2570*/  FMUL.FTZ R91, R194, R225 ;  /* 0x000000e1c25b7220 */ /* 0x000fe20000410000 */
[----:B------:R-:W-:Y:S01]  /*2580*/  @P5 SHF.L.U32 R124, R116, 0x10, RZ ;  /* 0x00000010747c5819 */ /* 0x000fe200000006ff */
[----:B------:R-:W-:Y:S01]  /*2590*/  FMUL.FTZ R126, R93, UR6 ;  /* 0x000000065d7e7c20 */ /* 0x000fe20008410000 */
[----:B------:R-:W-:Y:S01]  /*25a0*/  @P0 PRMT R116, R119, 0x7632, R116 ;  /* 0x0000763277740816 */ /* 0x000fe20000000074 */
[----:B------:R-:W-:Y:S01]  /*25b0*/  FMUL.FTZ R93, R194, R239 ;  /* 0x000000efc25d7220 */ /* 0x000fe20000410000 */
[----:B------:R-:W-:Y:S01]  /*25c0*/  HFMA2 R203, -RZ, RZ, 0, 0 ;  /* 0x00000000ffcb7431 */ /* 0x000fe200000001ff */
[----:B------:R-:W-:Y:S01]  /*25d0*/  MOV R220, RZ ;  /* 0x000000ff00dc7202 */ /* 0x000fe20000000f00 */
[----:B------:R-:W-:Y:S01]  /*25e0*/  HFMA2 R0, -RZ, RZ, 0, 0 ;  /* 0x00000000ff007431 */ /* 0x000fe200000001ff */
[----:B------:R-:W-:-:S02]  /*25f0*/  @P6 PRMT R118, R118, 0x7632, R118 ;  /* 0x0000763276766816 */ /* 0x000fc40000000076 */
[----:B------:R-:W-:Y:S01]  /*2600*/  @P0 SHF.L.U32 R127, R116, 0x10, RZ ;  /* 0x00000010747f0819 */ /* 0x000fe200000006ff */
[-C--:B------:R-:W-:Y:S01]  /*2610*/  FMUL.FTZ R116, R92, R130.reuse ;  /* 0x000000825c747220 */ /* 0x080fe20000410000 */
[----:B------:R-:W-:Y:S01]  /*2620*/  @P6 SHF.L.U32 R123, R118, 0x10, RZ ;  /* 0x00000010767b6819 */ /* 0x000fe200000006ff */
[-C--:B------:R-:W-:Y:S01]  /*2630*/  FMUL.FTZ R118, R91, R130.reuse ;  /* 0x000000825b767220 */ /* 0x080fe20000410000 */
[----:B------:R-:W-:Y:S01]  /*2640*/  MOV R222, RZ ;  /* 0x000000ff00de7202 */ /* 0x000fe20000000f00 */
[----:B------:R-:W-:Y:S01]  /*2650*/  FMUL.FTZ R125, R116, UR6 ;  /* 0x00000006747d7c20 */ /* 0x000fe20008410000 */
[----:B------:R-:W-:Y:S01]  /*2660*/  FMUL.FTZ R116, R93, R130 ;  /* 0x000000825d747220 */ /* 0x000fe20000410000 */
[----:B------:R-:W-:Y:S01]  /*2670*/  FMUL.FTZ R118, R118, UR6 ;  /* 0x0000000676767c20 */ /* 0x000fe20008410000 */
[----:B------:R-:W-:Y:S01]  /*2680*/  @P6 FMUL.FTZ R0, R123, R126 ;  /* 0x0000007e7b006220 */ /* 0x000fe20000410000 */
[-C--:B------:R-:W-:Y:S01]  /*2690*/  @P5 FMUL.FTZ R203, R124, R125.reuse ;  /* 0x0000007d7ccb5220 */ /* 0x080fe20000410000 */
[----:B------:R-:W-:Y:S01]  /*26a0*/  FMUL.FTZ R124, R116, UR6 ;  /* 0x00000006747c7c20 */ /* 0x000fe20008410000 */
[-C--:B------:R-:W-:Y:S01]  /*26b0*/  @P0 FMUL.FTZ R220, R127, R118.reuse ;  /* 0x000000767fdc0220 */ /* 0x080fe20000410000 */
[----:B------:R-:W-:Y:S01]  /*26c0*/  @P4 SHF.L.U32 R127, R119, 0x10, RZ ;  /* 0x00000010777f4819 */ /* 0x000fe200000006ff */
[----:B------:R-:W-:Y:S01]  /*26d0*/  FMUL.FTZ R123, R79, R118 ;  /* 0x000000764f7b7220 */ /* 0x000fe20000410000 */
[----:B------:R-:W-:Y:S01]  /*26e0*/  FMUL.FTZ R119, R77, R126 ;  /* 0x0000007e4d777220 */ /* 0x000fe20000410000 */
[----:B------:R-:W-:Y:S01]  /*26f0*/  FMUL.FTZ R116, R80, R125 ;  /* 0x0000007d50747220 */ /* 0x000fe20000410000 */
[-C--:B------:R-:W-:Y:S01]  /*2700*/  FMUL.FTZ R118, R81, R124.reuse ;  /* 0x0000007c51767220 */ /* 0x080fe20000410000 */
        /* <DEDUP_REMOVED lines=10> */
.L_x_4916:
        /* <DEDUP_REMOVED lines=8> */
[-CC-:B------:R-:W-:Y:S01]  /*2830*/  FFMA.FTZ R231, R231, R132.reuse, R131.reuse ;  /* 0x00000084e7e77223 */ /* 0x180fe20000010083 */
[----:B------:R-:W-:Y:S01]  /*2840*/  FFMA.FTZ R227, R227, R132, R131 ;  /* 0x00000084e3e37223 */ /* 0x000fe20000010083 */
[----:B------:R-:W-:Y:S01]  /*2850*/  FADD.FTZ R235, R224, -R235 ;  /* 0x800000ebe0eb7221 */ /* 0x000fe20000010000 */
[----:B------:R-:W-:Y:S01]  /*2860*/  FFMA.FTZ R121, R194, R121, R98 ;  /* 0x00000079c2797223 */ /* 0x000fe20000010062 */
[----:B------:R-:W-:Y:S01]  /*2870*/  LOP3.LUT P5, RZ, R249, 0xff, RZ, 0xc0, !PT ;  /* 0x000000fff9ff7812 */ /* 0x000fe200078ac0ff */
[----:B------:R-:W-:-:S02]  /*2880*/  HFMA2 R133, -RZ, RZ, 0, 0 ;  /* 0x00000000ff857431 */ /* 0x000fc400000001ff */
[----:B------:R-:W-:Y:S01]  /*2890*/  FADD.FTZ R123, R228, -R227 ;  /* 0x800000e3e47b7221 */ /* 0x000fe20000010000 */
[-C--:B------:R-:W-:Y:S01]  /*28a0*/  FMUL.FTZ R121, R121, R130.reuse ;  /* 0x0000008279797220 */ /* 0x080fe20000410000 */
[----:B------:R-:W-:Y:S02]  /*28b0*/  LOP3.LUT P4, RZ, R249, 0xff0000, RZ, 0xc0, !PT ;  /* 0x00ff0000f9ff7812 */ /* 0x000fe4000788c0ff */
[----:B------:R-:W-:Y:S02]  /*28c0*/  CS2R R134, SRZ ;  /* 0x0000000000867805 */ /* 0x000fe4000001ff00 */
[----:B------:R-:W-:Y:S01]  /*28d0*/  @P6 SHF.L.U32 R120, R117, 0x10, RZ ;  /* 0x0000001075786819 */ /* 0x000fe200000006ff */
[----:B------:R-:W-:Y:S01]  /*28e0*/  FMUL.FTZ R125, R121, UR6 ;  /* 0x00000006797d7c20 */ /* 0x000fe20008410000 */
[----:B------:R-:W-:Y:S01]  /*28f0*/  FADD.FTZ R121, R230, -R231 ;  /* 0x800000e7e6797221 */ /* 0x000fe20000010000 */
[----:B------:R-:W-:Y:S01]  /*2900*/  FFMA.FTZ R123, R194, R123, R102 ;  /* 0x0000007bc27b7223 */ /* 0x000fe20000010066 */
[----:B------:R-:W-:Y:S01]  /*2910*/  MOV R201, RZ ;  /* 0x000000ff00c97202 */ /* 0x000fe20000000f00 */
[----:B------:R-:W-:Y:S01]  /*2920*/  @P6 FMUL.FTZ R133, R120, R125 ;  /* 0x0000007d78856220 */ /* 0x000fe20000410000 */
[----:B------:R-:W-:Y:S01]  /*2930*/  @P0 PRMT R120, R117, 0x7632, R120 ;  /* 0x0000763275780816 */ /* 0x000fe20000000078 */
[C---:B------:R-:W-:Y:S01]  /*2940*/  FFMA.FTZ R117, R194.reuse, R235, R99 ;  /* 0x000000ebc2757223 */ /* 0x040fe20000010063 */
[----:B------:R-:W-:Y:S01]  /*2950*/  FFMA.FTZ R121, R194, R121, R100 ;  /* 0x00000079c2797223 */ /* 0x000fe20000010064 */
[-C--:B------:R-:W-:Y:S01]  /*2960*/  FMUL.FTZ R123, R123, R130.reuse ;  /* 0x000000827b7b7220 */ /* 0x080fe20000410000 */
[----:B------:R-:W-:Y:S01]  /*2970*/  @P0 SHF.L.U32 R127, R120, 0x10, RZ ;  /* 0x00000010787f0819 */ /* 0x000fe200000006ff */
[-C--:B------:R-:W-:Y:S01]  /*2980*/  FMUL.FTZ R117, R117, R130.reuse ;  /* 0x0000008275757220 */ /* 0x080fe20000410000 */
[----:B------:R-:W-:Y:S01]  /*2990*/  FMUL.FTZ R121, R121, R130 ;  /* 0x0000008279797220 */ /* 0x000fe20000410000 */
[----:B------:R-:W-:Y:S01]  /*29a0*/  @P5 SHF.L.U32 R122, R118, 0x10, RZ ;  /* 0x00000010767a5819 */ /* 0x000fe200000006ff */
[----:B------:R-:W-:Y:S01]  /*29b0*/  FMUL.FTZ R123, R123, UR6 ;  /* 0x000000067b7b7c20 */ /* 0x000fe20008410000 */
[----:B------:R-:W-:Y:S01]  /*29c0*/  FMUL.FTZ R120, R117, UR6 ;  /* 0x0000000675787c20 */ /* 0x000fe20008410000 */
[----:B------:R-:W-:Y:S01]  /*29d0*/  FMUL.FTZ R121, R121, UR6 ;  /* 0x0000000679797c20 */ /* 0x000fe20008410000 */
[----:B------:R-:W-:Y:S01]  /*29e0*/  @P4 SHF.L.U32 R124, R119, 0x10, RZ ;  /* 0x00000010777c4819 */ /* 0x000fe200000006ff */
[----:B------:R-:W-:Y:S01]  /*29f0*/  FMUL.FTZ R117, R82, R125 ;  /* 0x0000007d52757220 */ /* 0x000fe20000410000 */
[-C--:B------:R-:W-:Y:S01]  /*2a00*/  @P0 FMUL.FTZ R134, R127, R120.reuse ;  /* 0x000000787f860220 */ /* 0x080fe20000410000 */
[----:B------:R-:W-:Y:S01]  /*2a10*/  FMUL.FTZ R120, R83, R120 ;  /* 0x0000007853787220 */ /* 0x000fe20000410000 */
[-C--:B------:R-:W-:Y:S01]  /*2a20*/  @P5 FMUL.FTZ R135, R122, R121.reuse ;  /* 0x000000797a875220 */ /* 0x080fe20000410000 */
[----:B------:R-:W-:Y:S01]  /*2a30*/  FMUL.FTZ R121, R76, R121 ;  /* 0x000000794c797220 */ /* 0x000fe20000410000 */
[-C--:B------:R-:W-:Y:S01]  /*2a40*/  FMUL.FTZ R122, R78, R123.reuse ;  /* 0x0000007b4e7a7220 */ /* 0x080fe20000410000 */
[----:B------:R-:W-:Y:S01]  /*2a50*/  @P4 FMUL.FTZ R201, R124, R123 ;  /* 0x0000007b7cc94220 */ /* 0x000fe20000410000 */
[----:B------:R-:W-:Y:S01]  /*2a60*/  FSEL R120, R120, RZ, P0 ;  /* 0x000000ff78787208 */ /* 0x000fe20000000000 */
[-CC-:B------:R-:W-:Y:S01]  /*2a70*/  FFMA.FTZ R229, R229, R132.reuse, R131.reuse ;  /* 0x00000084e5e57223 */ /* 0x180fe20000010083 */
[----:B------:R-:W-:Y:S01]  /*2a80*/  ISETP.GE.U32.AND P0, PT, R248, RZ, PT ;  /* 0x000000fff800720c */ /* 0x000fe20003f06070 */
        /* <DEDUP_REMOVED lines=9> */
[----:B------:R-:W-:Y:S01]  /*2b20*/  ISETP.GE.U32.AND.EX P0, PT, R249, 0x1000000, PT, P0 ;  /* 0x01000000f900780c */ /* 0x000fe20003f06100 */
[C---:B------:R-:W-:Y:S01]  /*2b30*/  FFMA.FTZ R123, R194.reuse, R123, R101 ;  /* 0x0000007bc27b7223 */ /* 0x040fe20000010065 */
[----:B------:R-:W-:Y:S01]  /*2b40*/  FSEL R117, R117, RZ, P6 ;  /* 0x000000ff75757208 */ /* 0x000fe20003000000 */
[----:B------:R-:W-:Y:S01]  /*2b50*/  FFMA.FTZ R239, R239, R132, R131 ;  /* 0x00000084efef7223 */ /* 0x000fe20000010083 */
[----:B------:R-:W-:Y:S01]  /*2b60*/  LOP3.LUT P6, RZ, R249, 0xff00, RZ, 0xc0, !PT ;  /* 0x0000ff00f9ff7812 */ /* 0x000fe200078cc0ff */
[----:B------:R-:W-:Y:S01]  /*2b70*/  FFMA.FTZ R125, R194, R128, R103 ;  /* 0x00000080c27d7223 */ /* 0x000fe20000010067 */
[-C--:B------:R-:W-:Y:S01]  /*2b80*/  FMUL.FTZ R123, R123, R130.reuse ;  /* 0x000000827b7b7220 */ /* 0x080fe20000410000 */
[----:B------:R-:W-:Y:S01]  /*2b90*/  FADD.FTZ R239, R226, -R239 ;  /* 0x800000efe2ef7221 */ /* 0x000fe20000010000 */
[----:B------:R-:W-:Y:S01]  /*2ba0*/  HFMA2 R203, -RZ, RZ, 0, 0 ;  /* 0x00000000ffcb7431 */ /* 0x000fe200000001ff */
[C---:B------:R-:W-:Y:S01]  /*2bb0*/  @P5 SHF.L.U32 R124, R116.reuse, 0x10, RZ ;  /* 0x00000010747c5819 */ /* 0x040fe200000006ff */
[----:B------:R-:W-:Y:S01]  /*2bc0*/  FMUL.FTZ R125, R125, R130 ;  /* 0x000000827d7d7220 */ /* 0x000fe20000410000 */
[----:B------:R-:W-:Y:S01]  /*2bd0*/  @P4 PRMT R126, R116, 0x7632, R126 ;  /* 0x00007632747e4816 */ /* 0x000fe2000000007e */
[----:B------:R-:W-:Y:S01]  /*2be0*/  HFMA2 R0, -RZ, RZ, 0, 0 ;  /* 0x00000000ff007431 */ /* 0x000fe200000001ff */
[----:B------:R-:W-:Y:S01]  /*2bf0*/  @P0 PRMT R116, R119, 0x7632, R116 ;  /* 0x0000763277740816 */ /* 0x000fe20000000074 */
[----:B------:R-:W-:Y:S01]  /*2c00*/  FFMA.FTZ R119, R194, R233, R96 ;  /* 0x000000e9c2777223 */ /* 0x000fe20000010060 */
[----:B------:R-:W-:-:S02]  /*2c10*/  MOV R220, RZ ;  /* 0x000000ff00dc7202 */ /* 0x000fc40000000f00 */
[----:B------:R-:W-:Y:S01]  /*2c20*/  @P6 PRMT R118, R118, 0x7632, R118 ;  /* 0x0000763276766816 */ /* 0x000fe20000000076 */
[-C--:B------:R-:W-:Y:S01]  /*2c30*/  FMUL.FTZ R119, R119, R130.reuse ;  /* 0x0000008277777220 */ /* 0x080fe20000410000 */
[----:B------:R-:W-:Y:S01]  /*2c40*/  @P0 SHF.L.U32 R129, R116, 0x10, RZ ;  /* 0x0000001074810819 */ /* 0x000fe200000006ff */
[----:B------:R-:W-:Y:S01]  /*2c50*/  FMUL.FTZ R116, R123, UR6 ;  /* 0x000000067b747c20 */ /* 0x000fe20008410000 */
[----:B------:R-:W-:Y:S01]  /*2c60*/  FFMA.FTZ R123, R194, R239, R97 ;  /* 0x000000efc27b7223 */ /* 0x000fe20000010061 */
[----:B------:R-:W-:Y:S01]  /*2c70*/  @P6 SHF.L.U32 R127, R118, 0x10, RZ ;  /* 0x00000010767f6819 */ /* 0x000fe200000006ff */
[----:B------:R-:W-:Y:S01]  /*2c80*/  FMUL.FTZ R118, R125, UR6 ;  /* 0x000000067d767c20 */ /* 0x000fe20008410000 */
[----:B------:R-:W-:Y:S01]  /*2c90*/  FMUL.FTZ R125, R119, UR6 ;  /* 0x00000006777d7c20 */ /* 0x000fe20008410000 */
[----:B------:R-:W-:Y:S01]  /*2ca0*/  FMUL.FTZ R123, R123, R130 ;  /* 0x000000827b7b7220 */ /* 0x000fe20000410000 */
[-C--:B------:R-:W-:Y:S01]  /*2cb0*/  FMUL.FTZ R119, R77, R116.reuse ;  /* 0x000000744d777220 */ /* 0x080fe20000410000 */
[----:B------:R-:W-:Y:S01]  /*2cc0*/  @P6 FMUL.FTZ R0, R127, R116 ;  /* 0x000000747f006220 */ /* 0x000fe20000410000 */
[-C--:B------:R-:W-:Y:S01]  /*2cd0*/  @P5 FMUL.FTZ R203, R124, R125.reuse ;  /* 0x0000007d7ccb5220 */ /* 0x080fe20000410000 */
[----:B------:R-:W-:Y:S01]  /*2ce0*/  FMUL.FTZ R124, R123, UR6 ;  /* 0x000000067b7c7c20 */ /* 0x000fe20008410000 */
[-C--:B------:R-:W-:Y:S01]  /*2cf0*/  @P0 FMUL.FTZ R220, R129, R118.reuse ;  /* 0x0000007681dc0220 */ /* 0x080fe20000410000 */
[----:B------:R-:W-:Y:S01]  /*2d00*/  @P4 SHF.L.U32 R127, R126, 0x10, RZ ;  /* 0x000000107e7f4819 */ /* 0x000fe200000006ff */
[----:B------:R-:W-:Y:S01]  /*2d10*/  FMUL.FTZ R123, R79, R118 ;  /* 0x000000764f7b7220 */ /* 0x000fe20000410000 */
[----:B------:R-:W-:Y:S01]  /*2d20*/  FMUL.FTZ R116, R80, R125 ;  /* 0x0000007d50747220 */ /* 0x000fe20000410000 */
[-C--:B------:R-:W-:Y:S01]  /*2d30*/  FMUL.FTZ R118, R81, R124.reuse ;  /* 0x0000007c51767220 */ /* 0x080fe20000410000 */
        /* <DEDUP_REMOVED lines=11> */
.L_x_4919:
        /* <DEDUP_REMOVED lines=8> */
[----:B------:R-:W-:Y:S01]  /*2e70*/  FFMA.FTZ R94, R194, R237, R98 ;  /* 0x000000edc25e7223 */ /* 0x000fe20000010062 */
[----:B------:R-:W-:Y:S01]  /*2e80*/  FADD.FTZ R235, R224, -R235 ;  /* 0x800000ebe0eb7221 */ /* 0x000fe20000010000 */
[----:B------:R-:W-:Y:S01]  /*2e90*/  FADD.FTZ R231, R230, -R231 ;  /* 0x800000e7e6e77221 */ /* 0x000fe20000010000 */
[----:B------:R-:W-:Y:S01]  /*2ea0*/  FADD.FTZ R227, R228, -R227 ;  /* 0x800000e3e4e37221 */ /* 0x000fe20000010000 */
[-C--:B------:R-:W-:Y:S01]  /*2eb0*/  FMUL.FTZ R88, R94, R130.reuse ;  /* 0x000000825e587220 */ /* 0x080fe20000410000 */
[----:B------:R-:W-:Y:S01]  /*2ec0*/  HFMA2 R133, -RZ, RZ, 0, 0 ;  /* 0x00000000ff857431 */ /* 0x000fe200000001ff */
[----:B------:R-:W-:Y:S01]  /*2ed0*/  @P6 SHF.L.U32 R90, R117, 0x10, RZ ;  /* 0x00000010755a6819 */ /* 0x000fe200000006ff */
[----:B------:R-:W-:Y:S01]  /*2ee0*/  FFMA.FTZ R95, R194, R235, R99 ;  /* 0x000000ebc25f7223 */ /* 0x000fe20000010063 */
[----:B------:R-:W-:Y:S01]  /*2ef0*/  FMUL.FTZ R93, R88, UR6 ;  /* 0x00000006585d7c20 */ /* 0x000fe20008410000 */
[----:B------:R-:W-:Y:S01]  /*2f00*/  LOP3.LUT P4, RZ, R249, 0xff0000, RZ, 0xc0, !PT ;  /* 0x00ff0000f9ff7812 */ /* 0x000fe2000788c0ff */
[----:B------:R-:W-:Y:S01]  /*2f10*/  FFMA.FTZ R88, R194, R231, R100 ;  /* 0x000000e7c2587223 */ /* 0x000fe20000010064 */
[----:B------:R-:W-:Y:S01]  /*2f20*/  @P0 PRMT R117, R117, 0x7632, R117 ;  /* 0x0000763275750816 */ /* 0x000fe20000000075 */
[----:B------:R-:W-:Y:S01]  /*2f30*/  @P6 FMUL.FTZ R133, R90, R93 ;  /* 0x0000005d5a856220 */ /* 0x000fe20000410000 */
[----:B------:R-:W-:Y:S01]  /*2f40*/  FFMA.FTZ R90, R194, R227, R102 ;  /* 0x000000e3c25a7223 */ /* 0x000fe20000010066 */
        /* <DEDUP_REMOVED lines=21> */
[C---:B------:R-:W-:Y:S01]  /*30a0*/  ISETP.GE.U32.AND P0, PT, R248.reuse, RZ, PT ;  /* 0x000000fff800720c */ /* 0x040fe20003f06070 */
[-CC-:B------:R-:W-:Y:S01]  /*30b0*/  FFMA.FTZ R225, R225, R132.reuse, R131.reuse ;  /* 0x00000084e1e17223 */ /* 0x180fe20000010083 */
[----:B------:R-:W-:Y:S01]  /*30c0*/  LOP3.LUT P4, RZ, R248, 0xff00, RZ, 0xc0, !PT ;  /* 0x0000ff00f8ff7812 */ /* 0x000fe2000788c0ff */
[-C--:B------:R-:W-:Y:S01]  /*30d0*/  FFMA.FTZ R0, R0, R132.reuse, R131 ;  /* 0x0000008400007223 */ /* 0x080fe20000010083 */
[----:B------:R-:W-:Y:S01]  /*30e0*/  FSEL R121, R121, RZ, P5 ;  /* 0x000000ff79797208 */ /* 0x000fe20002800000 */
[----:B------:R-:W-:Y:S01]  /*30f0*/  FADD.FTZ R229, R222, -R229 ;  /* 0x800000e5dee57221 */ /* 0x000fe20000010000 */
[----:B------:R-:W-:Y:S01]  /*3100*/  LOP3.LUT P5, RZ, R248, 0xff, RZ, 0xc0, !PT ;  /* 0x000000fff8ff7812 */ /* 0x000fe200078ac0ff */
[----:B------:R-:W-:Y:S01]  /*3110*/  FADD.FTZ R92, R220, -R225 ;  /* 0x800000e1dc5c7221 */ /* 0x000fe20000010000 */
[----:B------:R-:W-:Y:S01]  /*3120*/  ISETP.GE.U32.AND.EX P0, PT, R249, 0x1000000, PT, P0 ;  /* 0x01000000f900780c */ /* 0x000fe20003f06100 */
[----:B------:R-:W-:Y:S01]  /*3130*/  FADD.FTZ R233, R233, -R0 ;  /* 0x80000000e9e97221 */ /* 0x000fe20000010000 */
[----:B------:R-:W-:Y:S01]  /*3140*/  FSEL R117, R117, RZ, P6 ;  /* 0x000000ff75757208 */ /* 0x000fe20003000000 */
[C---:B------:R-:W-:Y:S01]  /*3150*/  FFMA.FTZ R89, R194.reuse, R229, R101 ;  /* 0x000000e5c2597223 */ /* 0x040fe20000010065 */
[----:B------:R-:W-:Y:S01]  /*3160*/  LOP3.LUT P6, RZ, R249, 0xff00, RZ, 0xc0, !PT ;  /* 0x0000ff00f9ff7812 */ /* 0x000fe200078cc0ff */
[----:B------:R-:W-:Y:S01]  /*3170*/  FFMA.FTZ R239, R239, R132, R131 ;  /* 0x00000084efef7223 */ /* 0x000fe20000010083 */
[----:B------:R-:W-:Y:S01]  /*3180*/  FFMA.FTZ R91, R194, R92, R103 ;  /* 0x0000005cc25b7223 */ /* 0x000fe20000010067 */
[----:B------:R-:W-:Y:S01]  /*3190*/  @P4 PRMT R119, R116, 0x7632, R119 ;  /* 0x0000763274774816 */ /* 0x000fe20000000077 */
[----:B------:R-:W-:Y:S01]  /*31a0*/  FFMA.FTZ R92, R194, R233, R96 ;  /* 0x000000e9c25c7223 */ /* 0x000fe20000010060 */
[----:B------:R-:W-:Y:S01]  /*31b0*/  FMUL.FTZ R93, R89, R130 ;  /* 0x00000082595d7220 */ /* 0x000fe20000410000 */
[----:B------:R-:W-:Y:S01]  /*31c0*/  FADD.FTZ R239, R226, -R239 ;  /* 0x800000efe2ef7221 */ /* 0x000fe20000010000 */
[----:B------:R-:W-:Y:S01]  /*31d0*/  @P5 SHF.L.U32 R124, R116, 0x10, RZ ;  /* 0x00000010747c5819 */ /* 0x000fe200000006ff */
[----:B------:R-:W-:Y:S01]  /*31e0*/  HFMA2 R203, -RZ, RZ, 0, 0 ;  /* 0x00000000ffcb7431 */ /* 0x000fe200000001ff */
[----:B------:R-:W-:Y:S01]  /*31f0*/  @P0 PRMT R116, R119, 0x7632, R116 ;  /* 0x0000763277740816 */ /* 0x000fe20000000074 */
[----:B------:R-:W-:Y:S01]  /*3200*/  FMUL.FTZ R126, R93, UR6 ;  /* 0x000000065d7e7c20 */ /* 0x000fe20008410000 */
[----:B------:R-:W-:Y:S01]  /*3210*/  FFMA.FTZ R93, R194, R239, R97 ;  /* 0x000000efc25d7223 */ /* 0x000fe20000010061 */
        /* <DEDUP_REMOVED lines=29> */
.L_x_4918:
        /* <DEDUP_REMOVED lines=22> */
[-CC-:B------:R-:W-:Y:S01]  /*3550*/  FFMA.FTZ R216, R216, R132.reuse, R131.reuse ;  /* 0x00000084d8d87223 */ /* 0x180fe20000010083 */
[C---:B------:R-:W-:Y:S01]  /*3560*/  LOP3.LUT P5, RZ, R246.reuse, 0xff0000, RZ, 0xc0, !PT ;  /* 0x00ff0000f6ff7812 */ /* 0x040fe200078ac0ff */
[----:B------:R-:W-:Y:S02]  /*3570*/  HFMA2 R133, -RZ, RZ, 0, 0 ;  /* 0x00000000ff857431 */ /* 0x000fe400000001ff */
[----:B------:R-:W-:Y:S01]  /*3580*/  FADD.FTZ R213, R213, -R0 ;  /* 0x80000000d5d57221 */ /* 0x000fe20000010000 */
[----:B------:R-:W-:Y:S01]  /*3590*/  FADD.FTZ R216, R207, -R216 ;  /* 0x800000d8cfd87221 */ /* 0x000fe20000010000 */
[----:B------:R-:W-:Y:S01]  /*35a0*/  LOP3.LUT P6, RZ, R246, 0xff000000, RZ, 0xc0, !PT ;  /* 0xff000000f6ff7812 */ /* 0x000fe200078cc0ff */
[----:B------:R-:W-:Y:S01]  /*35b0*/  FFMA.FTZ R209, R209, R132, R131 ;  /* 0x00000084d1d17223 */ /* 0x000fe20000010083 */
[C---:B0-----:R-:W-:Y:S01]  /*35c0*/  FFMA.FTZ R94, R194.reuse, R213, R106 ;  /* 0x000000d5c25e7223 */ /* 0x041fe2000001006a */
[----:B------:R-:W-:Y:S01]  /*35d0*/  FFMA.FTZ R95, R194, R216, R107 ;  /* 0x000000d8c25f7223 */ /* 0x000fe2000001006b */
[----:B------:R-:W-:Y:S01]  /*35e0*/  LOP3.LUT P4, RZ, R247, 0xff, RZ, 0xc0, !PT ;  /* 0x000000fff7ff7812 */ /* 0x000fe2000788c0ff */
[----:B------:R-:W-:Y:S01]  /*35f0*/  FFMA.FTZ R89, R208, R132, R131 ;  /* 0x00000084d0597223 */ /* 0x000fe20000010083 */
[----:B------:R-:W-:Y:S01]  /*3600*/  FMUL.FTZ R0, R94, R130 ;  /* 0x000000825e007220 */ /* 0x000fe20000410000 */
[----:B------:R-:W-:Y:S01]  /*3610*/  FADD.FTZ R209, R212, -R209 ;  /* 0x800000d1d4d17221 */ /* 0x000fe20000010000 */
[----:B------:R-:W-:Y:S01]  /*3620*/  FFMA.FTZ R205, R205, R132, R131 ;  /* 0x00000084cdcd7223 */ /* 0x000fe20000010083 */
[----:B-----5:R-:W-:Y:S01]  /*3630*/  @P5 SHF.L.U32 R88, R121, 0x10, RZ ;  /* 0x0000001079585819 */ /* 0x020fe200000006ff */
[----:B------:R-:W-:Y:S01]  /*3640*/  FMUL.FTZ R117, R0, UR6 ;  /* 0x0000000600757c20 */ /* 0x000fe20008410000 */
[----:B------:R-:W-:Y:S01]  /*3650*/  FMUL.FTZ R0, R95, R130 ;  /* 0x000000825f007220 */ /* 0x000fe20000410000 */
[----:B------:R-:W-:Y:S01]  /*3660*/  FADD.FTZ R204, R204, -R89 ;  /* 0x80000059cccc7221 */ /* 0x000fe20000010000 */
[----:B------:R-:W-:Y:S01]  /*3670*/  @P6 PRMT R121, R121, 0x7632, R121 ;  /* 0x0000763279796816 */ /* 0x000fe20000000079 */
[----:B------:R-:W-:Y:S01]  /*3680*/  @P5 FMUL.FTZ R133, R117, R88 ;  /* 0x0000005875855220 */ /* 0x000fe20000410000 */
[----:B------:R-:W-:Y:S01]  /*3690*/  FMUL.FTZ R90, R0, UR6 ;  /* 0x00000006005a7c20 */ /* 0x000fe20008410000 */
[----:B------:R-:W-:Y:S01]  /*36a0*/  MOV R0, RZ ;  /* 0x000000ff00007202 */ /* 0x000fe20000000f00 */
[----:B------:R-:W-:Y:S01]  /*36b0*/  FFMA.FTZ R89, R194, R204, R109 ;  /* 0x000000ccc2597223 */ /* 0x000fe2000001006d */
[----:B------:R-:W-:Y:S01]  /*36c0*/  @P6 SHF.L.U32 R121, R121, 0x10, RZ ;  /* 0x0000001079796819 */ /* 0x000fe200000006ff */
[----:B------:R-:W-:Y:S01]  /*36d0*/  FMUL.FTZ R88, R75, R90 ;  /* 0x0000005a4b587220 */ /* 0x000fe20000410000 */
[----:B------:R-:W-:Y:S01]  /*36e0*/  FADD.FTZ R205, R210, -R205 ;  /* 0x800000cdd2cd7221 */ /* 0x000fe20000010000 */
[----:B------:R-:W-:Y:S01]  /*36f0*/  FMUL.FTZ R117, R74, R117 ;  /* 0x000000754a757220 */ /* 0x000fe20000410000 */
[----:B------:R-:W-:Y:S01]  /*3700*/  @P4 SHF.L.U32 R91, R122, 0x10, RZ ;  /* 0x000000107a5b4819 */ /* 0x000fe200000006ff */
[----:B------:R-:W-:Y:S01]  /*3710*/  @P6 FMUL.FTZ R0, R90, R121 ;  /* 0x000000795a006220 */ /* 0x000fe20000410000 */
[----:B------:R-:W-:Y:S01]  /*3720*/  FSEL R126, R88, RZ, P6 ;  /* 0x000000ff587e7208 */ /* 0x000fe20003000000 */
[----:B------:R-:W-:Y:S01]  /*3730*/  FFMA.FTZ R88, R194, R209, R108 ;  /* 0x000000d1c2587223 */ /* 0x000fe2000001006c */
[----:B------:R-:W-:Y:S01]  /*3740*/  LOP3.LUT P6, RZ, R247, 0xff0000, RZ, 0xc0, !PT ;  /* 0x00ff0000f7ff7812 */ /* 0x000fe200078cc0ff */
[-C--:B------:R-:W-:Y:S01]  /*3750*/  FMUL.FTZ R92, R89, R130.reuse ;  /* 0x00000082595c7220 */ /* 0x080fe20000410000 */
[----:B------:R-:W-:Y:S01]  /*3760*/  CS2R R134, SRZ ;  /* 0x0000000000867805 */ /* 0x000fe2000001ff00 */
[----:B------:R-:W-:Y:S01]  /*3770*/  FMUL.FTZ R90, R88, R130 ;  /* 0x00000082585a7220 */ /* 0x000fe20000410000 */
[----:B------:R-:W-:Y:S01]  /*3780*/  FSEL R117, R117, RZ, P5 ;  /* 0x000000ff75757208 */ /* 0x000fe20002800000 */
[----:B------:R-:W-:Y:S01]  /*3790*/  FMUL.FTZ R116, R92, UR6 ;  /* 0x000000065c747c20 */ /* 0x000fe20008410000 */
[----:B------:R-:W-:Y:S01]  /*37a0*/  LOP3.LUT P5, RZ, R247, 0xff00, RZ, 0xc0, !PT ;  /* 0x0000ff00f7ff7812 */ /* 0x000fe200078ac0ff */
[----:B------:R-:W-:Y:S01]  /*37b0*/  FMUL.FTZ R93, R90, UR6 ;  /* 0x000000065a5d7c20 */ /* 0x000fe20008410000 */
[----:B------:R-:W-:Y:S01]  /*37c0*/  FFMA.FTZ R90, R194, R205, R110 ;  /* 0x000000cdc25a7223 */ /* 0x000fe2000001006e */
[----:B------:R-:W-:-:S02]  /*37d0*/  HFMA2 R197, -RZ, RZ, 0, 0 ;  /* 0x00000000ffc57431 */ /* 0x000fc400000001ff */
[--C-:B------:R-:W-:Y:S01]  /*37e0*/  FFMA.FTZ R218, R218, R132, R131.reuse ;  /* 0x00000084dada7223 */ /* 0x100fe20000010083 */
[----:B------:R-:W-:Y:S01]  /*37f0*/  @P4 FMUL.FTZ R135, R93, R91 ;  /* 0x0000005b5d874220 */ /* 0x000fe20000410000 */
[----:B------:R-:W-:Y:S01]  /*3800*/  FMUL.FTZ R92, R90, R130 ;  /* 0x000000825a5c7220 */ /* 0x000fe20000410000 */
[----:B------:R-:W-:Y:S01]  /*3810*/  FMUL.FTZ R91, R68, R93 ;  /* 0x0000005d445b7220 */ /* 0x000fe20000410000 */
[----:B------:R-:W-:Y:S01]  /*3820*/  @P6 SHF.L.U32 R93, R123, 0x10, RZ ;  /* 0x000000107b5d6819 */ /* 0x000fe200000006ff */
[--C-:B------:R-:W-:Y:S01]  /*3830*/  FFMA.FTZ R217, R217, R132, R131.reuse ;  /* 0x00000084d9d97223 */ /* 0x100fe20000010083 */
[----:B------:R-:W-:Y:S01]  /*3840*/  FMUL.FTZ R92, R92, UR6 ;  /* 0x000000065c5c7c20 */ /* 0x000fe20008410000 */
[----:B------:R-:W-:Y:S01]  /*3850*/  FADD.FTZ R218, R211, -R218 ;  /* 0x800000dad3da7221 */ /* 0x000fe20000010000 */
[----:B------:R-:W-:Y:S01]  /*3860*/  FSEL R127, R91, RZ, P4 ;  /* 0x000000ff5b7f7208 */ /* 0x000fe20002000000 */
[----:B------:R-:W-:Y:S01]  /*3870*/  FMUL.FTZ R91, R69, R116 ;  /* 0x00000074455b7220 */ /* 0x000fe20000410000 */
[----:B------:R-:W-:Y:S01]  /*3880*/  ISETP.GE.U32.AND P4, PT, R246, RZ, PT ;  /* 0x000000fff600720c */ /* 0x000fe20003f86070 */
[----:B------:R-:W-:Y:S01]  /*3890*/  @P6 FMUL.FTZ R197, R92, R93 ;  /* 0x0000005d5cc56220 */ /* 0x000fe20000410000 */
[----:B------:R-:W-:Y:S01]  /*38a0*/  FFMA.FTZ R93, R206, R132, R131 ;  /* 0x00000084ce5d7223 */ /* 0x000fe20000010083 */
[----:B------:R-:W-:Y:S01]  /*38b0*/  @P5 PRMT R122, R122, 0x7632, R122 ;  /* 0x000076327a7a5816 */ /* 0x000fe2000000007a */
[----:B------:R-:W-:Y:S01]  /*38c0*/  FMUL.FTZ R92, R70, R92 ;  /* 0x0000005c465c7220 */ /* 0x000fe20000410000 */
[----:B------:R-:W-:Y:S01]  /*38d0*/  ISETP.GE.U32.AND.EX P4, PT, R247, 0x1000000, PT, P4 ;  /* 0x01000000f700780c */ /* 0x000fe20003f86140 */
[----:B------:R-:W-:Y:S01]  /*38e0*/  FADD.FTZ R93, R202, -R93 ;  /* 0x8000005dca5d7221 */ /* 0x000fe20000010000 */
[----:B------:R-:W-:Y:S01]  /*38f0*/  FSEL R128, R91, RZ, P5 ;  /* 0x000000ff5b807208 */ /* 0x000fe20002800000 */
[----:B------:R-:W-:Y:S01]  /*3900*/  FADD.FTZ R217, R214, -R217 ;  /* 0x800000d9d6d97221 */ /* 0x000fe20000010000 */
[----:B------:R-:W-:Y:S01]  /*3910*/  @P5 SHF.L.U32 R122, R122, 0x10, RZ ;  /* 0x000000107a7a5819 */ /* 0x000fe200000006ff */
[----:B------:R-:W-:Y:S01]  /*3920*/  FFMA.FTZ R91, R194, R93, R111 ;  /* 0x0000005dc25b7223 */ /* 0x000fe2000001006f */
[----:B------:R-:W-:Y:S01]  /*3930*/  FSEL R206, R92, RZ, P6 ;  /* 0x000000ff5cce7208 */ /* 0x000fe20003000000 */
[----:B------:R-:W-:Y:S01]  /*3940*/  FFMA.FTZ R93, R194, R218, R105 ;  /* 0x000000dac25d7223 */ /* 0x000fe20000010069 */
[----:B------:R-:W-:Y:S01]  /*3950*/  LOP3.LUT P6, RZ, R246, 0xff00, RZ, 0xc0, !PT ;  /* 0x0000ff00f6ff7812 */ /* 0x000fe200078cc0ff */
[----:B------:R-:W-:Y:S01]  /*3960*/  FMUL.FTZ R92, R91, R130 ;  /* 0x000000825b5c7220 */ /* 0x000fe20000410000 */
[----:B------:R-:W-:Y:S01]  /*3970*/  @P5 FMUL.FTZ R134, R116, R122 ;  /* 0x0000007a74865220 */ /* 0x000fe20000410000 */
[----:B------:R-:W-:Y:S01]  /*3980*/  LOP3.LUT P5, RZ, R246, 0xff, RZ, 0xc0, !PT ;  /* 0x000000fff6ff7812 */ /* 0x000fe200078ac0ff */
[-C--:B------:R-:W-:Y:S01]  /*3990*/  FMUL.FTZ R119, R93, R130.reuse ;  /* 0x000000825d777220 */ /* 0x080fe20000410000 */
[----:B------:R-:W-:Y:S01]  /*39a0*/  @P4 PRMT R123, R123, 0x7632, R123 ;  /* 0x000076327b7b4816 */ /* 0x000fe2000000007b */
[----:B------:R-:W-:Y:S01]  /*39b0*/  FMUL.FTZ R208, R92, UR6 ;  /* 0x000000065cd07c20 */ /* 0x000fe20008410000 */
[----:B------:R-:W-:Y:S01]  /*39c0*/  FFMA.FTZ R92, R194, R217, R104 ;  /* 0x000000d9c25c7223 */ /* 0x000fe20000010068 */
[----:B------:R-:W-:Y:S01]  /*39d0*/  MOV R202, RZ ;  /* 0x000000ff00ca7202 */ /* 0x000fe20000000f00 */
[----:B------:R-:W-:Y:S01]  /*39e0*/  FMUL.FTZ R122, R119, UR6 ;  /* 0x00000006777a7c20 */ /* 0x000fe20008410000 */
[----:B------:R-:W-:Y:S01]  /*39f0*/  @P4 SHF.L.U32 R123, R123, 0x10, RZ ;  /* 0x000000107b7b4819 */ /* 0x000fe200000006ff */
[----:B------:R-:W-:Y:S01]  /*3a00*/  FMUL.FTZ R116, R92, R130 ;  /* 0x000000825c747220 */ /* 0x000fe20000410000 */
[----:B------:R-:W-:Y:S01]  /*3a10*/  FMUL.FTZ R121, R71, R208 ;  /* 0x000000d047797220 */ /* 0x000fe20000410000 */
[----:B------:R-:W-:Y:S01]  /*3a20*/  FMUL.FTZ R119, R73, R122 ;  /* 0x0000007a49777220 */ /* 0x000fe20000410000 */
[----:B------:R-:W-:-:S02]  /*3a30*/  HFMA2 R201, -RZ, RZ, 0, 0 ;  /* 0x00000000ffc97431 */ /* 0x000fc400000001ff */
[----:B------:R-:W-:Y:S01]  /*3a40*/  @P4 FMUL.FTZ R202, R208, R123 ;  /* 0x0000007bd0ca4220 */ /* 0x000fe20000410000 */
[----:B------:R-:W-:Y:S01]  /*3a50*/  FMUL.FTZ R123, R116, UR6 ;  /* 0x00000006747b7c20 */ /* 0x000fe20008410000 */
[C---:B------:R-:W-:Y:S02]  /*3a60*/  @P5 SHF.L.U32 R118, R120.reuse, 0x10, RZ ;  /* 0x0000001078765819 */ /* 0x040fe400000006ff */
[----:B------:R-:W-:Y:S01]  /*3a70*/  @P6 PRMT R120, R120, 0x7632, R120 ;  /* 0x0000763278786816 */ /* 0x000fe20000000078 */
[----:B------:R-:W-:Y:S01]  /*3a80*/  FMUL.FTZ R116, R72, R123 ;  /* 0x0000007b48747220 */ /* 0x000fe20000410000 */
[----:B------:R-:W-:Y:S01]  /*3a90*/  FSEL R121, R121, RZ, P4 ;  /* 0x000000ff79797208 */ /* 0x000fe20002000000 */
[----:B------:R-:W-:Y:S01]  /*3aa0*/  @P5 FMUL.FTZ R201, R123, R118 ;  /* 0x000000767bc95220 */ /* 0x000fe20000410000 */
[----:B------:R-:W-:Y:S02]  /*3ab0*/  @P6 SHF.L.U32 R120, R120, 0x10, RZ ;  /* 0x0000001078786819 */ /* 0x000fe400000006ff */
[----:B------:R-:W-:-:S02]  /*3ac0*/  FSEL R116, R116, RZ, P5 ;  /* 0x000000ff74747208 */ /* 0x000fc40002800000 */
[----:B------:R-:W-:Y:S02]  /*3ad0*/  FSEL R123, R119, RZ, P6 ;  /* 0x000000ff777b7208 */ /* 0x000fe40003000000 */
[----:B------:R-:W-:Y:S01]  /*3ae0*/  MOV R204, RZ ;  /* 0x000000ff00cc7202 */ /* 0x000fe20000000f00 */
[----:B------:R-:W-:Y:S01]  /*3af0*/  @P6 FMUL.FTZ R204, R122, R120 ;  /* 0x000000787acc6220 */ /* 0x000fe20000410000 */
[----:B------:R-:W-:Y:S02]  /*3b00*/  F2FP.BF16.F32.PACK_AB R119, R121, R206 ;  /* 0x000000ce7977723e */ /* 0x000fe400000010ff */
[----:B------:R-:W-:Y:S02]  /*3b10*/  F2FP.BF16.F32.PACK_AB R118, R128, R127 ;  /* 0x0000007f8076723e */ /* 0x000fe400000010ff */
[----:B------:R-:W-:Y:S02]  /*3b20*/  F2FP.BF16.F32.PACK_AB R117, R126, R117 ;  /* 0x000000757e75723e */ /* 0x000fe400000010ff */
[----:B------:R-:W-:Y:S01]  /*3b30*/  F2FP.BF16.F32.PACK_AB R116, R123, R116 ;  /* 0x000000747b74723e */ /* 0x000fe200000010ff */
[----:B------:R-:W-:Y:S06]  /*3b40*/  BRA `(.L_x_4922) ;  /* 0x00000010008c7947 */ /* 0x000fec0003800000 */
.L_x_4921:
[-CC-:B------:R-:W-:Y:S01]  /*3b50*/  FFMA.FTZ R0, R215, R132.reuse, R131.reuse ;  /* 0x00000084d7007223 */ /* 0x180fe20000010083 */
[----:B------:R-:W-:Y:S01]  /*3b60*/  LOP3.LUT P5, RZ, R246, 0xff0000, RZ, 0xc0, !PT ;  /* 0x00ff0000f6ff7812 */ /* 0x000fe200078ac0ff */
[-CC-:B------:R-:W-:Y:S01]  /*3b70*/  FFMA.FTZ R216, R216, R132.reuse, R131.reuse ;  /* 0x00000084d8d87223 */ /* 0x180fe20000010083 */
[----:B------:R-:W-:Y:S01]  /*3b80*/  LOP3.LUT P6, RZ, R246, 0xff000000, RZ, 0xc0, !PT ;  /* 0xff000000f6ff7812 */ /* 0x000fe200078cc0ff */
[----:B------:R-:W-:Y:S01]  /*3b90*/  FADD.FTZ R213, R213, -R0 ;  /* 0x80000000d5d57221 */ /* 0x000fe20000010000 */
[----:B------:R-:W-:Y:S02]  /*3ba0*/  HFMA2 R133, -RZ, RZ, 0, 0 ;  /* 0x00000000ff857431 */ /* 0x000fe400000001ff */
[----:B------:R-:W-:Y:S01]  /*3bb0*/  FADD.FTZ R216, R207, -R216 ;  /* 0x800000d8cfd87221 */ /* 0x000fe20000010000 */
[----:B------:R-:W-:Y:S01]  /*3bc0*/  FFMA.FTZ R209, R209, R132, R131 ;  /* 0x00000084d1d17223 */ /* 0x000fe20000010083 */
[C---:B------:R-:W-:Y:S01]  /*3bd0*/  FFMA.FTZ R213, R194.reuse, R213, R106 ;  /* 0x000000d5c2d57223 */ /* 0x040fe2000001006a */
[----:B------:R-:W-:Y:S01]  /*3be0*/  LOP3.LUT P4, RZ, R247, 0xff, RZ, 0xc0, !PT ;  /* 0x000000fff7ff7812 */ /* 0x000fe2000788c0ff */
[----:B0-----:R-:W-:Y:S01]  /*3bf0*/  FFMA.FTZ R119, R194, R216, R107 ;  /* 0x000000d8c2777223 */ /* 0x001fe2000001006b */
[----:B------:R-:W-:Y:S01]  /*3c00*/  FADD.FTZ R209, R212, -R209 ;  /* 0x800000d1d4d17221 */ /* 0x000fe20000010000 */
[----:B------:R-:W-:Y:S01]  /*3c10*/  FMUL.FTZ R0, R130, R213 ;  /* 0x000000d582007220 */ /* 0x000fe20000410000 */
[-C--:B------:R-:W-:Y:S01]  /*3c20*/  FFMA.FTZ R127, R208, R132.reuse, R131 ;  /* 0x00000084d07f7223 */ /* 0x080fe20000010083 */
[C---:B-----5:R-:W-:Y:S01]  /*3c30*/  @P5 SHF.L.U32 R116, R121.reuse, 0x10, RZ ;  /* 0x0000001079745819 */ /* 0x060fe200000006ff */
[----:B------:R-:W-:Y:S01]  /*3c40*/  FFMA.FTZ R209, R194, R209, R108 ;  /* 0x000000d1c2d17223 */ /* 0x000fe2000001006c */
[----:B------:R-:W-:Y:S01]  /*3c50*/  FMUL.FTZ R117, R0, UR6 ;  /* 0x0000000600757c20 */ /* 0x000fe20008410000 */
[----:B------:R-:W-:Y:S01]  /*3c60*/  FMUL.FTZ R0, R130, R119 ;  /* 0x0000007782007220 */ /* 0x000fe20000410000 */
[----:B------:R-:W-:Y:S01]  /*3c70*/  @P6 PRMT R121, R121, 0x7632, R121 ;  /* 0x0000763279796816 */ /* 0x000fe20000000079 */
[----:B------:R-:W-:Y:S01]  /*3c80*/  FADD.FTZ R204, R204, -R127 ;  /* 0x8000007fcccc7221 */ /* 0x000fe20000010000 */
[-C--:B------:R-:W-:Y:S01]  /*3c90*/  @P5 FMUL.FTZ R133, R116, R117.reuse ;  /* 0x0000007574855220 */ /* 0x080fe20000410000 */
[----:B------:R-:W-:Y:S01]  /*3ca0*/  FMUL.FTZ R117, R74, R117 ;  /* 0x000000754a757220 */ /* 0x000fe20000410000 */
[----:B------:R-:W-:Y:S01]  /*3cb0*/  FMUL.FTZ R118, R0, UR6 ;  /* 0x0000000600767c20 */ /* 0x000fe20008410000 */
[----:B------:R-:W-:Y:S01]  /*3cc0*/  @P6 SHF.L.U32 R121, R121, 0x10, RZ ;  /* 0x0000001079796819 */ /* 0x000fe200000006ff */
[----:B------:R-:W-:Y:S01]  /*3cd0*/  FFMA.FTZ R205, R205, R132, R131 ;  /* 0x00000084cdcd7223 */ /* 0x000fe20000010083 */
[----:B------:R-:W-:Y:S01]  /*3ce0*/  MOV R0, RZ ;  /* 0x000000ff00007202 */ /* 0x000fe20000000f00 */
[-C--:B------:R-:W-:Y:S01]  /*3cf0*/  FMUL.FTZ R116, R75, R118.reuse ;  /* 0x000000764b747220 */ /* 0x080fe20000410000 */
[----:B------:R-:W-:Y:S01]  /*3d00*/  FSEL R117, R117, RZ, P5 ;  /* 0x000000ff75757208 */ /* 0x000fe20002800000 */
[----:B------:R-:W-:Y:S01]  /*3d10*/  @P6 FMUL.FTZ R0, R121, R118 ;  /* 0x0000007679006220 */ /* 0x000fe20000410000 */
[C---:B------:R-:W-:Y:S01]  /*3d20*/  LOP3.LUT P5, RZ, R247.reuse, 0xff00, RZ, 0xc0, !PT ;  /* 0x0000ff00f7ff7812 */ /* 0x040fe200078ac0ff */
[----:B------:R-:W-:Y:S01]  /*3d30*/  FMUL.FTZ R118, R130, R209 ;  /* 0x000000d182767220 */ /* 0x000fe20000410000 */
[----:B------:R-:W-:Y:S01]  /*3d40*/  FSEL R116, R116, RZ, P6 ;  /* 0x000000ff74747208 */ /* 0x000fe20003000000 */
[----:B------:R-:W-:Y:S01]  /*3d50*/  FFMA.FTZ R119, R194, R204, R109 ;  /* 0x000000ccc2777223 */ /* 0x000fe2000001006d */
[----:B------:R-:W-:Y:S01]  /*3d60*/  LOP3.LUT P6, RZ, R247, 0xff0000, RZ, 0xc0, !PT ;  /* 0x00ff0000f7ff7812 */ /* 0x000fe200078cc0ff */
[----:B------:R-:W-:Y:S01]  /*3d70*/  FADD.FTZ R205, R210, -R205 ;  /* 0x800000cdd2cd7221 */ /* 0x000fe20000010000 */
[----:B------:R-:W-:Y:S01]  /*3d80*/  FMUL.FTZ R121, R118, UR6 ;  /* 0x0000000676797c20 */ /* 0x000fe20008410000 */
[----:B------:R-:W-:Y:S01]  /*3d90*/  @P4 SHF.L.U32 R126, R122, 0x10, RZ ;  /* 0x000000107a7e4819 */ /* 0x000fe200000006ff */
[----:B------:R-:W-:Y:S01]  /*3da0*/  FMUL.FTZ R119, R130, R119 ;  /* 0x0000007782777220 */ /* 0x000fe20000410000 */
[----:B------:R-:W-:Y:S01]  /*3db0*/  FFMA.FTZ R205, R194, R205, R110 ;  /* 0x000000cdc2cd7223 */ /* 0x000fe2000001006e */
[-C--:B------:R-:W-:Y:S01]  /*3dc0*/  FMUL.FTZ R118, R68, R121.reuse ;  /* 0x0000007944767220 */ /* 0x080fe20000410000 */
[----:B------:R-:W-:Y:S01]  /*3dd0*/  CS2R R134, SRZ ;  /* 0x0000000000867805 */ /* 0x000fe2000001ff00 */
[----:B------:R-:W-:Y:S01]  /*3de0*/  HFMA2 R197, -RZ, RZ, 0, 0 ;  /* 0x00000000ffc57431 */ /* 0x000fe200000001ff */
[----:B------:R-:W-:Y:S01]  /*3df0*/  @P5 PRMT R122, R122, 0x7632, R122 ;  /* 0x000076327a7a5816 */ /* 0x000fe2000000007a */
[----:B------:R-:W-:Y:S01]  /*3e00*/  @P4 FMUL.FTZ R135, R126, R121 ;  /* 0x000000797e874220 */ /* 0x000fe20000410000 */
[----:B------:R-:W-:Y:S01]  /*3e10*/  FSEL R126, R118, RZ, P4 ;  /* 0x000000ff767e7208 */ /* 0x000fe20002000000 */
[----:B------:R-:W-:Y:S01]  /*3e20*/  FFMA.FTZ R121, R206, R132, R131 ;  /* 0x00000084ce797223 */ /* 0x000fe20000010083 */
[----:B------:R-:W-:Y:S01]  /*3e30*/  @P5 SHF.L.U32 R127, R122, 0x10, RZ ;  /* 0x000000107a7f5819 */ /* 0x000fe200000006ff */
[----:B------:R-:W-:Y:S01]  /*3e40*/  FMUL.FTZ R122, R119, UR6 ;  /* 0x00000006777a7c20 */ /* 0x000fe20008410000 */
[----:B------:R-:W-:Y:S01]  /*3e50*/  FMUL.FTZ R119, R130, R205 ;  /* 0x000000cd82777220 */ /* 0x000fe20000410000 */
[----:B------:R-:W-:Y:S01]  /*3e60*/  ISETP.GE.U32.AND P4, PT, R246, RZ, PT ;  /* 0x000000fff600720c */ /* 0x000fe20003f86070 */
[----:B------:R-:W-:Y:S01]  /*3e70*/  FADD.FTZ R121, R202, -R121 ;  /* 0x80000079ca797221 */ /* 0x000fe20000010000 */
[----:B------:R-:W-:Y:S01]  /*3e80*/  @P6 SHF.L.U32 R128, R123, 0x10, RZ ;  /* 0x000000107b806819 */ /* 0x000fe200000006ff */
[----:B------:R-:W-:Y:S01]  /*3e90*/  FMUL.FTZ R119, R119, UR6 ;  /* 0x0000000677777c20 */ /* 0x000fe20008410000 */
[----:B------:R-:W-:Y:S01]  /*3ea0*/  ISETP.GE.U32.AND.EX P4, PT, R247, 0x1000000, PT, P4 ;  /* 0x01000000f700780c */ /* 0x000fe20003f86140 */
[----:B------:R-:W-:Y:S01]  /*3eb0*/  FMUL.FTZ R118, R69, R122 ;  /* 0x0000007a45767220 */ /* 0x000fe20000410000 */
[-CC-:B------:R-:W-:Y:S01]  /*3ec0*/  FFMA.FTZ R218, R218, R132.reuse, R131.reuse ;  /* 0x00000084dada7223 */ /* 0x180fe20000010083 */
[-C--:B------:R-:W-:Y:S01]  /*3ed0*/  @P6 FMUL.FTZ R197, R128, R119.reuse ;  /* 0x0000007780c56220 */ /* 0x080fe20000410000 */
[----:B------:R-:W-:Y:S01]  /*3ee0*/  FMUL.FTZ R119, R70, R119 ;  /* 0x0000007746777220 */ /* 0x000fe20000410000 */
[----:B------:R-:W-:Y:S01]  /*3ef0*/  FFMA.FTZ R217, R217, R132, R131 ;  /* 0x00000084d9d97223 */ /* 0x000fe20000010083 */
[----:B------:R-:W-:Y:S01]  /*3f00*/  FFMA.FTZ R121, R194, R121, R111 ;  /* 0x00000079c2797223 */ /* 0x000fe2000001006f */
[----:B------:R-:W-:Y:S01]  /*3f10*/  @P5 FMUL.FTZ R134, R127, R122 ;  /* 0x0000007a7f865220 */ /* 0x000fe20000410000 */
[----:B------:R-:W-:Y:S01]  /*3f20*/  FADD.FTZ R218, R211, -R218 ;  /* 0x800000dad3da7221 */ /* 0x000fe20000010000 */
[----:B------:R-:W-:Y:S01]  /*3f30*/  FSEL R129, R119, RZ, P6 ;  /* 0x000000ff77817208 */ /* 0x000fe20003000000 */
[----:B------:R-:W-:Y:S01]  /*3f40*/  FADD.FTZ R217, R214, -R217 ;  /* 0x800000d9d6d97221 */ /* 0x000fe20000010000 */
[----:B------:R-:W-:Y:S01]  /*3f50*/  LOP3.LUT P6, RZ, R246, 0xff00, RZ, 0xc0, !PT ;  /* 0x0000ff00f6ff7812 */ /* 0x000fe200078cc0ff */
[----:B------:R-:W-:Y:S01]  /*3f60*/  FFMA.FTZ R119, R194, R218, R105 ;  /* 0x000000dac2777223 */ /* 0x000fe20000010069 */
[----:B------:R-:W-:Y:S01]  /*3f70*/  FSEL R127, R118, RZ, P5 ;  /* 0x000000ff767f7208 */ /* 0x000fe20002800000 */
[----:B------:R-:W-:Y:S01]  /*3f80*/  FMUL.FTZ R118, R130, R121 ;  /* 0x0000007982767220 */ /* 0x000fe20000410000 */
[----:B------:R-:W-:Y:S01]  /*3f90*/  LOP3.LUT P5, RZ, R246, 0xff, RZ, 0xc0, !PT ;  /* 0x000000fff6ff7812 */ /* 0x000fe200078ac0ff */
[----:B------:R-:W-:Y:S01]  /*3fa0*/  FFMA.FTZ R217, R194, R217, R104 ;  /* 0x000000d9c2d97223 */ /* 0x000fe20000010068 */
[----:B------:R-:W-:Y:S01]  /*3fb0*/  @P4 PRMT R123, R123, 0x7632, R123 ;  /* 0x000076327b7b4816 */ /* 0x000fe2000000007b */
[----:B------:R-:W-:Y:S01]  /*3fc0*/  FMUL.FTZ R128, R118, UR6 ;  /* 0x0000000676807c20 */ /* 0x000fe20008410000 */
[C---:B------:R-:W-:Y:S01]  /*3fd0*/  FMUL.FTZ R119, R130.reuse, R119 ;  /* 0x0000007782777220 */ /* 0x040fe20000410000 */
[----:B------:R-:W-:Y:S01]  /*3fe0*/  FMUL.FTZ R118, R130, R217 ;  /* 0x000000d982767220 */ /* 0x000fe20000410000 */
[----:B------:R-:W-:Y:S01]  /*3ff0*/  @P4 SHF.L.U32 R121, R123, 0x10, RZ ;  /* 0x000000107b794819 */ /* 0x000fe200000006ff */
[----:B------:R-:W-:Y:S01]  /*4000*/  HFMA2 R201, -RZ, RZ, 0, 0 ;  /* 0x00000000ffc97431 */ /* 0x000fe200000001ff */
[----:B------:R-:W-:Y:S01]  /*4010*/  MOV R202, RZ ;  /* 0x000000ff00ca7202 */ /* 0x000fe20000000f00 */
[----:B------:R-:W-:Y:S01]  /*4020*/  FMUL.FTZ R122, R119, UR6 ;  /* 0x00000006777a7c20 */ /* 0x000fe20008410000 */
[----:B------:R-:W-:Y:S01]  /*4030*/  @P6 PRMT R123, R120, 0x7632, R123 ;  /* 0x00007632787b6816 */ /* 0x000fe2000000007b */
[-C--:B------:R-:W-:Y:S01]  /*4040*/  @P4 FMUL.FTZ R202, R121, R128.reuse ;  /* 0x0000008079ca4220 */ /* 0x080fe20000410000 */
[----:B------:R-:W-:Y:S01]  /*4050*/  FMUL.FTZ R121, R118, UR6 ;  /* 0x0000000676797c20 */ /* 0x000fe20008410000 */
[----:B------:R-:W-:Y:S01]  /*4060*/  @P5 SHF.L.U32 R206, R120, 0x10, RZ ;  /* 0x0000001078ce5819 */ /* 0x000fe200000006ff */
[----:B------:R-:W-:Y:S01]  /*4070*/  FMUL.FTZ R120, R71, R128 ;  /* 0x0000008047787220 */ /* 0x000fe20000410000 */
[----:B------:R-:W-:Y:S01]  /*4080*/  @P6 SHF.L.U32 R123, R123, 0x10, RZ ;  /* 0x000000107b7b6819 */ /* 0x000fe200000006ff */
[-C--:B------:R-:W-:Y:S01]  /*4090*/  FMUL.FTZ R118, R72, R121.reuse ;  /* 0x0000007948767220 */ /* 0x080fe20000410000 */
[-C--:B------:R-:W-:Y:S01]  /*40a0*/  FMUL.FTZ R119, R73, R122.reuse ;  /* 0x0000007a49777220 */ /* 0x080fe20000410000 */
[----:B------:R-:W-:Y:S01]  /*40b0*/  MOV R204, RZ ;  /* 0x000000ff00cc7202 */ /* 0x000fe20000000f00 */
[----:B------:R-:W-:Y:S01]  /*40c0*/  @P5 FMUL.FTZ R201, R206, R121 ;  /* 0x00000079cec95220 */ /* 0x000fe20000410000 */
[----:B------:R-:W-:Y:S01]  /*40d0*/  @P6 FMUL.FTZ R204, R123, R122 ;  /* 0x0000007a7bcc6220 */ /* 0x000fe20000410000 */
        /* <DEDUP_REMOVED lines=8> */
.L_x_4920:
[----:B------:R-:W-:Y:S05]  /*4160*/  @!P0 BRA `(.L_x_4923) ;  /* 0x0000000400848947 */ /* 0x000fea0003800000 */
[-CC-:B------:R-:W-:Y:S01]  /*4170*/  FFMA.FTZ R0, R215, R132.reuse, R131.reuse ;  /* 0x00000084d7007223 */ /* 0x180fe20000010083 */
[-CC-:B------:R-:W-:Y:S01]  /*4180*/  FFMA.FTZ R216, R216, R132.reuse, R131.reuse ;  /* 0x00000084d8d87223 */ /* 0x180fe20000010083 */
[C---:B------:R-:W-:Y:S01]  /*4190*/  LOP3.LUT P5, RZ, R246.reuse, 0xff0000, RZ, 0xc0, !PT ;  /* 0x00ff0000f6ff7812 */ /* 0x040fe200078ac0ff */
[----:B------:R-:W-:Y:S02]  /*41a0*/  HFMA2 R133, -RZ, RZ, 0, 0 ;  /* 0x00000000ff857431 */ /* 0x000fe400000001ff */
[----:B------:R-:W-:Y:S01]  /*41b0*/  FADD.FTZ R213, R213, -R0 ;  /* 0x80000000d5d57221 */ /* 0x000fe20000010000 */
[----:B0-----:R-:W-:Y:S01]  /*41c0*/  FADD.FTZ R95, R207, -R216 ;  /* 0x800000d8cf5f7221 */ /* 0x001fe20000010000 */
[----:B------:R-:W-:Y:S01]  /*41d0*/  LOP3.LUT P6, RZ, R246, 0xff000000, RZ, 0xc0, !PT ;  /* 0xff000000f6ff7812 */ /* 0x000fe200078cc0ff */
[----:B------:R-:W-:Y:S01]  /*41e0*/  FFMA.FTZ R209, R209, R132, R131 ;  /* 0x00000084d1d17223 */ /* 0x000fe20000010083 */
[C---:B------:R-:W-:Y:S01]  /*41f0*/  FMUL.FTZ R94, R194.reuse, R213 ;  /* 0x000000d5c25e7220 */ /* 0x040fe20000410000 */
[----:B------:R-:W-:Y:S01]  /*4200*/  FMUL.FTZ R95, R194, R95 ;  /* 0x0000005fc25f7220 */ /* 0x000fe20000410000 */
[----:B------:R-:W-:Y:S01]  /*4210*/  LOP3.LUT P4, RZ, R247, 0xff, RZ, 0xc0, !PT ;  /* 0x000000fff7ff7812 */ /* 0x000fe2000788c0ff */
[----:B------:R-:W-:Y:S01]  /*4220*/  FADD.FTZ R209, R212, -R209 ;  /* 0x800000d1d4d17221 */ /* 0x000fe20000010000 */
[----:B------:R-:W-:Y:S01]  /*4230*/  FMUL.FTZ R0, R94, R130 ;  /* 0x000000825e007220 */ /* 0x000fe20000410000 */
[-CC-:B------:R-:W-:Y:S01]  /*4240*/  FFMA.FTZ R89, R208, R132.reuse, R131.reuse ;  /* 0x00000084d0597223 */ /* 0x180fe20000010083 */
[----:B------:R-:W-:Y:S01]  /*4250*/  FFMA.FTZ R205, R205, R132, R131 ;  /* 0x00000084cdcd7223 */ /* 0x000fe20000010083 */
[----:B-----5:R-:W-:Y:S01]  /*4260*/  @P5 SHF.L.U32 R88, R121, 0x10, RZ ;  /* 0x0000001079585819 */ /* 0x020fe200000006ff */
[----:B------:R-:W-:Y:S01]  /*4270*/  FMUL.FTZ R117, R0, UR6 ;  /* 0x0000000600757c20 */ /* 0x000fe20008410000 */
[----:B------:R-:W-:Y:S01]  /*4280*/  FMUL.FTZ R0, R95, R130 ;  /* 0x000000825f007220 */ /* 0x000fe20000410000 */
[----:B------:R-:W-:Y:S01]  /*4290*/  FADD.FTZ R89, R204, -R89 ;  /* 0x80000059cc597221 */ /* 0x000fe20000010000 */
[----:B------:R-:W-:Y:S01]  /*42a0*/  @P6 PRMT R121, R121, 0x7632, R121 ;  /* 0x0000763279796816 */ /* 0x000fe20000000079 */
[-C--:B------:R-:W-:Y:S01]  /*42b0*/  @P5 FMUL.FTZ R133, R88, R117.reuse ;  /* 0x0000007558855220 */ /* 0x080fe20000410000 */
[----:B------:R-:W-:Y:S01]  /*42c0*/  FMUL.FTZ R90, R0, UR6 ;  /* 0x00000006005a7c20 */ /* 0x000fe20008410000 */
[----:B------:R-:W-:Y:S01]  /*42d0*/  FMUL.FTZ R117, R74, R117 ;  /* 0x000000754a757220 */ /* 0x000fe20000410000 */
[----:B------:R-:W-:Y:S01]  /*42e0*/  @P6 SHF.L.U32 R121, R121, 0x10, RZ ;  /* 0x0000001079796819 */ /* 0x000fe200000006ff */
[----:B------:R-:W-:Y:S01]  /*42f0*/  FADD.FTZ R205, R210, -R205 ;  /* 0x800000cdd2cd7221 */ /* 0x000fe20000010000 */
[-C--:B------:R-:W-:Y:S01]  /*4300*/  FMUL.FTZ R88, R75, R90.reuse ;  /* 0x0000005a4b587220 */ /* 0x080fe20000410000 */
[----:B------:R-:W-:Y:S01]  /*4310*/  MOV R0, RZ ;  /* 0x000000ff00007202 */ /* 0x000fe20000000f00 */
[----:B------:R-:W-:Y:S01]  /*4320*/  FMUL.FTZ R89, R194, R89 ;  /* 0x00000059c2597220 */ /* 0x000fe20000410000 */
[----:B------:R-:W-:Y:S01]  /*4330*/  @P6 FMUL.FTZ R0, R121, R90 ;  /* 0x0000005a79006220 */ /* 0x000fe20000410000 */
[----:B------:R-:W-:-:S02]  /*4340*/  FSEL R117, R117, RZ, P5 ;  /* 0x000000ff75757208 */ /* 0x000fc40002800000 */
[----:B------:R-:W-:Y:S02]  /*4350*/  CS2R R134, SRZ ;  /* 0x0000000000867805 */ /* 0x000fe4000001ff00 */
[----:B------:R-:W-:Y:S01]  /*4360*/  FSEL R126, R88, RZ, P6 ;  /* 0x000000ff587e7208 */ /* 0x000fe20003000000 */
[----:B------:R-:W-:Y:S01]  /*4370*/  FMUL.FTZ R88, R194, R209 ;  /* 0x000000d1c2587220 */ /* 0x000fe20000410000 */
[----:B------:R-:W-:Y:S01]  /*4380*/  LOP3.LUT P6, RZ, R247, 0xff0000, RZ, 0xc0, !PT ;  /* 0x00ff0000f7ff7812 */ /* 0x000fe200078cc0ff */
[-C--:B------:R-:W-:Y:S01]  /*4390*/  FMUL.FTZ R91, R89, R130.reuse ;  /* 0x00000082595b7220 */ /* 0x080fe20000410000 */
[----:B------:R-:W-:Y:S01]  /*43a0*/  LOP3.LUT P5, RZ, R247, 0xff00, RZ, 0xc0, !PT ;  /* 0x0000ff00f7ff7812 */ /* 0x000fe200078ac0ff */
[----:B------:R-:W-:Y:S01]  /*43b0*/  FMUL.FTZ R90, R88, R130 ;  /* 0x00000082585a7220 */ /* 0x000fe20000410000 */
[----:B------:R-:W-:Y:S01]  /*43c0*/  @P4 SHF.L.U32 R92, R122, 0x10, RZ ;  /* 0x000000107a5c4819 */ /* 0x000fe200000006ff */
[----:B------:R-:W-:Y:S01]  /*43d0*/  FMUL.FTZ R116, R91, UR6 ;  /* 0x000000065b747c20 */ /* 0x000fe20008410000 */
[----:B------:R-:W-:-:S02]  /*43e0*/  HFMA2 R197, -RZ, RZ, 0, 0 ;  /* 0x00000000ffc57431 */ /* 0x000fc400000001ff */
[----:B------:R-:W-:Y:S01]  /*43f0*/  FMUL.FTZ R93, R90, UR6 ;  /* 0x000000065a5d7c20 */ /* 0x000fe20008410000 */
[----:B------:R-:W-:Y:S01]  /*4400*/  FMUL.FTZ R90, R194, R205 ;  /* 0x000000cdc25a7220 */ /* 0x000fe20000410000 */
[-CC-:B------:R-:W-:Y:S01]  /*4410*/  FFMA.FTZ R218, R218, R132.reuse, R131.reuse ;  /* 0x00000084dada7223 */ /* 0x180fe20000010083 */
[----:B------:R-:W-:Y:S01]  /*4420*/  FFMA.FTZ R217, R217, R132, R131 ;  /* 0x00000084d9d97223 */ /* 0x000fe20000010083 */
[-C--:B------:R-:W-:Y:S01]  /*4430*/  @P4 FMUL.FTZ R135, R92, R93.reuse ;  /* 0x0000005d5c874220 */ /* 0x080fe20000410000 */
[----:B------:R-:W-:Y:S01]  /*4440*/  FMUL.FTZ R92, R90, R130 ;  /* 0x000000825a5c7220 */ /* 0x000fe20000410000 */
[----:B------:R-:W-:Y:S01]  /*4450*/  FMUL.FTZ R91, R68, R93 ;  /* 0x0000005d445b7220 */ /* 0x000fe20000410000 */
[----:B------:R-:W-:Y:S01]  /*4460*/  @P6 SHF.L.U32 R118, R123, 0x10, RZ ;  /* 0x000000107b766819 */ /* 0x000fe200000006ff */
[----:B------:R-:W-:Y:S01]  /*4470*/  FADD.FTZ R217, R214, -R217 ;  /* 0x800000d9d6d97221 */ /* 0x000fe20000010000 */
[----:B------:R-:W-:Y:S01]  /*4480*/  FMUL.FTZ R93, R92, UR6 ;  /* 0x000000065c5d7c20 */ /* 0x000fe20008410000 */
[----:B------:R-:W-:Y:S01]  /*4490*/  @P5 PRMT R122, R122, 0x7632, R122 ;  /* 0x000076327a7a5816 */ /* 0x000fe2000000007a */
[----:B------:R-:W-:Y:S01]  /*44a0*/  HFMA2 R201, -RZ, RZ, 0, 0 ;  /* 0x00000000ffc97431 */ /* 0x000fe200000001ff */
[----:B------:R-:W-:Y:S01]  /*44b0*/  MOV R204, RZ ;  /* 0x000000ff00cc7202 */ /* 0x000fe20000000f00 */
[-C--:B------:R-:W-:Y:S01]  /*44c0*/  @P6 FMUL.FTZ R197, R118, R93.reuse ;  /* 0x0000005d76c56220 */ /* 0x080fe20000410000 */
[----:B------:R-:W-:Y:S01]  /*44d0*/  FMUL.FTZ R92, R70, R93 ;  /* 0x0000005d465c7220 */ /* 0x000fe20000410000 */
[----:B------:R-:W-:Y:S01]  /*44e0*/  @P5 SHF.L.U32 R119, R122, 0x10, RZ ;  /* 0x000000107a775819 */ /* 0x000fe200000006ff */
[----:B------:R-:W-:Y:S01]  /*44f0*/  FFMA.FTZ R93, R206, R132, R131 ;  /* 0x00000084ce5d7223 */ /* 0x000fe20000010083 */
[----:B------:R-:W-:Y:S01]  /*4500*/  FSEL R122, R91, RZ, P4 ;  /* 0x000000ff5b7a7208 */ /* 0x000fe20002000000 */
[-C--:B------:R-:W-:Y:S01]  /*4510*/  FMUL.FTZ R91, R69, R116.reuse ;  /* 0x00000074455b7220 */ /* 0x080fe20000410000 */
[----:B------:R-:W-:Y:S01]  /*4520*/  ISETP.GE.U32.AND P4, PT, R246, RZ, PT ;  /* 0x000000fff600720c */ /* 0x000fe20003f86070 */
[----:B------:R-:W-:Y:S01]  /*4530*/  FADD.FTZ R93, R202, -R93 ;  /* 0x8000005dca5d7221 */ /* 0x000fe20000010000 */
[----:B------:R-:W-:Y:S01]  /*4540*/  @P5 FMUL.FTZ R134, R119, R116 ;  /* 0x0000007477865220 */ /* 0x000fe20000410000 */
[----:B------:R-:W-:-:S02]  /*4550*/  FSEL R128, R92, RZ, P6 ;  /* 0x000000ff5c807208 */ /* 0x000fc40003000000 */
[----:B------:R-:W-:Y:S02]  /*4560*/  ISETP.GE.U32.AND.EX P4, PT, R247, 0x1000000, PT, P4 ;  /* 0x01000000f700780c */ /* 0x000fe40003f86140 */
[----:B------:R-:W-:Y:S01]  /*4570*/  FSEL R127, R91, RZ, P5 ;  /* 0x000000ff5b7f7208 */ /* 0x000fe20002800000 */
[----:B------:R-:W-:Y:S01]  /*4580*/  FMUL.FTZ R91, R194, R93 ;  /* 0x0000005dc25b7220 */ /* 0x000fe20000410000 */
[C---:B------:R-:W-:Y:S01]  /*4590*/  LOP3.LUT P5, RZ, R246.reuse, 0xff, RZ, 0xc0, !PT ;  /* 0x000000fff6ff7812 */ /* 0x040fe200078ac0ff */
[----:B------:R-:W-:Y:S01]  /*45a0*/  FADD.FTZ R93, R211, -R218 ;  /* 0x800000dad35d7221 */ /* 0x000fe20000010000 */
[----:B------:R-:W-:Y:S01]  /*45b0*/  LOP3.LUT P6, RZ, R246, 0xff00, RZ, 0xc0, !PT ;  /* 0x0000ff00f6ff7812 */ /* 0x000fe200078cc0ff */
[-C--:B------:R-:W-:Y:S01]  /*45c0*/  FMUL.FTZ R92, R91, R130.reuse ;  /* 0x000000825b5c7220 */ /* 0x080fe20000410000 */
[----:B------:R-:W-:Y:S01]  /*45d0*/  MOV R202, RZ ;  /* 0x000000ff00ca7202 */ /* 0x000fe20000000f00 */
[----:B------:R-:W-:Y:S01]  /*45e0*/  FMUL.FTZ R93, R194, R93 ;  /* 0x0000005dc25d7220 */ /* 0x000fe20000410000 */
[----:B------:R-:W-:Y:S01]  /*45f0*/  F2FP.BF16.F32.PACK_AB R117, R126, R117 ;  /* 0x000000757e75723e */ /* 0x000fe200000010ff */
[----:B------:R-:W-:Y:S01]  /*4600*/  FMUL.FTZ R206, R92, UR6 ;  /* 0x000000065cce7c20 */ /* 0x000fe20008410000 */
[----:B------:R-:W-:Y:S01]  /*4610*/  FMUL.FTZ R92, R194, R217 ;  /* 0x000000d9c25c7220 */ /* 0x000fe20000410000 */
[----:B------:R-:W-:Y:S01]  /*4620*/  @P4 PRMT R123, R123, 0x7632, R123 ;  /* 0x000076327b7b4816 */ /* 0x000fe2000000007b */
[----:B------:R-:W-:-:S02]  /*4630*/  FMUL.FTZ R118, R93, R130 ;  /* 0x000000825d767220 */ /* 0x000fc40000410000 */
[----:B------:R-:W-:Y:S01]  /*4640*/  FMUL.FTZ R116, R92, R130 ;  /* 0x000000825c747220 */ /* 0x000fe20000410000 */
[----:B------:R-:W-:Y:S02]  /*4650*/  @P4 SHF.L.U32 R119, R123, 0x10, RZ ;  /* 0x000000107b774819 */ /* 0x000fe400000006ff */
[----:B------:R-:W-:Y:S01]  /*4660*/  @P5 SHF.L.U32 R208, R120, 0x10, RZ ;  /* 0x0000001078d05819 */ /* 0x000fe200000006ff */
[----:B------:R-:W-:Y:S01]  /*4670*/  FMUL.FTZ R121, R116, UR6 ;  /* 0x0000000674797c20 */ /* 0x000fe20008410000 */
[----:B------:R-:W-:Y:S01]  /*4680*/  @P6 PRMT R123, R120, 0x7632, R123 ;  /* 0x00007632787b6816 */ /* 0x000fe2000000007b */
[----:B------:R-:W-:Y:S01]  /*4690*/  FMUL.FTZ R120, R118, UR6 ;  /* 0x0000000676787c20 */ /* 0x000fe20008410000 */
[-C--:B------:R-:W-:Y:S01]  /*46a0*/  @P4 FMUL.FTZ R202, R119, R206.reuse ;  /* 0x000000ce77ca4220 */ /* 0x080fe20000410000 */
[----:B------:R-:W-:Y:S01]  /*46b0*/  FMUL.FTZ R119, R71, R206 ;  /* 0x000000ce47777220 */ /* 0x000fe20000410000 */
[-C--:B------:R-:W-:Y:S01]  /*46c0*/  FMUL.FTZ R116, R72, R121.reuse ;  /* 0x0000007948747220 */ /* 0x080fe20000410000 */
[----:B------:R-:W-:Y:S01]  /*46d0*/  FMUL.FTZ R118, R73, R120 ;  /* 0x0000007849767220 */ /* 0x000fe20000410000 */
[----:B------:R-:W-:Y:S01]  /*46e0*/  @P6 SHF.L.U32 R123, R123, 0x10, RZ ;  /* 0x000000107b7b6819 */ /* 0x000fe200000006ff */
[----:B------:R-:W-:Y:S01]  /*46f0*/  @P5 FMUL.FTZ R201, R208, R121 ;  /* 0x00000079d0c95220 */ /* 0x000fe20000410000 */
[----:B------:R-:W-:-:S02]  /*4700*/  FSEL R119, R119, RZ, P4 ;  /* 0x000000ff77777208 */ /* 0x000fc40002000000 */
[----:B------:R-:W-:Y:S01]  /*4710*/  FSEL R116, R116, RZ, P5 ;  /* 0x000000ff74747208 */ /* 0x000fe20002800000 */
[----:B------:R-:W-:Y:S01]  /*4720*/  @P6 FMUL.FTZ R204, R123, R120 ;  /* 0x000000787bcc6220 */ /* 0x000fe20000410000 */
[----:B------:R-:W-:Y:S02]  /*4730*/  FSEL R121, R118, RZ, P6 ;  /* 0x000000ff76797208 */ /* 0x000fe40003000000 */
[----:B------:R-:W-:Y:S02]  /*4740*/  F2FP.BF16.F32.PACK_AB R119, R119, R128 ;  /* 0x000000807777723e */ /* 0x000fe400000010ff */
[----:B------:R-:W-:Y:S02]  /*4750*/  F2FP.BF16.F32.PACK_AB R118, R127, R122 ;  /* 0x0000007a7f76723e */ /* 0x000fe400000010ff */
[----:B------:R-:W-:Y:S01]  /*4760*/  F2FP.BF16.F32.PACK_AB R116, R121, R116 ;  /* 0x000000747974723e */ /* 0x000fe200000010ff */
[----:B------:R-:W-:Y:S06]  /*4770*/  BRA `(.L_x_4922) ;  /* 0x0000000400807947 */ /* 0x000fec0003800000 */
.L_x_4923:
[-CC-:B------:R-:W-:Y:S01]  /*4780*/  FFMA.FTZ R0, R215, R132.reuse, R131.reuse ;  /* 0x00000084d7007223 */ /* 0x180fe20000010083 */
[----:B------:R-:W-:Y:S01]  /*4790*/  LOP3.LUT P5, RZ, R246, 0xff0000, RZ, 0xc0, !PT ;  /* 0x00ff0000f6ff7812 */ /* 0x000fe200078ac0ff */
[-CC-:B------:R-:W-:Y:S01]  /*47a0*/  FFMA.FTZ R216, R216, R132.reuse, R131.reuse ;  /* 0x00000084d8d87223 */ /* 0x180fe20000010083 */
[----:B------:R-:W-:Y:S01]  /*47b0*/  LOP3.LUT P6, RZ, R246, 0xff000000, RZ, 0xc0, !PT ;  /* 0xff000000f6ff7812 */ /* 0x000fe200078cc0ff */
[----:B------:R-:W-:Y:S01]  /*47c0*/  FADD.FTZ R213, R213, -R0 ;  /* 0x80000000d5d57221 */ /* 0x000fe20000010000 */
[----:B------:R-:W-:Y:S02]  /*47d0*/  HFMA2 R133, -RZ, RZ, 0, 0 ;  /* 0x00000000ff857431 */ /* 0x000fe400000001ff */
[----:B------:R-:W-:Y:S01]  /*47e0*/  FADD.FTZ R207, R207, -R216 ;  /* 0x800000d8cfcf7221 */ /* 0x000fe20000010000 */
[-C--:B------:R-:W-:Y:S01]  /*47f0*/  FFMA.FTZ R209, R209, R132.reuse, R131 ;  /* 0x00000084d1d17223 */ /* 0x080fe20000010083 */
[C---:B------:R-:W-:Y:S01]  /*4800*/  FMUL.FTZ R213, R194.reuse, R213 ;  /* 0x000000d5c2d57220 */ /* 0x040fe20000410000 */
[----:B------:R-:W-:Y:S01]  /*4810*/  LOP3.LUT P4, RZ, R247, 0xff, RZ, 0xc0, !PT ;  /* 0x000000fff7ff7812 */ /* 0x000fe2000788c0ff */
[----:B------:R-:W-:Y:S01]  /*4820*/  FMUL.FTZ R207, R194, R207 ;  /* 0x000000cfc2cf7220 */ /* 0x000fe20000410000 */
[----:B------:R-:W-:Y:S01]  /*4830*/  FADD.FTZ R209, R212, -R209 ;  /* 0x800000d1d4d17221 */ /* 0x000fe20000010000 */
[----:B------:R-:W-:Y:S01]  /*4840*/  FMUL.FTZ R0, R130, R213 ;  /* 0x000000d582007220 */ /* 0x000fe20000410000 */
[-C--:B0-----:R-:W-:Y:S01]  /*4850*/  FFMA.FTZ R119, R208, R132.reuse, R131 ;  /* 0x00000084d0777223 */ /* 0x081fe20000010083 */
[C---:B-----5:R-:W-:Y:S01]  /*4860*/  @P5 SHF.L.U32 R116, R121.reuse, 0x10, RZ ;  /* 0x0000001079745819 */ /* 0x060fe200000006ff */
[----:B------:R-:W-:Y:S01]  /*4870*/  FMUL.FTZ R209, R194, R209 ;  /* 0x000000d1c2d17220 */ /* 0x000fe20000410000 */
        /* <DEDUP_REMOVED lines=16> */
[----:B------:R-:W-:Y:S01]  /*4980*/  FMUL.FTZ R119, R194, R119 ;  /* 0x00000077c2777220 */ /* 0x000fe20000410000 */
[----:B------:R-:W-:Y:S01]  /*4990*/  LOP3.LUT P6, RZ, R247, 0xff0000, RZ, 0xc0, !PT ;  /* 0x00ff0000f7ff7812 */ /* 0x000fe200078cc0ff */
[----:B------:R-:W-:Y:S01]  /*49a0*/  FADD.FTZ R205, R210, -R205 ;  /* 0x800000cdd2cd7221 */ /* 0x000fe20000010000 */
[----:B------:R-:W-:Y:S01]  /*49b0*/  FMUL.FTZ R121, R118, UR6 ;  /* 0x0000000676797c20 */ /* 0x000fe20008410000 */
[----:B------:R-:W-:Y:S01]  /*49c0*/  @P4 SHF.L.U32 R126, R122, 0x10, RZ ;  /* 0x000000107a7e4819 */ /* 0x000fe200000006ff */
[----:B------:R-:W-:Y:S01]  /*49d0*/  FMUL.FTZ R119, R130, R119 ;  /* 0x0000007782777220 */ /* 0x000fe20000410000 */
[----:B------:R-:W-:Y:S01]  /*49e0*/  FMUL.FTZ R205, R194, R205 ;  /* 0x000000cdc2cd7220 */ /* 0x000fe20000410000 */
        /* <DEDUP_REMOVED lines=20> */
[----:B------:R-:W-:Y:S01]  /*4b30*/  FMUL.FTZ R121, R194, R121 ;  /* 0x00000079c2797220 */ /* 0x000fe20000410000 */
[----:B------:R-:W-:Y:S01]  /*4b40*/  @P5 FMUL.FTZ R134, R127, R122 ;  /* 0x0000007a7f865220 */ /* 0x000fe20000410000 */
[----:B------:R-:W-:Y:S01]  /*4b50*/  FADD.FTZ R211, R211, -R218 ;  /* 0x800000dad3d37221 */ /* 0x000fe20000010000 */
[----:B------:R-:W-:Y:S01]  /*4b60*/  FSEL R129, R119, RZ, P6 ;  /* 0x000000ff77817208 */ /* 0x000fe20003000000 */
[----:B------:R-:W-:Y:S01]  /*4b70*/  FADD.FTZ R217, R214, -R217 ;  /* 0x800000d9d6d97221 */ /* 0x000fe20000010000 */
[----:B------:R-:W-:Y:S01]  /*4b80*/  LOP3.LUT P6, RZ, R246, 0xff00, RZ, 0xc0, !PT ;  /* 0x0000ff00f6ff7812 */ /* 0x000fe200078cc0ff */
[----:B------:R-:W-:Y:S01]  /*4b90*/  FMUL.FTZ R119, R194, R211 ;  /* 0x000000d3c2777220 */ /* 0x000fe20000410000 */
[----:B------:R-:W-:Y:S01]  /*4ba0*/  FSEL R127, R118, RZ, P5 ;  /* 0x000000ff767f7208 */ /* 0x000fe20002800000 */
[----:B------:R-:W-:Y:S01]  /*4bb0*/  FMUL.FTZ R118, R130, R121 ;  /* 0x0000007982767220 */ /* 0x000fe20000410000 */
[----:B------:R-:W-:Y:S01]  /*4bc0*/  LOP3.LUT P5, RZ, R246, 0xff, RZ, 0xc0, !PT ;  /* 0x000000fff6ff7812 */ /* 0x000fe200078ac0ff */
[----:B------:R-:W-:Y:S01]  /*4bd0*/  FMUL.FTZ R217, R194, R217 ;  /* 0x000000d9c2d97220 */ /* 0x000fe20000410000 */
        /* <DEDUP_REMOVED lines=26> */
.L_x_4922:
        /* <DEDUP_REMOVED lines=20> */
[-CC-:B------:R-:W-:Y:S01]  /*4ec0*/  FFMA.FTZ R144, R144, R132.reuse, R131.reuse ;  /* 0x0000008490907223 */ /* 0x180fe20000010083 */
[-C--:B------:R-:W-:Y:S01]  /*4ed0*/  FFMA.FTZ R199, R199, R132.reuse, R131 ;  /* 0x00000084c7c77223 */ /* 0x080fe20000010083 */
[----:B------:R-:W-:Y:S01]  /*4ee0*/  FADD.FTZ R143, R146, -R143 ;  /* 0x8000008f928f7221 */ /* 0x000fe20000010000 */
[----:B------:R-:W-:Y:S01]  /*4ef0*/  FFMA.FTZ R147, R147, R132, R131 ;  /* 0x0000008493937223 */ /* 0x000fe20000010083 */
[----:B------:R-:W-:Y:S01]  /*4f00*/  FADD.FTZ R144, R149, -R144 ;  /* 0x8000009095907221 */ /* 0x000fe20000010000 */
[----:B------:R-:W-:Y:S01]  /*4f10*/  FADD.FTZ R199, R196, -R199 ;  /* 0x800000c7c4c77221 */ /* 0x000fe20000010000 */
[----:B0-----:R-:W-:Y:S01]  /*4f20*/  FFMA.FTZ R94, R194, R143, R114 ;  /* 0x0000008fc25e7223 */ /* 0x001fe20000010072 */
[----:B------:R-:W-:Y:S01]  /*4f30*/  LOP3.LUT P2, RZ, R136, 0xff000000, RZ, 0xc0, !PT ;  /* 0xff00000088ff7812 */ /* 0x000fe2000784c0ff */
[----:B------:R-:W-:Y:S01]  /*4f40*/  FFMA.FTZ R95, R194, R144, R115 ;  /* 0x00000090c25f7223 */ /* 0x000fe20000010073 */
[----:B------:R-:W-:Y:S01]  /*4f50*/  LOP3.LUT P5, RZ, R137, 0xff, RZ, 0xc0, !PT ;  /* 0x000000ff89ff7812 */ /* 0x000fe200078ac0ff */
[-C--:B------:R-:W-:Y:S01]  /*4f60*/  FMUL.FTZ R0, R94, R130.reuse ;  /* 0x000000825e007220 */ /* 0x080fe20000410000 */
[----:B------:R-:W-:Y:S01]  /*4f70*/  FFMA.FTZ R90, R194, R199, R86 ;  /* 0x000000c7c25a7223 */ /* 0x000fe20000010056 */
[----:B-----5:R-:W-:Y:S01]  /*4f80*/  @P6 SHF.L.U32 R88, R121, 0x10, RZ ;  /* 0x0000001079586819 */ /* 0x020fe200000006ff */
[-C--:B------:R-:W-:Y:S01]  /*4f90*/  FMUL.FTZ R89, R95, R130.reuse ;  /* 0x000000825f597220 */ /* 0x080fe20000410000 */
[----:B------:R-:W-:Y:S01]  /*4fa0*/  FMUL.FTZ R117, R0, UR6 ;  /* 0x0000000600757c20 */ /* 0x000fe20008410000 */
[----:B------:R-:W-:Y:S01]  /*4fb0*/  FADD.FTZ R147, R148, -R147 ;  /* 0x8000009394937221 */ /* 0x000fe20000010000 */
[----:B------:R-:W-:Y:S01]  /*4fc0*/  CS2R R126, SRZ ;  /* 0x00000000007e7805 */ /* 0x000fe2000001ff00 */
[----:B------:R-:W-:Y:S01]  /*4fd0*/  FMUL.FTZ R93, R90, R130 ;  /* 0x000000825a5d7220 */ /* 0x000fe20000410000 */
[----:B------:R-:W-:Y:S01]  /*4fe0*/  @P6 FMUL.FTZ R127, R117, R88 ;  /* 0x00000058757f6220 */ /* 0x000fe20000410000 */
[----:B------:R-:W-:Y:S01]  /*4ff0*/  FMUL.FTZ R118, R89, UR6 ;  /* 0x0000000659767c20 */ /* 0x000fe20008410000 */
[----:B------:R-:W-:Y:S01]  /*5000*/  FFMA.FTZ R88, R194, R147, R84 ;  /* 0x00000093c2587223 */ /* 0x000fe20000010054 */
[----:B------:R-:W-:Y:S01]  /*5010*/  FMUL.FTZ R89, R66, R117 ;  /* 0x0000007542597220 */ /* 0x000fe20000410000 */
[----:B------:R-:W-:Y:S01]  /*5020*/  FMUL.FTZ R93, R93, UR6 ;  /* 0x000000065d5d7c20 */ /* 0x000fe20008410000 */
[----:B------:R-:W-:Y:S01]  /*5030*/  LOP3.LUT P4, RZ, R137, 0xff0000, RZ, 0xc0, !PT ;  /* 0x00ff000089ff7812 */ /* 0x000fe2000788c0ff */
[----:B------:R-:W-:Y:S01]  /*5040*/  FMUL.FTZ R91, R88, R130 ;  /* 0x00000082585b7220 */ /* 0x000fe20000410000 */
[----:B------:R-:W-:-:S02]  /*5050*/  @P2 PRMT R121, R121, 0x7632, R121 ;  /* 0x0000763279792816 */ /* 0x000fc40000000079 */
[----:B------:R-:W-:Y:S02]  /*5060*/  CS2R R128, SRZ ;  /* 0x0000000000807805 */ /* 0x000fe4000001ff00 */
[----:B------:R-:W-:Y:S01]  /*5070*/  FSEL R134, R89, RZ, P6 ;  /* 0x000000ff59867208 */ /* 0x000fe20003000000 */
[----:B------:R-:W-:Y:S01]  /*5080*/  FMUL.FTZ R89, R62, R93 ;  /* 0x0000005d3e597220 */ /* 0x000fe20000410000 */
[----:B------:R-:W-:Y:S01]  /*5090*/  @P5 SHF.L.U32 R92, R122, 0x10, RZ ;  /* 0x000000107a5c5819 */ /* 0x000fe200000006ff */
[----:B------:R-:W-:Y:S01]  /*50a0*/  FMUL.FTZ R119, R91, UR6 ;  /* 0x000000065b777c20 */ /* 0x000fe20008410000 */
[----:B------:R-:W-:Y:S01]  /*50b0*/  @P2 SHF.L.U32 R121, R121, 0x10, RZ ;  /* 0x0000001079792819 */ /* 0x000fe200000006ff */
[----:B------:R-:W-:Y:S01]  /*50c0*/  FMUL.FTZ R91, R67, R118 ;  /* 0x00000076435b7220 */ /* 0x000fe20000410000 */
[----:B------:R-:W-:Y:S01]  /*50d0*/  LOP3.LUT P6, RZ, R137, 0xff00, RZ, 0xc0, !PT ;  /* 0x0000ff0089ff7812 */ /* 0x000fe200078cc0ff */
[----:B------:R-:W-:Y:S01]  /*50e0*/  @P5 FMUL.FTZ R129, R119, R92 ;  /* 0x0000005c77815220 */ /* 0x000fe20000410000 */
[----:B------:R-:W-:Y:S01]  /*50f0*/  FSEL R144, R89, RZ, P4 ;  /* 0x000000ff59907208 */ /* 0x000fe20002000000 */
[-CC-:B------:R-:W-:Y:S01]  /*5100*/  FFMA.FTZ R140, R140, R132.reuse, R131.reuse ;  /* 0x000000848c8c7223 */ /* 0x180fe20000010083 */
[-CC-:B------:R-:W-:Y:S01]  /*5110*/  FFMA.FTZ R150, R150, R132.reuse, R131.reuse ;  /* 0x0000008496967223 */ /* 0x180fe20000010083 */
[-CC-:B------:R-:W-:Y:S01]  /*5120*/  FFMA.FTZ R89, R200, R132.reuse, R131.reuse ;  /* 0x00000084c8597223 */ /* 0x180fe20000010083 */
[----:B------:R-:W-:Y:S01]  /*5130*/  FMUL.FTZ R92, R60, R119 ;  /* 0x000000773c5c7220 */ /* 0x000fe20000410000 */
[----:B------:R-:W-:Y:S01]  /*5140*/  FFMA.FTZ R131, R141, R132, R131 ;  /* 0x000000848d837223 */ /* 0x000fe20000010083 */
[----:B------:R-:W-:-:S02]  /*5150*/  HFMA2 R0, -RZ, RZ, 0, 0 ;  /* 0x00000000ff007431 */ /* 0x000fc400000001ff */
[----:B------:R-:W-:Y:S01]  /*5160*/  @P2 FMUL.FTZ R0, R118, R121 ;  /* 0x0000007976002220 */ /* 0x000fe20000410000 */
[----:B------:R-:W-:Y:S01]  /*5170*/  FSEL R135, R91, RZ, P2 ;  /* 0x000000ff5b877208 */ /* 0x000fe20001000000 */
[----:B------:R-:W-:Y:S01]  /*5180*/  FADD.FTZ R150, R151, -R150 ;  /* 0x8000009697967221 */ /* 0x000fe20000010000 */
[----:B------:R-:W-:Y:S01]  /*5190*/  ISETP.GE.U32.AND P2, PT, R136, RZ, PT ;  /* 0x000000ff8800720c */ /* 0x000fe20003f46070 */
[----:B------:R-:W-:Y:S01]  /*51a0*/  FADD.FTZ R131, R142, -R131 ;  /* 0x800000838e837221 */ /* 0x000fe20000010000 */
[----:B------:R-:W-:Y:S01]  /*51b0*/  FSEL R138, R92, RZ, P5 ;  /* 0x000000ff5c8a7208 */ /* 0x000fe20002800000 */
[----:B------:R-:W-:Y:S01]  /*51c0*/  FADD.FTZ R198, R198, -R89 ;  /* 0x80000059c6c67221 */ /* 0x000fe20000010000 */
[----:B------:R-:W-:Y:S01]  /*51d0*/  @P4 SHF.L.U32 R116, R123, 0x10, RZ ;  /* 0x000000107b744819 */ /* 0x000fe200000006ff */
[----:B------:R-:W-:Y:S01]  /*51e0*/  FFMA.FTZ R89, R194, R150, R85 ;  /* 0x00000096c2597223 */ /* 0x000fe20000010055 */
[----:B------:R-:W-:Y:S01]  /*51f0*/  LOP3.LUT P5, RZ, R136, 0xff, RZ, 0xc0, !PT ;  /* 0x000000ff88ff7812 */ /* 0x000fe200078ac0ff */
[----:B------:R-:W-:Y:S01]  /*5200*/  FFMA.FTZ R92, R194, R131, R112 ;  /* 0x00000083c25c7223 */ /* 0x000fe20000010070 */
[----:B------:R-:W-:Y:S01]  /*5210*/  ISETP.GE.U32.AND.EX P2, PT, R137, 0x1000000, PT, P2 ;  /* 0x010000008900780c */ /* 0x000fe20003f46120 */
[----:B------:R-:W-:Y:S01]  /*5220*/  FADD.FTZ R140, R145, -R140 ;  /* 0x8000008c918c7221 */ /* 0x000fe20000010000 */
[----:B------:R-:W-:Y:S01]  /*5230*/  MOV R133, RZ ;  /* 0x000000ff00857202 */ /* 0x000fe20000000f00 */
[----:B------:R-:W-:Y:S01]  /*5240*/  @P4 FMUL.FTZ R133, R93, R116 ;  /* 0x000000745d854220 */ /* 0x000fe20000410000 */
[----:B------:R-:W-:Y:S01]  /*5250*/  @P6 PRMT R122, R122, 0x7632, R122 ;  /* 0x000076327a7a6816 */ /* 0x000fe2000000007a */
[-C--:B------:R-:W-:Y:S01]  /*5260*/  FMUL.FTZ R118, R89, R130.reuse ;  /* 0x0000008259767220 */ /* 0x080fe20000410000 */
[----:B------:R-:W-:Y:S01]  /*5270*/  LOP3.LUT P4, RZ, R136, 0xff00, RZ, 0xc0, !PT ;  /* 0x0000ff0088ff7812 */ /* 0x000fe2000788c0ff */
[----:B------:R-:W-:Y:S01]  /*5280*/  FMUL.FTZ R116, R92, R130 ;  /* 0x000000825c747220 */ /* 0x000fe20000410000 */
[C---:B------:R-:W-:Y:S01]  /*5290*/  FFMA.FTZ R93, R194.reuse, R140, R113 ;  /* 0x0000008cc25d7223 */ /* 0x040fe20000010071 */
[----:B------:R-:W-:Y:S01]  /*52a0*/  FFMA.FTZ R91, R194, R198, R87 ;  /* 0x000000c6c25b7223 */ /* 0x000fe20000010057 */
[----:B------:R-:W-:Y:S01]  /*52b0*/  @P6 SHF.L.U32 R122, R122, 0x10, RZ ;  /* 0x000000107a7a6819 */ /* 0x000fe200000006ff */
[----:B------:R-:W-:Y:S01]  /*52c0*/  FMUL.FTZ R118, R118, UR6 ;  /* 0x0000000676767c20 */ /* 0x000fe20008410000 */
[----:B------:R-:W-:Y:S01]  /*52d0*/  FMUL.FTZ R121, R116, UR6 ;  /* 0x0000000674797c20 */ /* 0x000fe20008410000 */
[-C--:B------:R-:W-:Y:S01]  /*52e0*/  FMUL.FTZ R119, R91, R130.reuse ;  /* 0x000000825b777220 */ /* 0x080fe20000410000 */
[----:B------:R-:W-:Y:S01]  /*52f0*/  FMUL.FTZ R116, R93, R130 ;  /* 0x000000825d747220 */ /* 0x000fe20000410000 */
[----:B------:R-:W-:Y:S01]  /*5300*/  @P5 SHF.L.U32 R117, R120, 0x10, RZ ;  /* 0x0000001078755819 */ /* 0x000fe200000006ff */
[----:B------:R-:W-:Y:S01]  /*5310*/  @P6 FMUL.FTZ R126, R118, R122 ;  /* 0x0000007a767e6220 */ /* 0x000fe20000410000 */
[----:B------:R-:W-:Y:S01]  /*5320*/  @P2 PRMT R123, R123, 0x7632, R123 ;  /* 0x000076327b7b2816 */ /* 0x000fe2000000007b */
[----:B------:R-:W-:Y:S01]  /*5330*/  FMUL.FTZ R132, R119, UR6 ;  /* 0x0000000677847c20 */ /* 0x000fe20008410000 */
[----:B------:R-:W-:Y:S01]  /*5340*/  FMUL.FTZ R122, R116, UR6 ;  /* 0x00000006747a7c20 */ /* 0x000fe20008410000 */
[----:B------:R-:W-:Y:S01]  /*5350*/  HFMA2 R131, -RZ, RZ, 0, 0 ;  /* 0x00000000ff837431 */ /* 0x000fe200000001ff */
[----:B------:R-:W-:Y:S01]  /*5360*/  @P2 SHF.L.U32 R123, R123, 0x10, RZ ;  /* 0x000000107b7b2819 */ /* 0x000fe200000006ff */
[----:B------:R-:W-:Y:S01]  /*5370*/  @P5 FMUL.FTZ R131, R121, R117 ;  /* 0x0000007579835220 */ /* 0x000fe20000410000 */
[----:B------:R-:W-:Y:S01]  /*5380*/  @P4 PRMT R120, R120, 0x7632, R120 ;  /* 0x0000763278784816 */ /* 0x000fe20000000078 */
[----:B------:R-:W-:Y:S01]  /*5390*/  FMUL.FTZ R119, R63, R132 ;  /* 0x000000843f777220 */ /* 0x000fe20000410000 */
[----:B------:R-:W-:Y:S01]  /*53a0*/  FMUL.FTZ R118, R61, R118 ;  /* 0x000000763d767220 */ /* 0x000fe20000410000 */
[----:B------:R-:W-:Y:S01]  /*53b0*/  FMUL.FTZ R116, R64, R121 ;  /* 0x0000007940747220 */ /* 0x000fe20000410000 */
[----:B------:R-:W-:Y:S01]  /*53c0*/  FMUL.FTZ R117, R65, R122 ;  /* 0x0000007a41757220 */ /* 0x000fe20000410000 */
[----:B------:R-:W-:Y:S01]  /*53d0*/  @P2 FMUL.FTZ R128, R132, R123 ;  /* 0x0000007b84802220 */ /* 0x000fe20000410000 */
[----:B------:R-:W-:-:S02]  /*53e0*/  @P4 SHF.L.U32 R120, R120, 0x10, RZ ;  /* 0x0000001078784819 */ /* 0x000fc400000006ff */
[----:B------:R-:W-:Y:S02]  /*53f0*/  FSEL R119, R119, RZ, P2 ;  /* 0x000000ff77777208 */ /* 0x000fe40001000000 */
[----:B------:R-:W-:Y:S02]  /*5400*/  FSEL R123, R118, RZ, P6 ;  /* 0x000000ff767b7208 */ /* 0x000fe40003000000 */
[----:B------:R-:W-:Y:S02]  /*5410*/  FSEL R116, R116, RZ, P5 ;  /* 0x000000ff74747208 */ /* 0x000fe40002800000 */
[----:B------:R-:W-:Y:S02]  /*5420*/  FSEL R121, R117, RZ, P4 ;  /* 0x000000ff75797208 */ /* 0x000fe40002000000 */
[----:B------:R-:W-:Y:S01]  /*5430*/  MOV R130, RZ ;  /* 0x000000ff00827202 */ /* 0x000fe20000000f00 */
[----:B------:R-:W-:Y:S01]  /*5440*/  @P4 FMUL.FTZ R130, R122, R120 ;  /* 0x000000787a824220 */ /* 0x000fe20000410000 */
[----:B------:R-:W-:-:S02]  /*5450*/  F2FP.BF16.F32.PACK_AB R119, R119, R144 ;  /* 0x000000907777723e */ /* 0x000fc400000010ff */
[----:B------:R-:W-:Y:S02]  /*5460*/  F2FP.BF16.F32.PACK_AB R118, R123, R138 ;  /* 0x0000008a7b76723e */ /* 0x000fe400000010ff */
[----:B------:R-:W-:Y:S02]  /*5470*/  F2FP.BF16.F32.PACK_AB R117, R135, R134 ;  /* 0x000000868775723e */ /* 0x000fe400000010ff */
[----:B------:R-:W-:Y:S01]  /*5480*/  F2FP.BF16.F32.PACK_AB R116, R121, R116 ;  /* 0x000000747974723e */ /* 0x000fe200000010ff */
[----:B------:R-:W-:Y:S06]  /*5490*/  BRA `(.L_x_4926) ;  /* 0x0000001000947947 */ /* 0x000fec0003800000 */
.L_x_4925:
[-CC-:B------:R-:W-:Y:S01]  /*54a0*/  FFMA.FTZ R143, R143, R132.reuse, R131.reuse ;  /* 0x000000848f8f7223 */ /* 0x180fe20000010083 */
[----:B------:R-:W-:Y:S01]  /*54b0*/  LOP3.LUT P6, RZ, R136, 0xff0000, RZ, 0xc0, !PT ;  /* 0x00ff000088ff7812 */ /* 0x000fe200078cc0ff */
        /* <DEDUP_REMOVED lines=8> */
[----:B------:R-:W-:Y:S01]  /*5540*/  FADD.FTZ R199, R196, -R199 ;  /* 0x800000c7c4c77221 */ /* 0x000fe20000010000 */
[----:B------:R-:W-:Y:S01]  /*5550*/  FADD.FTZ R147, R148, -R147 ;  /* 0x8000009394937221 */ /* 0x000fe20000010000 */
[----:B------:R-:W-:Y:S01]  /*5560*/  FMUL.FTZ R0, R130, R143 ;  /* 0x0000008f82007220 */ /* 0x000fe20000410000 */
[----:B0-----:R-:W-:Y:S01]  /*5570*/  FFMA.FTZ R117, R194, R144, R115 ;  /* 0x00000090c2757223 */ /* 0x001fe20000010073 */
[----:B-----5:R-:W-:Y:S01]  /*5580*/  @P6 SHF.L.U32 R116, R121, 0x10, RZ ;  /* 0x0000001079746819 */ /* 0x020fe200000006ff */
[----:B------:R-:W-:-:S02]  /*5590*/  HFMA2 R127, -RZ, RZ, 0, 0 ;  /* 0x00000000ff7f7431 */ /* 0x000fc400000001ff */
[----:B------:R-:W-:Y:S01]  /*55a0*/  FMUL.FTZ R119, R0, UR6 ;  /* 0x0000000600777c20 */ /* 0x000fe20008410000 */
[C---:B------:R-:W-:Y:S01]  /*55b0*/  FFMA.FTZ R199, R194.reuse, R199, R86 ;  /* 0x000000c7c2c77223 */ /* 0x040fe20000010056 */
[----:B------:R-:W-:Y:S01]  /*55c0*/  FFMA.FTZ R147, R194, R147, R84 ;  /* 0x00000093c2937223 */ /* 0x000fe20000010054 */
[----:B------:R-:W-:Y:S01]  /*55d0*/  LOP3.LUT P5, RZ, R137, 0xff, RZ, 0xc0, !PT ;  /* 0x000000ff89ff7812 */ /* 0x000fe200078ac0ff */
[----:B------:R-:W-:Y:S01]  /*55e0*/  @P6 FMUL.FTZ R127, R116, R119 ;  /* 0x00000077747f6220 */ /* 0x000fe20000410000 */
[C---:B------:R-:W-:Y:S01]  /*55f0*/  FMUL.FTZ R116, R130.reuse, R117 ;  /* 0x0000007582747220 */ /* 0x040fe20000410000 */
[----:B------:R-:W-:Y:S01]  /*5600*/  @P2 PRMT R121, R121, 0x7632, R121 ;  /* 0x0000763279792816 */ /* 0x000fe20000000079 */
[C---:B------:R-:W-:Y:S01]  /*5610*/  FMUL.FTZ R118, R130.reuse, R199 ;  /* 0x000000c782767220 */ /* 0x040fe20000410000 */
[----:B------:R-:W-:Y:S01]  /*5620*/  FMUL.FTZ R117, R130, R147 ;  /* 0x0000009382757220 */ /* 0x000fe20000410000 */
[----:B------:R-:W-:Y:S01]  /*5630*/  FMUL.FTZ R126, R116, UR6 ;  /* 0x00000006747e7c20 */ /* 0x000fe20008410000 */
[----:B------:R-:W-:Y:S01]  /*5640*/  @P4 SHF.L.U32 R134, R123, 0x10, RZ ;  /* 0x000000107b864819 */ /* 0x000fe200000006ff */
[----:B------:R-:W-:Y:S01]  /*5650*/  FMUL.FTZ R135, R118, UR6 ;  /* 0x0000000676877c20 */ /* 0x000fe20008410000 */
[----:B------:R-:W-:Y:S01]  /*5660*/  @P2 SHF.L.U32 R139, R121, 0x10, RZ ;  /* 0x00000010798b2819 */ /* 0x000fe200000006ff */
[----:B------:R-:W-:Y:S01]  /*5670*/  FMUL.FTZ R116, R66, R119 ;  /* 0x0000007742747220 */ /* 0x000fe20000410000 */
[----:B------:R-:W-:Y:S01]  /*5680*/  FMUL.FTZ R121, R117, UR6 ;  /* 0x0000000675797c20 */ /* 0x000fe20008410000 */
[-C--:B------:R-:W-:Y:S01]  /*5690*/  FMUL.FTZ R117, R67, R126.reuse ;  /* 0x0000007e43757220 */ /* 0x080fe20000410000 */
[----:B------:R-:W-:Y:S01]  /*56a0*/  MOV R133, RZ ;  /* 0x000000ff00857202 */ /* 0x000fe20000000f00 */
[-C--:B------:R-:W-:Y:S01]  /*56b0*/  @P4 FMUL.FTZ R133, R134, R135.reuse ;  /* 0x0000008786854220 */ /* 0x080fe20000410000 */
[----:B------:R-:W-:Y:S01]  /*56c0*/  FSEL R134, R116, RZ, P6 ;  /* 0x000000ff74867208 */ /* 0x000fe20003000000 */
[----:B------:R-:W-:Y:S01]  /*56d0*/  FMUL.FTZ R116, R62, R135 ;  /* 0x000000873e747220 */ /* 0x000fe20000410000 */
[----:B------:R-:W-:Y:S01]  /*56e0*/  MOV R0, RZ ;  /* 0x000000ff00007202 */ /* 0x000fe20000000f00 */
[----:B------:R-:W-:Y:S01]  /*56f0*/  @P2 FMUL.FTZ R0, R139, R126 ;  /* 0x0000007e8b002220 */ /* 0x000fe20000410000 */
[----:B------:R-:W-:Y:S01]  /*5700*/  FSEL R135, R117, RZ, P2 ;  /* 0x000000ff75877208 */ /* 0x000fe20001000000 */
[-C--:B------:R-:W-:Y:S01]  /*5710*/  FMUL.FTZ R118, R60, R121.reuse ;  /* 0x000000793c767220 */ /* 0x080fe20000410000 */
[----:B------:R-:W-:Y:S01]  /*5720*/  @P5 SHF.L.U32 R128, R122, 0x10, RZ ;  /* 0x000000107a805819 */ /* 0x000fe200000006ff */
[-CC-:B------:R-:W-:Y:S01]  /*5730*/  FFMA.FTZ R140, R140, R132.reuse, R131.reuse ;  /* 0x000000848c8c7223 */ /* 0x180fe20000010083 */
[----:B------:R-:W-:Y:S01]  /*5740*/  ISETP.GE.U32.AND P2, PT, R136, RZ, PT ;  /* 0x000000ff8800720c */ /* 0x000fe20003f46070 */
[-CC-:B------:R-:W-:Y:S01]  /*5750*/  FFMA.FTZ R150, R150, R132.reuse, R131.reuse ;  /* 0x0000008496967223 */ /* 0x180fe20000010083 */
[C---:B------:R-:W-:Y:S01]  /*5760*/  LOP3.LUT P6, RZ, R137.reuse, 0xff00, RZ, 0xc0, !PT ;  /* 0x0000ff0089ff7812 */ /* 0x040fe200078cc0ff */
[-CC-:B------:R-:W-:Y:S01]  /*5770*/  FFMA.FTZ R117, R200, R132.reuse, R131.reuse ;  /* 0x00000084c8757223 */ /* 0x180fe20000010083 */
[----:B------:R-:W-:Y:S01]  /*5780*/  HFMA2 R129, -RZ, RZ, 0, 0 ;  /* 0x00000000ff817431 */ /* 0x000fe200000001ff */
[----:B------:R-:W-:Y:S01]  /*5790*/  ISETP.GE.U32.AND.EX P2, PT, R137, 0x1000000, PT, P2 ;  /* 0x010000008900780c */ /* 0x000fe20003f46120 */
[----:B------:R-:W-:Y:S01]  /*57a0*/  FFMA.FTZ R131, R141, R132, R131 ;  /* 0x000000848d837223 */ /* 0x000fe20000010083 */
[----:B------:R-:W-:Y:S01]  /*57b0*/  @P5 FMUL.FTZ R129, R128, R121 ;  /* 0x0000007980815220 */ /* 0x000fe20000410000 */
[----:B------:R-:W-:Y:S01]  /*57c0*/  FSEL R138, R118, RZ, P5 ;  /* 0x000000ff768a7208 */ /* 0x000fe20002800000 */
[----:B------:R-:W-:Y:S01]  /*57d0*/  FADD.FTZ R150, R151, -R150 ;  /* 0x8000009697967221 */ /* 0x000fe20000010000 */
[----:B------:R-:W-:Y:S01]  /*57e0*/  LOP3.LUT P5, RZ, R136, 0xff, RZ, 0xc0, !PT ;  /* 0x000000ff88ff7812 */ /* 0x000fe200078ac0ff */
[----:B------:R-:W-:Y:S01]  /*57f0*/  FADD.FTZ R131, R142, -R131 ;  /* 0x800000838e837221 */ /* 0x000fe20000010000 */
[----:B------:R-:W-:Y:S01]  /*5800*/  FSEL R144, R116, RZ, P4 ;  /* 0x000000ff74907208 */ /* 0x000fe20002000000 */
[----:B------:R-:W-:Y:S01]  /*5810*/  FADD.FTZ R198, R198, -R117 ;  /* 0x80000075c6c67221 */ /* 0x000fe20000010000 */
[----:B------:R-:W-:Y:S01]  /*5820*/  LOP3.LUT P4, RZ, R136, 0xff00, RZ, 0xc0, !PT ;  /* 0x0000ff0088ff7812 */ /* 0x000fe2000788c0ff */
[C---:B------:R-:W-:Y:S01]  /*5830*/  FFMA.FTZ R117, R194.reuse, R150, R85 ;  /* 0x00000096c2757223 */ /* 0x040fe20000010055 */
[----:B------:R-:W-:Y:S01]  /*5840*/  FFMA.FTZ R119, R194, R131, R112 ;  /* 0x00000083c2777223 */ /* 0x000fe20000010070 */
[----:B------:R-:W-:Y:S01]  /*5850*/  FADD.FTZ R140, R145, -R140 ;  /* 0x8000008c918c7221 */ /* 0x000fe20000010000 */
[----:B------:R-:W-:Y:S01]  /*5860*/  @P6 PRMT R122, R122, 0x7632, R122 ;  /* 0x000076327a7a6816 */ /* 0x000fe2000000007a */
[----:B------:R-:W-:Y:S01]  /*5870*/  FFMA.FTZ R137, R194, R198, R87 ;  /* 0x000000c6c2897223 */ /* 0x000fe20000010057 */
[C---:B------:R-:W-:Y:S01]  /*5880*/  FMUL.FTZ R117, R130.reuse, R117 ;  /* 0x0000007582757220 */ /* 0x040fe20000410000 */
[----:B------:R-:W-:Y:S01]  /*5890*/  FMUL.FTZ R116, R130, R119 ;  /* 0x0000007782747220 */ /* 0x000fe20000410000 */
[----:B------:R-:W-:Y:S01]  /*58a0*/  FFMA.FTZ R121, R194, R140, R113 ;  /* 0x0000008cc2797223 */ /* 0x000fe20000010071 */
[----:B------:R-:W-:Y:S01]  /*58b0*/  @P2 PRMT R136, R123, 0x7632, R136 ;  /* 0x000076327b882816 */ /* 0x000fe20000000088 */
[----:B------:R-:W-:Y:S01]  /*58c0*/  FMUL.FTZ R118, R130, R137 ;  /* 0x0000008982767220 */ /* 0x000fe20000410000 */
[----:B------:R-:W-:Y:S01]  /*58d0*/  @P6 SHF.L.U32 R123, R122, 0x10, RZ ;  /* 0x000000107a7b6819 */ /* 0x000fe200000006ff */
[----:B------:R-:W-:Y:S01]  /*58e0*/  FMUL.FTZ R122, R117, UR6 ;  /* 0x00000006757a7c20 */ /* 0x000fe20008410000 */
[----:B------:R-:W-:Y:S01]  /*58f0*/  @P5 SHF.L.U32 R132, R120, 0x10, RZ ;  /* 0x0000001078845819 */ /* 0x000fe200000006ff */
[----:B------:R-:W-:Y:S01]  /*5900*/  FMUL.FTZ R117, R116, UR6 ;  /* 0x0000000674757c20 */ /* 0x000fe20008410000 */
[----:B------:R-:W-:Y:S01]  /*5910*/  @P4 PRMT R120, R120, 0x7632, R120 ;  /* 0x0000763278784816 */ /* 0x000fe20000000078 */
[----:B------:R-:W-:Y:S01]  /*5920*/  FMUL.FTZ R116, R130, R121 ;  /* 0x0000007982747220 */ /* 0x000fe20000410000 */
[----:B------:R-:W-:Y:S01]  /*5930*/  @P2 SHF.L.U32 R119, R136, 0x10, RZ ;  /* 0x0000001088772819 */ /* 0x000fe200000006ff */
        /* <DEDUP_REMOVED lines=24> */
.L_x_4924:
[----:B------:R-:W-:Y:S05]  /*5ac0*/  @!P0 BRA `(.L_x_4927) ;  /* 0x0000000400848947 */ /* 0x000fea0003800000 */
[-CC-:B------:R-:W-:Y:S01]  /*5ad0*/  FFMA.FTZ R143, R143, R132.reuse, R131.reuse ;  /* 0x000000848f8f7223 */ /* 0x180fe20000010083 */
[----:B------:R-:W-:Y:S01]  /*5ae0*/  LOP3.LUT P6, RZ, R136, 0xff0000, RZ, 0xc0, !PT ;  /* 0x00ff000088ff7812 */ /* 0x000fe200078cc0ff */
[-C--:B------:R-:W-:Y:S01]  /*5af0*/  FFMA.FTZ R144, R144, R132.reuse, R131 ;  /* 0x0000008490907223 */ /* 0x080fe20000010083 */
[----:B------:R-:W-:Y:S01]  /*5b00*/  LOP3.LUT P2, RZ, R136, 0xff000000, RZ, 0xc0, !PT ;  /* 0xff00000088ff7812 */ /* 0x000fe2000784c0ff */
[----:B------:R-:W-:Y:S01]  /*5b10*/  FADD.FTZ R143, R146, -R143 ;  /* 0x8000008f928f7221 */ /* 0x000fe20000010000 */
[-CC-:B------:R-:W-:Y:S01]  /*5b20*/  FFMA.FTZ R147, R147, R132.reuse, R131.reuse ;  /* 0x0000008493937223 */ /* 0x180fe20000010083 */
[----:B0-----:R-:W-:Y:S01]  /*5b30*/  FADD.FTZ R95, R149, -R144 ;  /* 0x80000090955f7221 */ /* 0x001fe20000010000 */
[----:B------:R-:W-:Y:S01]  /*5b40*/  FFMA.FTZ R199, R199, R132, R131 ;  /* 0x00000084c7c77223 */ /* 0x000fe20000010083 */
[----:B------:R-:W-:Y:S01]  /*5b50*/  FMUL.FTZ R94, R194, R143 ;  /* 0x0000008fc25e7220 */ /* 0x000fe20000410000 */
[----:B------:R-:W-:Y:S01]  /*5b60*/  FADD.FTZ R147, R148, -R147 ;  /* 0x8000009394937221 */ /* 0x000fe20000010000 */
[----:B------:R-:W-:Y:S01]  /*5b70*/  FMUL.FTZ R95, R194, R95 ;  /* 0x0000005fc25f7220 */ /* 0x000fe20000410000 */
[----:B------:R-:W-:-:S02]  /*5b80*/  HFMA2 R127, -RZ, RZ, 0, 0 ;  /* 0x00000000ff7f7431 */ /* 0x000fc400000001ff */
[-C--:B------:R-:W-:Y:S01]  /*5b90*/  FMUL.FTZ R0, R94, R130.reuse ;  /* 0x000000825e007220 */ /* 0x080fe20000410000 */
[----:B------:R-:W-:Y:S01]  /*5ba0*/  FADD.FTZ R199, R196, -R199 ;  /* 0x800000c7c4c77221 */ /* 0x000fe20000010000 */
[----:B-----5:R-:W-:Y:S01]  /*5bb0*/  @P6 SHF.L.U32 R88, R121, 0x10, RZ ;  /* 0x0000001079586819 */ /* 0x020fe200000006ff */
[-C--:B------:R-:W-:Y:S01]  /*5bc0*/  FMUL.FTZ R89, R95, R130.reuse ;  /* 0x000000825f597220 */ /* 0x080fe20000410000 */
[----:B------:R-:W-:Y:S01]  /*5bd0*/  FMUL.FTZ R93, R0, UR6 ;  /* 0x00000006005d7c20 */ /* 0x000fe20008410000 */
[C---:B------:R-:W-:Y:S01]  /*5be0*/  LOP3.LUT P5, RZ, R137.reuse, 0xff, RZ, 0xc0, !PT ;  /* 0x000000ff89ff7812 */ /* 0x040fe200078ac0ff */
[----:B------:R-:W-:Y:S01]  /*5bf0*/  FMUL.FTZ R90, R194, R199 ;  /* 0x000000c7c25a7220 */ /* 0x000fe20000410000 */
[----:B------:R-:W-:Y:S01]  /*5c00*/  LOP3.LUT P4, RZ, R137, 0xff0000, RZ, 0xc0, !PT ;  /* 0x00ff000089ff7812 */ /* 0x000fe2000788c0ff */
[----:B------:R-:W-:Y:S01]  /*5c10*/  @P6 FMUL.FTZ R127, R88, R93 ;  /* 0x0000005d587f6220 */ /* 0x000fe20000410000 */
[----:B------:R-:W-:Y:S01]  /*5c20*/  FMUL.FTZ R88, R194, R147 ;  /* 0x00000093c2587220 */ /* 0x000fe20000410000 */
[----:B------:R-:W-:Y:S01]  /*5c30*/  @P2 PRMT R121, R121, 0x7632, R121 ;  /* 0x0000763279792816 */ /* 0x000fe20000000079 */
[----:B------:R-:W-:Y:S01]  /*5c40*/  FMUL.FTZ R116, R89, UR6 ;  /* 0x0000000659747c20 */ /* 0x000fe20008410000 */
[-C--:B------:R-:W-:Y:S01]  /*5c50*/  FMUL.FTZ R92, R90, R130.reuse ;  /* 0x000000825a5c7220 */ /* 0x080fe20000410000 */
[----:B------:R-:W-:Y:S01]  /*5c60*/  FMUL.FTZ R91, R88, R130 ;  /* 0x00000082585b7220 */ /* 0x000fe20000410000 */
[----:B------:R-:W-:Y:S01]  /*5c70*/  FMUL.FTZ R89, R66, R93 ;  /* 0x0000005d42597220 */ /* 0x000fe20000410000 */
[----:B------:R-:W-:Y:S01]  /*5c80*/  @P2 SHF.L.U32 R121, R121, 0x10, RZ ;  /* 0x0000001079792819 */ /* 0x000fe200000006ff */
[----:B------:R-:W-:Y:S01]  /*5c90*/  FMUL.FTZ R119, R92, UR6 ;  /* 0x000000065c777c20 */ /* 0x000fe20008410000 */
[----:B------:R-:W-:Y:S01]  /*5ca0*/  FMUL.FTZ R117, R91, UR6 ;  /* 0x000000065b757c20 */ /* 0x000fe20008410000 */
[-C--:B------:R-:W-:Y:S01]  /*5cb0*/  FMUL.FTZ R91, R67, R116.reuse ;  /* 0x00000074435b7220 */ /* 0x080fe20000410000 */
[----:B------:R-:W-:Y:S01]  /*5cc0*/  MOV R0, RZ ;  /* 0x000000ff00007202 */ /* 0x000fe20000000f00 */
[----:B------:R-:W-:Y:S01]  /*5cd0*/  @P2 FMUL.FTZ R0, R121, R116 ;  /* 0x0000007479002220 */ /* 0x000fe20000410000 */
[----:B------:R-:W-:Y:S01]  /*5ce0*/  @P5 SHF.L.U32 R118, R122, 0x10, RZ ;  /* 0x000000107a765819 */ /* 0x000fe200000006ff */
[----:B------:R-:W-:Y:S01]  /*5cf0*/  FMUL.FTZ R92, R60, R117 ;  /* 0x000000753c5c7220 */ /* 0x000fe20000410000 */
[----:B------:R-:W-:Y:S01]  /*5d00*/  FSEL R134, R89, RZ, P6 ;  /* 0x000000ff59867208 */ /* 0x000fe20003000000 */
[----:B------:R-:W-:Y:S01]  /*5d10*/  FMUL.FTZ R89, R62, R119 ;  /* 0x000000773e597220 */ /* 0x000fe20000410000 */
[----:B------:R-:W-:-:S02]  /*5d20*/  @P4 SHF.L.U32 R126, R123, 0x10, RZ ;  /* 0x000000107b7e4819 */ /* 0x000fc400000006ff */
[----:B------:R-:W-:Y:S02]  /*5d30*/  CS2R R128, SRZ ;  /* 0x0000000000807805 */ /* 0x000fe4000001ff00 */
[----:B------:R-:W-:Y:S01]  /*5d40*/  LOP3.LUT P6, RZ, R137, 0xff00, RZ, 0xc0, !PT ;  /* 0x0000ff0089ff7812 */ /* 0x000fe200078cc0ff */
[-CC-:B------:R-:W-:Y:S01]  /*5d50*/  FFMA.FTZ R140, R140, R132.reuse, R131.reuse ;  /* 0x000000848c8c7223 */ /* 0x180fe20000010083 */
[----:B------:R-:W-:Y:S01]  /*5d60*/  FSEL R135, R91, RZ, P2 ;  /* 0x000000ff5b877208 */ /* 0x000fe20001000000 */
[-CC-:B------:R-:W-:Y:S01]  /*5d70*/  FFMA.FTZ R150, R150, R132.reuse, R131.reuse ;  /* 0x0000008496967223 */ /* 0x180fe20000010083 */
[----:B------:R-:W-:Y:S01]  /*5d80*/  ISETP.GE.U32.AND P2, PT, R136, RZ, PT ;  /* 0x000000ff8800720c */ /* 0x000fe20003f46070 */
[-CC-:B------:R-:W-:Y:S01]  /*5d90*/  FFMA.FTZ R91, R200, R132.reuse, R131.reuse ;  /* 0x00000084c85b7223 */ /* 0x180fe20000010083 */
[----:B------:R-:W-:Y:S01]  /*5da0*/  FFMA.FTZ R131, R141, R132, R131 ;  /* 0x000000848d837223 */ /* 0x000fe20000010083 */
[----:B------:R-:W-:Y:S02]  /*5db0*/  HFMA2 R133, -RZ, RZ, 0, 0 ;  /* 0x00000000ff857431 */ /* 0x000fe400000001ff */
[----:B------:R-:W-:Y:S01]  /*5dc0*/  @P5 FMUL.FTZ R129, R118, R117 ;  /* 0x0000007576815220 */ /* 0x000fe20000410000 */
[----:B------:R-:W-:Y:S01]  /*5dd0*/  FSEL R138, R92, RZ, P5 ;  /* 0x000000ff5c8a7208 */ /* 0x000fe20002800000 */
[----:B------:R-:W-:Y:S01]  /*5de0*/  @P4 FMUL.FTZ R133, R126, R119 ;  /* 0x000000777e854220 */ /* 0x000fe20000410000 */
[----:B------:R-:W-:Y:S01]  /*5df0*/  LOP3.LUT P5, RZ, R136, 0xff, RZ, 0xc0, !PT ;  /* 0x000000ff88ff7812 */ /* 0x000fe200078ac0ff */
[----:B------:R-:W-:Y:S01]  /*5e00*/  FADD.FTZ R131, R142, -R131 ;  /* 0x800000838e837221 */ /* 0x000fe20000010000 */
[----:B------:R-:W-:Y:S01]  /*5e10*/  FSEL R144, R89, RZ, P4 ;  /* 0x000000ff59907208 */ /* 0x000fe20002000000 */
[----:B------:R-:W-:Y:S01]  /*5e20*/  FADD.FTZ R89, R151, -R150 ;  /* 0x8000009697597221 */ /* 0x000fe20000010000 */
[----:B------:R-:W-:Y:S01]  /*5e30*/  ISETP.GE.U32.AND.EX P2, PT, R137, 0x1000000, PT, P2 ;  /* 0x010000008900780c */ /* 0x000fe20003f46120 */
[----:B------:R-:W-:Y:S01]  /*5e40*/  FADD.FTZ R91, R198, -R91 ;  /* 0x8000005bc65b7221 */ /* 0x000fe20000010000 */
[----:B------:R-:W-:Y:S01]  /*5e50*/  LOP3.LUT P4, RZ, R136, 0xff00, RZ, 0xc0, !PT ;  /* 0x0000ff0088ff7812 */ /* 0x000fe2000788c0ff */
[C---:B------:R-:W-:Y:S01]  /*5e60*/  FMUL.FTZ R89, R194.reuse, R89 ;  /* 0x00000059c2597220 */ /* 0x040fe20000410000 */
[----:B------:R-:W-:Y:S01]  /*5e70*/  FMUL.FTZ R92, R194, R131 ;  /* 0x00000083c25c7220 */ /* 0x000fe20000410000 */
[----:B------:R-:W-:Y:S01]  /*5e80*/  FADD.FTZ R93, R145, -R140 ;  /* 0x8000008c915d7221 */ /* 0x000fe20000010000 */
[----:B------:R-:W-:Y:S01]  /*5e90*/  @P6 PRMT R122, R122, 0x7632, R122 ;  /* 0x000076327a7a6816 */ /* 0x000fe2000000007a */
[-C--:B------:R-:W-:Y:S01]  /*5ea0*/  FMUL.FTZ R117, R89, R130.reuse ;  /* 0x0000008259757220 */ /* 0x080fe20000410000 */
[----:B------:R-:W-:Y:S01]  /*5eb0*/  FMUL.FTZ R91, R194, R91 ;  /* 0x0000005bc25b7220 */ /* 0x000fe20000410000 */
[-C--:B------:R-:W-:Y:S01]  /*5ec0*/  FMUL.FTZ R116, R92, R130.reuse ;  /* 0x000000825c747220 */ /* 0x080fe20000410000 */
[----:B------:R-:W-:Y:S01]  /*5ed0*/  FMUL.FTZ R93, R194, R93 ;  /* 0x0000005dc25d7220 */ /* 0x000fe20000410000 */
[----:B------:R-:W-:Y:S01]  /*5ee0*/  @P6 SHF.L.U32 R119, R122, 0x10, RZ ;  /* 0x000000107a776819 */ /* 0x000fe200000006ff */
[----:B------:R-:W-:Y:S01]  /*5ef0*/  FMUL.FTZ R122, R117, UR6 ;  /* 0x00000006757a7c20 */ /* 0x000fe20008410000 */
[----:B------:R-:W-:Y:S01]  /*5f00*/  @P5 SHF.L.U32 R132, R120, 0x10, RZ ;  /* 0x0000001078845819 */ /* 0x000fe200000006ff */
[-C--:B------:R-:W-:Y:S01]  /*5f10*/  FMUL.FTZ R118, R91, R130.reuse ;  /* 0x000000825b767220 */ /* 0x080fe20000410000 */
[----:B------:R-:W-:Y:S01]  /*5f20*/  @P2 PRMT R123, R123, 0x7632, R123 ;  /* 0x000076327b7b2816 */ /* 0x000fe2000000007b */
        /* <DEDUP_REMOVED lines=9> */
[----:B------:R-:W-:Y:S01]  /*5fc0*/  @P6 FMUL.FTZ R126, R119, R122 ;  /* 0x0000007a777e6220 */ /* 0x000fe20000410000 */
        /* <DEDUP_REMOVED lines=17> */
.L_x_4927:
        /* <DEDUP_REMOVED lines=8> */
[----:B------:R-:W-:Y:S01]  /*6160*/  FMUL.FTZ R143, R194, R143 ;  /* 0x0000008fc28f7220 */ /* 0x000fe20000410000 */
[----:B------:R-:W-:Y:S01]  /*6170*/  LOP3.LUT P4, RZ, R137, 0xff0000, RZ, 0xc0, !PT ;  /* 0x00ff000089ff7812 */ /* 0x000fe2000788c0ff */
[----:B------:R-:W-:Y:S01]  /*6180*/  FADD.FTZ R199, R196, -R199 ;  /* 0x800000c7c4c77221 */ /* 0x000fe20000010000 */
[----:B------:R-:W-:Y:S01]  /*6190*/  FADD.FTZ R147, R148, -R147 ;  /* 0x8000009394937221 */ /* 0x000fe20000010000 */
[----:B------:R-:W-:Y:S01]  /*61a0*/  FMUL.FTZ R0, R130, R143 ;  /* 0x0000008f82007220 */ /* 0x000fe20000410000 */
[----:B------:R-:W-:Y:S01]  /*61b0*/  FMUL.FTZ R149, R194, R149 ;  /* 0x00000095c2957220 */ /* 0x000fe20000410000 */
[----:B0----5:R-:W-:Y:S01]  /*61c0*/  @P6 SHF.L.U32 R116, R121, 0x10, RZ ;  /* 0x0000001079746819 */ /* 0x021fe200000006ff */
[----:B------:R-:W-:-:S02]  /*61d0*/  HFMA2 R127, -RZ, RZ, 0, 0 ;  /* 0x00000000ff7f7431 */ /* 0x000fc400000001ff */
[----:B------:R-:W-:Y:S01]  /*61e0*/  FMUL.FTZ R119, R0, UR6 ;  /* 0x0000000600777c20 */ /* 0x000fe20008410000 */
[C---:B------:R-:W-:Y:S01]  /*61f0*/  FMUL.FTZ R199, R194.reuse, R199 ;  /* 0x000000c7c2c77220 */ /* 0x040fe20000410000 */
[----:B------:R-:W-:Y:S01]  /*6200*/  LOP3.LUT P5, RZ, R137, 0xff, RZ, 0xc0, !PT ;  /* 0x000000ff89ff7812 */ /* 0x000fe200078ac0ff */
[----:B------:R-:W-:Y:S01]  /*6210*/  FMUL.FTZ R117, R194, R147 ;  /* 0x00000093c2757220 */ /* 0x000fe20000410000 */
        /* <DEDUP_REMOVED lines=13> */
[----:B------:R-:W-:Y:S01]  /*62f0*/  @P4 FMUL.FTZ R133, R134, R135 ;  /* 0x0000008786854220 */ /* 0x000fe20000410000 */
[----:B------:R-:W-:Y:S01]  /*6300*/  FSEL R134, R116, RZ, P6 ;  /* 0x000000ff74867208 */ /* 0x000fe20003000000 */
[----:B------:R-:W-:Y:S01]  /*6310*/  FMUL.FTZ R118, R60, R121 ;  /* 0x000000793c767220 */ /* 0x000fe20000410000 */
[----:B------:R-:W-:Y:S01]  /*6320*/  MOV R0, RZ ;  /* 0x000000ff00007202 */ /* 0x000fe20000000f00 */
[----:B------:R-:W-:Y:S01]  /*6330*/  FMUL.FTZ R116, R62, R135 ;  /* 0x000000873e747220 */ /* 0x000fe20000410000 */
[----:B------:R-:W-:Y:S01]  /*6340*/  @P5 SHF.L.U32 R128, R122, 0x10, RZ ;  /* 0x000000107a805819 */ /* 0x000fe200000006ff */
[----:B------:R-:W-:Y:S01]  /*6350*/  @P2 FMUL.FTZ R0, R139, R126 ;  /* 0x0000007e8b002220 */ /* 0x000fe20000410000 */
[----:B------:R-:W-:Y:S01]  /*6360*/  LOP3.LUT P6, RZ, R137, 0xff00, RZ, 0xc0, !PT ;  /* 0x0000ff0089ff7812 */ /* 0x000fe200078cc0ff */
[-CC-:B------:R-:W-:Y:S01]  /*6370*/  FFMA.FTZ R140, R140, R132.reuse, R131.reuse ;  /* 0x000000848c8c7223 */ /* 0x180fe20000010083 */
[----:B------:R-:W-:Y:S01]  /*6380*/  FSEL R135, R117, RZ, P2 ;  /* 0x000000ff75877208 */ /* 0x000fe20001000000 */
[-CC-:B------:R-:W-:Y:S01]  /*6390*/  FFMA.FTZ R150, R150, R132.reuse, R131.reuse ;  /* 0x0000008496967223 */ /* 0x180fe20000010083 */
[----:B------:R-:W-:Y:S01]  /*63a0*/  ISETP.GE.U32.AND P2, PT, R136, RZ, PT ;  /* 0x000000ff8800720c */ /* 0x000fe20003f46070 */
[----:B------:R-:W-:Y:S01]  /*63b0*/  FFMA.FTZ R117, R200, R132, R131 ;  /* 0x00000084c8757223 */ /* 0x000fe20000010083 */
[----:B------:R-:W-:-:S02]  /*63c0*/  HFMA2 R129, -RZ, RZ, 0, 0 ;  /* 0x00000000ff817431 */ /* 0x000fc400000001ff */
        /* <DEDUP_REMOVED lines=8> */
[----:B------:R-:W-:Y:S01]  /*6450*/  ISETP.GE.U32.AND.EX P2, PT, R137, 0x1000000, PT, P2 ;  /* 0x010000008900780c */ /* 0x000fe20003f46120 */
[----:B------:R-:W-:Y:S01]  /*6460*/  FMUL.FTZ R117, R194, R151 ;  /* 0x00000097c2757220 */ /* 0x000fe20000410000 */
[----:B------:R-:W-:Y:S01]  /*6470*/  LOP3.LUT P4, RZ, R136, 0xff00, RZ, 0xc0, !PT ;  /* 0x0000ff0088ff7812 */ /* 0x000fe2000788c0ff */
[C---:B------:R-:W-:Y:S01]  /*6480*/  FMUL.FTZ R137, R194.reuse, R119 ;  /* 0x00000077c2897220 */ /* 0x040fe20000410000 */
[----:B------:R-:W-:Y:S01]  /*6490*/  FMUL.FTZ R119, R194, R131 ;  /* 0x00000083c2777220 */ /* 0x000fe20000410000 */
[----:B------:R-:W-:Y:S01]  /*64a0*/  FADD.FTZ R145, R145, -R140 ;  /* 0x8000008c91917221 */ /* 0x000fe20000010000 */
[----:B------:R-:W-:Y:S01]  /*64b0*/  @P6 PRMT R122, R122, 0x7632, R122 ;  /* 0x000076327a7a6816 */ /* 0x000fe2000000007a */
[C---:B------:R-:W-:Y:S01]  /*64c0*/  FMUL.FTZ R117, R130.reuse, R117 ;  /* 0x0000007582757220 */ /* 0x040fe20000410000 */
[----:B------:R-:W-:Y:S01]  /*64d0*/  FMUL.FTZ R116, R130, R119 ;  /* 0x0000007782747220 */ /* 0x000fe20000410000 */
[----:B------:R-:W-:Y:S01]  /*64e0*/  FMUL.FTZ R145, R194, R145 ;  /* 0x00000091c2917220 */ /* 0x000fe20000410000 */
[----:B------:R-:W-:Y:S01]  /*64f0*/  @P6 SHF.L.U32 R121, R122, 0x10, RZ ;  /* 0x000000107a796819 */ /* 0x000fe200000006ff */
[----:B------:R-:W-:Y:S01]  /*6500*/  FMUL.FTZ R122, R117, UR6 ;  /* 0x00000006757a7c20 */ /* 0x000fe20008410000 */
[----:B------:R-:W-:Y:S01]  /*6510*/  @P5 SHF.L.U32 R132, R120, 0x10, RZ ;  /* 0x0000001078845819 */ /* 0x000fe200000006ff */
[----:B------:R-:W-:Y:S01]  /*6520*/  FMUL.FTZ R118, R130, R137 ;  /* 0x0000008982767220 */ /* 0x000fe20000410000 */
[----:B------:R-:W-:Y:S01]  /*6530*/  @P2 PRMT R123, R123, 0x7632, R123 ;  /* 0x000076327b7b2816 */ /* 0x000fe2000000007b */
[----:B------:R-:W-:Y:S01]  /*6540*/  FMUL.FTZ R117, R116, UR6 ;  /* 0x0000000674757c20 */ /* 0x000fe20008410000 */
[----:B------:R-:W-:Y:S01]  /*6550*/  @P4 PRMT R120, R120, 0x7632, R120 ;  /* 0x0000763278784816 */ /* 0x000fe20000000078 */
        /* <DEDUP_REMOVED lines=25> */
.L_x_4926:
        /* <DEDUP_REMOVED lines=89> */
[----:B------:R-:W-:-:S07]  /*6c80*/  MOV R16, R10 ;  /* 0x0000000a00107202 */ /* 0x000fce0000000f00 */
.L_x_4915:
        /* <DEDUP_REMOVED lines=28> */
.L_x_4929:
        /* <DEDUP_REMOVED lines=11> */
.L_x_10749:


//--------------------- .text._ZN10layer_norm22ln_bwd_finalize_kernelINS_22Kernel_traits_finalizeILj6144Ef13__nv_bfloat16fS2_fjLb1ELj1024ELj4ENS_18Kernel_traits_baseILj6144EfS2_fS2_fjLj1024EEEEELb1ELb0EEEvNS_9BwdParamsE --------------------------
	.section	.text._ZN10layer_norm22ln_bwd_finalize_kernelINS_22Kernel_traits_finalizeILj6144Ef13__nv_bfloat16fS2_fjLb1ELj1024ELj4ENS_18Kernel_traits_baseILj6144EfS2_fS2_fjLj1024EEEEELb1ELb0EEEvNS_9BwdParamsE,"ax",@progbits
	.align	128
        .global         _ZN10layer_norm22ln_bwd_finalize_kernelINS_22Kernel_traits_finalizeILj6144Ef13__nv_bfloat16fS2_fjLb1ELj1024ELj4ENS_18Kernel_traits_baseILj6144EfS2_fS2_fjLj1024EEEEELb1ELb0EEEvNS_9BwdParamsE
        .type           _ZN10layer_norm22ln_bwd_finalize_kernelINS_22Kernel_traits_finalizeILj6144Ef13__nv_bfloat16fS2_fjLb1ELj1024ELj4ENS_18Kernel_traits_baseILj6144EfS2_fS2_fjLj1024EEEEELb1ELb0EEEvNS_9BwdParamsE,@function
        .size           _ZN10layer_norm22ln_bwd_finalize_kernelINS_22Kernel_traits_finalizeILj6144Ef13__nv_bfloat16fS2_fjLb1ELj1024ELj4ENS_18Kernel_traits_baseILj6144EfS2_fS2_fjLj1024EEEEELb1ELb0EEEvNS_9BwdParamsE,(.L_x_10750 - _ZN10layer_norm22ln_bwd_finalize_kernelINS_22Kernel_traits_finalizeILj6144Ef13__nv_bfloat16fS2_fjLb1ELj1024ELj4ENS_18Kernel_traits_baseILj6144EfS2_fS2_fjLj1024EEEEELb1ELb0EEEvNS_9BwdParamsE)
        .other          _ZN10layer_norm22ln_bwd_finalize_kernelINS_22Kernel_traits_finalizeILj6144Ef13__nv_bfloat16fS2_fjLb1ELj1024ELj4ENS_18Kernel_traits_baseILj6144EfS2_fS2_fjLj1024EEEEELb1ELb0EEEvNS_9BwdParamsE,@"STO_CUDA_ENTRY STV_DEFAULT"
_ZN10layer_norm22ln_bwd_finalize_kernelINS_22Kernel_traits_finalizeILj6144Ef13__nv_bfloat16fS2_fjLb1ELj1024ELj4ENS_18Kernel_traits_baseILj6144EfS2_fS2_fjLj1024EEEEELb1ELb0EEEvNS_9BwdParamsE:
.text._ZN10layer_norm22ln_bwd_finalize_kernelINS_22Kernel_traits_finalizeILj6144Ef13__nv_bfloat16fS2_fjLb1ELj1024ELj4ENS_18Kernel_traits_baseILj6144EfS2_fS2_fjLj1024EEEEELb1ELb0EEEvNS_9BwdParamsE:
        /* <DEDUP_REMOVED lines=60> */
.L_x_4934:
        /* <DEDUP_REMOVED lines=87> */
.L_x_4933:
[----:B------:R-:W-:Y:S05]  /*0930*/  BSYNC.RECONVERGENT B1 ;  /* 0x0000000000017941 */ /* 0x000fea0003800200 */
.L_x_4932:
        /* <DEDUP_REMOVED lines=49> */
.L_x_4936:
[----:B------:R-:W-:Y:S05]  /*0c50*/  BSYNC.RECONVERGENT B1 ;  /* 0x0000000000017941 */ /* 0x000fea0003800200 */
.L_x_4935:
        /* <DEDUP_REMOVED lines=29> */
.L_x_4938:
[----:B------:R-:W-:Y:S05]  /*0e30*/  BSYNC.RECONVERGENT B1 ;  /* 0x0000000000017941 */ /* 0x000fea0003800200 */
.L_x_4937:
        /* <DEDUP_REMOVED lines=14> */
.L_x_4931:
[----:B------:R-:W-:Y:S05]  /*0f20*/  BSYNC.RECONVERGENT B0 ;  /* 0x0000000000007941 */ /* 0x000fea0003800200 */
.L_x_4930:
        /* <DEDUP_REMOVED lines=72> */
.L_x_4939:
        /* <DEDUP_REMOVED lines=13> */
.L_x_10750:


//--------------------- .text._ZN10layer_norm13ln_bwd_kernelINS_13Kernel_traitsIf13__nv_bfloat16fS2_fjLj6144ELj1ELj1ELj8ELj16ENS_18Kernel_traits_baseILj6144EfS2_fS2_fjLj256EEEEELb1ELb1ELb1ELb0EEEvNS_9BwdParamsE --------------------------
	.section	.text._ZN10layer_norm13ln_bwd_kernelINS_13Kernel_traitsIf13__nv_bfloat16fS2_fjLj6144ELj1ELj1ELj8ELj16ENS_18Kernel_traits_baseILj6144EfS2_fS2_fjLj256EEEEELb1ELb1ELb1ELb0EEEvNS_9BwdParamsE,"ax",@progbits
	.align	128
        .global         _ZN10layer_norm13ln_bwd_kernelINS_13Kernel_traitsIf13__nv_bfloat16fS2_fjLj6144ELj1ELj1ELj8ELj16ENS_18Kernel_traits_baseILj6144EfS2_fS2_fjLj256EEEEELb1ELb1ELb1ELb0EEEvNS_9BwdParamsE
        .type           _ZN10layer_norm13ln_bwd_kernelINS_13Kernel_traitsIf13__nv_bfloat16fS2_fjLj6144ELj1ELj1ELj8ELj16ENS_18Kernel_traits_baseILj6144EfS2_fS2_fjLj256EEEEELb1ELb1ELb1ELb0EEEvNS_9BwdParamsE,@function
        .size           _ZN10layer_norm13ln_bwd_kernelINS_13Kernel_traitsIf13__nv_bfloat16fS2_fjLj6144ELj1ELj1ELj8ELj16ENS_18Kernel_traits_baseILj6144EfS2_fS2_fjLj256EEEEELb1ELb1ELb1ELb0EEEvNS_9BwdParamsE,(.L_x_10751 - _ZN10layer_norm13ln_bwd_kernelINS_13Kernel_traitsIf13__nv_bfloat16fS2_fjLj6144ELj1ELj1ELj8ELj16ENS_18Kernel_traits_baseILj6144EfS2_fS2_fjLj256EEEEELb1ELb1ELb1ELb0EEEvNS_9BwdParamsE)
        .other          _ZN10layer_norm13ln_bwd_kernelINS_13Kernel_traitsIf13__nv_bfloat16fS2_fjLj6144ELj1ELj1ELj8ELj16ENS_18Kernel_traits_baseILj6144EfS2_fS2_fjLj256EEEEELb1ELb1ELb1ELb0EEEvNS_9BwdParamsE,@"STO_CUDA_ENTRY STV_DEFAULT"
_ZN10layer_norm13ln_bwd_kernelINS_13Kernel_traitsIf13__nv_bfloat16fS2_fjLj6144ELj1ELj1ELj8ELj16ENS_18Kernel_traits_baseILj6144EfS2_fS2_fjLj256EEEEELb1ELb1ELb1ELb0EEEvNS_9BwdParamsE:
.text._ZN10layer_norm13ln_bwd_kernelINS_13Kernel_traitsIf13__nv_bfloat16fS2_fjLj6144ELj1ELj1ELj8ELj16ENS_18Kernel_traits_baseILj6144EfS2_fS2_fjLj256EEEEELb1ELb1ELb1ELb0EEEvNS_9BwdParamsE:
[----:B------:R-:W-:Y:S01]  /*0000*/  LDC R1, c[0x0][0x37c] ;  /* 0x0000df00ff017b82 */ /* 0x000fe20000000800 */
[----:B------:R-:W0:Y:S01]  /*0010*/  S2R R232, SR_TID.X ;  /* 0x0000000000e87919 */ /* 0x000e220000002100 */
[----:B------:R-:W1:Y:S01]  /*0020*/  LDCU UR8, c[0x0][0x388] ;  /* 0x00007100ff0877ac */ /* 0x000e620008000800 */
[----:B------:R-:W2:Y:S01]  /*0030*/  LDCU.64 UR10, c[0x0][0x358] ;  /* 0x00006b00ff0a77ac */ /* 0x000ea20008000a00 */
[----:B-1----:R-:W-:-:S04]  /*0040*/  USHF.R.S32.HI UR4, URZ, 0x1f, UR8 ;  /* 0x0000001fff047899 */ /* 0x002fc80008011408 */
[----:B------:R-:W-:-:S06]  /*0050*/  ULEA.HI UR4, UR4, UR8, URZ, 0x3 ;  /* 0x0000000804047291 */ /* 0x000fcc000f8f18ff */
[----:B------:R-:W-:Y:S02]  /*0060*/  MOV R3, UR4 ;  /* 0x0000000400037c02 */ /* 0x000fe40008000f00 */
[----:B0-----:R-:W-:Y:S01]  /*0070*/  LOP3.LUT R2, R232, 0xff, RZ, 0x3c, !PT ;  /* 0x000000ffe8027812 */ /* 0x001fe200078e3cff */
[----:B------:R-:W0:Y:S02]  /*0080*/  S2UR UR28, SR_CTAID.X ;  /* 0x00000000001c79c3 */ /* 0x000e240000002500 */
[----:B------:R-:W0:Y:S01]  /*0090*/  LDCU UR4, c[0x0][0x384] ;  /* 0x00007080ff0477ac */ /* 0x000e220008000800 */
[----:B------:R-:W-:Y:S02]  /*00a0*/  LEA.HI.SX32 R2, R3, R2, 0x1d ;  /* 0x0000000203027211 */ /* 0x000fe400078feaff */
[----:B------:R-:W-:Y:S02]  /*00b0*/  MOV R3, R232 ;  /* 0x000000e800037202 */ /* 0x000fe40000000f00 */
[----:B------:R-:W-:-:S02]  /*00c0*/  ISETP.GE.U32.AND P1, PT, R2, 0x100, PT ;  /* 0x000001000200780c */ /* 0x000fc40003f26070 */
[C---:B------:R-:W-:Y:S02]  /*00d0*/  ISETP.GE.U32.AND P2, PT, R2.reuse, 0x200, PT ;  /* 0x000002000200780c */ /* 0x040fe40003f46070 */
[----:B------:R-:W-:-:S09]  /*00e0*/  ISETP.GE.U32.AND P3, PT, R2, 0x300, PT ;  /* 0x000003000200780c */ /* 0x000fd20003f66070 */
[----:B------:R-:W1:Y:S08]  /*00f0*/  @P1 LDC.64 R4, c[0x0][0x3d0] ;  /* 0x0000f400ff041b82 */ /* 0x000e700000000a00 */
[----:B------:R-:W3:Y:S08]  /*0100*/  @P1 LDC.64 R6, c[0x0][0x3e8] ;  /* 0x0000fa00ff061b82 */ /* 0x000ef00000000a00 */
[----:B------:R-:W4:Y:S08]  /*0110*/  @P2 LDC.64 R8, c[0x0][0x3d0] ;  /* 0x0000f400ff082b82 */ /* 0x000f300000000a00 */
[----:B------:R-:W0:Y:S01]  /*0120*/  @P2 LDC.64 R10, c[0x0][0x3e8] ;  /* 0x0000fa00ff0a2b82 */ /* 0x000e220000000a00 */
[----:B-1----:R-:W-:-:S05]  /*0130*/  @P1 IMAD.WIDE.U32 R4, R3, 0x20, R4 ;  /* 0x0000002003041825 */ /* 0x002fca00078e0004 */
[----:B--2---:R1:W5:Y:S02]  /*0140*/  @P1 LDG.E.128 R152, desc[UR10][R4.64] ;  /* 0x0000000a04981981 */ /* 0x004364000c1e1d00 */
[----:B------:R-:W2:Y:S01]  /*0150*/  @P3 LDC.64 R16, c[0x0][0x3d0] ;  /* 0x0000f400ff103b82 */ /* 0x000ea20000000a00 */
[C---:B---3--:R-:W-:Y:S01]  /*0160*/  @P1 IMAD.WIDE.U32 R6, R3.reuse, 0x20, R6 ;  /* 0x0000002003061825 */ /* 0x048fe200078e0006 */
[----:B------:R-:W-:Y:S01]  /*0170*/  @P1 LOP3.LUT R3, R3, 0x100, RZ, 0xfc, !PT ;  /* 0x0000010003031812 */ /* 0x000fe200078efcff */
[----:B------:R1:W5:Y:S04]  /*0180*/  @P1 LDG.E.128 R148, desc[UR10][R4.64+0x10] ;  /* 0x0000100a04941981 */ /* 0x000368000c1e1d00 */
[----:B------:R1:W5:Y:S01]  /*0190*/  @P1 LDG.E.128 R144, desc[UR10][R6.64] ;  /* 0x0000000a06901981 */ /* 0x000362000c1e1d00 */
[----:B------:R-:W3:Y:S01]  /*01a0*/  @P3 LDC.64 R18, c[0x0][0x3e8] ;  /* 0x0000fa00ff123b82 */ /* 0x000ee20000000a00 */
[----:B----4-:R-:W-:-:S02]  /*01b0*/  @P2 IMAD.WIDE.U32 R12, R3, 0x20, R8 ;  /* 0x00000020030c2825 */ /* 0x010fc400078e0008 */
[----:B------:R1:W5:Y:S04]  /*01c0*/  @P1 LDG.E.128 R140, desc[UR10][R6.64+0x10] ;  /* 0x0000100a068c1981 */ /* 0x000368000c1e1d00 */
[----:B------:R1:W5:Y:S01]  /*01d0*/  @P2 LDG.E.128 R136, desc[UR10][R12.64] ;  /* 0x0000000a0c882981 */ /* 0x000362000c1e1d00 */
[C---:B0-----:R-:W-:Y:S01]  /*01e0*/  @P2 IMAD.WIDE.U32 R14, R3.reuse, 0x20, R10 ;  /* 0x00000020030e2825 */ /* 0x041fe200078e000a */
[----:B------:R-:W-:Y:S02]  /*01f0*/  @P2 IADD3 R3, PT, PT, R3, 0x100, RZ ;  /* 0x0000010003032810 */ /* 0x000fe40007ffe0ff */
        /* <DEDUP_REMOVED lines=46> */
[----:B-1----:R-:W-:Y:S06]  /*04e0*/  BRA.U UP0, `(.L_x_4940) ;  /* 0x000000a1007c7547 */ /* 0x002fec000b800000 */
        /* <DEDUP_REMOVED lines=41> */
[----:B------:R-:W4:Y:S01]  /*0780*/  LDCU.64 UR22, c[0x0][0x438] ;  /* 0x00008700ff1677ac */ /* 0x000f220008000a00 */
[----:B------:R-:W0:Y:S01]  /*0790*/  LDCU.64 UR24, c[0x0][0x478] ;  /* 0x00008f00ff1877ac */ /* 0x000e220008000a00 */
[----:B------:R-:W0:Y:S01]  /*07a0*/  LDCU.128 UR12, c[0x0][0x3c0] ;  /* 0x00007800ff0c77ac */ /* 0x000e220008000c00 */
[----:B------:R-:W0:Y:S01]  /*07b0*/  LDCU.128 UR16, c[0x0][0x3f0] ;  /* 0x00007e00ff1077ac */ /* 0x000e220008000c00 */
[----:B------:R-:W0:Y:S02]  /*07c0*/  LDCU.64 UR26, c[0x0][0x380] ;  /* 0x00007000ff1a77ac */ /* 0x000e240008000a00 */
.L_x_5098:
[----:B0-----:R-:W-:Y:S02]  /*07d0*/  UIMAD.WIDE UR4, UR28, 0x4, UR18 ;  /* 0x000000041c0478a5 */ /* 0x001fe4000f8e0212 */
[----:B------:R-:W-:-:S04]  /*07e0*/  UIMAD.WIDE UR6, UR28, 0x4, UR16 ;  /* 0x000000041c0678a5 */ /* 0x000fc8000f8e0210 */
[----:B------:R-:W-:Y:S02]  /*07f0*/  MOV R184, UR4 ;  /* 0x0000000400b87c02 */ /* 0x000fe40008000f00 */
[----:B------:R-:W-:Y:S01]  /*0800*/  MOV R185, UR5 ;  /* 0x0000000500b97c02 */ /* 0x000fe20008000f00 */
[----:B------:R-:W-:-:S04]  /*0810*/  UIMAD.WIDE UR4, UR28, 0x4, UR14 ;  /* 0x000000041c0478a5 */ /* 0x000fc8000f8e020e */
[----:B--2---:R-:W2:Y:S01]  /*0820*/  LDG.E R184, desc[UR10][R184.64] ;  /* 0x0000000ab8b87981 */ /* 0x004ea2000c1e1900 */
[----:B-1----:R-:W-:Y:S02]  /*0830*/  MOV R180, UR6 ;  /* 0x0000000600b47c02 */ /* 0x002fe40008000f00 */
[----:B------:R-:W-:Y:S02]  /*0840*/  MOV R182, UR4 ;  /* 0x0000000400b67c02 */ /* 0x000fe40008000f00 */
[----:B------:R-:W-:Y:S02]  /*0850*/  MOV R183, UR5 ;  /* 0x0000000500b77c02 */ /* 0x000fe40008000f00 */
[----:B------:R-:W-:-:S03]  /*0860*/  MOV R181, UR7 ;  /* 0x0000000700b57c02 */ /* 0x000fc60008000f00 */
[----:B------:R-:W3:Y:S04]  /*0870*/  LDG.E R182, desc[UR10][R182.64] ;  /* 0x0000000ab6b67981 */ /* 0x000ee8000c1e1900 */
[----:B------:R-:W4:Y:S01]  /*0880*/  LDG.E R180, desc[UR10][R180.64] ;  /* 0x0000000ab4b47981 */ /* 0x000f22000c1e1900 */
[----:B------:R-:W-:Y:S01]  /*0890*/  BSSY.RECONVERGENT B0, `(.L_x_4941) ;  /* 0x0000174000007945 */ /* 0x000fe20003800200 */
[----:B--2---:R-:W-:Y:S02]  /*08a0*/  R2UR UR32, R184 ;  /* 0x00000000b82072ca */ /* 0x004fe400000e0000 */
[----:B---3--:R-:W-:-:S11]  /*08b0*/  R2UR UR31, R182 ;  /* 0x00000000b61f72ca */ /* 0x008fd600000e0000 */
[----:B------:R-:W-:Y:S01]  /*08c0*/  UISETP.GE.AND UP2, UPT, UR32, 0x1, UPT ;  /* 0x000000012000788c */ /* 0x000fe2000bf46270 */
[----:B----4-:R-:W-:-:S08]  /*08d0*/  R2UR UR9, R180 ;  /* 0x00000000b40972ca */ /* 0x010fd000000e0000 */
[----:B-----5:R-:W-:Y:S07]  /*08e0*/  BRA.U !UP2, `(.L_x_4942) ;  /* 0x000000110ab07547 */ /* 0x020fee000b800000 */
[----:B------:R-:W-:-:S06]  /*08f0*/  UIMAD.WIDE UR4, UR28, 0x4, UR12 ;  /* 0x000000041c0478a5 */ /* 0x000fcc000f8e020c */
[----:B------:R-:W-:Y:S02]  /*0900*/  MOV R180, UR4 ;  /* 0x0000000400b47c02 */ /* 0x000fe40008000f00 */
[----:B------:R-:W-:-:S05]  /*0910*/  MOV R181, UR5 ;  /* 0x0000000500b57c02 */ /* 0x000fca0008000f00 */
[----:B------:R0:W2:Y:S01]  /*0920*/  LDG.E R180, desc[UR10][R180.64] ;  /* 0x0000000ab4b47981 */ /* 0x0000a2000c1e1900 */
[----:B------:R-:W-:Y:S01]  /*0930*/  UISETP.GE.AND UP3, UPT, UR9, 0x1, UPT ;  /* 0x000000010900788c */ /* 0x000fe2000bf66270 */
[C---:B------:R-:W-:Y:S01]  /*0940*/  ISETP.GE.U32.AND P1, PT, R2.reuse, 0x100, PT ;  /* 0x000001000200780c */ /* 0x040fe20003f26070 */
[----:B------:R-:W-:Y:S01]  /*0950*/  UIADD3 UR4, UPT, UPT, UR32, -0x1, URZ ;  /* 0xffffffff20047890 */ /* 0x000fe2000fffe0ff */
[----:B------:R-:W-:Y:S01]  /*0960*/  BSSY.RECONVERGENT B1, `(.L_x_4943) ;  /* 0x0000074000017945 */ /* 0x000fe20003800200 */
[----:B------:R-:W-:Y:S01]  /*0970*/  HFMA2 R193, -RZ, RZ, 0, 0 ;  /* 0x00000000ffc17431 */ /* 0x000fe200000001ff */
[----:B------:R-:W-:Y:S02]  /*0980*/  ISETP.GE.U32.AND P2, PT, R2, 0x200, PT ;  /* 0x000002000200780c */ /* 0x000fe40003f46070 */
[----:B------:R-:W-:Y:S01]  /*0990*/  PLOP3.LUT P0, PT, PT, PT, UP3, 0x80, 0x8 ;  /* 0x000000000008781c */ /* 0x000fe20003f0f038 */
[----:B------:R-:W-:Y:S01]  /*09a0*/  IMAD.U32 R0, RZ, RZ, UR4 ;  /* 0x00000004ff007e24 */ /* 0x000fe2000f8e00ff */
[----:B------:R-:W-:Y:S01]  /*09b0*/  UIMAD UR4, UR28, UR8, URZ ;  /* 0x000000081c0472a4 */ /* 0x000fe2000f8e02ff */
[----:B------:R-:W-:Y:S01]  /*09c0*/  PLOP3.LUT P4, PT, PT, PT, UP3, 0x80, 0x8 ;  /* 0x000000000008781c */ /* 0x000fe20003f8f038 */
[----:B------:R-:W-:Y:S01]  /*09d0*/  @UP3 UIADD3 UR5, UPT, UPT, UR9, -0x1, URZ ;  /* 0xffffffff09053890 */ /* 0x000fe2000fffe0ff */
[----:B------:R-:W-:Y:S01]  /*09e0*/  IMAD R0, R0, UR8, RZ ;  /* 0x0000000800007c24 */ /* 0x000fe2000f8e02ff */
[----:B------:R-:W-:-:S02]  /*09f0*/  ISETP.GE.U32.AND P3, PT, R2, 0x300, PT ;  /* 0x000003000200780c */ /* 0x000fc40003f66070 */
[----:B------:R-:W-:Y:S01]  /*0a00*/  @UP3 UIMAD UR6, UR5, UR8, URZ ;  /* 0x00000008050632a4 */ /* 0x000fe2000f8e02ff */
[----:B------:R-:W-:Y:S01]  /*0a10*/  MOV R195, RZ ;  /* 0x000000ff00c37202 */ /* 0x000fe20000000f00 */
[----:B------:R-:W-:Y:S01]  /*0a20*/  USHF.R.S32.HI UR5, URZ, 0x1f, UR4 ;  /* 0x0000001fff057899 */ /* 0x000fe20008011404 */
[----:B0-----:R-:W-:Y:S01]  /*0a30*/  SHF.R.S32.HI R181, RZ, 0x1f, R0 ;  /* 0x0000001fffb57819 */ /* 0x001fe20000011400 */
[----:B------:R-:W-:Y:S01]  /*0a40*/  @UP3 USHF.R.S32.HI UR7, URZ, 0x1f, UR6 ;  /* 0x0000001fff073899 */ /* 0x000fe20008011406 */
[----:B------:R-:W0:Y:S01]  /*0a50*/  @P0 S2R R182, SR_TID.X ;  /* 0x0000000000b60919 */ /* 0x000e220000002100 */
[----:B------:R-:W-:Y:S01]  /*0a60*/  ULEA.HI UR5, UR5, UR4, URZ, 0x3 ;  /* 0x0000000405057291 */ /* 0x000fe2000f8f18ff */
[----:B------:R-:W-:Y:S01]  /*0a70*/  LEA.HI R181, R181, R0, RZ, 0x3 ;  /* 0x00000000b5b57211 */ /* 0x000fe200078f18ff */
[----:B------:R-:W-:Y:S01]  /*0a80*/  @UP3 ULEA.HI UR7, UR7, UR6, URZ, 0x3 ;  /* 0x0000000607073291 */ /* 0x000fe2000f8f18ff */
[----:B-1----:R-:W-:Y:S02]  /*0a90*/  ISETP.NE.AND P0, PT, RZ, UR29, PT ;  /* 0x0000001dff007c0c */ /* 0x002fe4000bf05270 */
[----:B------:R-:W-:-:S02]  /*0aa0*/  LEA.HI.SX32 R234, R181, R232, 0x1d ;  /* 0x000000e8b5ea7211 */ /* 0x000fc400078feaff */
[----:B------:R-:W-:Y:S02]  /*0ab0*/  MOV R183, UR5 ;  /* 0x0000000500b77c02 */ /* 0x000fe40008000f00 */
[----:B------:R-:W-:Y:S02]  /*0ac0*/  MOV R185, UR7 ;  /* 0x0000000700b97c02 */ /* 0x000fe40008000f00 */
[----:B------:R-:W-:Y:S01]  /*0ad0*/  LEA.HI.SX32 R0, R183, R232, 0x1d ;  /* 0x000000e8b7007211 */ /* 0x000fe200078feaff */
[----:B------:R-:W-:-:S03]  /*0ae0*/  HFMA2 R232, -RZ, RZ, 0, 0 ;  /* 0x00000000ffe87431 */ /* 0x000fc600000001ff */
[----:B------:R-:W-:Y:S02]  /*0af0*/  MOV R194, R0 ;  /* 0x0000000000c27202 */ /* 0x000fe40000000f00 */
[----:B0-----:R-:W-:Y:S02]  /*0b00*/  @P4 LEA.HI.SX32 R193, R185, R182, 0x1d ;  /* 0x000000b6b9c14211 */ /* 0x001fe400078feaff */
        /* <DEDUP_REMOVED lines=18> */
[----:B------:R-:W-:Y:S01]  /*0c30*/  VIADD R234, R234, 0x100 ;  /* 0x00000100eaea7836 */ /* 0x000fe20000000000 */
[----:B------:R-:W-:-:S02]  /*0c40*/  IADD3 R193, PT, PT, R193, 0x100, RZ ;  /* 0x00000100c1c17810 */ /* 0x000fc40007ffe0ff */
[----:B------:R-:W-:Y:S01]  /*0c50*/  IADD3 R194, PT, PT, R194, 0x100, RZ ;  /* 0x00000100c2c27810 */ /* 0x000fe20007ffe0ff */
[C---:B---3--:R-:W-:Y:S01]  /*0c60*/  FADD.FTZ R180, -R192.reuse, R180 ;  /* 0x000000b4c0b47221 */ /* 0x048fe20000010100 */
[----:B------:R-:W-:-:S03]  /*0c70*/  FADD.FTZ R181, -R192, R181 ;  /* 0x000000b5c0b57221 */ /* 0x000fc60000010100 */
[----:B------:R-:W-:Y:S01]  /*0c80*/  FMUL.FTZ R233, R180, UR31 ;  /* 0x0000001fb4e97c20 */ /* 0x000fe20008410000 */
[C---:B----4-:R-:W-:Y:S02]  /*0c90*/  PRMT R3, R184.reuse, 0x7632, R3 ;  /* 0x00007632b8037816 */ /* 0x050fe40000000003 */
[----:B------:R-:W-:Y:S01]  /*0ca0*/  SHF.L.U32 R231, R184, 0x10, RZ ;  /* 0x00000010b8e77819 */ /* 0x000fe200000006ff */
[----:B------:R-:W-:Y:S01]  /*0cb0*/  FMUL.FTZ R230, R181, UR31 ;  /* 0x0000001fb5e67c20 */ /* 0x000fe20008410000 */
[----:B------:R-:W-:Y:S01]  /*0cc0*/  SHF.L.U32 R228, R3, 0x10, RZ ;  /* 0x0000001003e47819 */ /* 0x000fe200000006ff */
[----:B------:R-:W-:Y:S02]  /*0cd0*/  FADD.FTZ R183, -R192, R183 ;  /* 0x000000b7c0b77221 */ /* 0x000fe40000010100 */
[----:B------:R-:W-:Y:S01]  /*0ce0*/  FADD.FTZ R80, R80, R231 ;  /* 0x000000e750507221 */ /* 0x000fe20000010000 */
[-C--:B------:R-:W-:Y:S01]  /*0cf0*/  FFMA.FTZ R104, R233, R231.reuse, R104 ;  /* 0x000000e7e9687223 */ /* 0x080fe20000010068 */
[----:B-----5:R-:W-:Y:S01]  /*0d00*/  FMUL.FTZ R231, R152, R231 ;  /* 0x000000e798e77220 */ /* 0x020fe20000410000 */
[C---:B------:R-:W-:Y:S01]  /*0d10*/  PRMT R6, R185.reuse, 0x7632, R6 ;  /* 0x00007632b9067816 */ /* 0x040fe20000000006 */
[----:B------:R-:W-:Y:S01]  /*0d20*/  FADD.FTZ R188, -R192, R188 ;  /* 0x000000bcc0bc7221 */ /* 0x000fe20000010100 */
[----:B------:R-:W-:Y:S01]  /*0d30*/  SHF.L.U32 R185, R185, 0x10, RZ ;  /* 0x00000010b9b97819 */ /* 0x000fe200000006ff */
[-C--:B------:R-:W-:Y:S01]  /*0d40*/  FFMA.FTZ R105, R230, R228.reuse, R105 ;  /* 0x000000e4e6697223 */ /* 0x080fe20000010069 */
[----:B------:R-:W-:Y:S01]  /*0d50*/  FADD.FTZ R81, R81, R228 ;  /* 0x000000e451517221 */ /* 0x000fe20000010000 */
[----:B------:R-:W-:Y:S01]  /*0d60*/  FADD.FTZ R182, -R192, R182 ;  /* 0x000000b6c0b67221 */ /* 0x000fe20000010100 */
[----:B0-----:R-:W-:Y:S01]  /*0d70*/  FMUL.FTZ R4, R183, UR31 ;  /* 0x0000001fb7047c20 */ /* 0x001fe20008410000 */
[----:B------:R-:W-:Y:S01]  /*0d80*/  FMUL.FTZ R228, R153, R228 ;  /* 0x000000e499e47220 */ /* 0x000fe20000410000 */
[----:B------:R-:W-:Y:S01]  /*0d90*/  FADD.FTZ R181, RZ, R231 ;  /* 0x000000e7ffb57221 */ /* 0x000fe20000010000 */
[----:B------:R-:W-:Y:S01]  /*0da0*/  FFMA.FTZ R183, R233, R231, RZ ;  /* 0x000000e7e9b77223 */ /* 0x000fe200000100ff */
[----:B------:R-:W-:Y:S01]  /*0db0*/  SHF.L.U32 R199, R186, 0x10, RZ ;  /* 0x00000010bac77819 */ /* 0x000fe200000006ff */
[----:B------:R-:W-:Y:S01]  /*0dc0*/  FMUL.FTZ R3, R188, UR31 ;  /* 0x0000001fbc037c20 */ /* 0x000fe20008410000 */
[----:B------:R-:W-:Y:S01]  /*0dd0*/  SHF.L.U32 R184, R6, 0x10, RZ ;  /* 0x0000001006b87819 */ /* 0x000fe200000006ff */
[----:B------:R-:W-:Y:S01]  /*0de0*/  FMUL.FTZ R229, R182, UR31 ;  /* 0x0000001fb6e57c20 */ /* 0x000fe20008410000 */
[----:B------:R-:W-:Y:S01]  /*0df0*/  FMUL.FTZ R227, R154, R185 ;  /* 0x000000b99ae37220 */ /* 0x000fe20000410000 */
[----:B------:R-:W-:Y:S01]  /*0e00*/  FADD.FTZ R180, R181, R228 ;  /* 0x000000e4b5b47221 */ /* 0x000fe20000010000 */
[----:B------:R-:W-:Y:S01]  /*0e10*/  FFMA.FTZ R182, R230, R228, R183 ;  /* 0x000000e4e6b67223 */ /* 0x000fe200000100b7 */
[----:B------:R-:W-:Y:S01]  /*0e20*/  FADD.FTZ R76, R76, R199 ;  /* 0x000000c74c4c7221 */ /* 0x000fe20000010000 */
[-C--:B------:R-:W-:Y:S01]  /*0e30*/  FFMA.FTZ R100, R3, R199.reuse, R100 ;  /* 0x000000c703647223 */ /* 0x080fe20000010064 */
[----:B------:R-:W-:Y:S01]  /*0e40*/  FMUL.FTZ R6, R148, R199 ;  /* 0x000000c794067220 */ /* 0x000fe20000410000 */
        /* <DEDUP_REMOVED lines=8> */
[C---:B-1----:R-:W-:Y:S01]  /*0ed0*/  PRMT R206, R187.reuse, 0x7632, R206 ;  /* 0x00007632bbce7816 */ /* 0x042fe200000000ce */
[----:B------:R-:W-:Y:S01]  /*0ee0*/  FADD.FTZ R5, -R192, R190 ;  /* 0x000000bec0057221 */ /* 0x000fe20000010100 */
[----:B------:R-:W-:Y:S01]  /*0ef0*/  SHF.L.U32 R187, R187, 0x10, RZ ;  /* 0x00000010bbbb7819 */ /* 0x000fe200000006ff */
[----:B------:R-:W-:Y:S01]  /*0f00*/  FMUL.FTZ R208, R189, UR31 ;  /* 0x0000001fbdd07c20 */ /* 0x000fe20008410000 */
[----:B------:R-:W-:Y:S01]  /*0f10*/  FMUL.FTZ R207, R149, R186 ;  /* 0x000000ba95cf7220 */ /* 0x000fe20000410000 */
[----:B------:R-:W-:Y:S01]  /*0f20*/  FADD.FTZ R182, R183, R6 ;  /* 0x00000006b7b67221 */ /* 0x000fe20000010000 */
[----:B------:R-:W-:Y:S01]  /*0f30*/  FFMA.FTZ R181, R3, R6, R180 ;  /* 0x0000000603b57223 */ /* 0x000fe200000100b4 */
[----:B------:R-:W-:Y:S01]  /*0f40*/  SHF.L.U32 R188, R206, 0x10, RZ ;  /* 0x00000010cebc7819 */ /* 0x000fe200000006ff */
[----:B------:R-:W-:Y:S01]  /*0f50*/  FADD.FTZ R191, -R192, R191 ;  /* 0x000000bfc0bf7221 */ /* 0x000fe20000010100 */
[----:B------:R-:W-:Y:S01]  /*0f60*/  FMUL.FTZ R5, R5, UR31 ;  /* 0x0000001f05057c20 */ /* 0x000fe20008410000 */
[----:B------:R-:W-:Y:S01]  /*0f70*/  FMUL.FTZ R206, R150, R187 ;  /* 0x000000bb96ce7220 */ /* 0x000fe20000410000 */
[----:B------:R-:W-:Y:S01]  /*0f80*/  FADD.FTZ R183, R182, R207 ;  /* 0x000000cfb6b77221 */ /* 0x000fe20000010000 */
[----:B------:R-:W-:Y:S01]  /*0f90*/  FFMA.FTZ R180, R208, R207, R181 ;  /* 0x000000cfd0b47223 */ /* 0x000fe200000100b5 */
[----:B------:R-:W-:Y:S01]  /*0fa0*/  FMUL.FTZ R210, R191, UR31 ;  /* 0x0000001fbfd27c20 */ /* 0x000fe20008410000 */
        /* <DEDUP_REMOVED lines=15> */
.L_x_4944:
[----:B------:R-:W-:Y:S05]  /*10a0*/  BSYNC.RECONVERGENT B1 ;  /* 0x0000000000017941 */ /* 0x000fea0003800200 */
.L_x_4943:
        /* <DEDUP_REMOVED lines=18> */
[----:B------:R-:W-:Y:S01]  /*11d0*/  VIADD R234, R234, 0x100 ;  /* 0x00000100eaea7836 */ /* 0x000fe20000000000 */
[----:B------:R-:W-:Y:S02]  /*11e0*/  IADD3 R193, PT, PT, R193, 0x100, RZ ;  /* 0x00000100c1c17810 */ /* 0x000fe40007ffe0ff */
[----:B------:R-:W-:Y:S01]  /*11f0*/  IADD3 R194, PT, PT, R194, 0x100, RZ ;  /* 0x00000100c2c27810 */ /* 0x000fe20007ffe0ff */
[C---:B---3--:R-:W-:Y:S01]  /*1200*/  FADD.FTZ R7, -R192.reuse, R8 ;  /* 0x00000008c0077221 */ /* 0x048fe20000010100 */
[C---:B------:R-:W-:Y:S01]  /*1210*/  FADD.FTZ R8, -R192.reuse, R9 ;  /* 0x00000009c0087221 */ /* 0x040fe20000010100 */
[C---:B------:R-:W-:Y:S01]  /*1220*/  FADD.FTZ R9, -R192.reuse, R10 ;  /* 0x0000000ac0097221 */ /* 0x040fe20000010100 */
[----:B------:R-:W-:-:S03]  /*1230*/  FADD.FTZ R10, -R192, R11 ;  /* 0x0000000bc00a7221 */ /* 0x000fc60000010100 */
[----:B------:R-:W-:Y:S01]  /*1240*/  FMUL.FTZ R9, R9, UR31 ;  /* 0x0000001f09097c20 */ /* 0x000fe20008410000 */
[C---:B----4-:R-:W-:Y:S02]  /*1250*/  PRMT R11, R12.reuse, 0x7632, R11 ;  /* 0x000076320c0b7816 */ /* 0x050fe4000000000b */
[----:B0-----:R-:W-:Y:S02]  /*1260*/  SHF.L.U32 R183, R12, 0x10, RZ ;  /* 0x000000100cb77819 */ /* 0x001fe400000006ff */
[C---:B------:R-:W-:Y:S02]  /*1270*/  PRMT R182, R13.reuse, 0x7632, R182 ;  /* 0x000076320db67816 */ /* 0x040fe400000000b6 */
[----:B------:R-:W-:Y:S02]  /*1280*/  SHF.L.U32 R13, R13, 0x10, RZ ;  /* 0x000000100d0d7819 */ /* 0x000fe400000006ff */
[C---:B-1----:R-:W-:Y:S02]  /*1290*/  PRMT R180, R15.reuse, 0x7632, R180 ;  /* 0x000076320fb47816 */ /* 0x042fe400000000b4 */
[----:B------:R-:W-:Y:S01]  /*12a0*/  SHF.L.U32 R185, R15, 0x10, RZ ;  /* 0x000000100fb97819 */ /* 0x000fe200000006ff */
[----:B------:R-:W-:Y:S01]  /*12b0*/  FADD.FTZ R15, -R192, R18 ;  /* 0x00000012c00f7221 */ /* 0x000fe20000010100 */
[----:B------:R-:W-:Y:S01]  /*12c0*/  SHF.L.U32 R18, R11, 0x10, RZ ;  /* 0x000000100b127819 */ /* 0x000fe200000006ff */
[----:B-----5:R-:W-:Y:S01]  /*12d0*/  FMUL.FTZ R12, R136, R183 ;  /* 0x000000b7880c7220 */ /* 0x020fe20000410000 */
[C---:B------:R-:W-:Y:S01]  /*12e0*/  PRMT R184, R14.reuse, 0x7632, R184 ;  /* 0x000076320eb87816 */ /* 0x040fe200000000b8 */
[----:B------:R-:W-:Y:S01]  /*12f0*/  FMUL.FTZ R7, R7, UR31 ;  /* 0x0000001f07077c20 */ /* 0x000fe20008410000 */
[----:B------:R-:W-:Y:S01]  /*1300*/  SHF.L.U32 R181, R14, 0x10, RZ ;  /* 0x000000100eb57819 */ /* 0x000fe200000006ff */
[----:B------:R-:W-:Y:S01]  /*1310*/  FADD.FTZ R74, R74, R13 ;  /* 0x0000000d4a4a7221 */ /* 0x000fe20000010000 */
[-C--:B------:R-:W-:Y:S01]  /*1320*/  FFMA.FTZ R98, R9, R13.reuse, R98 ;  /* 0x0000000d09627223 */ /* 0x080fe20000010062 */
[----:B------:R-:W-:Y:S01]  /*1330*/  FMUL.FTZ R14, R138, R13 ;  /* 0x0000000d8a0e7220 */ /* 0x000fe20000410000 */
[----:B------:R-:W-:Y:S01]  /*1340*/  SHF.L.U32 R186, R180, 0x10, RZ ;  /* 0x00000010b4ba7819 */ /* 0x000fe200000006ff */
[----:B------:R-:W-:Y:S01]  /*1350*/  FMUL.FTZ R13, R15, UR31 ;  /* 0x0000001f0f0d7c20 */ /* 0x000fe20008410000 */
[----:B------:R-:W-:Y:S01]  /*1360*/  FADD.FTZ R196, -R192, R17 ;  /* 0x00000011c0c47221 */ /* 0x000fe20000010100 */
[----:B------:R-:W-:Y:S01]  /*1370*/  FADD.FTZ R180, R195, R12 ;  /* 0x0000000cc3b47221 */ /* 0x000fe20000010000 */
[----:B------:R-:W-:Y:S01]  /*1380*/  FMUL.FTZ R15, R137, R18 ;  /* 0x00000012890f7220 */ /* 0x000fe20000410000 */
[----:B------:R-:W-:Y:S01]  /*1390*/  FMUL.FTZ R8, R8, UR31 ;  /* 0x0000001f08087c20 */ /* 0x000fe20008410000 */
[----:B------:R-:W-:Y:S01]  /*13a0*/  FFMA.FTZ R17, R7, R12, R232 ;  /* 0x0000000c07117223 */ /* 0x000fe200000100e8 */
[----:B------:R-:W-:Y:S01]  /*13b0*/  SHF.L.U32 R182, R182, 0x10, RZ ;  /* 0x00000010b6b67819 */ /* 0x000fe200000006ff */
[C---:B------:R-:W-:Y:S01]  /*13c0*/  FADD.FTZ R16, -R192.reuse, R16 ;  /* 0x00000010c0107221 */ /* 0x040fe20000010100 */
[----:B------:R-:W-:Y:S01]  /*13d0*/  FADD.FTZ R198, -R192, R19 ;  /* 0x00000013c0c67221 */ /* 0x000fe20000010100 */
[----:B------:R-:W-:Y:S01]  /*13e0*/  FMUL.FTZ R10, R10, UR31 ;  /* 0x0000001f0a0a7c20 */ /* 0x000fe20008410000 */
[----:B------:R-:W-:Y:S01]  /*13f0*/  FADD.FTZ R19, R180, R15 ;  /* 0x0000000fb4137221 */ /* 0x000fe20000010000 */
[----:B------:R-:W-:Y:S01]  /*1400*/  FFMA.FTZ R180, R8, R15, R17 ;  /* 0x0000000f08b47223 */ /* 0x000fe20000010011 */
[----:B------:R-:W-:Y:S01]  /*1410*/  FMUL.FTZ R11, R16, UR31 ;  /* 0x0000001f100b7c20 */ /* 0x000fe20008410000 */
[-C--:B------:R-:W-:Y:S01]  /*1420*/  FFMA.FTZ R99, R10, R182.reuse, R99 ;  /* 0x000000b60a637223 */ /* 0x080fe20000010063 */
[----:B------:R-:W-:Y:S01]  /*1430*/  FADD.FTZ R75, R75, R182 ;  /* 0x000000b64b4b7221 */ /* 0x000fe20000010000 */
[----:B------:R-:W-:Y:S01]  /*1440*/  FMUL.FTZ R17, R139, R182 ;  /* 0x000000b68b117220 */ /* 0x000fe20000410000 */
[----:B------:R-:W-:Y:S01]  /*1450*/  FADD.FTZ R182, R19, R14 ;  /* 0x0000000e13b67221 */ /* 0x000fe20000010000 */
[----:B------:R-:W-:Y:S01]  /*1460*/  FFMA.FTZ R19, R9, R14, R180 ;  /* 0x0000000e09137223 */ /* 0x000fe200000100b4 */
[----:B------:R-:W-:Y:S01]  /*1470*/  FADD.FTZ R68, R68, R181 ;  /* 0x000000b544447221 */ /* 0x000fe20000010000 */
[-C--:B------:R-:W-:Y:S01]  /*1480*/  FFMA.FTZ R92, R11, R181.reuse, R92 ;  /* 0x000000b50b5c7223 */ /* 0x080fe2000001005c */
[----:B------:R-:W-:Y:S01]  /*1490*/  FMUL.FTZ R16, R132, R181 ;  /* 0x000000b584107220 */ /* 0x000fe20000410000 */
[----:B------:R-:W-:Y:S01]  /*14a0*/  SHF.L.U32 R184, R184, 0x10, RZ ;  /* 0x00000010b8b87819 */ /* 0x000fe200000006ff */
[----:B------:R-:W-:Y:S01]  /*14b0*/  FADD.FTZ R181, R182, R17 ;  /* 0x00000011b6b57221 */ /* 0x000fe20000010000 */
[----:B------:R-:W-:Y:S01]  /*14c0*/  FFMA.FTZ R180, R10, R17, R19 ;  /* 0x000000110ab47223 */ /* 0x000fe20000010013 */
[----:B------:R-:W-:-:S02]  /*14d0*/  FMUL.FTZ R196, R196, UR31 ;  /* 0x0000001fc4c47c20 */ /* 0x000fc40008410000 */
[----:B------:R-:W-:Y:S01]  /*14e0*/  FADD.FTZ R182, R181, R16 ;  /* 0x00000010b5b67221 */ /* 0x000fe20000010000 */
[----:B------:R-:W-:Y:S01]  /*14f0*/  FMUL.FTZ R19, R133, R184 ;  /* 0x000000b885137220 */ /* 0x000fe20000410000 */
[----:B------:R-:W-:Y:S01]  /*1500*/  FFMA.FTZ R181, R11, R16, R180 ;  /* 0x000000100bb57223 */ /* 0x000fe200000100b4 */
[----:B------:R-:W-:Y:S01]  /*1510*/  FADD.FTZ R72, R72, R183 ;  /* 0x000000b748487221 */ /* 0x000fe20000010000 */
[----:B------:R-:W-:Y:S01]  /*1520*/  FFMA.FTZ R96, R7, R183, R96 ;  /* 0x000000b707607223 */ /* 0x000fe20000010060 */
[----:B------:R-:W-:Y:S01]  /*1530*/  FFMA.FTZ R97, R8, R18, R97 ;  /* 0x0000001208617223 */ /* 0x000fe20000010061 */
[----:B------:R-:W-:Y:S01]  /*1540*/  FADD.FTZ R73, R73, R18 ;  /* 0x0000001249497221 */ /* 0x000fe20000010000 */
[----:B------:R-:W-:Y:S01]  /*1550*/  FMUL.FTZ R18, R134, R185 ;  /* 0x000000b986127220 */ /* 0x000fe20000410000 */
[----:B------:R-:W-:Y:S01]  /*1560*/  FADD.FTZ R183, R182, R19 ;  /* 0x00000013b6b77221 */ /* 0x000fe20000010000 */
[----:B------:R-:W-:Y:S01]  /*1570*/  FFMA.FTZ R180, R196, R19, R181 ;  /* 0x00000013c4b47223 */ /* 0x000fe200000100b5 */
[----:B------:R-:W-:Y:S01]  /*1580*/  FMUL.FTZ R198, R198, UR31 ;  /* 0x0000001fc6c67c20 */ /* 0x000fe20008410000 */
        /* <DEDUP_REMOVED lines=11> */
.L_x_4946:
[----:B------:R-:W-:Y:S05]  /*1640*/  BSYNC.RECONVERGENT B1 ;  /* 0x0000000000017941 */ /* 0x000fea0003800200 */
.L_x_4945:
        /* <DEDUP_REMOVED lines=18> */
[C---:B0-----:R-:W-:Y:S01]  /*1770*/  FADD.FTZ R214, -R192.reuse, R183 ;  /* 0x000000b7c0d67221 */ /* 0x041fe20000010100 */
[C---:B------:R-:W-:Y:S01]  /*1780*/  FADD.FTZ R182, -R192.reuse, R182 ;  /* 0x000000b6c0b67221 */ /* 0x040fe20000010100 */
[----:B------:R-:W-:Y:S01]  /*1790*/  FADD.FTZ R180, -R192, R180 ;  /* 0x000000b4c0b47221 */ /* 0x000fe20000010100 */
[C---:B----4-:R-:W-:Y:S02]  /*17a0*/  PRMT R181, R188.reuse, 0x7632, R181 ;  /* 0x00007632bcb57816 */ /* 0x050fe400000000b5 */
[----:B------:R-:W-:Y:S01]  /*17b0*/  SHF.L.U32 R183, R188, 0x10, RZ ;  /* 0x00000010bcb77819 */ /* 0x000fe200000006ff */
[----:B-1----:R-:W-:Y:S01]  /*17c0*/  FMUL.FTZ R213, R182, UR31 ;  /* 0x0000001fb6d57c20 */ /* 0x002fe20008410000 */
[----:B------:R-:W-:Y:S01]  /*17d0*/  FMUL.FTZ R211, R180, UR31 ;  /* 0x0000001fb4d37c20 */ /* 0x000fe20008410000 */
[----:B------:R-:W-:-:S02]  /*17e0*/  IMAD.U32 R182, R181, 0x10000, RZ ;  /* 0x00010000b5b67824 */ /* 0x000fc400078e00ff */
[-C--:B-----5:R-:W-:Y:S01]  /*17f0*/  FMUL.FTZ R218, R120, R183.reuse ;  /* 0x000000b778da7220 */ /* 0x0a0fe20000410000 */
[--C-:B------:R-:W-:Y:S01]  /*1800*/  FADD.FTZ R215, -R192, R184.reuse ;  /* 0x000000b8c0d77221 */ /* 0x100fe20000010100 */
[----:B------:R-:W-:Y:S01]  /*1810*/  PRMT R184, R189, 0x7632, R184 ;  /* 0x00007632bdb87816 */ /* 0x000fe200000000b8 */
[----:B------:R-:W-:Y:S01]  /*1820*/  FMUL.FTZ R219, R121, R182 ;  /* 0x000000b679db7220 */ /* 0x000fe20000410000 */
[----:B------:R-:W-:Y:S01]  /*1830*/  SHF.L.U32 R189, R189, 0x10, RZ ;  /* 0x00000010bdbd7819 */ /* 0x000fe200000006ff */
[----:B------:R-:W-:Y:S01]  /*1840*/  FADD.FTZ R180, R195, R218 ;  /* 0x000000dac3b47221 */ /* 0x000fe20000010000 */
[----:B------:R-:W-:Y:S01]  /*1850*/  FMUL.FTZ R212, R193, UR31 ;  /* 0x0000001fc1d47c20 */ /* 0x000fe20008410000 */
[C---:B------:R-:W-:Y:S01]  /*1860*/  FFMA.FTZ R181, R211.reuse, R218, R232 ;  /* 0x000000dad3b57223 */ /* 0x040fe200000100e8 */
[----:B------:R-:W-:Y:S01]  /*1870*/  FADD.FTZ R64, R64, R183 ;  /* 0x000000b740407221 */ /* 0x000fe20000010000 */
[----:B------:R-:W-:Y:S01]  /*1880*/  FFMA.FTZ R88, R211, R183, R88 ;  /* 0x000000b7d3587223 */ /* 0x000fe20000010058 */
[----:B------:R-:W-:Y:S01]  /*1890*/  SHF.L.U32 R184, R184, 0x10, RZ ;  /* 0x00000010b8b87819 */ /* 0x000fe200000006ff */
[----:B------:R-:W-:Y:S01]  /*18a0*/  FADD.FTZ R183, R180, R219 ;  /* 0x000000dbb4b77221 */ /* 0x000fe20000010000 */
[----:B------:R-:W-:Y:S01]  /*18b0*/  FMUL.FTZ R220, R122, R189 ;  /* 0x000000bd7adc7220 */ /* 0x000fe20000410000 */
[----:B------:R-:W-:Y:S01]  /*18c0*/  FFMA.FTZ R180, R212, R219, R181 ;  /* 0x000000dbd4b47223 */ /* 0x000fe200000100b5 */
[C---:B------:R-:W-:Y:S01]  /*18d0*/  FADD.FTZ R216, -R192.reuse, R185 ;  /* 0x000000b9c0d87221 */ /* 0x040fe20000010100 */
[C---:B------:R-:W-:Y:S01]  /*18e0*/  FADD.FTZ R186, -R192.reuse, R186 ;  /* 0x000000bac0ba7221 */ /* 0x040fe20000010100 */
[----:B------:R-:W-:Y:S01]  /*18f0*/  FADD.FTZ R226, -R192, R187 ;  /* 0x000000bbc0e27221 */ /* 0x000fe20000010100 */
[----:B------:R-:W-:Y:S01]  /*1900*/  PRMT R185, R190, 0x7632, R185 ;  /* 0x00007632beb97816 */ /* 0x000fe200000000b9 */
[----:B------:R-:W-:Y:S01]  /*1910*/  FFMA.FTZ R89, R212, R182, R89 ;  /* 0x000000b6d4597223 */ /* 0x000fe20000010059 */
[----:B------:R-:W-:Y:S01]  /*1920*/  SHF.L.U32 R187, R190, 0x10, RZ ;  /* 0x00000010bebb7819 */ /* 0x000fe200000006ff */
[----:B------:R-:W-:Y:S01]  /*1930*/  FADD.FTZ R65, R65, R182 ;  /* 0x000000b641417221 */ /* 0x000fe20000010000 */
[----:B------:R-:W-:Y:S01]  /*1940*/  FMUL.FTZ R214, R214, UR31 ;  /* 0x0000001fd6d67c20 */ /* 0x000fe20008410000 */
[----:B------:R-:W-:Y:S01]  /*1950*/  FMUL.FTZ R221, R123, R184 ;  /* 0x000000b87bdd7220 */ /* 0x000fe20000410000 */
[----:B------:R-:W-:Y:S01]  /*1960*/  FADD.FTZ R182, R183, R220 ;  /* 0x000000dcb7b67221 */ /* 0x000fe20000010000 */
[----:B------:R-:W-:Y:S01]  /*1970*/  FFMA.FTZ R181, R213, R220, R180 ;  /* 0x000000dcd5b57223 */ /* 0x000fe200000100b4 */
[----:B------:R-:W-:Y:S01]  /*1980*/  FMUL.FTZ R217, R186, UR31 ;  /* 0x0000001fbad97c20 */ /* 0x000fe20008410000 */
[----:B------:R-:W-:Y:S01]  /*1990*/  SHF.L.U32 R186, R185, 0x10, RZ ;  /* 0x00000010b9ba7819 */ /* 0x000fe200000006ff */
[----:B------:R-:W-:Y:S01]  /*19a0*/  FMUL.FTZ R215, R215, UR31 ;  /* 0x0000001fd7d77c20 */ /* 0x000fe20008410000 */
[----:B------:R-:W-:Y:S01]  /*19b0*/  FMUL.FTZ R222, R116, R187 ;  /* 0x000000bb74de7220 */ /* 0x000fe20000410000 */
[----:B------:R-:W-:Y:S01]  /*19c0*/  FADD.FTZ R183, R182, R221 ;  /* 0x000000ddb6b77221 */ /* 0x000fe20000010000 */
[----:B------:R-:W-:Y:S01]  /*19d0*/  FFMA.FTZ R180, R214, R221, R181 ;  /* 0x000000ddd6b47223 */ /* 0x000fe200000100b5 */
[C---:B------:R-:W-:Y:S01]  /*19e0*/  PRMT R188, R191.reuse, 0x7632, R188 ;  /* 0x00007632bfbc7816 */ /* 0x040fe200000000bc */
[----:B------:R-:W-:Y:S01]  /*19f0*/  FMUL.FTZ R216, R216, UR31 ;  /* 0x0000001fd8d87c20 */ /* 0x000fe20008410000 */
        /* <DEDUP_REMOVED lines=27> */
.L_x_4942:
[----:B------:R-:W-:Y:S01]  /*1bb0*/  UISETP.GE.AND UP3, UPT, UR9, 0x1, UPT ;  /* 0x000000010900788c */ /* 0x000fe2000bf66270 */
[----:B------:R-:W-:Y:S01]  /*1bc0*/  HFMA2 R193, -RZ, RZ, 0, 0 ;  /* 0x00000000ffc17431 */ /* 0x000fe200000001ff */
[----:B------:R-:W-:Y:S02]  /*1bd0*/  UIMAD UR4, UR28, UR8, URZ ;  /* 0x000000081c0472a4 */ /* 0x000fe4000f8e02ff */
[----:B------:R-:W-:Y:S02]  /*1be0*/  UISETP.NE.U32.AND UP0, UPT, UR22, URZ, UPT ;  /* 0x000000ff1600728c */ /* 0x000fe4000bf05070 */
[----:B------:R-:W-:Y:S02]  /*1bf0*/  PLOP3.LUT P0, PT, PT, PT, UP3, 0x80, 0x8 ;  /* 0x000000000008781c */ /* 0x000fe40003f0f038 */
[----:B------:R-:W-:-:S03]  /*1c00*/  UISETP.NE.AND.EX UP0, UPT, UR23, URZ, UPT, UP0 ;  /* 0x000000ff1700728c */ /* 0x000fc6000bf05300 */
[----:B------:R-:W-:-:S04]  /*1c10*/  @UP3 UIADD3 UR5, UPT, UPT, UR9, -0x1, URZ ;  /* 0xffffffff09053890 */ /* 0x000fc8000fffe0ff */
[----:B------:R-:W-:Y:S02]  /*1c20*/  @UP3 UIMAD UR6, UR5, UR8, URZ ;  /* 0x00000008050632a4 */ /* 0x000fe4000f8e02ff */
[----:B------:R-:W-:Y:S02]  /*1c30*/  USHF.R.S32.HI UR5, URZ, 0x1f, UR4 ;  /* 0x0000001fff057899 */ /* 0x000fe40008011404 */
[----:B------:R-:W-:Y:S02]  /*1c40*/  @UP3 USHF.R.S32.HI UR7, URZ, 0x1f, UR6 ;  /* 0x0000001fff073899 */ /* 0x000fe40008011406 */
[----:B------:R-:W-:Y:S02]  /*1c50*/  ULEA.HI UR5, UR5, UR4, URZ, 0x3 ;  /* 0x0000000405057291 */ /* 0x000fe4000f8f18ff */
[----:B------:R-:W-:-:S04]  /*1c60*/  @UP3 ULEA.HI UR7, UR7, UR6, URZ, 0x3 ;  /* 0x0000000607073291 */ /* 0x000fc8000f8f18ff */
[----:B------:R-:W-:Y:S02]  /*1c70*/  MOV R181, UR5 ;  /* 0x0000000500b57c02 */ /* 0x000fe40008000f00 */
[----:B------:R-:W-:Y:S02]  /*1c80*/  MOV R183, UR7 ;  /* 0x0000000700b77c02 */ /* 0x000fe40008000f00 */
[-C--:B------:R-:W-:Y:S02]  /*1c90*/  LEA.HI.SX32 R0, R181, R232.reuse, 0x1d ;  /* 0x000000e8b5007211 */ /* 0x080fe400078feaff */
[----:B------:R-:W-:Y:S02]  /*1ca0*/  @P0 LEA.HI.SX32 R193, R183, R232, 0x1d ;  /* 0x000000e8b7c10211 */ /* 0x000fe400078feaff */
[----:B------:R-:W-:Y:S01]  /*1cb0*/  MOV R195, R0 ;  /* 0x0000000000c37202 */ /* 0x000fe20000000f00 */
[----:B------:R-:W-:Y:S06]  /*1cc0*/  BRA.U UP0, `(.L_x_4948) ;  /* 0x0000000100487547 */ /* 0x000fec000b800000 */
[C---:B------:R-:W-:Y:S02]  /*1cd0*/  ISETP.GE.U32.AND P1, PT, R2.reuse, 0x100, PT ;  /* 0x000001000200780c */ /* 0x040fe40003f26070 */
[----:B------:R-:W-:-:S11]  /*1ce0*/  ISETP.GE.U32.AND P2, PT, R2, 0x200, PT ;  /* 0x000002000200780c */ /* 0x000fd60003f46070 */
[----:B------:R-:W0:Y:S08]  /*1cf0*/  @P1 LDC.64 R182, c[0x0][0x3b0] ;  /* 0x0000ec00ffb61b82 */ /* 0x000e300000000a00 */
[----:B------:R-:W2:Y:S01]  /*1d00*/  @P2 LDC.64 R180, c[0x0][0x3b0] ;  /* 0x0000ec00ffb42b82 */ /* 0x000ea20000000a00 */
[C---:B0-----:R-:W-:Y:S01]  /*1d10*/  @P1 IMAD.WIDE.U32 R182, R193.reuse, 0x8, R182 ;  /* 0x00000008c1b61825 */ /* 0x041fe200078e00b6 */
[----:B------:R-:W-:-:S04]  /*1d20*/  @P1 IADD3 R193, PT, PT, R193, 0x100, RZ ;  /* 0x00000100c1c11810 */ /* 0x000fc80007ffe0ff */
[----:B------:R3:W5:Y:S01]  /*1d30*/  @P1 LDG.E.64 R200, desc[UR10][R182.64] ;  /* 0x0000000ab6c81981 */ /* 0x000762000c1e1b00 */
[----:B--2---:R-:W-:-:S05]  /*1d40*/  @P2 IMAD.WIDE.U32 R180, R193, 0x8, R180 ;  /* 0x00000008c1b42825 */ /* 0x004fca00078e00b4 */
[----:B------:R3:W5:Y:S01]  /*1d50*/  @P2 LDG.E.64 R202, desc[UR10][R180.64] ;  /* 0x0000000ab4ca2981 */ /* 0x000762000c1e1b00 */
[----:B------:R-:W-:Y:S01]  /*1d60*/  ISETP.GE.U32.AND P3, PT, R2, 0x300, PT ;  /* 0x000003000200780c */ /* 0x000fe20003f66070 */
[----:B------:R-:W-:Y:S01]  /*1d70*/  @P2 VIADD R193, R193, 0x100 ;  /* 0x00000100c1c12836 */ /* 0x000fe20000000000 */
[----:B------:R-:W-:Y:S02]  /*1d80*/  MOV R195, RZ ;  /* 0x000000ff00c37202 */ /* 0x000fe40000000f00 */
[----:B------:R-:W-:-:S09]  /*1d90*/  MOV R232, RZ ;  /* 0x000000ff00e87202 */ /* 0x000fd20000000f00 */
[----:B---3--:R-:W-:Y:S05]  /*1da0*/  @!P3 BRA `(.L_x_4947) ;  /* 0x000000000088b947 */ /* 0x008fea0003800000 */
[----:B------:R-:W0:Y:S02]  /*1db0*/  LDC.64 R180, c[0x0][0x3b0] ;  /* 0x0000ec00ffb47b82 */ /* 0x000e240000000a00 */
[----:B0-----:R-:W-:-:S05]  /*1dc0*/  IMAD.WIDE.U32 R180, R193, 0x8, R180 ;  /* 0x00000008c1b47825 */ /* 0x001fca00078e00b4 */
[----:B------:R2:W5:Y:S01]  /*1dd0*/  LDG.E.64 R204, desc[UR10][R180.64] ;  /* 0x0000000ab4cc7981 */ /* 0x000562000c1e1b00 */
[----:B------:R-:W-:Y:S05]  /*1de0*/  BRA `(.L_x_4947) ;  /* 0x0000000000787947 */ /* 0x000fea0003800000 */
.L_x_4948:
[C---:B------:R-:W-:Y:S02]  /*1df0*/  ISETP.GE.U32.AND P1, PT, R2.reuse, 0x100, PT ;  /* 0x000001000200780c */ /* 0x040fe40003f26070 */
[C---:B------:R-:W-:Y:S02]  /*1e00*/  ISETP.GE.U32.AND P2, PT, R2.reuse, 0x200, PT ;  /* 0x000002000200780c */ /* 0x040fe40003f46070 */
[----:B------:R-:W-:-:S09]  /*1e10*/  ISETP.GE.U32.AND P3, PT, R2, 0x300, PT ;  /* 0x000003000200780c */ /* 0x000fd20003f66070 */
[----:B------:R-:W0:Y:S08]  /*1e20*/  @P1 LDC.64 R188, c[0x0][0x3b0] ;  /* 0x0000ec00ffbc1b82 */ /* 0x000e300000000a00 */
[----:B------:R-:W2:Y:S08]  /*1e30*/  @P1 LDC.64 R190, c[0x0][0x438] ;  /* 0x00010e00ffbe1b82 */ /* 0x000eb00000000a00 */
[----:B------:R-:W3:Y:S08]  /*1e40*/  @P2 LDC.64 R184, c[0x0][0x3b0] ;  /* 0x0000ec00ffb82b82 */ /* 0x000ef00000000a00 */
[----:B------:R-:W4:Y:S01]  /*1e50*/  @P2 LDC.64 R186, c[0x0][0x438] ;  /* 0x00010e00ffba2b82 */ /* 0x000f220000000a00 */
[C---:B0-----:R-:W-:Y:S01]  /*1e60*/  @P1 IMAD.WIDE.U32 R188, R193.reuse, 0x8, R188 ;  /* 0x00000008c1bc1825 */ /* 0x041fe200078e00bc */
[----:B------:R-:W-:-:S04]  /*1e70*/  @P1 IADD3 R193, PT, PT, R193, 0x100, RZ ;  /* 0x00000100c1c11810 */ /* 0x000fc80007ffe0ff */
[----:B------:R0:W5:Y:S02]  /*1e80*/  @P1 LDG.E.64 R200, desc[UR10][R188.64] ;  /* 0x0000000abcc81981 */ /* 0x000164000c1e1b00 */
[----:B------:R-:W1:Y:S01]  /*1e90*/  @P3 LDC.64 R180, c[0x0][0x3b0] ;  /* 0x0000ec00ffb43b82 */ /* 0x000e620000000a00 */
[C---:B--2---:R-:W-:Y:S01]  /*1ea0*/  @P1 IMAD.WIDE.U32 R190, R195.reuse, 0x20, R190 ;  /* 0x00000020c3be1825 */ /* 0x044fe200078e00be */
[----:B------:R-:W-:-:S04]  /*1eb0*/  @P1 IADD3 R195, PT, PT, R195, 0x100, RZ ;  /* 0x00000100c3c31810 */ /* 0x000fc80007ffe0ff */
[----:B------:R0:W5:Y:S02]  /*1ec0*/  @P1 LDG.E.128 R32, desc[UR10][R190.64] ;  /* 0x0000000abe201981 */ /* 0x000164000c1e1d00 */
[----:B------:R-:W2:Y:S01]  /*1ed0*/  @P3 LDC.64 R182, c[0x0][0x438] ;  /* 0x00010e00ffb63b82 */ /* 0x000ea20000000a00 */
[C---:B---3--:R-:W-:Y:S01]  /*1ee0*/  @P2 IMAD.WIDE.U32 R184, R193.reuse, 0x8, R184 ;  /* 0x00000008c1b82825 */ /* 0x048fe200078e00b8 */
[----:B------:R-:W-:Y:S01]  /*1ef0*/  @P2 IADD3 R193, PT, PT, R193, 0x100, RZ ;  /* 0x00000100c1c12810 */ /* 0x000fe20007ffe0ff */
[----:B------:R0:W5:Y:S04]  /*1f00*/  @P1 LDG.E.128 R28, desc[UR10][R190.64+0x10] ;  /* 0x0000100abe1c1981 */ /* 0x000168000c1e1d00 */
[----:B------:R0:W5:Y:S01]  /*1f10*/  @P2 LDG.E.64 R202, desc[UR10][R184.64] ;  /* 0x0000000ab8ca2981 */ /* 0x000162000c1e1b00 */
[C---:B----4-:R-:W-:Y:S01]  /*1f20*/  @P2 IMAD.WIDE.U32 R186, R195.reuse, 0x20, R186 ;  /* 0x00000020c3ba2825 */ /* 0x050fe200078e00ba */
[----:B------:R-:W-:-:S04]  /*1f30*/  @P2 IADD3 R195, PT, PT, R195, 0x100, RZ ;  /* 0x00000100c3c32810 */ /* 0x000fc80007ffe0ff */
[----:B------:R0:W5:Y:S01]  /*1f40*/  @P2 LDG.E.128 R24, desc[UR10][R186.64] ;  /* 0x0000000aba182981 */ /* 0x000162000c1e1d00 */
[----:B-1----:R-:W-:-:S03]  /*1f50*/  @P3 IMAD.WIDE.U32 R180, R193, 0x8, R180 ;  /* 0x00000008c1b43825 */ /* 0x002fc600078e00b4 */
[----:B------:R0:W5:Y:S04]  /*1f60*/  @P2 LDG.E.128 R20, desc[UR10][R186.64+0x10] ;  /* 0x0000100aba142981 */ /* 0x000168000c1e1d00 */
[----:B------:R0:W5:Y:S01]  /*1f70*/  @P3 LDG.E.64 R204, desc[UR10][R180.64] ;  /* 0x0000000ab4cc3981 */ /* 0x000162000c1e1b00 */
[----:B--2---:R-:W-:-:S05]  /*1f80*/  @P3 IMAD.WIDE.U32 R182, R195, 0x20, R182 ;  /* 0x00000020c3b63825 */ /* 0x004fca00078e00b6 */
[----:B------:R0:W5:Y:S04]  /*1f90*/  @P3 LDG.E.128 R156, desc[UR10][R182.64] ;  /* 0x0000000ab69c3981 */ /* 0x000168000c1e1d00 */
[----:B------:R0:W5:Y:S01]  /*1fa0*/  @P3 LDG.E.128 R160, desc[UR10][R182.64+0x10] ;  /* 0x0000100ab6a03981 */ /* 0x000162000c1e1d00 */
[----:B------:R-:W-:Y:S02]  /*1fb0*/  MOV R195, RZ ;  /* 0x000000ff00c37202 */ /* 0x000fe40000000f00 */
[----:B------:R-:W-:-:S07]  /*1fc0*/  MOV R232, RZ ;  /* 0x000000ff00e87202 */ /* 0x000fce0000000f00 */
.L_x_4947:
[----:B-1----:R-:W-:Y:S05]  /*1fd0*/  BSYNC.RECONVERGENT B0 ;  /* 0x0000000000007941 */ /* 0x002fea0003800200 */
.L_x_4941:
[----:B0-2---:R-:W0:Y:S01]  /*1fe0*/  SHFL.DOWN PT, R180, R195, 0x10, 0x1f ;  /* 0x0a001f00c3b47f89 */ /* 0x005e2200000e0000 */
[----:B------:R-:W-:Y:S03]  /*1ff0*/  BSSY.RECONVERGENT B0, `(.L_x_4949) ;  /* 0x000001f000007945 */ /* 0x000fe60003800200 */
        /* <DEDUP_REMOVED lines=30> */
.L_x_4950:
[----:B------:R-:W-:Y:S05]  /*21e0*/  BSYNC.RECONVERGENT B0 ;  /* 0x0000000000007941 */ /* 0x000fea0003800200 */
.L_x_4949:
[----:B------:R-:W1:Y:S08]  /*21f0*/  S2UR UR5, SR_CgaCtaId ;  /* 0x00000000000579c3 */ /* 0x000e700000008800 */
[----:B------:R-:W-:Y:S01]  /*2200*/  BAR.SYNC.DEFER_BLOCKING 0x0 ;  /* 0x0000000000007b1d */ /* 0x000fe20000010000 */
[----:B------:R-:W-:Y:S01]  /*2210*/  @UP3 UIADD3 UR9, UPT, UPT, UR9, -0x1, URZ ;  /* 0xffffffff09093890 */ /* 0x000fe2000fffe0ff */
[----:B------:R-:W-:-:S02]  /*2220*/  PLOP3.LUT P4, PT, PT, PT, UP3, 0x80, 0x8 ;  /* 0x000000000008781c */ /* 0x000fc40003f8f038 */
[----:B------:R-:W-:Y:S01]  /*2230*/  ISETP.NE.AND P0, PT, RZ, UR29, PT ;  /* 0x0000001dff007c0c */ /* 0x000fe2000bf05270 */
[----:B------:R-:W-:Y:S01]  /*2240*/  @UP3 UIMAD UR9, UR9, UR8, URZ ;  /* 0x00000008090932a4 */ /* 0x000fe2000f8e02ff */
        /* <DEDUP_REMOVED lines=12> */
[----:B------:R-:W-:Y:S02]  /*2310*/  @!UP1 UIADD3 UR6, UPT, UPT, UR4, 0x6030, URZ ;  /* 0x0000603004069890 */ /* 0x000fe4000fffe0ff */
[----:B------:R-:W-:-:S03]  /*2320*/  @UP3 USHF.R.S32.HI UR4, URZ, 0x1f, UR9 ;  /* 0x0000001fff043899 */ /* 0x000fc60008011409 */
[----:B------:R-:W2:Y:S01]  /*2330*/  LDS.128 R188, [UR5] ;  /* 0x00000005ffbc7984 */ /* 0x000ea20008000c00 */
[----:B------:R-:W-:-:S03]  /*2340*/  @UP3 ULEA.HI UR4, UR4, UR9, URZ, 0x3 ;  /* 0x0000000904043291 */ /* 0x000fc6000f8f18ff */
[----:B------:R-:W3:Y:S01]  /*2350*/  LDS.128 R192, [UR6] ;  /* 0x00000006ffc07984 */ /* 0x000ee20008000c00 */
[----:B0-----:R-:W-:Y:S01]  /*2360*/  FADD.FTZ R234, RZ, R181 ;  /* 0x000000b5ffea7221 */ /* 0x001fe20000010000 */
[----:B------:R-:W-:-:S03]  /*2370*/  FADD.FTZ R181, RZ, R180 ;  /* 0x000000b4ffb57221 */ /* 0x000fc60000010000 */
[----:B------:R-:W-:Y:S01]  /*2380*/  FADD.FTZ R234, R183, R234 ;  /* 0x000000eab7ea7221 */ /* 0x000fe20000010000 */
[----:B------:R-:W-:Y:S01]  /*2390*/  FADD.FTZ R181, R182, R181 ;  /* 0x000000b5b6b57221 */ /* 0x000fe20000010000 */
[----:B------:R-:W-:Y:S02]  /*23a0*/  MOV R183, UR4 ;  /* 0x0000000400b77c02 */ /* 0x000fe40008000f00 */
        /* <DEDUP_REMOVED lines=16> */
[----:B------:R-:W-:Y:S02]  /*24b0*/  R2UR UR6, R195 ;  /* 0x00000000c30672ca */ /* 0x000fe400000e0000 */
[----:B------:R-:W-:Y:S01]  /*24c0*/  FSEL R184, R184, RZ, !P0 ;  /* 0x000000ffb8b87208 */ /* 0x000fe20004000000 */
[----:B------:R-:W-:-:S12]  /*24d0*/  @!P1 BRA `(.L_x_4952) ;  /* 0x0000002800d49947 */ /* 0x000fd80003800000 */
[----:B------:R-:W-:-:S04]  /*24e0*/  UISETP.NE.U32.AND UP0, UPT, UR22, URZ, UPT ;  /* 0x000000ff1600728c */ /* 0x000fc8000bf05070 */
[----:B------:R-:W-:Y:S01]  /*24f0*/  UISETP.NE.AND.EX UP0, UPT, UR23, URZ, UPT, UP0 ;  /* 0x000000ff1700728c */ /* 0x000fe2000bf05300 */
[----:B------:R-:W-:Y:S10]  /*2500*/  BRA.U !UP3, `(.L_x_4953) ;  /* 0x000000010b0c7547 */ /* 0x000ff4000b800000 */
[----:B------:R-:W0:Y:S02]  /*2510*/  LDC.64 R164, c[0x0][0x390] ;  /* 0x0000e400ffa47b82 */ /* 0x000e240000000a00 */
[----:B0-----:R-:W-:-:S06]  /*2520*/  IMAD.WIDE.U32 R164, R185, 0x10, R164 ;  /* 0x00000010b9a47825 */ /* 0x001fcc00078e00a4 */
[----:B------:R-:W5:Y:S02]  /*2530*/  LDG.E.128 R164, desc[UR10][R164.64] ;  /* 0x0000000aa4a47981 */ /* 0x000f64000c1e1d00 */
.L_x_4953:
[----:B------:R-:W-:Y:S05]  /*2540*/  BRA.U UP0, `(.L_x_4954) ;  /* 0x0000001500807547 */ /* 0x000fea000b800000 */
[----:B------:R-:W-:Y:S02]  /*2550*/  MOV R183, UR24 ;  /* 0x0000001800b77c02 */ /* 0x000fe40008000f00 */
[----:B------:R-:W-:Y:S02]  /*2560*/  MOV R186, UR25 ;  /* 0x0000001900ba7c02 */ /* 0x000fe40008000f00 */
[----:B------:R-:W-:-:S04]  /*2570*/  ISETP.NE.U32.AND P0, PT, R183, RZ, PT ;  /* 0x000000ffb700720c */ /* 0x000fc80003f05070 */
[----:B------:R-:W-:-:S13]  /*2580*/  ISETP.NE.AND.EX P0, PT, R186, RZ, PT, P0 ;  /* 0x000000ffba00720c */ /* 0x000fda0003f05300 */
[----:B------:R-:W-:Y:S05]  /*2590*/  @P0 BRA `(.L_x_4955) ;  /* 0x0000000c00500947 */ /* 0x000fea0003800000 */
[----:B------:R-:W-:Y:S05]  /*25a0*/  BRA.U !UP3, `(.L_x_4956) ;  /* 0x000000010b687547 */ /* 0x000fea000b800000 */
[----:B------:R-:W-:Y:S01]  /*25b0*/  FFMA.FTZ R180, R233, UR6, R184 ;  /* 0x00000006e9b47c23 */ /* 0x000fe200080100b8 */
[----:B------:R-:W-:Y:S01]  /*25c0*/  ISETP.LT.AND P0, PT, RZ, UR32, PT ;  /* 0x00000020ff007c0c */ /* 0x000fe2000bf01270 */
[----:B------:R-:W-:Y:S02]  /*25d0*/  BSSY.RECONVERGENT B1, `(.L_x_4957) ;  /* 0x0000014000017945 */ /* 0x000fe40003800200 */
[----:B------:R-:W-:-:S04]  /*25e0*/  FADD.FTZ R180, R231, -R180 ;  /* 0x800000b4e7b47221 */ /* 0x000fc80000010000 */
[----:B------:R-:W-:-:S05]  /*25f0*/  FMUL.FTZ R180, R180, UR31 ;  /* 0x0000001fb4b47c20 */ /* 0x000fca0008410000 */
[----:B------:R-:W-:Y:S02]  /*2600*/  FSEL R180, R180, RZ, P0 ;  /* 0x000000ffb4b47208 */ /* 0x000fe40000000000 */
[----:B-----5:R-:W-:-:S03]  /*2610*/  LOP3.LUT P0, RZ, R200, 0xff, RZ, 0xc0, !PT ;  /* 0x000000ffc8ff7812 */ /* 0x020fc6000780c0ff */
[----:B------:R-:W-:-:S04]  /*2620*/  FMUL.FTZ R180, R180, UR21 ;  /* 0x00000015b4b47c20 */ /* 0x000fc80008410000 */
[----:B------:R-:W-:-:S04]  /*2630*/  FMUL.FTZ R181, R180, UR20 ;  /* 0x00000014b4b57c20 */ /* 0x000fc80008410000 */
[----:B------:R-:W-:Y:S01]  /*2640*/  FMUL.FTZ R180, R144, R181 ;  /* 0x000000b590b47220 */ /* 0x000fe20000410000 */
[----:B------:R-:W-:-:S04]  /*2650*/  IMAD.MOV.U32 R181, RZ, RZ, RZ ;  /* 0x000000ffffb57224 */ /* 0x000fc800078e00ff */
[----:B------:R-:W-:Y:S01]  /*2660*/  FSEL R182, R180, RZ, P0 ;  /* 0x000000ffb4b67208 */ /* 0x000fe20000000000 */
[----:B------:R-:W-:Y:S06]  /*2670*/  @!P0 BRA `(.L_x_4958) ;  /* 0x0000000000248947 */ /* 0x000fec0003800000 */
[----:B------:R-:W-:Y:S01]  /*2680*/  FFMA.FTZ R180, R233, UR6, R184 ;  /* 0x00000006e9b47c23 */ /* 0x000fe200080100b8 */
[----:B------:R-:W-:Y:S02]  /*2690*/  ISETP.LT.AND P0, PT, RZ, UR32, PT ;  /* 0x00000020ff007c0c */ /* 0x000fe4000bf01270 */
[----:B------:R-:W-:Y:S01]  /*26a0*/  SHF.L.U32 R181, R164, 0x10, RZ ;  /* 0x00000010a4b57819 */ /* 0x000fe200000006ff */
[----:B------:R-:W-:-:S04]  /*26b0*/  FADD.FTZ R180, R231, -R180 ;  /* 0x800000b4e7b47221 */ /* 0x000fc80000010000 */
[----:B------:R-:W-:-:S05]  /*26c0*/  FMUL.FTZ R180, R180, UR31 ;  /* 0x0000001fb4b47c20 */ /* 0x000fca0008410000 */
[----:B------:R-:W-:-:S05]  /*26d0*/  FSEL R180, R180, RZ, P0 ;  /* 0x000000ffb4b47208 */ /* 0x000fca0000000000 */
[----:B------:R-:W-:-:S04]  /*26e0*/  FMUL.FTZ R180, R180, UR21 ;  /* 0x00000015b4b47c20 */ /* 0x000fc80008410000 */
[----:B------:R-:W-:-:S04]  /*26f0*/  FMUL.FTZ R180, R180, UR20 ;  /* 0x00000014b4b47c20 */ /* 0x000fc80008410000 */
[----:B------:R-:W-:-:S07]  /*2700*/  FMUL.FTZ R181, R181, R180 ;  /* 0x000000b4b5b57220 */ /* 0x000fce0000410000 */
.L_x_4958:
[----:B------:R-:W-:Y:S05]  /*2710*/  BSYNC.RECONVERGENT B1 ;  /* 0x0000000000017941 */ /* 0x000fea0003800200 */
.L_x_4957:
[----:B------:R-:W-:Y:S01]  /*2720*/  F2FP.BF16.F32.PACK_AB R182, RZ, R182 ;  /* 0x000000b6ffb6723e */ /* 0x000fe200000010ff */
[----:B------:R-:W-:-:S03]  /*2730*/  FADD.FTZ R56, R56, R181 ;  /* 0x000000b538387221 */ /* 0x000fc60000010000 */
[----:B------:R-:W-:-:S07]  /*2740*/  PRMT R168, R182, 0x7610, R168 ;  /* 0x00007610b6a87816 */ /* 0x000fce00000000a8 */
.L_x_4956:
        /* <DEDUP_REMOVED lines=10> */
[----:B------:R-:W-:-:S05]  /*27f0*/  FMUL.FTZ R180, R145, R180 ;  /* 0x000000b491b47220 */ /* 0x000fca0000410000 */
[----:B------:R-:W-:Y:S02]  /*2800*/  FSEL R182, R180, RZ, P0 ;  /* 0x000000ffb4b67208 */ /* 0x000fe40000000000 */
[----:B------:R-:W-:Y:S01]  /*2810*/  MOV R180, RZ ;  /* 0x000000ff00b47202 */ /* 0x000fe20000000f00 */
[----:B------:R-:W-:Y:S06]  /*2820*/  @!P0 BRA `(.L_x_4961) ;  /* 0x0000000000288947 */ /* 0x000fec0003800000 */
[----:B------:R-:W-:Y:S01]  /*2830*/  FFMA.FTZ R181, R230, UR6, R184 ;  /* 0x00000006e6b57c23 */ /* 0x000fe200080100b8 */
[----:B------:R-:W-:Y:S02]  /*2840*/  ISETP.LT.AND P0, PT, RZ, UR32, PT ;  /* 0x00000020ff007c0c */ /* 0x000fe4000bf01270 */
[----:B------:R-:W-:Y:S01]  /*2850*/  PRMT R180, R164, 0x7632, R180 ;  /* 0x00007632a4b47816 */ /* 0x000fe200000000b4 */
[----:B------:R-:W-:-:S03]  /*2860*/  FADD.FTZ R181, R228, -R181 ;  /* 0x800000b5e4b57221 */ /* 0x000fc60000010000 */
[----:B------:R-:W-:Y:S01]  /*2870*/  SHF.L.U32 R180, R180, 0x10, RZ ;  /* 0x00000010b4b47819 */ /* 0x000fe200000006ff */
[----:B------:R-:W-:-:S05]  /*2880*/  FMUL.FTZ R181, R181, UR31 ;  /* 0x0000001fb5b57c20 */ /* 0x000fca0008410000 */
[----:B------:R-:W-:-:S05]  /*2890*/  FSEL R181, R181, RZ, P0 ;  /* 0x000000ffb5b57208 */ /* 0x000fca0000000000 */
[----:B------:R-:W-:-:S04]  /*28a0*/  FMUL.FTZ R181, R181, UR21 ;  /* 0x00000015b5b57c20 */ /* 0x000fc80008410000 */
[----:B------:R-:W-:-:S04]  /*28b0*/  FMUL.FTZ R181, R181, UR20 ;  /* 0x00000014b5b57c20 */ /* 0x000fc80008410000 */
[----:B------:R-:W-:-:S07]  /*28c0*/  FMUL.FTZ R180, R180, R181 ;  /* 0x000000b5b4b47220 */ /* 0x000fce0000410000 */
.L_x_4961:
[----:B------:R-:W-:Y:S05]  /*28d0*/  BSYNC.RECONVERGENT B1 ;  /* 0x0000000000017941 */ /* 0x000fea0003800200 */
.L_x_4960:
[----:B------:R-:W-:Y:S01]  /*28e0*/  F2FP.BF16.F32.PACK_AB R182, RZ, R182 ;  /* 0x000000b6ffb6723e */ /* 0x000fe200000010ff */
[----:B------:R-:W-:-:S03]  /*28f0*/  FADD.FTZ R57, R57, R180 ;  /* 0x000000b439397221 */ /* 0x000fc60000010000 */
[----:B------:R-:W-:-:S07]  /*2900*/  PRMT R168, R168, 0x5410, R182 ;  /* 0x00005410a8a87816 */ /* 0x000fce00000000b6 */
.L_x_4959:
        /* <DEDUP_REMOVED lines=11> */
[----:B------:R-:W-:-:S04]  /*29c0*/  HFMA2 R181, -RZ, RZ, 0, 0 ;  /* 0x00000000ffb57431 */ /* 0x000fc800000001ff */
        /* <DEDUP_REMOVED lines=11> */
.L_x_4964:
[----:B------:R-:W-:Y:S05]  /*2a80*/  BSYNC.RECONVERGENT B1 ;  /* 0x0000000000017941 */ /* 0x000fea0003800200 */
.L_x_4963:
[----:B------:R-:W-:Y:S01]  /*2a90*/  F2FP.BF16.F32.PACK_AB R182, RZ, R182 ;  /* 0x000000b6ffb6723e */ /* 0x000fe200000010ff */
[----:B------:R-:W-:-:S03]  /*2aa0*/  FADD.FTZ R58, R58, R181 ;  /* 0x000000b53a3a7221 */ /* 0x000fc60000010000 */
[----:B------:R-:W-:-:S07]  /*2ab0*/  PRMT R169, R182, 0x7610, R169 ;  /* 0x00007610b6a97816 */ /* 0x000fce00000000a9 */
.L_x_4962:
        /* <DEDUP_REMOVED lines=15> */
[----:B------:R-:W-:-:S03]  /*2bb0*/  ISETP.LT.AND P0, PT, RZ, UR32, PT ;  /* 0x00000020ff007c0c */ /* 0x000fc6000bf01270 */
[----:B------:R-:W-:-:S04]  /*2bc0*/  FADD.FTZ R180, R199, -R180 ;  /* 0x800000b4c7b47221 */ /* 0x000fc80000010000 */
[----:B------:R-:W-:-:S05]  /*2bd0*/  FMUL.FTZ R180, R180, UR31 ;  /* 0x0000001fb4b47c20 */ /* 0x000fca0008410000 */
[----:B------:R-:W-:Y:S02]  /*2be0*/  FSEL R181, R180, RZ, P0 ;  /* 0x000000ffb4b57208 */ /* 0x000fe40000000000 */
[----:B------:R-:W-:-:S03]  /*2bf0*/  PRMT R180, R165, 0x7632, R180 ;  /* 0x00007632a5b47816 */ /* 0x000fc600000000b4 */
[----:B------:R-:W-:Y:S01]  /*2c00*/  FMUL.FTZ R181, R181, UR21 ;  /* 0x00000015b5b57c20 */ /* 0x000fe20008410000 */
[----:B------:R-:W-:-:S03]  /*2c10*/  SHF.L.U32 R180, R180, 0x10, RZ ;  /* 0x00000010b4b47819 */ /* 0x000fc600000006ff */
[----:B------:R-:W-:-:S04]  /*2c20*/  FMUL.FTZ R181, R181, UR20 ;  /* 0x00000014b5b57c20 */ /* 0x000fc80008410000 */
[----:B------:R-:W-:-:S07]  /*2c30*/  FMUL.FTZ R180, R180, R181 ;  /* 0x000000b5b4b47220 */ /* 0x000fce0000410000 */
.L_x_4967:
[----:B------:R-:W-:Y:S05]  /*2c40*/  BSYNC.RECONVERGENT B1 ;  /* 0x0000000000017941 */ /* 0x000fea0003800200 */
.L_x_4966:
[----:B------:R-:W-:Y:S01]  /*2c50*/  F2FP.BF16.F32.PACK_AB R182, RZ, R182 ;  /* 0x000000b6ffb6723e */ /* 0x000fe200000010ff */
[----:B------:R-:W-:-:S03]  /*2c60*/  FADD.FTZ R59, R59, R180 ;  /* 0x000000b43b3b7221 */ /* 0x000fc60000010000 */
[----:B------:R-:W-:-:S07]  /*2c70*/  PRMT R169, R169, 0x5410, R182 ;  /* 0x00005410a9a97816 */ /* 0x000fce00000000b6 */
.L_x_4965:
        /* <DEDUP_REMOVED lines=15> */
[----:B------:R-:W-:-:S03]  /*2d70*/  ISETP.LT.AND P0, PT, RZ, UR32, PT ;  /* 0x00000020ff007c0c */ /* 0x000fc6000bf01270 */
[----:B------:R-:W-:-:S04]  /*2d80*/  FADD.FTZ R181, R6, -R181 ;  /* 0x800000b506b57221 */ /* 0x000fc80000010000 */
[----:B------:R-:W-:-:S05]  /*2d90*/  FMUL.FTZ R181, R181, UR31 ;  /* 0x0000001fb5b57c20 */ /* 0x000fca0008410000 */
[----:B------:R-:W-:-:S05]  /*2da0*/  FSEL R181, R181, RZ, P0 ;  /* 0x000000ffb5b57208 */ /* 0x000fca0000000000 */
[----:B------:R-:W-:Y:S01]  /*2db0*/  FMUL.FTZ R180, R181, UR21 ;  /* 0x00000015b5b47c20 */ /* 0x000fe20008410000 */
[----:B------:R-:W-:-:S03]  /*2dc0*/  SHF.L.U32 R181, R166, 0x10, RZ ;  /* 0x00000010a6b57819 */ /* 0x000fc600000006ff */
[----:B------:R-:W-:-:S04]  /*2dd0*/  FMUL.FTZ R180, R180, UR20 ;  /* 0x00000014b4b47c20 */ /* 0x000fc80008410000 */
[----:B------:R-:W-:-:S07]  /*2de0*/  FMUL.FTZ R181, R181, R180 ;  /* 0x000000b4b5b57220 */ /* 0x000fce0000410000 */
.L_x_4970:
[----:B------:R-:W-:Y:S05]  /*2df0*/  BSYNC.RECONVERGENT B1 ;  /* 0x0000000000017941 */ /* 0x000fea0003800200 */
.L_x_4969:
[----:B------:R-:W-:Y:S01]  /*2e00*/  F2FP.BF16.F32.PACK_AB R182, RZ, R182 ;  /* 0x000000b6ffb6723e */ /* 0x000fe200000010ff */
[----:B------:R-:W-:-:S03]  /*2e10*/  FADD.FTZ R52, R52, R181 ;  /* 0x000000b534347221 */ /* 0x000fc60000010000 */
[----:B------:R-:W-:-:S07]  /*2e20*/  PRMT R170, R182, 0x7610, R170 ;  /* 0x00007610b6aa7816 */ /* 0x000fce00000000aa */
.L_x_4968:
        /* <DEDUP_REMOVED lines=24> */
.L_x_4973:
[----:B------:R-:W-:Y:S05]  /*2fb0*/  BSYNC.RECONVERGENT B1 ;  /* 0x0000000000017941 */ /* 0x000fea0003800200 */
.L_x_4972:
[----:B------:R-:W-:Y:S01]  /*2fc0*/  F2FP.BF16.F32.PACK_AB R182, RZ, R182 ;  /* 0x000000b6ffb6723e */ /* 0x000fe200000010ff */
[----:B------:R-:W-:-:S03]  /*2fd0*/  FADD.FTZ R53, R53, R180 ;  /* 0x000000b435357221 */ /* 0x000fc60000010000 */
[----:B------:R-:W-:-:S07]  /*2fe0*/  PRMT R170, R170, 0x5410, R182 ;  /* 0x00005410aaaa7816 */ /* 0x000fce00000000b6 */
.L_x_4971:
        /* <DEDUP_REMOVED lines=23> */
.L_x_4976:
[----:B------:R-:W-:Y:S05]  /*3160*/  BSYNC.RECONVERGENT B1 ;  /* 0x0000000000017941 */ /* 0x000fea0003800200 */
.L_x_4975:
[----:B------:R-:W-:Y:S01]  /*3170*/  F2FP.BF16.F32.PACK_AB R182, RZ, R182 ;  /* 0x000000b6ffb6723e */ /* 0x000fe200000010ff */
[----:B------:R-:W-:-:S03]  /*3180*/  FADD.FTZ R54, R54, R181 ;  /* 0x000000b536367221 */ /* 0x000fc60000010000 */
[----:B------:R-:W-:-:S07]  /*3190*/  PRMT R171, R182, 0x7610, R171 ;  /* 0x00007610b6ab7816 */ /* 0x000fce00000000ab */
.L_x_4974:
[----:B------:R-:W-:Y:S05]  /*31a0*/  BRA.U !UP3, `(.L_x_4977) ;  /* 0x0000001d0b687547 */ /* 0x000fea000b800000 */
[----:B------:R-:W-:Y:S01]  /*31b0*/  FFMA.FTZ R180, R210, UR6, R184 ;  /* 0x00000006d2b47c23 */ /* 0x000fe200080100b8 */
[----:B-----5:R-:W-:Y:S02]  /*31c0*/  ISETP.GE.U32.AND P0, PT, R200, RZ, PT ;  /* 0x000000ffc800720c */ /* 0x020fe40003f06070 */
[----:B------:R-:W-:Y:S01]  /*31d0*/  ISETP.LT.AND P4, PT, RZ, UR32, PT ;  /* 0x00000020ff007c0c */ /* 0x000fe2000bf81270 */
[----:B------:R-:W-:Y:S01]  /*31e0*/  FADD.FTZ R180, R209, -R180 ;  /* 0x800000b4d1b47221 */ /* 0x000fe20000010000 */
[----:B------:R-:W-:-:S03]  /*31f0*/  ISETP.GE.U32.AND.EX P0, PT, R201, 0x1000000, PT, P0 ;  /* 0x01000000c900780c */ /* 0x000fc60003f06100 */
[----:B------:R-:W-:-:S05]  /*3200*/  FMUL.FTZ R180, R180, UR31 ;  /* 0x0000001fb4b47c20 */ /* 0x000fca0008410000 */
        /* <DEDUP_REMOVED lines=11> */
[----:B------:R-:W-:Y:S01]  /*32c0*/  PRMT R171, R171, 0x5410, R182 ;  /* 0x00005410abab7816 */ /* 0x000fe200000000b6 */
[----:B------:R-:W-:Y:S06]  /*32d0*/  BRA `(.L_x_4977) ;  /* 0x0000001c001c7947 */ /* 0x000fec0003800000 */
.L_x_4955:
[--C-:B------:R-:W-:Y:S01]  /*32e0*/  FFMA.FTZ R176, R4, UR6, R184.reuse ;  /* 0x0000000604b07c23 */ /* 0x100fe200080100b8 */
[--C-:B------:R-:W-:Y:S01]  /*32f0*/  FFMA.FTZ R175, R3, UR6, R184.reuse ;  /* 0x0000000603af7c23 */ /* 0x100fe200080100b8 */
[--C-:B------:R-:W-:Y:S01]  /*3300*/  FFMA.FTZ R178, R208, UR6, R184.reuse ;  /* 0x00000006d0b27c23 */ /* 0x100fe200080100b8 */
[--C-:B------:R-:W-:Y:S01]  /*3310*/  FFMA.FTZ R179, R5, UR6, R184.reuse ;  /* 0x0000000605b37c23 */ /* 0x100fe200080100b8 */
[--C-:B------:R-:W-:Y:S01]  /*3320*/  FFMA.FTZ R172, R233, UR6, R184.reuse ;  /* 0x00000006e9ac7c23 */ /* 0x100fe200080100b8 */
[--C-:B------:R-:W-:Y:S01]  /*3330*/  FFMA.FTZ R173, R230, UR6, R184.reuse ;  /* 0x00000006e6ad7c23 */ /* 0x100fe200080100b8 */
[--C-:B------:R-:W-:Y:S01]  /*3340*/  FFMA.FTZ R174, R229, UR6, R184.reuse ;  /* 0x00000006e5ae7c23 */ /* 0x100fe200080100b8 */
[----:B------:R-:W-:Y:S01]  /*3350*/  FFMA.FTZ R180, R210, UR6, R184 ;  /* 0x00000006d2b47c23 */ /* 0x000fe200080100b8 */
        /* <DEDUP_REMOVED lines=8> */
[----:B------:R-:W-:Y:S01]  /*33e0*/  FMUL.FTZ R175, R176, UR31 ;  /* 0x0000001fb0af7c20 */ /* 0x000fe20008410000 */
[----:B------:R-:W-:Y:S01]  /*33f0*/  FMUL.FTZ R176, R177, UR31 ;  /* 0x0000001fb1b07c20 */ /* 0x000fe20008410000 */
[----:B------:R-:W-:Y:S01]  /*3400*/  FMUL.FTZ R177, R178, UR31 ;  /* 0x0000001fb2b17c20 */ /* 0x000fe20008410000 */
[----:B------:R-:W-:Y:S01]  /*3410*/  FMUL.FTZ R178, R179, UR31 ;  /* 0x0000001fb3b27c20 */ /* 0x000fe20008410000 */
[----:B------:R-:W-:Y:S01]  /*3420*/  FMUL.FTZ R172, R172, UR31 ;  /* 0x0000001facac7c20 */ /* 0x000fe20008410000 */
[----:B------:R-:W-:Y:S01]  /*3430*/  FMUL.FTZ R173, R173, UR31 ;  /* 0x0000001fadad7c20 */ /* 0x000fe20008410000 */
[----:B------:R-:W-:Y:S01]  /*3440*/  FMUL.FTZ R174, R174, UR31 ;  /* 0x0000001faeae7c20 */ /* 0x000fe20008410000 */
[----:B------:R-:W-:Y:S01]  /*3450*/  FMUL.FTZ R179, R180, UR31 ;  /* 0x0000001fb4b37c20 */ /* 0x000fe20008410000 */
[----:B------:R-:W-:-:S04]  /*3460*/  ISETP.LT.AND P0, PT, RZ, UR32, PT ;  /* 0x00000020ff007c0c */ /* 0x000fc8000bf01270 */
        /* <DEDUP_REMOVED lines=8> */
[----:B------:R-:W-:Y:S06]  /*34f0*/  BRA.U !UP3, `(.L_x_4978) ;  /* 0x000000010b2c7547 */ /* 0x000fec000b800000 */
        /* <DEDUP_REMOVED lines=11> */
.L_x_4978:
[----:B------:R-:W-:Y:S05]  /*35b0*/  BRA.U !UP3, `(.L_x_4979) ;  /* 0x000000010b307547 */ /* 0x000fea000b800000 */
        /* <DEDUP_REMOVED lines=12> */
.L_x_4979:
[----:B------:R-:W-:Y:S05]  /*3680*/  BRA.U !UP3, `(.L_x_4980) ;  /* 0x000000010b2c7547 */ /* 0x000fea000b800000 */
        /* <DEDUP_REMOVED lines=11> */
.L_x_4980:
        /* <DEDUP_REMOVED lines=13> */
.L_x_4981:
[----:B------:R-:W-:Y:S05]  /*3810*/  BRA.U !UP3, `(.L_x_4982) ;  /* 0x000000010b2c7547 */ /* 0x000fea000b800000 */
        /* <DEDUP_REMOVED lines=11> */
.L_x_4982:
[----:B------:R-:W-:Y:S05]  /*38d0*/  BRA.U !UP3, `(.L_x_4983) ;  /* 0x000000010b307547 */ /* 0x000fea000b800000 */
        /* <DEDUP_REMOVED lines=12> */
.L_x_4983:
[----:B------:R-:W-:Y:S05]  /*39a0*/  BRA.U !UP3, `(.L_x_4984) ;  /* 0x000000010b2c7547 */ /* 0x000fea000b800000 */
        /* <DEDUP_REMOVED lines=11> */
.L_x_4984:
[----:B------:R-:W-:Y:S05]  /*3a60*/  BRA.U !UP3, `(.L_x_4977) ;  /* 0x000000150b387547 */ /* 0x000fea000b800000 */
        /* <DEDUP_REMOVED lines=14> */
.L_x_4954:
[----:B------:R-:W-:Y:S02]  /*3b50*/  MOV R183, UR24 ;  /* 0x0000001800b77c02 */ /* 0x000fe40008000f00 */
[----:B------:R-:W-:Y:S02]  /*3b60*/  MOV R186, UR25 ;  /* 0x0000001900ba7c02 */ /* 0x000fe40008000f00 */
[----:B------:R-:W-:-:S04]  /*3b70*/  ISETP.NE.U32.AND P0, PT, R183, RZ, PT ;  /* 0x000000ffb700720c */ /* 0x000fc80003f05070 */
[----:B------:R-:W-:-:S13]  /*3b80*/  ISETP.NE.AND.EX P0, PT, R186, RZ, PT, P0 ;  /* 0x000000ffba00720c */ /* 0x000fda0003f05300 */
[----:B------:R-:W-:Y:S05]  /*3b90*/  @P0 BRA `(.L_x_4985) ;  /* 0x0000000800780947 */ /* 0x000fea0003800000 */
[----:B------:R-:W-:Y:S05]  /*3ba0*/  BRA.U !UP3, `(.L_x_4986) ;  /* 0x000000010b487547 */ /* 0x000fea000b800000 */
[----:B------:R-:W-:Y:S02]  /*3bb0*/  PLOP3.LUT P0, PT, PT, PT, UP2, 0x80, 0x8 ;  /* 0x000000000008781c */ /* 0x000fe40003f0f028 */
[----:B------:R-:W-:Y:S02]  /*3bc0*/  PLOP3.LUT P4, PT, PT, PT, UP2, 0x80, 0x8 ;  /* 0x000000000008781c */ /* 0x000fe40003f8f028 */
[----:B------:R-:W-:Y:S02]  /*3bd0*/  PLOP3.LUT P5, PT, PT, PT, UP2, 0x80, 0x8 ;  /* 0x000000000008781c */ /* 0x000fe40003faf028 */
[----:B-----5:R-:W-:-:S07]  /*3be0*/  MOV R180, R32 ;  /* 0x0000002000b47202 */ /* 0x020fce0000000f00 */
[----:B------:R-:W-:Y:S01]  /*3bf0*/  @P0 FFMA.FTZ R182, R233, UR6, R184 ;  /* 0x00000006e9b60c23 */ /* 0x000fe200080100b8 */
[----:B------:R-:W-:-:S03]  /*3c00*/  LOP3.LUT P0, RZ, R200, 0xff, RZ, 0xc0, !PT ;  /* 0x000000ffc8ff7812 */ /* 0x000fc6000780c0ff */
[----:B------:R-:W-:-:S04]  /*3c10*/  @P4 FADD.FTZ R181, R231, -R182 ;  /* 0x800000b6e7b54221 */ /* 0x000fc80000010000 */
[----:B------:R-:W-:Y:S01]  /*3c20*/  @P5 FFMA.FTZ R180, R181, UR31, R32 ;  /* 0x0000001fb5b45c23 */ /* 0x000fe20008010020 */
[----:B------:R-:W-:-:S03]  /*3c30*/  HFMA2 R181, -RZ, RZ, 0, 0 ;  /* 0x00000000ffb57431 */ /* 0x000fc600000001ff */
[----:B------:R-:W-:Y:S02]  /*3c40*/  FMUL.FTZ R180, R180, UR21 ;  /* 0x00000015b4b47c20 */ /* 0x000fe40008410000 */
[----:B------:R-:W-:Y:S02]  /*3c50*/  @P0 IMAD.U32 R182, R164, 0x10000, RZ ;  /* 0x00010000a4b60824 */ /* 0x000fe400078e00ff */
[----:B------:R-:W-:-:S04]  /*3c60*/  FMUL.FTZ R187, R180, UR20 ;  /* 0x00000014b4bb7c20 */ /* 0x000fc80008410000 */
[-C--:B------:R-:W-:Y:S01]  /*3c70*/  FMUL.FTZ R180, R144, R187.reuse ;  /* 0x000000bb90b47220 */ /* 0x080fe20000410000 */
[----:B------:R-:W-:-:S04]  /*3c80*/  @P0 FMUL.FTZ R181, R182, R187 ;  /* 0x000000bbb6b50220 */ /* 0x000fc80000410000 */
[----:B------:R-:W-:Y:S01]  /*3c90*/  FSEL R180, R180, RZ, P0 ;  /* 0x000000ffb4b47208 */ /* 0x000fe20000000000 */
[----:B------:R-:W-:-:S03]  /*3ca0*/  FADD.FTZ R56, R56, R181 ;  /* 0x000000b538387221 */ /* 0x000fc60000010000 */
[----:B------:R-:W-:-:S04]  /*3cb0*/  F2FP.BF16.F32.PACK_AB R180, RZ, R180 ;  /* 0x000000b4ffb4723e */ /* 0x000fc800000010ff */
[----:B------:R-:W-:-:S07]  /*3cc0*/  PRMT R168, R180, 0x7610, R168 ;  /* 0x00007610b4a87816 */ /* 0x000fce00000000a8 */
.L_x_4986:
        /* <DEDUP_REMOVED lines=8> */
[----:B------:R-:W-:-:S04]  /*3d50*/  @P5 FFMA.FTZ R180, R182, UR31, R33 ;  /* 0x0000001fb6b45c23 */ /* 0x000fc80008010021 */
[----:B------:R-:W-:Y:S02]  /*3d60*/  FMUL.FTZ R180, R180, UR21 ;  /* 0x00000015b4b47c20 */ /* 0x000fe40008410000 */
[----:B------:R-:W-:Y:S02]  /*3d70*/  @P0 PRMT R181, R164, 0x7632, R181 ;  /* 0x00007632a4b50816 */ /* 0x000fe400000000b5 */
[----:B------:R-:W-:Y:S01]  /*3d80*/  FMUL.FTZ R188, R180, UR20 ;  /* 0x00000014b4bc7c20 */ /* 0x000fe20008410000 */
[----:B------:R-:W-:Y:S01]  /*3d90*/  HFMA2 R180, -RZ, RZ, 0, 0 ;  /* 0x00000000ffb47431 */ /* 0x000fe200000001ff */
[----:B------:R-:W-:Y:S02]  /*3da0*/  @P0 SHF.L.U32 R181, R181, 0x10, RZ ;  /* 0x00000010b5b50819 */ /* 0x000fe400000006ff */
[----:B------:R-:W-:-:S03]  /*3db0*/  FMUL.FTZ R182, R145, R188 ;  /* 0x000000bc91b67220 */ /* 0x000fc60000410000 */
[----:B------:R-:W-:Y:S02]  /*3dc0*/  @P0 FMUL.FTZ R180, R188, R181 ;  /* 0x000000b5bcb40220 */ /* 0x000fe40000410000 */
[----:B------:R-:W-:Y:S02]  /*3dd0*/  FSEL R182, R182, RZ, P0 ;  /* 0x000000ffb6b67208 */ /* 0x000fe40000000000 */
[----:B------:R-:W-:Y:S02]  /*3de0*/  FADD.FTZ R57, R57, R180 ;  /* 0x000000b439397221 */ /* 0x000fe40000010000 */
[----:B------:R-:W-:-:S04]  /*3df0*/  F2FP.BF16.F32.PACK_AB R182, RZ, R182 ;  /* 0x000000b6ffb6723e */ /* 0x000fc800000010ff */
[----:B------:R-:W-:-:S07]  /*3e00*/  PRMT R168, R168, 0x5410, R182 ;  /* 0x00005410a8a87816 */ /* 0x000fce00000000b6 */
.L_x_4987:
        /* <DEDUP_REMOVED lines=11> */
[----:B------:R-:W-:Y:S02]  /*3ec0*/  @P0 SHF.L.U32 R182, R165, 0x10, RZ ;  /* 0x00000010a5b60819 */ /* 0x000fe400000006ff */
[----:B------:R-:W-:-:S04]  /*3ed0*/  FMUL.FTZ R187, R180, UR20 ;  /* 0x00000014b4bb7c20 */ /* 0x000fc80008410000 */
[-C--:B------:R-:W-:Y:S01]  /*3ee0*/  FMUL.FTZ R180, R146, R187.reuse ;  /* 0x000000bb92b47220 */ /* 0x080fe20000410000 */
[----:B------:R-:W-:-:S04]  /*3ef0*/  @P0 FMUL.FTZ R181, R182, R187 ;  /* 0x000000bbb6b50220 */ /* 0x000fc80000410000 */
[----:B------:R-:W-:Y:S01]  /*3f00*/  FSEL R180, R180, RZ, P0 ;  /* 0x000000ffb4b47208 */ /* 0x000fe20000000000 */
[----:B------:R-:W-:-:S03]  /*3f10*/  FADD.FTZ R58, R58, R181 ;  /* 0x000000b53a3a7221 */ /* 0x000fc60000010000 */
[----:B------:R-:W-:-:S04]  /*3f20*/  F2FP.BF16.F32.PACK_AB R180, RZ, R180 ;  /* 0x000000b4ffb4723e */ /* 0x000fc800000010ff */
[----:B------:R-:W-:-:S07]  /*3f30*/  PRMT R169, R180, 0x7610, R169 ;  /* 0x00007610b4a97816 */ /* 0x000fce00000000a9 */
.L_x_4988:
        /* <DEDUP_REMOVED lines=20> */
.L_x_4989:
        /* <DEDUP_REMOVED lines=19> */
.L_x_4990:
        /* <DEDUP_REMOVED lines=20> */
.L_x_4991:
        /* <DEDUP_REMOVED lines=19> */
.L_x_4992:
[----:B------:R-:W-:Y:S05]  /*4420*/  BRA.U !UP3, `(.L_x_4977) ;  /* 0x000000090bc87547 */ /* 0x000fea000b800000 */
[----:B------:R-:W-:Y:S02]  /*4430*/  PLOP3.LUT P0, PT, PT, PT, UP2, 0x80, 0x8 ;  /* 0x000000000008781c */ /* 0x000fe40003f0f028 */
[----:B------:R-:W-:Y:S02]  /*4440*/  PLOP3.LUT P5, PT, PT, PT, UP2, 0x80, 0x8 ;  /* 0x000000000008781c */ /* 0x000fe40003faf028 */
[----:B------:R-:W-:Y:S02]  /*4450*/  PLOP3.LUT P4, PT, PT, PT, UP2, 0x80, 0x8 ;  /* 0x000000000008781c */ /* 0x000fe40003f8f028 */
[----:B-----5:R-:W-:-:S07]  /*4460*/  MOV R180, R31 ;  /* 0x0000001f00b47202 */ /* 0x020fce0000000f00 */
[----:B------:R-:W-:Y:S01]  /*4470*/  @P0 FFMA.FTZ R182, R210, UR6, R184 ;  /* 0x00000006d2b60c23 */ /* 0x000fe200080100b8 */
[----:B------:R-:W-:-:S03]  /*4480*/  ISETP.GE.U32.AND P0, PT, R200, RZ, PT ;  /* 0x000000ffc800720c */ /* 0x000fc60003f06070 */
[----:B------:R-:W-:Y:S01]  /*4490*/  @P5 FADD.FTZ R182, R209, -R182 ;  /* 0x800000b6d1b65221 */ /* 0x000fe20000010000 */
[----:B------:R-:W-:-:S03]  /*44a0*/  ISETP.GE.U32.AND.EX P0, PT, R201, 0x1000000, PT, P0 ;  /* 0x01000000c900780c */ /* 0x000fc60003f06100 */
[----:B------:R-:W-:-:S04]  /*44b0*/  @P4 FFMA.FTZ R180, R182, UR31, R31 ;  /* 0x0000001fb6b44c23 */ /* 0x000fc8000801001f */
[----:B------:R-:W-:-:S04]  /*44c0*/  FMUL.FTZ R180, R180, UR21 ;  /* 0x00000015b4b47c20 */ /* 0x000fc80008410000 */
[----:B------:R-:W-:Y:S01]  /*44d0*/  FMUL.FTZ R188, R180, UR20 ;  /* 0x00000014b4bc7c20 */ /* 0x000fe20008410000 */
[----:B------:R-:W-:Y:S01]  /*44e0*/  HFMA2 R180, -RZ, RZ, 0, 0 ;  /* 0x00000000ffb47431 */ /* 0x000fe200000001ff */
        /* <DEDUP_REMOVED lines=9> */
.L_x_4985:
[----:B------:R-:W-:Y:S02]  /*4580*/  PLOP3.LUT P4, PT, PT, PT, UP2, 0x80, 0x8 ;  /* 0x000000000008781c */ /* 0x000fe40003f8f028 */
[----:B------:R-:W-:Y:S02]  /*4590*/  PLOP3.LUT P6, PT, PT, PT, UP2, 0x80, 0x8 ;  /* 0x000000000008781c */ /* 0x000fe40003fcf028 */
[----:B------:R-:W-:Y:S02]  /*45a0*/  PLOP3.LUT P5, PT, PT, PT, UP2, 0x80, 0x8 ;  /* 0x000000000008781c */ /* 0x000fe40003faf028 */
[----:B------:R-:W-:Y:S02]  /*45b0*/  PLOP3.LUT P0, PT, PT, PT, UP2, 0x80, 0x8 ;  /* 0x000000000008781c */ /* 0x000fe40003f0f028 */
[----:B-----5:R-:W-:Y:S02]  /*45c0*/  MOV R173, R33 ;  /* 0x0000002100ad7202 */ /* 0x020fe40000000f00 */
[----:B------:R-:W-:-:S02]  /*45d0*/  MOV R174, R34 ;  /* 0x0000002200ae7202 */ /* 0x000fc40000000f00 */
[----:B------:R-:W-:Y:S01]  /*45e0*/  MOV R176, R28 ;  /* 0x0000001c00b07202 */ /* 0x000fe20000000f00 */
[----:B------:R-:W-:Y:S01]  /*45f0*/  @P4 FFMA.FTZ R172, R233, UR6, R184 ;  /* 0x00000006e9ac4c23 */ /* 0x000fe200080100b8 */
[----:B------:R-:W-:Y:S02]  /*4600*/  PLOP3.LUT P4, PT, PT, PT, UP2, 0x80, 0x8 ;  /* 0x000000000008781c */ /* 0x000fe40003f8f028 */
[----:B------:R-:W-:Y:S01]  /*4610*/  MOV R178, R30 ;  /* 0x0000001e00b27202 */ /* 0x000fe20000000f00 */
[----:B------:R-:W-:Y:S01]  /*4620*/  @P6 FADD.FTZ R181, R231, -R172 ;  /* 0x800000ace7b56221 */ /* 0x000fe20000010000 */
[----:B------:R-:W-:Y:S01]  /*4630*/  PLOP3.LUT P6, PT, PT, PT, UP2, 0x80, 0x8 ;  /* 0x000000000008781c */ /* 0x000fe20003fcf028 */
[----:B------:R-:W-:Y:S01]  /*4640*/  @P5 FFMA.FTZ R175, R230, UR6, R184 ;  /* 0x00000006e6af5c23 */ /* 0x000fe200080100b8 */
[----:B------:R-:W-:Y:S02]  /*4650*/  PLOP3.LUT P5, PT, PT, PT, UP2, 0x80, 0x8 ;  /* 0x000000000008781c */ /* 0x000fe40003faf028 */
[----:B------:R-:W-:Y:S01]  /*4660*/  MOV R179, R31 ;  /* 0x0000001f00b37202 */ /* 0x000fe20000000f00 */
[----:B------:R-:W-:Y:S01]  /*4670*/  @P0 FADD.FTZ R172, R228, -R175 ;  /* 0x800000afe4ac0221 */ /* 0x000fe20000010000 */
[----:B------:R-:W-:-:S03]  /*4680*/  PLOP3.LUT P0, PT, PT, PT, UP2, 0x80, 0x8 ;  /* 0x000000000008781c */ /* 0x000fc60003f0f028 */
[----:B------:R-:W-:Y:S01]  /*4690*/  @P4 FFMA.FTZ R173, R172, UR31, R33 ;  /* 0x0000001facad4c23 */ /* 0x000fe20008010021 */
[----:B------:R-:W-:-:S03]  /*46a0*/  PLOP3.LUT P4, PT, PT, PT, UP2, 0x80, 0x8 ;  /* 0x000000000008781c */ /* 0x000fc60003f8f028 */
[----:B------:R-:W-:Y:S01]  /*46b0*/  @P6 FFMA.FTZ R172, R229, UR6, R184 ;  /* 0x00000006e5ac6c23 */ /* 0x000fe200080100b8 */
[----:B------:R-:W-:-:S03]  /*46c0*/  PLOP3.LUT P6, PT, PT, PT, UP2, 0x80, 0x8 ;  /* 0x000000000008781c */ /* 0x000fc60003fcf028 */
[----:B------:R-:W-:Y:S01]  /*46d0*/  @P5 FADD.FTZ R175, R227, -R172 ;  /* 0x800000ace3af5221 */ /* 0x000fe20000010000 */
[----:B------:R-:W-:-:S03]  /*46e0*/  PLOP3.LUT P5, PT, PT, PT, UP2, 0x80, 0x8 ;  /* 0x000000000008781c */ /* 0x000fc60003faf028 */
[----:B------:R-:W-:Y:S01]  /*46f0*/  @P0 FFMA.FTZ R174, R175, UR31, R34 ;  /* 0x0000001fafae0c23 */ /* 0x000fe20008010022 */
[----:B------:R-:W-:Y:S01]  /*4700*/  PLOP3.LUT P0, PT, PT, PT, UP2, 0x80, 0x8 ;  /* 0x000000000008781c */ /* 0x000fe20003f0f028 */
[----:B------:R-:W-:Y:S01]  /*4710*/  @P4 FFMA.FTZ R172, R4, UR6, R184 ;  /* 0x0000000604ac4c23 */ /* 0x000fe200080100b8 */
[----:B------:R-:W-:Y:S01]  /*4720*/  PLOP3.LUT P4, PT, PT, PT, UP2, 0x80, 0x8 ;  /* 0x000000000008781c */ /* 0x000fe20003f8f028 */
[----:B------:R-:W-:Y:S02]  /*4730*/  IMAD.MOV.U32 R175, RZ, RZ, R35 ;  /* 0x000000ffffaf7224 */ /* 0x000fe400078e0023 */
        /* <DEDUP_REMOVED lines=18> */
[----:B------:R-:W-:Y:S01]  /*4860*/  @P5 FADD.FTZ R180, R207, -R172 ;  /* 0x800000accfb45221 */ /* 0x000fe20000010000 */
[----:B------:R-:W-:Y:S02]  /*4870*/  PLOP3.LUT P5, PT, PT, PT, UP2, 0x80, 0x8 ;  /* 0x000000000008781c */ /* 0x000fe40003faf028 */
[----:B------:R-:W-:Y:S01]  /*4880*/  MOV R177, R29 ;  /* 0x0000001d00b17202 */ /* 0x000fe20000000f00 */
[----:B------:R-:W-:Y:S01]  /*4890*/  @P0 FFMA.FTZ R172, R210, UR6, R184 ;  /* 0x00000006d2ac0c23 */ /* 0x000fe200080100b8 */
[----:B------:R-:W-:-:S03]  /*48a0*/  PLOP3.LUT P0, PT, PT, PT, UP2, 0x80, 0x8 ;  /* 0x000000000008781c */ /* 0x000fc60003f0f028 */
[----:B------:R-:W-:Y:S01]  /*48b0*/  @P4 FADD.FTZ R182, R209, -R172 ;  /* 0x800000acd1b64221 */ /* 0x000fe20000010000 */
[----:B------:R-:W-:-:S03]  /*48c0*/  MOV R172, R32 ;  /* 0x0000002000ac7202 */ /* 0x000fc60000000f00 */
[----:B------:R-:W-:Y:S02]  /*48d0*/  @P6 FFMA.FTZ R177, R180, UR31, R29 ;  /* 0x0000001fb4b16c23 */ /* 0x000fe4000801001d */
[----:B------:R-:W-:-:S04]  /*48e0*/  @P5 FFMA.FTZ R179, R182, UR31, R31 ;  /* 0x0000001fb6b35c23 */ /* 0x000fc8000801001f */
[----:B------:R-:W-:Y:S01]  /*48f0*/  @P0 FFMA.FTZ R172, R181, UR31, R32 ;  /* 0x0000001fb5ac0c23 */ /* 0x000fe20008010020 */
[----:B------:R-:W-:Y:S06]  /*4900*/  BRA.U !UP3, `(.L_x_4993) ;  /* 0x000000010b2c7547 */ /* 0x000fec000b800000 */
        /* <DEDUP_REMOVED lines=11> */
.L_x_4993:
[----:B------:R-:W-:Y:S05]  /*49c0*/  BRA.U !UP3, `(.L_x_4994) ;  /* 0x000000010b307547 */ /* 0x000fea000b800000 */
[----:B------:R-:W-:Y:S01]  /*49d0*/  LOP3.LUT P0, RZ, R200, 0xff00, RZ, 0xc0, !PT ;  /* 0x0000ff00c8ff7812 */ /* 0x000fe2000780c0ff */
        /* <DEDUP_REMOVED lines=11> */
.L_x_4994:
[----:B------:R-:W-:Y:S05]  /*4a90*/  BRA.U !UP3, `(.L_x_4995) ;  /* 0x000000010b2c7547 */ /* 0x000fea000b800000 */
        /* <DEDUP_REMOVED lines=11> */
.L_x_4995:
[----:B------:R-:W-:Y:S05]  /*4b50*/  BRA.U !UP3, `(.L_x_4996) ;  /* 0x000000010b307547 */ /* 0x000fea000b800000 */
[----:B------:R-:W-:Y:S01]  /*4b60*/  LOP3.LUT P0, RZ, R200, 0xff000000, RZ, 0xc0, !PT ;  /* 0xff000000c8ff7812 */ /* 0x000fe2000780c0ff */
        /* <DEDUP_REMOVED lines=11> */
.L_x_4996:
[----:B------:R-:W-:Y:S05]  /*4c20*/  BRA.U !UP3, `(.L_x_4997) ;  /* 0x000000010b2c7547 */ /* 0x000fea000b800000 */
        /* <DEDUP_REMOVED lines=11> */
.L_x_4997:
[----:B------:R-:W-:Y:S05]  /*4ce0*/  BRA.U !UP3, `(.L_x_4998) ;  /* 0x000000010b307547 */ /* 0x000fea000b800000 */
[----:B------:R-:W-:Y:S01]  /*4cf0*/  LOP3.LUT P0, RZ, R201, 0xff00, RZ, 0xc0, !PT ;  /* 0x0000ff00c9ff7812 */ /* 0x000fe2000780c0ff */
        /* <DEDUP_REMOVED lines=11> */
.L_x_4998:
        /* <DEDUP_REMOVED lines=12> */
.L_x_4999:
[----:B------:R-:W-:Y:S05]  /*4e70*/  BRA.U !UP3, `(.L_x_4977) ;  /* 0x000000010b347547 */ /* 0x000fea000b800000 */
[----:B------:R-:W-:Y:S01]  /*4e80*/  ISETP.GE.U32.AND P0, PT, R200, RZ, PT ;  /* 0x000000ffc800720c */ /* 0x000fe20003f06070 */
        /* <DEDUP_REMOVED lines=12> */
.L_x_4977:
[----:B------:R-:W-:Y:S01]  /*4f50*/  ISETP.NE.U32.AND P0, PT, R183, RZ, PT ;  /* 0x000000ffb700720c */ /* 0x000fe20003f05070 */
[----:B------:R-:W0:Y:S01]  /*4f60*/  @UP3 LDCU.64 UR4, c[0x0][0x468] ;  /* 0x00008d00ff0437ac */ /* 0x000e220008000a00 */
[----:B------:R-:W-:Y:S02]  /*4f70*/  PLOP3.LUT P4, PT, PT, PT, UP3, 0x80, 0x8 ;  /* 0x000000000008781c */ /* 0x000fe40003f8f038 */
[----:B------:R-:W-:Y:S02]  /*4f80*/  ISETP.NE.AND.EX P0, PT, R186, RZ, PT, P0 ;  /* 0x000000ffba00720c */ /* 0x000fe40003f05300 */
[----:B------:R-:W-:Y:S02]  /*4f90*/  PLOP3.LUT P5, PT, PT, PT, UP3, 0x80, 0x8 ;  /* 0x000000000008781c */ /* 0x000fe40003faf038 */
[----:B------:R-:W-:-:S09]  /*4fa0*/  MOV R180, 0x10 ;  /* 0x0000001000b47802 */ /* 0x000fd20000000f00 */
[----:B------:R-:W1:Y:S01]  /*4fb0*/  @P0 LDC.64 R182, c[0x0][0x478] ;  /* 0x00011e00ffb60b82 */ /* 0x000e620000000a00 */
[C---:B0-----:R-:W-:Y:S01]  /*4fc0*/  @P4 IMAD.WIDE.U32 R180, R185.reuse, R180, UR4 ;  /* 0x00000004b9b44e25 */ /* 0x041fe2000f8e00b4 */
[----:B------:R-:W-:-:S03]  /*4fd0*/  IADD3 R185, PT, PT, R185, 0x100, RZ ;  /* 0x00000100b9b97810 */ /* 0x000fc60007ffe0ff */
[----:B-1----:R-:W-:-:S04]  /*4fe0*/  @P0 IMAD.WIDE.U32 R182, R0, 0x20, R182 ;  /* 0x0000002000b60825 */ /* 0x002fc800078e00b6 */
[----:B------:R-:W-:Y:S01]  /*4ff0*/  VIADD R0, R0, 0x100 ;  /* 0x0000010000007836 */ /* 0x000fe20000000000 */
[----:B------:R0:W-:Y:S04]  /*5000*/  @P0 STG.E.128 desc[UR10][R182.64], R172 ;  /* 0x000000acb6000986 */ /* 0x0001e8000c101d0a */
[----:B------:R0:W-:Y:S04]  /*5010*/  @P0 STG.E.128 desc[UR10][R182.64+0x10], R176 ;  /* 0x000010b0b6000986 */ /* 0x0001e8000c101d0a */
[----:B------:R0:W-:Y:S02]  /*5020*/  @P5 STG.E.128 desc[UR10][R180.64], R168 ;  /* 0x000000a8b4005986 */ /* 0x0001e4000c101d0a */
.L_x_4952:
[----:B------:R-:W-:Y:S05]  /*5030*/  BSYNC.RECONVERGENT B0 ;  /* 0x0000000000007941 */ /* 0x000fea0003800200 */
.L_x_4951:
[----:B------:R-:W-:Y:S04]  /*5040*/  BSSY.RECONVERGENT B0, `(.L_x_5000) ;  /* 0x00002b3000007945 */ /* 0x000fe80003800200 */
[----:B------:R-:W-:Y:S05]  /*5050*/  @!P2 BRA `(.L_x_5001) ;  /* 0x0000002800c4a947 */ /* 0x000fea0003800000 */
[----:B------:R-:W-:-:S04]  /*5060*/  UISETP.NE.U32.AND UP0, UPT, UR22, URZ, UPT ;  /* 0x000000ff1600728c */ /* 0x000fc8000bf05070 */
[----:B------:R-:W-:Y:S01]  /*5070*/  UISETP.NE.AND.EX UP0, UPT, UR23, URZ, UPT, UP0 ;  /* 0x000000ff1700728c */ /* 0x000fe2000bf05300 */
[----:B------:R-:W-:Y:S10]  /*5080*/  BRA.U !UP3, `(.L_x_5002) ;  /* 0x000000010b0c7547 */ /* 0x000ff4000b800000 */
[----:B-----5:R-:W1:Y:S02]  /*5090*/  LDC.64 R164, c[0x0][0x390] ;  /* 0x0000e400ffa47b82 */ /* 0x020e640000000a00 */
[----:B-1----:R-:W-:-:S06]  /*50a0*/  IMAD.WIDE.U32 R164, R185, 0x10, R164 ;  /* 0x00000010b9a47825 */ /* 0x002fcc00078e00a4 */
[----:B------:R-:W5:Y:S02]  /*50b0*/  LDG.E.128 R164, desc[UR10][R164.64] ;  /* 0x0000000aa4a47981 */ /* 0x000f64000c1e1d00 */
.L_x_5002:
[----:B------:R-:W-:Y:S05]  /*50c0*/  BRA.U !UP0, `(.L_x_5003) ;  /* 0x0000001508007547 */ /* 0x000fea000b800000 */
[----:B------:R-:W-:-:S04]  /*50d0*/  UISETP.NE.U32.AND UP0, UPT, UR24, URZ, UPT ;  /* 0x000000ff1800728c */ /* 0x000fc8000bf05070 */
[----:B------:R-:W-:-:S06]  /*50e0*/  UISETP.NE.AND.EX UP0, UPT, UR25, URZ, UPT, UP0 ;  /* 0x000000ff1900728c */ /* 0x000fcc000bf05300 */
[----:B------:R-:W-:-:S13]  /*50f0*/  PLOP3.LUT P4, PT, PT, PT, UP0, 0x80, 0x8 ;  /* 0x000000000008781c */ /* 0x000fda0003f8f008 */
[----:B------:R-:W-:Y:S05]  /*5100*/  @!P4 BRA `(.L_x_5004) ;  /* 0x000000080078c947 */ /* 0x000fea0003800000 */
[----:B------:R-:W-:Y:S02]  /*5110*/  PLOP3.LUT P0, PT, PT, PT, UP2, 0x80, 0x8 ;  /* 0x000000000008781c */ /* 0x000fe40003f0f028 */
[----:B------:R-:W-:Y:S02]  /*5120*/  PLOP3.LUT P6, PT, PT, PT, UP2, 0x80, 0x8 ;  /* 0x000000000008781c */ /* 0x000fe40003fcf028 */
[----:B------:R-:W-:Y:S02]  /*5130*/  PLOP3.LUT P5, PT, PT, PT, UP2, 0x80, 0x8 ;  /* 0x000000000008781c */ /* 0x000fe40003faf028 */
[----:B0----5:R-:W-:Y:S02]  /*5140*/  MOV R174, R26 ;  /* 0x0000001a00ae7202 */ /* 0x021fe40000000f00 */
[----:B------:R-:W-:Y:S02]  /*5150*/  MOV R176, R20 ;  /* 0x0000001400b07202 */ /* 0x000fe40000000f00 */
[----:B------:R-:W-:-:S03]  /*5160*/  MOV R178, R22 ;  /* 0x0000001600b27202 */ /* 0x000fc60000000f00 */
[----:B------:R-:W-:Y:S01]  /*5170*/  @P0 FFMA.FTZ R173, R7, UR6, R184 ;  /* 0x0000000607ad0c23 */ /* 0x000fe200080100b8 */
[----:B------:R-:W-:-:S03]  /*5180*/  PLOP3.LUT P0, PT, PT, PT, UP2, 0x80, 0x8 ;  /* 0x000000000008781c */ /* 0x000fc60003f0f028 */
[----:B------:R-:W-:Y:S01]  /*5190*/  @P6 FADD.FTZ R181, R12, -R173 ;  /* 0x800000ad0cb56221 */ /* 0x000fe20000010000 */
[----:B------:R-:W-:Y:S01]  /*51a0*/  @P5 FFMA.FTZ R172, R8, UR6, R184 ;  /* 0x0000000608ac5c23 */ /* 0x000fe200080100b8 */
[----:B------:R-:W-:Y:S02]  /*51b0*/  PLOP3.LUT P6, PT, PT, PT, UP2, 0x80, 0x8 ;  /* 0x000000000008781c */ /* 0x000fe40003fcf028 */
[----:B------:R-:W-:Y:S02]  /*51c0*/  PLOP3.LUT P5, PT, PT, PT, UP2, 0x80, 0x8 ;  /* 0x000000000008781c */ /* 0x000fe40003faf028 */
[----:B------:R-:W-:-:S04]  /*51d0*/  MOV R173, R25 ;  /* 0x0000001900ad7202 */ /* 0x000fc80000000f00 */
[----:B------:R-:W-:Y:S01]  /*51e0*/  @P0 FADD.FTZ R172, R15, -R172 ;  /* 0x800000ac0fac0221 */ /* 0x000fe20000010000 */
[----:B------:R-:W-:-:S04]  /*51f0*/  PLOP3.LUT P0, PT, PT, PT, UP2, 0x80, 0x8 ;  /* 0x000000000008781c */ /* 0x000fc80003f0f028 */
[----:B------:R-:W-:Y:S01]  /*5200*/  @P6 FFMA.FTZ R173, R172, UR31, R25 ;  /* 0x0000001facad6c23 */ /* 0x000fe20008010019 */
[----:B------:R-:W-:Y:S01]  /*5210*/  PLOP3.LUT P6, PT, PT, PT, UP2, 0x80, 0x8 ;  /* 0x000000000008781c */ /* 0x000fe20003fcf028 */
[----:B------:R-:W-:Y:S01]  /*5220*/  @P5 FFMA.FTZ R175, R9, UR6, R184 ;  /* 0x0000000609af5c23 */ /* 0x000fe200080100b8 */
[----:B------:R-:W-:-:S06]  /*5230*/  PLOP3.LUT P5, PT, PT, PT, UP2, 0x80, 0x8 ;  /* 0x000000000008781c */ /* 0x000fcc0003faf028 */
[----:B------:R-:W-:Y:S01]  /*5240*/  @P0 FADD.FTZ R175, R14, -R175 ;  /* 0x800000af0eaf0221 */ /* 0x000fe20000010000 */
[----:B------:R-:W-:-:S04]  /*5250*/  PLOP3.LUT P0, PT, PT, PT, UP2, 0x80, 0x8 ;  /* 0x000000000008781c */ /* 0x000fc80003f0f028 */
[----:B------:R-:W-:Y:S01]  /*5260*/  @P6 FFMA.FTZ R174, R175, UR31, R26 ;  /* 0x0000001fafae6c23 */ /* 0x000fe2000801001a */
[----:B------:R-:W-:Y:S01]  /*5270*/  PLOP3.LUT P6, PT, PT, PT, UP2, 0x80, 0x8 ;  /* 0x000000000008781c */ /* 0x000fe20003fcf028 */
[----:B------:R-:W-:Y:S01]  /*5280*/  @P5 FFMA.FTZ R172, R10, UR6, R184 ;  /* 0x000000060aac5c23 */ /* 0x000fe200080100b8 */
        /* <DEDUP_REMOVED lines=29> */
[----:B------:R-:W-:-:S04]  /*5460*/  MOV R172, R24 ;  /* 0x0000001800ac7202 */ /* 0x000fc80000000f00 */
[----:B------:R-:W-:Y:S02]  /*5470*/  @P6 FFMA.FTZ R179, R180, UR31, R23 ;  /* 0x0000001fb4b36c23 */ /* 0x000fe40008010017 */
        /* <DEDUP_REMOVED lines=13> */
.L_x_5005:
[----:B------:R-:W-:Y:S05]  /*5550*/  BRA.U !UP3, `(.L_x_5006) ;  /* 0x000000010b307547 */ /* 0x000fea000b800000 */
[----:B------:R-:W-:Y:S01]  /*5560*/  LOP3.LUT P0, RZ, R202, 0xff00, RZ, 0xc0, !PT ;  /* 0x0000ff00caff7812 */ /* 0x000fe2000780c0ff */
        /* <DEDUP_REMOVED lines=11> */
.L_x_5006:
        /* <DEDUP_REMOVED lines=12> */
.L_x_5007:
        /* <DEDUP_REMOVED lines=13> */
.L_x_5008:
        /* <DEDUP_REMOVED lines=12> */
.L_x_5009:
        /* <DEDUP_REMOVED lines=13> */
.L_x_5010:
        /* <DEDUP_REMOVED lines=12> */
.L_x_5011:
[----:B------:R-:W-:Y:S05]  /*5a00*/  BRA.U !UP3, `(.L_x_5012) ;  /* 0x000000210b287547 */ /* 0x000fea000b800000 */
[----:B------:R-:W-:Y:S01]  /*5a10*/  ISETP.GE.U32.AND P0, PT, R202, RZ, PT ;  /* 0x000000ffca00720c */ /* 0x000fe20003f06070 */
        /* <DEDUP_REMOVED lines=13> */
.L_x_5004:
[----:B------:R-:W-:Y:S05]  /*5af0*/  BRA.U !UP3, `(.L_x_5013) ;  /* 0x000000010b487547 */ /* 0x000fea000b800000 */
[----:B------:R-:W-:Y:S02]  /*5b00*/  PLOP3.LUT P5, PT, PT, PT, UP2, 0x80, 0x8 ;  /* 0x000000000008781c */ /* 0x000fe40003faf028 */
[----:B------:R-:W-:Y:S02]  /*5b10*/  PLOP3.LUT P6, PT, PT, PT, UP2, 0x80, 0x8 ;  /* 0x000000000008781c */ /* 0x000fe40003fcf028 */
[----:B------:R-:W-:Y:S02]  /*5b20*/  PLOP3.LUT P0, PT, PT, PT, UP2, 0x80, 0x8 ;  /* 0x000000000008781c */ /* 0x000fe40003f0f028 */
[----:B0----5:R-:W-:-:S07]  /*5b30*/  MOV R180, R24 ;  /* 0x0000001800b47202 */ /* 0x021fce0000000f00 */
        /* <DEDUP_REMOVED lines=14> */
.L_x_5013:
        /* <DEDUP_REMOVED lines=20> */
.L_x_5014:
        /* <DEDUP_REMOVED lines=19> */
.L_x_5015:
        /* <DEDUP_REMOVED lines=12> */
[----:B------:R-:W-:Y:S02]  /*5f50*/  HFMA2 R180, -RZ, RZ, 0, 0 ;  /* 0x00000000ffb47431 */ /* 0x000fe400000001ff */
[----:B------:R-:W-:Y:S02]  /*5f60*/  @P6 IMAD.U32 R181, R181, 0x10000, RZ ;  /* 0x00010000b5b56824 */ /* 0x000fe400078e00ff */
[----:B------:R-:W-:Y:S02]  /*5f70*/  FMUL.FTZ R182, R131, R186 ;  /* 0x000000ba83b67220 */ /* 0x000fe40000410000 */
[----:B------:R-:W-:-:S03]  /*5f80*/  @P6 FMUL.FTZ R180, R186, R181 ;  /* 0x000000b5bab46220 */ /* 0x000fc60000410000 */
[----:B------:R-:W-:Y:S01]  /*5f90*/  FSEL R182, R182, RZ, P6 ;  /* 0x000000ffb6b67208 */ /* 0x000fe20003000000 */
[----:B------:R-:W-:-:S03]  /*5fa0*/  FADD.FTZ R51, R51, R180 ;  /* 0x000000b433337221 */ /* 0x000fc60000010000 */
[----:B------:R-:W-:-:S04]  /*5fb0*/  F2FP.BF16.F32.PACK_AB R182, RZ, R182 ;  /* 0x000000b6ffb6723e */ /* 0x000fc800000010ff */
[----:B------:R-:W-:-:S07]  /*5fc0*/  PRMT R169, R169, 0x5410, R182 ;  /* 0x00005410a9a97816 */ /* 0x000fce00000000b6 */
.L_x_5016:
        /* <DEDUP_REMOVED lines=19> */
.L_x_5017:
        /* <DEDUP_REMOVED lines=20> */
.L_x_5018:
        /* <DEDUP_REMOVED lines=19> */
.L_x_5019:
[----:B------:R-:W-:Y:S05]  /*6370*/  BRA.U !UP3, `(.L_x_5012) ;  /* 0x000000150bcc7547 */ /* 0x000fea000b800000 */
[----:B------:R-:W-:Y:S02]  /*6380*/  PLOP3.LUT P0, PT, PT, PT, UP2, 0x80, 0x8 ;  /* 0x000000000008781c */ /* 0x000fe40003f0f028 */
[----:B------:R-:W-:Y:S02]  /*6390*/  PLOP3.LUT P6, PT, PT, PT, UP2, 0x80, 0x8 ;  /* 0x000000000008781c */ /* 0x000fe40003fcf028 */
[----:B------:R-:W-:Y:S02]  /*63a0*/  PLOP3.LUT P5, PT, PT, PT, UP2, 0x80, 0x8 ;  /* 0x000000000008781c */ /* 0x000fe40003faf028 */
[----:B0----5:R-:W-:-:S07]  /*63b0*/  MOV R180, R23 ;  /* 0x0000001700b47202 */ /* 0x021fce0000000f00 */
        /* <DEDUP_REMOVED lines=9> */
[----:B------:R-:W-:-:S03]  /*6450*/  FMUL.FTZ R182, R127, R186 ;  /* 0x000000ba7fb67220 */ /* 0x000fc60000410000 */
[----:B------:R-:W-:Y:S02]  /*6460*/  @P0 IMAD.U32 R181, R181, 0x10000, RZ ;  /* 0x00010000b5b50824 */ /* 0x000fe400078e00ff */
[----:B------:R-:W-:Y:S02]  /*6470*/  FSEL R182, R182, RZ, P0 ;  /* 0x000000ffb6b67208 */ /* 0x000fe40000000000 */
[----:B------:R-:W-:Y:S02]  /*6480*/  @P0 FMUL.FTZ R180, R186, R181 ;  /* 0x000000b5bab40220 */ /* 0x000fe40000410000 */
[----:B------:R-:W-:Y:S02]  /*6490*/  F2FP.BF16.F32.PACK_AB R182, RZ, R182 ;  /* 0x000000b6ffb6723e */ /* 0x000fe400000010ff */
[----:B------:R-:W-:Y:S02]  /*64a0*/  FADD.FTZ R47, R47, R180 ;  /* 0x000000b42f2f7221 */ /* 0x000fe40000010000 */
[----:B------:R-:W-:Y:S01]  /*64b0*/  PRMT R171, R171, 0x5410, R182 ;  /* 0x00005410abab7816 */ /* 0x000fe200000000b6 */
[----:B------:R-:W-:Y:S06]  /*64c0*/  BRA `(.L_x_5012) ;  /* 0x0000001400787947 */ /* 0x000fec0003800000 */
.L_x_5003:
[----:B------:R-:W-:-:S04]  /*64d0*/  UISETP.NE.U32.AND UP0, UPT, UR24, URZ, UPT ;  /* 0x000000ff1800728c */ /* 0x000fc8000bf05070 */
[----:B------:R-:W-:-:S06]  /*64e0*/  UISETP.NE.AND.EX UP0, UPT, UR25, URZ, UPT, UP0 ;  /* 0x000000ff1900728c */ /* 0x000fcc000bf05300 */
[----:B------:R-:W-:-:S13]  /*64f0*/  PLOP3.LUT P4, PT, PT, PT, UP0, 0x80, 0x8 ;  /* 0x000000000008781c */ /* 0x000fda0003f8f008 */
[----:B------:R-:W-:Y:S05]  /*6500*/  @!P4 BRA `(.L_x_5020) ;  /* 0x00000008001cc947 */ /* 0x000fea0003800000 */
[--C-:B0-----:R-:W-:Y:S01]  /*6510*/  FFMA.FTZ R173, R7, UR6, R184.reuse ;  /* 0x0000000607ad7c23 */ /* 0x101fe200080100b8 */
[--C-:B------:R-:W-:Y:S01]  /*6520*/  FFMA.FTZ R174, R8, UR6, R184.reuse ;  /* 0x0000000608ae7c23 */ /* 0x100fe200080100b8 */
[--C-:B------:R-:W-:Y:S01]  /*6530*/  FFMA.FTZ R175, R9, UR6, R184.reuse ;  /* 0x0000000609af7c23 */ /* 0x100fe200080100b8 */
[--C-:B------:R-:W-:Y:S01]  /*6540*/  FFMA.FTZ R176, R10, UR6, R184.reuse ;  /* 0x000000060ab07c23 */ /* 0x100fe200080100b8 */
[--C-:B------:R-:W-:Y:S01]  /*6550*/  FFMA.FTZ R177, R11, UR6, R184.reuse ;  /* 0x000000060bb17c23 */ /* 0x100fe200080100b8 */
[----:B------:R-:W-:Y:S01]  /*6560*/  FADD.FTZ R172, R12, -R173 ;  /* 0x800000ad0cac7221 */ /* 0x000fe20000010000 */
[----:B------:R-:W-:Y:S01]  /*6570*/  FFMA.FTZ R178, R196, UR6, R184 ;  /* 0x00000006c4b27c23 */ /* 0x000fe200080100b8 */
[----:B------:R-:W-:Y:S01]  /*6580*/  FADD.FTZ R173, R15, -R174 ;  /* 0x800000ae0fad7221 */ /* 0x000fe20000010000 */
[--C-:B------:R-:W-:Y:S01]  /*6590*/  FFMA.FTZ R179, R13, UR6, R184.reuse ;  /* 0x000000060db37c23 */ /* 0x100fe200080100b8 */
[----:B------:R-:W-:Y:S01]  /*65a0*/  FADD.FTZ R174, R14, -R175 ;  /* 0x800000af0eae7221 */ /* 0x000fe20000010000 */
[----:B------:R-:W-:Y:S01]  /*65b0*/  FFMA.FTZ R180, R198, UR6, R184 ;  /* 0x00000006c6b47c23 */ /* 0x000fe200080100b8 */
        /* <DEDUP_REMOVED lines=34> */
.L_x_5021:
        /* <DEDUP_REMOVED lines=13> */
.L_x_5022:
        /* <DEDUP_REMOVED lines=12> */
.L_x_5023:
        /* <DEDUP_REMOVED lines=13> */
.L_x_5024:
        /* <DEDUP_REMOVED lines=12> */
.L_x_5025:
[----:B------:R-:W-:Y:S05]  /*6b00*/  BRA.U !UP3, `(.L_x_5026) ;  /* 0x000000010b307547 */ /* 0x000fea000b800000 */
[----:B-----5:R-:W-:Y:S01]  /*6b10*/  LOP3.LUT P0, RZ, R203, 0xff00, RZ, 0xc0, !PT ;  /* 0x0000ff00cbff7812 */ /* 0x020fe2000780c0ff */
[----:B------:R-:W-:-:S04]  /*6b20*/  FMUL.FTZ R180, R177, UR21 ;  /* 0x00000015b1b47c20 */ /* 0x000fc80008410000 */
[----:B------:R-:W-:Y:S01]  /*6b30*/  FMUL.FTZ R182, R180, UR20 ;  /* 0x00000014b4b67c20 */ /* 0x000fe20008410000 */
[----:B------:R-:W-:-:S03]  /*6b40*/  HFMA2 R180, -RZ, RZ, 0, 0 ;  /* 0x00000000ffb47431 */ /* 0x000fc600000001ff */
        /* <DEDUP_REMOVED lines=8> */
.L_x_5026:
        /* <DEDUP_REMOVED lines=12> */
.L_x_5027:
[----:B------:R-:W-:Y:S05]  /*6c90*/  BRA.U !UP3, `(.L_x_5012) ;  /* 0x0000000d0b847547 */ /* 0x000fea000b800000 */
        /* <DEDUP_REMOVED lines=14> */
.L_x_5020:
[----:B------:R-:W-:Y:S05]  /*6d80*/  BRA.U !UP3, `(.L_x_5028) ;  /* 0x000000010b687547 */ /* 0x000fea000b800000 */
[----:B0-----:R-:W-:Y:S01]  /*6d90*/  FFMA.FTZ R181, R7, UR6, R184 ;  /* 0x0000000607b57c23 */ /* 0x001fe200080100b8 */
        /* <DEDUP_REMOVED lines=9> */
[----:B------:R-:W-:-:S04]  /*6e30*/  MOV R181, RZ ;  /* 0x000000ff00b57202 */ /* 0x000fc80000000f00 */
[----:B------:R-:W-:Y:S01]  /*6e40*/  FSEL R182, R180, RZ, P0 ;  /* 0x000000ffb4b67208 */ /* 0x000fe20000000000 */
[----:B------:R-:W-:Y:S06]  /*6e50*/  @!P0 BRA `(.L_x_5030) ;  /* 0x0000000000248947 */ /* 0x000fec0003800000 */
[----:B------:R-:W-:Y:S01]  /*6e60*/  FFMA.FTZ R181, R7, UR6, R184 ;  /* 0x0000000607b57c23 */ /* 0x000fe200080100b8 */
[----:B------:R-:W-:-:S03]  /*6e70*/  ISETP.LT.AND P0, PT, RZ, UR32, PT ;  /* 0x00000020ff007c0c */ /* 0x000fc6000bf01270 */
[----:B------:R-:W-:-:S04]  /*6e80*/  FADD.FTZ R181, R12, -R181 ;  /* 0x800000b50cb57221 */ /* 0x000fc80000010000 */
[----:B------:R-:W-:Y:S01]  /*6e90*/  FMUL.FTZ R180, R181, UR31 ;  /* 0x0000001fb5b47c20 */ /* 0x000fe20008410000 */
[----:B------:R-:W-:-:S04]  /*6ea0*/  SHF.L.U32 R181, R164, 0x10, RZ ;  /* 0x00000010a4b57819 */ /* 0x000fc800000006ff */
[----:B------:R-:W-:-:S05]  /*6eb0*/  FSEL R180, R180, RZ, P0 ;  /* 0x000000ffb4b47208 */ /* 0x000fca0000000000 */
[----:B------:R-:W-:-:S04]  /*6ec0*/  FMUL.FTZ R180, R180, UR21 ;  /* 0x00000015b4b47c20 */ /* 0x000fc80008410000 */
[----:B------:R-:W-:-:S04]  /*6ed0*/  FMUL.FTZ R180, R180, UR20 ;  /* 0x00000014b4b47c20 */ /* 0x000fc80008410000 */
[----:B------:R-:W-:-:S07]  /*6ee0*/  FMUL.FTZ R181, R181, R180 ;  /* 0x000000b4b5b57220 */ /* 0x000fce0000410000 */
.L_x_5030:
[----:B------:R-:W-:Y:S05]  /*6ef0*/  BSYNC.RECONVERGENT B1 ;  /* 0x0000000000017941 */ /* 0x000fea0003800200 */
.L_x_5029:
[----:B------:R-:W-:Y:S01]  /*6f00*/  F2FP.BF16.F32.PACK_AB R182, RZ, R182 ;  /* 0x000000b6ffb6723e */ /* 0x000fe200000010ff */
[----:B------:R-:W-:-:S03]  /*6f10*/  FADD.FTZ R48, R48, R181 ;  /* 0x000000b530307221 */ /* 0x000fc60000010000 */
[----:B------:R-:W-:-:S07]  /*6f20*/  PRMT R168, R182, 0x7610, R168 ;  /* 0x00007610b6a87816 */ /* 0x000fce00000000a8 */
.L_x_5028:
        /* <DEDUP_REMOVED lines=11> */
[----:B------:R-:W-:Y:S01]  /*6fe0*/  FSEL R182, R180, RZ, P0 ;  /* 0x000000ffb4b67208 */ /* 0x000fe20000000000 */
[----:B------:R-:W-:Y:S01]  /*6ff0*/  HFMA2 R180, -RZ, RZ, 0, 0 ;  /* 0x00000000ffb47431 */ /* 0x000fe200000001ff */
        /* <DEDUP_REMOVED lines=11> */
.L_x_5033:
[----:B------:R-:W-:Y:S05]  /*70b0*/  BSYNC.RECONVERGENT B1 ;  /* 0x0000000000017941 */ /* 0x000fea0003800200 */
.L_x_5032:
[----:B------:R-:W-:Y:S01]  /*70c0*/  F2FP.BF16.F32.PACK_AB R182, RZ, R182 ;  /* 0x000000b6ffb6723e */ /* 0x000fe200000010ff */
[----:B------:R-:W-:-:S03]  /*70d0*/  FADD.FTZ R49, R49, R180 ;  /* 0x000000b431317221 */ /* 0x000fc60000010000 */
[----:B------:R-:W-:-:S07]  /*70e0*/  PRMT R168, R168, 0x5410, R182 ;  /* 0x00005410a8a87816 */ /* 0x000fce00000000b6 */
.L_x_5031:
        /* <DEDUP_REMOVED lines=23> */
.L_x_5036:
[----:B------:R-:W-:Y:S05]  /*7260*/  BSYNC.RECONVERGENT B1 ;  /* 0x0000000000017941 */ /* 0x000fea0003800200 */
.L_x_5035:
[----:B------:R-:W-:Y:S01]  /*7270*/  F2FP.BF16.F32.PACK_AB R182, RZ, R182 ;  /* 0x000000b6ffb6723e */ /* 0x000fe200000010ff */
[----:B------:R-:W-:-:S03]  /*7280*/  FADD.FTZ R50, R50, R181 ;  /* 0x000000b532327221 */ /* 0x000fc60000010000 */
[----:B------:R-:W-:-:S07]  /*7290*/  PRMT R169, R182, 0x7610, R169 ;  /* 0x00007610b6a97816 */ /* 0x000fce00000000a9 */
.L_x_5034:
        /* <DEDUP_REMOVED lines=20> */
[----:B------:R-:W-:Y:S02]  /*73e0*/  FMUL.FTZ R181, R181, UR21 ;  /* 0x00000015b5b57c20 */ /* 0x000fe40008410000 */
[----:B------:R-:W-:Y:S02]  /*73f0*/  IMAD.U32 R180, R180, 0x10000, RZ ;  /* 0x00010000b4b47824 */ /* 0x000fe400078e00ff */
[----:B------:R-:W-:-:S04]  /*7400*/  FMUL.FTZ R181, R181, UR20 ;  /* 0x00000014b5b57c20 */ /* 0x000fc80008410000 */
[----:B------:R-:W-:-:S07]  /*7410*/  FMUL.FTZ R180, R180, R181 ;  /* 0x000000b5b4b47220 */ /* 0x000fce0000410000 */
.L_x_5039:
[----:B------:R-:W-:Y:S05]  /*7420*/  BSYNC.RECONVERGENT B1 ;  /* 0x0000000000017941 */ /* 0x000fea0003800200 */
.L_x_5038:
[----:B------:R-:W-:Y:S01]  /*7430*/  F2FP.BF16.F32.PACK_AB R182, RZ, R182 ;  /* 0x000000b6ffb6723e */ /* 0x000fe200000010ff */
[----:B------:R-:W-:-:S03]  /*7440*/  FADD.FTZ R51, R51, R180 ;  /* 0x000000b433337221 */ /* 0x000fc60000010000 */
[----:B------:R-:W-:-:S07]  /*7450*/  PRMT R169, R169, 0x5410, R182 ;  /* 0x00005410a9a97816 */ /* 0x000fce00000000b6 */
.L_x_5037:
        /* <DEDUP_REMOVED lines=23> */
.L_x_5042:
[----:B------:R-:W-:Y:S05]  /*75d0*/  BSYNC.RECONVERGENT B1 ;  /* 0x0000000000017941 */ /* 0x000fea0003800200 */
.L_x_5041:
[----:B------:R-:W-:Y:S01]  /*75e0*/  F2FP.BF16.F32.PACK_AB R182, RZ, R182 ;  /* 0x000000b6ffb6723e */ /* 0x000fe200000010ff */
[----:B------:R-:W-:-:S03]  /*75f0*/  FADD.FTZ R44, R44, R181 ;  /* 0x000000b52c2c7221 */ /* 0x000fc60000010000 */
[----:B------:R-:W-:-:S07]  /*7600*/  PRMT R170, R182, 0x7610, R170 ;  /* 0x00007610b6aa7816 */ /* 0x000fce00000000aa */
.L_x_5040:
        /* <DEDUP_REMOVED lines=24> */
.L_x_5045:
[----:B------:R-:W-:Y:S05]  /*7790*/  BSYNC.RECONVERGENT B1 ;  /* 0x0000000000017941 */ /* 0x000fea0003800200 */
.L_x_5044:
[----:B------:R-:W-:Y:S01]  /*77a0*/  F2FP.BF16.F32.PACK_AB R182, RZ, R182 ;  /* 0x000000b6ffb6723e */ /* 0x000fe200000010ff */
[----:B------:R-:W-:-:S03]  /*77b0*/  FADD.FTZ R45, R45, R180 ;  /* 0x000000b42d2d7221 */ /* 0x000fc60000010000 */
[----:B------:R-:W-:-:S07]  /*77c0*/  PRMT R170, R170, 0x5410, R182 ;  /* 0x00005410aaaa7816 */ /* 0x000fce00000000b6 */
.L_x_5043:
        /* <DEDUP_REMOVED lines=23> */
.L_x_5048:
[----:B------:R-:W-:Y:S05]  /*7940*/  BSYNC.RECONVERGENT B1 ;  /* 0x0000000000017941 */ /* 0x000fea0003800200 */
.L_x_5047:
[----:B------:R-:W-:Y:S01]  /*7950*/  F2FP.BF16.F32.PACK_AB R182, RZ, R182 ;  /* 0x000000b6ffb6723e */ /* 0x000fe200000010ff */
[----:B------:R-:W-:-:S03]  /*7960*/  FADD.FTZ R46, R46, R181 ;  /* 0x000000b52e2e7221 */ /* 0x000fc60000010000 */
[----:B------:R-:W-:-:S07]  /*7970*/  PRMT R171, R182, 0x7610, R171 ;  /* 0x00007610b6ab7816 */ /* 0x000fce00000000ab */
.L_x_5046:
[----:B------:R-:W-:Y:S05]  /*7980*/  BRA.U !UP3, `(.L_x_5012) ;  /* 0x000000010b487547 */ /* 0x000fea000b800000 */
[----:B0-----:R-:W-:Y:S01]  /*7990*/  FFMA.FTZ R180, R198, UR6, R184 ;  /* 0x00000006c6b47c23 */ /* 0x001fe200080100b8 */
        /* <DEDUP_REMOVED lines=17> */
.L_x_5012:
[----:B0-----:R-:W0:Y:S01]  /*7ab0*/  @P4 LDC.64 R182, c[0x0][0x478] ;  /* 0x00011e00ffb64b82 */ /* 0x001e220000000a00 */
[----:B------:R-:W1:Y:S01]  /*7ac0*/  @UP3 LDCU.64 UR4, c[0x0][0x468] ;  /* 0x00008d00ff0437ac */ /* 0x000e620008000a00 */
[----:B------:R-:W-:Y:S02]  /*7ad0*/  PLOP3.LUT P0, PT, PT, PT, UP3, 0x80, 0x8 ;  /* 0x000000000008781c */ /* 0x000fe40003f0f038 */
[----:B------:R-:W-:Y:S02]  /*7ae0*/  PLOP3.LUT P5, PT, PT, PT, UP3, 0x80, 0x8 ;  /* 0x000000000008781c */ /* 0x000fe40003faf038 */
[----:B------:R-:W-:-:S09]  /*7af0*/  MOV R180, 0x10 ;  /* 0x0000001000b47802 */ /* 0x000fd20000000f00 */
[C---:B-1----:R-:W-:Y:S01]  /*7b00*/  @P0 IMAD.WIDE.U32 R180, R185.reuse, R180, UR4 ;  /* 0x00000004b9b40e25 */ /* 0x042fe2000f8e00b4 */
[----:B------:R-:W-:-:S03]  /*7b10*/  IADD3 R185, PT, PT, R185, 0x100, RZ ;  /* 0x00000100b9b97810 */ /* 0x000fc60007ffe0ff */
[C---:B0-----:R-:W-:Y:S01]  /*7b20*/  @P4 IMAD.WIDE.U32 R182, R0.reuse, 0x20, R182 ;  /* 0x0000002000b64825 */ /* 0x041fe200078e00b6 */
[----:B------:R-:W-:-:S04]  /*7b30*/  IADD3 R0, PT, PT, R0, 0x100, RZ ;  /* 0x0000010000007810 */ /* 0x000fc80007ffe0ff */
[----:B------:R1:W-:Y:S04]  /*7b40*/  @P4 STG.E.128 desc[UR10][R182.64], R172 ;  /* 0x000000acb6004986 */ /* 0x0003e8000c101d0a */
[----:B------:R1:W-:Y:S04]  /*7b50*/  @P4 STG.E.128 desc[UR10][R182.64+0x10], R176 ;  /* 0x000010b0b6004986 */ /* 0x0003e8000c101d0a */
[----:B------:R1:W-:Y:S02]  /*7b60*/  @P5 STG.E.128 desc[UR10][R180.64], R168 ;  /* 0x000000a8b4005986 */ /* 0x0003e4000c101d0a */
.L_x_5001:
[----:B------:R-:W-:Y:S05]  /*7b70*/  BSYNC.RECONVERGENT B0 ;  /* 0x0000000000007941 */ /* 0x000fea0003800200 */
.L_x_5000:
[----:B------:R-:W-:Y:S04]  /*7b80*/  BSSY.RECONVERGENT B0, `(.L_x_5049) ;  /* 0x00002b1000007945 */ /* 0x000fe80003800200 */
[----:B------:R-:W-:Y:S05]  /*7b90*/  @!P3 BRA `(.L_x_5050) ;  /* 0x0000002800bcb947 */ /* 0x000fea0003800000 */
[----:B------:R-:W-:-:S04]  /*7ba0*/  UISETP.NE.U32.AND UP0, UPT, UR22, URZ, UPT ;  /* 0x000000ff1600728c */ /* 0x000fc8000bf05070 */
[----:B------:R-:W-:Y:S01]  /*7bb0*/  UISETP.NE.AND.EX UP0, UPT, UR23, URZ, UPT, UP0 ;  /* 0x000000ff1700728c */ /* 0x000fe2000bf05300 */
[----:B------:R-:W-:Y:S10]  /*7bc0*/  BRA.U !UP3, `(.L_x_5051) ;  /* 0x000000010b0c7547 */ /* 0x000ff4000b800000 */
[----:B-----5:R-:W2:Y:S02]  /*7bd0*/  LDC.64 R164, c[0x0][0x390] ;  /* 0x0000e400ffa47b82 */ /* 0x020ea40000000a00 */
[----:B--2---:R-:W-:-:S06]  /*7be0*/  IMAD.WIDE.U32 R164, R185, 0x10, R164 ;  /* 0x00000010b9a47825 */ /* 0x004fcc00078e00a4 */
[----:B------:R-:W5:Y:S02]  /*7bf0*/  LDG.E.128 R164, desc[UR10][R164.64] ;  /* 0x0000000aa4a47981 */ /* 0x000f64000c1e1d00 */
.L_x_5051:
        /* <DEDUP_REMOVED lines=8> */
[----:B01---5:R-:W-:Y:S02]  /*7c80*/  MOV R174, R158 ;  /* 0x0000009e00ae7202 */ /* 0x023fe40000000f00 */
[----:B------:R-:W-:Y:S02]  /*7c90*/  MOV R176, R160 ;  /* 0x000000a000b07202 */ /* 0x000fe40000000f00 */
[----:B------:R-:W-:-:S03]  /*7ca0*/  MOV R178, R162 ;  /* 0x000000a200b27202 */ /* 0x000fc60000000f00 */
[----:B------:R-:W-:Y:S01]  /*7cb0*/  @P0 FFMA.FTZ R173, R211, UR6, R184 ;  /* 0x00000006d3ad0c23 */ /* 0x000fe200080100b8 */
[----:B------:R-:W-:-:S03]  /*7cc0*/  PLOP3.LUT P0, PT, PT, PT, UP2, 0x80, 0x8 ;  /* 0x000000000008781c */ /* 0x000fc60003f0f028 */
[----:B------:R-:W-:Y:S01]  /*7cd0*/  @P6 FADD.FTZ R181, R218, -R173 ;  /* 0x800000addab56221 */ /* 0x000fe20000010000 */
[----:B------:R-:W-:Y:S01]  /*7ce0*/  @P5 FFMA.FTZ R172, R212, UR6, R184 ;  /* 0x00000006d4ac5c23 */ /* 0x000fe200080100b8 */
[----:B------:R-:W-:Y:S01]  /*7cf0*/  PLOP3.LUT P6, PT, PT, PT, UP2, 0x80, 0x8 ;  /* 0x000000000008781c */ /* 0x000fe20003fcf028 */
[----:B------:R-:W-:Y:S01]  /*7d00*/  IMAD.MOV.U32 R173, RZ, RZ, R157 ;  /* 0x000000ffffad7224 */ /* 0x000fe200078e009d */
[----:B------:R-:W-:-:S06]  /*7d10*/  PLOP3.LUT P5, PT, PT, PT, UP2, 0x80, 0x8 ;  /* 0x000000000008781c */ /* 0x000fcc0003faf028 */
        /* <DEDUP_REMOVED lines=40> */
[----:B------:R-:W-:-:S05]  /*7fa0*/  @P0 FADD.FTZ R184, R225, -R184 ;  /* 0x800000b8e1b80221 */ /* 0x000fca0000010000 */
        /* <DEDUP_REMOVED lines=14> */
.L_x_5054:
        /* <DEDUP_REMOVED lines=13> */
.L_x_5055:
[----:B------:R-:W-:Y:S05]  /*8160*/  BRA.U !UP3, `(.L_x_5056) ;  /* 0x000000010b2c7547 */ /* 0x000fea000b800000 */
        /* <DEDUP_REMOVED lines=11> */
.L_x_5056:
        /* <DEDUP_REMOVED lines=13> */
.L_x_5057:
        /* <DEDUP_REMOVED lines=12> */
.L_x_5058:
        /* <DEDUP_REMOVED lines=13> */
.L_x_5059:
        /* <DEDUP_REMOVED lines=12> */
.L_x_5060:
        /* <DEDUP_REMOVED lines=15> */
.L_x_5053:
[----:B------:R-:W-:Y:S05]  /*8630*/  BRA.U !UP3, `(.L_x_5062) ;  /* 0x000000010b487547 */ /* 0x000fea000b800000 */
[----:B------:R-:W-:Y:S01]  /*8640*/  PLOP3.LUT P5, PT, PT, PT, UP2, 0x80, 0x8 ;  /* 0x000000000008781c */ /* 0x000fe20003faf028 */
[----:B01---5:R-:W-:Y:S01]  /*8650*/  IMAD.MOV.U32 R180, RZ, RZ, R156 ;  /* 0x000000ffffb47224 */ /* 0x023fe200078e009c */
[----:B------:R-:W-:Y:S02]  /*8660*/  PLOP3.LUT P6, PT, PT, PT, UP2, 0x80, 0x8 ;  /* 0x000000000008781c */ /* 0x000fe40003fcf028 */
[----:B------:R-:W-:-:S09]  /*8670*/  PLOP3.LUT P0, PT, PT, PT, UP2, 0x80, 0x8 ;  /* 0x000000000008781c */ /* 0x000fd20003f0f028 */
[----:B------:R-:W-:Y:S01]  /*8680*/  @P5 FFMA.FTZ R181, R211, UR6, R184 ;  /* 0x00000006d3b55c23 */ /* 0x000fe200080100b8 */
[----:B------:R-:W-:-:S03]  /*8690*/  LOP3.LUT P5, RZ, R204, 0xff, RZ, 0xc0, !PT ;  /* 0x000000ffccff7812 */ /* 0x000fc600078ac0ff */
[----:B------:R-:W-:-:S04]  /*86a0*/  @P6 FADD.FTZ R181, R218, -R181 ;  /* 0x800000b5dab56221 */ /* 0x000fc80000010000 */
[----:B------:R-:W-:Y:S01]  /*86b0*/  @P0 FFMA.FTZ R180, R181, UR31, R156 ;  /* 0x0000001fb5b40c23 */ /* 0x000fe2000801009c */
[----:B------:R-:W-:-:S03]  /*86c0*/  MOV R181, RZ ;  /* 0x000000ff00b57202 */ /* 0x000fc60000000f00 */
        /* <DEDUP_REMOVED lines=9> */
.L_x_5062:
[----:B------:R-:W-:Y:S05]  /*8760*/  BRA.U !UP3, `(.L_x_5063) ;  /* 0x000000010b4c7547 */ /* 0x000fea000b800000 */
[----:B------:R-:W-:Y:S02]  /*8770*/  PLOP3.LUT P6, PT, PT, PT, UP2, 0x80, 0x8 ;  /* 0x000000000008781c */ /* 0x000fe40003fcf028 */
[----:B------:R-:W-:Y:S02]  /*8780*/  PLOP3.LUT P0, PT, PT, PT, UP2, 0x80, 0x8 ;  /* 0x000000000008781c */ /* 0x000fe40003f0f028 */
[----:B------:R-:W-:Y:S02]  /*8790*/  PLOP3.LUT P5, PT, PT, PT, UP2, 0x80, 0x8 ;  /* 0x000000000008781c */ /* 0x000fe40003faf028 */
[----:B01---5:R-:W-:-:S07]  /*87a0*/  MOV R180, R157 ;  /* 0x0000009d00b47202 */ /* 0x023fce0000000f00 */
        /* <DEDUP_REMOVED lines=15> */
.L_x_5063:
        /* <DEDUP_REMOVED lines=19> */
.L_x_5064:
        /* <DEDUP_REMOVED lines=20> */
.L_x_5065:
        /* <DEDUP_REMOVED lines=19> */
.L_x_5066:
        /* <DEDUP_REMOVED lines=20> */
.L_x_5067:
        /* <DEDUP_REMOVED lines=19> */
.L_x_5068:
[----:B------:R-:W-:Y:S05]  /*8eb0*/  BRA.U !UP3, `(.L_x_5061) ;  /* 0x000000150bcc7547 */ /* 0x000fea000b800000 */
[----:B------:R-:W-:Y:S02]  /*8ec0*/  PLOP3.LUT P0, PT, PT, PT, UP2, 0x80, 0x8 ;  /* 0x000000000008781c */ /* 0x000fe40003f0f028 */
[----:B------:R-:W-:Y:S02]  /*8ed0*/  PLOP3.LUT P6, PT, PT, PT, UP2, 0x80, 0x8 ;  /* 0x000000000008781c */ /* 0x000fe40003fcf028 */
[----:B------:R-:W-:Y:S02]  /*8ee0*/  PLOP3.LUT P5, PT, PT, PT, UP2, 0x80, 0x8 ;  /* 0x000000000008781c */ /* 0x000fe40003faf028 */
[----:B01---5:R-:W-:-:S07]  /*8ef0*/  MOV R180, R163 ;  /* 0x000000a300b47202 */ /* 0x023fce0000000f00 */
        /* <DEDUP_REMOVED lines=17> */
.L_x_5052:
[----:B------:R-:W-:-:S04]  /*9010*/  UISETP.NE.U32.AND UP0, UPT, UR24, URZ, UPT ;  /* 0x000000ff1800728c */ /* 0x000fc8000bf05070 */
[----:B------:R-:W-:-:S06]  /*9020*/  UISETP.NE.AND.EX UP0, UPT, UR25, URZ, UPT, UP0 ;  /* 0x000000ff1900728c */ /* 0x000fcc000bf05300 */
[----:B------:R-:W-:-:S13]  /*9030*/  PLOP3.LUT P4, PT, PT, PT, UP0, 0x80, 0x8 ;  /* 0x000000000008781c */ /* 0x000fda0003f8f008 */
[----:B------:R-:W-:Y:S05]  /*9040*/  @!P4 BRA `(.L_x_5069) ;  /* 0x00000008001cc947 */ /* 0x000fea0003800000 */
[--C-:B01----:R-:W-:Y:S01]  /*9050*/  FFMA.FTZ R173, R211, UR6, R184.reuse ;  /* 0x00000006d3ad7c23 */ /* 0x103fe200080100b8 */
        /* <DEDUP_REMOVED lines=44> */
.L_x_5070:
        /* <DEDUP_REMOVED lines=13> */
.L_x_5071:
        /* <DEDUP_REMOVED lines=12> */
.L_x_5072:
        /* <DEDUP_REMOVED lines=13> */
.L_x_5073:
        /* <DEDUP_REMOVED lines=12> */
.L_x_5074:
        /* <DEDUP_REMOVED lines=13> */
.L_x_5075:
        /* <DEDUP_REMOVED lines=12> */
.L_x_5076:
        /* <DEDUP_REMOVED lines=15> */
.L_x_5069:
[----:B------:R-:W-:Y:S05]  /*98c0*/  BRA.U !UP3, `(.L_x_5077) ;  /* 0x000000010b687547 */ /* 0x000fea000b800000 */
[----:B01----:R-:W-:Y:S01]  /*98d0*/  FFMA.FTZ R181, R211, UR6, R184 ;  /* 0x00000006d3b57c23 */ /* 0x003fe200080100b8 */
        /* <DEDUP_REMOVED lines=21> */
.L_x_5079:
[----:B------:R-:W-:Y:S05]  /*9a30*/  BSYNC.RECONVERGENT B1 ;  /* 0x0000000000017941 */ /* 0x000fea0003800200 */
.L_x_5078:
[----:B------:R-:W-:Y:S01]  /*9a40*/  F2FP.BF16.F32.PACK_AB R182, RZ, R182 ;  /* 0x000000b6ffb6723e */ /* 0x000fe200000010ff */
[----:B------:R-:W-:-:S03]  /*9a50*/  FADD.FTZ R40, R40, R181 ;  /* 0x000000b528287221 */ /* 0x000fc60000010000 */
[----:B------:R-:W-:-:S07]  /*9a60*/  PRMT R168, R182, 0x7610, R168 ;  /* 0x00007610b6a87816 */ /* 0x000fce00000000a8 */
.L_x_5077:
        /* <DEDUP_REMOVED lines=24> */
.L_x_5082:
[----:B------:R-:W-:Y:S05]  /*9bf0*/  BSYNC.RECONVERGENT B1 ;  /* 0x0000000000017941 */ /* 0x000fea0003800200 */
.L_x_5081:
[----:B------:R-:W-:Y:S01]  /*9c00*/  F2FP.BF16.F32.PACK_AB R182, RZ, R182 ;  /* 0x000000b6ffb6723e */ /* 0x000fe200000010ff */
[----:B------:R-:W-:-:S03]  /*9c10*/  FADD.FTZ R41, R41, R180 ;  /* 0x000000b429297221 */ /* 0x000fc60000010000 */
[----:B------:R-:W-:-:S07]  /*9c20*/  PRMT R168, R168, 0x5410, R182 ;  /* 0x00005410a8a87816 */ /* 0x000fce00000000b6 */
.L_x_5080:
        /* <DEDUP_REMOVED lines=23> */
.L_x_5085:
[----:B------:R-:W-:Y:S05]  /*9da0*/  BSYNC.RECONVERGENT B1 ;  /* 0x0000000000017941 */ /* 0x000fea0003800200 */
.L_x_5084:
[----:B------:R-:W-:Y:S01]  /*9db0*/  F2FP.BF16.F32.PACK_AB R182, RZ, R182 ;  /* 0x000000b6ffb6723e */ /* 0x000fe200000010ff */
[----:B------:R-:W-:-:S03]  /*9dc0*/  FADD.FTZ R42, R42, R181 ;  /* 0x000000b52a2a7221 */ /* 0x000fc60000010000 */
[----:B------:R-:W-:-:S07]  /*9dd0*/  PRMT R169, R182, 0x7610, R169 ;  /* 0x00007610b6a97816 */ /* 0x000fce00000000a9 */
.L_x_5083:
        /* <DEDUP_REMOVED lines=24> */
.L_x_5088:
[----:B------:R-:W-:Y:S05]  /*9f60*/  BSYNC.RECONVERGENT B1 ;  /* 0x0000000000017941 */ /* 0x000fea0003800200 */
.L_x_5087:
[----:B------:R-:W-:Y:S01]  /*9f70*/  F2FP.BF16.F32.PACK_AB R182, RZ, R182 ;  /* 0x000000b6ffb6723e */ /* 0x000fe200000010ff */
[----:B------:R-:W-:-:S03]  /*9f80*/  FADD.FTZ R43, R43, R180 ;  /* 0x000000b42b2b7221 */ /* 0x000fc60000010000 */
[----:B------:R-:W-:-:S07]  /*9f90*/  PRMT R169, R169, 0x5410, R182 ;  /* 0x00005410a9a97816 */ /* 0x000fce00000000b6 */
.L_x_5086:
        /* <DEDUP_REMOVED lines=23> */
.L_x_5091:
[----:B------:R-:W-:Y:S05]  /*a110*/  BSYNC.RECONVERGENT B1 ;  /* 0x0000000000017941 */ /* 0x000fea0003800200 */
.L_x_5090:
[----:B------:R-:W-:Y:S01]  /*a120*/  F2FP.BF16.F32.PACK_AB R182, RZ, R182 ;  /* 0x000000b6ffb6723e */ /* 0x000fe200000010ff */
[----:B------:R-:W-:-:S03]  /*a130*/  FADD.FTZ R36, R36, R181 ;  /* 0x000000b524247221 */ /* 0x000fc60000010000 */
[----:B------:R-:W-:-:S07]  /*a140*/  PRMT R170, R182, 0x7610, R170 ;  /* 0x00007610b6aa7816 */ /* 0x000fce00000000aa */
.L_x_5089:
        /* <DEDUP_REMOVED lines=24> */
.L_x_5094:
[----:B------:R-:W-:Y:S05]  /*a2d0*/  BSYNC.RECONVERGENT B1 ;  /* 0x0000000000017941 */ /* 0x000fea0003800200 */
.L_x_5093:
[----:B------:R-:W-:Y:S01]  /*a2e0*/  F2FP.BF16.F32.PACK_AB R182, RZ, R182 ;  /* 0x000000b6ffb6723e */ /* 0x000fe200000010ff */
[----:B------:R-:W-:-:S03]  /*a2f0*/  FADD.FTZ R37, R37, R180 ;  /* 0x000000b425257221 */ /* 0x000fc60000010000 */
[----:B------:R-:W-:-:S07]  /*a300*/  PRMT R170, R170, 0x5410, R182 ;  /* 0x00005410aaaa7816 */ /* 0x000fce00000000b6 */
.L_x_5092:
        /* <DEDUP_REMOVED lines=23> */
.L_x_5097:
[----:B------:R-:W-:Y:S05]  /*a480*/  BSYNC.RECONVERGENT B1 ;  /* 0x0000000000017941 */ /* 0x000fea0003800200 */
.L_x_5096:
[----:B------:R-:W-:Y:S01]  /*a490*/  F2FP.BF16.F32.PACK_AB R182, RZ, R182 ;  /* 0x000000b6ffb6723e */ /* 0x000fe200000010ff */
[----:B------:R-:W-:-:S03]  /*a4a0*/  FADD.FTZ R38, R38, R181 ;  /* 0x000000b526267221 */ /* 0x000fc60000010000 */
[----:B------:R-:W-:-:S07]  /*a4b0*/  PRMT R171, R182, 0x7610, R171 ;  /* 0x00007610b6ab7816 */ /* 0x000fce00000000ab */
.L_x_5095:
[----:B------:R-:W-:Y:S05]  /*a4c0*/  BRA.U !UP3, `(.L_x_5061) ;  /* 0x000000010b487547 */ /* 0x000fea000b800000 */
[----:B------:R-:W-:Y:S01]  /*a4d0*/  FFMA.FTZ R184, R226, UR6, R184 ;  /* 0x00000006e2b87c23 */ /* 0x000fe200080100b8 */
[----:B-----5:R-:W-:Y:S02]  /*a4e0*/  ISETP.GE.U32.AND P0, PT, R204, RZ, PT ;  /* 0x000000ffcc00720c */ /* 0x020fe40003f06070 */
[----:B------:R-:W-:Y:S01]  /*a4f0*/  ISETP.LT.AND P5, PT, RZ, UR32, PT ;  /* 0x00000020ff007c0c */ /* 0x000fe2000bfa1270 */
[----:B------:R-:W-:Y:S01]  /*a500*/  FADD.FTZ R184, R225, -R184 ;  /* 0x800000b8e1b87221 */ /* 0x000fe20000010000 */
[----:B------:R-:W-:-:S03]  /*a510*/  ISETP.GE.U32.AND.EX P0, PT, R205, 0x1000000, PT, P0 ;  /* 0x01000000cd00780c */ /* 0x000fc60003f06100 */
[----:B01----:R-:W-:-:S05]  /*a520*/  FMUL.FTZ R180, R184, UR31 ;  /* 0x0000001fb8b47c20 */ /* 0x003fca0008410000 */
        /* <DEDUP_REMOVED lines=12> */
.L_x_5061:
[----:B01----:R-:W0:Y:S01]  /*a5f0*/  @P4 LDC.64 R182, c[0x0][0x478] ;  /* 0x00011e00ffb64b82 */ /* 0x003e220000000a00 */
[----:B------:R-:W1:Y:S01]  /*a600*/  @UP3 LDCU.64 UR4, c[0x0][0x468] ;  /* 0x00008d00ff0437ac */ /* 0x000e620008000a00 */
[----:B------:R-:W-:Y:S02]  /*a610*/  PLOP3.LUT P0, PT, PT, PT, UP3, 0x80, 0x8 ;  /* 0x000000000008781c */ /* 0x000fe40003f0f038 */
[----:B------:R-:W-:Y:S02]  /*a620*/  PLOP3.LUT P5, PT, PT, PT, UP3, 0x80, 0x8 ;  /* 0x000000000008781c */ /* 0x000fe40003faf038 */
[----:B------:R-:W-:-:S09]  /*a630*/  MOV R180, 0x10 ;  /* 0x0000001000b47802 */ /* 0x000fd20000000f00 */
[----:B-1----:R-:W-:-:S04]  /*a640*/  @P0 IMAD.WIDE.U32 R180, R185, R180, UR4 ;  /* 0x00000004b9b40e25 */ /* 0x002fc8000f8e00b4 */
[----:B0-----:R-:W-:-:S05]  /*a650*/  @P4 IMAD.WIDE.U32 R182, R0, 0x20, R182 ;  /* 0x0000002000b64825 */ /* 0x001fca00078e00b6 */
[----:B------:R2:W-:Y:S04]  /*a660*/  @P4 STG.E.128 desc[UR10][R182.64], R172 ;  /* 0x000000acb6004986 */ /* 0x0005e8000c101d0a */
[----:B------:R2:W-:Y:S04]  /*a670*/  @P4 STG.E.128 desc[UR10][R182.64+0x10], R176 ;  /* 0x000010b0b6004986 */ /* 0x0005e8000c101d0a */
[----:B------:R2:W-:Y:S02]  /*a680*/  @P5 STG.E.128 desc[UR10][R180.64], R168 ;  /* 0x000000a8b4005986 */ /* 0x0005e4000c101d0a */
.L_x_5050:
[----:B------:R-:W-:Y:S05]  /*a690*/  BSYNC.RECONVERGENT B0 ;  /* 0x0000000000007941 */ /* 0x000fea0003800200 */
.L_x_5049:
[----:B------:R-:W-:Y:S02]  /*a6a0*/  UIADD3 UR28, UPT, UPT, UR28, UR26, URZ ;  /* 0x0000001a1c1c7290 */ /* 0x000fe4000fffe0ff */
[----:B------:R-:W-:Y:S02]  /*a6b0*/  UPLOP3.LUT UP1, UPT, UPT, UPT, UP1, 0x40, 0x4 ;  /* 0x000000000004789c */ /* 0x000fe40003f2e810 */
[----:B------:R-:W-:-:S09]  /*a6c0*/  UISETP.GE.AND UP0, UPT, UR28, UR27, UPT ;  /* 0x0000001b1c00728c */ /* 0x000fd2000bf06270 */
[----:B------:R-:W-:Y:S05]  /*a6d0*/  BRA.U !UP0, `(.L_x_5098) ;  /* 0xffffff61083c7547 */ /* 0x000fea000b83ffff */
.L_x_4940:
[----:B------:R-:W3:Y:S01]  /*a6e0*/  S2UR UR4, SR_CTAID.X ;  /* 0x00000000000479c3 */ /* 0x000ee20000002500 */
[----:B------:R-:W-:Y:S01]  /*a6f0*/  BSSY.RECONVERGENT B0, `(.L_x_5099) ;  /* 0x0000012000007945 */ /* 0x000fe20003800200 */
[----:B---3--:R-:W-:-:S06]  /*a700*/  UIMAD UR4, UR4, UR8, URZ ;  /* 0x00000008040472a4 */ /* 0x008fcc000f8e02ff */
[----:B------:R-:W-:-:S04]  /*a710*/  MOV R9, UR4 ;  /* 0x0000000400097c02 */ /* 0x000fc80008000f00 */
[----:B------:R-:W-:Y:S01]  /*a720*/  LEA.HI R9, R9, R232, RZ, 0x1d ;  /* 0x000000e809097211 */ /* 0x000fe200078fe8ff */
[----:B------:R-:W-:Y:S06]  /*a730*/  @!P1 BRA `(.L_x_5100) ;  /* 0x0000000000349947 */ /* 0x000fec0003800000 */
[----:B------:R-:W3:Y:S08]  /*a740*/  LDC.64 R2, c[0x0][0x440] ;  /* 0x00011000ff027b82 */ /* 0x000ef00000000a00 */
[----:B------:R-:W4:Y:S08]  /*a750*/  LDC.64 R4, c[0x0][0x448] ;  /* 0x00011200ff047b82 */ /* 0x000f300000000a00 */
[----:B------:R-:W0:Y:S01]  /*a760*/  LDC.64 R6, c[0x0][0x460] ;  /* 0x00011800ff067b82 */ /* 0x000e220000000a00 */
[----:B---3--:R-:W-:-:S05]  /*a770*/  IMAD.WIDE.U32 R2, R9, 0x20, R2 ;  /* 0x0000002009027825 */ /* 0x008fca00078e0002 */
        /* <DEDUP_REMOVED lines=9> */
.L_x_5100:
[----:B------:R-:W-:Y:S05]  /*a810*/  BSYNC.RECONVERGENT B0 ;  /* 0x0000000000007941 */ /* 0x000fea0003800200 */
.L_x_5099:
[----:B------:R-:W-:Y:S04]  /*a820*/  BSSY.RECONVERGENT B0, `(.L_x_5101) ;  /* 0x000000f000007945 */ /* 0x000fe80003800200 */
[----:B------:R-:W-:Y:S05]  /*a830*/  @!P2 BRA `(.L_x_5102) ;  /* 0x000000000034a947 */ /* 0x000fea0003800000 */
[----:B---3--:R-:W3:Y:S08]  /*a840*/  LDC.64 R2, c[0x0][0x440] ;  /* 0x00011000ff027b82 */ /* 0x008ef00000000a00 */
        /* <DEDUP_REMOVED lines=12> */
.L_x_5102:
[----:B------:R-:W-:Y:S05]  /*a910*/  BSYNC.RECONVERGENT B0 ;  /* 0x0000000000007941 */ /* 0x000fea0003800200 */
.L_x_5101:
[----:B------:R-:W-:Y:S05]  /*a920*/  @!P3 EXIT ;  /* 0x000000000000b94d */ /* 0x000fea0003800000 */
[----:B---3--:R-:W3:Y:S08]  /*a930*/  LDC.64 R2, c[0x0][0x440] ;  /* 0x00011000ff027b82 */ /* 0x008ef00000000a00 */
[----:B------:R-:W4:Y:S08]  /*a940*/  LDC.64 R4, c[0x0][0x448] ;  /* 0x00011200ff047b82 */ /* 0x000f300000000a00 */
[----:B------:R-:W0:Y:S01]  /*a950*/  LDC.64 R6, c[0x0][0x460] ;  /* 0x00011800ff067b82 */ /* 0x000e220000000a00 */
[----:B---3--:R-:W-:-:S05]  /*a960*/  IMAD.WIDE.U32 R2, R9, 0x20, R2 ;  /* 0x0000002009027825 */ /* 0x008fca00078e0002 */
        /* <DEDUP_REMOVED lines=9> */
.L_x_5103:
        /* <DEDUP_REMOVED lines=16> */
.L_x_10751:


//--------------------- .text._ZN10layer_norm22ln_bwd_finalize_kernelINS_22Kernel_traits_finalizeILj6144Ef13__nv_bfloat16fS2_fjLb1ELj1024ELj4ENS_18Kernel_traits_baseILj6144EfS2_fS2_fjLj1024EEEEELb1ELb1EEEvNS_9BwdParamsE --------------------------
	.section	.text._ZN10layer_norm22ln_bwd_finalize_kernelINS_22Kernel_traits_finalizeILj6144Ef13__nv_bfloat16fS2_fjLb1ELj1024ELj4ENS_18Kernel_traits_baseILj6144EfS2_fS2_fjLj1024EEEEELb1ELb1EEEvNS_9BwdParamsE,"ax",@progbits
	.align	128
        .global         _ZN10layer_norm22ln_bwd_finalize_kernelINS_22Kernel_traits_finalizeILj6144Ef13__nv_bfloat16fS2_fjLb1ELj1024ELj4ENS_18Kernel_traits_baseILj6144EfS2_fS2_fjLj1024EEEEELb1ELb1EEEvNS_9BwdParamsE
        .type           _ZN10layer_norm22ln_bwd_finalize_kernelINS_22Kernel_traits_finalizeILj6144Ef13__nv_bfloat16fS2_fjLb1ELj1024ELj4ENS_18Kernel_traits_baseILj6144EfS2_fS2_fjLj1024EEEEELb1ELb1EEEvNS_9BwdParamsE,@function
        .size           _ZN10layer_norm22ln_bwd_finalize_kernelINS_22Kernel_traits_finalizeILj6144Ef13__nv_bfloat16fS2_fjLb1ELj1024ELj4ENS_18Kernel_traits_baseILj6144EfS2_fS2_fjLj1024EEEEELb1ELb1EEEvNS_9BwdParamsE,(.L_x_10752 - _ZN10layer_norm22ln_bwd_finalize_kernelINS_22Kernel_traits_finalizeILj6144Ef13__nv_bfloat16fS2_fjLb1ELj1024ELj4ENS_18Kernel_traits_baseILj6144EfS2_fS2_fjLj1024EEEEELb1ELb1EEEvNS_9BwdParamsE)
        .other          _ZN10layer_norm22ln_bwd_finalize_kernelINS_22Kernel_traits_finalizeILj6144Ef13__nv_bfloat16fS2_fjLb1ELj1024ELj4ENS_18Kernel_traits_baseILj6144EfS2_fS2_fjLj1024EEEEELb1ELb1EEEvNS_9BwdParamsE,@"STO_CUDA_ENTRY STV_DEFAULT"
_ZN10layer_norm22ln_bwd_finalize_kernelINS_22Kernel_traits_finalizeILj6144Ef13__nv_bfloat16fS2_fjLb1ELj1024ELj4ENS_18Kernel_traits_baseILj6144EfS2_fS2_fjLj1024EEEEELb1ELb1EEEvNS_9BwdParamsE:
.text._ZN10layer_norm22ln_bwd_finalize_kernelINS_22Kernel_traits_finalizeILj6144Ef13__nv_bfloat16fS2_fjLb1ELj1024ELj4ENS_18Kernel_traits_baseILj6144EfS2_fS2_fjLj1024EEEEELb1ELb1EEEvNS_9BwdParamsE:
        /* <DEDUP_REMOVED lines=60> */
.L_x_5108:
        /* <DEDUP_REMOVED lines=87> */
.L_x_5107:
[----:B------:R-:W-:Y:S05]  /*0930*/  BSYNC.RECONVERGENT B1 ;  /* 0x0000000000017941 */ /* 0x000fea0003800200 */
.L_x_5106:
        /* <DEDUP_REMOVED lines=50> */
.L_x_5110:
[----:B------:R-:W-:Y:S05]  /*0c60*/  BSYNC.RECONVERGENT B1 ;  /* 0x0000000000017941 */ /* 0x000fea0003800200 */
.L_x_5109:
        /* <DEDUP_REMOVED lines=30> */
.L_x_5112:
[----:B------:R-:W-:Y:S05]  /*0e50*/  BSYNC.RECONVERGENT B1 ;  /* 0x0000000000017941 */ /* 0x000fea0003800200 */
.L_x_5111:
        /* <DEDUP_REMOVED lines=15> */
.L_x_5105:
[----:B------:R-:W-:Y:S05]  /*0f50*/  BSYNC.RECONVERGENT B0 ;  /* 0x0000000000007941 */ /* 0x000fea0003800200 */
.L_x_5104:
        /* <DEDUP_REMOVED lines=70> */
.L_x_5113:
        /* <DEDUP_REMOVED lines=12> */
.L_x_10752:


//--------------------- .text._ZN10layer_norm13ln_bwd_kernelINS_13Kernel_traitsIf13__nv_bfloat16fS2_fjLj6144ELj1ELj1ELj8ELj16ENS_18Kernel_traits_baseILj6144EfS2_fS2_fjLj256EEEEELb1ELb1ELb1ELb1EEEvNS_9BwdParamsE --------------------------
	.section	.text._ZN10layer_norm13ln_bwd_kernelINS_13Kernel_traitsIf13__nv_bfloat16fS2_fjLj6144ELj1ELj1ELj8ELj16ENS_18Kernel_traits_baseILj6144EfS2_fS2_fjLj256EEEEELb1ELb1ELb1ELb1EEEvNS_9BwdParamsE,"ax",@progbits
	.align	128
        .global         _ZN10layer_norm13ln_bwd_kernelINS_13Kernel_traitsIf13__nv_bfloat16fS2_fjLj6144ELj1ELj1ELj8ELj16ENS_18Kernel_traits_baseILj6144EfS2_fS2_fjLj256EEEEELb1ELb1ELb1ELb1EEEvNS_9BwdParamsE
        .type           _ZN10layer_norm13ln_bwd_kernelINS_13Kernel_traitsIf13__nv_bfloat16fS2_fjLj6144ELj1ELj1ELj8ELj16ENS_18Kernel_traits_baseILj6144EfS2_fS2_fjLj256EEEEELb1ELb1ELb1ELb1EEEvNS_9BwdParamsE,@function
        .size           _ZN10layer_norm13ln_bwd_kernelINS_13Kernel_traitsIf13__nv_bfloat16fS2_fjLj6144ELj1ELj1ELj8ELj16ENS_18Kernel_traits_baseILj6144EfS2_fS2_fjLj256EEEEELb1ELb1ELb1ELb1EEEvNS_9BwdParamsE,(.L_x_10753 - _ZN10layer_norm13ln_bwd_kernelINS_13Kernel_traitsIf13__nv_bfloat16fS2_fjLj6144ELj1ELj1ELj8ELj16ENS_18Kernel_traits_baseILj6144EfS2_fS2_fjLj256EEEEELb1ELb1ELb1ELb1EEEvNS_9BwdParamsE)
        .other          _ZN10layer_norm13ln_bwd_kernelINS_13Kernel_traitsIf13__nv_bfloat16fS2_fjLj6144ELj1ELj1ELj8ELj16ENS_18Kernel_traits_baseILj6144EfS2_fS2_fjLj256EEEEELb1ELb1ELb1ELb1EEEvNS_9BwdParamsE,@"STO_CUDA_ENTRY STV_DEFAULT"
_ZN10layer_norm13ln_bwd_kernelINS_13Kernel_traitsIf13__nv_bfloat16fS2_fjLj6144ELj1ELj1ELj8ELj16ENS_18Kernel_traits_baseILj6144EfS2_fS2_fjLj256EEEEELb1ELb1ELb1ELb1EEEvNS_9BwdParamsE:
.text._ZN10layer_norm13ln_bwd_kernelINS_13Kernel_traitsIf13__nv_bfloat16fS2_fjLj6144ELj1ELj1ELj8ELj16ENS_18Kernel_traits_baseILj6144EfS2_fS2_fjLj256EEEEELb1ELb1ELb1ELb1EEEvNS_9BwdParamsE:
        /* <DEDUP_REMOVED lines=68> */
.L_x_5217:
[----:B------:R-:W1:Y:S08]  /*0440*/  LDC.64 R182, c[0x0][0x3f8] ;  /* 0x0000fe00ffb67b82 */ /* 0x000e700000000a00 */
[----:B------:R-:W2:Y:S08]  /*0450*/  LDC.64 R234, c[0x0][0x3c8] ;  /* 0x0000f200ffea7b82 */ /* 0x000eb00000000a00 */
[----:B------:R-:W3:Y:S01]  /*0460*/  LDC.64 R180, c[0x0][0x3f0] ;  /* 0x0000fc00ffb47b82 */ /* 0x000ee20000000a00 */
[----:B-1----:R-:W-:-:S07]  /*0470*/  IMAD.WIDE R184, R231, 0x4, R182 ;  /* 0x00000004e7b87825 */ /* 0x002fce00078e02b6 */
[----:B------:R-:W1:Y:S01]  /*0480*/  LDC.64 R182, c[0x0][0x3c0] ;  /* 0x0000f000ffb67b82 */ /* 0x000e620000000a00 */
[----:B------:R-:W4:Y:S01]  /*0490*/  LDG.E R233, desc[UR12][R184.64] ;  /* 0x0000000cb8e97981 */ /* 0x000f22000c1e1900 */
[----:B--2---:R-:W-:-:S06]  /*04a0*/  IMAD.WIDE R234, R231, 0x4, R234 ;  /* 0x00000004e7ea7825 */ /* 0x004fcc00078e02ea */
[----:B-----5:R2:W5:Y:S01]  /*04b0*/  LDG.E R234, desc[UR12][R234.64] ;  /* 0x0000000ceaea7981 */ /* 0x020562000c1e1900 */
[----:B---3--:R-:W-:-:S05]  /*04c0*/  IMAD.WIDE R180, R231, 0x4, R180 ;  /* 0x00000004e7b47825 */ /* 0x008fca00078e02b4 */
[----:B------:R2:W5:Y:S01]  /*04d0*/  LDG.E R186, desc[UR12][R180.64] ;  /* 0x0000000cb4ba7981 */ /* 0x000562000c1e1900 */
[----:B----4-:R-:W-:-:S13]  /*04e0*/  ISETP.GE.AND P2, PT, R233, 0x1, PT ;  /* 0x00000001e900780c */ /* 0x010fda0003f46270 */
[----:B-12---:R-:W-:Y:S05]  /*04f0*/  @!P2 BRA `(.L_x_5115) ;  /* 0x00000010003ca947 */ /* 0x006fea0003800000 */
[----:B------:R-:W1:Y:S01]  /*0500*/  LDC R202, c[0x0][0x388] ;  /* 0x0000e200ffca7b82 */ /* 0x000e620000000800 */
[----:B0-----:R-:W-:Y:S01]  /*0510*/  IADD3 R2, PT, PT, R233, -0x1, RZ ;  /* 0xffffffffe9027810 */ /* 0x001fe20007ffe0ff */
[----:B------:R-:W-:-:S06]  /*0520*/  IMAD.WIDE R182, R231, 0x4, R182 ;  /* 0x00000004e7b67825 */ /* 0x000fcc00078e02b6 */
[----:B------:R-:W0:Y:S08]  /*0530*/  LDC.64 R4, c[0x0][0x428] ;  /* 0x00010a00ff047b82 */ /* 0x000e300000000a00 */
[----:B------:R-:W2:Y:S01]  /*0540*/  LDC.64 R200, c[0x0][0x3a8] ;  /* 0x0000ea00ffc87b82 */ /* 0x000ea20000000a00 */
[-C--:B-1----:R-:W-:Y:S01]  /*0550*/  IMAD R2, R2, R202.reuse, RZ ;  /* 0x000000ca02027224 */ /* 0x082fe200078e02ff */
[----:B-----5:R-:W-:Y:S01]  /*0560*/  ISETP.GE.AND P3, PT, R186, 0x1, PT ;  /* 0x00000001ba00780c */ /* 0x020fe20003f66270 */
[----:B------:R-:W-:-:S05]  /*0570*/  IMAD R0, R231, R202, RZ ;  /* 0x000000cae7007224 */ /* 0x000fca00078e02ff */
[----:B------:R-:W1:Y:S01]  /*0580*/  LDC.64 R212, c[0x0][0x3b0] ;  /* 0x0000ec00ffd47b82 */ /* 0x000e620000000a00 */
[----:B------:R-:W-:Y:S02]  /*0590*/  SHF.R.S32.HI R7, RZ, 0x1f, R2 ;  /* 0x0000001fff077819 */ /* 0x000fe40000011402 */
[----:B------:R-:W-:Y:S02]  /*05a0*/  SHF.R.S32.HI R3, RZ, 0x1f, R0 ;  /* 0x0000001fff037819 */ /* 0x000fe40000011400 */
[----:B------:R-:W-:Y:S02]  /*05b0*/  LEA.HI R7, R7, R2, RZ, 0x3 ;  /* 0x0000000207077211 */ /* 0x000fe400078f18ff */
[----:B------:R-:W-:Y:S02]  /*05c0*/  LEA.HI R3, R3, R0, RZ, 0x3 ;  /* 0x0000000003037211 */ /* 0x000fe400078f18ff */
[-C--:B------:R-:W-:Y:S01]  /*05d0*/  LEA.HI.SX32 R7, R7, R232.reuse, 0x1d ;  /* 0x000000e807077211 */ /* 0x080fe200078feaff */
[----:B------:R-:W3:Y:S01]  /*05e0*/  LDG.E R0, desc[UR12][R182.64] ;  /* 0x0000000cb6007981 */ /* 0x000ee2000c1e1900 */
[----:B------:R-:W-:-:S03]  /*05f0*/  LEA.HI.SX32 R203, R3, R232, 0x1d ;  /* 0x000000e803cb7211 */ /* 0x000fc600078feaff */
[C---:B0-----:R-:W-:Y:S01]  /*0600*/  IMAD.WIDE.U32 R196, R7.reuse, 0x10, R4 ;  /* 0x0000001007c47825 */ /* 0x041fe200078e0004 */
[----:B------:R-:W-:-:S03]  /*0610*/  IADD3 R181, PT, PT, R7, 0x100, RZ ;  /* 0x0000010007b57810 */ /* 0x000fc60007ffe0ff */
[C---:B--2---:R-:W-:Y:S01]  /*0620*/  IMAD.WIDE.U32 R2, R203.reuse, 0x20, R200 ;  /* 0x00000020cb027825 */ /* 0x044fe200078e00c8 */
[C---:B------:R-:W-:Y:S01]  /*0630*/  IADD3 R207, PT, PT, R203.reuse, 0x100, RZ ;  /* 0x00000100cbcf7810 */ /* 0x040fe20007ffe0ff */
[----:B------:R-:W2:Y:S01]  /*0640*/  LDG.E.128 R196, desc[UR12][R196.64] ;  /* 0x0000000cc4c47981 */ /* 0x000ea2000c1e1d00 */
[----:B------:R-:W-:Y:S02]  /*0650*/  IADD3 R209, PT, PT, R203, 0x200, RZ ;  /* 0x00000200cbd17810 */ /* 0x000fe40007ffe0ff */
[----:B------:R-:W-:Y:S01]  /*0660*/  IADD3 R7, PT, PT, R7, 0x200, RZ ;  /* 0x0000020007077810 */ /* 0x000fe20007ffe0ff */
[----:B------:R-:W4:Y:S01]  /*0670*/  LDG.E.128 R244, desc[UR12][R2.64] ;  /* 0x0000000c02f47981 */ /* 0x000f22000c1e1d00 */
[----:B------:R-:W-:-:S03]  /*0680*/  IMAD.WIDE.U32 R180, R181, 0x10, R4 ;  /* 0x00000010b5b47825 */ /* 0x000fc600078e0004 */
[----:B------:R-:W4:Y:S01]  /*0690*/  LDG.E.128 R192, desc[UR12][R2.64+0x10] ;  /* 0x0000100c02c07981 */ /* 0x000f22000c1e1d00 */
[----:B------:R-:W-:-:S03]  /*06a0*/  IMAD.WIDE.U32 R184, R207, 0x20, R200 ;  /* 0x00000020cfb87825 */ /* 0x000fc600078e00c8 */
[----:B------:R-:W4:Y:S01]  /*06b0*/  LDG.E.128 R180, desc[UR12][R180.64] ;  /* 0x0000000cb4b47981 */ /* 0x000f22000c1e1d00 */
[----:B------:R-:W-:-:S03]  /*06c0*/  IMAD.WIDE.U32 R200, R209, 0x20, R200 ;  /* 0x00000020d1c87825 */ /* 0x000fc600078e00c8 */
[----:B------:R-:W4:Y:S01]  /*06d0*/  LDG.E.128 R188, desc[UR12][R184.64] ;  /* 0x0000000cb8bc7981 */ /* 0x000f22000c1e1d00 */
[----:B------:R-:W-:-:S03]  /*06e0*/  IMAD.WIDE.U32 R4, R7, 0x10, R4 ;  /* 0x0000001007047825 */ /* 0x000fc600078e0004 */
[----:B------:R-:W4:Y:S04]  /*06f0*/  LDG.E.128 R8, desc[UR12][R184.64+0x10] ;  /* 0x0000100cb8087981 */ /* 0x000f28000c1e1d00 */
[----:B------:R-:W4:Y:S04]  /*0700*/  LDG.E.128 R12, desc[UR12][R200.64] ;  /* 0x0000000cc80c7981 */ /* 0x000f28000c1e1d00 */
[----:B------:R0:W4:Y:S04]  /*0710*/  LDG.E.128 R16, desc[UR12][R200.64+0x10] ;  /* 0x0000100cc8107981 */ /* 0x000128000c1e1d00 */
[----:B------:R-:W4:Y:S01]  /*0720*/  LDG.E.128 R4, desc[UR12][R4.64] ;  /* 0x0000000c04047981 */ /* 0x000f22000c1e1d00 */
[----:B------:R-:W-:-:S05]  /*0730*/  @P3 IADD3 R187, PT, PT, R186, -0x1, RZ ;  /* 0xffffffffbabb3810 */ /* 0x000fca0007ffe0ff */
[----:B------:R-:W-:-:S05]  /*0740*/  @P3 IMAD R187, R187, R202, RZ ;  /* 0x000000cabbbb3224 */ /* 0x000fca00078e02ff */
[----:B0-----:R-:W-:-:S04]  /*0750*/  @P3 SHF.R.S32.HI R200, RZ, 0x1f, R187 ;  /* 0x0000001fffc83819 */ /* 0x001fc800000114bb */
[----:B------:R-:W-:Y:S02]  /*0760*/  @P3 LEA.HI R187, R200, R187, RZ, 0x3 ;  /* 0x000000bbc8bb3211 */ /* 0x000fe400078f18ff */
[----:B------:R-:W-:Y:S02]  /*0770*/  MOV R217, RZ ;  /* 0x000000ff00d97202 */ /* 0x000fe40000000f00 */
[----:B------:R-:W-:-:S04]  /*0780*/  @P3 LEA.HI.SX32 R217, R187, R232, 0x1d ;  /* 0x000000e8bbd93211 */ /* 0x000fc800078feaff */
[C---:B------:R-:W-:Y:S02]  /*0790*/  IADD3 R215, PT, PT, R217.reuse, 0x100, RZ ;  /* 0x00000100d9d77810 */ /* 0x040fe40007ffe0ff */
[C---:B------:R-:W-:Y:S01]  /*07a0*/  IADD3 R187, PT, PT, R217.reuse, 0x200, RZ ;  /* 0x00000200d9bb7810 */ /* 0x040fe20007ffe0ff */
[----:B-1----:R-:W-:-:S04]  /*07b0*/  IMAD.WIDE.U32 R216, R217, 0x8, R212 ;  /* 0x00000008d9d87825 */ /* 0x002fc800078e00d4 */
        /* <DEDUP_REMOVED lines=21> */
[----:B---3--:R-:W-:Y:S02]  /*0910*/  FSEL R0, R0, RZ, !P0 ;  /* 0x000000ff00007208 */ /* 0x008fe40004000000 */
[C---:B--2---:R-:W-:Y:S02]  /*0920*/  PRMT R202, R196.reuse, 0x7632, R202 ;  /* 0x00007632c4ca7816 */ /* 0x044fe400000000ca */
[----:B------:R-:W-:Y:S01]  /*0930*/  SHF.L.U32 R225, R196, 0x10, RZ ;  /* 0x00000010c4e17819 */ /* 0x000fe200000006ff */
[C---:B----4-:R-:W-:Y:S01]  /*0940*/  FADD.FTZ R229, -R0.reuse, R246 ;  /* 0x000000f600e57221 */ /* 0x050fe20000010100 */
[----:B------:R-:W-:Y:S01]  /*0950*/  FADD.FTZ R3, -R0, R244 ;  /* 0x000000f400037221 */ /* 0x000fe20000010100 */
[----:B0-----:R-:W-:Y:S02]  /*0960*/  PRMT R200, R198, 0x7632, R200 ;  /* 0x00007632c6c87816 */ /* 0x001fe400000000c8 */
[C---:B------:R-:W-:Y:S01]  /*0970*/  SHF.L.U32 R219, R197.reuse, 0x10, RZ ;  /* 0x00000010c5db7819 */ /* 0x040fe200000006ff */
[----:B------:R-:W-:Y:S01]  /*0980*/  FADD.FTZ R211, -R0, R193 ;  /* 0x000000c100d37221 */ /* 0x000fe20000010100 */
[----:B------:R-:W-:Y:S01]  /*0990*/  FMUL.FTZ R229, R234, R229 ;  /* 0x000000e5eae57220 */ /* 0x000fe20000410000 */
[----:B------:R-:W-:Y:S01]  /*09a0*/  SHF.L.U32 R202, R202, 0x10, RZ ;  /* 0x00000010caca7819 */ /* 0x000fe200000006ff */
[----:B------:R-:W-:Y:S01]  /*09b0*/  FMUL.FTZ R226, R88, R225 ;  /* 0x000000e158e27220 */ /* 0x000fe20000410000 */
[----:B------:R-:W-:Y:S01]  /*09c0*/  FADD.FTZ R227, -R0, R245 ;  /* 0x000000f500e37221 */ /* 0x000fe20000010100 */
[----:B------:R-:W-:Y:S01]  /*09d0*/  FMUL.FTZ R3, R234, R3 ;  /* 0x00000003ea037220 */ /* 0x000fe20000410000 */
[----:B------:R-:W-:Y:S01]  /*09e0*/  SHF.L.U32 R200, R200, 0x10, RZ ;  /* 0x00000010c8c87819 */ /* 0x000fe200000006ff */
[----:B------:R-:W-:Y:S01]  /*09f0*/  FADD.FTZ R249, -R0, R195 ;  /* 0x000000c300f97221 */ /* 0x000fe20000010100 */
[----:B------:R-:W-:Y:S01]  /*0a00*/  PRMT R203, R197, 0x7632, R203 ;  /* 0x00007632c5cb7816 */ /* 0x000fe200000000cb */
        /* <DEDUP_REMOVED lines=12> */
[C---:B------:R-:W-:Y:S01]  /*0ad0*/  PRMT R2, R183.reuse, 0x7632, R2 ;  /* 0x00007632b7027816 */ /* 0x040fe20000000002 */
[C---:B-1----:R-:W-:Y:S01]  /*0ae0*/  FADD.FTZ R205, -R0.reuse, R8 ;  /* 0x0000000800cd7221 */ /* 0x042fe20000010100 */
        /* <DEDUP_REMOVED lines=13> */
[-C--:B------:R-:W-:Y:S01]  /*0bc0*/  FFMA.FTZ R94, R229, R219.reuse, R94 ;  /* 0x000000dbe55e7223 */ /* 0x080fe2000001005e */
[----:B------:R-:W-:Y:S01]  /*0bd0*/  FMUL.FTZ R224, R90, R219 ;  /* 0x000000db5ae07220 */ /* 0x000fe20000410000 */
[----:B------:R-:W-:Y:S01]  /*0be0*/  PRMT R0, R7, 0x7632, R0 ;  /* 0x0000763207007816 */ /* 0x000fe20000000000 */
[----:B------:R-:W-:Y:S01]  /*0bf0*/  FMUL.FTZ R219, R89, R202 ;  /* 0x000000ca59db7220 */ /* 0x000fe20000410000 */
[----:B------:R-:W-:Y:S01]  /*0c00*/  SHF.L.U32 R183, R7, 0x10, RZ ;  /* 0x0000001007b77819 */ /* 0x000fe200000006ff */
[----:B------:R-:W-:Y:S01]  /*0c10*/  FADD.FTZ R12, RZ, R226 ;  /* 0x000000e2ff0c7221 */ /* 0x000fe20000010000 */
[----:B------:R-:W-:Y:S01]  /*0c20*/  FMUL.FTZ R230, R234, R227 ;  /* 0x000000e3eae67220 */ /* 0x000fe20000410000 */
[----:B------:R-:W-:Y:S01]  /*0c30*/  FFMA.FTZ R7, R3, R226, RZ ;  /* 0x000000e203077223 */ /* 0x000fe200000100ff */
[----:B------:R-:W-:Y:S01]  /*0c40*/  SHF.L.U32 R218, R203, 0x10, RZ ;  /* 0x00000010cbda7819 */ /* 0x000fe200000006ff */
[----:B------:R-:W-:Y:S01]  /*0c50*/  FADD.FTZ R121, R121, R200 ;  /* 0x000000c879797221 */ /* 0x000fe20000010000 */
[-C--:B------:R-:W-:Y:S01]  /*0c60*/  FFMA.FTZ R97, R222, R200.reuse, R97 ;  /* 0x000000c8de617223 */ /* 0x080fe20000010061 */
[----:B------:R-:W-:Y:S01]  /*0c70*/  FMUL.FTZ R211, R85, R200 ;  /* 0x000000c855d37220 */ /* 0x000fe20000410000 */
[C---:B------:R-:W-:Y:S01]  /*0c80*/  FMUL.FTZ R228, R234.reuse, R247 ;  /* 0x000000f7eae47220 */ /* 0x040fe20000410000 */
[----:B------:R-:W-:Y:S01]  /*0c90*/  FMUL.FTZ R200, R234, R9 ;  /* 0x00000009eac87220 */ /* 0x000fe20000410000 */
[----:B------:R-:W-:Y:S01]  /*0ca0*/  FADD.FTZ R9, R12, R219 ;  /* 0x000000db0c097221 */ /* 0x000fe20000010000 */
[----:B------:R-:W-:Y:S01]  /*0cb0*/  FFMA.FTZ R12, R230, R219, R7 ;  /* 0x000000dbe60c7223 */ /* 0x000fe20000010007 */
[----:B------:R-:W-:Y:S01]  /*0cc0*/  SHF.L.U32 R223, R198, 0x10, RZ ;  /* 0x00000010c6df7819 */ /* 0x000fe200000006ff */
[----:B------:R-:W-:Y:S01]  /*0cd0*/  FMUL.FTZ R227, R234, R251 ;  /* 0x000000fbeae37220 */ /* 0x000fe20000410000 */
[----:B------:R-:W-:Y:S01]  /*0ce0*/  PRMT R8, R4, 0x7632, R8 ;  /* 0x0000763204087816 */ /* 0x000fe20000000008 */
[-C--:B------:R-:W-:Y:S01]  /*0cf0*/  FFMA.FTZ R95, R228, R218.reuse, R95 ;  /* 0x000000dae45f7223 */ /* 0x080fe2000001005f */
[----:B------:R-:W-:Y:S01]  /*0d00*/  FADD.FTZ R119, R119, R218 ;  /* 0x000000da77777221 */ /* 0x000fe20000010000 */
[----:B------:R-:W-:Y:S01]  /*0d10*/  FMUL.FTZ R218, R91, R218 ;  /* 0x000000da5bda7220 */ /* 0x000fe20000410000 */
[----:B------:R-:W-:Y:S01]  /*0d20*/  FADD.FTZ R9, R9, R224 ;  /* 0x000000e009097221 */ /* 0x000fe20000010000 */
[----:B------:R-:W-:Y:S01]  /*0d30*/  FFMA.FTZ R7, R229, R224, R12 ;  /* 0x000000e0e5077223 */ /* 0x000fe2000001000c */
[----:B------:R-:W-:Y:S01]  /*0d40*/  FADD.FTZ R120, R120, R223 ;  /* 0x000000df78787221 */ /* 0x000fe20000010000 */
[-C--:B------:R-:W-:Y:S01]  /*0d50*/  FFMA.FTZ R96, R227, R223.reuse, R96 ;  /* 0x000000dfe3607223 */ /* 0x080fe20000010060 */
[----:B------:R-:W-:Y:S01]  /*0d60*/  SHF.L.U32 R188, R8, 0x10, RZ ;  /* 0x0000001008bc7819 */ /* 0x000fe200000006ff */
[----:B------:R-:W-:Y:S01]  /*0d70*/  FMUL.FTZ R223, R84, R223 ;  /* 0x000000df54df7220 */ /* 0x000fe20000410000 */
[----:B------:R-:W-:Y:S01]  /*0d80*/  FADD.FTZ R8, R9, R218 ;  /* 0x000000da09087221 */ /* 0x000fe20000010000 */
[----:B------:R-:W-:Y:S01]  /*0d90*/  FFMA.FTZ R12, R228, R218, R7 ;  /* 0x000000dae40c7223 */ /* 0x000fe20000010007 */
[----:B------:R-:W-:Y:S01]  /*0da0*/  FADD.FTZ R116, R116, R225 ;  /* 0x000000e174747221 */ /* 0x000fe20000010000 */
[----:B------:R-:W-:Y:S01]  /*0db0*/  FFMA.FTZ R92, R3, R225, R92 ;  /* 0x000000e1035c7223 */ /* 0x000fe2000001005c */
[----:B------:R-:W-:Y:S01]  /*0dc0*/  FMUL.FTZ R225, R234, R194 ;  /* 0x000000c2eae17220 */ /* 0x000fe20000410000 */
[----:B------:R-:W-:Y:S01]  /*0dd0*/  PRMT R10, R5, 0x7632, R10 ;  /* 0x00007632050a7816 */ /* 0x000fe2000000000a */
[----:B------:R-:W-:Y:S01]  /*0de0*/  FADD.FTZ R8, R8, R223 ;  /* 0x000000df08087221 */ /* 0x000fe20000010000 */
[----:B------:R-:W-:Y:S01]  /*0df0*/  FFMA.FTZ R7, R227, R223, R12 ;  /* 0x000000dfe3077223 */ /* 0x000fe2000001000c */
[----:B------:R-:W-:Y:S01]  /*0e00*/  PRMT R184, R180, 0x7632, R184 ;  /* 0x00007632b4b87816 */ /* 0x000fe200000000b8 */
[----:B------:R-:W-:Y:S01]  /*0e10*/  FADD.FTZ R122, R122, R221 ;  /* 0x000000dd7a7a7221 */ /* 0x000fe20000010000 */
[----:B------:R-:W-:Y:S01]  /*0e20*/  SHF.L.U32 R187, R180, 0x10, RZ ;  /* 0x00000010b4bb7819 */ /* 0x000fe200000006ff */
[-C--:B------:R-:W-:Y:S01]  /*0e30*/  FFMA.FTZ R98, R225, R221.reuse, R98 ;  /* 0x000000dde1627223 */ /* 0x080fe20000010062 */
[----:B------:R-:W-:Y:S01]  /*0e40*/  PRMT R180, R182, 0x7632, R180 ;  /* 0x00007632b6b47816 */ /* 0x000fe200000000b4 */
[----:B------:R-:W-:Y:S01]  /*0e50*/  FMUL.FTZ R221, R86, R221 ;  /* 0x000000dd56dd7220 */ /* 0x000fe20000410000 */
[----:B------:R-:W-:Y:S01]  /*0e60*/  SHF.L.U32 R201, R182, 0x10, RZ ;  /* 0x00000010b6c97819 */ /* 0x000fe200000006ff */
[----:B------:R-:W-:Y:S01]  /*0e70*/  FADD.FTZ R8, R8, R211 ;  /* 0x000000d308087221 */ /* 0x000fe20000010000 */
[----:B------:R-:W-:-:S02]  /*0e80*/  SHF.L.U32 R196, R196, 0x10, RZ ;  /* 0x00000010c4c47819 */ /* 0x000fc400000006ff */
[----:B------:R-:W-:Y:S01]  /*0e90*/  SHF.L.U32 R182, R10, 0x10, RZ ;  /* 0x000000100ab67819 */ /* 0x000fe200000006ff */
[----:B------:R-:W-:Y:S01]  /*0ea0*/  FFMA.FTZ R10, R222, R211, R7 ;  /* 0x000000d3de0a7223 */ /* 0x000fe20000010007 */
[----:B------:R-:W-:Y:S01]  /*0eb0*/  FADD.FTZ R7, R8, R221 ;  /* 0x000000dd08077221 */ /* 0x000fe20000010000 */
[----:B------:R-:W-:Y:S01]  /*0ec0*/  FMUL.FTZ R210, R87, R196 ;  /* 0x000000c457d27220 */ /* 0x000fe20000410000 */
        /* <DEDUP_REMOVED lines=10> */
[----:B------:R-:W-:Y:S01]  /*0f70*/  FMUL.FTZ R12, R81, R184 ;  /* 0x000000b8510c7220 */ /* 0x000fe20000410000 */
[C---:B------:R-:W-:Y:S01]  /*0f80*/  PRMT R4, R6.reuse, 0x7632, R4 ;  /* 0x0000763206047816 */ /* 0x040fe20000000004 */
[----:B------:R-:W-:Y:S01]  /*0f90*/  FADD.FTZ R7, R7, R204 ;  /* 0x000000cc07077221 */ /* 0x000fe20000010000 */
[----:B------:R-:W-:Y:S01]  /*0fa0*/  SHF.L.U32 R5, R6, 0x10, RZ ;  /* 0x0000001006057819 */ /* 0x000fe200000006ff */
[----:B------:R-:W-:Y:S01]  /*0fb0*/  FFMA.FTZ R9, R209, R204, R8 ;  /* 0x000000ccd1097223 */ /* 0x000fe20000010008 */
[----:B------:R-:W-:Y:S01]  /*0fc0*/  SHF.L.U32 R6, R185, 0x10, RZ ;  /* 0x00000010b9067819 */ /* 0x000fe200000006ff */
[----:B------:R-:W-:Y:S01]  /*0fd0*/  FFMA.FTZ R93, R230, R202, R93 ;  /* 0x000000cae65d7223 */ /* 0x000fe2000001005d */
[----:B------:R-:W-:Y:S01]  /*0fe0*/  FADD.FTZ R117, R117, R202 ;  /* 0x000000ca75757221 */ /* 0x000fe20000010000 */
[----:B------:R-:W-:Y:S01]  /*0ff0*/  FMUL.FTZ R206, R234, R191 ;  /* 0x000000bfeace7220 */ /* 0x000fe20000410000 */
[----:B------:R-:W-:Y:S01]  /*1000*/  FFMA.FTZ R101, R208, R184, R101 ;  /* 0x000000b8d0657223 */ /* 0x000fe20000010065 */
[----:B------:R-:W-:Y:S01]  /*1010*/  FADD.FTZ R125, R125, R184 ;  /* 0x000000b87d7d7221 */ /* 0x000fe20000010000 */
[----:B------:R-:W-:Y:S01]  /*1020*/  FMUL.FTZ R202, R82, R193 ;  /* 0x000000c152ca7220 */ /* 0x000fe20000410000 */
[----:B------:R-:W-:Y:S01]  /*1030*/  SHF.L.U32 R184, R4, 0x10, RZ ;  /* 0x0000001004b87819 */ /* 0x000fe200000006ff */
[----:B------:R-:W-:Y:S01]  /*1040*/  FADD.FTZ R7, R7, R12 ;  /* 0x0000000c07077221 */ /* 0x000fe20000010000 */
[----:B------:R-:W-:Y:S01]  /*1050*/  FMUL.FTZ R207, R234, R207 ;  /* 0x000000cfeacf7220 */ /* 0x000fe20000410000 */
[----:B------:R-:W-:Y:S01]  /*1060*/  FFMA.FTZ R4, R208, R12, R9 ;  /* 0x0000000cd0047223 */ /* 0x000fe20000010009 */
[C---:B------:R-:W-:Y:S01]  /*1070*/  FMUL.FTZ R198, R234.reuse, R11 ;  /* 0x0000000beac67220 */ /* 0x040fe20000410000 */
[----:B------:R-:W-:Y:S01]  /*1080*/  FMUL.FTZ R205, R234, R205 ;  /* 0x000000cdeacd7220 */ /* 0x000fe20000410000 */
        /* <DEDUP_REMOVED lines=38> */
[----:B------:R-:W-:Y:S01]  /*12f0*/  FMUL.FTZ R7, R73, R188 ;  /* 0x000000bc49077220 */ /* 0x000fe20000410000 */
        /* <DEDUP_REMOVED lines=46> */
[----:B------:R-:W-:Y:S06]  /*15e0*/  BRA `(.L_x_5116) ;  /* 0x0000000000c07947 */ /* 0x000fec0003800000 */
.L_x_5115:
[----:B-----5:R-:W-:Y:S01]  /*15f0*/  ISETP.GE.AND P3, PT, R186, 0x1, PT ;  /* 0x00000001ba00780c */ /* 0x020fe20003f66270 */
[----:B------:R-:W-:Y:S01]  /*1600*/  HFMA2 R183, -RZ, RZ, 0, 0 ;  /* 0x00000000ffb77431 */ /* 0x000fe200000001ff */
[----:B------:R-:W-:Y:S02]  /*1610*/  MOV R236, UR7 ;  /* 0x0000000700ec7c02 */ /* 0x000fe40008000f00 */
[----:B------:R-:W-:-:S04]  /*1620*/  ISETP.NE.U32.AND P0, PT, RZ, UR6, PT ;  /* 0x00000006ff007c0c */ /* 0x000fc8000bf05070 */
[----:B------:R-:W-:-:S05]  /*1630*/  ISETP.NE.AND.EX P0, PT, R236, RZ, PT, P0 ;  /* 0x000000ffec00720c */ /* 0x000fca0003f05300 */
[----:B------:R-:W1:Y:S01]  /*1640*/  @P3 LDC R181, c[0x0][0x388] ;  /* 0x0000e200ffb53b82 */ /* 0x000e620000000800 */
[----:B------:R-:W-:-:S07]  /*1650*/  @P3 IADD3 R180, PT, PT, R186, -0x1, RZ ;  /* 0xffffffffbab43810 */ /* 0x000fce0007ffe0ff */
[----:B------:R-:W2:Y:S01]  /*1660*/  @!P0 LDC.64 R212, c[0x0][0x3b0] ;  /* 0x0000ec00ffd48b82 */ /* 0x000ea20000000a00 */
[----:B-1----:R-:W-:-:S05]  /*1670*/  @P3 IMAD R180, R180, R181, RZ ;  /* 0x000000b5b4b43224 */ /* 0x002fca00078e02ff */
[----:B------:R-:W-:-:S04]  /*1680*/  @P3 SHF.R.S32.HI R181, RZ, 0x1f, R180 ;  /* 0x0000001fffb53819 */ /* 0x000fc800000114b4 */
[----:B------:R-:W-:-:S04]  /*1690*/  @P3 LEA.HI R181, R181, R180, RZ, 0x3 ;  /* 0x000000b4b5b53211 */ /* 0x000fc800078f18ff */
[----:B------:R-:W-:-:S04]  /*16a0*/  @P3 LEA.HI.SX32 R183, R181, R232, 0x1d ;  /* 0x000000e8b5b73211 */ /* 0x000fc800078feaff */
[C---:B------:R-:W-:Y:S01]  /*16b0*/  @!P0 IADD3 R215, PT, PT, R183.reuse, 0x100, RZ ;  /* 0x00000100b7d78810 */ /* 0x040fe20007ffe0ff */
[C---:B--2---:R-:W-:Y:S01]  /*16c0*/  @!P0 IMAD.WIDE.U32 R216, R183.reuse, 0x8, R212 ;  /* 0x00000008b7d88825 */ /* 0x044fe200078e00d4 */
        /* <DEDUP_REMOVED lines=9> */
[----:B-----5:R-:W1:Y:S01]  /*1760*/  LDC.64 R212, c[0x0][0x3b0] ;  /* 0x0000ec00ffd47b82 */ /* 0x020e620000000a00 */
[----:B------:R-:W-:Y:S01]  /*1770*/  IMAD R20, R231, UR15, RZ ;  /* 0x0000000fe7147c24 */ /* 0x000fe2000f8e02ff */
[C---:B------:R-:W-:Y:S02]  /*1780*/  IADD3 R215, PT, PT, R183.reuse, 0x100, RZ ;  /* 0x00000100b7d77810 */ /* 0x040fe40007ffe0ff */
[----:B------:R-:W-:Y:S02]  /*1790*/  IADD3 R23, PT, PT, R183, 0x200, RZ ;  /* 0x00000200b7177810 */ /* 0x000fe40007ffe0ff */
[----:B------:R-:W-:Y:S02]  /*17a0*/  SHF.R.S32.HI R21, RZ, 0x1f, R20 ;  /* 0x0000001fff157819 */ /* 0x000fe40000011414 */
[----:B------:R-:W2:Y:S02]  /*17b0*/  LDC.64 R180, c[0x0][0x438] ;  /* 0x00010e00ffb47b82 */ /* 0x000ea40000000a00 */
[----:B------:R-:W-:-:S04]  /*17c0*/  LEA.HI R21, R21, R20, RZ, 0x3 ;  /* 0x0000001415157211 */ /* 0x000fc800078f18ff */
[----:B------:R-:W-:-:S04]  /*17d0*/  LEA.HI.SX32 R185, R21, R232, 0x1d ;  /* 0x000000e815b97211 */ /* 0x000fc800078feaff */
[----:B------:R-:W-:Y:S01]  /*17e0*/  IADD3 R21, PT, PT, R185, 0x200, RZ ;  /* 0x00000200b9157810 */ /* 0x000fe20007ffe0ff */
[----:B-1----:R-:W-:Y:S01]  /*17f0*/  IMAD.WIDE.U32 R216, R183, 0x8, R212 ;  /* 0x00000008b7d87825 */ /* 0x002fe200078e00d4 */
[----:B------:R-:W-:-:S03]  /*1800*/  IADD3 R183, PT, PT, R185, 0x100, RZ ;  /* 0x00000100b9b77810 */ /* 0x000fc60007ffe0ff */
[--C-:B------:R-:W-:Y:S02]  /*1810*/  IMAD.WIDE.U32 R214, R215, 0x8, R212.reuse ;  /* 0x00000008d7d67825 */ /* 0x100fe400078e00d4 */
[----:B------:R-:W5:Y:S02]  /*1820*/  LDG.E.64 R216, desc[UR12][R216.64] ;  /* 0x0000000cd8d87981 */ /* 0x000f64000c1e1b00 */
[----:B------:R-:W-:Y:S02]  /*1830*/  IMAD.WIDE.U32 R212, R23, 0x8, R212 ;  /* 0x0000000817d47825 */ /* 0x000fe400078e00d4 */
[----:B------:R-:W5:Y:S02]  /*1840*/  LDG.E.64 R214, desc[UR12][R214.64] ;  /* 0x0000000cd6d67981 */ /* 0x000f64000c1e1b00 */
[--C-:B--2---:R-:W-:Y:S02]  /*1850*/  IMAD.WIDE.U32 R184, R185, 0x20, R180.reuse ;  /* 0x00000020b9b87825 */ /* 0x104fe400078e00b4 */
        /* <DEDUP_REMOVED lines=9> */
.L_x_5116:
[----:B-1----:R-:W1:Y:S01]  /*18f0*/  SHFL.DOWN PT, R180, R187, 0x10, 0x1f ;  /* 0x0a001f00bbb47f89 */ /* 0x002e6200000e0000 */
[----:B------:R-:W2:Y:S01]  /*1900*/  LDC R238, c[0x0][0x388] ;  /* 0x0000e200ffee7b82 */ /* 0x000ea20000000800 */
[----:B------:R-:W-:Y:S01]  /*1910*/  @P3 IADD3 R191, PT, PT, R186, -0x1, RZ ;  /* 0xffffffffbabf3810 */ /* 0x000fe20007ffe0ff */
[----:B------:R-:W-:Y:S01]  /*1920*/  BSSY.RECONVERGENT B0, `(.L_x_5117) ;  /* 0x0000026000007945 */ /* 0x000fe20003800200 */
[----:B------:R-:W3:Y:S01]  /*1930*/  SHFL.DOWN PT, R181, R188, 0x10, 0x1f ;  /* 0x0a001f00bcb57f89 */ /* 0x000ee200000e0000 */
[----:B------:R-:W-:Y:S01]  /*1940*/  MOV R235, RZ ;  /* 0x000000ff00eb7202 */ /* 0x000fe20000000f00 */
[----:B------:R-:W4:Y:S01]  /*1950*/  S2R R232, SR_TID.X ;  /* 0x0000000000e87919 */ /* 0x000f220000002100 */
[----:B-1----:R-:W-:Y:S01]  /*1960*/  FADD.FTZ R180, R180, R187 ;  /* 0x000000bbb4b47221 */ /* 0x002fe20000010000 */
[----:B--2---:R-:W-:Y:S02]  /*1970*/  @P3 IMAD R191, R191, R238, RZ ;  /* 0x000000eebfbf3224 */ /* 0x004fe400078e02ff */
[----:B---3--:R-:W-:-:S02]  /*1980*/  FADD.FTZ R181, R181, R188 ;  /* 0x000000bcb5b57221 */ /* 0x008fc40000010000 */
[----:B------:R-:W1:Y:S04]  /*1990*/  SHFL.DOWN PT, R183, R180, 0x8, 0x1f ;  /* 0x09001f00b4b77f89 */ /* 0x000e6800000e0000 */
[----:B------:R-:W2:Y:S01]  /*19a0*/  SHFL.DOWN PT, R182, R181, 0x8, 0x1f ;  /* 0x09001f00b5b67f89 */ /* 0x000ea200000e0000 */
[----:B----4-:R-:W-:Y:S01]  /*19b0*/  LOP3.LUT P0, RZ, R232, 0x1f, RZ, 0xc0, !PT ;  /* 0x0000001fe8ff7812 */ /* 0x010fe2000780c0ff */
[----:B-1----:R-:W-:Y:S01]  /*19c0*/  FADD.FTZ R183, R180, R183 ;  /* 0x000000b7b4b77221 */ /* 0x002fe20000010000 */
[----:B--2---:R-:W-:-:S04]  /*19d0*/  FADD.FTZ R182, R181, R182 ;  /* 0x000000b6b5b67221 */ /* 0x004fc80000010000 */
[----:B------:R-:W1:Y:S04]  /*19e0*/  SHFL.DOWN PT, R184, R183, 0x4, 0x1f ;  /* 0x08801f00b7b87f89 */ /* 0x000e6800000e0000 */
[----:B------:R-:W2:Y:S01]  /*19f0*/  SHFL.DOWN PT, R185, R182, 0x4, 0x1f ;  /* 0x08801f00b6b97f89 */ /* 0x000ea200000e0000 */
[----:B-1----:R-:W-:Y:S01]  /*1a00*/  FADD.FTZ R189, R183, R184 ;  /* 0x000000b8b7bd7221 */ /* 0x002fe20000010000 */
[----:B--2---:R-:W-:-:S04]  /*1a10*/  FADD.FTZ R187, R182, R185 ;  /* 0x000000b9b6bb7221 */ /* 0x004fc80000010000 */
[----:B------:R-:W1:Y:S01]  /*1a20*/  SHFL.DOWN PT, R184, R189, 0x2, 0x1f ;  /* 0x08401f00bdb87f89 */ /* 0x000e6200000e0000 */
[----:B------:R-:W-:-:S03]  /*1a30*/  @P3 SHF.R.S32.HI R182, RZ, 0x1f, R191 ;  /* 0x0000001fffb63819 */ /* 0x000fc600000114bf */
[----:B------:R-:W2:Y:S01]  /*1a40*/  SHFL.DOWN PT, R188, R187, 0x2, 0x1f ;  /* 0x08401f00bbbc7f89 */ /* 0x000ea200000e0000 */
[----:B------:R-:W-:-:S04]  /*1a50*/  @P3 LEA.HI R191, R182, R191, RZ, 0x3 ;  /* 0x000000bfb6bf3211 */ /* 0x000fc800078f18ff */
[----:B------:R-:W-:Y:S01]  /*1a60*/  @P3 LEA.HI.SX32 R235, R191, R232, 0x1d ;  /* 0x000000e8bfeb3211 */ /* 0x000fe200078feaff */
[----:B-1----:R-:W-:Y:S02]  /*1a70*/  FADD.FTZ R181, R189, R184 ;  /* 0x000000b8bdb57221 */ /* 0x002fe40000010000 */
[----:B------:R-:W1:Y:S01]  /*1a80*/  @P3 LDC.64 R184, c[0x0][0x390] ;  /* 0x0000e400ffb83b82 */ /* 0x000e620000000a00 */
[----:B--2---:R-:W-:Y:S02]  /*1a90*/  FADD.FTZ R188, R187, R188 ;  /* 0x000000bcbbbc7221 */ /* 0x004fe40000010000 */
[----:B------:R-:W2:Y:S04]  /*1aa0*/  SHFL.DOWN PT, R180, R181, 0x1, 0x1f ;  /* 0x08201f00b5b47f89 */ /* 0x000ea800000e0000 */
[----:B------:R-:W3:Y:S01]  /*1ab0*/  SHFL.DOWN PT, R183, R188, 0x1, 0x1f ;  /* 0x08201f00bcb77f89 */ /* 0x000ee200000e0000 */
[----:B-1----:R-:W-:-:S04]  /*1ac0*/  @P3 IMAD.WIDE.U32 R184, R235, 0x10, R184 ;  /* 0x00000010ebb83825 */ /* 0x002fc800078e00b8 */
[----:B--2---:R-:W-:Y:S01]  /*1ad0*/  FADD.FTZ R180, R181, R180 ;  /* 0x000000b4b5b47221 */ /* 0x004fe20000010000 */
        /* <DEDUP_REMOVED lines=10> */
.L_x_5118:
[----:B------:R-:W-:Y:S05]  /*1b80*/  BSYNC.RECONVERGENT B0 ;  /* 0x0000000000007941 */ /* 0x000fea0003800200 */
.L_x_5117:
[----:B------:R-:W2:Y:S08]  /*1b90*/  S2UR UR5, SR_CgaCtaId ;  /* 0x00000000000579c3 */ /* 0x000eb00000008800 */
[----:B------:R-:W-:Y:S06]  /*1ba0*/  BAR.SYNC.DEFER_BLOCKING 0x0 ;  /* 0x0000000000007b1d */ /* 0x000fec0000010000 */
[----:B------:R-:W-:-:S02]  /*1bb0*/  UMOV UR4, 0x400 ;  /* 0x0000040000047882 */ /* 0x000fc40000000000 */
[----:B--2---:R-:W-:Y:S01]  /*1bc0*/  ULEA UR4, UR5, UR4, 0x18 ;  /* 0x0000000405047291 */ /* 0x004fe2000f8ec0ff */
        /* <DEDUP_REMOVED lines=18> */
[----:B------:R-:W-:Y:S01]  /*1cf0*/  FADD.FTZ R180, RZ, R181 ;  /* 0x000000b5ffb47221 */ /* 0x000fe20000010000 */
[----:B------:R-:W-:Y:S02]  /*1d00*/  SHF.R.S32.HI R181, RZ, 0x1f, R238 ;  /* 0x0000001fffb57819 */ /* 0x000fe400000114ee */
[----:B------:R-:W-:Y:S01]  /*1d10*/  FADD.FTZ R237, R182, R237 ;  /* 0x000000edb6ed7221 */ /* 0x000fe20000010000 */
[----:B------:R-:W-:Y:S01]  /*1d20*/  FADD.FTZ R180, R183, R180 ;  /* 0x000000b4b7b47221 */ /* 0x000fe20000010000 */
[----:B------:R-:W-:-:S02]  /*1d30*/  LEA.HI R181, R181, R238, RZ, 0x3 ;  /* 0x000000eeb5b57211 */ /* 0x000fc400078f18ff */
[----:B--2---:R-:W-:Y:S01]  /*1d40*/  FADD.FTZ R237, R237, R184 ;  /* 0x000000b8eded7221 */ /* 0x004fe20000010000 */
[----:B------:R-:W-:-:S03]  /*1d50*/  FADD.FTZ R180, R180, R185 ;  /* 0x000000b9b4b47221 */ /* 0x000fc60000010000 */
[----:B------:R-:W-:Y:S01]  /*1d60*/  FADD.FTZ R237, R186, R237 ;  /* 0x000000edbaed7221 */ /* 0x000fe20000010000 */
[----:B------:R-:W-:Y:S01]  /*1d70*/  FADD.FTZ R180, R187, R180 ;  /* 0x000000b4bbb47221 */ /* 0x000fe20000010000 */
[----:B------:R-:W-:Y:S02]  /*1d80*/  LEA.HI.SX32 R187, R181, R232, 0x1d ;  /* 0x000000e8b5bb7211 */ /* 0x000fe400078feaff */
        /* <DEDUP_REMOVED lines=34> */
.L_x_5121:
        /* <DEDUP_REMOVED lines=18> */
.L_x_5122:
        /* <DEDUP_REMOVED lines=17> */
.L_x_5123:
        /* <DEDUP_REMOVED lines=18> */
.L_x_5124:
        /* <DEDUP_REMOVED lines=17> */
.L_x_5125:
        /* <DEDUP_REMOVED lines=18> */
.L_x_5126:
        /* <DEDUP_REMOVED lines=17> */
.L_x_5127:
        /* <DEDUP_REMOVED lines=20> */
.L_x_5120:
        /* <DEDUP_REMOVED lines=45> */
.L_x_5129:
        /* <DEDUP_REMOVED lines=13> */
.L_x_5130:
        /* <DEDUP_REMOVED lines=12> */
.L_x_5131:
        /* <DEDUP_REMOVED lines=13> */
.L_x_5132:
        /* <DEDUP_REMOVED lines=12> */
.L_x_5133:
        /* <DEDUP_REMOVED lines=13> */
.L_x_5134:
        /* <DEDUP_REMOVED lines=12> */
.L_x_5135:
[----:B------:R-:W-:Y:S05]  /*2f00*/  @!P3 BRA `(.L_x_5128) ;  /* 0x000000100078b947 */ /* 0x000fea0003800000 */
        /* <DEDUP_REMOVED lines=14> */
.L_x_5119:
        /* <DEDUP_REMOVED lines=10> */
[----:B------:R-:W-:Y:S01]  /*3090*/  @P2 FFMA.FTZ R180, R234, R181, R40 ;  /* 0x000000b5eab42223 */ /* 0x000fe20000010028 */
[----:B------:R-:W-:-:S03]  /*30a0*/  HFMA2 R181, -RZ, RZ, 0, 0 ;  /* 0x00000000ffb57431 */ /* 0x000fc600000001ff */
[----:B------:R-:W-:-:S04]  /*30b0*/  FMUL.FTZ R180, R180, UR17 ;  /* 0x00000011b4b47c20 */ /* 0x000fc80008410000 */
[----:B------:R-:W-:Y:S01]  /*30c0*/  FMUL.FTZ R183, R180, UR16 ;  /* 0x00000010b4b77c20 */ /* 0x000fe20008410000 */
[----:B------:R-:W-:-:S03]  /*30d0*/  @P0 SHF.L.U32 R182, R164, 0x10, RZ ;  /* 0x00000010a4b60819 */ /* 0x000fc600000006ff */
[-C--:B------:R-:W-:Y:S02]  /*30e0*/  FMUL.FTZ R180, R44, R183.reuse ;  /* 0x000000b72cb47220 */ /* 0x080fe40000410000 */
[----:B------:R-:W-:-:S03]  /*30f0*/  @P0 FMUL.FTZ R181, R182, R183 ;  /* 0x000000b7b6b50220 */ /* 0x000fc60000410000 */
[----:B------:R-:W-:Y:S01]  /*3100*/  FSEL R180, R180, RZ, P0 ;  /* 0x000000ffb4b47208 */ /* 0x000fe20000000000 */
[----:B------:R-:W-:-:S03]  /*3110*/  FADD.FTZ R160, R160, R181 ;  /* 0x000000b5a0a07221 */ /* 0x000fc60000010000 */
[----:B------:R-:W-:-:S04]  /*3120*/  F2FP.BF16.F32.PACK_AB R180, RZ, R180 ;  /* 0x000000b4ffb4723e */ /* 0x000fc800000010ff */
[----:B------:R-:W-:-:S07]  /*3130*/  PRMT R168, R180, 0x7610, R168 ;  /* 0x00007610b4a87816 */ /* 0x000fce00000000a8 */
.L_x_5137:
[----:B------:R-:W-:Y:S05]  /*3140*/  @!P3 BRA `(.L_x_5138) ;  /* 0x000000000040b947 */ /* 0x000fea0003800000 */
[----:B------:R-:W-:Y:S01]  /*3150*/  @P2 FFMA.FTZ R182, R230, R185, R184 ;  /* 0x000000b9e6b62223 */ /* 0x000fe200000100b8 */
[----:B-----5:R-:W-:Y:S02]  /*3160*/  LOP3.LUT P0, RZ, R216, 0xff00, RZ, 0xc0, !PT ;  /* 0x0000ff00d8ff7812 */ /* 0x020fe4000780c0ff */
[----:B------:R-:W-:Y:S01]  /*3170*/  MOV R180, R41 ;  /* 0x0000002900b47202 */ /* 0x000fe20000000f00 */
[----:B------:R-:W-:-:S04]  /*3180*/  @P2 FADD.FTZ R182, R219, -R182 ;  /* 0x800000b6dbb62221 */ /* 0x000fc80000010000 */
[----:B------:R-:W-:-:S04]  /*3190*/  @P2 FFMA.FTZ R180, R234, R182, R41 ;  /* 0x000000b6eab42223 */ /* 0x000fc80000010029 */
        /* <DEDUP_REMOVED lines=11> */
.L_x_5138:
        /* <DEDUP_REMOVED lines=16> */
.L_x_5139:
        /* <DEDUP_REMOVED lines=17> */
.L_x_5140:
        /* <DEDUP_REMOVED lines=16> */
.L_x_5141:
        /* <DEDUP_REMOVED lines=17> */
.L_x_5142:
        /* <DEDUP_REMOVED lines=16> */
.L_x_5143:
[----:B------:R-:W-:Y:S05]  /*3770*/  @!P3 BRA `(.L_x_5128) ;  /* 0x00000008005cb947 */ /* 0x000fea0003800000 */
[----:B------:R-:W-:Y:S01]  /*3780*/  @P2 FFMA.FTZ R181, R220, R185, R184 ;  /* 0x000000b9dcb52223 */ /* 0x000fe200000100b8 */
[----:B-----5:R-:W-:Y:S02]  /*3790*/  ISETP.GE.U32.AND P0, PT, R216, RZ, PT ;  /* 0x000000ffd800720c */ /* 0x020fe40003f06070 */
[----:B------:R-:W-:Y:S01]  /*37a0*/  MOV R180, R39 ;  /* 0x0000002700b47202 */ /* 0x000fe20000000f00 */
[----:B------:R-:W-:Y:S01]  /*37b0*/  @P2 FADD.FTZ R181, R210, -R181 ;  /* 0x800000b5d2b52221 */ /* 0x000fe20000010000 */
[----:B------:R-:W-:-:S03]  /*37c0*/  ISETP.GE.U32.AND.EX P0, PT, R217, 0x1000000, PT, P0 ;  /* 0x01000000d900780c */ /* 0x000fc60003f06100 */
[----:B------:R-:W-:-:S04]  /*37d0*/  @P2 FFMA.FTZ R180, R234, R181, R39 ;  /* 0x000000b5eab42223 */ /* 0x000fc80000010027 */
        /* <DEDUP_REMOVED lines=12> */
.L_x_5136:
[-CC-:B------:R-:W-:Y:S01]  /*38a0*/  @P2 FFMA.FTZ R172, R230, R185.reuse, R184.reuse ;  /* 0x000000b9e6ac2223 */ /* 0x180fe200000100b8 */
[-CC-:B------:R-:W-:Y:S01]  /*38b0*/  @P2 FFMA.FTZ R179, R228, R185.reuse, R184.reuse ;  /* 0x000000b9e4b32223 */ /* 0x180fe200000100b8 */
[----:B------:R-:W-:Y:S01]  /*38c0*/  @P2 FFMA.FTZ R182, R225, R185, R184 ;  /* 0x000000b9e1b62223 */ /* 0x000fe200000100b8 */
[----:B-----5:R-:W-:Y:S01]  /*38d0*/  MOV R173, R41 ;  /* 0x0000002900ad7202 */ /* 0x020fe20000000f00 */
[----:B------:R-:W-:Y:S01]  /*38e0*/  @P2 FADD.FTZ R172, R219, -R172 ;  /* 0x800000acdbac2221 */ /* 0x000fe20000010000 */
[----:B------:R-:W-:Y:S01]  /*38f0*/  @P2 FFMA.FTZ R177, R229, R185, R184 ;  /* 0x000000b9e5b12223 */ /* 0x000fe200000100b8 */
[----:B------:R-:W-:Y:S01]  /*3900*/  @P2 FADD.FTZ R181, R221, -R182 ;  /* 0x800000b6ddb52221 */ /* 0x000fe20000010000 */
[----:B------:R-:W-:Y:S01]  /*3910*/  MOV R175, R43 ;  /* 0x0000002b00af7202 */ /* 0x000fe20000000f00 */
[----:B------:R-:W-:Y:S01]  /*3920*/  @P2 FFMA.FTZ R173, R234, R172, R41 ;  /* 0x000000aceaad2223 */ /* 0x000fe20000010029 */
[----:B------:R-:W-:Y:S01]  /*3930*/  @P2 FADD.FTZ R172, R218, -R179 ;  /* 0x800000b3daac2221 */ /* 0x000fe20000010000 */
[----:B------:R-:W-:Y:S01]  /*3940*/  @P2 FFMA.FTZ R180, R227, R185, R184 ;  /* 0x000000b9e3b42223 */ /* 0x000fe200000100b8 */
[----:B------:R-:W-:Y:S01]  /*3950*/  MOV R178, R38 ;  /* 0x0000002600b27202 */ /* 0x000fe20000000f00 */
[C---:B------:R-:W-:Y:S01]  /*3960*/  @P2 FFMA.FTZ R178, R234.reuse, R181, R38 ;  /* 0x000000b5eab22223 */ /* 0x040fe20000010026 */
[----:B------:R-:W-:Y:S01]  /*3970*/  @P2 FFMA.FTZ R175, R234, R172, R43 ;  /* 0x000000aceaaf2223 */ /* 0x000fe2000001002b */
        /* <DEDUP_REMOVED lines=30> */
.L_x_5144:
[----:B------:R-:W-:Y:S05]  /*3b60*/  @!P3 BRA `(.L_x_5145) ;  /* 0x000000000030b947 */ /* 0x000fea0003800000 */
        /* <DEDUP_REMOVED lines=12> */
.L_x_5145:
        /* <DEDUP_REMOVED lines=12> */
.L_x_5146:
        /* <DEDUP_REMOVED lines=13> */
.L_x_5147:
        /* <DEDUP_REMOVED lines=12> */
.L_x_5148:
        /* <DEDUP_REMOVED lines=13> */
.L_x_5149:
        /* <DEDUP_REMOVED lines=12> */
.L_x_5150:
[----:B------:R-:W-:Y:S05]  /*4010*/  @!P3 BRA `(.L_x_5128) ;  /* 0x000000000034b947 */ /* 0x000fea0003800000 */
        /* <DEDUP_REMOVED lines=13> */
.L_x_5128:
[----:B------:R-:W-:Y:S01]  /*40f0*/  ISETP.NE.U32.AND P0, PT, RZ, UR4, PT ;  /* 0x00000004ff007c0c */ /* 0x000fe2000bf05070 */
[----:B------:R-:W1:Y:S01]  /*4100*/  @P3 LDC.64 R180, c[0x0][0x468] ;  /* 0x00011a00ffb43b82 */ /* 0x000e620000000a00 */
[----:B------:R-:W-:Y:S02]  /*4110*/  ISETP.NE.U32.AND P1, PT, RZ, UR6, PT ;  /* 0x00000006ff007c0c */ /* 0x000fe4000bf25070 */
[----:B------:R-:W-:Y:S02]  /*4120*/  ISETP.NE.AND.EX P0, PT, RZ, UR5, PT, P0 ;  /* 0x00000005ff007c0c */ /* 0x000fe4000bf05300 */
[----:B------:R-:W-:-:S11]  /*4130*/  ISETP.NE.AND.EX P1, PT, R236, RZ, PT, P1 ;  /* 0x000000ffec00720c */ /* 0x000fd60003f25310 */
[----:B------:R-:W2:Y:S01]  /*4140*/  @P0 LDC.64 R182, c[0x0][0x478] ;  /* 0x00011e00ffb60b82 */ /* 0x000ea20000000a00 */
[----:B-1----:R-:W-:-:S04]  /*4150*/  @P3 IMAD.WIDE.U32 R180, R235, 0x10, R180 ;  /* 0x00000010ebb43825 */ /* 0x002fc800078e00b4 */
[----:B--2---:R-:W-:-:S05]  /*4160*/  @P0 IMAD.WIDE.U32 R182, R187, 0x20, R182 ;  /* 0x00000020bbb60825 */ /* 0x004fca00078e00b6 */
[----:B------:R1:W-:Y:S04]  /*4170*/  @P0 STG.E.128 desc[UR12][R182.64], R172 ;  /* 0x000000acb6000986 */ /* 0x0003e8000c101d0c */
[----:B------:R1:W-:Y:S04]  /*4180*/  @P0 STG.E.128 desc[UR12][R182.64+0x10], R176 ;  /* 0x000010b0b6000986 */ /* 0x0003e8000c101d0c */
[----:B------:R1:W-:Y:S01]  /*4190*/  @P3 STG.E.128 desc[UR12][R180.64], R168 ;  /* 0x000000a8b4003986 */ /* 0x0003e2000c101d0c */
[----:B------:R-:W-:Y:S05]  /*41a0*/  @!P3 BRA `(.L_x_5151) ;  /* 0x000000000010b947 */ /* 0x000fea0003800000 */
[----:B-----5:R-:W2:Y:S01]  /*41b0*/  LDC.64 R164, c[0x0][0x390] ;  /* 0x0000e400ffa47b82 */ /* 0x020ea20000000a00 */
[----:B------:R-:W-:-:S05]  /*41c0*/  IADD3 R167, PT, PT, R235, 0x100, RZ ;  /* 0x00000100eba77810 */ /* 0x000fca0007ffe0ff */
[----:B--2---:R-:W-:-:S06]  /*41d0*/  IMAD.WIDE.U32 R164, R167, 0x10, R164 ;  /* 0x00000010a7a47825 */ /* 0x004fcc00078e00a4 */
[----:B------:R-:W5:Y:S02]  /*41e0*/  LDG.E.128 R164, desc[UR12][R164.64] ;  /* 0x0000000ca4a47981 */ /* 0x000f64000c1e1d00 */
.L_x_5151:
[----:B------:R-:W-:Y:S05]  /*41f0*/  @!P1 BRA `(.L_x_5152) ;  /* 0x0000001000349947 */ /* 0x000fea0003800000 */
[----:B------:R-:W-:Y:S05]  /*4200*/  @!P0 BRA `(.L_x_5153) ;  /* 0x0000000800188947 */ /* 0x000fea0003800000 */
[-CC-:B-1----:R-:W-:Y:S01]  /*4210*/  @P2 FFMA.FTZ R175, R208, R185.reuse, R184.reuse ;  /* 0x000000b9d0af2223 */ /* 0x182fe200000100b8 */
[-CC-:B------:R-:W-:Y:S01]  /*4220*/  @P2 FFMA.FTZ R172, R206, R185.reuse, R184.reuse ;  /* 0x000000b9ceac2223 */ /* 0x180fe200000100b8 */
[----:B------:R-:W-:Y:S01]  /*4230*/  @P2 FFMA.FTZ R182, R203, R185, R184 ;  /* 0x000000b9cbb62223 */ /* 0x000fe200000100b8 */
[----:B-----5:R-:W-:Y:S01]  /*4240*/  MOV R173, R33 ;  /* 0x0000002100ad7202 */ /* 0x020fe20000000f00 */
[----:B------:R-:W-:Y:S01]  /*4250*/  @P2 FADD.FTZ R175, R12, -R175 ;  /* 0x800000af0caf2221 */ /* 0x000fe20000010000 */
[----:B------:R-:W-:Y:S01]  /*4260*/  @P2 FADD.FTZ R172, R11, -R172 ;  /* 0x800000ac0bac2221 */ /* 0x000fe20000010000 */
[----:B------:R-:W-:Y:S01]  /*4270*/  @P2 FADD.FTZ R181, R199, -R182 ;  /* 0x800000b6c7b52221 */ /* 0x000fe20000010000 */
[--C-:B------:R-:W-:Y:S01]  /*4280*/  @P2 FFMA.FTZ R177, R207, R185, R184.reuse ;  /* 0x000000b9cfb12223 */ /* 0x100fe200000100b8 */
[C---:B------:R-:W-:Y:S01]  /*4290*/  @P2 FFMA.FTZ R173, R234.reuse, R175, R33 ;  /* 0x000000afeaad2223 */ /* 0x040fe20000010021 */
[----:B------:R-:W-:Y:S01]  /*42a0*/  MOV R175, R35 ;  /* 0x0000002300af7202 */ /* 0x000fe20000000f00 */
        /* <DEDUP_REMOVED lines=34> */
.L_x_5154:
        /* <DEDUP_REMOVED lines=13> */
.L_x_5155:
        /* <DEDUP_REMOVED lines=12> */
.L_x_5156:
        /* <DEDUP_REMOVED lines=13> */
.L_x_5157:
        /* <DEDUP_REMOVED lines=12> */
.L_x_5158:
        /* <DEDUP_REMOVED lines=13> */
.L_x_5159:
        /* <DEDUP_REMOVED lines=12> */
.L_x_5160:
        /* <DEDUP_REMOVED lines=15> */
.L_x_5153:
[----:B------:R-:W-:Y:S05]  /*4a70*/  @!P3 BRA `(.L_x_5162) ;  /* 0x00000000003cb947 */ /* 0x000fea0003800000 */
[----:B-1----:R-:W-:Y:S01]  /*4a80*/  @P2 FFMA.FTZ R181, R209, R185, R184 ;  /* 0x000000b9d1b52223 */ /* 0x002fe200000100b8 */
        /* <DEDUP_REMOVED lines=14> */
.L_x_5162:
[----:B------:R-:W-:Y:S05]  /*4b70*/  @!P3 BRA `(.L_x_5163) ;  /* 0x000000000040b947 */ /* 0x000fea0003800000 */
[----:B-1----:R-:W-:Y:S01]  /*4b80*/  @P2 FFMA.FTZ R181, R208, R185, R184 ;  /* 0x000000b9d0b52223 */ /* 0x002fe200000100b8 */
        /* <DEDUP_REMOVED lines=15> */
.L_x_5163:
        /* <DEDUP_REMOVED lines=16> */
.L_x_5164:
        /* <DEDUP_REMOVED lines=17> */
.L_x_5165:
        /* <DEDUP_REMOVED lines=16> */
.L_x_5166:
        /* <DEDUP_REMOVED lines=17> */
.L_x_5167:
        /* <DEDUP_REMOVED lines=16> */
.L_x_5168:
[----:B------:R-:W-:Y:S05]  /*51a0*/  @!P3 BRA `(.L_x_5161) ;  /* 0x00000010009cb947 */ /* 0x000fea0003800000 */
[----:B-1----:R-:W-:Y:S01]  /*51b0*/  @P2 FFMA.FTZ R182, R198, R185, R184 ;  /* 0x000000b9c6b62223 */ /* 0x002fe200000100b8 */
        /* <DEDUP_REMOVED lines=17> */
.L_x_5152:
[----:B------:R-:W-:Y:S05]  /*52d0*/  @!P0 BRA `(.L_x_5169) ;  /* 0x00000008001c8947 */ /* 0x000fea0003800000 */
[-CC-:B-1----:R-:W-:Y:S01]  /*52e0*/  FFMA.FTZ R173, R209, R185.reuse, R184.reuse ;  /* 0x000000b9d1ad7223 */ /* 0x182fe200000100b8 */
        /* <DEDUP_REMOVED lines=44> */
.L_x_5170:
[----:B------:R-:W-:Y:S05]  /*55b0*/  @!P3 BRA `(.L_x_5171) ;  /* 0x000000000030b947 */ /* 0x000fea0003800000 */
        /* <DEDUP_REMOVED lines=12> */
.L_x_5171:
[----:B------:R-:W-:Y:S05]  /*5680*/  @!P3 BRA `(.L_x_5172) ;  /* 0x00000000002cb947 */ /* 0x000fea0003800000 */
        /* <DEDUP_REMOVED lines=11> */
.L_x_5172:
        /* <DEDUP_REMOVED lines=13> */
.L_x_5173:
        /* <DEDUP_REMOVED lines=12> */
.L_x_5174:
        /* <DEDUP_REMOVED lines=13> */
.L_x_5175:
        /* <DEDUP_REMOVED lines=12> */
.L_x_5176:
[----:B------:R-:W-:Y:S05]  /*5a60*/  @!P3 BRA `(.L_x_5161) ;  /* 0x00000008006cb947 */ /* 0x000fea0003800000 */
        /* <DEDUP_REMOVED lines=14> */
.L_x_5169:
[----:B------:R-:W-:Y:S05]  /*5b50*/  @!P3 BRA `(.L_x_5177) ;  /* 0x000000000040b947 */ /* 0x000fea0003800000 */
[----:B-1----:R-:W-:Y:S01]  /*5b60*/  FFMA.FTZ R181, R209, R185, R184 ;  /* 0x000000b9d1b57223 */ /* 0x002fe200000100b8 */
        /* <DEDUP_REMOVED lines=15> */
.L_x_5177:
[----:B------:R-:W-:Y:S05]  /*5c60*/  @!P3 BRA `(.L_x_5178) ;  /* 0x000000000044b947 */ /* 0x000fea0003800000 */
[----:B-1----:R-:W-:Y:S01]  /*5c70*/  FFMA.FTZ R181, R208, R185, R184 ;  /* 0x000000b9d0b57223 */ /* 0x002fe200000100b8 */
        /* <DEDUP_REMOVED lines=16> */
.L_x_5178:
        /* <DEDUP_REMOVED lines=17> */
.L_x_5179:
        /* <DEDUP_REMOVED lines=18> */
.L_x_5180:
        /* <DEDUP_REMOVED lines=17> */
.L_x_5181:
        /* <DEDUP_REMOVED lines=18> */
.L_x_5182:
        /* <DEDUP_REMOVED lines=17> */
.L_x_5183:
[----:B------:R-:W-:Y:S05]  /*62f0*/  @!P3 BRA `(.L_x_5161) ;  /* 0x000000000048b947 */ /* 0x000fea0003800000 */
[----:B-1----:R-:W-:Y:S01]  /*6300*/  FFMA.FTZ R180, R198, R185, R184 ;  /* 0x000000b9c6b47223 */ /* 0x002fe200000100b8 */
        /* <DEDUP_REMOVED lines=17> */
.L_x_5161:
[----:B-1----:R-:W1:Y:S01]  /*6420*/  @P0 LDC.64 R182, c[0x0][0x478] ;  /* 0x00011e00ffb60b82 */ /* 0x002e620000000a00 */
[----:B------:R-:W-:Y:S02]  /*6430*/  @P0 IADD3 R189, PT, PT, R187, 0x100, RZ ;  /* 0x00000100bbbd0810 */ /* 0x000fe40007ffe0ff */
[C---:B------:R-:W-:Y:S02]  /*6440*/  @P3 IADD3 R191, PT, PT, R235.reuse, 0x100, RZ ;  /* 0x00000100ebbf3810 */ /* 0x040fe40007ffe0ff */
[----:B------:R-:W-:-:S03]  /*6450*/  IADD3 R235, PT, PT, R235, 0x200, RZ ;  /* 0x00000200ebeb7810 */ /* 0x000fc60007ffe0ff */
[----:B------:R-:W2:Y:S01]  /*6460*/  @P3 LDC.64 R180, c[0x0][0x468] ;  /* 0x00011a00ffb43b82 */ /* 0x000ea20000000a00 */
[----:B-1----:R-:W-:-:S05]  /*6470*/  @P0 IMAD.WIDE.U32 R182, R189, 0x20, R182 ;  /* 0x00000020bdb60825 */ /* 0x002fca00078e00b6 */
[----:B------:R1:W-:Y:S01]  /*6480*/  @P0 STG.E.128 desc[UR12][R182.64], R172 ;  /* 0x000000acb6000986 */ /* 0x0003e2000c101d0c */
[----:B--2---:R-:W-:-:S03]  /*6490*/  @P3 IMAD.WIDE.U32 R180, R191, 0x10, R180 ;  /* 0x00000010bfb43825 */ /* 0x004fc600078e00b4 */
[----:B------:R1:W-:Y:S04]  /*64a0*/  @P0 STG.E.128 desc[UR12][R182.64+0x10], R176 ;  /* 0x000010b0b6000986 */ /* 0x0003e8000c101d0c */
[----:B------:R1:W-:Y:S01]  /*64b0*/  @P3 STG.E.128 desc[UR12][R180.64], R168 ;  /* 0x000000a8b4003986 */ /* 0x0003e2000c101d0c */
[----:B------:R-:W-:Y:S05]  /*64c0*/  @!P3 BRA `(.L_x_5184) ;  /* 0x00000000000cb947 */ /* 0x000fea0003800000 */
[----:B-----5:R-:W2:Y:S02]  /*64d0*/  LDC.64 R164, c[0x0][0x390] ;  /* 0x0000e400ffa47b82 */ /* 0x020ea40000000a00 */
[----:B--2---:R-:W-:-:S06]  /*64e0*/  IMAD.WIDE.U32 R164, R235, 0x10, R164 ;  /* 0x00000010eba47825 */ /* 0x004fcc00078e00a4 */
[----:B------:R-:W5:Y:S02]  /*64f0*/  LDG.E.128 R164, desc[UR12][R164.64] ;  /* 0x0000000ca4a47981 */ /* 0x000f64000c1e1d00 */
.L_x_5184:
[----:B------:R-:W-:Y:S05]  /*6500*/  @!P1 BRA `(.L_x_5185) ;  /* 0x0000001000349947 */ /* 0x000fea0003800000 */
[----:B------:R-:W-:Y:S05]  /*6510*/  @!P0 BRA `(.L_x_5186) ;  /* 0x0000000800188947 */ /* 0x000fea0003800000 */
[-CC-:B-1----:R-:W-:Y:S01]  /*6520*/  @P2 FFMA.FTZ R172, R196, R185.reuse, R184.reuse ;  /* 0x000000b9c4ac2223 */ /* 0x182fe200000100b8 */
[-CC-:B------:R-:W-:Y:S01]  /*6530*/  @P2 FFMA.FTZ R180, R19, R185.reuse, R184.reuse ;  /* 0x000000b913b42223 */ /* 0x180fe200000100b8 */
[-CC-:B------:R-:W-:Y:S01]  /*6540*/  @P2 FFMA.FTZ R179, R18, R185.reuse, R184.reuse ;  /* 0x000000b912b32223 */ /* 0x180fe200000100b8 */
[-C--:B------:R-:W-:Y:S01]  /*6550*/  @P2 FFMA.FTZ R181, R197, R185.reuse, R184 ;  /* 0x000000b9c5b52223 */ /* 0x080fe200000100b8 */
[----:B------:R-:W-:Y:S01]  /*6560*/  @P2 FADD.FTZ R172, R7, -R172 ;  /* 0x800000ac07ac2221 */ /* 0x000fe20000010000 */
[-CC-:B------:R-:W-:Y:S01]  /*6570*/  @P2 FFMA.FTZ R183, R17, R185.reuse, R184.reuse ;  /* 0x000000b911b72223 */ /* 0x180fe200000100b8 */
[-CC-:B------:R-:W-:Y:S01]  /*6580*/  @P2 FFMA.FTZ R182, R16, R185.reuse, R184.reuse ;  /* 0x000000b910b62223 */ /* 0x180fe200000100b8 */
[--C-:B------:R-:W-:Y:S01]  /*6590*/  @P2 FFMA.FTZ R189, R15, R185, R184.reuse ;  /* 0x000000b90fbd2223 */ /* 0x100fe200000100b8 */
[----:B-----5:R-:W-:Y:S01]  /*65a0*/  MOV R173, R25 ;  /* 0x0000001900ad7202 */ /* 0x020fe20000000f00 */
[----:B------:R-:W-:Y:S01]  /*65b0*/  @P2 FFMA.FTZ R185, R2, R185, R184 ;  /* 0x000000b902b92223 */ /* 0x000fe200000100b8 */
        /* <DEDUP_REMOVED lines=34> */
.L_x_5187:
        /* <DEDUP_REMOVED lines=13> */
.L_x_5188:
        /* <DEDUP_REMOVED lines=12> */
.L_x_5189:
        /* <DEDUP_REMOVED lines=13> */
.L_x_5190:
        /* <DEDUP_REMOVED lines=12> */
.L_x_5191:
        /* <DEDUP_REMOVED lines=13> */
.L_x_5192:
        /* <DEDUP_REMOVED lines=12> */
.L_x_5193:
        /* <DEDUP_REMOVED lines=15> */
.L_x_5186:
        /* <DEDUP_REMOVED lines=16> */
.L_x_5195:
        /* <DEDUP_REMOVED lines=17> */
.L_x_5196:
        /* <DEDUP_REMOVED lines=16> */
.L_x_5197:
        /* <DEDUP_REMOVED lines=17> */
.L_x_5198:
        /* <DEDUP_REMOVED lines=16> */
.L_x_5199:
        /* <DEDUP_REMOVED lines=17> */
.L_x_5200:
        /* <DEDUP_REMOVED lines=16> */
.L_x_5201:
[----:B------:R-:W-:Y:S05]  /*74b0*/  @!P3 BRA `(.L_x_5194) ;  /* 0x00000010009cb947 */ /* 0x000fea0003800000 */
[----:B------:R-:W-:Y:S01]  /*74c0*/  @P2 FFMA.FTZ R185, R2, R185, R184 ;  /* 0x000000b902b92223 */ /* 0x000fe200000100b8 */
[----:B-----5:R-:W-:Y:S02]  /*74d0*/  ISETP.GE.U32.AND P1, PT, R212, RZ, PT ;  /* 0x000000ffd400720c */ /* 0x020fe40003f26070 */
[----:B-1----:R-:W-:Y:S01]  /*74e0*/  MOV R180, R23 ;  /* 0x0000001700b47202 */ /* 0x002fe20000000f00 */
        /* <DEDUP_REMOVED lines=15> */
.L_x_5185:
        /* <DEDUP_REMOVED lines=46> */
.L_x_5203:
        /* <DEDUP_REMOVED lines=13> */
.L_x_5204:
        /* <DEDUP_REMOVED lines=12> */
.L_x_5205:
        /* <DEDUP_REMOVED lines=13> */
.L_x_5206:
        /* <DEDUP_REMOVED lines=12> */
.L_x_5207:
        /* <DEDUP_REMOVED lines=13> */
.L_x_5208:
        /* <DEDUP_REMOVED lines=12> */
.L_x_5209:
        /* <DEDUP_REMOVED lines=15> */
.L_x_5202:
        /* <DEDUP_REMOVED lines=17> */
.L_x_5210:
        /* <DEDUP_REMOVED lines=18> */
.L_x_5211:
        /* <DEDUP_REMOVED lines=17> */
.L_x_5212:
        /* <DEDUP_REMOVED lines=18> */
.L_x_5213:
        /* <DEDUP_REMOVED lines=17> */
.L_x_5214:
        /* <DEDUP_REMOVED lines=18> */
.L_x_5215:
        /* <DEDUP_REMOVED lines=17> */
.L_x_5216:
[----:B------:R-:W-:Y:S05]  /*8600*/  @!P3 BRA `(.L_x_5194) ;  /* 0x000000000048b947 */ /* 0x000fea0003800000 */
[----:B------:R-:W-:Y:S01]  /*8610*/  FFMA.FTZ R185, R2, R185, R184 ;  /* 0x000000b902b97223 */ /* 0x000fe200000100b8 */
[----:B-----5:R-:W-:Y:S02]  /*8620*/  ISETP.GE.U32.AND P1, PT, R212, RZ, PT ;  /* 0x000000ffd400720c */ /* 0x020fe40003f26070 */
[----:B------:R-:W-:Y:S01]  /*8630*/  ISETP.GT.AND P2, PT, R233, RZ, PT ;  /* 0x000000ffe900720c */ /* 0x000fe20003f44270 */
[----:B------:R-:W-:Y:S01]  /*8640*/  FADD.FTZ R185, R0, -R185 ;  /* 0x800000b900b97221 */ /* 0x000fe20000010000 */
[----:B------:R-:W-:-:S03]  /*8650*/  ISETP.GE.U32.AND.EX P1, PT, R213, 0x1000000, PT, P1 ;  /* 0x01000000d500780c */ /* 0x000fc60003f26110 */
[----:B-1----:R-:W-:-:S05]  /*8660*/  FMUL.FTZ R180, R234, R185 ;  /* 0x000000b9eab47220 */ /* 0x002fca0000410000 */
        /* <DEDUP_REMOVED lines=12> */
.L_x_5194:
[----:B------:R-:W2:Y:S01]  /*8730*/  @P0 LDC.64 R184, c[0x0][0x478] ;  /* 0x00011e00ffb80b82 */ /* 0x000ea20000000a00 */
[----:B------:R-:W-:Y:S01]  /*8740*/  @P0 IADD3 R187, PT, PT, R187, 0x200, RZ ;  /* 0x00000200bbbb0810 */ /* 0x000fe20007ffe0ff */
[----:B------:R-:W-:-:S06]  /*8750*/  UPLOP3.LUT UP1, UPT, UPT, UPT, UP1, 0x40, 0x4 ;  /* 0x000000000004789c */ /* 0x000fcc0003f2e810 */
[----:B-1----:R-:W1:Y:S08]  /*8760*/  @P3 LDC.64 R182, c[0x0][0x468] ;  /* 0x00011a00ffb63b82 */ /* 0x002e700000000a00 */
[----:B------:R-:W3:Y:S01]  /*8770*/  LDC.64 R180, c[0x0][0x380] ;  /* 0x0000e000ffb47b82 */ /* 0x000ee20000000a00 */
[----:B--2---:R-:W-:-:S05]  /*8780*/  @P0 IMAD.WIDE.U32 R184, R187, 0x20, R184 ;  /* 0x00000020bbb80825 */ /* 0x004fca00078e00b8 */
[----:B------:R2:W-:Y:S01]  /*8790*/  @P0 STG.E.128 desc[UR12][R184.64], R172 ;  /* 0x000000acb8000986 */ /* 0x0005e2000c101d0c */
[----:B-1----:R-:W-:-:S03]  /*87a0*/  @P3 IMAD.WIDE.U32 R182, R235, 0x10, R182 ;  /* 0x00000010ebb63825 */ /* 0x002fc600078e00b6 */
[----:B------:R2:W-:Y:S04]  /*87b0*/  @P0 STG.E.128 desc[UR12][R184.64+0x10], R176 ;  /* 0x000010b0b8000986 */ /* 0x0005e8000c101d0c */
[----:B------:R2:W-:Y:S01]  /*87c0*/  @P3 STG.E.128 desc[UR12][R182.64], R168 ;  /* 0x000000a8b6003986 */ /* 0x0005e2000c101d0c */
[----:B---3--:R-:W-:-:S04]  /*87d0*/  IADD3 R231, PT, PT, R231, R180, RZ ;  /* 0x000000b4e7e77210 */ /* 0x008fc80007ffe0ff */
[----:B------:R-:W-:-:S13]  /*87e0*/  ISETP.GE.AND P0, PT, R231, R181, PT ;  /* 0x000000b5e700720c */ /* 0x000fda0003f06270 */
[----:B--2---:R-:W-:Y:S05]  /*87f0*/  @!P0 BRA `(.L_x_5217) ;  /* 0xffffff7c00108947 */ /* 0x004fea000383ffff */
.L_x_5114:
        /* <DEDUP_REMOVED lines=29> */
.L_x_5218:
        /* <DEDUP_REMOVED lines=11> */
.L_x_10753:


//--------------------- .text._ZN10layer_norm13ln_bwd_kernelINS_13Kernel_traitsIf6__halfS2_S2_fjLj6144ELj1ELj1ELj8ELj16ENS_18Kernel_traits_baseILj6144EfS2_S2_S2_fjLj256EEEEELb0ELb0ELb0ELb0EEEvNS_9BwdParamsE --------------------------
	.section	.text._ZN10layer_norm13ln_bwd_kernelINS_13Kernel_traitsIf6__halfS2_S2_fjLj6144ELj1ELj1ELj8ELj16ENS_18Kernel_traits_baseILj6144EfS2_S2_S2_fjLj256EEEEELb0ELb0ELb0ELb0EEEvNS_9BwdParamsE,"ax",@progbits
	.align	128
        .global         _ZN10layer_norm13ln_bwd_kernelINS_13Kernel_traitsIf6__halfS2_S2_fjLj6144ELj1ELj1ELj8ELj16ENS_18Kernel_traits_baseILj6144EfS2_S2_S2_fjLj256EEEEELb0ELb0ELb0ELb0EEEvNS_9BwdParamsE
        .type           _ZN10layer_norm13ln_bwd_kernelINS_13Kernel_traitsIf6__halfS2_S2_fjLj6144ELj1ELj1ELj8ELj16ENS_18Kernel_traits_baseILj6144EfS2_S2_S2_fjLj256EEEEELb0ELb0ELb0ELb0EEEvNS_9BwdParamsE,@function
        .size           _ZN10layer_norm13ln_bwd_kernelINS_13Kernel_traitsIf6__halfS2_S2_fjLj6144ELj1ELj1ELj8ELj16ENS_18Kernel_traits_baseILj6144EfS2_S2_S2_fjLj256EEEEELb0ELb0ELb0ELb0EEEvNS_9BwdParamsE,(.L_x_10754 - _ZN10layer_norm13ln_bwd_kernelINS_13Kernel_traitsIf6__halfS2_S2_fjLj6144ELj1ELj1ELj8ELj16ENS_18Kernel_traits_baseILj6144EfS2_S2_S2_fjLj256EEEEELb0ELb0ELb0ELb0EEEvNS_9BwdParamsE)
        .other          _ZN10layer_norm13ln_bwd_kernelINS_13Kernel_traitsIf6__halfS2_S2_fjLj6144ELj1ELj1ELj8ELj16ENS_18Kernel_traits_baseILj6144EfS2_S2_S2_fjLj256EEEEELb0ELb0ELb0ELb0EEEvNS_9BwdParamsE,@"STO_CUDA_ENTRY STV_DEFAULT"
_ZN10layer_norm13ln_bwd_kernelINS_13Kernel_traitsIf6__halfS2_S2_fjLj6144ELj1ELj1ELj8ELj16ENS_18Kernel_traits_baseILj6144EfS2_S2_S2_fjLj256EEEEELb0ELb0ELb0ELb0EEEvNS_9BwdParamsE:
.text._ZN10layer_norm13ln_bwd_kernelINS_13Kernel_traitsIf6__halfS2_S2_fjLj6144ELj1ELj1ELj8ELj16ENS_18Kernel_traits_baseILj6144EfS2_S2_S2_fjLj256EEEEELb0ELb0ELb0ELb0EEEvNS_9BwdParamsE:
        /* <DEDUP_REMOVED lines=88> */
.L_x_5250:
        /* <DEDUP_REMOVED lines=36> */
[--C-:B--2---:R-:W-:Y:S02]  /*07c0*/  HADD2.F32 R107, -RZ, R93.reuse.H1_H1 ;  /* 0x3000005dff6b7230 */ /* 0x104fe40000004100 */
[--C-:B------:R-:W-:Y:S02]  /*07d0*/  HADD2.F32 R3, -RZ, R92.reuse.H0_H0 ;  /* 0x2000005cff037230 */ /* 0x100fe40000004100 */
[----:B------:R-:W-:Y:S02]  /*07e0*/  HADD2.F32 R105, -RZ, R93.H0_H0 ;  /* 0x2000005dff697230 */ /* 0x000fe40000004100 */
[C---:B------:R-:W-:Y:S01]  /*07f0*/  FADD.FTZ R107, -R100.reuse, R107 ;  /* 0x0000006b646b7221 */ /* 0x040fe20000010100 */
[----:B------:R-:W-:Y:S02]  /*0800*/  HADD2.F32 R101, -RZ, R92.H1_H1 ;  /* 0x3000005cff657230 */ /* 0x000fe40000004100 */
[----:B------:R-:W-:Y:S01]  /*0810*/  FADD.FTZ R3, -R100, R3 ;  /* 0x0000000364037221 */ /* 0x000fe20000010100 */
[----:B----4-:R-:W-:-:S02]  /*0820*/  HADD2.F32 R93, -RZ, R96.H0_H0 ;  /* 0x20000060ff5d7230 */ /* 0x010fc40000004100 */
[----:B------:R-:W-:Y:S01]  /*0830*/  FADD.FTZ R105, -R100, R105 ;  /* 0x0000006964697221 */ /* 0x000fe20000010100 */
[--C-:B------:R-:W-:Y:S02]  /*0840*/  HADD2.F32 R115, -RZ, R94.reuse.H0_H0 ;  /* 0x2000005eff737230 */ /* 0x100fe40000004100 */
[C---:B-----5:R-:W-:Y:S01]  /*0850*/  FMUL.FTZ R118, R158.reuse, R107 ;  /* 0x0000006b9e767220 */ /* 0x060fe20000410000 */
[----:B------:R-:W-:Y:S02]  /*0860*/  HADD2.F32 R119, -RZ, R95.H0_H0 ;  /* 0x2000005fff777230 */ /* 0x000fe40000004100 */
[----:B------:R-:W-:Y:S01]  /*0870*/  FMUL.FTZ R3, R158, R3 ;  /* 0x000000039e037220 */ /* 0x000fe20000410000 */
[----:B------:R-:W-:Y:S02]  /*0880*/  HADD2.F32 R117, -RZ, R94.H1_H1 ;  /* 0x3000005eff757230 */ /* 0x000fe40000004100 */
[----:B------:R-:W-:Y:S01]  /*0890*/  FMUL.FTZ R116, R76, R93 ;  /* 0x0000005d4c747220 */ /* 0x000fe20000410000 */
[----:B------:R-:W-:-:S02]  /*08a0*/  HADD2.F32 R92, -RZ, R97.H1_H1 ;  /* 0x30000061ff5c7230 */ /* 0x000fc40000004100 */
[C---:B------:R-:W-:Y:S01]  /*08b0*/  FADD.FTZ R101, -R100.reuse, R101 ;  /* 0x0000006564657221 */ /* 0x040fe20000010100 */
[----:B------:R-:W-:Y:S02]  /*08c0*/  HADD2.F32 R96, -RZ, R96.H1_H1 ;  /* 0x30000060ff607230 */ /* 0x000fe40000004100 */
[C---:B------:R-:W-:Y:S01]  /*08d0*/  FADD.FTZ R121, -R100.reuse, R115 ;  /* 0x0000007364797221 */ /* 0x040fe20000010100 */
[----:B------:R-:W-:Y:S02]  /*08e0*/  HADD2.F32 R123, -RZ, R95.H1_H1 ;  /* 0x3000005fff7b7230 */ /* 0x000fe40000004100 */
[----:B------:R-:W-:Y:S01]  /*08f0*/  FADD.FTZ R125, -R100, R119 ;  /* 0x00000077647d7221 */ /* 0x000fe20000010100 */
[----:B------:R-:W-:Y:S02]  /*0900*/  HADD2.F32 R95, -RZ, R97.H0_H0 ;  /* 0x20000061ff5f7230 */ /* 0x000fe40000004100 */
[----:B------:R-:W-:Y:S01]  /*0910*/  FMUL.FTZ R115, R158, R105 ;  /* 0x000000699e737220 */ /* 0x000fe20000410000 */
[----:B0-----:R-:W-:-:S02]  /*0920*/  HADD2.F32 R103, -RZ, R99.H0_H0 ;  /* 0x20000063ff677230 */ /* 0x001fc40000004100 */
[----:B------:R-:W-:Y:S01]  /*0930*/  FADD.FTZ R31, R31, R92 ;  /* 0x0000005c1f1f7221 */ /* 0x000fe20000010000 */
[----:B------:R-:W-:Y:S02]  /*0940*/  HADD2.F32 R102, -RZ, R99.H1_H1 ;  /* 0x30000063ff667230 */ /* 0x000fe40000004100 */
[----:B------:R-:W-:Y:S01]  /*0950*/  FADD.FTZ R99, -R100, R117 ;  /* 0x0000007564637221 */ /* 0x000fe20000010100 */
[-C--:B------:R-:W-:Y:S01]  /*0960*/  FFMA.FTZ R55, R118, R92.reuse, R55 ;  /* 0x0000005c76377223 */ /* 0x080fe20000010037 */
[----:B------:R-:W-:Y:S01]  /*0970*/  FMUL.FTZ R119, R79, R92 ;  /* 0x0000005c4f777220 */ /* 0x000fe20000410000 */
[----:B------:R-:W-:Y:S01]  /*0980*/  FADD.FTZ R28, R28, R93 ;  /* 0x0000005d1c1c7221 */ /* 0x000fe20000010000 */
[----:B------:R-:W-:Y:S01]  /*0990*/  FFMA.FTZ R52, R3, R93, R52 ;  /* 0x0000005d03347223 */ /* 0x000fe20000010034 */
[----:B------:R-:W-:Y:S01]  /*09a0*/  FMUL.FTZ R117, R77, R96 ;  /* 0x000000604d757220 */ /* 0x000fe20000410000 */
[----:B------:R-:W-:Y:S01]  /*09b0*/  FADD.FTZ R92, RZ, R116 ;  /* 0x00000074ff5c7221 */ /* 0x000fe20000010000 */
[----:B------:R-:W-:Y:S01]  /*09c0*/  FMUL.FTZ R114, R158, R101 ;  /* 0x000000659e727220 */ /* 0x000fe20000410000 */
[----:B------:R-:W-:Y:S01]  /*09d0*/  FFMA.FTZ R93, R3, R116, RZ ;  /* 0x00000074035d7223 */ /* 0x000fe200000100ff */
[----:B------:R-:W-:Y:S01]  /*09e0*/  FADD.FTZ R30, R30, R95 ;  /* 0x0000005f1e1e7221 */ /* 0x000fe20000010000 */
[-C--:B------:R-:W-:Y:S01]  /*09f0*/  FFMA.FTZ R54, R115, R95.reuse, R54 ;  /* 0x0000005f73367223 */ /* 0x080fe20000010036 */
        /* <DEDUP_REMOVED lines=37> */
.L_x_5221:
[----:B---3--:R-:W-:Y:S05]  /*0c50*/  BSYNC.RECONVERGENT B0 ;  /* 0x0000000000007941 */ /* 0x008fea0003800200 */
.L_x_5220:
        /* <DEDUP_REMOVED lines=13> */
[----:B------:R-:W-:Y:S01]  /*0d30*/  IADD3 R105, PT, PT, R105, 0x100, RZ ;  /* 0x0000010069697810 */ /* 0x000fe20007ffe0ff */
[--C-:B--2---:R-:W-:Y:S02]  /*0d40*/  HADD2.F32 R133, -RZ, R93.reuse.H1_H1 ;  /* 0x3000005dff857230 */ /* 0x104fe40000004100 */
[--C-:B------:R-:W-:Y:S02]  /*0d50*/  HADD2.F32 R107, -RZ, R92.reuse.H0_H0 ;  /* 0x2000005cff6b7230 */ /* 0x100fe40000004100 */
[----:B------:R-:W-:Y:S02]  /*0d60*/  HADD2.F32 R129, -RZ, R92.H1_H1 ;  /* 0x3000005cff817230 */ /* 0x000fe40000004100 */
[----:B------:R-:W-:Y:S02]  /*0d70*/  HADD2.F32 R131, -RZ, R93.H0_H0 ;  /* 0x2000005dff837230 */ /* 0x000fe40000004100 */
[----:B------:R-:W-:Y:S01]  /*0d80*/  FADD.FTZ R107, -R100, R107 ;  /* 0x0000006b646b7221 */ /* 0x000fe20000010100 */
[----:B---3--:R-:W-:-:S02]  /*0d90*/  HADD2.F32 R103, -RZ, R97.H0_H0 ;  /* 0x20000061ff677230 */ /* 0x008fc40000004100 */
[----:B------:R-:W-:Y:S02]  /*0da0*/  HADD2.F32 R92, -RZ, R97.H1_H1 ;  /* 0x30000061ff5c7230 */ /* 0x000fe40000004100 */
[C---:B------:R-:W-:Y:S01]  /*0db0*/  FADD.FTZ R97, -R100.reuse, R133 ;  /* 0x0000008564617221 */ /* 0x040fe20000010100 */
[----:B------:R-:W-:Y:S02]  /*0dc0*/  HADD2.F32 R93, -RZ, R96.H0_H0 ;  /* 0x20000060ff5d7230 */ /* 0x000fe40000004100 */
[----:B------:R-:W-:Y:S01]  /*0dd0*/  FADD.FTZ R131, -R100, R131 ;  /* 0x0000008364837221 */ /* 0x000fe20000010100 */
[----:B------:R-:W-:Y:S02]  /*0de0*/  HADD2.F32 R135, -RZ, R94.H0_H0 ;  /* 0x2000005eff877230 */ /* 0x000fe40000004100 */
[----:B-----5:R-:W-:Y:S01]  /*0df0*/  FMUL.FTZ R134, R158, R97 ;  /* 0x000000619e867220 */ /* 0x020fe20000410000 */
[--C-:B------:R-:W-:Y:S02]  /*0e00*/  HADD2.F32 R143, -RZ, R95.reuse.H0_H0 ;  /* 0x2000005fff8f7230 */ /* 0x100fe40000004100 */
[----:B------:R-:W-:Y:S01]  /*0e10*/  FMUL.FTZ R132, R68, R93 ;  /* 0x0000005d44847220 */ /* 0x000fe20000410000 */
[----:B------:R-:W-:-:S02]  /*0e20*/  HADD2.F32 R163, -RZ, R95.H1_H1 ;  /* 0x3000005fffa37230 */ /* 0x000fc40000004100 */
[----:B------:R-:W-:Y:S01]  /*0e30*/  FADD.FTZ R95, -R100, R129 ;  /* 0x00000081645f7221 */ /* 0x000fe20000010100 */
[----:B------:R-:W-:Y:S02]  /*0e40*/  HADD2.F32 R96, -RZ, R96.H1_H1 ;  /* 0x30000060ff607230 */ /* 0x000fe40000004100 */
[----:B------:R-:W-:Y:S01]  /*0e50*/  FMUL.FTZ R129, R158, R107 ;  /* 0x0000006b9e817220 */ /* 0x000fe20000410000 */
[----:B------:R-:W-:Y:S01]  /*0e60*/  FADD.FTZ R137, -R100, R135 ;  /* 0x0000008764897221 */ /* 0x000fe20000010100 */
[----:B------:R-:W-:Y:S01]  /*0e70*/  FADD.FTZ R23, R23, R92 ;  /* 0x0000005c17177221 */ /* 0x000fe20000010000 */
[-C--:B------:R-:W-:Y:S01]  /*0e80*/  FFMA.FTZ R47, R134, R92.reuse, R47 ;  /* 0x0000005c862f7223 */ /* 0x080fe2000001002f */
[----:B------:R-:W-:Y:S01]  /*0e90*/  FMUL.FTZ R135, R71, R92 ;  /* 0x0000005c47877220 */ /* 0x000fe20000410000 */
[----:B------:R-:W-:Y:S01]  /*0ea0*/  FADD.FTZ R20, R20, R93 ;  /* 0x0000005d14147221 */ /* 0x000fe20000010000 */
        /* <DEDUP_REMOVED lines=9> */
[----:B------:R-:W-:-:S02]  /*0f40*/  HADD2.F32 R141, -RZ, R94.H1_H1 ;  /* 0x3000005eff8d7230 */ /* 0x000fc40000004100 */
[----:B------:R-:W-:Y:S01]  /*0f50*/  FMUL.FTZ R137, R158, R137 ;  /* 0x000000899e897220 */ /* 0x000fe20000410000 */
[--C-:B------:R-:W-:Y:S02]  /*0f60*/  HADD2.F32 R139, -RZ, R98.reuse.H0_H0 ;  /* 0x20000062ff8b7230 */ /* 0x100fe40000004100 */
[----:B------:R-:W-:Y:S01]  /*0f70*/  FADD.FTZ R94, R95, R136 ;  /* 0x000000885f5e7221 */ /* 0x000fe20000010000 */
[----:B------:R-:W-:Y:S01]  /*0f80*/  FFMA.FTZ R93, R131, R136, R92 ;  /* 0x00000088835d7223 */ /* 0x000fe2000001005c */
[----:B------:R-:W-:Y:S02]  /*0f90*/  HADD2.F32 R98, -RZ, R98.H1_H1 ;  /* 0x30000062ff627230 */ /* 0x000fe40000004100 */
[----:B------:R-:W-:Y:S01]  /*0fa0*/  FADD.FTZ R141, -R100, R141 ;  /* 0x0000008d648d7221 */ /* 0x000fe20000010100 */
[----:B------:R-:W-:Y:S01]  /*0fb0*/  FMUL.FTZ R138, R64, R139 ;  /* 0x0000008b408a7220 */ /* 0x000fe20000410000 */
[----:B------:R-:W-:Y:S01]  /*0fc0*/  FADD.FTZ R95, R94, R135 ;  /* 0x000000875e5f7221 */ /* 0x000fe20000010000 */
[----:B------:R-:W-:Y:S01]  /*0fd0*/  FFMA.FTZ R92, R134, R135, R93 ;  /* 0x00000087865c7223 */ /* 0x000fe2000001005d */
[----:B------:R-:W-:-:S02]  /*0fe0*/  HADD2.F32 R161, -RZ, R99.H0_H0 ;  /* 0x20000063ffa17230 */ /* 0x000fc40000004100 */
[----:B------:R-:W-:Y:S01]  /*0ff0*/  FADD.FTZ R16, R16, R139 ;  /* 0x0000008b10107221 */ /* 0x000fe20000010000 */
[----:B------:R-:W-:Y:S01]  /*1000*/  FFMA.FTZ R40, R137, R139, R40 ;  /* 0x0000008b89287223 */ /* 0x000fe20000010028 */
[----:B------:R-:W-:Y:S01]  /*1010*/  FADD.FTZ R143, -R100, R143 ;  /* 0x0000008f648f7221 */ /* 0x000fe20000010100 */
[----:B------:R-:W-:Y:S01]  /*1020*/  FMUL.FTZ R140, R158, R141 ;  /* 0x0000008d9e8c7220 */ /* 0x000fe20000410000 */
[----:B------:R-:W-:Y:S01]  /*1030*/  FMUL.FTZ R139, R65, R98 ;  /* 0x00000062418b7220 */ /* 0x000fe20000410000 */
[----:B------:R-:W-:Y:S01]  /*1040*/  FADD.FTZ R94, R95, R138 ;  /* 0x0000008a5f5e7221 */ /* 0x000fe20000010000 */
[----:B------:R-:W-:Y:S01]  /*1050*/  FFMA.FTZ R93, R137, R138, R92 ;  /* 0x0000008a895d7223 */ /* 0x000fe2000001005c */
[----:B------:R-:W-:Y:S02]  /*1060*/  HADD2.F32 R102, -RZ, R99.H1_H1 ;  /* 0x30000063ff667230 */ /* 0x000fe40000004100 */
        /* <DEDUP_REMOVED lines=21> */
.L_x_5223:
[----:B------:R-:W-:Y:S05]  /*11c0*/  BSYNC.RECONVERGENT B0 ;  /* 0x0000000000007941 */ /* 0x000fea0003800200 */
.L_x_5222:
        /* <DEDUP_REMOVED lines=13> */
[--C-:B--2---:R-:W-:Y:S02]  /*12a0*/  HADD2.F32 R111, -RZ, R97.reuse.H0_H0 ;  /* 0x20000061ff6f7230 */ /* 0x104fe40000004100 */
[----:B------:R-:W-:Y:S02]  /*12b0*/  HADD2.F32 R97, -RZ, R97.H1_H1 ;  /* 0x30000061ff617230 */ /* 0x000fe40000004100 */
[--C-:B------:R-:W-:Y:S02]  /*12c0*/  HADD2.F32 R107, -RZ, R96.reuse.H1_H1 ;  /* 0x30000060ff6b7230 */ /* 0x100fe40000004100 */
[C---:B------:R-:W-:Y:S01]  /*12d0*/  FADD.FTZ R111, -R100.reuse, R111 ;  /* 0x0000006f646f7221 */ /* 0x040fe20000010100 */
[----:B------:R-:W-:Y:S02]  /*12e0*/  HADD2.F32 R105, -RZ, R96.H0_H0 ;  /* 0x20000060ff697230 */ /* 0x000fe40000004100 */
[----:B0-----:R-:W-:Y:S01]  /*12f0*/  FADD.FTZ R103, -R100, R97 ;  /* 0x0000006164677221 */ /* 0x001fe20000010100 */
[----:B------:R-:W-:-:S02]  /*1300*/  HADD2.F32 R145, -RZ, R98.H1_H1 ;  /* 0x30000062ff917230 */ /* 0x000fc40000004100 */
[C---:B------:R-:W-:Y:S01]  /*1310*/  FADD.FTZ R107, -R100.reuse, R107 ;  /* 0x0000006b646b7221 */ /* 0x040fe20000010100 */
[--C-:B---3--:R-:W-:Y:S02]  /*1320*/  HADD2.F32 R97, -RZ, R92.reuse.H0_H0 ;  /* 0x2000005cff617230 */ /* 0x108fe40000004100 */
[----:B------:R-:W-:Y:S01]  /*1330*/  FADD.FTZ R105, -R100, R105 ;  /* 0x0000006964697221 */ /* 0x000fe20000010100 */
[--C-:B------:R-:W-:Y:S02]  /*1340*/  HADD2.F32 R147, -RZ, R99.reuse.H0_H0 ;  /* 0x20000063ff937230 */ /* 0x100fe40000004100 */
[----:B-----5:R-:W-:Y:S01]  /*1350*/  FMUL.FTZ R146, R158, R107 ;  /* 0x0000006b9e927220 */ /* 0x020fe20000410000 */
[----:B------:R-:W-:Y:S02]  /*1360*/  HADD2.F32 R99, -RZ, R99.H1_H1 ;  /* 0x30000063ff637230 */ /* 0x000fe40000004100 */
[----:B------:R-:W-:Y:S01]  /*1370*/  FADD.FTZ R161, -R100, R145 ;  /* 0x0000009164a17221 */ /* 0x000fe20000010100 */
[----:B------:R-:W-:-:S02]  /*1380*/  HADD2.F32 R92, -RZ, R92.H1_H1 ;  /* 0x3000005cff5c7230 */ /* 0x000fc40000004100 */
[----:B------:R-:W-:Y:S01]  /*1390*/  FMUL.FTZ R148, R60, R97 ;  /* 0x000000613c947220 */ /* 0x000fe20000410000 */
[----:B------:R-:W-:Y:S02]  /*13a0*/  HADD2.F32 R113, -RZ, R98.H0_H0 ;  /* 0x20000062ff717230 */ /* 0x000fe40000004100 */
[----:B------:R-:W-:Y:S01]  /*13b0*/  FMUL.FTZ R145, R158, R105 ;  /* 0x000000699e917220 */ /* 0x000fe20000410000 */
[----:B------:R-:W-:Y:S01]  /*13c0*/  FADD.FTZ R167, -R100, R99 ;  /* 0x0000006364a77221 */ /* 0x000fe20000010100 */
[----:B------:R-:W-:Y:S01]  /*13d0*/  FADD.FTZ R13, R13, R92 ;  /* 0x0000005c0d0d7221 */ /* 0x000fe20000010000 */
[-C--:B------:R-:W-:Y:S01]  /*13e0*/  FFMA.FTZ R37, R146, R92.reuse, R37 ;  /* 0x0000005c92257223 */ /* 0x080fe20000010025 */
[----:B------:R-:W-:Y:S01]  /*13f0*/  FMUL.FTZ R149, R61, R92 ;  /* 0x0000005c3d957220 */ /* 0x000fe20000410000 */
[--C-:B------:R-:W-:Y:S02]  /*1400*/  HADD2.F32 R99, -RZ, R93.reuse.H0_H0 ;  /* 0x2000005dff637230 */ /* 0x100fe40000004100 */
[----:B------:R-:W-:Y:S01]  /*1410*/  FADD.FTZ R92, R101, R148 ;  /* 0x00000094655c7221 */ /* 0x000fe20000010000 */
[----:B------:R-:W-:-:S02]  /*1420*/  HADD2.F32 R96, -RZ, R93.H1_H1 ;  /* 0x3000005dff607230 */ /* 0x000fc40000004100 */
[----:B------:R-:W-:Y:S01]  /*1430*/  FFMA.FTZ R93, R145, R148, R104 ;  /* 0x00000094915d7223 */ /* 0x000fe20000010068 */
[C---:B------:R-:W-:Y:S01]  /*1440*/  FADD.FTZ R113, -R100.reuse, R113 ;  /* 0x0000007164717221 */ /* 0x040fe20000010100 */
[----:B------:R-:W-:Y:S01]  /*1450*/  FADD.FTZ R163, -R100, R147 ;  /* 0x0000009364a37221 */ /* 0x000fe20000010100 */
[--C-:B------:R-:W-:Y:S02]  /*1460*/  HADD2.F32 R165, -RZ, R95.reuse.H0_H0 ;  /* 0x2000005fffa57230 */ /* 0x100fe40000004100 */
[----:B------:R-:W-:Y:S01]  /*1470*/  FMUL.FTZ R147, R158, R111 ;  /* 0x0000006f9e937220 */ /* 0x000fe20000410000 */
[----:B------:R-:W-:Y:S02]  /*1480*/  HADD2.F32 R100, -RZ, R95.H1_H1 ;  /* 0x3000005fff647230 */ /* 0x000fe40000004100 */
[----:B------:R-:W-:Y:S01]  /*1490*/  FADD.FTZ R95, R92, R149 ;  /* 0x000000955c5f7221 */ /* 0x000fe20000010000 */
[----:B------:R-:W-:Y:S01]  /*14a0*/  FMUL.FTZ R152, R62, R99 ;  /* 0x000000633e987220 */ /* 0x000fe20000410000 */
[----:B------:R-:W-:Y:S01]  /*14b0*/  FFMA.FTZ R92, R146, R149, R93 ;  /* 0x00000095925c7223 */ /* 0x000fe2000001005d */
[----:B------:R-:W-:-:S02]  /*14c0*/  HADD2.F32 R155, -RZ, R94.H0_H0 ;  /* 0x2000005eff9b7230 */ /* 0x000fc40000004100 */
[C---:B------:R-:W-:Y:S01]  /*14d0*/  FMUL.FTZ R150, R158.reuse, R103 ;  /* 0x000000679e967220 */ /* 0x040fe20000410000 */
        /* <DEDUP_REMOVED lines=36> */
.L_x_5225:
[----:B------:R-:W-:Y:S05]  /*1720*/  BSYNC.RECONVERGENT B0 ;  /* 0x0000000000007941 */ /* 0x000fea0003800200 */
.L_x_5224:
        /* <DEDUP_REMOVED lines=31> */
.L_x_5227:
[----:B------:R-:W-:Y:S05]  /*1920*/  BSYNC.RECONVERGENT B0 ;  /* 0x0000000000007941 */ /* 0x000fea0003800200 */
.L_x_5226:
        /* <DEDUP_REMOVED lines=56> */
[----:B------:R-:W-:Y:S01]  /*1cb0*/  FADD.FTZ R99, R122, -R99 ;  /* 0x800000637a637221 */ /* 0x000fe20000010000 */
[----:B------:R-:W-:Y:S01]  /*1cc0*/  FADD.FTZ R103, R126, -R103 ;  /* 0x800000677e677221 */ /* 0x000fe20000010000 */
[-C--:B------:R-:W-:Y:S01]  /*1cd0*/  FMUL.FTZ R92, R93, R96.reuse ;  /* 0x000000605d5c7220 */ /* 0x080fe20000410000 */
[----:B------:R-:W-:Y:S01]  /*1ce0*/  FMUL.FTZ R95, R95, R96 ;  /* 0x000000605f5f7220 */ /* 0x000fe20000410000 */
[----:B------:R-:W-:Y:S01]  /*1cf0*/  FFMA.FTZ R93, R115, R97, R98 ;  /* 0x00000061735d7223 */ /* 0x000fe20000010062 */
[----:B------:R-:W-:Y:S01]  /*1d00*/  FADD.FTZ R105, R127, -R100 ;  /* 0x800000647f697221 */ /* 0x000fe20000010000 */
[C---:B------:R-:W-:Y:S01]  /*1d10*/  FMUL.FTZ R99, R158.reuse, R99 ;  /* 0x000000639e637220 */ /* 0x040fe20000410000 */
[----:B------:R-:W-:Y:S01]  /*1d20*/  FMUL.FTZ R103, R158, R103 ;  /* 0x000000679e677220 */ /* 0x000fe20000410000 */
[----:B------:R-:W-:Y:S01]  /*1d30*/  F2FP.F16.F32.PACK_AB R92, R95, R92 ;  /* 0x0000005c5f5c723e */ /* 0x000fe200000000ff */
[----:B------:R-:W-:Y:S01]  /*1d40*/  FADD.FTZ R95, R119, -R94 ;  /* 0x8000005e775f7221 */ /* 0x000fe20000010000 */
[----:B------:R-:W-:Y:S01]  /*1d50*/  FFMA.FTZ R94, R124, R97, R98 ;  /* 0x000000617c5e7223 */ /* 0x000fe20000010062 */
[----:B------:R-:W-:Y:S01]  /*1d60*/  FADD.FTZ R93, R120, -R93 ;  /* 0x8000005d785d7221 */ /* 0x000fe20000010000 */
[C---:B------:R-:W-:Y:S01]  /*1d70*/  FMUL.FTZ R105, R158.reuse, R105 ;  /* 0x000000699e697220 */ /* 0x040fe20000410000 */
[C---:B------:R-:W-:Y:S01]  /*1d80*/  FMUL.FTZ R95, R158.reuse, R95 ;  /* 0x0000005f9e5f7220 */ /* 0x040fe20000410000 */
[----:B------:R-:W-:Y:S01]  /*1d90*/  FADD.FTZ R101, R123, -R94 ;  /* 0x8000005e7b657221 */ /* 0x000fe20000010000 */
[C---:B------:R-:W-:Y:S01]  /*1da0*/  FMUL.FTZ R93, R158.reuse, R93 ;  /* 0x0000005d9e5d7220 */ /* 0x040fe20000410000 */
[-C--:B------:R-:W-:Y:S01]  /*1db0*/  FMUL.FTZ R99, R99, R96.reuse ;  /* 0x0000006063637220 */ /* 0x080fe20000410000 */
[-C--:B------:R-:W-:Y:S01]  /*1dc0*/  FMUL.FTZ R94, R95, R96.reuse ;  /* 0x000000605f5e7220 */ /* 0x080fe20000410000 */
[----:B------:R-:W-:Y:S01]  /*1dd0*/  FMUL.FTZ R101, R158, R101 ;  /* 0x000000659e657220 */ /* 0x000fe20000410000 */
[-C--:B------:R-:W-:Y:S01]  /*1de0*/  FMUL.FTZ R93, R93, R96.reuse ;  /* 0x000000605d5d7220 */ /* 0x080fe20000410000 */
[-C--:B------:R-:W-:Y:S01]  /*1df0*/  FMUL.FTZ R95, R103, R96.reuse ;  /* 0x00000060675f7220 */ /* 0x080fe20000410000 */
[-C--:B------:R-:W-:Y:S01]  /*1e00*/  FMUL.FTZ R102, R105, R96.reuse ;  /* 0x0000006069667220 */ /* 0x080fe20000410000 */
[----:B------:R-:W-:-:S02]  /*1e10*/  FMUL.FTZ R100, R101, R96 ;  /* 0x0000006065647220 */ /* 0x000fc40000410000 */
[----:B------:R-:W-:Y:S02]  /*1e20*/  F2FP.F16.F32.PACK_AB R93, R94, R93 ;  /* 0x0000005d5e5d723e */ /* 0x000fe400000000ff */
[----:B------:R-:W-:Y:S02]  /*1e30*/  F2FP.F16.F32.PACK_AB R95, R102, R95 ;  /* 0x0000005f665f723e */ /* 0x000fe400000000ff */
[----:B------:R-:W-:Y:S01]  /*1e40*/  F2FP.F16.F32.PACK_AB R94, R100, R99 ;  /* 0x00000063645e723e */ /* 0x000fe200000000ff */
[----:B------:R-:W-:Y:S06]  /*1e50*/  BRA `(.L_x_5233) ;  /* 0x0000000000a07947 */ /* 0x000fec0003800000 */
.L_x_5232:
        /* <DEDUP_REMOVED lines=13> */
[CC--:B------:R-:W-:Y:S01]  /*1f30*/  FMUL.FTZ R88, R91.reuse, R96.reuse ;  /* 0x000000605b587220 */ /* 0x0c0fe20000410000 */
[----:B------:R-:W-:Y:S01]  /*1f40*/  F2FP.F16.F32.PACK_AB R91, R91, R89 ;  /* 0x000000595b5b723e */ /* 0x000fe200000000ff */
[----:B------:R-:W-:Y:S01]  /*1f50*/  FFMA.FTZ R89, R3, R97, R98 ;  /* 0x0000006103597223 */ /* 0x000fe20000010062 */
[----:B------:R-:W-:Y:S01]  /*1f60*/  FADD.FTZ R107, R123, -R92 ;  /* 0x8000005c7b6b7221 */ /* 0x000fe20000010000 */
[----:B------:R-:W-:Y:S01]  /*1f70*/  FADD.FTZ R103, R119, -R90 ;  /* 0x8000005a77677221 */ /* 0x000fe20000010000 */
[----:B------:R-:W-:Y:S01]  /*1f80*/  F2FP.F16.F32.PACK_AB R95, R88, R95 ;  /* 0x0000005f585f723e */ /* 0x000fe200000000ff */
[----:B------:R-:W-:Y:S01]  /*1f90*/  FFMA.FTZ R88, R114, R97, R98 ;  /* 0x0000006172587223 */ /* 0x000fe20000010062 */
[----:B------:R-:W-:Y:S01]  /*1fa0*/  FADD.FTZ R89, R116, -R89 ;  /* 0x8000005974597221 */ /* 0x000fe20000010000 */
[C---:B------:R-:W-:Y:S01]  /*1fb0*/  FMUL.FTZ R105, R158.reuse, R101 ;  /* 0x000000659e697220 */ /* 0x040fe20000410000 */
[C---:B------:R-:W-:Y:S01]  /*1fc0*/  FMUL.FTZ R101, R158.reuse, R93 ;  /* 0x0000005d9e657220 */ /* 0x040fe20000410000 */
[----:B------:R-:W-:Y:S01]  /*1fd0*/  FADD.FTZ R99, R117, -R88 ;  /* 0x8000005875637221 */ /* 0x000fe20000010000 */
[C---:B------:R-:W-:Y:S01]  /*1fe0*/  FMUL.FTZ R107, R158.reuse, R107 ;  /* 0x0000006b9e6b7220 */ /* 0x040fe20000410000 */
[C---:B------:R-:W-:Y:S01]  /*1ff0*/  FMUL.FTZ R103, R158.reuse, R103 ;  /* 0x000000679e677220 */ /* 0x040fe20000410000 */
[C---:B------:R-:W-:Y:S01]  /*2000*/  FMUL.FTZ R93, R158.reuse, R89 ;  /* 0x000000599e5d7220 */ /* 0x040fe20000410000 */
[----:B------:R-:W-:Y:S01]  /*2010*/  FMUL.FTZ R99, R158, R99 ;  /* 0x000000639e637220 */ /* 0x000fe20000410000 */
[-C--:B------:R-:W-:Y:S01]  /*2020*/  FMUL.FTZ R94, R105, R96.reuse ;  /* 0x00000060695e7220 */ /* 0x080fe20000410000 */
[C---:B------:R-:W-:Y:S01]  /*2030*/  F2FP.F16.F32.PACK_AB R90, R107.reuse, R105 ;  /* 0x000000696b5a723e */ /* 0x040fe200000000ff */
[-C--:B------:R-:W-:Y:S01]  /*2040*/  FMUL.FTZ R107, R107, R96.reuse ;  /* 0x000000606b6b7220 */ /* 0x080fe20000410000 */
[----:B------:R-:W-:Y:S01]  /*2050*/  F2FP.F16.F32.PACK_AB R89, R103, R101 ;  /* 0x000000656759723e */ /* 0x000fe200000000ff */
[-C--:B------:R-:W-:Y:S01]  /*2060*/  FMUL.FTZ R100, R101, R96.reuse ;  /* 0x0000006065647220 */ /* 0x080fe20000410000 */
[----:B------:R-:W-:Y:S01]  /*2070*/  F2FP.F16.F32.PACK_AB R88, R99, R93 ;  /* 0x0000005d6358723e */ /* 0x000fe200000000ff */
[-C--:B------:R-:W-:Y:S01]  /*2080*/  FMUL.FTZ R103, R103, R96.reuse ;  /* 0x0000006067677220 */ /* 0x080fe20000410000 */
[-C--:B------:R-:W-:Y:S01]  /*2090*/  FMUL.FTZ R92, R93, R96.reuse ;  /* 0x000000605d5c7220 */ /* 0x080fe20000410000 */
[----:B------:R-:W-:Y:S01]  /*20a0*/  FMUL.FTZ R99, R99, R96 ;  /* 0x0000006063637220 */ /* 0x000fe20000410000 */
[----:B------:R-:W-:-:S02]  /*20b0*/  F2FP.F16.F32.PACK_AB R94, R107, R94 ;  /* 0x0000005e6b5e723e */ /* 0x000fc400000000ff */
[----:B------:R-:W-:Y:S02]  /*20c0*/  F2FP.F16.F32.PACK_AB R93, R103, R100 ;  /* 0x00000064675d723e */ /* 0x000fe400000000ff */
[----:B------:R-:W-:-:S07]  /*20d0*/  F2FP.F16.F32.PACK_AB R92, R99, R92 ;  /* 0x0000005c635c723e */ /* 0x000fce00000000ff */
.L_x_5233:
[----:B------:R-:W0:Y:S08]  /*20e0*/  @P1 LDC.64 R100, c[0x0][0x478] ;  /* 0x00011e00ff641b82 */ /* 0x000e300000000a00 */
[----:B------:R-:W1:Y:S01]  /*20f0*/  LDC.64 R102, c[0x0][0x468] ;  /* 0x00011a00ff667b82 */ /* 0x000e620000000a00 */
[----:B0-----:R-:W-:-:S05]  /*2100*/  @P1 IMAD.WIDE.U32 R100, R157, 0x10, R100 ;  /* 0x000000109d641825 */ /* 0x001fca00078e0064 */
[----:B------:R0:W-:Y:S01]  /*2110*/  @P1 STG.E.128 desc[UR8][R100.64], R88 ;  /* 0x0000005864001986 */ /* 0x0001e2000c101d08 */
[C---:B-1----:R-:W-:Y:S01]  /*2120*/  IMAD.WIDE.U32 R102, R157.reuse, 0x10, R102 ;  /* 0x000000109d667825 */ /* 0x042fe200078e0066 */
[----:B------:R-:W-:-:S04]  /*2130*/  IADD3 R157, PT, PT, R157, 0x100, RZ ;  /* 0x000001009d9d7810 */ /* 0x000fc80007ffe0ff */
[----:B------:R0:W-:Y:S03]  /*2140*/  STG.E.128 desc[UR8][R102.64], R92 ;  /* 0x0000005c66007986 */ /* 0x0001e6000c101d08 */
.L_x_5231:
[----:B------:R-:W-:Y:S05]  /*2150*/  BSYNC.RECONVERGENT B1 ;  /* 0x0000000000017941 */ /* 0x000fea0003800200 */
.L_x_5230:
        /* <DEDUP_REMOVED lines=44> */
[----:B------:R-:W-:Y:S01]  /*2420*/  F2FP.F16.F32.PACK_AB R92, R99, R92 ;  /* 0x0000005c635c723e */ /* 0x000fe200000000ff */
[----:B------:R-:W-:Y:S06]  /*2430*/  BRA `(.L_x_5237) ;  /* 0x0000000000907947 */ /* 0x000fec0003800000 */
.L_x_5236:
        /* <DEDUP_REMOVED lines=35> */
[----:B------:R-:W-:-:S07]  /*2670*/  F2FP.F16.F32.PACK_AB R94, R100, R99 ;  /* 0x00000063645e723e */ /* 0x000fce00000000ff */
.L_x_5237:
[----:B------:R-:W0:Y:S08]  /*2680*/  @P1 LDC.64 R100, c[0x0][0x478] ;  /* 0x00011e00ff641b82 */ /* 0x000e300000000a00 */
[----:B------:R-:W1:Y:S01]  /*2690*/  LDC.64 R102, c[0x0][0x468] ;  /* 0x00011a00ff667b82 */ /* 0x000e620000000a00 */
[----:B0-----:R-:W-:-:S05]  /*26a0*/  @P1 IMAD.WIDE.U32 R100, R157, 0x10, R100 ;  /* 0x000000109d641825 */ /* 0x001fca00078e0064 */
[----:B------:R2:W-:Y:S01]  /*26b0*/  @P1 STG.E.128 desc[UR8][R100.64], R88 ;  /* 0x0000005864001986 */ /* 0x0005e2000c101d08 */
[C---:B-1----:R-:W-:Y:S01]  /*26c0*/  IMAD.WIDE.U32 R102, R157.reuse, 0x10, R102 ;  /* 0x000000109d667825 */ /* 0x042fe200078e0066 */
[----:B------:R-:W-:-:S04]  /*26d0*/  IADD3 R157, PT, PT, R157, 0x100, RZ ;  /* 0x000001009d9d7810 */ /* 0x000fc80007ffe0ff */
[----:B------:R2:W-:Y:S03]  /*26e0*/  STG.E.128 desc[UR8][R102.64], R92 ;  /* 0x0000005c66007986 */ /* 0x0005e6000c101d08 */
.L_x_5235:
[----:B------:R-:W-:Y:S05]  /*26f0*/  BSYNC.RECONVERGENT B1 ;  /* 0x0000000000017941 */ /* 0x000fea0003800200 */
.L_x_5234:
        /* <DEDUP_REMOVED lines=45> */
.L_x_5239:
        /* <DEDUP_REMOVED lines=36> */
.L_x_5240:
[----:B------:R-:W0:Y:S08]  /*2c10*/  @P1 LDC.64 R96, c[0x0][0x478] ;  /* 0x00011e00ff601b82 */ /* 0x000e300000000a00 */
[----:B------:R-:W1:Y:S01]  /*2c20*/  LDC.64 R98, c[0x0][0x468] ;  /* 0x00011a00ff627b82 */ /* 0x000e620000000a00 */
[----:B0-----:R-:W-:-:S05]  /*2c30*/  @P1 IMAD.WIDE.U32 R96, R157, 0x10, R96 ;  /* 0x000000109d601825 */ /* 0x001fca00078e0060 */
[----:B------:R4:W-:Y:S01]  /*2c40*/  @P1 STG.E.128 desc[UR8][R96.64], R88 ;  /* 0x0000005860001986 */ /* 0x0009e2000c101d08 */
[----:B-1----:R-:W-:-:S05]  /*2c50*/  IMAD.WIDE.U32 R98, R157, 0x10, R98 ;  /* 0x000000109d627825 */ /* 0x002fca00078e0062 */
[----:B------:R4:W-:Y:S01]  /*2c60*/  STG.E.128 desc[UR8][R98.64], R92 ;  /* 0x0000005c62007986 */ /* 0x0009e2000c101d08 */
[----:B------:R-:W-:Y:S05]  /*2c70*/  BRA `(.L_x_5238) ;  /* 0x0000001400187947 */ /* 0x000fea0003800000 */
.L_x_5229:
        /* <DEDUP_REMOVED lines=8> */
[-CC-:B------:R-:W-:Y:S01]  /*2d00*/  FFMA.FTZ R94, R128, R97.reuse, R98.reuse ;  /* 0x00000061805e7223 */ /* 0x180fe20000010062 */
[-C--:B------:R-:W-:Y:S01]  /*2d10*/  FFMA.FTZ R99, R121, R97.reuse, R98 ;  /* 0x0000006179637223 */ /* 0x080fe20000010062 */
[----:B------:R-:W-:Y:S01]  /*2d20*/  FADD.FTZ R92, R126, -R95 ;  /* 0x8000005f7e5c7221 */ /* 0x000fe20000010000 */
[----:B------:R-:W-:Y:S02]  /*2d30*/  HADD2.F32 R95, -RZ, R7.H1_H1 ;  /* 0x30000007ff5f7230 */ /* 0x000fe40000004100 */
[----:B------:R-:W-:Y:S01]  /*2d40*/  FADD.FTZ R94, R127, -R94 ;  /* 0x8000005e7f5e7221 */ /* 0x000fe20000010000 */
[----:B------:R-:W-:Y:S01]  /*2d50*/  FADD.FTZ R107, R122, -R99 ;  /* 0x800000637a6b7221 */ /* 0x000fe20000010000 */
[----:B------:R-:W-:Y:S01]  /*2d60*/  FFMA.FTZ R93, R158, R92, R93 ;  /* 0x0000005c9e5d7223 */ /* 0x000fe2000001005d */
[----:B------:R-:W-:Y:S01]  /*2d70*/  FFMA.FTZ R92, R124, R97, R98 ;  /* 0x000000617c5c7223 */ /* 0x000fe20000010062 */
[----:B------:R-:W-:Y:S01]  /*2d80*/  FFMA.FTZ R95, R158, R94, R95 ;  /* 0x0000005e9e5f7223 */ /* 0x000fe2000001005f */
[----:B------:R-:W0:Y:S02]  /*2d90*/  LDC.64 R100, c[0x0][0x468] ;  /* 0x00011a00ff647b82 */ /* 0x000e240000000a00 */
[----:B------:R-:W-:Y:S01]  /*2da0*/  FADD.FTZ R94, R123, -R92 ;  /* 0x8000005c7b5e7221 */ /* 0x000fe20000010000 */
[----:B------:R-:W-:Y:S01]  /*2db0*/  FMUL.FTZ R92, R93, R96 ;  /* 0x000000605d5c7220 */ /* 0x000fe20000410000 */
[----:B------:R-:W-:-:S02]  /*2dc0*/  HADD2.F32 R93, -RZ, R6.H0_H0 ;  /* 0x20000006ff5d7230 */ /* 0x000fc40000004100 */
[----:B------:R-:W-:Y:S01]  /*2dd0*/  FMUL.FTZ R99, R95, R96 ;  /* 0x000000605f637220 */ /* 0x000fe20000410000 */
[----:B------:R-:W-:Y:S02]  /*2de0*/  HADD2.F32 R95, -RZ, R6.H1_H1 ;  /* 0x30000006ff5f7230 */ /* 0x000fe40000004100 */
[C---:B------:R-:W-:Y:S01]  /*2df0*/  FFMA.FTZ R107, R158.reuse, R107, R93 ;  /* 0x0000006b9e6b7223 */ /* 0x040fe2000001005d */
[-CC-:B------:R-:W-:Y:S02]  /*2e00*/  FFMA.FTZ R93, R115, R97.reuse, R98.reuse ;  /* 0x00000061735d7223 */ /* 0x180fe40000010062 */
[----:B------:R-:W-:Y:S01]  /*2e10*/  FFMA.FTZ R159, R158, R94, R95 ;  /* 0x0000005e9e9f7223 */ /* 0x000fe2000001005f */
[----:B------:R-:W-:Y:S01]  /*2e20*/  F2FP.F16.F32.PACK_AB R95, R99, R92 ;  /* 0x0000005c635f723e */ /* 0x000fe200000000ff */
[----:B------:R-:W-:Y:S01]  /*2e30*/  FFMA.FTZ R92, R118, R97, R98 ;  /* 0x00000061765c7223 */ /* 0x000fe20000010062 */
[----:B------:R-:W-:Y:S01]  /*2e40*/  FADD.FTZ R103, R120, -R93 ;  /* 0x8000005d78677221 */ /* 0x000fe20000010000 */
[----:B------:R-:W-:-:S02]  /*2e50*/  HADD2.F32 R93, -RZ, R5.H0_H0 ;  /* 0x20000005ff5d7230 */ /* 0x000fc40000004100 */
[----:B------:R-:W-:Y:S01]  /*2e60*/  FFMA.FTZ R94, R114, R97, R98 ;  /* 0x00000061725e7223 */ /* 0x000fe20000010062 */
[----:B------:R-:W-:Y:S02]  /*2e70*/  HADD2.F32 R99, -RZ, R5.H1_H1 ;  /* 0x30000005ff637230 */ /* 0x000fe40000004100 */
[----:B------:R-:W-:Y:S01]  /*2e80*/  FADD.FTZ R92, R119, -R92 ;  /* 0x8000005c775c7221 */ /* 0x000fe20000010000 */
[----:B------:R-:W-:Y:S01]  /*2e90*/  FMUL.FTZ R159, R159, R96 ;  /* 0x000000609f9f7220 */ /* 0x000fe20000410000 */
[C---:B------:R-:W-:Y:S01]  /*2ea0*/  FFMA.FTZ R103, R158.reuse, R103, R93 ;  /* 0x000000679e677223 */ /* 0x040fe2000001005d */
[----:B------:R-:W-:Y:S01]  /*2eb0*/  FFMA.FTZ R93, R3, R97, R98 ;  /* 0x00000061035d7223 */ /* 0x000fe20000010062 */
[----:B------:R-:W-:Y:S01]  /*2ec0*/  FFMA.FTZ R105, R158, R92, R99 ;  /* 0x0000005c9e697223 */ /* 0x000fe20000010063 */
[--C-:B------:R-:W-:Y:S02]  /*2ed0*/  HADD2.F32 R99, -RZ, R4.reuse.H1_H1 ;  /* 0x30000004ff637230 */ /* 0x100fe40000004100 */
[----:B------:R-:W-:Y:S01]  /*2ee0*/  FADD.FTZ R94, R117, -R94 ;  /* 0x8000005e755e7221 */ /* 0x000fe20000010000 */
[----:B------:R-:W-:Y:S01]  /*2ef0*/  FADD.FTZ R92, R116, -R93 ;  /* 0x8000005d745c7221 */ /* 0x000fe20000010000 */
[----:B------:R-:W-:-:S02]  /*2f00*/  HADD2.F32 R93, -RZ, R4.H0_H0 ;  /* 0x20000004ff5d7230 */ /* 0x000fc40000004100 */
[----:B------:R-:W-:Y:S01]  /*2f10*/  FMUL.FTZ R103, R103, R96 ;  /* 0x0000006067677220 */ /* 0x000fe20000410000 */
[C---:B------:R-:W-:Y:S01]  /*2f20*/  FFMA.FTZ R99, R158.reuse, R94, R99 ;  /* 0x0000005e9e637223 */ /* 0x040fe20000010063 */
[-C--:B------:R-:W-:Y:S01]  /*2f30*/  FMUL.FTZ R94, R107, R96.reuse ;  /* 0x000000606b5e7220 */ /* 0x080fe20000410000 */
[----:B------:R-:W-:Y:S01]  /*2f40*/  FMUL.FTZ R102, R105, R96 ;  /* 0x0000006069667220 */ /* 0x000fe20000410000 */
[----:B------:R-:W-:Y:S01]  /*2f50*/  FFMA.FTZ R93, R158, R92, R93 ;  /* 0x0000005c9e5d7223 */ /* 0x000fe2000001005d */
[----:B------:R-:W-:Y:S01]  /*2f60*/  FMUL.FTZ R99, R99, R96 ;  /* 0x0000006063637220 */ /* 0x000fe20000410000 */
[----:B0-----:R-:W-:Y:S01]  /*2f70*/  IMAD.WIDE.U32 R100, R157, 0x10, R100 ;  /* 0x000000109d647825 */ /* 0x001fe200078e0064 */
[----:B------:R-:W-:-:S03]  /*2f80*/  F2FP.F16.F32.PACK_AB R94, R159, R94 ;  /* 0x0000005e9f5e723e */ /* 0x000fc600000000ff */
[----:B------:R-:W-:Y:S01]  /*2f90*/  FMUL.FTZ R92, R93, R96 ;  /* 0x000000605d5c7220 */ /* 0x000fe20000410000 */
[----:B------:R-:W-:Y:S02]  /*2fa0*/  F2FP.F16.F32.PACK_AB R93, R102, R103 ;  /* 0x00000067665d723e */ /* 0x000fe400000000ff */
[----:B------:R-:W-:Y:S02]  /*2fb0*/  IADD3 R157, PT, PT, R157, 0x100, RZ ;  /* 0x000001009d9d7810 */ /* 0x000fe40007ffe0ff */
[----:B------:R-:W-:-:S05]  /*2fc0*/  F2FP.F16.F32.PACK_AB R92, R99, R92 ;  /* 0x0000005c635c723e */ /* 0x000fca00000000ff */
[----:B------:R0:W-:Y:S02]  /*2fd0*/  STG.E.128 desc[UR8][R100.64], R92 ;  /* 0x0000005c64007986 */ /* 0x0001e4000c101d08 */
.L_x_5243:
[----:B------:R-:W-:Y:S05]  /*2fe0*/  BSYNC.RECONVERGENT B1 ;  /* 0x0000000000017941 */ /* 0x000fea0003800200 */
.L_x_5242:
        /* <DEDUP_REMOVED lines=50> */
.L_x_5245:
[----:B------:R-:W-:Y:S05]  /*3310*/  BSYNC.RECONVERGENT B1 ;  /* 0x0000000000017941 */ /* 0x000fea0003800200 */
.L_x_5244:
[----:B------:R-:W-:Y:S05]  /*3320*/  @!P2 BRA `(.L_x_5238) ;  /* 0x0000000c006ca947 */ /* 0x000fea0003800000 */
[-CC-:B01----:R-:W-:Y:S01]  /*3330*/  FFMA.FTZ R93, R112, R97.reuse, R98.reuse ;  /* 0x00000061705d7223 */ /* 0x183fe20000010062 */
[-CC-:B------:R-:W-:Y:S01]  /*3340*/  FFMA.FTZ R100, R113, R97.reuse, R98.reuse ;  /* 0x0000006171647223 */ /* 0x180fe20000010062 */
[--C-:B------:R-:W-:Y:S02]  /*3350*/  HADD2.F32 R95, -RZ, R87.reuse.H1_H1 ;  /* 0x30000057ff5f7230 */ /* 0x100fe40000004100 */
[-C--:B------:R-:W-:Y:S01]  /*3360*/  FFMA.FTZ R101, R153, R97.reuse, R98 ;  /* 0x0000006199657223 */ /* 0x080fe20000010062 */
[----:B------:R-:W-:Y:S01]  /*3370*/  FADD.FTZ R159, R110, -R93 ;  /* 0x8000005d6e9f7221 */ /* 0x000fe20000010000 */
[----:B------:R-:W-:Y:S02]  /*3380*/  HADD2.F32 R93, -RZ, R87.H0_H0 ;  /* 0x20000057ff5d7230 */ /* 0x000fe40000004100 */
[----:B------:R-:W-:Y:S01]  /*3390*/  FADD.FTZ R100, R111, -R100 ;  /* 0x800000646f647221 */ /* 0x000fe20000010000 */
[----:B------:R-:W-:Y:S01]  /*33a0*/  FFMA.FTZ R94, R156, R97, R98 ;  /* 0x000000619c5e7223 */ /* 0x000fe20000010062 */
[----:B------:R-:W-:Y:S01]  /*33b0*/  FFMA.FTZ R159, R158, R159, R95 ;  /* 0x0000009f9e9f7223 */ /* 0x000fe2000001005f */
[----:B------:R-:W-:-:S02]  /*33c0*/  HADD2.F32 R95, -RZ, R86.H1_H1 ;  /* 0x30000056ff5f7230 */ /* 0x000fc40000004100 */
[----:B------:R-:W-:Y:S01]  /*33d0*/  FFMA.FTZ R107, R158, R100, R93 ;  /* 0x000000649e6b7223 */ /* 0x000fe2000001005d */
[----:B------:R-:W-:Y:S02]  /*33e0*/  HADD2.F32 R93, -RZ, R86.H0_H0 ;  /* 0x20000056ff5d7230 */ /* 0x000fe40000004100 */
[----:B------:R-:W-:Y:S01]  /*33f0*/  FADD.FTZ R101, R154, -R101 ;  /* 0x800000659a657221 */ /* 0x000fe20000010000 */
[----:B------:R-:W-:Y:S01]  /*3400*/  FADD.FTZ R94, R155, -R94 ;  /* 0x8000005e9b5e7221 */ /* 0x000fe20000010000 */
[-CC-:B------:R-:W-:Y:S01]  /*3410*/  FFMA.FTZ R92, R150, R97.reuse, R98.reuse ;  /* 0x00000061965c7223 */ /* 0x180fe20000010062 */
[----:B------:R-:W-:Y:S01]  /*3420*/  FFMA.FTZ R99, R147, R97, R98 ;  /* 0x0000006193637223 */ /* 0x000fe20000010062 */
[C---:B------:R-:W-:Y:S01]  /*3430*/  FFMA.FTZ R103, R158.reuse, R101, R93 ;  /* 0x000000659e677223 */ /* 0x040fe2000001005d */
[----:B------:R-:W-:Y:S01]  /*3440*/  FFMA.FTZ R105, R158, R94, R95 ;  /* 0x0000005e9e697223 */ /* 0x000fe2000001005f */
[----:B------:R-:W-:Y:S01]  /*3450*/  FADD.FTZ R92, R151, -R92 ;  /* 0x8000005c975c7221 */ /* 0x000fe20000010000 */
[----:B------:R-:W-:-:S02]  /*3460*/  HADD2.F32 R93, -RZ, R85.H0_H0 ;  /* 0x20000055ff5d7230 */ /* 0x000fc40000004100 */
[----:B------:R-:W-:Y:S01]  /*3470*/  FADD.FTZ R99, R152, -R99 ;  /* 0x8000006398637221 */ /* 0x000fe20000010000 */
[----:B------:R-:W-:Y:S02]  /*3480*/  HADD2.F32 R95, -RZ, R85.H1_H1 ;  /* 0x30000055ff5f7230 */ /* 0x000fe40000004100 */
[-CC-:B------:R-:W-:Y:S01]  /*3490*/  FFMA.FTZ R161, R145, R97.reuse, R98.reuse ;  /* 0x0000006191a17223 */ /* 0x180fe20000010062 */
[----:B------:R-:W-:Y:S01]  /*34a0*/  FFMA.FTZ R98, R146, R97, R98 ;  /* 0x0000006192627223 */ /* 0x000fe20000010062 */
[C---:B------:R-:W-:Y:S01]  /*34b0*/  FFMA.FTZ R99, R158.reuse, R99, R93 ;  /* 0x000000639e637223 */ /* 0x040fe2000001005d */
[--C-:B------:R-:W-:Y:S02]  /*34c0*/  HADD2.F32 R97, -RZ, R84.reuse.H1_H1 ;  /* 0x30000054ff617230 */ /* 0x100fe40000004100 */
[----:B------:R-:W-:Y:S01]  /*34d0*/  FFMA.FTZ R101, R158, R92, R95 ;  /* 0x0000005c9e657223 */ /* 0x000fe2000001005f */
[----:B------:R-:W-:Y:S01]  /*34e0*/  HADD2.F32 R95, -RZ, R84.H0_H0 ;  /* 0x20000054ff5f7230 */ /* 0x000fe20000004100 */
[----:B------:R-:W0:Y:S01]  /*34f0*/  LDC.64 R92, c[0x0][0x468] ;  /* 0x00011a00ff5c7b82 */ /* 0x000e220000000a00 */
[----:B------:R-:W-:Y:S01]  /*3500*/  FADD.FTZ R161, R148, -R161 ;  /* 0x800000a194a17221 */ /* 0x000fe20000010000 */
[----:B------:R-:W-:Y:S01]  /*3510*/  FADD.FTZ R98, R149, -R98 ;  /* 0x8000006295627221 */ /* 0x000fe20000010000 */
[-C--:B------:R-:W-:Y:S01]  /*3520*/  FMUL.FTZ R100, R99, R96.reuse ;  /* 0x0000006063647220 */ /* 0x080fe20000410000 */
[----:B------:R-:W-:Y:S01]  /*3530*/  FMUL.FTZ R102, R159, R96 ;  /* 0x000000609f667220 */ /* 0x000fe20000410000 */
[C---:B------:R-:W-:Y:S01]  /*3540*/  FFMA.FTZ R95, R158.reuse, R161, R95 ;  /* 0x000000a19e5f7223 */ /* 0x040fe2000001005f */
[----:B------:R-:W-:Y:S01]  /*3550*/  FFMA.FTZ R97, R158, R98, R97 ;  /* 0x000000629e617223 */ /* 0x000fe20000010061 */
[-C--:B------:R-:W-:Y:S01]  /*3560*/  FMUL.FTZ R107, R107, R96.reuse ;  /* 0x000000606b6b7220 */ /* 0x080fe20000410000 */
[-C--:B------:R-:W-:Y:S01]  /*3570*/  FMUL.FTZ R94, R103, R96.reuse ;  /* 0x00000060675e7220 */ /* 0x080fe20000410000 */
[-C--:B------:R-:W-:Y:S01]  /*3580*/  FMUL.FTZ R105, R105, R96.reuse ;  /* 0x0000006069697220 */ /* 0x080fe20000410000 */
[-C--:B------:R-:W-:Y:S01]  /*3590*/  FMUL.FTZ R101, R101, R96.reuse ;  /* 0x0000006065657220 */ /* 0x080fe20000410000 */
[-C--:B------:R-:W-:Y:S01]  /*35a0*/  FMUL.FTZ R98, R95, R96.reuse ;  /* 0x000000605f627220 */ /* 0x080fe20000410000 */
[----:B------:R-:W-:Y:S01]  /*35b0*/  FMUL.FTZ R99, R97, R96 ;  /* 0x0000006061637220 */ /* 0x000fe20000410000 */
[----:B------:R-:W-:-:S02]  /*35c0*/  F2FP.F16.F32.PACK_AB R95, R102, R107 ;  /* 0x0000006b665f723e */ /* 0x000fc400000000ff */
[----:B------:R-:W-:Y:S01]  /*35d0*/  F2FP.F16.F32.PACK_AB R94, R105, R94 ;  /* 0x0000005e695e723e */ /* 0x000fe200000000ff */
[----:B0-----:R-:W-:Y:S01]  /*35e0*/  IMAD.WIDE.U32 R96, R157, 0x10, R92 ;  /* 0x000000109d607825 */ /* 0x001fe200078e005c */
[----:B------:R-:W-:Y:S02]  /*35f0*/  F2FP.F16.F32.PACK_AB R93, R101, R100 ;  /* 0x00000064655d723e */ /* 0x000fe400000000ff */
[----:B------:R-:W-:-:S05]  /*3600*/  F2FP.F16.F32.PACK_AB R92, R99, R98 ;  /* 0x00000062635c723e */ /* 0x000fca00000000ff */
[----:B------:R3:W-:Y:S01]  /*3610*/  STG.E.128 desc[UR8][R96.64], R92 ;  /* 0x0000005c60007986 */ /* 0x0007e2000c101d08 */
[----:B------:R-:W-:Y:S05]  /*3620*/  BRA `(.L_x_5238) ;  /* 0x0000000800ac7947 */ /* 0x000fea0003800000 */
.L_x_5241:
[----:B------:R-:W-:Y:S04]  /*3630*/  BSSY.RECONVERGENT B1, `(.L_x_5246) ;  /* 0x0000039000017945 */ /* 0x000fe80003800200 */
[----:B------:R-:W-:Y:S05]  /*3640*/  @!P4 BRA `(.L_x_5247) ;  /* 0x0000000000dcc947 */ /* 0x000fea0003800000 */
[-CC-:B------:R-:W-:Y:S01]  /*3650*/  FFMA.FTZ R95, R115, R97.reuse, R98.reuse ;  /* 0x00000061735f7223 */ /* 0x180fe20000010062 */
[----:B------:R-:W-:Y:S02]  /*3660*/  HADD2.F32 R92, -RZ, R5.H0_H0 ;  /* 0x20000005ff5c7230 */ /* 0x000fe40000004100 */
[-CC-:B------:R-:W-:Y:S01]  /*3670*/  FFMA.FTZ R88, R114, R97.reuse, R98.reuse ;  /* 0x0000006172587223 */ /* 0x180fe20000010062 */
[----:B------:R-:W-:Y:S01]  /*3680*/  FFMA.FTZ R89, R3, R97, R98 ;  /* 0x0000006103597223 */ /* 0x000fe20000010062 */
[----:B------:R-:W-:Y:S01]  /*3690*/  FADD.FTZ R95, R120, -R95 ;  /* 0x8000005f785f7221 */ /* 0x000fe20000010000 */
[--C-:B------:R-:W-:Y:S02]  /*36a0*/  HADD2.F32 R90, -RZ, R4.reuse.H1_H1 ;  /* 0x30000004ff5a7230 */ /* 0x100fe40000004100 */
[----:B------:R-:W-:Y:S01]  /*36b0*/  FADD.FTZ R93, R117, -R88 ;  /* 0x80000058755d7221 */ /* 0x000fe20000010000 */
[----:B------:R-:W-:Y:S02]  /*36c0*/  HADD2.F32 R91, -RZ, R4.H0_H0 ;  /* 0x20000004ff5b7230 */ /* 0x000fe40000004100 */
[----:B------:R-:W-:Y:S01]  /*36d0*/  FFMA.FTZ R95, R158, R95, R92 ;  /* 0x0000005f9e5f7223 */ /* 0x000fe2000001005c */
[-CC-:B------:R-:W-:Y:S01]  /*36e0*/  FFMA.FTZ R92, R124, R97.reuse, R98.reuse ;  /* 0x000000617c5c7223 */ /* 0x180fe20000010062 */
[----:B------:R-:W-:Y:S01]  /*36f0*/  FADD.FTZ R89, R116, -R89 ;  /* 0x8000005974597221 */ /* 0x000fe20000010000 */
[----:B------:R-:W-:Y:S01]  /*3700*/  FFMA.FTZ R88, R118, R97, R98 ;  /* 0x0000006176587223 */ /* 0x000fe20000010062 */
[----:B------:R-:W-:Y:S01]  /*3710*/  FFMA.FTZ R90, R158, R93, R90 ;  /* 0x0000005d9e5a7223 */ /* 0x000fe2000001005a */
[----:B------:R-:W-:Y:S01]  /*3720*/  FADD.FTZ R103, R123, -R92 ;  /* 0x8000005c7b677221 */ /* 0x000fe20000010000 */
[----:B------:R-:W-:-:S02]  /*3730*/  HADD2.F32 R92, -RZ, R6.H1_H1 ;  /* 0x30000006ff5c7230 */ /* 0x000fc40000004100 */
[C---:B------:R-:W-:Y:S01]  /*3740*/  FFMA.FTZ R91, R158.reuse, R89, R91 ;  /* 0x000000599e5b7223 */ /* 0x040fe2000001005b */
[----:B------:R-:W-:Y:S02]  /*3750*/  HADD2.F32 R99, -RZ, R5.H1_H1 ;  /* 0x30000005ff637230 */ /* 0x000fe40000004100 */
[----:B------:R-:W-:Y:S01]  /*3760*/  FADD.FTZ R93, R119, -R88 ;  /* 0x80000058775d7221 */ /* 0x000fe20000010000 */
[----:B------:R-:W-:Y:S01]  /*3770*/  FFMA.FTZ R101, R121, R97, R98 ;  /* 0x0000006179657223 */ /* 0x000fe20000010062 */
[----:B------:R-:W-:Y:S01]  /*3780*/  FFMA.FTZ R104, R158, R103, R92 ;  /* 0x000000679e687223 */ /* 0x000fe2000001005c */
[----:B------:R-:W-:Y:S01]  /*3790*/  FFMA.FTZ R92, R128, R97, R98 ;  /* 0x00000061805c7223 */ /* 0x000fe20000010062 */
[----:B------:R-:W0:Y:S01]  /*37a0*/  LDC.64 R88, c[0x0][0x478] ;  /* 0x00011e00ff587b82 */ /* 0x000e220000000a00 */
[----:B------:R-:W-:Y:S01]  /*37b0*/  FFMA.FTZ R99, R158, R93, R99 ;  /* 0x0000005d9e637223 */ /* 0x000fe20000010063 */
[----:B------:R-:W-:Y:S02]  /*37c0*/  HADD2.F32 R93, -RZ, R6.H0_H0 ;  /* 0x20000006ff5d7230 */ /* 0x000fe40000004100 */
[----:B------:R-:W-:Y:S01]  /*37d0*/  FADD.FTZ R103, R127, -R92 ;  /* 0x8000005c7f677221 */ /* 0x000fe20000010000 */
[----:B------:R-:W-:-:S02]  /*37e0*/  HADD2.F32 R92, -RZ, R7.H1_H1 ;  /* 0x30000007ff5c7230 */ /* 0x000fc40000004100 */
[----:B------:R-:W-:Y:S01]  /*37f0*/  FADD.FTZ R101, R122, -R101 ;  /* 0x800000657a657221 */ /* 0x000fe20000010000 */
[-C--:B------:R-:W-:Y:S02]  /*3800*/  FMUL.FTZ R94, R99, R96.reuse ;  /* 0x00000060635e7220 */ /* 0x080fe40000410000 */
[C---:B------:R-:W-:Y:S01]  /*3810*/  FFMA.FTZ R106, R158.reuse, R103, R92 ;  /* 0x000000679e6a7223 */ /* 0x040fe2000001005c */
[----:B------:R-:W-:Y:S01]  /*3820*/  FFMA.FTZ R105, R158, R101, R93 ;  /* 0x000000659e697223 */ /* 0x000fe2000001005d */
[----:B------:R-:W1:Y:S01]  /*3830*/  LDC.64 R102, c[0x0][0x468] ;  /* 0x00011a00ff667b82 */ /* 0x000e620000000a00 */
[----:B------:R-:W-:Y:S01]  /*3840*/  FFMA.FTZ R93, R125, R97, R98 ;  /* 0x000000617d5d7223 */ /* 0x000fe20000010062 */
[----:B------:R-:W-:Y:S02]  /*3850*/  HADD2.F32 R101, -RZ, R7.H0_H0 ;  /* 0x20000007ff657230 */ /* 0x000fe40000004100 */
[----:B------:R-:W-:Y:S01]  /*3860*/  FMUL.FTZ R92, R91, R96 ;  /* 0x000000605b5c7220 */ /* 0x000fe20000410000 */
[----:B------:R-:W-:-:S04]  /*3870*/  FADD.FTZ R93, R126, -R93 ;  /* 0x8000005d7e5d7221 */ /* 0x000fc80000010000 */
[----:B------:R-:W-:Y:S01]  /*3880*/  FFMA.FTZ R107, R158, R93, R101 ;  /* 0x0000005d9e6b7223 */ /* 0x000fe20000010065 */
[C---:B------:R-:W-:Y:S01]  /*3890*/  FMUL.FTZ R93, R90.reuse, R96 ;  /* 0x000000605a5d7220 */ /* 0x040fe20000410000 */
[----:B0-----:R-:W-:Y:S01]  /*38a0*/  IMAD.WIDE.U32 R100, R157, 0x10, R88 ;  /* 0x000000109d647825 */ /* 0x001fe200078e0058 */
[----:B------:R-:W-:-:S03]  /*38b0*/  F2FP.F16.F32.PACK_AB R88, R90, R91 ;  /* 0x0000005b5a58723e */ /* 0x000fc600000000ff */
[----:B------:R-:W-:Y:S01]  /*38c0*/  F2FP.F16.F32.PACK_AB R92, R93, R92 ;  /* 0x0000005c5d5c723e */ /* 0x000fe200000000ff */
[-C--:B------:R-:W-:Y:S01]  /*38d0*/  FMUL.FTZ R93, R95, R96.reuse ;  /* 0x000000605f5d7220 */ /* 0x080fe20000410000 */
[----:B------:R-:W-:Y:S01]  /*38e0*/  F2FP.F16.F32.PACK_AB R89, R99, R95 ;  /* 0x0000005f6359723e */ /* 0x000fe200000000ff */
[-C--:B------:R-:W-:Y:S01]  /*38f0*/  FMUL.FTZ R95, R107, R96.reuse ;  /* 0x000000606b5f7220 */ /* 0x080fe20000410000 */
[----:B------:R-:W-:Y:S01]  /*3900*/  F2FP.F16.F32.PACK_AB R90, R104, R105 ;  /* 0x00000069685a723e */ /* 0x000fe200000000ff */
[-C--:B------:R-:W-:Y:S01]  /*3910*/  FMUL.FTZ R105, R105, R96.reuse ;  /* 0x0000006069697220 */ /* 0x080fe20000410000 */
[----:B------:R-:W-:Y:S01]  /*3920*/  F2FP.F16.F32.PACK_AB R91, R106, R107 ;  /* 0x0000006b6a5b723e */ /* 0x000fe200000000ff */
[-C--:B------:R-:W-:Y:S01]  /*3930*/  FMUL.FTZ R104, R104, R96.reuse ;  /* 0x0000006068687220 */ /* 0x080fe20000410000 */
[----:B------:R-:W-:Y:S01]  /*3940*/  FMUL.FTZ R106, R106, R96 ;  /* 0x000000606a6a7220 */ /* 0x000fe20000410000 */
[----:B------:R-:W-:Y:S01]  /*3950*/  F2FP.F16.F32.PACK_AB R93, R94, R93 ;  /* 0x0000005d5e5d723e */ /* 0x000fe200000000ff */
[----:B-1----:R-:W-:Y:S01]  /*3960*/  IMAD.WIDE.U32 R102, R157, 0x10, R102 ;  /* 0x000000109d667825 */ /* 0x002fe200078e0066 */
[----:B------:R0:W-:Y:S01]  /*3970*/  STG.E.128 desc[UR8][R100.64], R88 ;  /* 0x0000005864007986 */ /* 0x0001e2000c101d08 */
[----:B------:R-:W-:-:S02]  /*3980*/  F2FP.F16.F32.PACK_AB R94, R104, R105 ;  /* 0x00000069685e723e */ /* 0x000fc400000000ff */
[----:B------:R-:W-:Y:S02]  /*3990*/  F2FP.F16.F32.PACK_AB R95, R106, R95 ;  /* 0x0000005f6a5f723e */ /* 0x000fe400000000ff */
[----:B------:R-:W-:-:S03]  /*39a0*/  IADD3 R157, PT, PT, R157, 0x100, RZ ;  /* 0x000001009d9d7810 */ /* 0x000fc60007ffe0ff */
[----:B------:R0:W-:Y:S04]  /*39b0*/  STG.E.128 desc[UR8][R102.64], R92 ;  /* 0x0000005c66007986 */ /* 0x0001e8000c101d08 */
.L_x_5247:
[----:B------:R-:W-:Y:S05]  /*39c0*/  BSYNC.RECONVERGENT B1 ;  /* 0x0000000000017941 */ /* 0x000fea0003800200 */
.L_x_5246:
[----:B------:R-:W-:Y:S04]  /*39d0*/  BSSY.RECONVERGENT B1, `(.L_x_5248) ;  /* 0x0000039000017945 */ /* 0x000fe80003800200 */
[----:B------:R-:W-:Y:S05]  /*39e0*/  @!P3 BRA `(.L_x_5249) ;  /* 0x0000000000dcb947 */ /* 0x000fea0003800000 */
[-CC-:B0-----:R-:W-:Y:S01]  /*39f0*/  FFMA.FTZ R95, R131, R97.reuse, R98.reuse ;  /* 0x00000061835f7223 */ /* 0x181fe20000010062 */
        /* <DEDUP_REMOVED lines=54> */
.L_x_5249:
[----:B------:R-:W-:Y:S05]  /*3d60*/  BSYNC.RECONVERGENT B1 ;  /* 0x0000000000017941 */ /* 0x000fea0003800200 */
.L_x_5248:
[----:B------:R-:W-:Y:S05]  /*3d70*/  @!P2 BRA `(.L_x_5238) ;  /* 0x0000000000d8a947 */ /* 0x000fea0003800000 */
[-CC-:B01----:R-:W-:Y:S01]  /*3d80*/  FFMA.FTZ R91, R112, R97.reuse, R98.reuse ;  /* 0x00000061705b7223 */ /* 0x183fe20000010062 */
[-CC-:B------:R-:W-:Y:S01]  /*3d90*/  FFMA.FTZ R88, R113, R97.reuse, R98.reuse ;  /* 0x0000006171587223 */ /* 0x180fe20000010062 */
[-CC-:B------:R-:W-:Y:S01]  /*3da0*/  FFMA.FTZ R89, R145, R97.reuse, R98.reuse ;  /* 0x0000006191597223 */ /* 0x180fe20000010062 */
[-CC-:B------:R-:W-:Y:S01]  /*3db0*/  FFMA.FTZ R90, R146, R97.reuse, R98.reuse ;  /* 0x00000061925a7223 */ /* 0x180fe20000010062 */
[-CC-:B------:R-:W-:Y:S01]  /*3dc0*/  FFMA.FTZ R95, R147, R97.reuse, R98.reuse ;  /* 0x00000061935f7223 */ /* 0x180fe20000010062 */
[-CC-:B------:R-:W-:Y:S01]  /*3dd0*/  FFMA.FTZ R92, R150, R97.reuse, R98.reuse ;  /* 0x00000061965c7223 */ /* 0x180fe20000010062 */
[-CC-:B------:R-:W-:Y:S01]  /*3de0*/  FFMA.FTZ R99, R153, R97.reuse, R98.reuse ;  /* 0x0000006199637223 */ /* 0x180fe20000010062 */
[----:B------:R-:W-:Y:S01]  /*3df0*/  FFMA.FTZ R98, R156, R97, R98 ;  /* 0x000000619c627223 */ /* 0x000fe20000010062 */
[--C-:B------:R-:W-:Y:S02]  /*3e00*/  HADD2.F32 R97, -RZ, R87.reuse.H1_H1 ;  /* 0x30000057ff617230 */ /* 0x100fe40000004100 */
[----:B------:R-:W-:Y:S01]  /*3e10*/  FADD.FTZ R93, R110, -R91 ;  /* 0x8000005b6e5d7221 */ /* 0x000fe20000010000 */
[----:B------:R-:W-:-:S02]  /*3e20*/  HADD2.F32 R94, -RZ, R87.H0_H0 ;  /* 0x20000057ff5e7230 */ /* 0x000fc40000004100 */
[----:B------:R-:W-:Y:S01]  /*3e30*/  FADD.FTZ R91, R111, -R88 ;  /* 0x800000586f5b7221 */ /* 0x000fe20000010000 */
[--C-:B------:R-:W-:Y:S02]  /*3e40*/  HADD2.F32 R88, -RZ, R84.reuse.H0_H0 ;  /* 0x20000054ff587230 */ /* 0x100fe40000004100 */
[C---:B------:R-:W-:Y:S01]  /*3e50*/  FFMA.FTZ R102, R158.reuse, R93, R97 ;  /* 0x0000005d9e667223 */ /* 0x040fe20000010061 */
[----:B------:R-:W-:Y:S02]  /*3e60*/  HADD2.F32 R93, -RZ, R84.H1_H1 ;  /* 0x30000054ff5d7230 */ /* 0x000fe40000004100 */
[----:B------:R-:W-:Y:S01]  /*3e70*/  FFMA.FTZ R107, R158, R91, R94 ;  /* 0x0000005b9e6b7223 */ /* 0x000fe2000001005e */
[----:B------:R-:W-:Y:S01]  /*3e80*/  FADD.FTZ R91, R149, -R90 ;  /* 0x8000005a955b7221 */ /* 0x000fe20000010000 */
[----:B------:R-:W-:Y:S01]  /*3e90*/  FADD.FTZ R89, R148, -R89 ;  /* 0x8000005994597221 */ /* 0x000fe20000010000 */
[----:B------:R-:W-:Y:S01]  /*3ea0*/  FADD.FTZ R105, R155, -R98 ;  /* 0x800000629b697221 */ /* 0x000fe20000010000 */
[----:B------:R-:W0:Y:S01]  /*3eb0*/  LDC.64 R100, c[0x0][0x468] ;  /* 0x00011a00ff647b82 */ /* 0x000e220000000a00 */
[----:B------:R-:W-:Y:S01]  /*3ec0*/  FFMA.FTZ R93, R158, R91, R93 ;  /* 0x0000005b9e5d7223 */ /* 0x000fe2000001005d */
[----:B------:R-:W-:Y:S01]  /*3ed0*/  FADD.FTZ R91, R154, -R99 ;  /* 0x800000639a5b7221 */ /* 0x000fe20000010000 */
[----:B------:R-:W-:Y:S01]  /*3ee0*/  FFMA.FTZ R89, R158, R89, R88 ;  /* 0x000000599e597223 */ /* 0x000fe20000010058 */
[----:B------:R-:W-:-:S02]  /*3ef0*/  HADD2.F32 R88, -RZ, R85.H0_H0 ;  /* 0x20000055ff587230 */ /* 0x000fc40000004100 */
[----:B------:R-:W-:Y:S01]  /*3f00*/  FADD.FTZ R95, R152, -R95 ;  /* 0x8000005f985f7221 */ /* 0x000fe20000010000 */
[----:B------:R-:W-:Y:S02]  /*3f10*/  HADD2.F32 R90, -RZ, R85.H1_H1 ;  /* 0x30000055ff5a7230 */ /* 0x000fe40000004100 */
[----:B------:R-:W-:Y:S01]  /*3f20*/  FADD.FTZ R97, R151, -R92 ;  /* 0x8000005c97617221 */ /* 0x000fe20000010000 */
[----:B------:R-:W1:Y:S01]  /*3f30*/  LDC.64 R98, c[0x0][0x478] ;  /* 0x00011e00ff627b82 */ /* 0x000e620000000a00 */
[C---:B------:R-:W-:Y:S01]  /*3f40*/  FFMA.FTZ R95, R158.reuse, R95, R88 ;  /* 0x0000005f9e5f7223 */ /* 0x040fe20000010058 */
[--C-:B------:R-:W-:Y:S02]  /*3f50*/  HADD2.F32 R88, -RZ, R86.reuse.H1_H1 ;  /* 0x30000056ff587230 */ /* 0x100fe40000004100 */
[C---:B------:R-:W-:Y:S01]  /*3f60*/  FFMA.FTZ R90, R158.reuse, R97, R90 ;  /* 0x000000619e5a7223 */ /* 0x040fe2000001005a */
[----:B------:R-:W-:Y:S02]  /*3f70*/  HADD2.F32 R97, -RZ, R86.H0_H0 ;  /* 0x20000056ff617230 */ /* 0x000fe40000004100 */
[-C--:B------:R-:W-:Y:S01]  /*3f80*/  FMUL.FTZ R92, R89, R96.reuse ;  /* 0x00000060595c7220 */ /* 0x080fe20000410000 */
[-C--:B------:R-:W-:Y:S01]  /*3f90*/  FMUL.FTZ R94, R95, R96.reuse ;  /* 0x000000605f5e7220 */ /* 0x080fe20000410000 */
[C---:B------:R-:W-:Y:S01]  /*3fa0*/  FFMA.FTZ R105, R158.reuse, R105, R88 ;  /* 0x000000699e697223 */ /* 0x040fe20000010058 */
[C---:B------:R-:W-:Y:S01]  /*3fb0*/  F2FP.F16.F32.PACK_AB R88, R93.reuse, R89 ;  /* 0x000000595d58723e */ /* 0x040fe200000000ff */
[----:B------:R-:W-:Y:S01]  /*3fc0*/  FFMA.FTZ R103, R158, R91, R97 ;  /* 0x0000005b9e677223 */ /* 0x000fe20000010061 */
[-C--:B------:R-:W-:Y:S01]  /*3fd0*/  FMUL.FTZ R93, R93, R96.reuse ;  /* 0x000000605d5d7220 */ /* 0x080fe20000410000 */
[-C--:B------:R-:W-:Y:S01]  /*3fe0*/  FMUL.FTZ R97, R90, R96.reuse ;  /* 0x000000605a617220 */ /* 0x080fe20000410000 */
[-C--:B------:R-:W-:Y:S01]  /*3ff0*/  FMUL.FTZ R104, R107, R96.reuse ;  /* 0x000000606b687220 */ /* 0x080fe20000410000 */
[C---:B------:R-:W-:Y:S01]  /*4000*/  F2FP.F16.F32.PACK_AB R91, R102.reuse, R107 ;  /* 0x0000006b665b723e */ /* 0x040fe200000000ff */
[-C--:B------:R-:W-:Y:S01]  /*4010*/  FMUL.FTZ R159, R102, R96.reuse ;  /* 0x00000060669f7220 */ /* 0x080fe20000410000 */
[-C--:B------:R-:W-:Y:S01]  /*4020*/  FMUL.FTZ R102, R103, R96.reuse ;  /* 0x0000006067667220 */ /* 0x080fe20000410000 */
[----:B------:R-:W-:Y:S01]  /*4030*/  FMUL.FTZ R107, R105, R96 ;  /* 0x00000060696b7220 */ /* 0x000fe20000410000 */
[----:B------:R-:W-:-:S02]  /*4040*/  F2FP.F16.F32.PACK_AB R92, R93, R92 ;  /* 0x0000005c5d5c723e */ /* 0x000fc400000000ff */
[----:B------:R-:W-:Y:S02]  /*4050*/  F2FP.F16.F32.PACK_AB R89, R90, R95 ;  /* 0x0000005f5a59723e */ /* 0x000fe400000000ff */
[----:B------:R-:W-:Y:S02]  /*4060*/  F2FP.F16.F32.PACK_AB R93, R97, R94 ;  /* 0x0000005e615d723e */ /* 0x000fe400000000ff */
[----:B------:R-:W-:Y:S01]  /*4070*/  F2FP.F16.F32.PACK_AB R90, R105, R103 ;  /* 0x00000067695a723e */ /* 0x000fe200000000ff */
[----:B-1----:R-:W-:Y:S01]  /*4080*/  IMAD.WIDE.U32 R96, R157, 0x10, R98 ;  /* 0x000000109d607825 */ /* 0x002fe200078e0062 */
[----:B------:R-:W-:Y:S02]  /*4090*/  F2FP.F16.F32.PACK_AB R95, R159, R104 ;  /* 0x000000689f5f723e */ /* 0x000fe400000000ff */
[----:B------:R-:W-:Y:S01]  /*40a0*/  F2FP.F16.F32.PACK_AB R94, R107, R102 ;  /* 0x000000666b5e723e */ /* 0x000fe200000000ff */
[----:B0-----:R-:W-:Y:S01]  /*40b0*/  IMAD.WIDE.U32 R98, R157, 0x10, R100 ;  /* 0x000000109d627825 */ /* 0x001fe200078e0064 */
[----:B------:R2:W-:Y:S04]  /*40c0*/  STG.E.128 desc[UR8][R96.64], R88 ;  /* 0x0000005860007986 */ /* 0x0005e8000c101d08 */
[----:B------:R2:W-:Y:S02]  /*40d0*/  STG.E.128 desc[UR8][R98.64], R92 ;  /* 0x0000005c62007986 */ /* 0x0005e4000c101d08 */
.L_x_5238:
[----:B------:R-:W-:Y:S05]  /*40e0*/  BSYNC.RECONVERGENT B0 ;  /* 0x0000000000007941 */ /* 0x000fea0003800200 */
.L_x_5228:
[----:B01234-:R-:W0:Y:S01]  /*40f0*/  LDC.64 R92, c[0x0][0x380] ;  /* 0x0000e000ff5c7b82 */ /* 0x01fe220000000a00 */
[----:B------:R-:W-:Y:S01]  /*4100*/  UPLOP3.LUT UP1, UPT, UPT, UPT, UP1, 0x40, 0x4 ;  /* 0x000000000004789c */ /* 0x000fe20003f2e810 */
[----:B0-----:R-:W-:-:S04]  /*4110*/  IADD3 R109, PT, PT, R109, R92, RZ ;  /* 0x0000005c6d6d7210 */ /* 0x001fc80007ffe0ff */
[----:B------:R-:W-:-:S13]  /*4120*/  ISETP.GE.AND P1, PT, R109, R93, PT ;  /* 0x0000005d6d00720c */ /* 0x000fda0003f26270 */
[----:B------:R-:W-:Y:S05]  /*4130*/  @!P1 BRA `(.L_x_5250) ;  /* 0xffffffc400109947 */ /* 0x000fea000383ffff */
.L_x_5219:
        /* <DEDUP_REMOVED lines=31> */
.L_x_5251:
        /* <DEDUP_REMOVED lines=13> */
.L_x_10754:


//--------------------- .text._ZN10layer_norm13ln_bwd_kernelINS_13Kernel_traitsIf6__halfS2_S2_fjLj6144ELj1ELj1ELj8ELj16ENS_18Kernel_traits_baseILj6144EfS2_S2_S2_fjLj256EEEEELb0ELb0ELb0ELb1EEEvNS_9BwdParamsE --------------------------
	.section	.text._ZN10layer_norm13ln_bwd_kernelINS_13Kernel_traitsIf6__halfS2_S2_fjLj6144ELj1ELj1ELj8ELj16ENS_18Kernel_traits_baseILj6144EfS2_S2_S2_fjLj256EEEEELb0ELb0ELb0ELb1EEEvNS_9BwdParamsE,"ax",@progbits
	.align	128
        .global         _ZN10layer_norm13ln_bwd_kernelINS_13Kernel_traitsIf6__halfS2_S2_fjLj6144ELj1ELj1ELj8ELj16ENS_18Kernel_traits_baseILj6144EfS2_S2_S2_fjLj256EEEEELb0ELb0ELb0ELb1EEEvNS_9BwdParamsE
        .type           _ZN10layer_norm13ln_bwd_kernelINS_13Kernel_traitsIf6__halfS2_S2_fjLj6144ELj1ELj1ELj8ELj16ENS_18Kernel_traits_baseILj6144EfS2_S2_S2_fjLj256EEEEELb0ELb0ELb0ELb1EEEvNS_9BwdParamsE,@function
        .size           _ZN10layer_norm13ln_bwd_kernelINS_13Kernel_traitsIf6__halfS2_S2_fjLj6144ELj1ELj1ELj8ELj16ENS_18Kernel_traits_baseILj6144EfS2_S2_S2_fjLj256EEEEELb0ELb0ELb0ELb1EEEvNS_9BwdParamsE,(.L_x_10755 - _ZN10layer_norm13ln_bwd_kernelINS_13Kernel_traitsIf6__halfS2_S2_fjLj6144ELj1ELj1ELj8ELj16ENS_18Kernel_traits_baseILj6144EfS2_S2_S2_fjLj256EEEEELb0ELb0ELb0ELb1EEEvNS_9BwdParamsE)
        .other          _ZN10layer_norm13ln_bwd_kernelINS_13Kernel_traitsIf6__halfS2_S2_fjLj6144ELj1ELj1ELj8ELj16ENS_18Kernel_traits_baseILj6144EfS2_S2_S2_fjLj256EEEEELb0ELb0ELb0ELb1EEEvNS_9BwdParamsE,@"STO_CUDA_ENTRY STV_DEFAULT"
_ZN10layer_norm13ln_bwd_kernelINS_13Kernel_traitsIf6__halfS2_S2_fjLj6144ELj1ELj1ELj8ELj16ENS_18Kernel_traits_baseILj6144EfS2_S2_S2_fjLj256EEEEELb0ELb0ELb0ELb1EEEvNS_9BwdParamsE:
.text._ZN10layer_norm13ln_bwd_kernelINS_13Kernel_traitsIf6__halfS2_S2_fjLj6144ELj1ELj1ELj8ELj16ENS_18Kernel_traits_baseILj6144EfS2_S2_S2_fjLj256EEEEELb0ELb0ELb0ELb1EEEvNS_9BwdParamsE:
        /* <DEDUP_REMOVED lines=74> */
.L_x_5259:
        /* <DEDUP_REMOVED lines=10> */
[----:B-1----:R-:W-:-:S06]  /*0540*/  IMAD.WIDE.U32 R36, R115, 0x10, R52 ;  /* 0x0000001073247825 */ /* 0x002fcc00078e0034 */
[----:B------:R-:W4:Y:S01]  /*0550*/  LDG.E.128 R36, desc[UR8][R36.64] ;  /* 0x0000000824247981 */ /* 0x000f22000c1e1d00 */
[C---:B------:R-:W-:Y:S02]  /*0560*/  IADD3 R114, PT, PT, R115.reuse, 0x100, RZ ;  /* 0x0000010073727810 */ /* 0x040fe40007ffe0ff */
[----:B------:R-:W-:-:S03]  /*0570*/  IADD3 R113, PT, PT, R115, 0x200, RZ ;  /* 0x0000020073717810 */ /* 0x000fc60007ffe0ff */
[----:B------:R-:W-:-:S04]  /*0580*/  IMAD.WIDE.U32 R44, R114, 0x10, R52 ;  /* 0x00000010722c7825 */ /* 0x000fc800078e0034 */
[----:B------:R-:W-:Y:S02]  /*0590*/  IMAD.WIDE.U32 R52, R113, 0x10, R52 ;  /* 0x0000001071347825 */ /* 0x000fe400078e0034 */
[----:B------:R-:W4:Y:S02]  /*05a0*/  LDG.E.128 R44, desc[UR8][R44.64] ;  /* 0x000000082c2c7981 */ /* 0x000f24000c1e1d00 */
[----:B--2---:R-:W-:Y:S02]  /*05b0*/  IMAD.WIDE.U32 R40, R115, 0x10, R34 ;  /* 0x0000001073287825 */ /* 0x004fe400078e0022 */
[----:B------:R-:W2:Y:S02]  /*05c0*/  LDG.E.128 R52, desc[UR8][R52.64] ;  /* 0x0000000834347981 */ /* 0x000ea4000c1e1d00 */
[C---:B---3--:R-:W-:Y:S02]  /*05d0*/  IMAD.WIDE R118, R110.reuse, 0x4, R118 ;  /* 0x000000046e767825 */ /* 0x048fe400078e0276 */
[----:B------:R-:W3:Y:S02]  /*05e0*/  LDG.E.128 R40, desc[UR8][R40.64] ;  /* 0x0000000828287981 */ /* 0x000ee4000c1e1d00 */
[----:B----4-:R-:W-:-:S02]  /*05f0*/  @P0 IMAD.WIDE R32, R110, 0x2, R32 ;  /* 0x000000026e200825 */ /* 0x010fc400078e0220 */
[----:B------:R-:W4:Y:S02]  /*0600*/  LDG.E R137, desc[UR8][R118.64] ;  /* 0x0000000876897981 */ /* 0x000f24000c1e1900 */
        /* <DEDUP_REMOVED lines=16> */
[--C-:B--2---:R-:W-:Y:S02]  /*0710*/  HADD2.F32 R144, -RZ, R53.reuse.H0_H0 ;  /* 0x20000035ff907230 */ /* 0x104fe40000004100 */
[----:B------:R-:W-:Y:S02]  /*0720*/  HADD2.F32 R53, -RZ, R53.H1_H1 ;  /* 0x30000035ff357230 */ /* 0x000fe40000004100 */
[----:B---3--:R-:W-:Y:S01]  /*0730*/  HADD2.F32 R118, -RZ, R40.H0_H0 ;  /* 0x20000028ff767230 */ /* 0x008fe20000004100 */
[----:B----4-:R-:W-:Y:S01]  /*0740*/  FSEL R173, R137, RZ, !P2 ;  /* 0x000000ff89ad7208 */ /* 0x010fe20005000000 */
[--C-:B------:R-:W-:Y:S02]  /*0750*/  HADD2.F32 R142, -RZ, R52.reuse.H0_H0 ;  /* 0x20000034ff8e7230 */ /* 0x100fe40000004100 */
[----:B------:R-:W-:Y:S02]  /*0760*/  HADD2.F32 R52, -RZ, R52.H1_H1 ;  /* 0x30000034ff347230 */ /* 0x000fe40000004100 */
[----:B------:R-:W-:-:S02]  /*0770*/  @P0 HADD2.F32 R112, -RZ, R0.H0_H0 ;  /* 0x20000000ff700230 */ /* 0x000fc40000004100 */
[----:B------:R-:W-:Y:S01]  /*0780*/  FADD.FTZ R165, -R173, R53 ;  /* 0x00000035ada57221 */ /* 0x000fe20000010100 */
[----:B------:R-:W-:Y:S02]  /*0790*/  HADD2.F32 R0, -RZ, R36.H0_H0 ;  /* 0x20000024ff007230 */ /* 0x000fe40000004100 */
[----:B0-----:R-:W-:-:S04]  /*07a0*/  @P1 IMAD.WIDE.U32 R38, R115, 0x10, R38 ;  /* 0x0000001073261825 */ /* 0x001fc800078e0026 */
[----:B-----5:R-:W-:Y:S01]  /*07b0*/  FMUL.FTZ R53, R24, R118 ;  /* 0x0000007618357220 */ /* 0x020fe20000410000 */
[----:B------:R-:W-:Y:S02]  /*07c0*/  HADD2.F32 R120, -RZ, R40.H1_H1 ;  /* 0x30000028ff787230 */ /* 0x000fe40000004100 */
[--C-:B------:R-:W-:Y:S02]  /*07d0*/  HADD2.F32 R131, -RZ, R44.reuse.H0_H0 ;  /* 0x2000002cff837230 */ /* 0x100fe40000004100 */
[----:B------:R-:W-:Y:S02]  /*07e0*/  HADD2.F32 R132, -RZ, R44.H1_H1 ;  /* 0x3000002cff847230 */ /* 0x000fe40000004100 */
[--C-:B------:R-:W-:Y:S02]  /*07f0*/  HADD2.F32 R133, -RZ, R45.reuse.H0_H0 ;  /* 0x2000002dff857230 */ /* 0x100fe40000004100 */
[----:B------:R-:W-:Y:S02]  /*0800*/  HADD2.F32 R134, -RZ, R45.H1_H1 ;  /* 0x3000002dff867230 */ /* 0x000fe40000004100 */
[----:B------:R-:W-:-:S02]  /*0810*/  HADD2.F32 R135, -RZ, R46.H0_H0 ;  /* 0x2000002eff877230 */ /* 0x000fc40000004100 */
[----:B------:R-:W-:Y:S02]  /*0820*/  HADD2.F32 R136, -RZ, R46.H1_H1 ;  /* 0x3000002eff887230 */ /* 0x000fe40000004100 */
[----:B------:R-:W-:Y:S02]  /*0830*/  HADD2.F32 R145, -RZ, R54.H0_H0 ;  /* 0x20000036ff917230 */ /* 0x000fe40000004100 */
[----:B------:R-:W-:Y:S01]  /*0840*/  FADD.FTZ R161, -R173, R52 ;  /* 0x00000034ada17221 */ /* 0x000fe20000010100 */
[--C-:B------:R-:W-:Y:S01]  /*0850*/  HADD2.F32 R45, -RZ, R49.reuse.H0_H0 ;  /* 0x20000031ff2d7230 */ /* 0x100fe20000004100 */
[----:B------:R0:W5:Y:S01]  /*0860*/  @P1 LDG.E.128 R84, desc[UR8][R38.64] ;  /* 0x0000000826541981 */ /* 0x000162000c1e1d00 */
[----:B------:R-:W-:Y:S02]  /*0870*/  HADD2.F32 R44, -RZ, R49.H1_H1 ;  /* 0x30000031ff2c7230 */ /* 0x000fe40000004100 */
[----:B------:R-:W-:Y:S02]  /*0880*/  HADD2.F32 R119, -RZ, R36.H1_H1 ;  /* 0x30000024ff777230 */ /* 0x000fe40000004100 */
[----:B------:R-:W-:-:S02]  /*0890*/  HADD2.F32 R121, -RZ, R37.H0_H0 ;  /* 0x20000025ff797230 */ /* 0x000fc40000004100 */
[--C-:B------:R-:W-:Y:S02]  /*08a0*/  HADD2.F32 R49, -RZ, R51.reuse.H0_H0 ;  /* 0x20000033ff317230 */ /* 0x100fe40000004100 */
[----:B------:R-:W-:Y:S02]  /*08b0*/  HADD2.F32 R46, -RZ, R51.H1_H1 ;  /* 0x30000033ff2e7230 */ /* 0x000fe40000004100 */
[----:B------:R-:W-:Y:S01]  /*08c0*/  FADD.FTZ R51, -R173, R0 ;  /* 0x00000000ad337221 */ /* 0x000fe20000010100 */
[----:B------:R-:W-:Y:S02]  /*08d0*/  HADD2.F32 R54, -RZ, R54.H1_H1 ;  /* 0x30000036ff367230 */ /* 0x000fe40000004100 */
[----:B------:R-:W-:Y:S01]  /*08e0*/  FMUL.FTZ R52, R25, R120 ;  /* 0x0000007819347220 */ /* 0x000fe20000410000 */
[----:B------:R-:W-:Y:S02]  /*08f0*/  HADD2.F32 R122, -RZ, R41.H0_H0 ;  /* 0x20000029ff7a7230 */ /* 0x000fe40000004100 */
[----:B0-----:R-:W-:Y:S01]  /*0900*/  FADD.FTZ R39, RZ, R53 ;  /* 0x00000035ff277221 */ /* 0x001fe20000010000 */
[----:B------:R-:W-:-:S02]  /*0910*/  HADD2.F32 R146, -RZ, R55.H0_H0 ;  /* 0x20000037ff927230 */ /* 0x000fc40000004100 */
[C---:B------:R-:W-:Y:S01]  /*0920*/  FADD.FTZ R119, -R173.reuse, R119 ;  /* 0x00000077ad777221 */ /* 0x040fe20000010100 */
[----:B------:R-:W-:Y:S02]  /*0930*/  HADD2.F32 R148, -RZ, R55.H1_H1 ;  /* 0x30000037ff947230 */ /* 0x000fe40000004100 */
[C---:B------:R-:W-:Y:S01]  /*0940*/  FADD.FTZ R55, -R173.reuse, R121 ;  /* 0x00000079ad377221 */ /* 0x040fe20000010100 */
[----:B------:R-:W-:Y:S02]  /*0950*/  HADD2.F32 R124, -RZ, R41.H1_H1 ;  /* 0x30000029ff7c7230 */ /* 0x000fe40000004100 */
[----:B------:R-:W-:Y:S01]  /*0960*/  FADD.FTZ R169, -R173, R54 ;  /* 0x00000036ada97221 */ /* 0x000fe20000010100 */
[----:B------:R-:W-:Y:S01]  /*0970*/  FMUL.FTZ R0, R116, R51 ;  /* 0x0000003374007220 */ /* 0x000fe20000410000 */
[----:B------:R-:W-:Y:S01]  /*0980*/  FMUL.FTZ R54, R26, R122 ;  /* 0x0000007a1a367220 */ /* 0x000fe20000410000 */
[----:B------:R-:W-:Y:S01]  /*0990*/  FADD.FTZ R39, R52, R39 ;  /* 0x0000002734277221 */ /* 0x000fe20000010000 */
[----:B------:R-:W-:Y:S01]  /*09a0*/  HADD2.F32 R123, -RZ, R37.H1_H1 ;  /* 0x30000025ff7b7230 */ /* 0x000fe20000004100 */
[----:B------:R-:W0:Y:S01]  /*09b0*/  @P1 LDC.64 R40, c[0x0][0x438] ;  /* 0x00010e00ff281b82 */ /* 0x000e220000000a00 */
[----:B------:R-:W-:-:S02]  /*09c0*/  HADD2.F32 R127, -RZ, R42.H0_H0 ;  /* 0x2000002aff7f7230 */ /* 0x000fc40000004100 */
[C---:B------:R-:W-:Y:S01]  /*09d0*/  FADD.FTZ R121, -R173.reuse, R125 ;  /* 0x0000007dad797221 */ /* 0x040fe20000010100 */
[----:B------:R-:W-:Y:S01]  /*09e0*/  FADD.FTZ R109, R118, R109 ;  /* 0x0000006d766d7221 */ /* 0x000fe20000010000 */
[----:B------:R-:W-:Y:S01]  /*09f0*/  FMUL.FTZ R51, R116, R119 ;  /* 0x0000007774337220 */ /* 0x000fe20000410000 */
[----:B------:R-:W-:Y:S01]  /*0a00*/  FFMA.FTZ R111, R0, R118, R111 ;  /* 0x00000076006f7223 */ /* 0x000fe2000001006f */
[----:B------:R-:W-:Y:S01]  /*0a10*/  FMUL.FTZ R55, R116, R55 ;  /* 0x0000003774377220 */ /* 0x000fe20000410000 */
[----:B------:R-:W-:Y:S01]  /*0a20*/  FADD.FTZ R125, -R173, R126 ;  /* 0x0000007ead7d7221 */ /* 0x000fe20000010100 */
[----:B------:R-:W-:Y:S01]  /*0a30*/  FMUL.FTZ R118, R27, R124 ;  /* 0x0000007c1b767220 */ /* 0x000fe20000410000 */
[----:B------:R-:W-:Y:S01]  /*0a40*/  FADD.FTZ R39, R54, R39 ;  /* 0x0000002736277221 */ /* 0x000fe20000010000 */
[----:B------:R-:W-:Y:S02]  /*0a50*/  HADD2.F32 R128, -RZ, R42.H1_H1 ;  /* 0x3000002aff807230 */ /* 0x000fe40000004100 */
        /* <DEDUP_REMOVED lines=8> */
[----:B------:R-:W1:Y:S01]  /*0ae0*/  @P1 LDC.64 R36, c[0x0][0x438] ;  /* 0x00010e00ff241b82 */ /* 0x000e620000000a00 */
[----:B------:R-:W-:Y:S01]  /*0af0*/  FMUL.FTZ R119, R116, R123 ;  /* 0x0000007b74777220 */ /* 0x000fe20000410000 */
[----:B------:R-:W-:Y:S01]  /*0b00*/  FADD.FTZ R75, R128, R75 ;  /* 0x0000004b804b7221 */ /* 0x000fe20000010000 */
[-C--:B------:R-:W-:Y:S01]  /*0b10*/  FFMA.FTZ R3, R122, R128.reuse, R3 ;  /* 0x000000807a037223 */ /* 0x080fe20000010003 */
[----:B------:R-:W-:Y:S01]  /*0b20*/  FMUL.FTZ R123, R21, R128 ;  /* 0x00000080157b7220 */ /* 0x000fe20000410000 */
[----:B------:R-:W-:Y:S01]  /*0b30*/  FADD.FTZ R38, R120, R39 ;  /* 0x0000002778267221 */ /* 0x000fe20000010000 */
[----:B------:R-:W-:-:S02]  /*0b40*/  HADD2.F32 R39, -RZ, R32.H0_H0 ;  /* 0x20000020ff277230 */ /* 0x000fc40000004100 */
[----:B------:R-:W-:Y:S02]  /*0b50*/  HADD2.F32 R128, -RZ, R32.H1_H1 ;  /* 0x30000020ff807230 */ /* 0x000fe40000004100 */
[----:B------:R-:W-:-:S04]  /*0b60*/  FFMA.FTZ R32, R0, R53, RZ ;  /* 0x0000003500207223 */ /* 0x000fc800000100ff */
[----:B------:R-:W-:Y:S01]  /*0b70*/  FFMA.FTZ R32, R51, R52, R32 ;  /* 0x0000003433207223 */ /* 0x000fe20000010020 */
[----:B------:R-:W-:-:S03]  /*0b80*/  FMUL.FTZ R121, R116, R121 ;  /* 0x0000007974797220 */ /* 0x000fc60000410000 */
[----:B------:R-:W-:Y:S01]  /*0b90*/  FFMA.FTZ R32, R55, R54, R32 ;  /* 0x0000003637207223 */ /* 0x000fe20000010020 */
[----:B0-----:R-:W-:-:S04]  /*0ba0*/  @P1 IMAD.WIDE.U32 R40, R114, 0x10, R40 ;  /* 0x0000001072281825 */ /* 0x001fc800078e0028 */
[----:B------:R-:W-:Y:S01]  /*0bb0*/  FADD.FTZ R139, -R173, R130 ;  /* 0x00000082ad8b7221 */ /* 0x000fe20000010100 */
[----:B------:R-:W-:Y:S01]  /*0bc0*/  FFMA.FTZ R32, R119, R118, R32 ;  /* 0x0000007677207223 */ /* 0x000fe20000010020 */
[----:B------:R-:W-:Y:S02]  /*0bd0*/  HADD2.F32 R117, -RZ, R43.H0_H0 ;  /* 0x2000002bff757230 */ /* 0x000fe40000004100 */
[----:B------:R-:W-:Y:S01]  /*0be0*/  FADD.FTZ R74, R127, R74 ;  /* 0x0000004a7f4a7221 */ /* 0x000fe20000010000 */
[----:B------:R-:W-:Y:S01]  /*0bf0*/  FFMA.FTZ R2, R121, R127, R2 ;  /* 0x0000007f79027223 */ /* 0x000fe20000010002 */
[--C-:B------:R-:W-:Y:S02]  /*0c00*/  HADD2.F32 R127, -RZ, R33.reuse.H0_H0 ;  /* 0x20000021ff7f7230 */ /* 0x100fe40000004100 */
[----:B------:R-:W-:Y:S01]  /*0c10*/  FADD.FTZ R137, -R173, R129 ;  /* 0x00000081ad897221 */ /* 0x000fe20000010100 */
[----:B------:R-:W-:Y:S02]  /*0c20*/  HADD2.F32 R130, -RZ, R33.H1_H1 ;  /* 0x30000021ff827230 */ /* 0x000fe40000004100 */
[----:B------:R-:W-:Y:S01]  /*0c30*/  FFMA.FTZ R33, R121, R120, R32 ;  /* 0x0000007879217223 */ /* 0x000fe20000010020 */
[----:B------:R-:W-:Y:S01]  /*0c40*/  HADD2.F32 R42, -RZ, R43.H1_H1 ;  /* 0x3000002bff2a7230 */ /* 0x000fe20000004100 */
[----:B------:R0:W5:Y:S01]  /*0c50*/  @P1 LDG.E.128 R28, desc[UR8][R40.64] ;  /* 0x00000008281c1981 */ /* 0x000162000c1e1d00 */
[----:B------:R-:W-:-:S02]  /*0c60*/  HADD2.F32 R138, -RZ, R47.H0_H0 ;  /* 0x2000002fff8a7230 */ /* 0x000fc40000004100 */
[----:B------:R-:W-:Y:S01]  /*0c70*/  FADD.FTZ R103, R124, R103 ;  /* 0x000000677c677221 */ /* 0x000fe20000010000 */
[----:B------:R-:W-:Y:S01]  /*0c80*/  FFMA.FTZ R104, R119, R124, R104 ;  /* 0x0000007c77687223 */ /* 0x000fe20000010068 */
[----:B------:R-:W-:Y:S01]  /*0c90*/  FMUL.FTZ R124, R22, R117 ;  /* 0x00000075167c7220 */ /* 0x000fe20000410000 */
[----:B------:R-:W-:Y:S01]  /*0ca0*/  FMUL.FTZ R137, R116, R137 ;  /* 0x0000008974897220 */ /* 0x000fe20000410000 */
[----:B------:R-:W-:Y:S01]  /*0cb0*/  FFMA.FTZ R32, R122, R123, R33 ;  /* 0x0000007b7a207223 */ /* 0x000fe20000010021 */
[----:B-1----:R-:W-:-:S04]  /*0cc0*/  @P1 IMAD.WIDE.U32 R36, R113, 0x10, R36 ;  /* 0x0000001071241825 */ /* 0x002fc800078e0024 */
[----:B0-----:R-:W-:Y:S01]  /*0cd0*/  FADD.FTZ R41, R123, R38 ;  /* 0x000000267b297221 */ /* 0x001fe20000010000 */
[--C-:B------:R-:W-:Y:S02]  /*0ce0*/  HADD2.F32 R43, -RZ, R48.reuse.H0_H0 ;  /* 0x20000030ff2b7230 */ /* 0x100fe40000004100 */
[----:B------:R-:W-:Y:S01]  /*0cf0*/  FADD.FTZ R157, -R173, R138 ;  /* 0x0000008aad9d7221 */ /* 0x000fe20000010100 */
[----:B------:R-:W-:Y:S01]  /*0d00*/  FMUL.FTZ R125, R23, R42 ;  /* 0x0000002a177d7220 */ /* 0x000fe20000410000 */
[----:B------:R-:W-:Y:S01]  /*0d10*/  FADD.FTZ R38, R124, R41 ;  /* 0x000000297c267221 */ /* 0x000fe20000010000 */
[----:B------:R-:W-:Y:S01]  /*0d20*/  FADD.FTZ R141, -R173, R131 ;  /* 0x00000083ad8d7221 */ /* 0x000fe20000010100 */
[----:B------:R-:W-:Y:S01]  /*0d30*/  FMUL.FTZ R138, R116, R139 ;  /* 0x0000008b748a7220 */ /* 0x000fe20000410000 */
[----:B------:R-:W-:Y:S01]  /*0d40*/  FFMA.FTZ R33, R137, R124, R32 ;  /* 0x0000007c89217223 */ /* 0x000fe20000010020 */
[----:B------:R-:W-:Y:S01]  /*0d50*/  HADD2.F32 R48, -RZ, R48.H1_H1 ;  /* 0x30000030ff307230 */ /* 0x000fe20000004100 */
        /* <DEDUP_REMOVED lines=44> */
[----:B------:R-:W-:Y:S01]  /*1020*/  FMUL.FTZ R158, R116, R155 ;  /* 0x0000009b749e7220 */ /* 0x000fe20000410000 */
        /* <DEDUP_REMOVED lines=71> */
.L_x_5254:
[----:B------:R-:W-:Y:S05]  /*14a0*/  BSYNC.RECONVERGENT B0 ;  /* 0x0000000000007941 */ /* 0x000fea0003800200 */
.L_x_5253:
        /* <DEDUP_REMOVED lines=182> */
[----:B------:R-:W-:Y:S01]  /*2010*/  F2FP.F16.F32.PACK_AB R38, R41, R38 ;  /* 0x000000262926723e */ /* 0x000fe200000000ff */
[----:B------:R3:W-:Y:S01]  /*2020*/  STG.E.128 desc[UR8][R44.64], R32 ;  /* 0x000000202c007986 */ /* 0x0007e2000c101d08 */
[----:B------:R-:W-:-:S02]  /*2030*/  F2FP.F16.F32.PACK_AB R37, R42, R37 ;  /* 0x000000252a25723e */ /* 0x000fc400000000ff */
[----:B------:R-:W-:Y:S02]  /*2040*/  F2FP.F16.F32.PACK_AB R36, R40, R141 ;  /* 0x0000008d2824723e */ /* 0x000fe400000000ff */
[----:B------:R-:W-:Y:S02]  /*2050*/  F2FP.F16.F32.PACK_AB R43, R112, R43 ;  /* 0x0000002b702b723e */ /* 0x000fe400000000ff */
[----:B------:R-:W-:Y:S01]  /*2060*/  F2FP.F16.F32.PACK_AB R42, R54, R151 ;  /* 0x00000097362a723e */ /* 0x000fe200000000ff */
[----:B------:R3:W-:Y:S01]  /*2070*/  STG.E.128 desc[UR8][R114.64], R36 ;  /* 0x0000002472007986 */ /* 0x0007e2000c101d08 */
[----:B------:R-:W-:Y:S02]  /*2080*/  F2FP.F16.F32.PACK_AB R41, R52, R161 ;  /* 0x000000a13429723e */ /* 0x000fe400000000ff */
[----:B------:R-:W-:-:S05]  /*2090*/  F2FP.F16.F32.PACK_AB R40, R50, R145 ;  /* 0x000000913228723e */ /* 0x000fca00000000ff */
[----:B------:R3:W-:Y:S01]  /*20a0*/  STG.E.128 desc[UR8][R46.64], R40 ;  /* 0x000000282e007986 */ /* 0x0007e2000c101d08 */
[----:B------:R-:W-:Y:S05]  /*20b0*/  BRA `(.L_x_5257) ;  /* 0x0000001800d07947 */ /* 0x000fea0003800000 */
.L_x_5256:
        /* <DEDUP_REMOVED lines=135> */
.L_x_5255:
[----:B------:R-:W-:-:S04]  /*2930*/  UISETP.NE.U32.AND UP0, UPT, UR16, URZ, UPT ;  /* 0x000000ff1000728c */ /* 0x000fc8000bf05070 */
[----:B------:R-:W-:-:S09]  /*2940*/  UISETP.NE.AND.EX UP0, UPT, UR17, URZ, UPT, UP0 ;  /* 0x000000ff1100728c */ /* 0x000fd2000bf05300 */
[----:B------:R-:W-:Y:S05]  /*2950*/  BRA.U UP0, `(.L_x_5258) ;  /* 0x0000000900307547 */ /* 0x000fea000b800000 */
        /* <DEDUP_REMOVED lines=13> */
[-C--:B------:R-:W-:Y:S01]  /*2a30*/  FFMA.FTZ R55, R55, R40.reuse, R41 ;  /* 0x0000002837377223 */ /* 0x080fe20000010029 */
[----:B------:R-:W-:Y:S01]  /*2a40*/  FADD.FTZ R47, R124, -R137 ;  /* 0x800000897c2f7221 */ /* 0x000fe20000010000 */
[----:B------:R-:W-:Y:S01]  /*2a50*/  FFMA.FTZ R0, R0, R40, R41 ;  /* 0x0000002800007223 */ /* 0x000fe20000010029 */
[----:B------:R-:W-:Y:S01]  /*2a60*/  FADD.FTZ R137, R152, -R39 ;  /* 0x8000002798897221 */ /* 0x000fe20000010000 */
[----:B------:R-:W-:Y:S02]  /*2a70*/  HADD2.F32 R39, -RZ, R87.H1_H1 ;  /* 0x30000057ff277230 */ /* 0x000fe40000004100 */
[C---:B------:R-:W-:Y:S01]  /*2a80*/  FFMA.FTZ R45, R116.reuse, R122, R35 ;  /* 0x0000007a742d7223 */ /* 0x040fe20000010023 */
[----:B------:R-:W-:Y:S01]  /*2a90*/  FADD.FTZ R138, R125, -R138 ;  /* 0x8000008a7d8a7221 */ /* 0x000fe20000010000 */
[----:B------:R-:W-:Y:S01]  /*2aa0*/  FFMA.FTZ R43, R116, R120, R33 ;  /* 0x00000078742b7223 */ /* 0x000fe20000010021 */
[----:B------:R-:W-:-:S02]  /*2ab0*/  HADD2.F32 R35, -RZ, R85.H0_H0 ;  /* 0x20000055ff237230 */ /* 0x000fc40000004100 */
[-C--:B------:R-:W-:Y:S01]  /*2ac0*/  FFMA.FTZ R51, R51, R40.reuse, R41 ;  /* 0x0000002833337223 */ /* 0x080fe20000010029 */
[----:B------:R-:W-:Y:S01]  /*2ad0*/  FADD.FTZ R55, R54, -R55 ;  /* 0x8000003736377221 */ /* 0x000fe20000010000 */
[----:B------:R-:W-:Y:S02]  /*2ae0*/  HADD2.F32 R33, -RZ, R84.H0_H0 ;  /* 0x20000054ff217230 */ /* 0x000fe40000004100 */
[----:B------:R-:W-:Y:S01]  /*2af0*/  FADD.FTZ R0, R53, -R0 ;  /* 0x8000000035007221 */ /* 0x000fe20000010000 */
[-CC-:B------:R-:W-:Y:S01]  /*2b00*/  FFMA.FTZ R157, R157, R40.reuse, R41.reuse ;  /* 0x000000289d9d7223 */ /* 0x180fe20000010029 */
[----:B------:R-:W-:Y:S01]  /*2b10*/  FFMA.FTZ R32, R147, R40, R41 ;  /* 0x0000002893207223 */ /* 0x000fe20000010029 */
[----:B------:R-:W-:Y:S01]  /*2b20*/  FFMA.FTZ R49, R116, R138, R39 ;  /* 0x0000008a74317223 */ /* 0x000fe20000010027 */
[----:B------:R-:W-:Y:S01]  /*2b30*/  FADD.FTZ R52, R52, -R51 ;  /* 0x8000003334347221 */ /* 0x000fe20000010000 */
[----:B------:R-:W-:Y:S01]  /*2b40*/  FFMA.FTZ R39, R116, R55, R35 ;  /* 0x0000003774277223 */ /* 0x000fe20000010023 */
[----:B------:R-:W-:-:S02]  /*2b50*/  HADD2.F32 R51, -RZ, R31.H0_H0 ;  /* 0x2000001fff337230 */ /* 0x000fc40000004100 */
[----:B------:R-:W-:Y:S01]  /*2b60*/  FFMA.FTZ R35, R116, R0, R33 ;  /* 0x0000000074237223 */ /* 0x000fe20000010021 */
[----:B------:R-:W-:Y:S02]  /*2b70*/  HADD2.F32 R55, -RZ, R30.H1_H1 ;  /* 0x3000001eff377230 */ /* 0x000fe40000004100 */
[----:B------:R-:W-:Y:S01]  /*2b80*/  FADD.FTZ R140, R140, -R157 ;  /* 0x8000009d8c8c7221 */ /* 0x000fe20000010000 */
[----:B------:R-:W-:Y:S02]  /*2b90*/  HADD2.F32 R33, -RZ, R29.H0_H0 ;  /* 0x2000001dff217230 */ /* 0x000fe40000004100 */
[-CC-:B------:R-:W-:Y:S01]  /*2ba0*/  FFMA.FTZ R158, R158, R40.reuse, R41.reuse ;  /* 0x000000289e9e7223 */ /* 0x180fe20000010029 */
        /* <DEDUP_REMOVED lines=12> */
[----:B------:R-:W-:Y:S01]  /*2c70*/  FFMA.FTZ R123, R116, R140, R51 ;  /* 0x0000008c747b7223 */ /* 0x000fe20000010033 */
[----:B------:R-:W-:-:S02]  /*2c80*/  HADD2.F32 R117, -RZ, R31.H1_H1 ;  /* 0x3000001fff757230 */ /* 0x000fc40000004100 */
[C---:B------:R-:W-:Y:S01]  /*2c90*/  FFMA.FTZ R121, R116.reuse, R136, R55 ;  /* 0x0000008874797223 */ /* 0x040fe20000010037 */
[----:B------:R-:W-:Y:S01]  /*2ca0*/  FADD.FTZ R125, R143, -R158 ;  /* 0x8000009e8f7d7221 */ /* 0x000fe20000010000 */
[----:B------:R-:W-:Y:S02]  /*2cb0*/  HADD2.F32 R51, -RZ, R29.H1_H1 ;  /* 0x3000001dff337230 */ /* 0x000fe40000004100 */
[----:B------:R-:W-:Y:S01]  /*2cc0*/  FFMA.FTZ R55, R116, R32, R33 ;  /* 0x0000002074377223 */ /* 0x000fe20000010021 */
[----:B------:R-:W-:Y:S02]  /*2cd0*/  HADD2.F32 R33, -RZ, R28.H0_H0 ;  /* 0x2000001cff217230 */ /* 0x000fe40000004100 */
[----:B------:R-:W-:Y:S01]  /*2ce0*/  FADD.FTZ R141, R126, -R141 ;  /* 0x8000008d7e8d7221 */ /* 0x000fe20000010000 */
[----:B------:R-:W-:Y:S02]  /*2cf0*/  HADD2.F32 R131, -RZ, R91.H1_H1 ;  /* 0x3000005bff837230 */ /* 0x000fe40000004100 */
[----:B------:R-:W-:Y:S01]  /*2d00*/  FADD.FTZ R40, R155, -R40 ;  /* 0x800000289b287221 */ /* 0x000fe20000010000 */
[----:B------:R-:W-:-:S02]  /*2d10*/  HADD2.F32 R127, -RZ, R90.H0_H0 ;  /* 0x2000005aff7f7230 */ /* 0x000fc40000004100 */
[----:B------:R-:W-:Y:S01]  /*2d20*/  FADD.FTZ R38, R151, -R38 ;  /* 0x8000002697267221 */ /* 0x000fe20000010000 */
[C---:B------:R-:W-:Y:S01]  /*2d30*/  FFMA.FTZ R125, R116.reuse, R125, R117 ;  /* 0x0000007d747d7223 */ /* 0x040fe20000010075 */
[C---:B------:R-:W-:Y:S01]  /*2d40*/  FFMA.FTZ R117, R116.reuse, R132, R51 ;  /* 0x0000008474757223 */ /* 0x040fe20000010033 */
[C---:B------:R-:W-:Y:S01]  /*2d50*/  FFMA.FTZ R51, R116.reuse, R141, R33 ;  /* 0x0000008d74337223 */ /* 0x040fe20000010021 */
[----:B------:R-:W-:Y:S01]  /*2d60*/  FADD.FTZ R34, R135, -R34 ;  /* 0x8000002287227221 */ /* 0x000fe20000010000 */
[C---:B------:R-:W-:Y:S01]  /*2d70*/  FFMA.FTZ R141, R116.reuse, R40, R131 ;  /* 0x00000028748d7223 */ /* 0x040fe20000010083 */
[----:B------:R-:W-:Y:S01]  /*2d80*/  FFMA.FTZ R135, R116, R38, R127 ;  /* 0x0000002674877223 */ /* 0x000fe2000001007f */
[----:B------:R-:W-:Y:S02]  /*2d90*/  HADD2.F32 R131, -RZ, R90.H1_H1 ;  /* 0x3000005aff837230 */ /* 0x000fe40000004100 */
[----:B------:R-:W-:Y:S01]  /*2da0*/  FADD.FTZ R148, R148, -R161 ;  /* 0x800000a194947221 */ /* 0x000fe20000010000 */
[----:B------:R-:W-:-:S02]  /*2db0*/  HADD2.F32 R127, -RZ, R89.H0_H0 ;  /* 0x20000059ff7f7230 */ /* 0x000fc40000004100 */
[----:B------:R-:W-:Y:S01]  /*2dc0*/  FADD.FTZ R36, R145, -R36 ;  /* 0x8000002491247221 */ /* 0x000fe20000010000 */
[----:B------:R-:W-:Y:S02]  /*2dd0*/  HADD2.F32 R33, -RZ, R88.H0_H0 ;  /* 0x20000058ff217230 */ /* 0x000fe40000004100 */
[----:B------:R-:W-:Y:S01]  /*2de0*/  FFMA.FTZ R137, R116, R137, R131 ;  /* 0x0000008974897223 */ /* 0x000fe20000010083 */
[----:B------:R-:W-:Y:S01]  /*2df0*/  FADD.FTZ R146, R146, -R37 ;  /* 0x8000002592927221 */ /* 0x000fe20000010000 */
[C---:B------:R-:W-:Y:S01]  /*2e00*/  FFMA.FTZ R131, R116.reuse, R148, R127 ;  /* 0x0000009474837223 */ /* 0x040fe2000001007f */
[----:B------:R-:W-:Y:S02]  /*2e10*/  HADD2.F32 R37, -RZ, R87.H0_H0 ;  /* 0x20000057ff257230 */ /* 0x000fe40000004100 */
[----:B------:R-:W-:Y:S01]  /*2e20*/  FFMA.FTZ R127, R116, R36, R33 ;  /* 0x00000024747f7223 */ /* 0x000fe20000010021 */
[----:B------:R-:W-:Y:S01]  /*2e30*/  FADD.FTZ R144, R129, -R144 ;  /* 0x8000009081907221 */ /* 0x000fe20000010000 */
[----:B------:R-:W0:Y:S01]  /*2e40*/  LDC.64 R32, c[0x0][0x468] ;  /* 0x00011a00ff207b82 */ /* 0x000e220000000a00 */
[----:B------:R-:W-:-:S02]  /*2e50*/  HADD2.F32 R53, -RZ, R30.H0_H0 ;  /* 0x2000001eff357230 */ /* 0x000fc40000004100 */
[----:B------:R-:W-:Y:S01]  /*2e60*/  FADD.FTZ R154, R154, -R165 ;  /* 0x800000a59a9a7221 */ /* 0x000fe20000010000 */
[----:B------:R-:W-:Y:S02]  /*2e70*/  HADD2.F32 R129, -RZ, R91.H0_H0 ;  /* 0x2000005bff817230 */ /* 0x000fe40000004100 */
[----:B------:R-:W-:Y:S01]  /*2e80*/  FADD.FTZ R118, R118, -R119 ;  /* 0x8000007776767221 */ /* 0x000fe20000010000 */
[C---:B------:R-:W-:Y:S01]  /*2e90*/  FFMA.FTZ R47, R116.reuse, R47, R37 ;  /* 0x0000002f742f7223 */ /* 0x040fe20000010025 */
[----:B------:R-:W-:Y:S02]  /*2ea0*/  HADD2.F32 R41, -RZ, R85.H1_H1 ;  /* 0x30000055ff297230 */ /* 0x000fe40000004100 */
[C---:B------:R-:W-:Y:S01]  /*2eb0*/  FFMA.FTZ R119, R116.reuse, R34, R53 ;  /* 0x0000002274777223 */ /* 0x040fe20000010035 */
[----:B------:R-:W-:Y:S02]  /*2ec0*/  HADD2.F32 R37, -RZ, R84.H1_H1 ;  /* 0x30000054ff257230 */ /* 0x000fe40000004100 */
[----:B------:R-:W-:Y:S01]  /*2ed0*/  FFMA.FTZ R139, R116, R154, R129 ;  /* 0x0000009a748b7223 */ /* 0x000fe20000010081 */
[----:B------:R-:W-:-:S02]  /*2ee0*/  HADD2.F32 R53, -RZ, R28.H1_H1 ;  /* 0x3000001cff357230 */ /* 0x000fc40000004100 */
[----:B------:R-:W-:Y:S01]  /*2ef0*/  FADD.FTZ R162, R149, -R162 ;  /* 0x800000a295a27221 */ /* 0x000fe20000010000 */
[----:B------:R-:W-:Y:S02]  /*2f00*/  HADD2.F32 R133, -RZ, R89.H1_H1 ;  /* 0x30000059ff857230 */ /* 0x000fe40000004100 */
[C---:B------:R-:W-:Y:S01]  /*2f10*/  FFMA.FTZ R41, R116.reuse, R118, R41 ;  /* 0x0000007674297223 */ /* 0x040fe20000010029 */
[----:B------:R-:W-:Y:S02]  /*2f20*/  HADD2.F32 R129, -RZ, R88.H1_H1 ;  /* 0x30000058ff817230 */ /* 0x000fe40000004100 */
        /* <DEDUP_REMOVED lines=47> */
.L_x_5258:
        /* <DEDUP_REMOVED lines=158> */
.L_x_5257:
        /* <DEDUP_REMOVED lines=22> */
[----:B-----5:R-:W-:-:S02]  /*3d60*/  MOV R28, R78 ;  /* 0x0000004e001c7202 */ /* 0x020fc40000000f00 */
        /* <DEDUP_REMOVED lines=30> */
.L_x_5252:
        /* <DEDUP_REMOVED lines=21> */
.L_x_5260:
        /* <DEDUP_REMOVED lines=14> */
.L_x_10755:


//--------------------- .text._ZN10layer_norm13ln_bwd_kernelINS_13Kernel_traitsIf6__halfS2_S2_fjLj6144ELj1ELj1ELj8ELj16ENS_18Kernel_traits_baseILj6144EfS2_S2_S2_fjLj256EEEEELb0ELb0ELb1ELb0EEEvNS_9BwdParamsE --------------------------
	.section	.text._ZN10layer_norm13ln_bwd_kernelINS_13Kernel_traitsIf6__halfS2_S2_fjLj6144ELj1ELj1ELj8ELj16ENS_18Kernel_traits_baseILj6144EfS2_S2_S2_fjLj256EEEEELb0ELb0ELb1ELb0EEEvNS_9BwdParamsE,"ax",@progbits
	.align	128
        .global         _ZN10layer_norm13ln_bwd_kernelINS_13Kernel_traitsIf6__halfS2_S2_fjLj6144ELj1ELj1ELj8ELj16ENS_18Kernel_traits_baseILj6144EfS2_S2_S2_fjLj256EEEEELb0ELb0ELb1ELb0EEEvNS_9BwdParamsE
        .type           _ZN10layer_norm13ln_bwd_kernelINS_13Kernel_traitsIf6__halfS2_S2_fjLj6144ELj1ELj1ELj8ELj16ENS_18Kernel_traits_baseILj6144EfS2_S2_S2_fjLj256EEEEELb0ELb0ELb1ELb0EEEvNS_9BwdParamsE,@function
        .size           _ZN10layer_norm13ln_bwd_kernelINS_13Kernel_traitsIf6__halfS2_S2_fjLj6144ELj1ELj1ELj8ELj16ENS_18Kernel_traits_baseILj6144EfS2_S2_S2_fjLj256EEEEELb0ELb0ELb1ELb0EEEvNS_9BwdParamsE,(.L_x_10756 - _ZN10layer_norm13ln_bwd_kernelINS_13Kernel_traitsIf6__halfS2_S2_fjLj6144ELj1ELj1ELj8ELj16ENS_18Kernel_traits_baseILj6144EfS2_S2_S2_fjLj256EEEEELb0ELb0ELb1ELb0EEEvNS_9BwdParamsE)
        .other          _ZN10layer_norm13ln_bwd_kernelINS_13Kernel_traitsIf6__halfS2_S2_fjLj6144ELj1ELj1ELj8ELj16ENS_18Kernel_traits_baseILj6144EfS2_S2_S2_fjLj256EEEEELb0ELb0ELb1ELb0EEEvNS_9BwdParamsE,@"STO_CUDA_ENTRY STV_DEFAULT"
_ZN10layer_norm13ln_bwd_kernelINS_13Kernel_traitsIf6__halfS2_S2_fjLj6144ELj1ELj1ELj8ELj16ENS_18Kernel_traits_baseILj6144EfS2_S2_S2_fjLj256EEEEELb0ELb0ELb1ELb0EEEvNS_9BwdParamsE:
.text._ZN10layer_norm13ln_bwd_kernelINS_13Kernel_traitsIf6__halfS2_S2_fjLj6144ELj1ELj1ELj8ELj16ENS_18Kernel_traits_baseILj6144EfS2_S2_S2_fjLj256EEEEELb0ELb0ELb1ELb0EEEvNS_9BwdParamsE:
        /* <DEDUP_REMOVED lines=86> */
.L_x_5310:
        /* <DEDUP_REMOVED lines=51> */
[----:B------:R-:W-:Y:S01]  /*0890*/  IADD3 R105, PT, PT, R105, 0x100, RZ ;  /* 0x0000010069697810 */ /* 0x000fe20007ffe0ff */
[--C-:B--2---:R-:W-:Y:S02]  /*08a0*/  HADD2.F32 R115, -RZ, R97.reuse.H1_H1 ;  /* 0x30000061ff737230 */ /* 0x104fe40000004100 */
[----:B------:R-:W-:Y:S02]  /*08b0*/  HADD2.F32 R3, -RZ, R96.H0_H0 ;  /* 0x20000060ff037230 */ /* 0x000fe40000004100 */
[----:B------:R-:W-:Y:S02]  /*08c0*/  HADD2.F32 R117, -RZ, R98.H0_H0 ;  /* 0x20000062ff757230 */ /* 0x000fe40000004100 */
[----:B------:R-:W-:Y:S01]  /*08d0*/  FADD.FTZ R115, -R104, R115 ;  /* 0x0000007368737221 */ /* 0x000fe20000010100 */
[----:B------:R-:W-:-:S02]  /*08e0*/  HADD2.F32 R111, -RZ, R97.H0_H0 ;  /* 0x20000061ff6f7230 */ /* 0x000fc40000004100 */
[C---:B------:R-:W-:Y:S01]  /*08f0*/  FADD.FTZ R3, -R104.reuse, R3 ;  /* 0x0000000368037221 */ /* 0x040fe20000010100 */
[----:B---3--:R-:W-:Y:S02]  /*0900*/  HADD2.F32 R97, -RZ, R100.H0_H0 ;  /* 0x20000064ff617230 */ /* 0x008fe40000004100 */
[C---:B------:R-:W-:Y:S01]  /*0910*/  FADD.FTZ R117, -R104.reuse, R117 ;  /* 0x0000007568757221 */ /* 0x040fe20000010100 */
[----:B------:R-:W-:Y:S02]  /*0920*/  HADD2.F32 R107, -RZ, R96.H1_H1 ;  /* 0x30000060ff6b7230 */ /* 0x000fe40000004100 */
[----:B------:R-:W-:Y:S01]  /*0930*/  FADD.FTZ R111, -R104, R111 ;  /* 0x0000006f686f7221 */ /* 0x000fe20000010100 */
[----:B------:R-:W-:Y:S02]  /*0940*/  HADD2.F32 R96, -RZ, R101.H1_H1 ;  /* 0x30000065ff607230 */ /* 0x000fe40000004100 */
[----:B-----5:R-:W-:Y:S01]  /*0950*/  FMUL.FTZ R116, R110, R115 ;  /* 0x000000736e747220 */ /* 0x020fe20000410000 */
[----:B------:R-:W-:-:S02]  /*0960*/  HADD2.F32 R100, -RZ, R100.H1_H1 ;  /* 0x30000064ff647230 */ /* 0x000fc40000004100 */
[----:B------:R-:W-:Y:S01]  /*0970*/  FMUL.FTZ R3, R110, R3 ;  /* 0x000000036e037220 */ /* 0x000fe20000410000 */
[----:B------:R-:W-:Y:S01]  /*0980*/  FMUL.FTZ R114, R64, R97 ;  /* 0x0000006140727220 */ /* 0x000fe20000410000 */
[--C-:B------:R-:W-:Y:S02]  /*0990*/  HADD2.F32 R121, -RZ, R99.reuse.H0_H0 ;  /* 0x20000063ff797230 */ /* 0x100fe40000004100 */
[----:B------:R-:W-:Y:S01]  /*09a0*/  FADD.FTZ R107, -R104, R107 ;  /* 0x0000006b686b7221 */ /* 0x000fe20000010100 */
[----:B------:R-:W-:Y:S02]  /*09b0*/  HADD2.F32 R161, -RZ, R99.H1_H1 ;  /* 0x30000063ffa17230 */ /* 0x000fe40000004100 */
[C---:B------:R-:W-:Y:S01]  /*09c0*/  FMUL.FTZ R115, R110.reuse, R117 ;  /* 0x000000756e737220 */ /* 0x040fe20000410000 */
[----:B------:R-:W-:Y:S02]  /*09d0*/  HADD2.F32 R99, -RZ, R101.H0_H0 ;  /* 0x20000065ff637230 */ /* 0x000fe40000004100 */
[----:B------:R-:W-:Y:S01]  /*09e0*/  FMUL.FTZ R111, R110, R111 ;  /* 0x0000006f6e6f7220 */ /* 0x000fe20000410000 */
[----:B------:R-:W-:Y:S01]  /*09f0*/  FADD.FTZ R35, R35, R96 ;  /* 0x0000006023237221 */ /* 0x000fe20000010000 */
[-C--:B------:R-:W-:Y:S01]  /*0a00*/  FFMA.FTZ R59, R116, R96.reuse, R59 ;  /* 0x00000060743b7223 */ /* 0x080fe2000001003b */
[----:B------:R-:W-:Y:S01]  /*0a10*/  FMUL.FTZ R117, R67, R96 ;  /* 0x0000006043757220 */ /* 0x000fe20000410000 */
[----:B------:R-:W-:Y:S01]  /*0a20*/  FADD.FTZ R32, R32, R97 ;  /* 0x0000006120207221 */ /* 0x000fe20000010000 */
[----:B------:R-:W-:Y:S01]  /*0a30*/  FFMA.FTZ R56, R3, R97, R56 ;  /* 0x0000006103387223 */ /* 0x000fe20000010038 */
[----:B0-----:R-:W-:Y:S01]  /*0a40*/  FMUL.FTZ R113, R65, R100 ;  /* 0x0000006441717220 */ /* 0x001fe20000410000 */
        /* <DEDUP_REMOVED lines=8> */
[----:B------:R-:W-:-:S02]  /*0ad0*/  HADD2.F32 R119, -RZ, R98.H1_H1 ;  /* 0x30000062ff777230 */ /* 0x000fc40000004100 */
[C---:B------:R-:W-:Y:S01]  /*0ae0*/  FADD.FTZ R121, -R104.reuse, R121 ;  /* 0x0000007968797221 */ /* 0x040fe20000010100 */
        /* <DEDUP_REMOVED lines=9> */
[C---:B------:R-:W-:Y:S01]  /*0b80*/  FMUL.FTZ R122, R110.reuse, R119 ;  /* 0x000000776e7a7220 */ /* 0x040fe20000410000 */
[----:B------:R-:W-:Y:S01]  /*0b90*/  FMUL.FTZ R119, R61, R102 ;  /* 0x000000663d777220 */ /* 0x000fe20000410000 */
        /* <DEDUP_REMOVED lines=24> */
.L_x_5265:
[----:B----4-:R-:W-:Y:S05]  /*0d20*/  BSYNC.RECONVERGENT B1 ;  /* 0x0000000000017941 */ /* 0x010fea0003800200 */
.L_x_5264:
        /* <DEDUP_REMOVED lines=16> */
[--C-:B------:R-:W-:Y:S02]  /*0e30*/  HADD2.F32 R125, -RZ, R96.reuse.H0_H0 ;  /* 0x20000060ff7d7230 */ /* 0x100fe40000004100 */
[----:B------:R-:W-:Y:S02]  /*0e40*/  HADD2.F32 R127, -RZ, R96.H1_H1 ;  /* 0x30000060ff7f7230 */ /* 0x000fe40000004100 */
[----:B------:R-:W-:Y:S01]  /*0e50*/  FADD.FTZ R133, -R104, R133 ;  /* 0x0000008568857221 */ /* 0x000fe20000010100 */
[----:B------:R-:W-:-:S02]  /*0e60*/  HADD2.F32 R131, -RZ, R97.H0_H0 ;  /* 0x20000061ff837230 */ /* 0x000fc40000004100 */
[C---:B------:R-:W-:Y:S01]  /*0e70*/  FADD.FTZ R125, -R104.reuse, R125 ;  /* 0x0000007d687d7221 */ /* 0x040fe20000010100 */
[--C-:B---3--:R-:W-:Y:S02]  /*0e80*/  HADD2.F32 R97, -RZ, R100.reuse.H0_H0 ;  /* 0x20000064ff617230 */ /* 0x108fe40000004100 */
[C---:B------:R-:W-:Y:S01]  /*0e90*/  FADD.FTZ R127, -R104.reuse, R127 ;  /* 0x0000007f687f7221 */ /* 0x040fe20000010100 */
[----:B------:R-:W-:Y:S02]  /*0ea0*/  HADD2.F32 R96, -RZ, R101.H1_H1 ;  /* 0x30000065ff607230 */ /* 0x000fe40000004100 */
[----:B------:R-:W-:Y:S01]  /*0eb0*/  FADD.FTZ R131, -R104, R131 ;  /* 0x0000008368837221 */ /* 0x000fe20000010100 */
[----:B------:R-:W-:Y:S02]  /*0ec0*/  HADD2.F32 R100, -RZ, R100.H1_H1 ;  /* 0x30000064ff647230 */ /* 0x000fe40000004100 */
[C---:B-----5:R-:W-:Y:S01]  /*0ed0*/  FMUL.FTZ R132, R110.reuse, R133 ;  /* 0x000000856e847220 */ /* 0x060fe20000410000 */
[----:B------:R-:W-:Y:S01]  /*0ee0*/  FMUL.FTZ R125, R110, R125 ;  /* 0x0000007d6e7d7220 */ /* 0x000fe20000410000 */
[----:B------:R-:W-:Y:S01]  /*0ef0*/  FMUL.FTZ R130, R80, R97 ;  /* 0x0000006150827220 */ /* 0x000fe20000410000 */
[----:B------:R-:W-:-:S02]  /*0f00*/  HADD2.F32 R161, -RZ, R99.H0_H0 ;  /* 0x20000063ffa17230 */ /* 0x000fc40000004100 */
[C---:B0-----:R-:W-:Y:S01]  /*0f10*/  FMUL.FTZ R128, R110.reuse, R127 ;  /* 0x0000007f6e807220 */ /* 0x041fe20000410000 */
[----:B------:R-:W-:Y:S02]  /*0f20*/  HADD2.F32 R163, -RZ, R99.H1_H1 ;  /* 0x30000063ffa37230 */ /* 0x000fe40000004100 */
[----:B------:R-:W-:Y:S01]  /*0f30*/  FMUL.FTZ R127, R110, R131 ;  /* 0x000000836e7f7220 */ /* 0x000fe20000410000 */
[----:B------:R-:W-:Y:S02]  /*0f40*/  HADD2.F32 R99, -RZ, R101.H0_H0 ;  /* 0x20000065ff637230 */ /* 0x000fe40000004100 */
[----:B------:R-:W-:Y:S01]  /*0f50*/  FADD.FTZ R27, R27, R96 ;  /* 0x000000601b1b7221 */ /* 0x000fe20000010000 */
[-C--:B------:R-:W-:Y:S01]  /*0f60*/  FFMA.FTZ R51, R132, R96.reuse, R51 ;  /* 0x0000006084337223 */ /* 0x080fe20000010033 */
[----:B------:R-:W-:Y:S01]  /*0f70*/  FMUL.FTZ R133, R83, R96 ;  /* 0x0000006053857220 */ /* 0x000fe20000410000 */
        /* <DEDUP_REMOVED lines=8> */
[----:B------:R-:W-:-:S02]  /*1000*/  HADD2.F32 R135, -RZ, R98.H0_H0 ;  /* 0x20000062ff877230 */ /* 0x000fc40000004100 */
[----:B------:R-:W-:Y:S01]  /*1010*/  FADD.FTZ R99, R96, R129 ;  /* 0x0000008160637221 */ /* 0x000fe20000010000 */
[----:B------:R-:W-:Y:S01]  /*1020*/  FFMA.FTZ R96, R128, R129, R97 ;  /* 0x0000008180607223 */ /* 0x000fe20000010061 */
[----:B------:R-:W-:Y:S02]  /*1030*/  HADD2.F32 R137, -RZ, R98.H1_H1 ;  /* 0x30000062ff897230 */ /* 0x000fe40000004100 */
[C---:B------:R-:W-:Y:S01]  /*1040*/  FADD.FTZ R161, -R104.reuse, R161 ;  /* 0x000000a168a17221 */ /* 0x040fe20000010100 */
[--C-:B------:R-:W-:Y:S02]  /*1050*/  HADD2.F32 R101, -RZ, R102.reuse.H0_H0 ;  /* 0x20000066ff657230 */ /* 0x100fe40000004100 */
[----:B------:R-:W-:Y:S01]  /*1060*/  FADD.FTZ R135, -R104, R135 ;  /* 0x0000008768877221 */ /* 0x000fe20000010100 */
[----:B------:R-:W-:Y:S01]  /*1070*/  FADD.FTZ R98, R99, R134 ;  /* 0x0000008663627221 */ /* 0x000fe20000010000 */
[----:B------:R-:W-:Y:S01]  /*1080*/  FFMA.FTZ R97, R127, R134, R96 ;  /* 0x000000867f617223 */ /* 0x000fe20000010060 */
[----:B------:R-:W-:-:S02]  /*1090*/  HADD2.F32 R102, -RZ, R102.H1_H1 ;  /* 0x30000066ff667230 */ /* 0x000fc40000004100 */
[----:B------:R-:W-:Y:S01]  /*10a0*/  FADD.FTZ R137, -R104, R137 ;  /* 0x0000008968897221 */ /* 0x000fe20000010100 */
        /* <DEDUP_REMOVED lines=31> */
.L_x_5267:
[----:B------:R-:W-:Y:S05]  /*12a0*/  BSYNC.RECONVERGENT B1 ;  /* 0x0000000000017941 */ /* 0x000fea0003800200 */
.L_x_5266:
        /* <DEDUP_REMOVED lines=17> */
[----:B------:R-:W-:Y:S01]  /*13c0*/  FADD.FTZ R149, -R104, R101 ;  /* 0x0000006568957221 */ /* 0x000fe20000010100 */
[----:B------:R-:W-:-:S02]  /*13d0*/  HADD2.F32 R161, -RZ, R103.H0_H0 ;  /* 0x20000067ffa17230 */ /* 0x000fc40000004100 */
[----:B-----5:R-:W-:Y:S01]  /*13e0*/  FMUL.FTZ R143, R110, R143 ;  /* 0x0000008f6e8f7220 */ /* 0x020fe20000410000 */
[----:B------:R-:W-:Y:S02]  /*13f0*/  HADD2.F32 R163, -RZ, R103.H1_H1 ;  /* 0x30000067ffa37230 */ /* 0x000fe40000004100 */
[C---:B------:R-:W-:Y:S01]  /*1400*/  FADD.FTZ R103, -R104.reuse, R141 ;  /* 0x0000008d68677221 */ /* 0x040fe20000010100 */
[----:B---3--:R-:W-:Y:S02]  /*1410*/  HADD2.F32 R101, -RZ, R96.H0_H0 ;  /* 0x20000060ff657230 */ /* 0x008fe40000004100 */
[----:B------:R-:W-:Y:S01]  /*1420*/  FADD.FTZ R105, -R104, R105 ;  /* 0x0000006968697221 */ /* 0x000fe20000010100 */
[----:B------:R-:W-:Y:S02]  /*1430*/  HADD2.F32 R147, -RZ, R102.H0_H0 ;  /* 0x20000066ff937230 */ /* 0x000fe40000004100 */
[----:B0-----:R-:W-:Y:S01]  /*1440*/  FMUL.FTZ R144, R110, R103 ;  /* 0x000000676e907220 */ /* 0x001fe20000410000 */
[----:B------:R-:W-:-:S02]  /*1450*/  HADD2.F32 R96, -RZ, R96.H1_H1 ;  /* 0x30000060ff607230 */ /* 0x000fc40000004100 */
[----:B------:R-:W-:Y:S01]  /*1460*/  FMUL.FTZ R146, R72, R101 ;  /* 0x0000006548927220 */ /* 0x000fe20000410000 */
[----:B------:R-:W-:Y:S02]  /*1470*/  HADD2.F32 R153, -RZ, R102.H1_H1 ;  /* 0x30000066ff997230 */ /* 0x000fe40000004100 */
        /* <DEDUP_REMOVED lines=10> */
[C---:B------:R-:W-:Y:S01]  /*1520*/  FADD.FTZ R161, -R104.reuse, R161 ;  /* 0x000000a168a17221 */ /* 0x040fe20000010100 */
[----:B------:R-:W-:Y:S01]  /*1530*/  FADD.FTZ R165, -R104, R163 ;  /* 0x000000a368a57221 */ /* 0x000fe20000010100 */
[--C-:B------:R-:W-:Y:S02]  /*1540*/  HADD2.F32 R163, -RZ, R99.reuse.H0_H0 ;  /* 0x20000063ffa37230 */ /* 0x100fe40000004100 */
[----:B------:R-:W-:Y:S01]  /*1550*/  FMUL.FTZ R150, R74, R147 ;  /* 0x000000934a967220 */ /* 0x000fe20000410000 */
[----:B------:R-:W-:Y:S02]  /*1560*/  HADD2.F32 R104, -RZ, R99.H1_H1 ;  /* 0x30000063ff687230 */ /* 0x000fe40000004100 */
[----:B------:R-:W-:Y:S01]  /*1570*/  FADD.FTZ R99, R96, R145 ;  /* 0x0000009160637221 */ /* 0x000fe20000010000 */
[----:B------:R-:W-:Y:S01]  /*1580*/  FFMA.FTZ R96, R144, R145, R97 ;  /* 0x0000009190607223 */ /* 0x000fe20000010061 */
[----:B------:R-:W-:-:S02]  /*1590*/  HADD2.F32 R153, -RZ, R98.H0_H0 ;  /* 0x20000062ff997230 */ /* 0x000fc40000004100 */
[----:B------:R-:W-:Y:S01]  /*15a0*/  FADD.FTZ R18, R18, R147 ;  /* 0x0000009312127221 */ /* 0x000fe20000010000 */
[----:B------:R-:W-:Y:S02]  /*15b0*/  HADD2.F32 R102, -RZ, R98.H1_H1 ;  /* 0x30000062ff667230 */ /* 0x000fe40000004100 */
        /* <DEDUP_REMOVED lines=36> */
.L_x_5263:
        /* <DEDUP_REMOVED lines=23> */
.L_x_5268:
[----:B----4-:R-:W-:Y:S05]  /*1970*/  BSYNC.RECONVERGENT B0 ;  /* 0x0000000000007941 */ /* 0x010fea0003800200 */
.L_x_5262:
        /* <DEDUP_REMOVED lines=32> */
.L_x_5270:
[----:B------:R-:W-:Y:S05]  /*1b80*/  BSYNC.RECONVERGENT B0 ;  /* 0x0000000000007941 */ /* 0x000fea0003800200 */
.L_x_5269:
        /* <DEDUP_REMOVED lines=29> */
[----:B------:R-:W0:Y:S02]  /*1d60*/  LDS.128 R100, [UR5] ;  /* 0x00000005ff647984 */ /* 0x000e240008000c00 */
[----:B0-----:R-:W-:Y:S01]  /*1d70*/  FADD.FTZ R161, R161, R100 ;  /* 0x00000064a1a17221 */ /* 0x001fe20000010000 */
[----:B------:R-:W-:-:S03]  /*1d80*/  FADD.FTZ R96, R96, R101 ;  /* 0x0000006560607221 */ /* 0x000fc60000010000 */
[----:B------:R-:W-:Y:S01]  /*1d90*/  FADD.FTZ R161, R102, R161 ;  /* 0x000000a166a17221 */ /* 0x000fe20000010000 */
[----:B------:R-:W-:-:S03]  /*1da0*/  FADD.FTZ R96, R103, R96 ;  /* 0x0000006067607221 */ /* 0x000fc60000010000 */
[----:B------:R-:W-:Y:S01]  /*1db0*/  FADD.FTZ R161, R161, R104 ;  /* 0x00000068a1a17221 */ /* 0x000fe20000010000 */
[----:B------:R-:W-:Y:S01]  /*1dc0*/  FADD.FTZ R98, R96, R105 ;  /* 0x0000006960627221 */ /* 0x000fe20000010000 */
[----:B------:R-:W-:Y:S02]  /*1dd0*/  @P2 SHF.R.S32.HI R96, RZ, 0x1f, R157 ;  /* 0x0000001fff602819 */ /* 0x000fe4000001149d */
[----:B------:R-:W-:Y:S01]  /*1de0*/  FADD.FTZ R106, R106, R161 ;  /* 0x000000a16a6a7221 */ /* 0x000fe20000010000 */
[----:B------:R-:W-:Y:S01]  /*1df0*/  FADD.FTZ R97, R107, R98 ;  /* 0x000000626b617221 */ /* 0x000fe20000010000 */
[----:B------:R-:W-:Y:S01]  /*1e00*/  @P2 LEA.HI R157, R96, R157, RZ, 0x3 ;  /* 0x0000009d609d2211 */ /* 0x000fe200078f18ff */
[----:B------:R-:W-:Y:S02]  /*1e10*/  HFMA2 R96, -RZ, RZ, 0, 0 ;  /* 0x00000000ff607431 */ /* 0x000fe400000001ff */
[----:B------:R-:W-:Y:S01]  /*1e20*/  FMUL.FTZ R98, R106, UR14 ;  /* 0x0000000e6a627c20 */ /* 0x000fe20008410000 */
[----:B------:R-:W-:Y:S01]  /*1e30*/  FMUL.FTZ R97, R97, UR14 ;  /* 0x0000000e61617c20 */ /* 0x000fe20008410000 */
[----:B------:R-:W-:-:S03]  /*1e40*/  @P2 LEA.HI.SX32 R96, R157, R160, 0x1d ;  /* 0x000000a09d602211 */ /* 0x000fc600078feaff */
        /* <DEDUP_REMOVED lines=19> */
.L_x_5275:
        /* <DEDUP_REMOVED lines=9> */
.L_x_5276:
        /* <DEDUP_REMOVED lines=9> */
.L_x_5277:
        /* <DEDUP_REMOVED lines=9> */
.L_x_5278:
        /* <DEDUP_REMOVED lines=9> */
.L_x_5279:
        /* <DEDUP_REMOVED lines=9> */
.L_x_5280:
        /* <DEDUP_REMOVED lines=9> */
.L_x_5281:
        /* <DEDUP_REMOVED lines=10> */
.L_x_5274:
        /* <DEDUP_REMOVED lines=14> */
[----:B------:R-:W-:-:S05]  /*2460*/  F2FP.F16.F32.PACK_AB R92, R99, R92 ;  /* 0x0000005c635c723e */ /* 0x000fca00000000ff */
[----:B------:R-:W0:Y:S01]  /*2470*/  @P2 LDC R101, c[0x0][0x40c] ;  /* 0x00010300ff652b82 */ /* 0x000e220000000800 */
[----:B-1----:R-:W-:Y:S01]  /*2480*/  @P2 FMUL.FTZ R95, R99, R94 ;  /* 0x0000005e635f2220 */ /* 0x002fe20000410000 */
[----:B------:R-:W-:Y:S01]  /*2490*/  @P2 F2FP.F16.F32.PACK_AB R94, RZ, R93 ;  /* 0x0000005dff5e223e */ /* 0x000fe200000000ff */
[----:B------:R-:W-:Y:S01]  /*24a0*/  FFMA.FTZ R93, R111, R97, R98 ;  /* 0x000000616f5d7223 */ /* 0x000fe20000010062 */
[----:B------:R-:W-:-:S04]  /*24b0*/  FADD.FTZ R99, R117, -R102 ;  /* 0x8000006675637221 */ /* 0x000fc80000010000 */
[----:B------:R-:W1:Y:S01]  /*24c0*/  @P2 LDC R103, c[0x0][0x40c] ;  /* 0x00010300ff672b82 */ /* 0x000e620000000800 */
[----:B------:R-:W-:Y:S01]  /*24d0*/  @P2 F2FP.F16.F32.PACK_AB R95, RZ, R95 ;  /* 0x0000005fff5f223e */ /* 0x000fe200000000ff */
        /* <DEDUP_REMOVED lines=13> */
[----:B------:R-:W-:Y:S01]  /*25b0*/  F2FP.F16.F32.PACK_AB R93, R102, R93 ;  /* 0x0000005d665d723e */ /* 0x000fe200000000ff */
[C---:B------:R-:W-:Y:S01]  /*25c0*/  FMUL.FTZ R95, R110.reuse, R95 ;  /* 0x0000005f6e5f7220 */ /* 0x040fe20000410000 */
[----:B------:R-:W0:Y:S01]  /*25d0*/  @P2 LDC R102, c[0x0][0x40c] ;  /* 0x00010300ff662b82 */ /* 0x000e220000000800 */
[----:B------:R-:W-:Y:S01]  /*25e0*/  FADD.FTZ R101, R119, -R94 ;  /* 0x8000005e77657221 */ /* 0x000fe20000010000 */
[----:B------:R-:W-:Y:S02]  /*25f0*/  @P2 F2FP.F16.F32.PACK_AB R99, RZ, R99 ;  /* 0x00000063ff63223e */ /* 0x000fe400000000ff */
[----:B------:R-:W-:Y:S01]  /*2600*/  FSEL R94, R95, RZ, P0 ;  /* 0x000000ff5f5e7208 */ /* 0x000fe20000000000 */
[----:B------:R-:W-:Y:S01]  /*2610*/  FMUL.FTZ R101, R110, R101 ;  /* 0x000000656e657220 */ /* 0x000fe20000410000 */
[----:B------:R-:W-:-:S02]  /*2620*/  @P2 F2FP.F16.F32.PACK_AB R100, RZ, R100 ;  /* 0x00000064ff64223e */ /* 0x000fc400000000ff */
[----:B------:R-:W-:Y:S01]  /*2630*/  @P2 PRMT R89, R99, 0x7610, R89 ;  /* 0x0000761063592816 */ /* 0x000fe20000000059 */
[----:B-1----:R-:W-:Y:S01]  /*2640*/  @P2 FMUL.FTZ R95, R94, R103 ;  /* 0x000000675e5f2220 */ /* 0x002fe20000410000 */
[----:B------:R-:W-:Y:S01]  /*2650*/  FFMA.FTZ R103, R121, R97, R98 ;  /* 0x0000006179677223 */ /* 0x000fe20000010062 */
[----:B------:R-:W-:Y:S02]  /*2660*/  FSEL R101, R101, RZ, P0 ;  /* 0x000000ff65657208 */ /* 0x000fe40000000000 */
[----:B------:R-:W-:Y:S01]  /*2670*/  @P2 PRMT R89, R89, 0x5410, R100 ;  /* 0x0000541059592816 */ /* 0x000fe20000000064 */
[----:B------:R-:W-:Y:S01]  /*2680*/  FADD.FTZ R103, R124, -R103 ;  /* 0x800000677c677221 */ /* 0x000fe20000010000 */
[----:B------:R-:W-:Y:S02]  /*2690*/  F2FP.F16.F32.PACK_AB R94, R101, R94 ;  /* 0x0000005e655e723e */ /* 0x000fe400000000ff */
[----:B------:R-:W-:Y:S01]  /*26a0*/  @P2 F2FP.F16.F32.PACK_AB R95, RZ, R95 ;  /* 0x0000005fff5f223e */ /* 0x000fe200000000ff */
[----:B------:R-:W-:-:S03]  /*26b0*/  FMUL.FTZ R103, R110, R103 ;  /* 0x000000676e677220 */ /* 0x000fc60000410000 */
[----:B------:R-:W-:Y:S02]  /*26c0*/  @P2 PRMT R90, R95, 0x7610, R90 ;  /* 0x000076105f5a2816 */ /* 0x000fe4000000005a */
[----:B------:R-:W-:Y:S01]  /*26d0*/  FSEL R100, R103, RZ, P0 ;  /* 0x000000ff67647208 */ /* 0x000fe20000000000 */
[----:B0-----:R-:W-:Y:S01]  /*26e0*/  @P2 FMUL.FTZ R101, R101, R102 ;  /* 0x0000006665652220 */ /* 0x001fe20000410000 */
[----:B------:R-:W-:-:S03]  /*26f0*/  FFMA.FTZ R102, R126, R97, R98 ;  /* 0x000000617e667223 */ /* 0x000fc60000010062 */
[----:B---3--:R-:W-:Y:S01]  /*2700*/  @P2 FMUL.FTZ R99, R100, R105 ;  /* 0x0000006964632220 */ /* 0x008fe20000410000 */
[----:B------:R-:W-:Y:S01]  /*2710*/  FADD.FTZ R103, R123, -R102 ;  /* 0x800000667b677221 */ /* 0x000fe20000010000 */
[----:B------:R-:W-:-:S03]  /*2720*/  @P2 F2FP.F16.F32.PACK_AB R101, RZ, R101 ;  /* 0x00000065ff65223e */ /* 0x000fc600000000ff */
[----:B------:R-:W-:Y:S01]  /*2730*/  FMUL.FTZ R103, R110, R103 ;  /* 0x000000676e677220 */ /* 0x000fe20000410000 */
[----:B------:R-:W-:Y:S02]  /*2740*/  @P2 F2FP.F16.F32.PACK_AB R99, RZ, R99 ;  /* 0x00000063ff63223e */ /* 0x000fe400000000ff */
[----:B------:R-:W-:Y:S02]  /*2750*/  @P2 PRMT R90, R90, 0x5410, R101 ;  /* 0x000054105a5a2816 */ /* 0x000fe40000000065 */
[----:B------:R-:W-:Y:S02]  /*2760*/  FSEL R103, R103, RZ, P0 ;  /* 0x000000ff67677208 */ /* 0x000fe40000000000 */
[----:B------:R-:W-:Y:S02]  /*2770*/  @P2 PRMT R91, R99, 0x7610, R91 ;  /* 0x00007610635b2816 */ /* 0x000fe4000000005b */
[----:B------:R-:W-:Y:S01]  /*2780*/  F2FP.F16.F32.PACK_AB R95, R103, R100 ;  /* 0x00000064675f723e */ /* 0x000fe200000000ff */
[----:B------:R-:W-:Y:S06]  /*2790*/  @!P2 BRA `(.L_x_5282) ;  /* 0x000000080040a947 */ /* 0x000fec0003800000 */
[----:B------:R-:W-:-:S05]  /*27a0*/  FMUL.FTZ R99, R103, UR15 ;  /* 0x0000000f67637c20 */ /* 0x000fca0008410000 */
[----:B------:R-:W-:-:S04]  /*27b0*/  F2FP.F16.F32.PACK_AB R99, RZ, R99 ;  /* 0x00000063ff63723e */ /* 0x000fc800000000ff */
[----:B------:R-:W-:Y:S01]  /*27c0*/  PRMT R91, R91, 0x5410, R99 ;  /* 0x000054105b5b7816 */ /* 0x000fe20000000063 */
[----:B------:R-:W-:Y:S06]  /*27d0*/  BRA `(.L_x_5282) ;  /* 0x0000000800307947 */ /* 0x000fec0003800000 */
.L_x_5273:
[----:B------:R-:W-:Y:S01]  /*27e0*/  UMOV UR4, UR6 ;  /* 0x0000000600047c82 */ /* 0x000fe20008000000 */
[----:B------:R-:W-:Y:S01]  /*27f0*/  UMOV UR5, UR7 ;  /* 0x0000000700057c82 */ /* 0x000fe20008000000 */
[----:B------:R-:W-:-:S04]  /*2800*/  UISETP.NE.U32.AND UP0, UPT, UR4, URZ, UPT ;  /* 0x000000ff0400728c */ /* 0x000fc8000bf05070 */
[----:B------:R-:W-:-:S09]  /*2810*/  UISETP.NE.AND.EX UP0, UPT, UR5, URZ, UPT, UP0 ;  /* 0x000000ff0500728c */ /* 0x000fd2000bf05300 */
[----:B------:R-:W-:Y:S05]  /*2820*/  BRA.U UP0, `(.L_x_5283) ;  /* 0x0000000500087547 */ /* 0x000fea000b800000 */
[----:B------:R-:W-:Y:S01]  /*2830*/  ISETP.GT.AND P0, PT, R108, RZ, PT ;  /* 0x000000ff6c00720c */ /* 0x000fe20003f04270 */
[----:B------:R-:W-:Y:S01]  /*2840*/  HADD2.F32 R101, -RZ, R8.H1_H1 ;  /* 0x30000008ff657230 */ /* 0x000fe20000004100 */
[----:B------:R-:W0:Y:S01]  /*2850*/  @P2 LDC R102, c[0x0][0x40c] ;  /* 0x00010300ff662b82 */ /* 0x000e220000000800 */
[----:B------:R-:W-:Y:S02]  /*2860*/  HADD2.F32 R105, -RZ, R9.H1_H1 ;  /* 0x30000009ff697230 */ /* 0x000fe40000004100 */
[----:B------:R-:W-:-:S05]  /*2870*/  HADD2.F32 R157, -RZ, R10.H1_H1 ;  /* 0x3000000aff9d7230 */ /* 0x000fca0000004100 */
[----:B------:R-:W1:Y:S03]  /*2880*/  @P2 LDC R106, c[0x0][0x40c] ;  /* 0x00010300ff6a2b82 */ /* 0x000e660000000800 */
[-CC-:B------:R-:W-:Y:S01]  /*2890*/  @P0 FFMA.FTZ R99, R3, R97.reuse, R98.reuse ;  /* 0x0000006103630223 */ /* 0x180fe20000010062 */
[-CC-:B------:R-:W-:Y:S01]  /*28a0*/  @P0 FFMA.FTZ R103, R111, R97.reuse, R98.reuse ;  /* 0x000000616f670223 */ /* 0x180fe20000010062 */
[-CC-:B------:R-:W-:Y:S01]  /*28b0*/  @P0 FFMA.FTZ R104, R116, R97.reuse, R98.reuse ;  /* 0x0000006174680223 */ /* 0x180fe20000010062 */
[-C--:B------:R-:W-:Y:S01]  /*28c0*/  @P0 FFMA.FTZ R107, R115, R97.reuse, R98 ;  /* 0x00000061736b0223 */ /* 0x080fe20000010062 */
[----:B------:R-:W-:Y:S01]  /*28d0*/  @P0 FADD.FTZ R100, R114, -R99 ;  /* 0x8000006372640221 */ /* 0x000fe20000010000 */
[----:B------:R-:W-:Y:S02]  /*28e0*/  HADD2.F32 R99, -RZ, R8.H0_H0 ;  /* 0x20000008ff637230 */ /* 0x000fe40000004100 */
[----:B------:R-:W-:Y:S01]  /*28f0*/  @P0 FADD.FTZ R104, R117, -R104 ;  /* 0x8000006875680221 */ /* 0x000fe20000010000 */
[-CC-:B------:R-:W-:Y:S01]  /*2900*/  @P0 FFMA.FTZ R161, R121, R97.reuse, R98.reuse ;  /* 0x0000006179a10223 */ /* 0x180fe20000010062 */
[----:B------:R-:W2:Y:S01]  /*2910*/  @P2 LDC R162, c[0x0][0x40c] ;  /* 0x00010300ffa22b82 */ /* 0x000ea20000000800 */
[----:B------:R-:W-:Y:S01]  /*2920*/  @P0 FFMA.FTZ R99, R110, R100, R99 ;  /* 0x000000646e630223 */ /* 0x000fe20000010063 */
[----:B------:R-:W-:Y:S01]  /*2930*/  @P0 FFMA.FTZ R100, R112, R97, R98 ;  /* 0x0000006170640223 */ /* 0x000fe20000010062 */
[----:B------:R-:W-:Y:S01]  /*2940*/  @P0 FFMA.FTZ R105, R110, R104, R105 ;  /* 0x000000686e690223 */ /* 0x000fe20000010069 */
[----:B------:R-:W-:Y:S01]  /*2950*/  @P0 FADD.FTZ R104, R120, -R107 ;  /* 0x8000006b78680221 */ /* 0x000fe20000010000 */
[----:B------:R-:W-:-:S02]  /*2960*/  HADD2.F32 R107, -RZ, R10.H0_H0 ;  /* 0x2000000aff6b7230 */ /* 0x000fc40000004100 */
[----:B------:R-:W-:-:S04]  /*2970*/  @P0 FADD.FTZ R100, R113, -R100 ;  /* 0x8000006471640221 */ /* 0x000fc80000010000 */
[----:B------:R-:W-:Y:S01]  /*2980*/  @P0 FFMA.FTZ R101, R110, R100, R101 ;  /* 0x000000646e650223 */ /* 0x000fe20000010065 */
[----:B------:R-:W-:Y:S01]  /*2990*/  @P0 FADD.FTZ R100, R118, -R103 ;  /* 0x8000006776640221 */ /* 0x000fe20000010000 */
[----:B------:R-:W-:Y:S02]  /*29a0*/  HADD2.F32 R103, -RZ, R9.H0_H0 ;  /* 0x20000009ff677230 */ /* 0x000fe40000004100 */
[C---:B------:R-:W-:Y:S01]  /*29b0*/  @P0 FFMA.FTZ R107, R110.reuse, R104, R107 ;  /* 0x000000686e6b0223 */ /* 0x040fe2000001006b */
[----:B0-----:R-:W-:Y:S01]  /*29c0*/  @P2 FMUL.FTZ R101, R101, R102 ;  /* 0x0000006665652220 */ /* 0x001fe20000410000 */
[----:B------:R-:W0:Y:S01]  /*29d0*/  @P2 LDC R104, c[0x0][0x40c] ;  /* 0x00010300ff682b82 */ /* 0x000e220000000800 */
[----:B------:R-:W-:-:S03]  /*29e0*/  @P0 FFMA.FTZ R103, R110, R100, R103 ;  /* 0x000000646e670223 */ /* 0x000fc60000010067 */
[----:B------:R-:W-:-:S04]  /*29f0*/  @P2 F2FP.F16.F32.PACK_AB R101, RZ, R101 ;  /* 0x00000065ff65223e */ /* 0x000fc800000000ff */
[----:B------:R-:W3:Y:S08]  /*2a00*/  @P2 LDC R100, c[0x0][0x40c] ;  /* 0x00010300ff642b82 */ /* 0x000ef00000000800 */
[----:B------:R-:W4:Y:S01]  /*2a10*/  @P2 LDC R102, c[0x0][0x40c] ;  /* 0x00010300ff662b82 */ /* 0x000f220000000800 */
[----:B0-----:R-:W-:-:S05]  /*2a20*/  @P2 FMUL.FTZ R107, R107, R104 ;  /* 0x000000686b6b2220 */ /* 0x001fca0000410000 */
[----:B------:R-:W-:Y:S01]  /*2a30*/  @P2 F2FP.F16.F32.PACK_AB R107, RZ, R107 ;  /* 0x0000006bff6b223e */ /* 0x000fe200000000ff */
[----:B---3--:R-:W-:Y:S01]  /*2a40*/  @P2 FMUL.FTZ R99, R99, R100 ;  /* 0x0000006463632220 */ /* 0x008fe20000410000 */
[----:B------:R-:W-:Y:S02]  /*2a50*/  @P0 FFMA.FTZ R100, R122, R97, R98 ;  /* 0x000000617a640223 */ /* 0x000fe40000010062 */
[----:B------:R-:W-:Y:S02]  /*2a60*/  @P2 PRMT R90, R107, 0x7610, R90 ;  /* 0x000076106b5a2816 */ /* 0x000fe4000000005a */
[----:B------:R-:W-:Y:S01]  /*2a70*/  @P0 FADD.FTZ R100, R119, -R100 ;  /* 0x8000006477640221 */ /* 0x000fe20000010000 */
[----:B------:R-:W-:Y:S01]  /*2a80*/  @P2 F2FP.F16.F32.PACK_AB R99, RZ, R99 ;  /* 0x00000063ff63223e */ /* 0x000fe200000000ff */
[----:B----4-:R-:W-:Y:S02]  /*2a90*/  @P2 FMUL.FTZ R105, R105, R102 ;  /* 0x0000006669692220 */ /* 0x010fe40000410000 */
[----:B------:R-:W-:Y:S01]  /*2aa0*/  @P0 FFMA.FTZ R157, R110, R100, R157 ;  /* 0x000000646e9d0223 */ /* 0x000fe2000001009d */
[----:B------:R-:W-:Y:S01]  /*2ab0*/  @P0 FADD.FTZ R100, R124, -R161 ;  /* 0x800000a17c640221 */ /* 0x000fe20000010000 */
[----:B------:R-:W-:Y:S01]  /*2ac0*/  HADD2.F32 R161, -RZ, R11.H0_H0 ;  /* 0x2000000bffa17230 */ /* 0x000fe20000004100 */
[----:B------:R-:W-:Y:S01]  /*2ad0*/  @P2 PRMT R88, R99, 0x7610, R88 ;  /* 0x0000761063582816 */ /* 0x000fe20000000058 */
[----:B-1----:R-:W-:Y:S01]  /*2ae0*/  @P2 FMUL.FTZ R157, R157, R106 ;  /* 0x0000006a9d9d2220 */ /* 0x002fe20000410000 */
[----:B------:R-:W-:-:S02]  /*2af0*/  @P2 F2FP.F16.F32.PACK_AB R105, RZ, R105 ;  /* 0x00000069ff69223e */ /* 0x000fc400000000ff */
[----:B------:R-:W-:Y:S01]  /*2b00*/  @P0 FFMA.FTZ R161, R110, R100, R161 ;  /* 0x000000646ea10223 */ /* 0x000fe200000100a1 */
[----:B------:R-:W-:Y:S01]  /*2b10*/  @P2 PRMT R88, R88, 0x5410, R101 ;  /* 0x0000541058582816 */ /* 0x000fe20000000065 */
[----:B------:R-:W0:Y:S01]  /*2b20*/  @P2 LDC R100, c[0x0][0x40c] ;  /* 0x00010300ff642b82 */ /* 0x000e220000000800 */
[----:B------:R-:W-:Y:S01]  /*2b30*/  @P2 F2FP.F16.F32.PACK_AB R157, RZ, R157 ;  /* 0x0000009dff9d223e */ /* 0x000fe200000000ff */
[----:B--2---:R-:W-:-:S03]  /*2b40*/  @P2 FMUL.FTZ R161, R161, R162 ;  /* 0x000000a2a1a12220 */ /* 0x004fc60000410000 */
[----:B------:R-:W-:Y:S02]  /*2b50*/  @P2 PRMT R90, R90, 0x5410, R157 ;  /* 0x000054105a5a2816 */ /* 0x000fe4000000009d */
[----:B------:R-:W-:-:S04]  /*2b60*/  @P2 F2FP.F16.F32.PACK_AB R161, RZ, R161 ;  /* 0x000000a1ffa1223e */ /* 0x000fc800000000ff */
[----:B------:R-:W-:Y:S01]  /*2b70*/  @P2 PRMT R91, R161, 0x7610, R91 ;  /* 0x00007610a15b2816 */ /* 0x000fe2000000005b */
[----:B0-----:R-:W-:-:S05]  /*2b80*/  @P2 FMUL.FTZ R103, R103, R100 ;  /* 0x0000006467672220 */ /* 0x001fca0000410000 */
[----:B------:R-:W-:-:S04]  /*2b90*/  @P2 F2FP.F16.F32.PACK_AB R103, RZ, R103 ;  /* 0x00000067ff67223e */ /* 0x000fc800000000ff */
[----:B------:R-:W-:-:S04]  /*2ba0*/  @P2 PRMT R89, R103, 0x7610, R89 ;  /* 0x0000761067592816 */ /* 0x000fc80000000059 */
        /* <DEDUP_REMOVED lines=10> */
.L_x_5283:
[----:B------:R-:W-:Y:S01]  /*2c50*/  ISETP.GT.AND P0, PT, R108, RZ, PT ;  /* 0x000000ff6c00720c */ /* 0x000fe20003f04270 */
[----:B------:R-:W-:Y:S01]  /*2c60*/  @P3 FFMA.FTZ R95, R3, R97, R98 ;  /* 0x00000061035f3223 */ /* 0x000fe20000010062 */
[----:B------:R-:W-:Y:S01]  /*2c70*/  HADD2.F32 R93, -RZ, R8.H0_H0 ;  /* 0x20000008ff5d7230 */ /* 0x000fe20000004100 */
[----:B------:R-:W0:Y:S01]  /*2c80*/  @P2 LDC R106, c[0x0][0x40c] ;  /* 0x00010300ff6a2b82 */ /* 0x000e220000000800 */
[--C-:B------:R-:W-:Y:S02]  /*2c90*/  HADD2.F32 R103, -RZ, R9.reuse.H1_H1 ;  /* 0x30000009ff677230 */ /* 0x100fe40000004100 */
[----:B------:R-:W-:Y:S01]  /*2ca0*/  @P3 FADD.FTZ R95, R114, -R95 ;  /* 0x8000005f725f3221 */ /* 0x000fe20000010000 */
[----:B------:R-:W-:Y:S02]  /*2cb0*/  HADD2.F32 R107, -RZ, R10.H1_H1 ;  /* 0x3000000aff6b7230 */ /* 0x000fe40000004100 */
[----:B------:R-:W-:Y:S02]  /*2cc0*/  HADD2.F32 R101, -RZ, R9.H0_H0 ;  /* 0x20000009ff657230 */ /* 0x000fe40000004100 */
[----:B------:R-:W-:Y:S01]  /*2cd0*/  @P3 FFMA.FTZ R93, R110, R95, R93 ;  /* 0x0000005f6e5d3223 */ /* 0x000fe2000001005d */
[----:B------:R-:W-:Y:S01]  /*2ce0*/  HADD2.F32 R95, -RZ, R8.H1_H1 ;  /* 0x30000008ff5f7230 */ /* 0x000fe20000004100 */
[----:B------:R-:W1:Y:S01]  /*2cf0*/  @P2 LDC R102, c[0x0][0x40c] ;  /* 0x00010300ff662b82 */ /* 0x000e620000000800 */
[----:B------:R-:W-:-:S02]  /*2d00*/  HADD2.F32 R105, -RZ, R10.H0_H0 ;  /* 0x2000000aff697230 */ /* 0x000fc40000004100 */
[-CC-:B------:R-:W-:Y:S01]  /*2d10*/  @P0 FFMA.FTZ R92, R112, R97.reuse, R98.reuse ;  /* 0x00000061705c0223 */ /* 0x180fe20000010062 */
[-CC-:B------:R-:W-:Y:S01]  /*2d20*/  @P0 FFMA.FTZ R99, R111, R97.reuse, R98.reuse ;  /* 0x000000616f630223 */ /* 0x180fe20000010062 */
[--C-:B------:R-:W-:Y:S02]  /*2d30*/  HADD2.F32 R161, -RZ, R11.reuse.H0_H0 ;  /* 0x2000000bffa17230 */ /* 0x100fe40000004100 */
[-C--:B------:R-:W-:Y:S01]  /*2d40*/  @P0 FFMA.FTZ R100, R126, R97.reuse, R98 ;  /* 0x000000617e640223 */ /* 0x080fe20000010062 */
[----:B------:R-:W-:Y:S01]  /*2d50*/  @P0 FADD.FTZ R92, R113, -R92 ;  /* 0x8000005c715c0221 */ /* 0x000fe20000010000 */
[----:B------:R-:W-:Y:S01]  /*2d60*/  @P0 FADD.FTZ R94, R118, -R99 ;  /* 0x80000063765e0221 */ /* 0x000fe20000010000 */
[-CC-:B------:R-:W-:Y:S01]  /*2d70*/  @P0 FFMA.FTZ R99, R115, R97.reuse, R98.reuse ;  /* 0x0000006173630223 */ /* 0x180fe20000010062 */
[----:B------:R-:W2:Y:S01]  /*2d80*/  @P2 LDC R164, c[0x0][0x40c] ;  /* 0x00010300ffa42b82 */ /* 0x000ea20000000800 */
[----:B------:R-:W-:Y:S01]  /*2d90*/  @P0 FFMA.FTZ R95, R110, R92, R95 ;  /* 0x0000005c6e5f0223 */ /* 0x000fe2000001005f */
[----:B------:R-:W-:Y:S01]  /*2da0*/  @P0 FFMA.FTZ R92, R116, R97, R98 ;  /* 0x00000061745c0223 */ /* 0x000fe20000010062 */
[----:B------:R-:W-:Y:S01]  /*2db0*/  @P0 FFMA.FTZ R101, R110, R94, R101 ;  /* 0x0000005e6e650223 */ /* 0x000fe20000010065 */
[----:B------:R-:W-:Y:S01]  /*2dc0*/  @P0 FADD.FTZ R99, R120, -R99 ;  /* 0x8000006378630221 */ /* 0x000fe20000010000 */
[----:B------:R-:W-:-:S02]  /*2dd0*/  HADD2.F32 R163, -RZ, R11.H1_H1 ;  /* 0x3000000bffa37230 */ /* 0x000fc40000004100 */
[----:B------:R-:W-:Y:S01]  /*2de0*/  @P0 FADD.FTZ R92, R117, -R92 ;  /* 0x8000005c755c0221 */ /* 0x000fe20000010000 */
[----:B------:R-:W-:Y:S01]  /*2df0*/  @P0 FADD.FTZ R100, R123, -R100 ;  /* 0x800000647b640221 */ /* 0x000fe20000010000 */
[----:B------:R-:W3:Y:S01]  /*2e00*/  @P2 LDC R94, c[0x0][0x40c] ;  /* 0x00010300ff5e2b82 */ /* 0x000ee20000000800 */
[C---:B------:R-:W-:Y:S01]  /*2e10*/  @P0 FFMA.FTZ R105, R110.reuse, R99, R105 ;  /* 0x000000636e690223 */ /* 0x040fe20000010069 */
[----:B------:R-:W-:Y:S01]  /*2e20*/  @P0 FFMA.FTZ R103, R110, R92, R103 ;  /* 0x0000005c6e670223 */ /* 0x000fe20000010067 */
[-CC-:B------:R-:W-:Y:S01]  /*2e30*/  @P0 FFMA.FTZ R92, R122, R97.reuse, R98.reuse ;  /* 0x000000617a5c0223 */ /* 0x180fe20000010062 */
[----:B------:R-:W-:Y:S01]  /*2e40*/  @P0 FFMA.FTZ R99, R121, R97, R98 ;  /* 0x0000006179630223 */ /* 0x000fe20000010062 */
[----:B------:R-:W-:Y:S02]  /*2e50*/  @P0 FFMA.FTZ R163, R110, R100, R163 ;  /* 0x000000646ea30223 */ /* 0x000fe400000100a3 */
[----:B------:R-:W-:Y:S01]  /*2e60*/  @P0 FADD.FTZ R92, R119, -R92 ;  /* 0x8000005c775c0221 */ /* 0x000fe20000010000 */
[----:B------:R-:W4:Y:S01]  /*2e70*/  @P2 LDC R104, c[0x0][0x40c] ;  /* 0x00010300ff682b82 */ /* 0x000f220000000800 */
[----:B------:R-:W-:Y:S01]  /*2e80*/  @P0 FADD.FTZ R99, R124, -R99 ;  /* 0x800000637c630221 */ /* 0x000fe20000010000 */
[----:B-1----:R-:W-:Y:S01]  /*2e90*/  @P2 FMUL.FTZ R102, R101, R102 ;  /* 0x0000006665662220 */ /* 0x002fe20000410000 */
[----:B------:R-:W-:-:S02]  /*2ea0*/  @P0 FFMA.FTZ R107, R110, R92, R107 ;  /* 0x0000005c6e6b0223 */ /* 0x000fc4000001006b */
[----:B------:R-:W-:Y:S02]  /*2eb0*/  @P0 FFMA.FTZ R161, R110, R99, R161 ;  /* 0x000000636ea10223 */ /* 0x000fe400000100a1 */
[----:B------:R-:W-:Y:S01]  /*2ec0*/  @P2 F2FP.F16.F32.PACK_AB R102, RZ, R102 ;  /* 0x00000066ff66223e */ /* 0x000fe200000000ff */
[----:B------:R-:W1:Y:S03]  /*2ed0*/  @P2 LDC R92, c[0x0][0x40c] ;  /* 0x00010300ff5c2b82 */ /* 0x000e660000000800 */
[----:B------:R-:W-:-:S05]  /*2ee0*/  @P2 PRMT R89, R102, 0x7610, R89 ;  /* 0x0000761066592816 */ /* 0x000fca0000000059 */
[----:B------:R-:W5:Y:S01]  /*2ef0*/  @P2 LDC R162, c[0x0][0x40c] ;  /* 0x00010300ffa22b82 */ /* 0x000f620000000800 */
[----:B---3--:R-:W-:-:S05]  /*2f00*/  @P2 FMUL.FTZ R94, R95, R94 ;  /* 0x0000005e5f5e2220 */ /* 0x008fca0000410000 */
[----:B------:R-:W-:Y:S02]  /*2f10*/  @P2 F2FP.F16.F32.PACK_AB R100, RZ, R94 ;  /* 0x0000005eff64223e */ /* 0x000fe400000000ff */
[----:B------:R-:W3:Y:S01]  /*2f20*/  @P2 LDC R166, c[0x0][0x40c] ;  /* 0x00010300ffa62b82 */ /* 0x000ee20000000800 */
[----:B----4-:R-:W-:-:S05]  /*2f30*/  @P2 FMUL.FTZ R104, R103, R104 ;  /* 0x0000006867682220 */ /* 0x010fca0000410000 */
[----:B------:R-:W-:Y:S01]  /*2f40*/  @P2 F2FP.F16.F32.PACK_AB R104, RZ, R104 ;  /* 0x00000068ff68223e */ /* 0x000fe200000000ff */
[----:B-1----:R-:W-:-:S03]  /*2f50*/  @P2 FMUL.FTZ R92, R93, R92 ;  /* 0x0000005c5d5c2220 */ /* 0x002fc60000410000 */
[----:B------:R-:W-:Y:S02]  /*2f60*/  @P2 PRMT R89, R89, 0x5410, R104 ;  /* 0x0000541059592816 */ /* 0x000fe40000000068 */
[----:B------:R-:W-:Y:S01]  /*2f70*/  @P2 F2FP.F16.F32.PACK_AB R99, RZ, R92 ;  /* 0x0000005cff63223e */ /* 0x000fe200000000ff */
[----:B0-----:R-:W-:Y:S01]  /*2f80*/  @P2 FMUL.FTZ R92, R105, R106 ;  /* 0x0000006a695c2220 */ /* 0x001fe20000410000 */
[----:B-----5:R-:W-:Y:S02]  /*2f90*/  @P2 FMUL.FTZ R94, R107, R162 ;  /* 0x000000a26b5e2220 */ /* 0x020fe40000410000 */
[----:B------:R-:W-:Y:S02]  /*2fa0*/  @P2 PRMT R88, R99, 0x7610, R88 ;  /* 0x0000761063582816 */ /* 0x000fe40000000058 */
[----:B------:R-:W-:Y:S02]  /*2fb0*/  @P2 F2FP.F16.F32.PACK_AB R106, RZ, R92 ;  /* 0x0000005cff6a223e */ /* 0x000fe400000000ff */
[----:B------:R-:W-:-:S02]  /*2fc0*/  F2FP.F16.F32.PACK_AB R92, R95, R93 ;  /* 0x0000005d5f5c723e */ /* 0x000fc400000000ff */
[----:B------:R-:W-:Y:S01]  /*2fd0*/  F2FP.F16.F32.PACK_AB R93, R103, R101 ;  /* 0x00000065675d723e */ /* 0x000fe200000000ff */
[----:B--2---:R-:W-:Y:S01]  /*2fe0*/  @P2 FMUL.FTZ R101, R161, R164 ;  /* 0x000000a4a1652220 */ /* 0x004fe20000410000 */
[----:B---3--:R-:W-:Y:S01]  /*2ff0*/  @P2 FMUL.FTZ R103, R163, R166 ;  /* 0x000000a6a3672220 */ /* 0x008fe20000410000 */
[----:B------:R-:W-:Y:S02]  /*3000*/  @P2 F2FP.F16.F32.PACK_AB R157, RZ, R94 ;  /* 0x0000005eff9d223e */ /* 0x000fe400000000ff */
[----:B------:R-:W-:Y:S02]  /*3010*/  @P2 PRMT R90, R106, 0x7610, R90 ;  /* 0x000076106a5a2816 */ /* 0x000fe4000000005a */
[----:B------:R-:W-:Y:S02]  /*3020*/  @P2 F2FP.F16.F32.PACK_AB R101, RZ, R101 ;  /* 0x00000065ff65223e */ /* 0x000fe400000000ff */
[----:B------:R-:W-:Y:S02]  /*3030*/  @P2 F2FP.F16.F32.PACK_AB R103, RZ, R103 ;  /* 0x00000067ff67223e */ /* 0x000fe400000000ff */
[----:B------:R-:W-:-:S02]  /*3040*/  @P2 PRMT R91, R101, 0x7610, R91 ;  /* 0x00007610655b2816 */ /* 0x000fc4000000005b */
[----:B------:R-:W-:Y:S02]  /*3050*/  F2FP.F16.F32.PACK_AB R94, R107, R105 ;  /* 0x000000696b5e723e */ /* 0x000fe400000000ff */
[----:B------:R-:W-:Y:S02]  /*3060*/  F2FP.F16.F32.PACK_AB R95, R163, R161 ;  /* 0x000000a1a35f723e */ /* 0x000fe400000000ff */
[----:B------:R-:W-:Y:S02]  /*3070*/  @P2 PRMT R88, R88, 0x5410, R100 ;  /* 0x0000541058582816 */ /* 0x000fe40000000064 */
[----:B------:R-:W-:Y:S02]  /*3080*/  @P2 PRMT R90, R90, 0x5410, R157 ;  /* 0x000054105a5a2816 */ /* 0x000fe4000000009d */
[----:B------:R-:W-:-:S07]  /*3090*/  @P2 PRMT R91, R91, 0x5410, R103 ;  /* 0x000054105b5b2816 */ /* 0x000fce0000000067 */
.L_x_5282:
        /* <DEDUP_REMOVED lines=10> */
.L_x_5272:
[----:B------:R-:W-:Y:S05]  /*3140*/  BSYNC.RECONVERGENT B0 ;  /* 0x0000000000007941 */ /* 0x000fea0003800200 */
.L_x_5271:
        /* <DEDUP_REMOVED lines=11> */
[--C-:B0-----:R-:W-:Y:S01]  /*3200*/  HADD2.F32 R101, -RZ, R5.reuse.H0_H0 ;  /* 0x20000005ff657230 */ /* 0x101fe20000004100 */
[----:B------:R-:W0:Y:S01]  /*3210*/  @P2 LDC R100, c[0x0][0x40c] ;  /* 0x00010300ff642b82 */ /* 0x000e220000000800 */
[----:B------:R-:W-:Y:S02]  /*3220*/  HADD2.F32 R93, -RZ, R4.H0_H0 ;  /* 0x20000004ff5d7230 */ /* 0x000fe40000004100 */
[----:B------:R-:W-:Y:S02]  /*3230*/  HADD2.F32 R103, -RZ, R5.H1_H1 ;  /* 0x30000005ff677230 */ /* 0x000fe40000004100 */
[--C-:B------:R-:W-:Y:S02]  /*3240*/  HADD2.F32 R105, -RZ, R6.reuse.H0_H0 ;  /* 0x20000006ff697230 */ /* 0x100fe40000004100 */
[----:B------:R-:W-:Y:S01]  /*3250*/  HADD2.F32 R107, -RZ, R6.H1_H1 ;  /* 0x30000006ff6b7230 */ /* 0x000fe20000004100 */
[----:B------:R-:W1:Y:S01]  /*3260*/  @P2 LDC R104, c[0x0][0x40c] ;  /* 0x00010300ff682b82 */ /* 0x000e620000000800 */
[----:B------:R-:W-:-:S02]  /*3270*/  HADD2.F32 R157, -RZ, R7.H0_H0 ;  /* 0x20000007ff9d7230 */ /* 0x000fc40000004100 */
[-CC-:B------:R-:W-:Y:S01]  /*3280*/  @P4 FFMA.FTZ R99, R127, R97.reuse, R98.reuse ;  /* 0x000000617f634223 */ /* 0x180fe20000010062 */
[-CC-:B------:R-:W-:Y:S01]  /*3290*/  @P4 FFMA.FTZ R92, R128, R97.reuse, R98.reuse ;  /* 0x00000061805c4223 */ /* 0x180fe20000010062 */
[-C--:B------:R-:W-:Y:S01]  /*32a0*/  @P4 FFMA.FTZ R95, R125, R97.reuse, R98 ;  /* 0x000000617d5f4223 */ /* 0x080fe20000010062 */
[----:B------:R-:W-:Y:S02]  /*32b0*/  HADD2.F32 R161, -RZ, R7.H1_H1 ;  /* 0x30000007ffa17230 */ /* 0x000fe40000004100 */
[----:B------:R-:W-:Y:S01]  /*32c0*/  @P4 FADD.FTZ R94, R134, -R99 ;  /* 0x80000063865e4221 */ /* 0x000fe20000010000 */
[----:B------:R-:W-:Y:S02]  /*32d0*/  HADD2.F32 R99, -RZ, R4.H1_H1 ;  /* 0x30000004ff637230 */ /* 0x000fe40000004100 */
[----:B------:R-:W-:Y:S01]  /*32e0*/  @P4 FADD.FTZ R92, R129, -R92 ;  /* 0x8000005c815c4221 */ /* 0x000fe20000010000 */
[----:B------:R-:W-:Y:S01]  /*32f0*/  @P4 FADD.FTZ R95, R130, -R95 ;  /* 0x8000005f825f4221 */ /* 0x000fe20000010000 */
[C---:B------:R-:W-:Y:S01]  /*3300*/  @P4 FFMA.FTZ R101, R110.reuse, R94, R101 ;  /* 0x0000005e6e654223 */ /* 0x040fe20000010065 */
[----:B------:R-:W2:Y:S01]  /*3310*/  @P2 LDC R106, c[0x0][0x40c] ;  /* 0x00010300ff6a2b82 */ /* 0x000ea20000000800 */
[----:B------:R-:W-:Y:S01]  /*3320*/  @P4 FFMA.FTZ R99, R110, R92, R99 ;  /* 0x0000005c6e634223 */ /* 0x000fe20000010063 */
[--C-:B------:R-:W-:Y:S01]  /*3330*/  @P4 FFMA.FTZ R92, R132, R97, R98.reuse ;  /* 0x00000061845c4223 */ /* 0x100fe20000010062 */
[----:B------:R-:W-:Y:S01]  /*3340*/  @P4 FFMA.FTZ R93, R110, R95, R93 ;  /* 0x0000005f6e5d4223 */ /* 0x000fe2000001005d */
[----:B------:R-:W-:-:S02]  /*3350*/  @P4 FFMA.FTZ R95, R131, R97, R98 ;  /* 0x00000061835f4223 */ /* 0x000fc40000010062 */
[----:B------:R-:W-:Y:S02]  /*3360*/  @P4 FADD.FTZ R92, R133, -R92 ;  /* 0x8000005c855c4221 */ /* 0x000fe40000010000 */
[----:B------:R-:W3:Y:S01]  /*3370*/  @P2 LDC R94, c[0x0][0x40c] ;  /* 0x00010300ff5e2b82 */ /* 0x000ee20000000800 */
[----:B------:R-:W-:Y:S01]  /*3380*/  @P4 FADD.FTZ R95, R136, -R95 ;  /* 0x8000005f885f4221 */ /* 0x000fe20000010000 */
[----:B------:R-:W-:Y:S01]  /*3390*/  @P4 FFMA.FTZ R103, R110, R92, R103 ;  /* 0x0000005c6e674223 */ /* 0x000fe20000010067 */
[--C-:B------:R-:W-:Y:S02]  /*33a0*/  @P4 FFMA.FTZ R92, R138, R97, R98.reuse ;  /* 0x000000618a5c4223 */ /* 0x100fe40000010062 */
[----:B------:R-:W-:Y:S01]  /*33b0*/  @P4 FFMA.FTZ R105, R110, R95, R105 ;  /* 0x0000005f6e694223 */ /* 0x000fe20000010069 */
[----:B------:R-:W-:Y:S01]  /*33c0*/  @P4 FFMA.FTZ R95, R137, R97, R98 ;  /* 0x00000061895f4223 */ /* 0x000fe20000010062 */
[----:B------:R-:W-:Y:S01]  /*33d0*/  @P4 FADD.FTZ R92, R135, -R92 ;  /* 0x8000005c875c4221 */ /* 0x000fe20000010000 */
[----:B------:R-:W4:Y:S02]  /*33e0*/  @P2 LDC R162, c[0x0][0x40c] ;  /* 0x00010300ffa22b82 */ /* 0x000f240000000800 */
[----:B------:R-:W-:Y:S01]  /*33f0*/  @P4 FADD.FTZ R95, R140, -R95 ;  /* 0x8000005f8c5f4221 */ /* 0x000fe20000010000 */
[----:B------:R-:W-:-:S03]  /*3400*/  @P4 FFMA.FTZ R107, R110, R92, R107 ;  /* 0x0000005c6e6b4223 */ /* 0x000fc6000001006b */
[----:B------:R-:W-:Y:S02]  /*3410*/  @P4 FFMA.FTZ R157, R110, R95, R157 ;  /* 0x0000005f6e9d4223 */ /* 0x000fe4000001009d */
[----:B------:R-:W5:Y:S08]  /*3420*/  @P2 LDC R166, c[0x0][0x40c] ;  /* 0x00010300ffa62b82 */ /* 0x000f700000000800 */
[----:B------:R-:W4:Y:S01]  /*3430*/  @P2 LDC R164, c[0x0][0x40c] ;  /* 0x00010300ffa42b82 */ /* 0x000f220000000800 */
[----:B---3--:R-:W-:Y:S01]  /*3440*/  @P2 FMUL.FTZ R92, R93, R94 ;  /* 0x0000005e5d5c2220 */ /* 0x008fe20000410000 */
[----:B0-----:R-:W-:-:S04]  /*3450*/  @P2 FMUL.FTZ R94, R99, R100 ;  /* 0x00000064635e2220 */ /* 0x001fc80000410000 */
[----:B------:R-:W-:Y:S01]  /*3460*/  @P2 F2FP.F16.F32.PACK_AB R95, RZ, R92 ;  /* 0x0000005cff5f223e */ /* 0x000fe200000000ff */
[----:B------:R-:W-:Y:S01]  /*3470*/  @P4 FFMA.FTZ R92, R142, R97, R98 ;  /* 0x000000618e5c4223 */ /* 0x000fe20000010062 */
[----:B------:R-:W-:Y:S01]  /*3480*/  @P2 F2FP.F16.F32.PACK_AB R100, RZ, R94 ;  /* 0x0000005eff64223e */ /* 0x000fe200000000ff */
[----:B--2---:R-:W-:Y:S01]  /*3490*/  @P2 FMUL.FTZ R94, R103, R106 ;  /* 0x0000006a675e2220 */ /* 0x004fe20000410000 */
[----:B------:R-:W-:Y:S01]  /*34a0*/  @P2 PRMT R88, R95, 0x7610, R88 ;  /* 0x000076105f582816 */ /* 0x000fe20000000058 */
[----:B------:R-:W-:Y:S01]  /*34b0*/  @P4 FADD.FTZ R102, R139, -R92 ;  /* 0x8000005c8b664221 */ /* 0x000fe20000010000 */
[----:B-1----:R-:W-:Y:S02]  /*34c0*/  @P2 FMUL.FTZ R92, R101, R104 ;  /* 0x00000068655c2220 */ /* 0x002fe40000410000 */
[----:B------:R-:W-:Y:S01]  /*34d0*/  @P2 F2FP.F16.F32.PACK_AB R104, RZ, R94 ;  /* 0x0000005eff68223e */ /* 0x000fe200000000ff */
[----:B------:R-:W-:Y:S01]  /*34e0*/  @P4 FFMA.FTZ R161, R110, R102, R161 ;  /* 0x000000666ea14223 */ /* 0x000fe200000100a1 */
[----:B------:R-:W-:Y:S01]  /*34f0*/  F2FP.F16.F32.PACK_AB R94, R107, R105 ;  /* 0x000000696b5e723e */ /* 0x000fe200000000ff */
[----:B-----5:R-:W-:Y:S01]  /*3500*/  @P2 FMUL.FTZ R95, R157, R166 ;  /* 0x000000a69d5f2220 */ /* 0x020fe20000410000 */
[----:B------:R-:W-:-:S02]  /*3510*/  @P2 F2FP.F16.F32.PACK_AB R102, RZ, R92 ;  /* 0x0000005cff66223e */ /* 0x000fc400000000ff */
[----:B------:R-:W-:Y:S01]  /*3520*/  F2FP.F16.F32.PACK_AB R92, R99, R93 ;  /* 0x0000005d635c723e */ /* 0x000fe200000000ff */
[----:B----4-:R-:W-:Y:S01]  /*3530*/  @P2 FMUL.FTZ R99, R105, R162 ;  /* 0x000000a269632220 */ /* 0x010fe20000410000 */
[----:B------:R-:W-:Y:S01]  /*3540*/  @P2 F2FP.F16.F32.PACK_AB R95, RZ, R95 ;  /* 0x0000005fff5f223e */ /* 0x000fe200000000ff */
[----:B------:R-:W-:Y:S01]  /*3550*/  @P2 FMUL.FTZ R107, R107, R164 ;  /* 0x000000a46b6b2220 */ /* 0x000fe20000410000 */
[----:B------:R-:W-:Y:S02]  /*3560*/  @P2 PRMT R89, R102, 0x7610, R89 ;  /* 0x0000761066592816 */ /* 0x000fe40000000059 */
[----:B------:R-:W-:Y:S02]  /*3570*/  @P2 F2FP.F16.F32.PACK_AB R99, RZ, R99 ;  /* 0x00000063ff63223e */ /* 0x000fe400000000ff */
[----:B------:R-:W-:Y:S02]  /*3580*/  @P2 F2FP.F16.F32.PACK_AB R107, RZ, R107 ;  /* 0x0000006bff6b223e */ /* 0x000fe400000000ff */
[----:B------:R-:W-:-:S02]  /*3590*/  @P2 PRMT R90, R99, 0x7610, R90 ;  /* 0x00007610635a2816 */ /* 0x000fc4000000005a */
[----:B------:R-:W-:Y:S02]  /*35a0*/  @P2 PRMT R91, R95, 0x7610, R91 ;  /* 0x000076105f5b2816 */ /* 0x000fe4000000005b */
[----:B------:R-:W-:Y:S02]  /*35b0*/  F2FP.F16.F32.PACK_AB R93, R103, R101 ;  /* 0x00000065675d723e */ /* 0x000fe400000000ff */
[----:B------:R-:W-:Y:S02]  /*35c0*/  @P2 PRMT R88, R88, 0x5410, R100 ;  /* 0x0000541058582816 */ /* 0x000fe40000000064 */
[----:B------:R-:W-:Y:S02]  /*35d0*/  @P2 PRMT R89, R89, 0x5410, R104 ;  /* 0x0000541059592816 */ /* 0x000fe40000000068 */
[----:B------:R-:W-:Y:S02]  /*35e0*/  @P2 PRMT R90, R90, 0x5410, R107 ;  /* 0x000054105a5a2816 */ /* 0x000fe4000000006b */
[----:B------:R-:W-:Y:S01]  /*35f0*/  F2FP.F16.F32.PACK_AB R95, R161, R157 ;  /* 0x0000009da15f723e */ /* 0x000fe200000000ff */
[----:B------:R-:W-:Y:S06]  /*3600*/  @!P2 BRA `(.L_x_5288) ;  /* 0x0000000c0060a947 */ /* 0x000fec0003800000 */
[----:B------:R-:W-:-:S05]  /*3610*/  FMUL.FTZ R161, R161, UR15 ;  /* 0x0000000fa1a17c20 */ /* 0x000fca0008410000 */
[----:B------:R-:W-:-:S04]  /*3620*/  F2FP.F16.F32.PACK_AB R161, RZ, R161 ;  /* 0x000000a1ffa1723e */ /* 0x000fc800000000ff */
[----:B------:R-:W-:Y:S01]  /*3630*/  PRMT R91, R91, 0x5410, R161 ;  /* 0x000054105b5b7816 */ /* 0x000fe200000000a1 */
[----:B------:R-:W-:Y:S06]  /*3640*/  BRA `(.L_x_5288) ;  /* 0x0000000c00507947 */ /* 0x000fec0003800000 */
.L_x_5287:
[----:B------:R-:W-:Y:S01]  /*3650*/  ISETP.GT.AND P4, PT, R108, RZ, PT ;  /* 0x000000ff6c00720c */ /* 0x000fe20003f84270 */
[----:B0-----:R-:W-:Y:S01]  /*3660*/  HADD2.F32 R101, -RZ, R4.H1_H1 ;  /* 0x30000004ff657230 */ /* 0x001fe20000004100 */
        /* <DEDUP_REMOVED lines=64> */
.L_x_5286:
        /* <DEDUP_REMOVED lines=19> */
[C---:B------:R-:W-:Y:S01]  /*3ba0*/  F2FP.F16.F32.PACK_AB R92, R99.reuse, R92 ;  /* 0x0000005c635c723e */ /* 0x040fe200000000ff */
[----:B-1----:R-:W-:Y:S01]  /*3bb0*/  @P2 FMUL.FTZ R95, R99, R94 ;  /* 0x0000005e635f2220 */ /* 0x002fe20000410000 */
[----:B------:R-:W-:Y:S01]  /*3bc0*/  @P2 F2FP.F16.F32.PACK_AB R94, RZ, R93 ;  /* 0x0000005dff5e223e */ /* 0x000fe200000000ff */
[----:B------:R-:W-:Y:S01]  /*3bd0*/  FFMA.FTZ R93, R127, R97, R98 ;  /* 0x000000617f5d7223 */ /* 0x000fe20000010062 */
[----:B------:R-:W-:-:S03]  /*3be0*/  FADD.FTZ R99, R133, -R102 ;  /* 0x8000006685637221 */ /* 0x000fc60000010000 */
[----:B------:R-:W1:Y:S01]  /*3bf0*/  @P2 LDC R103, c[0x0][0x40c] ;  /* 0x00010300ff672b82 */ /* 0x000e620000000800 */
[----:B------:R-:W-:Y:S01]  /*3c00*/  @P2 F2FP.F16.F32.PACK_AB R95, RZ, R95 ;  /* 0x0000005fff5f223e */ /* 0x000fe200000000ff */
        /* <DEDUP_REMOVED lines=13> */
[----:B------:R-:W-:Y:S01]  /*3ce0*/  F2FP.F16.F32.PACK_AB R93, R102, R93 ;  /* 0x0000005d665d723e */ /* 0x000fe200000000ff */
[----:B------:R-:W-:Y:S01]  /*3cf0*/  FADD.FTZ R101, R135, -R94 ;  /* 0x8000005e87657221 */ /* 0x000fe20000010000 */
[----:B------:R-:W0:Y:S01]  /*3d00*/  @P2 LDC R102, c[0x0][0x40c] ;  /* 0x00010300ff662b82 */ /* 0x000e220000000800 */
[C---:B------:R-:W-:Y:S01]  /*3d10*/  FMUL.FTZ R94, R110.reuse, R95 ;  /* 0x0000005f6e5e7220 */ /* 0x040fe20000410000 */
[----:B------:R-:W-:Y:S01]  /*3d20*/  @P2 F2FP.F16.F32.PACK_AB R99, RZ, R99 ;  /* 0x00000063ff63223e */ /* 0x000fe200000000ff */
[----:B------:R-:W-:Y:S01]  /*3d30*/  FMUL.FTZ R95, R110, R101 ;  /* 0x000000656e5f7220 */ /* 0x000fe20000410000 */
[----:B------:R-:W-:Y:S02]  /*3d40*/  @P2 F2FP.F16.F32.PACK_AB R100, RZ, R100 ;  /* 0x00000064ff64223e */ /* 0x000fe400000000ff */
[----:B------:R-:W-:-:S02]  /*3d50*/  FSEL R94, R94, RZ, P4 ;  /* 0x000000ff5e5e7208 */ /* 0x000fc40002000000 */
[----:B------:R-:W-:Y:S02]  /*3d60*/  FSEL R101, R95, RZ, P4 ;  /* 0x000000ff5f657208 */ /* 0x000fe40002000000 */
[----:B------:R-:W-:Y:S01]  /*3d70*/  @P2 PRMT R89, R99, 0x7610, R89 ;  /* 0x0000761063592816 */ /* 0x000fe20000000059 */
[----:B-1----:R-:W-:Y:S01]  /*3d80*/  @P2 FMUL.FTZ R95, R94, R103 ;  /* 0x000000675e5f2220 */ /* 0x002fe20000410000 */
[-C--:B------:R-:W-:Y:S01]  /*3d90*/  FFMA.FTZ R103, R137, R97.reuse, R98 ;  /* 0x0000006189677223 */ /* 0x080fe20000010062 */
[----:B------:R-:W-:Y:S02]  /*3da0*/  F2FP.F16.F32.PACK_AB R94, R101, R94 ;  /* 0x0000005e655e723e */ /* 0x000fe400000000ff */
[----:B------:R-:W-:Y:S01]  /*3db0*/  @P2 PRMT R89, R89, 0x5410, R100 ;  /* 0x0000541059592816 */ /* 0x000fe20000000064 */
[----:B------:R-:W-:Y:S01]  /*3dc0*/  FADD.FTZ R103, R140, -R103 ;  /* 0x800000678c677221 */ /* 0x000fe20000010000 */
[----:B------:R-:W-:Y:S01]  /*3dd0*/  FFMA.FTZ R100, R142, R97, R98 ;  /* 0x000000618e647223 */ /* 0x000fe20000010062 */
[----:B------:R-:W-:-:S02]  /*3de0*/  @P2 F2FP.F16.F32.PACK_AB R95, RZ, R95 ;  /* 0x0000005fff5f223e */ /* 0x000fc400000000ff */
[C---:B------:R-:W-:Y:S01]  /*3df0*/  FMUL.FTZ R99, R110.reuse, R103 ;  /* 0x000000676e637220 */ /* 0x040fe20000410000 */
[----:B------:R-:W-:Y:S01]  /*3e00*/  FADD.FTZ R103, R139, -R100 ;  /* 0x800000648b677221 */ /* 0x000fe20000010000 */
[----:B------:R-:W-:Y:S01]  /*3e10*/  @P2 PRMT R90, R95, 0x7610, R90 ;  /* 0x000076105f5a2816 */ /* 0x000fe2000000005a */
[----:B0-----:R-:W-:Y:S02]  /*3e20*/  @P2 FMUL.FTZ R101, R101, R102 ;  /* 0x0000006665652220 */ /* 0x001fe40000410000 */
[----:B------:R-:W-:Y:S01]  /*3e30*/  FSEL R102, R99, RZ, P4 ;  /* 0x000000ff63667208 */ /* 0x000fe20002000000 */
[----:B------:R-:W-:Y:S02]  /*3e40*/  FMUL.FTZ R100, R110, R103 ;  /* 0x000000676e647220 */ /* 0x000fe40000410000 */
[----:B------:R-:W-:Y:S02]  /*3e50*/  @P2 F2FP.F16.F32.PACK_AB R101, RZ, R101 ;  /* 0x00000065ff65223e */ /* 0x000fe400000000ff */
[----:B---3--:R-:W-:Y:S01]  /*3e60*/  @P2 FMUL.FTZ R99, R102, R105 ;  /* 0x0000006966632220 */ /* 0x008fe20000410000 */
[----:B------:R-:W-:-:S02]  /*3e70*/  FSEL R103, R100, RZ, P4 ;  /* 0x000000ff64677208 */ /* 0x000fc40002000000 */
[----:B------:R-:W-:Y:S02]  /*3e80*/  @P2 PRMT R90, R90, 0x5410, R101 ;  /* 0x000054105a5a2816 */ /* 0x000fe40000000065 */
[----:B------:R-:W-:Y:S02]  /*3e90*/  @P2 F2FP.F16.F32.PACK_AB R99, RZ, R99 ;  /* 0x00000063ff63223e */ /* 0x000fe400000000ff */
[----:B------:R-:W-:Y:S02]  /*3ea0*/  F2FP.F16.F32.PACK_AB R95, R103, R102 ;  /* 0x00000066675f723e */ /* 0x000fe400000000ff */
[----:B------:R-:W-:Y:S01]  /*3eb0*/  @P2 PRMT R91, R99, 0x7610, R91 ;  /* 0x00007610635b2816 */ /* 0x000fe2000000005b */
[----:B------:R-:W-:Y:S06]  /*3ec0*/  @!P2 BRA `(.L_x_5288) ;  /* 0x000000040030a947 */ /* 0x000fec0003800000 */
[----:B------:R-:W-:-:S05]  /*3ed0*/  FMUL.FTZ R99, R103, UR15 ;  /* 0x0000000f67637c20 */ /* 0x000fca0008410000 */
[----:B------:R-:W-:-:S04]  /*3ee0*/  F2FP.F16.F32.PACK_AB R99, RZ, R99 ;  /* 0x00000063ff63723e */ /* 0x000fc800000000ff */
[----:B------:R-:W-:Y:S01]  /*3ef0*/  PRMT R91, R91, 0x5410, R99 ;  /* 0x000054105b5b7816 */ /* 0x000fe20000000063 */
[----:B------:R-:W-:Y:S06]  /*3f00*/  BRA `(.L_x_5288) ;  /* 0x0000000400207947 */ /* 0x000fec0003800000 */
.L_x_5289:
        /* <DEDUP_REMOVED lines=9> */
.L_x_5290:
        /* <DEDUP_REMOVED lines=9> */
.L_x_5291:
        /* <DEDUP_REMOVED lines=9> */
.L_x_5292:
        /* <DEDUP_REMOVED lines=9> */
.L_x_5293:
        /* <DEDUP_REMOVED lines=9> */
.L_x_5294:
        /* <DEDUP_REMOVED lines=9> */
.L_x_5295:
        /* <DEDUP_REMOVED lines=9> */
.L_x_5296:
        /* <DEDUP_REMOVED lines=9> */
.L_x_5288:
        /* <DEDUP_REMOVED lines=8> */
.L_x_5285:
[----:B------:R-:W-:Y:S05]  /*4410*/  BSYNC.RECONVERGENT B0 ;  /* 0x0000000000007941 */ /* 0x000fea0003800200 */
.L_x_5284:
        /* <DEDUP_REMOVED lines=11> */
[----:B0-2---:R-:W-:Y:S01]  /*44d0*/  HADD2.F32 R103, -RZ, R86.H0_H0 ;  /* 0x20000056ff677230 */ /* 0x005fe20000004100 */
[----:B------:R-:W0:Y:S01]  /*44e0*/  @P2 LDC R157, c[0x0][0x40c] ;  /* 0x00010300ff9d2b82 */ /* 0x000e220000000800 */
[--C-:B------:R-:W-:Y:S02]  /*44f0*/  HADD2.F32 R105, -RZ, R87.reuse.H0_H0 ;  /* 0x20000057ff697230 */ /* 0x100fe40000004100 */
[----:B------:R-:W-:-:S05]  /*4500*/  HADD2.F32 R107, -RZ, R87.H1_H1 ;  /* 0x30000057ff6b7230 */ /* 0x000fca0000004100 */
[----:B------:R-:W1:Y:S03]  /*4510*/  @P2 LDC R106, c[0x0][0x40c] ;  /* 0x00010300ff6a2b82 */ /* 0x000e660000000800 */
[-CC-:B------:R-:W-:Y:S01]  /*4520*/  @P5 FFMA.FTZ R93, R141, R97.reuse, R98.reuse ;  /* 0x000000618d5d5223 */ /* 0x180fe20000010062 */
[-CC-:B------:R-:W-:Y:S01]  /*4530*/  @P5 FFMA.FTZ R99, R143, R97.reuse, R98.reuse ;  /* 0x000000618f635223 */ /* 0x180fe20000010062 */
[-CC-:B------:R-:W-:Y:S01]  /*4540*/  @P5 FFMA.FTZ R101, R149, R97.reuse, R98.reuse ;  /* 0x0000006195655223 */ /* 0x180fe20000010062 */
[-CC-:B------:R-:W-:Y:S01]  /*4550*/  @P5 FFMA.FTZ R94, R144, R97.reuse, R98.reuse ;  /* 0x00000061905e5223 */ /* 0x180fe20000010062 */
[----:B------:R-:W-:Y:S01]  /*4560*/  @P5 FADD.FTZ R92, R146, -R93 ;  /* 0x8000005d925c5221 */ /* 0x000fe20000010000 */
[----:B------:R-:W-:Y:S02]  /*4570*/  HADD2.F32 R93, -RZ, R84.H0_H0 ;  /* 0x20000054ff5d7230 */ /* 0x000fe40000004100 */
[-CC-:B------:R-:W-:Y:S01]  /*4580*/  @P5 FFMA.FTZ R100, R148, R97.reuse, R98.reuse ;  /* 0x0000006194645223 */ /* 0x180fe20000010062 */
[-CC-:B------:R-:W-:Y:S01]  /*4590*/  @P5 FFMA.FTZ R102, R154, R97.reuse, R98.reuse ;  /* 0x000000619a665223 */ /* 0x180fe20000010062 */
[-CC-:B------:R-:W-:Y:S01]  /*45a0*/  @P5 FFMA.FTZ R104, R158, R97.reuse, R98.reuse ;  /* 0x000000619e685223 */ /* 0x180fe20000010062 */
[----:B------:R-:W-:Y:S01]  /*45b0*/  @P5 FFMA.FTZ R97, R153, R97, R98 ;  /* 0x0000006199615223 */ /* 0x000fe20000010062 */
[----:B------:R-:W-:Y:S01]  /*45c0*/  @P5 FFMA.FTZ R93, R110, R92, R93 ;  /* 0x0000005c6e5d5223 */ /* 0x000fe2000001005d */
[----:B------:R-:W-:Y:S01]  /*45d0*/  @P5 FADD.FTZ R92, R150, -R99 ;  /* 0x80000063965c5221 */ /* 0x000fe20000010000 */
[----:B------:R-:W-:-:S02]  /*45e0*/  HADD2.F32 R99, -RZ, R85.H0_H0 ;  /* 0x20000055ff637230 */ /* 0x000fc40000004100 */
[----:B------:R-:W-:Y:S01]  /*45f0*/  @P5 FADD.FTZ R104, R155, -R104 ;  /* 0x800000689b685221 */ /* 0x000fe20000010000 */
[----:B------:R-:W2:Y:S01]  /*4600*/  @P2 LDC R98, c[0x0][0x40c] ;  /* 0x00010300ff622b82 */ /* 0x000ea20000000800 */
[----:B------:R-:W-:Y:S01]  /*4610*/  @P5 FADD.FTZ R95, R145, -R94 ;  /* 0x8000005e915f5221 */ /* 0x000fe20000010000 */
[----:B------:R-:W-:Y:S02]  /*4620*/  HADD2.F32 R94, -RZ, R84.H1_H1 ;  /* 0x30000054ff5e7230 */ /* 0x000fe40000004100 */
[----:B------:R-:W-:Y:S01]  /*4630*/  @P5 FFMA.FTZ R99, R110, R92, R99 ;  /* 0x0000005c6e635223 */ /* 0x000fe20000010063 */
[----:B------:R-:W-:Y:S01]  /*4640*/  @P5 FADD.FTZ R92, R152, -R101 ;  /* 0x80000065985c5221 */ /* 0x000fe20000010000 */
[C---:B------:R-:W-:Y:S01]  /*4650*/  @P5 FFMA.FTZ R107, R110.reuse, R104, R107 ;  /* 0x000000686e6b5223 */ /* 0x040fe2000001006b */
[C---:B------:R-:W-:Y:S02]  /*4660*/  @P5 FFMA.FTZ R94, R110.reuse, R95, R94 ;  /* 0x0000005f6e5e5223 */ /* 0x040fe4000001005e */
[----:B------:R-:W-:Y:S01]  /*4670*/  @P5 FFMA.FTZ R103, R110, R92, R103 ;  /* 0x0000005c6e675223 */ /* 0x000fe20000010067 */
[----:B------:R-:W-:Y:S01]  /*4680*/  @P5 FADD.FTZ R92, R156, -R97 ;  /* 0x800000619c5c5221 */ /* 0x000fe20000010000 */
[----:B------:R-:W3:Y:S01]  /*4690*/  @P2 LDC R104, c[0x0][0x40c] ;  /* 0x00010300ff682b82 */ /* 0x000ee20000000800 */
[----:B------:R-:W-:Y:S01]  /*46a0*/  @P5 FADD.FTZ R95, R147, -R100 ;  /* 0x80000064935f5221 */ /* 0x000fe20000010000 */
[----:B------:R-:W-:-:S02]  /*46b0*/  HADD2.F32 R100, -RZ, R85.H1_H1 ;  /* 0x30000055ff647230 */ /* 0x000fc40000004100 */
[----:B------:R-:W-:-:S03]  /*46c0*/  @P5 FFMA.FTZ R105, R110, R92, R105 ;  /* 0x0000005c6e695223 */ /* 0x000fc60000010069 */
[----:B------:R-:W-:Y:S01]  /*46d0*/  @P5 FFMA.FTZ R100, R110, R95, R100 ;  /* 0x0000005f6e645223 */ /* 0x000fe20000010064 */
[----:B------:R-:W4:Y:S01]  /*46e0*/  @P2 LDC R92, c[0x0][0x40c] ;  /* 0x00010300ff5c2b82 */ /* 0x000f220000000800 */
[----:B------:R-:W-:Y:S01]  /*46f0*/  @P5 FADD.FTZ R95, R151, -R102 ;  /* 0x80000066975f5221 */ /* 0x000fe20000010000 */
[----:B------:R-:W-:Y:S02]  /*4700*/  HADD2.F32 R102, -RZ, R86.H1_H1 ;  /* 0x30000056ff667230 */ /* 0x000fe40000004100 */
[----:B--2---:R-:W-:-:S03]  /*4710*/  @P2 FMUL.FTZ R98, R99, R98 ;  /* 0x0000006263622220 */ /* 0x004fc60000410000 */
[----:B------:R-:W-:Y:S01]  /*4720*/  @P5 FFMA.FTZ R102, R110, R95, R102 ;  /* 0x0000005f6e665223 */ /* 0x000fe20000010066 */
[----:B------:R-:W2:Y:S01]  /*4730*/  @P2 LDC R97, c[0x0][0x40c] ;  /* 0x00010300ff612b82 */ /* 0x000ea20000000800 */
[----:B------:R-:W-:-:S04]  /*4740*/  @P2 F2FP.F16.F32.PACK_AB R98, RZ, R98 ;  /* 0x00000062ff62223e */ /* 0x000fc800000000ff */
[----:B------:R-:W-:-:S03]  /*4750*/  @P2 PRMT R89, R98, 0x7610, R89 ;  /* 0x0000761062592816 */ /* 0x000fc60000000059 */
[----:B------:R-:W5:Y:S01]  /*4760*/  @P2 LDC R101, c[0x0][0x40c] ;  /* 0x00010300ff652b82 */ /* 0x000f620000000800 */
[----:B----4-:R-:W-:-:S05]  /*4770*/  @P2 FMUL.FTZ R92, R93, R92 ;  /* 0x0000005c5d5c2220 */ /* 0x010fca0000410000 */
[----:B------:R-:W-:Y:S02]  /*4780*/  @P2 F2FP.F16.F32.PACK_AB R95, RZ, R92 ;  /* 0x0000005cff5f223e */ /* 0x000fe400000000ff */
[C---:B------:R-:W-:Y:S01]  /*4790*/  F2FP.F16.F32.PACK_AB R92, R94.reuse, R93 ;  /* 0x0000005d5e5c723e */ /* 0x040fe200000000ff */
[----:B--2---:R-:W-:Y:S01]  /*47a0*/  @P2 FMUL.FTZ R97, R94, R97 ;  /* 0x000000615e612220 */ /* 0x004fe20000410000 */
[----:B------:R-:W-:Y:S01]  /*47b0*/  F2FP.F16.F32.PACK_AB R93, R100, R99 ;  /* 0x00000063645d723e */ /* 0x000fe200000000ff */
[----:B---3--:R-:W-:Y:S01]  /*47c0*/  @P2 FMUL.FTZ R99, R103, R104 ;  /* 0x0000006867632220 */ /* 0x008fe20000410000 */
[C---:B------:R-:W-:Y:S01]  /*47d0*/  F2FP.F16.F32.PACK_AB R94, R102.reuse, R103 ;  /* 0x00000067665e723e */ /* 0x040fe200000000ff */
[----:B0-----:R-:W-:Y:S01]  /*47e0*/  @P2 FMUL.FTZ R102, R102, R157 ;  /* 0x0000009d66662220 */ /* 0x001fe20000410000 */
[----:B------:R-:W-:Y:S01]  /*47f0*/  @P2 PRMT R88, R95, 0x7610, R88 ;  /* 0x000076105f582816 */ /* 0x000fe20000000058 */
[----:B-1----:R-:W-:Y:S01]  /*4800*/  @P2 FMUL.FTZ R95, R105, R106 ;  /* 0x0000006a695f2220 */ /* 0x002fe20000410000 */
[----:B------:R-:W-:Y:S01]  /*4810*/  @P2 F2FP.F16.F32.PACK_AB R97, RZ, R97 ;  /* 0x00000061ff61223e */ /* 0x000fe200000000ff */
[----:B-----5:R-:W-:Y:S01]  /*4820*/  @P2 FMUL.FTZ R101, R100, R101 ;  /* 0x0000006564652220 */ /* 0x020fe20000410000 */
[----:B------:R-:W-:-:S02]  /*4830*/  @P2 F2FP.F16.F32.PACK_AB R99, RZ, R99 ;  /* 0x00000063ff63223e */ /* 0x000fc400000000ff */
[----:B------:R-:W-:Y:S02]  /*4840*/  @P2 PRMT R88, R88, 0x5410, R97 ;  /* 0x0000541058582816 */ /* 0x000fe40000000061 */
[----:B------:R-:W-:Y:S02]  /*4850*/  @P2 F2FP.F16.F32.PACK_AB R101, RZ, R101 ;  /* 0x00000065ff65223e */ /* 0x000fe400000000ff */
[----:B------:R-:W-:Y:S02]  /*4860*/  @P2 F2FP.F16.F32.PACK_AB R102, RZ, R102 ;  /* 0x00000066ff66223e */ /* 0x000fe400000000ff */
[----:B------:R-:W-:Y:S02]  /*4870*/  @P2 F2FP.F16.F32.PACK_AB R97, RZ, R95 ;  /* 0x0000005fff61223e */ /* 0x000fe400000000ff */
[----:B------:R-:W-:Y:S02]  /*4880*/  @P2 PRMT R90, R99, 0x7610, R90 ;  /* 0x00007610635a2816 */ /* 0x000fe4000000005a */
        /* <DEDUP_REMOVED lines=9> */
.L_x_5300:
[----:B------:R-:W-:Y:S01]  /*4920*/  ISETP.GT.AND P5, PT, R108, RZ, PT ;  /* 0x000000ff6c00720c */ /* 0x000fe20003fa4270 */
[----:B0-2---:R-:W-:Y:S01]  /*4930*/  HADD2.F32 R101, -RZ, R84.H1_H1 ;  /* 0x30000054ff657230 */ /* 0x005fe20000004100 */
[----:B------:R-:W0:Y:S01]  /*4940*/  @P2 LDC R102, c[0x0][0x40c] ;  /* 0x00010300ff662b82 */ /* 0x000e220000000800 */
[----:B------:R-:W-:Y:S02]  /*4950*/  HADD2.F32 R105, -RZ, R85.H1_H1 ;  /* 0x30000055ff697230 */ /* 0x000fe40000004100 */
        /* <DEDUP_REMOVED lines=8> */
[----:B------:R-:W-:Y:S01]  /*49e0*/  @P5 FADD.FTZ R104, R152, -R107 ;  /* 0x8000006b98685221 */ /* 0x000fe20000010000 */
[----:B------:R-:W-:Y:S01]  /*49f0*/  HADD2.F32 R107, -RZ, R86.H0_H0 ;  /* 0x20000056ff6b7230 */ /* 0x000fe20000004100 */
[----:B------:R-:W2:Y:S01]  /*4a00*/  @P2 LDC R108, c[0x0][0x40c] ;  /* 0x00010300ff6c2b82 */ /* 0x000ea20000000800 */
[----:B------:R-:W-:Y:S01]  /*4a10*/  @P5 FFMA.FTZ R99, R110, R100, R99 ;  /* 0x000000646e635223 */ /* 0x000fe20000010063 */
[----:B------:R-:W-:-:S02]  /*4a20*/  @P5 FFMA.FTZ R100, R144, R97, R98 ;  /* 0x0000006190645223 */ /* 0x000fc40000010062 */
[----:B------:R-:W-:Y:S01]  /*4a30*/  @P5 FFMA.FTZ R107, R110, R104, R107 ;  /* 0x000000686e6b5223 */ /* 0x000fe2000001006b */
[----:B------:R-:W-:Y:S01]  /*4a40*/  @P5 FFMA.FTZ R104, R154, R97, R98 ;  /* 0x000000619a685223 */ /* 0x000fe20000010062 */
[----:B------:R-:W-:-:S03]  /*4a50*/  @P5 FADD.FTZ R100, R145, -R100 ;  /* 0x8000006491645221 */ /* 0x000fc60000010000 */
[----:B------:R-:W-:Y:S01]  /*4a60*/  @P5 FADD.FTZ R104, R151, -R104 ;  /* 0x8000006897685221 */ /* 0x000fe20000010000 */
[----:B------:R-:W-:Y:S01]  /*4a70*/  @P5 FFMA.FTZ R101, R110, R100, R101 ;  /* 0x000000646e655223 */ /* 0x000fe20000010065 */
[----:B------:R-:W-:Y:S01]  /*4a80*/  @P5 FADD.FTZ R100, R150, -R103 ;  /* 0x8000006796645221 */ /* 0x000fe20000010000 */
[----:B------:R-:W-:Y:S02]  /*4a90*/  HADD2.F32 R103, -RZ, R85.H0_H0 ;  /* 0x20000055ff677230 */ /* 0x000fe40000004100 */
[C---:B------:R-:W-:Y:S01]  /*4aa0*/  @P5 FFMA.FTZ R157, R110.reuse, R104, R157 ;  /* 0x000000686e9d5223 */ /* 0x040fe2000001009d */
[----:B0-----:R-:W-:Y:S01]  /*4ab0*/  @P2 FMUL.FTZ R101, R101, R102 ;  /* 0x0000006665652220 */ /* 0x001fe20000410000 */
[----:B------:R-:W0:Y:S01]  /*4ac0*/  @P2 LDC R104, c[0x0][0x40c] ;  /* 0x00010300ff682b82 */ /* 0x000e220000000800 */
[----:B------:R-:W-:Y:S01]  /*4ad0*/  @P5 FFMA.FTZ R103, R110, R100, R103 ;  /* 0x000000646e675223 */ /* 0x000fe20000010067 */
[----:B------:R-:W-:Y:S01]  /*4ae0*/  @P5 FFMA.FTZ R100, R148, R97, R98 ;  /* 0x0000006194645223 */ /* 0x000fe20000010062 */
[----:B-1----:R-:W-:Y:S01]  /*4af0*/  @P2 FMUL.FTZ R157, R157, R106 ;  /* 0x0000006a9d9d2220 */ /* 0x002fe20000410000 */
[----:B------:R-:W-:-:S02]  /*4b00*/  @P2 F2FP.F16.F32.PACK_AB R101, RZ, R101 ;  /* 0x00000065ff65223e */ /* 0x000fc400000000ff */
[----:B------:R-:W-:Y:S02]  /*4b10*/  @P5 FADD.FTZ R100, R147, -R100 ;  /* 0x8000006493645221 */ /* 0x000fe40000010000 */
[----:B------:R-:W1:Y:S01]  /*4b20*/  @P2 LDC R102, c[0x0][0x40c] ;  /* 0x00010300ff662b82 */ /* 0x000e620000000800 */
[----:B------:R-:W-:Y:S01]  /*4b30*/  @P2 F2FP.F16.F32.PACK_AB R157, RZ, R157 ;  /* 0x0000009dff9d223e */ /* 0x000fe200000000ff */
[----:B------:R-:W-:-:S06]  /*4b40*/  @P5 FFMA.FTZ R105, R110, R100, R105 ;  /* 0x000000646e695223 */ /* 0x000fcc0000010069 */
[----:B------:R-:W3:Y:S01]  /*4b50*/  @P2 LDC R100, c[0x0][0x40c] ;  /* 0x00010300ff642b82 */ /* 0x000ee20000000800 */
[----:B0-----:R-:W-:-:S05]  /*4b60*/  @P2 FMUL.FTZ R107, R107, R104 ;  /* 0x000000686b6b2220 */ /* 0x001fca0000410000 */
[----:B------:R-:W-:Y:S01]  /*4b70*/  @P2 F2FP.F16.F32.PACK_AB R107, RZ, R107 ;  /* 0x0000006bff6b223e */ /* 0x000fe200000000ff */
[----:B-1----:R-:W-:-:S03]  /*4b80*/  @P2 FMUL.FTZ R105, R105, R102 ;  /* 0x0000006669692220 */ /* 0x002fc60000410000 */
[----:B------:R-:W-:Y:S02]  /*4b90*/  @P2 PRMT R90, R107, 0x7610, R90 ;  /* 0x000076106b5a2816 */ /* 0x000fe4000000005a */
[----:B------:R-:W-:Y:S02]  /*4ba0*/  @P2 F2FP.F16.F32.PACK_AB R105, RZ, R105 ;  /* 0x00000069ff69223e */ /* 0x000fe400000000ff */
[----:B------:R-:W-:Y:S01]  /*4bb0*/  @P2 PRMT R90, R90, 0x5410, R157 ;  /* 0x000054105a5a2816 */ /* 0x000fe2000000009d */
[----:B---3--:R-:W-:Y:S01]  /*4bc0*/  @P2 FMUL.FTZ R99, R99, R100 ;  /* 0x0000006463632220 */ /* 0x008fe20000410000 */
[----:B------:R-:W-:Y:S01]  /*4bd0*/  @P5 FADD.FTZ R100, R156, -R161 ;  /* 0x800000a19c645221 */ /* 0x000fe20000010000 */
[----:B------:R-:W-:-:S03]  /*4be0*/  HADD2.F32 R161, -RZ, R87.H0_H0 ;  /* 0x20000057ffa17230 */ /* 0x000fc60000004100 */
[----:B------:R-:W-:Y:S02]  /*4bf0*/  @P2 F2FP.F16.F32.PACK_AB R99, RZ, R99 ;  /* 0x00000063ff63223e */ /* 0x000fe400000000ff */
[----:B------:R-:W-:Y:S02]  /*4c00*/  @P5 FFMA.FTZ R161, R110, R100, R161 ;  /* 0x000000646ea15223 */ /* 0x000fe400000100a1 */
[----:B------:R-:W0:Y:S01]  /*4c10*/  @P2 LDC R100, c[0x0][0x40c] ;  /* 0x00010300ff642b82 */ /* 0x000e220000000800 */
[----:B------:R-:W-:Y:S01]  /*4c20*/  @P2 PRMT R88, R99, 0x7610, R88 ;  /* 0x0000761063582816 */ /* 0x000fe20000000058 */
        /* <DEDUP_REMOVED lines=17> */
.L_x_5299:
        /* <DEDUP_REMOVED lines=39> */
[----:B------:R-:W-:Y:S02]  /*4fb0*/  @P2 F2FP.F16.F32.PACK_AB R98, RZ, R94 ;  /* 0x0000005eff62223e */ /* 0x000fe400000000ff */
[----:B------:R-:W-:-:S02]  /*4fc0*/  FSEL R94, R100, RZ, P5 ;  /* 0x000000ff645e7208 */ /* 0x000fc40002800000 */
[----:B------:R-:W1:Y:S01]  /*4fd0*/  @P2 LDC R107, c[0x0][0x40c] ;  /* 0x00010300ff6b2b82 */ /* 0x000e620000000800 */
[----:B------:R-:W-:Y:S02]  /*4fe0*/  @P2 F2FP.F16.F32.PACK_AB R95, RZ, R92 ;  /* 0x0000005cff5f223e */ /* 0x000fe400000000ff */
[----:B------:R-:W-:Y:S02]  /*4ff0*/  FSEL R101, R101, RZ, P5 ;  /* 0x000000ff65657208 */ /* 0x000fe40002800000 */
[----:B------:R-:W-:Y:S02]  /*5000*/  FSEL R110, R110, RZ, P5 ;  /* 0x000000ff6e6e7208 */ /* 0x000fe40002800000 */
[----:B------:R-:W-:Y:S01]  /*5010*/  @P2 PRMT R88, R95, 0x7610, R88 ;  /* 0x000076105f582816 */ /* 0x000fe20000000058 */
[----:B------:R-:W3:Y:S01]  /*5020*/  @P2 LDC R162, c[0x0][0x40c] ;  /* 0x00010300ffa22b82 */ /* 0x000ee20000000800 */
[C---:B--2---:R-:W-:Y:S01]  /*5030*/  @P2 FMUL.FTZ R93, R104.reuse, R97 ;  /* 0x00000061685d2220 */ /* 0x044fe20000410000 */
[----:B------:R-:W-:-:S02]  /*5040*/  F2FP.F16.F32.PACK_AB R92, R104, R103 ;  /* 0x00000067685c723e */ /* 0x000fc400000000ff */
[----:B------:R-:W-:Y:S02]  /*5050*/  @P2 PRMT R89, R98, 0x7610, R89 ;  /* 0x0000761062592816 */ /* 0x000fe40000000059 */
[----:B------:R-:W-:Y:S02]  /*5060*/  @P2 F2FP.F16.F32.PACK_AB R97, RZ, R93 ;  /* 0x0000005dff61223e */ /* 0x000fe400000000ff */
[----:B------:R-:W2:Y:S01]  /*5070*/  @P2 LDC R161, c[0x0][0x40c] ;  /* 0x00010300ffa12b82 */ /* 0x000ea20000000800 */
[----:B0-----:R-:W-:Y:S01]  /*5080*/  @P2 FMUL.FTZ R100, R94, R157 ;  /* 0x0000009d5e642220 */ /* 0x001fe20000410000 */
[----:B------:R-:W-:Y:S02]  /*5090*/  F2FP.F16.F32.PACK_AB R94, R101, R94 ;  /* 0x0000005e655e723e */ /* 0x000fe400000000ff */
[----:B------:R-:W-:Y:S02]  /*50a0*/  @P2 PRMT R88, R88, 0x5410, R97 ;  /* 0x0000541058582816 */ /* 0x000fe40000000061 */
[----:B------:R-:W-:Y:S01]  /*50b0*/  @P2 F2FP.F16.F32.PACK_AB R100, RZ, R100 ;  /* 0x00000064ff64223e */ /* 0x000fe200000000ff */
[----:B-1----:R-:W-:Y:S01]  /*50c0*/  @P2 FMUL.FTZ R99, R106, R107 ;  /* 0x0000006b6a632220 */ /* 0x002fe20000410000 */
[----:B------:R-:W-:-:S02]  /*50d0*/  FSEL R103, R102, RZ, P5 ;  /* 0x000000ff66677208 */ /* 0x000fc40002800000 */
[----:B------:R-:W-:Y:S02]  /*50e0*/  @P2 PRMT R90, R100, 0x7610, R90 ;  /* 0x00007610645a2816 */ /* 0x000fe4000000005a */
[----:B------:R-:W-:Y:S02]  /*50f0*/  @P2 F2FP.F16.F32.PACK_AB R99, RZ, R99 ;  /* 0x00000063ff63223e */ /* 0x000fe400000000ff */
[----:B------:R-:W-:Y:S01]  /*5100*/  F2FP.F16.F32.PACK_AB R93, R106, R105 ;  /* 0x000000696a5d723e */ /* 0x000fe200000000ff */
[----:B---3--:R-:W-:Y:S01]  /*5110*/  @P2 FMUL.FTZ R101, R101, R162 ;  /* 0x000000a265652220 */ /* 0x008fe20000410000 */
[----:B------:R-:W-:-:S04]  /*5120*/  @P2 PRMT R89, R89, 0x5410, R99 ;  /* 0x0000541059592816 */ /* 0x000fc80000000063 */
[----:B------:R-:W-:Y:S01]  /*5130*/  @P2 F2FP.F16.F32.PACK_AB R101, RZ, R101 ;  /* 0x00000065ff65223e */ /* 0x000fe200000000ff */
[----:B--2---:R-:W-:-:S03]  /*5140*/  @P2 FMUL.FTZ R95, R110, R161 ;  /* 0x000000a16e5f2220 */ /* 0x004fc60000410000 */
        /* <DEDUP_REMOVED lines=9> */
.L_x_5302:
[----:B------:R-:W0:Y:S01]  /*51e0*/  @P2 LDC R102, c[0x0][0x40c] ;  /* 0x00010300ff662b82 */ /* 0x000e220000000800 */
        /* <DEDUP_REMOVED lines=9> */
.L_x_5303:
        /* <DEDUP_REMOVED lines=9> */
.L_x_5304:
        /* <DEDUP_REMOVED lines=9> */
.L_x_5305:
        /* <DEDUP_REMOVED lines=9> */
.L_x_5306:
        /* <DEDUP_REMOVED lines=9> */
.L_x_5307:
        /* <DEDUP_REMOVED lines=9> */
.L_x_5308:
        /* <DEDUP_REMOVED lines=10> */
.L_x_5309:
[----:B------:R-:W-:Y:S01]  /*55f0*/  FADD.FTZ R97, R155, -R100 ;  /* 0x800000649b617221 */ /* 0x000fe20000010000 */
[----:B------:R-:W-:-:S03]  /*5600*/  ISETP.GT.AND P5, PT, R108, RZ, PT ;  /* 0x000000ff6c00720c */ /* 0x000fc60003fa4270 */
[----:B------:R-:W-:-:S05]  /*5610*/  FMUL.FTZ R97, R110, R97 ;  /* 0x000000616e617220 */ /* 0x000fca0000410000 */
[----:B------:R-:W-:-:S05]  /*5620*/  FSEL R97, R97, RZ, P5 ;  /* 0x000000ff61617208 */ /* 0x000fca0002800000 */
[----:B0-----:R-:W-:-:S05]  /*5630*/  @P2 FMUL.FTZ R97, R97, R102 ;  /* 0x0000006661612220 */ /* 0x001fca0000410000 */
[----:B------:R-:W-:-:S04]  /*5640*/  @P2 F2FP.F16.F32.PACK_AB R97, RZ, R97 ;  /* 0x00000061ff61223e */ /* 0x000fc800000000ff */
[----:B------:R-:W-:-:S07]  /*5650*/  @P2 PRMT R91, R91, 0x5410, R97 ;  /* 0x000054105b5b2816 */ /* 0x000fce0000000061 */
.L_x_5301:
[----:B------:R-:W0:Y:S08]  /*5660*/  @P0 LDC.64 R98, c[0x0][0x478] ;  /* 0x00011e00ff620b82 */ /* 0x000e300000000a00 */
[----:B------:R-:W1:Y:S01]  /*5670*/  @P2 LDC.64 R100, c[0x0][0x468] ;  /* 0x00011a00ff642b82 */ /* 0x000e620000000a00 */
[----:B0-----:R-:W-:-:S05]  /*5680*/  @P0 IMAD.WIDE.U32 R98, R159, 0x10, R98 ;  /* 0x000000109f620825 */ /* 0x001fca00078e0062 */
[----:B------:R3:W-:Y:S01]  /*5690*/  @P0 STG.E.128 desc[UR10][R98.64], R92 ;  /* 0x0000005c62000986 */ /* 0x0007e2000c101d0a */
[----:B-1----:R-:W-:-:S05]  /*56a0*/  @P2 IMAD.WIDE.U32 R96, R96, 0x10, R100 ;  /* 0x0000001060602825 */ /* 0x002fca00078e0064 */
[----:B------:R3:W-:Y:S02]  /*56b0*/  @P2 STG.E.128 desc[UR10][R96.64], R88 ;  /* 0x0000005860002986 */ /* 0x0007e4000c101d0a */
.L_x_5298:
[----:B------:R-:W-:Y:S05]  /*56c0*/  BSYNC.RECONVERGENT B0 ;  /* 0x0000000000007941 */ /* 0x000fea0003800200 */
.L_x_5297:
[----:B---3--:R-:W1:Y:S01]  /*56d0*/  LDC.64 R96, c[0x0][0x380] ;  /* 0x0000e000ff607b82 */ /* 0x008e620000000a00 */
[----:B------:R-:W-:Y:S01]  /*56e0*/  UPLOP3.LUT UP1, UPT, UPT, UPT, UP1, 0x40, 0x4 ;  /* 0x000000000004789c */ /* 0x000fe20003f2e810 */
[----:B-1----:R-:W-:-:S04]  /*56f0*/  IADD3 R109, PT, PT, R109, R96, RZ ;  /* 0x000000606d6d7210 */ /* 0x002fc80007ffe0ff */
[----:B------:R-:W-:-:S13]  /*5700*/  ISETP.GE.AND P0, PT, R109, R97, PT ;  /* 0x000000616d00720c */ /* 0x000fda0003f06270 */
[----:B------:R-:W-:Y:S05]  /*5710*/  @!P0 BRA `(.L_x_5310) ;  /* 0xffffffac00908947 */ /* 0x000fea000383ffff */
.L_x_5261:
        /* <DEDUP_REMOVED lines=31> */
.L_x_5311:
        /* <DEDUP_REMOVED lines=15> */
.L_x_10756:


//--------------------- .text._ZN10layer_norm13ln_bwd_kernelINS_13Kernel_traitsIf6__halfS2_S2_fjLj6144ELj1ELj1ELj8ELj16ENS_18Kernel_traits_baseILj6144EfS2_S2_S2_fjLj256EEEEELb0ELb0ELb1ELb1EEEvNS_9BwdParamsE --------------------------
	.section	.text._ZN10layer_norm13ln_bwd_kernelINS_13Kernel_traitsIf6__halfS2_S2_fjLj6144ELj1ELj1ELj8ELj16ENS_18Kernel_traits_baseILj6144EfS2_S2_S2_fjLj256EEEEELb0ELb0ELb1ELb1EEEvNS_9BwdParamsE,"ax",@progbits
	.align	128
        .global         _ZN10layer_norm13ln_bwd_kernelINS_13Kernel_traitsIf6__halfS2_S2_fjLj6144ELj1ELj1ELj8ELj16ENS_18Kernel_traits_baseILj6144EfS2_S2_S2_fjLj256EEEEELb0ELb0ELb1ELb1EEEvNS_9BwdParamsE
        .type           _ZN10layer_norm13ln_bwd_kernelINS_13Kernel_traitsIf6__halfS2_S2_fjLj6144ELj1ELj1ELj8ELj16ENS_18Kernel_traits_baseILj6144EfS2_S2_S2_fjLj256EEEEELb0ELb0ELb1ELb1EEEvNS_9BwdParamsE,@function
        .size           _ZN10layer_norm13ln_bwd_kernelINS_13Kernel_traitsIf6__halfS2_S2_fjLj6144ELj1ELj1ELj8ELj16ENS_18Kernel_traits_baseILj6144EfS2_S2_S2_fjLj256EEEEELb0ELb0ELb1ELb1EEEvNS_9BwdParamsE,(.L_x_10757 - _ZN10layer_norm13ln_bwd_kernelINS_13Kernel_traitsIf6__halfS2_S2_fjLj6144ELj1ELj1ELj8ELj16ENS_18Kernel_traits_baseILj6144EfS2_S2_S2_fjLj256EEEEELb0ELb0ELb1ELb1EEEvNS_9BwdParamsE)
        .other          _ZN10layer_norm13ln_bwd_kernelINS_13Kernel_traitsIf6__halfS2_S2_fjLj6144ELj1ELj1ELj8ELj16ENS_18Kernel_traits_baseILj6144EfS2_S2_S2_fjLj256EEEEELb0ELb0ELb1ELb1EEEvNS_9BwdParamsE,@"STO_CUDA_ENTRY STV_DEFAULT"
_ZN10layer_norm13ln_bwd_kernelINS_13Kernel_traitsIf6__halfS2_S2_fjLj6144ELj1ELj1ELj8ELj16ENS_18Kernel_traits_baseILj6144EfS2_S2_S2_fjLj256EEEEELb0ELb0ELb1ELb1EEEvNS_9BwdParamsE:
.text._ZN10layer_norm13ln_bwd_kernelINS_13Kernel_traitsIf6__halfS2_S2_fjLj6144ELj1ELj1ELj8ELj16ENS_18Kernel_traits_baseILj6144EfS2_S2_S2_fjLj256EEEEELb0ELb0ELb1ELb1EEEvNS_9BwdParamsE:
        /* <DEDUP_REMOVED lines=48> */
.L_x_5350:
        /* <DEDUP_REMOVED lines=23> */
[----:B------:R-:W-:Y:S02]  /*0470*/  SHF.R.S32.HI R3, RZ, 0x1f, R0 ;  /* 0x0000001fff037819 */ /* 0x000fe40000011400 */
[----:B------:R-:W-:Y:S02]  /*0480*/  IADD3 R133, PT, PT, R131, 0x100, RZ ;  /* 0x0000010083857810 */ /* 0x000fe40007ffe0ff */
[----:B------:R-:W-:Y:S02]  /*0490*/  LEA.HI.SX32 R103, R98, R161, 0x1d ;  /* 0x000000a162677211 */ /* 0x000fe400078feaff */
[----:B0-----:R-:W-:-:S04]  /*04a0*/  LEA R114, P0, R0, R114, 0x2 ;  /* 0x0000007200727211 */ /* 0x001fc800078010ff */
[----:B------:R-:W-:Y:S01]  /*04b0*/  LEA.HI.X R115, R0, R115, R3, 0x2, P0 ;  /* 0x0000007300737211 */ /* 0x000fe200000f1403 */
[C---:B-1----:R-:W-:Y:S01]  /*04c0*/  IMAD.WIDE.U32 R120, R131.reuse, 0x10, R116 ;  /* 0x0000001083787825 */ /* 0x042fe200078e0074 */
[----:B------:R-:W-:-:S03]  /*04d0*/  IADD3 R135, PT, PT, R131, 0x200, RZ ;  /* 0x0000020083877810 */ /* 0x000fc60007ffe0ff */
[----:B------:R0:W3:Y:S01]  /*04e0*/  LDG.E R3, desc[UR12][R114.64] ;  /* 0x0000000c72037981 */ /* 0x0000e2000c1e1900 */
[----:B------:R-:W-:-:S03]  /*04f0*/  IMAD.WIDE.U32 R104, R133, 0x10, R116 ;  /* 0x0000001085687825 */ /* 0x000fc600078e0074 */
[----:B------:R-:W4:Y:S01]  /*0500*/  LDG.E.128 R120, desc[UR12][R120.64] ;  /* 0x0000000c78787981 */ /* 0x000f22000c1e1d00 */
[----:B--2---:R-:W-:-:S03]  /*0510*/  IMAD.WIDE.U32 R96, R103, 0x10, R100 ;  /* 0x0000001067607825 */ /* 0x004fc600078e0064 */
[----:B------:R-:W2:Y:S01]  /*0520*/  LDG.E.128 R104, desc[UR12][R104.64] ;  /* 0x0000000c68687981 */ /* 0x000ea2000c1e1d00 */
[----:B------:R-:W-:-:S03]  /*0530*/  IMAD.WIDE.U32 R116, R135, 0x10, R116 ;  /* 0x0000001087747825 */ /* 0x000fc600078e0074 */
[----:B------:R-:W2:Y:S01]  /*0540*/  LDG.E.128 R96, desc[UR12][R96.64] ;  /* 0x0000000c60607981 */ /* 0x000ea2000c1e1d00 */
[----:B------:R-:W-:-:S03]  /*0550*/  IADD3 R109, PT, PT, R103, 0x100, RZ ;  /* 0x00000100676d7810 */ /* 0x000fc60007ffe0ff */
[----:B------:R-:W2:Y:S02]  /*0560*/  LDG.E.128 R116, desc[UR12][R116.64] ;  /* 0x0000000c74747981 */ /* 0x000ea4000c1e1d00 */
[----:B------:R-:W-:-:S06]  /*0570*/  IMAD.WIDE.U32 R108, R109, 0x10, R100 ;  /* 0x000000106d6c7825 */ /* 0x000fcc00078e0064 */
[----:B------:R-:W2:Y:S01]  /*0580*/  LDG.E.128 R108, desc[UR12][R108.64] ;  /* 0x0000000c6c6c7981 */ /* 0x000ea2000c1e1d00 */
[----:B------:R-:W-:-:S05]  /*0590*/  IADD3 R103, PT, PT, R103, 0x200, RZ ;  /* 0x0000020067677810 */ /* 0x000fca0007ffe0ff */
[----:B------:R-:W-:-:S06]  /*05a0*/  IMAD.WIDE.U32 R100, R103, 0x10, R100 ;  /* 0x0000001067647825 */ /* 0x000fcc00078e0064 */
        /* <DEDUP_REMOVED lines=11> */
[----:B------:R-:W5:Y:S01]  /*0660*/  @P0 LDG.E.128 R8, desc[UR12][R124.64] ;  /* 0x0000000c7c080981 */ /* 0x000f62000c1e1d00 */
[----:B------:R-:W-:-:S05]  /*0670*/  @P0 IMAD.WIDE.U32 R126, R135, 0x10, R128 ;  /* 0x00000010877e0825 */ /* 0x000fca00078e0080 */
[----:B------:R0:W5:Y:S01]  /*0680*/  @P0 LDG.E.128 R4, desc[UR12][R126.64] ;  /* 0x0000000c7e040981 */ /* 0x000162000c1e1d00 */
[----:B---3--:R-:W-:Y:S01]  /*0690*/  FSEL R169, R3, RZ, !P2 ;  /* 0x000000ff03a97208 */ /* 0x008fe20005000000 */
[--C-:B----4-:R-:W-:Y:S02]  /*06a0*/  HADD2.F32 R128, -RZ, R120.reuse.H0_H0 ;  /* 0x20000078ff807230 */ /* 0x110fe40000004100 */
[----:B------:R-:W-:Y:S02]  /*06b0*/  HADD2.F32 R120, -RZ, R120.H1_H1 ;  /* 0x30000078ff787230 */ /* 0x000fe40000004100 */
[----:B------:R-:W-:Y:S02]  /*06c0*/  HADD2.F32 R129, -RZ, R121.H0_H0 ;  /* 0x20000079ff817230 */ /* 0x000fe40000004100 */
[----:B------:R-:W-:Y:S01]  /*06d0*/  FADD.FTZ R3, -R169, R128 ;  /* 0x00000080a9037221 */ /* 0x000fe20000010100 */
[----:B------:R-:W-:Y:S02]  /*06e0*/  HADD2.F32 R131, -RZ, R122.H0_H0 ;  /* 0x2000007aff837230 */ /* 0x000fe40000004100 */
[----:B------:R-:W-:-:S02]  /*06f0*/  HADD2.F32 R132, -RZ, R123.H0_H0 ;  /* 0x2000007bff847230 */ /* 0x000fc40000004100 */
[----:B------:R-:W-:Y:S02]  /*0700*/  HADD2.F32 R133, -RZ, R123.H1_H1 ;  /* 0x3000007bff857230 */ /* 0x000fe40000004100 */
[----:B--2---:R-:W-:Y:S02]  /*0710*/  HADD2.F32 R114, -RZ, R104.H0_H0 ;  /* 0x20000068ff727230 */ /* 0x004fe40000004100 */
[----:B------:R-:W-:Y:S02]  /*0720*/  HADD2.F32 R130, -RZ, R121.H1_H1 ;  /* 0x30000079ff827230 */ /* 0x000fe40000004100 */
[----:B------:R-:W-:Y:S02]  /*0730*/  HADD2.F32 R122, -RZ, R122.H1_H1 ;  /* 0x3000007aff7a7230 */ /* 0x000fe40000004100 */
[--C-:B------:R-:W-:Y:S02]  /*0740*/  HADD2.F32 R123, -RZ, R97.reuse.H0_H0 ;  /* 0x20000061ff7b7230 */ /* 0x100fe40000004100 */
[----:B0-----:R-:W-:-:S02]  /*0750*/  HADD2.F32 R126, -RZ, R97.H1_H1 ;  /* 0x30000061ff7e7230 */ /* 0x001fc40000004100 */
[C---:B------:R-:W-:Y:S01]  /*0760*/  FADD.FTZ R97, -R169.reuse, R120 ;  /* 0x00000078a9617221 */ /* 0x040fe20000010100 */
[--C-:B------:R-:W-:Y:S02]  /*0770*/  HADD2.F32 R121, -RZ, R96.reuse.H0_H0 ;  /* 0x20000060ff797230 */ /* 0x100fe40000004100 */
[C---:B------:R-:W-:Y:S01]  /*0780*/  FADD.FTZ R115, -R169.reuse, R129 ;  /* 0x00000081a9737221 */ /* 0x040fe20000010100 */
[----:B------:R-:W-:Y:S02]  /*0790*/  HADD2.F32 R96, -RZ, R96.H1_H1 ;  /* 0x30000060ff607230 */ /* 0x000fe40000004100 */
[----:B------:R-:W-:Y:S01]  /*07a0*/  FADD.FTZ R129, -R169, R114 ;  /* 0x00000072a9817221 */ /* 0x000fe20000010100 */
[--C-:B------:R-:W-:Y:S02]  /*07b0*/  HADD2.F32 R124, -RZ, R105.reuse.H0_H0 ;  /* 0x20000069ff7c7230 */ /* 0x100fe40000004100 */
[----:B-----5:R-:W-:Y:S01]  /*07c0*/  FMUL.FTZ R3, R112, R3 ;  /* 0x0000000370037220 */ /* 0x020fe20000410000 */
[----:B------:R-:W-:-:S02]  /*07d0*/  HADD2.F32 R135, -RZ, R105.H1_H1 ;  /* 0x30000069ff877230 */ /* 0x000fc40000004100 */
[C---:B------:R-:W-:Y:S01]  /*07e0*/  FADD.FTZ R105, -R169.reuse, R122 ;  /* 0x0000007aa9697221 */ /* 0x040fe20000010100 */
[--C-:B------:R-:W-:Y:S02]  /*07f0*/  HADD2.F32 R142, -RZ, R116.reuse.H0_H0 ;  /* 0x20000074ff8e7230 */ /* 0x100fe40000004100 */
[----:B------:R-:W-:Y:S01]  /*0800*/  FMUL.FTZ R114, R112, R97 ;  /* 0x0000006170727220 */ /* 0x000fe20000410000 */
[----:B------:R-:W-:Y:S02]  /*0810*/  HADD2.F32 R116, -RZ, R116.H1_H1 ;  /* 0x30000074ff747230 */ /* 0x000fe40000004100 */
[----:B------:R-:W-:Y:S01]  /*0820*/  FMUL.FTZ R122, R36, R121 ;  /* 0x00000079247a7220 */ /* 0x000fe20000410000 */
[--C-:B------:R-:W-:Y:S02]  /*0830*/  HADD2.F32 R127, -RZ, R99.reuse.H0_H0 ;  /* 0x20000063ff7f7230 */ /* 0x100fe40000004100 */
[----:B------:R-:W-:Y:S02]  /*0840*/  HADD2.F32 R134, -RZ, R99.H1_H1 ;  /* 0x30000063ff867230 */ /* 0x000fe40000004100 */
[----:B------:R-:W-:Y:S01]  /*0850*/  FADD.FTZ R99, -R169, R130 ;  /* 0x00000082a9637221 */ /* 0x000fe20000010100 */
[----:B------:R-:W-:-:S02]  /*0860*/  HADD2.F32 R150, -RZ, R118.H0_H0 ;  /* 0x20000076ff967230 */ /* 0x000fc40000004100 */
[----:B------:R-:W-:Y:S01]  /*0870*/  FADD.FTZ R84, R84, R121 ;  /* 0x0000007954547221 */ /* 0x000fe20000010000 */
[--C-:B------:R-:W-:Y:S02]  /*0880*/  HADD2.F32 R144, -RZ, R117.reuse.H0_H0 ;  /* 0x20000075ff907230 */ /* 0x100fe40000004100 */
[----:B------:R-:W-:Y:S01]  /*0890*/  FFMA.FTZ R40, R3, R121, R40 ;  /* 0x0000007903287223 */ /* 0x000fe20000010028 */
[----:B------:R-:W-:Y:S02]  /*08a0*/  HADD2.F32 R148, -RZ, R117.H1_H1 ;  /* 0x30000075ff947230 */ /* 0x000fe40000004100 */
[----:B------:R-:W-:Y:S01]  /*08b0*/  FADD.FTZ R117, -R169, R131 ;  /* 0x00000083a9757221 */ /* 0x000fe20000010100 */
[----:B------:R-:W-:Y:S02]  /*08c0*/  HADD2.F32 R118, -RZ, R118.H1_H1 ;  /* 0x30000076ff767230 */ /* 0x000fe40000004100 */
[----:B------:R-:W-:Y:S01]  /*08d0*/  FADD.FTZ R85, R85, R96 ;  /* 0x0000006055557221 */ /* 0x000fe20000010000 */
[-C--:B------:R-:W-:Y:S01]  /*08e0*/  FFMA.FTZ R41, R114, R96.reuse, R41 ;  /* 0x0000006072297223 */ /* 0x080fe20000010029 */
[----:B------:R-:W-:Y:S01]  /*08f0*/  FMUL.FTZ R121, R37, R96 ;  /* 0x0000006025797220 */ /* 0x000fe20000410000 */
[----:B------:R-:W-:Y:S01]  /*0900*/  FADD.FTZ R151, -R169, R116 ;  /* 0x00000074a9977221 */ /* 0x000fe20000010100 */
[----:B------:R-:W-:Y:S01]  /*0910*/  FMUL.FTZ R115, R112, R115 ;  /* 0x0000007370737220 */ /* 0x000fe20000410000 */
[----:B------:R-:W-:Y:S01]  /*0920*/  FADD.FTZ R96, RZ, R122 ;  /* 0x0000007aff607221 */ /* 0x000fe20000010000 */
[----:B------:R-:W-:-:S02]  /*0930*/  HADD2.F32 R125, -RZ, R98.H0_H0 ;  /* 0x20000062ff7d7230 */ /* 0x000fc40000004100 */
[C---:B------:R-:W-:Y:S01]  /*0940*/  FMUL.FTZ R116, R112.reuse, R99 ;  /* 0x0000006370747220 */ /* 0x040fe20000410000 */
[----:B------:R-:W-:Y:S01]  /*0950*/  FFMA.FTZ R97, R3, R122, RZ ;  /* 0x0000007a03617223 */ /* 0x000fe200000100ff */
[----:B------:R-:W-:Y:S02]  /*0960*/  HADD2.F32 R98, -RZ, R98.H1_H1 ;  /* 0x30000062ff627230 */ /* 0x000fe40000004100 */
[C---:B------:R-:W-:Y:S01]  /*0970*/  FADD.FTZ R163, -R169.reuse, R118 ;  /* 0x00000076a9a37221 */ /* 0x040fe20000010100 */
[C---:B------:R-:W-:Y:S01]  /*0980*/  FMUL.FTZ R117, R112.reuse, R117 ;  /* 0x0000007570757220 */ /* 0x040fe20000410000 */
[----:B------:R-:W-:Y:S01]  /*0990*/  FADD.FTZ R131, -R169, R124 ;  /* 0x0000007ca9837221 */ /* 0x000fe20000010100 */
[----:B------:R-:W-:Y:S01]  /*09a0*/  FMUL.FTZ R118, R112, R105 ;  /* 0x0000006970767220 */ /* 0x000fe20000410000 */
[----:B------:R-:W-:Y:S01]  /*09b0*/  FADD.FTZ R86, R86, R123 ;  /* 0x0000007b56567221 */ /* 0x000fe20000010000 */
[-C--:B------:R-:W-:Y:S01]  /*09c0*/  FFMA.FTZ R42, R115, R123.reuse, R42 ;  /* 0x0000007b732a7223 */ /* 0x080fe2000001002a */
[----:B------:R-:W-:Y:S01]  /*09d0*/  FMUL.FTZ R124, R38, R123 ;  /* 0x0000007b267c7220 */ /* 0x000fe20000410000 */
[----:B------:R-:W-:Y:S01]  /*09e0*/  FADD.FTZ R99, R96, R121 ;  /* 0x0000007960637221 */ /* 0x000fe20000010000 */
[----:B------:R-:W-:Y:S01]  /*09f0*/  FADD.FTZ R87, R87, R126 ;  /* 0x0000007e57577221 */ /* 0x000fe20000010000 */
[-C--:B------:R-:W-:Y:S01]  /*0a00*/  FFMA.FTZ R43, R116, R126.reuse, R43 ;  /* 0x0000007e742b7223 */ /* 0x080fe2000001002b */
        /* <DEDUP_REMOVED lines=8> */
[----:B------:R-:W-:Y:S01]  /*0a90*/  FADD.FTZ R98, R99, R124 ;  /* 0x0000007c63627221 */ /* 0x000fe20000010000 */
[----:B------:R-:W-:Y:S01]  /*0aa0*/  FFMA.FTZ R97, R115, R124, R96 ;  /* 0x0000007c73617223 */ /* 0x000fe20000010060 */
[----:B------:R-:W-:-:S02]  /*0ab0*/  HADD2.F32 R152, -RZ, R119.H0_H0 ;  /* 0x20000077ff987230 */ /* 0x000fc40000004100 */
[----:B------:R-:W-:Y:S01]  /*0ac0*/  FADD.FTZ R99, R98, R123 ;  /* 0x0000007b62637221 */ /* 0x000fe20000010000 */
[----:B------:R-:W-:Y:S01]  /*0ad0*/  FFMA.FTZ R96, R116, R123, R97 ;  /* 0x0000007b74607223 */ /* 0x000fe20000010061 */
[----:B------:R-:W-:Y:S02]  /*0ae0*/  HADD2.F32 R153, -RZ, R119.H1_H1 ;  /* 0x30000077ff997230 */ /* 0x000fe40000004100 */
[----:B------:R-:W-:Y:S01]  /*0af0*/  FADD.FTZ R119, -R169, R132 ;  /* 0x00000084a9777221 */ /* 0x000fe20000010100 */
[----:B------:R-:W-:Y:S01]  /*0b00*/  FADD.FTZ R98, R99, R126 ;  /* 0x0000007e63627221 */ /* 0x000fe20000010000 */
[----:B------:R-:W-:Y:S01]  /*0b10*/  FFMA.FTZ R97, R117, R126, R96 ;  /* 0x0000007e75617223 */ /* 0x000fe20000010060 */
[----:B------:R-:W-:Y:S01]  /*0b20*/  FMUL.FTZ R128, R34, R127 ;  /* 0x0000007f22807220 */ /* 0x000fe20000410000 */
[----:B------:R-:W-:Y:S01]  /*0b30*/  FMUL.FTZ R119, R112, R119 ;  /* 0x0000007770777220 */ /* 0x000fe20000410000 */
[----:B------:R-:W-:Y:S01]  /*0b40*/  FADD.FTZ R99, R98, R125 ;  /* 0x0000007d62637221 */ /* 0x000fe20000010000 */
[----:B------:R-:W-:Y:S01]  /*0b50*/  FADD.FTZ R133, -R169, R133 ;  /* 0x00000085a9857221 */ /* 0x000fe20000010100 */
[----:B------:R-:W-:Y:S01]  /*0b60*/  FFMA.FTZ R96, R118, R125, R97 ;  /* 0x0000007d76607223 */ /* 0x000fe20000010061 */
[----:B------:R-:W-:-:S02]  /*0b70*/  HADD2.F32 R137, -RZ, R106.H1_H1 ;  /* 0x3000006aff897230 */ /* 0x000fc40000004100 */
[----:B------:R-:W-:Y:S01]  /*0b80*/  FADD.FTZ R82, R82, R127 ;  /* 0x0000007f52527221 */ /* 0x000fe20000010000 */
[--C-:B------:R-:W-:Y:S02]  /*0b90*/  HADD2.F32 R138, -RZ, R107.reuse.H0_H0 ;  /* 0x2000006bff8a7230 */ /* 0x100fe40000004100 */
[----:B------:R-:W-:Y:S01]  /*0ba0*/  FFMA.FTZ R46, R119, R127, R46 ;  /* 0x0000007f772e7223 */ /* 0x000fe2000001002e */
[----:B------:R-:W-:Y:S02]  /*0bb0*/  HADD2.F32 R140, -RZ, R107.H1_H1 ;  /* 0x3000006bff8c7230 */ /* 0x000fe40000004100 */
[----:B------:R-:W-:Y:S01]  /*0bc0*/  FMUL.FTZ R127, R35, R134 ;  /* 0x00000086237f7220 */ /* 0x000fe20000410000 */
[----:B------:R-:W-:Y:S02]  /*0bd0*/  HADD2.F32 R107, -RZ, R108.H0_H0 ;  /* 0x2000006cff6b7230 */ /* 0x000fe40000004100 */
[----:B------:R-:W-:Y:S01]  /*0be0*/  FADD.FTZ R98, R99, R128 ;  /* 0x0000008063627221 */ /* 0x000fe20000010000 */
[----:B------:R-:W-:-:S02]  /*0bf0*/  HADD2.F32 R104, -RZ, R104.H1_H1 ;  /* 0x30000068ff687230 */ /* 0x000fc40000004100 */
[----:B------:R-:W-:Y:S01]  /*0c00*/  FMUL.FTZ R120, R112, R133 ;  /* 0x0000008570787220 */ /* 0x000fe20000410000 */
[----:B------:R-:W-:Y:S01]  /*0c10*/  FFMA.FTZ R97, R119, R128, R96 ;  /* 0x0000008077617223 */ /* 0x000fe20000010060 */
[----:B------:R-:W-:Y:S02]  /*0c20*/  HADD2.F32 R136, -RZ, R106.H0_H0 ;  /* 0x2000006aff887230 */ /* 0x000fe40000004100 */
[C---:B------:R-:W-:Y:S01]  /*0c30*/  FADD.FTZ R137, -R169.reuse, R137 ;  /* 0x00000089a9897221 */ /* 0x040fe20000010100 */
[----:B------:R-:W-:Y:S02]  /*0c40*/  HADD2.F32 R108, -RZ, R108.H1_H1 ;  /* 0x3000006cff6c7230 */ /* 0x000fe40000004100 */
[----:B------:R-:W-:Y:S01]  /*0c50*/  FADD.FTZ R143, -R169, R138 ;  /* 0x0000008aa98f7221 */ /* 0x000fe20000010100 */
[--C-:B------:R-:W-:Y:S02]  /*0c60*/  HADD2.F32 R139, -RZ, R109.reuse.H0_H0 ;  /* 0x2000006dff8b7230 */ /* 0x100fe40000004100 */
[----:B------:R-:W-:Y:S01]  /*0c70*/  FMUL.FTZ R138, R28, R107 ;  /* 0x0000006b1c8a7220 */ /* 0x000fe20000410000 */
[----:B------:R-:W-:-:S02]  /*0c80*/  HADD2.F32 R106, -RZ, R109.H1_H1 ;  /* 0x3000006dff6a7230 */ /* 0x000fc40000004100 */
[----:B------:R-:W-:Y:S01]  /*0c90*/  FADD.FTZ R99, R98, R127 ;  /* 0x0000007f62637221 */ /* 0x000fe20000010000 */
[----:B------:R-:W-:Y:S01]  /*0ca0*/  FADD.FTZ R109, -R169, R104 ;  /* 0x00000068a96d7221 */ /* 0x000fe20000010100 */
[----:B------:R-:W-:Y:S01]  /*0cb0*/  FMUL.FTZ R129, R112, R129 ;  /* 0x0000008170817220 */ /* 0x000fe20000410000 */
[C---:B------:R-:W-:Y:S01]  /*0cc0*/  FFMA.FTZ R98, R120.reuse, R127, R97 ;  /* 0x0000007f78627223 */ /* 0x040fe20000010061 */
[----:B------:R-:W-:Y:S01]  /*0cd0*/  FADD.FTZ R83, R83, R134 ;  /* 0x0000008653537221 */ /* 0x000fe20000010000 */
[----:B------:R-:W-:Y:S01]  /*0ce0*/  FFMA.FTZ R47, R120, R134, R47 ;  /* 0x00000086782f7223 */ /* 0x000fe2000001002f */
[C---:B------:R-:W-:Y:S01]  /*0cf0*/  FMUL.FTZ R134, R112.reuse, R137 ;  /* 0x0000008970867220 */ /* 0x040fe20000410000 */
[----:B------:R-:W-:Y:S01]  /*0d00*/  FMUL.FTZ R137, R29, R108 ;  /* 0x0000006c1d897220 */ /* 0x000fe20000410000 */
[----:B------:R-:W-:Y:S01]  /*0d10*/  FADD.FTZ R96, R99, R138 ;  /* 0x0000008a63607221 */ /* 0x000fe20000010000 */
[C---:B------:R-:W-:Y:S01]  /*0d20*/  FMUL.FTZ R130, R112.reuse, R109 ;  /* 0x0000006d70827220 */ /* 0x040fe20000410000 */
[----:B------:R-:W-:Y:S01]  /*0d30*/  FFMA.FTZ R97, R129, R138, R98 ;  /* 0x0000008a81617223 */ /* 0x000fe20000010062 */
[C---:B------:R-:W-:Y:S01]  /*0d40*/  FADD.FTZ R147, -R169.reuse, R140 ;  /* 0x0000008ca9937221 */ /* 0x040fe20000010100 */
[----:B------:R-:W-:Y:S01]  /*0d50*/  FMUL.FTZ R131, R112, R131 ;  /* 0x0000008370837220 */ /* 0x000fe20000410000 */
[----:B------:R-:W-:Y:S01]  /*0d60*/  FMUL.FTZ R140, R30, R139 ;  /* 0x0000008b1e8c7220 */ /* 0x000fe20000410000 */
[----:B------:R-:W-:Y:S01]  /*0d70*/  FADD.FTZ R99, R96, R137 ;  /* 0x0000008960637221 */ /* 0x000fe20000010000 */
[----:B------:R-:W-:Y:S01]  /*0d80*/  FADD.FTZ R135, -R169, R135 ;  /* 0x00000087a9877221 */ /* 0x000fe20000010100 */
[----:B------:R-:W-:Y:S01]  /*0d90*/  FFMA.FTZ R96, R130, R137, R97 ;  /* 0x0000008982607223 */ /* 0x000fe20000010061 */
[----:B------:R-:W-:-:S02]  /*0da0*/  HADD2.F32 R145, -RZ, R111.H0_H0 ;  /* 0x2000006fff917230 */ /* 0x000fc40000004100 */
[----:B------:R-:W-:Y:S01]  /*0db0*/  FADD.FTZ R78, R78, R139 ;  /* 0x0000008b4e4e7221 */ /* 0x000fe20000010000 */
[----:B------:R-:W-:Y:S02]  /*0dc0*/  HADD2.F32 R146, -RZ, R111.H1_H1 ;  /* 0x3000006fff927230 */ /* 0x000fe40000004100 */
[----:B------:R-:W-:Y:S01]  /*0dd0*/  FADD.FTZ R111, -R169, R136 ;  /* 0x00000088a96f7221 */ /* 0x000fe20000010100 */
[--C-:B------:R-:W-:Y:S02]  /*0de0*/  HADD2.F32 R141, -RZ, R110.reuse.H0_H0 ;  /* 0x2000006eff8d7230 */ /* 0x100fe40000004100 */
[----:B------:R-:W-:Y:S01]  /*0df0*/  FFMA.FTZ R50, R131, R139, R50 ;  /* 0x0000008b83327223 */ /* 0x000fe20000010032 */
[----:B------:R-:W-:Y:S01]  /*0e00*/  FMUL.FTZ R139, R31, R106 ;  /* 0x0000006a1f8b7220 */ /* 0x000fe20000410000 */
[----:B------:R-:W-:Y:S01]  /*0e10*/  FADD.FTZ R98, R99, R140 ;  /* 0x0000008c63627221 */ /* 0x000fe20000010000 */
[----:B------:R-:W-:Y:S01]  /*0e20*/  FMUL.FTZ R132, R112, R135 ;  /* 0x0000008770847220 */ /* 0x000fe20000410000 */
[----:B------:R-:W-:Y:S01]  /*0e30*/  FFMA.FTZ R97, R131, R140, R96 ;  /* 0x0000008c83617223 */ /* 0x000fe20000010060 */
[----:B------:R-:W-:-:S02]  /*0e40*/  HADD2.F32 R110, -RZ, R110.H1_H1 ;  /* 0x3000006eff6e7230 */ /* 0x000fc40000004100 */
[----:B------:R-:W-:Y:S01]  /*0e50*/  FADD.FTZ R149, -R169, R142 ;  /* 0x0000008ea9957221 */ /* 0x000fe20000010100 */
[----:B------:R-:W-:Y:S01]  /*0e60*/  FMUL.FTZ R133, R112, R111 ;  /* 0x0000006f70857220 */ /* 0x000fe20000410000 */
        /* <DEDUP_REMOVED lines=8> */
[C---:B------:R-:W-:Y:S01]  /*0ef0*/  FADD.FTZ R155, -R169.reuse, R144 ;  /* 0x00000090a99b7221 */ /* 0x040fe20000010100 */
[----:B------:R-:W-:Y:S01]  /*0f00*/  FMUL.FTZ R144, R26, R145 ;  /* 0x000000911a907220 */ /* 0x000fe20000410000 */
[----:B------:R-:W-:Y:S01]  /*0f10*/  FADD.FTZ R99, R98, R141 ;  /* 0x0000008d62637221 */ /* 0x000fe20000010000 */
[C---:B------:R-:W-:Y:S01]  /*0f20*/  FADD.FTZ R159, -R169.reuse, R148 ;  /* 0x00000094a99f7221 */ /* 0x040fe20000010100 */
[C---:B------:R-:W-:Y:S01]  /*0f30*/  FADD.FTZ R161, -R169.reuse, R150 ;  /* 0x00000096a9a17221 */ /* 0x040fe20000010100 */
[C---:B------:R-:W-:Y:S01]  /*0f40*/  FADD.FTZ R165, -R169.reuse, R152 ;  /* 0x00000098a9a57221 */ /* 0x040fe20000010100 */
[----:B------:R-:W-:Y:S01]  /*0f50*/  FMUL.FTZ R135, R112, R143 ;  /* 0x0000008f70877220 */ /* 0x000fe20000410000 */
[----:B------:R-:W-:Y:S01]  /*0f60*/  FFMA.FTZ R96, R134, R141, R97 ;  /* 0x0000008d86607223 */ /* 0x000fe20000010061 */
[----:B------:R-:W-:Y:S01]  /*0f70*/  FADD.FTZ R169, -R169, R153 ;  /* 0x00000099a9a97221 */ /* 0x000fe20000010100 */
[----:B------:R-:W-:-:S02]  /*0f80*/  HADD2.F32 R153, -RZ, R100.H0_H0 ;  /* 0x20000064ff997230 */ /* 0x000fc40000004100 */
[----:B------:R-:W-:Y:S01]  /*0f90*/  FMUL.FTZ R143, R27, R146 ;  /* 0x000000921b8f7220 */ /* 0x000fe20000410000 */
[----:B------:R-:W-:Y:S01]  /*0fa0*/  FADD.FTZ R98, R99, R144 ;  /* 0x0000009063627221 */ /* 0x000fe20000010000 */
[----:B------:R-:W-:Y:S01]  /*0fb0*/  FMUL.FTZ R136, R112, R147 ;  /* 0x0000009370887220 */ /* 0x000fe20000410000 */
[C---:B------:R-:W-:Y:S01]  /*0fc0*/  FFMA.FTZ R97, R135.reuse, R144, R96 ;  /* 0x0000009087617223 */ /* 0x040fe20000010060 */
        /* <DEDUP_REMOVED lines=13> */
[----:B------:R-:W-:Y:S01]  /*10a0*/  FADD.FTZ R96, R99, R152 ;  /* 0x0000009863607221 */ /* 0x000fe20000010000 */
[----:B------:R-:W-:Y:S01]  /*10b0*/  FMUL.FTZ R146, R112, R151 ;  /* 0x0000009770927220 */ /* 0x000fe20000410000 */
[----:B------:R-:W-:Y:S01]  /*10c0*/  FFMA.FTZ R97, R145, R152, R98 ;  /* 0x0000009891617223 */ /* 0x000fe20000010062 */
[----:B------:R-:W-:Y:S02]  /*10d0*/  HADD2.F32 R104, -RZ, R101.H1_H1 ;  /* 0x30000065ff687230 */ /* 0x000fe40000004100 */
[----:B------:R-:W-:Y:S01]  /*10e0*/  FADD.FTZ R99, R96, R153 ;  /* 0x0000009960637221 */ /* 0x000fe20000010000 */
[----:B------:R-:W-:Y:S01]  /*10f0*/  FMUL.FTZ R147, R112, R155 ;  /* 0x0000009b70937220 */ /* 0x000fe20000410000 */
[----:B------:R-:W-:Y:S01]  /*1100*/  FMUL.FTZ R154, R22, R157 ;  /* 0x0000009d169a7220 */ /* 0x000fe20000410000 */
        /* <DEDUP_REMOVED lines=50> */
.L_x_5313:
        /* <DEDUP_REMOVED lines=16> */
.L_x_5314:
        /* <DEDUP_REMOVED lines=32> */
.L_x_5316:
[----:B------:R-:W-:Y:S05]  /*1730*/  BSYNC.RECONVERGENT B0 ;  /* 0x0000000000007941 */ /* 0x000fea0003800200 */
.L_x_5315:
        /* <DEDUP_REMOVED lines=27> */
[----:B------:R-:W-:Y:S02]  /*18f0*/  IMAD R97, R0, R97, RZ ;  /* 0x0000006100617224 */ /* 0x000fe400078e02ff */
[----:B-1----:R-:W-:Y:S01]  /*1900*/  FADD.FTZ R163, R163, R100 ;  /* 0x00000064a3a37221 */ /* 0x002fe20000010000 */
[----:B------:R-:W-:Y:S02]  /*1910*/  FADD.FTZ R96, R96, R101 ;  /* 0x0000006560607221 */ /* 0x000fe40000010000 */
[----:B------:R-:W-:Y:S01]  /*1920*/  SHF.R.S32.HI R100, RZ, 0x1f, R97 ;  /* 0x0000001fff647819 */ /* 0x000fe20000011461 */
[----:B------:R-:W-:Y:S01]  /*1930*/  FADD.FTZ R163, R102, R163 ;  /* 0x000000a366a37221 */ /* 0x000fe20000010000 */
[----:B------:R-:W-:Y:S02]  /*1940*/  FADD.FTZ R96, R103, R96 ;  /* 0x0000006067607221 */ /* 0x000fe40000010000 */
[----:B------:R-:W-:Y:S01]  /*1950*/  LEA.HI R102, R100, R97, RZ, 0x3 ;  /* 0x0000006164667211 */ /* 0x000fe200078f18ff */
[----:B------:R-:W-:Y:S01]  /*1960*/  FADD.FTZ R163, R163, R104 ;  /* 0x00000068a3a37221 */ /* 0x000fe20000010000 */
[----:B------:R-:W-:-:S02]  /*1970*/  FADD.FTZ R96, R96, R105 ;  /* 0x0000006960607221 */ /* 0x000fc40000010000 */
[----:B------:R-:W-:Y:S01]  /*1980*/  LEA.HI.SX32 R97, R102, R161, 0x1d ;  /* 0x000000a166617211 */ /* 0x000fe200078feaff */
[----:B------:R-:W-:Y:S01]  /*1990*/  FADD.FTZ R163, R106, R163 ;  /* 0x000000a36aa37221 */ /* 0x000fe20000010000 */
[----:B------:R-:W-:-:S03]  /*19a0*/  FADD.FTZ R96, R107, R96 ;  /* 0x000000606b607221 */ /* 0x000fc60000010000 */
[----:B------:R-:W-:Y:S01]  /*19b0*/  FADD.FTZ R163, R163, R108 ;  /* 0x0000006ca3a37221 */ /* 0x000fe20000010000 */
[----:B------:R-:W-:-:S03]  /*19c0*/  FADD.FTZ R96, R96, R109 ;  /* 0x0000006d60607221 */ /* 0x000fc60000010000 */
[----:B------:R-:W-:Y:S01]  /*19d0*/  FADD.FTZ R99, R110, R163 ;  /* 0x000000a36e637221 */ /* 0x000fe20000010000 */
[----:B------:R-:W-:Y:S01]  /*19e0*/  FADD.FTZ R98, R111, R96 ;  /* 0x000000606f627221 */ /* 0x000fe20000010000 */
[----:B------:R-:W-:Y:S02]  /*19f0*/  @P2 SHF.R.S32.HI R96, RZ, 0x1f, R113 ;  /* 0x0000001fff602819 */ /* 0x000fe40000011471 */
[----:B------:R-:W-:Y:S01]  /*1a00*/  FMUL.FTZ R99, R99, UR17 ;  /* 0x0000001163637c20 */ /* 0x000fe20008410000 */
[----:B------:R-:W-:Y:S01]  /*1a10*/  FMUL.FTZ R98, R98, UR17 ;  /* 0x0000001162627c20 */ /* 0x000fe20008410000 */
[----:B------:R-:W-:Y:S02]  /*1a20*/  @P2 LEA.HI R100, R96, R113, RZ, 0x3 ;  /* 0x0000007160642211 */ /* 0x000fe400078f18ff */
[----:B------:R-:W-:Y:S02]  /*1a30*/  MOV R96, RZ ;  /* 0x000000ff00607202 */ /* 0x000fe40000000f00 */
[----:B------:R-:W-:-:S02]  /*1a40*/  @P2 LEA.HI.SX32 R96, R100, R161, 0x1d ;  /* 0x000000a164602211 */ /* 0x000fc400078feaff */
        /* <DEDUP_REMOVED lines=16> */
.L_x_5319:
        /* <DEDUP_REMOVED lines=9> */
.L_x_5320:
        /* <DEDUP_REMOVED lines=9> */
.L_x_5321:
        /* <DEDUP_REMOVED lines=9> */
.L_x_5322:
        /* <DEDUP_REMOVED lines=9> */
.L_x_5323:
        /* <DEDUP_REMOVED lines=9> */
.L_x_5324:
        /* <DEDUP_REMOVED lines=9> */
.L_x_5325:
        /* <DEDUP_REMOVED lines=10> */
.L_x_5318:
[----:B------:R-:W0:Y:S01]  /*1f50*/  @P2 LDC R107, c[0x0][0x40c] ;  /* 0x00010300ff6b2b82 */ /* 0x000e220000000800 */
[-CC-:B------:R-:W-:Y:S01]  /*1f60*/  FFMA.FTZ R93, R3, R98.reuse, R99.reuse ;  /* 0x00000062035d7223 */ /* 0x180fe20000010063 */
[-CC-:B------:R-:W-:Y:S01]  /*1f70*/  FFMA.FTZ R92, R114, R98.reuse, R99.reuse ;  /* 0x00000062725c7223 */ /* 0x180fe20000010063 */
[-CC-:B------:R-:W-:Y:S01]  /*1f80*/  FFMA.FTZ R100, R116, R98.reuse, R99.reuse ;  /* 0x0000006274647223 */ /* 0x180fe20000010063 */
[----:B------:R-:W-:Y:S01]  /*1f90*/  FFMA.FTZ R101, R115, R98, R99 ;  /* 0x0000006273657223 */ /* 0x000fe20000010063 */
[----:B------:R-:W-:Y:S01]  /*1fa0*/  FADD.FTZ R93, R122, -R93 ;  /* 0x8000005d7a5d7221 */ /* 0x000fe20000010000 */
[----:B------:R-:W-:Y:S01]  /*1fb0*/  FADD.FTZ R95, R121, -R92 ;  /* 0x8000005c795f7221 */ /* 0x000fe20000010000 */
[----:B------:R-:W-:Y:S01]  /*1fc0*/  ISETP.GT.AND P1, PT, R2, RZ, PT ;  /* 0x000000ff0200720c */ /* 0x000fe20003f24270 */
[----:B------:R-:W1:Y:S01]  /*1fd0*/  @P2 LDC R94, c[0x0][0x40c] ;  /* 0x00010300ff5e2b82 */ /* 0x000e620000000800 */
[C---:B------:R-:W-:Y:S01]  /*1fe0*/  FMUL.FTZ R93, R112.reuse, R93 ;  /* 0x0000005d705d7220 */ /* 0x040fe20000410000 */
[----:B------:R-:W-:Y:S01]  /*1ff0*/  FMUL.FTZ R95, R112, R95 ;  /* 0x0000005f705f7220 */ /* 0x000fe20000410000 */
[----:B------:R-:W-:Y:S01]  /*2000*/  FADD.FTZ R103, R123, -R100 ;  /* 0x800000647b677221 */ /* 0x000fe20000010000 */
[----:B------:R-:W-:-:S02]  /*2010*/  FADD.FTZ R101, R124, -R101 ;  /* 0x800000657c657221 */ /* 0x000fc40000010000 */
[----:B------:R-:W-:Y:S01]  /*2020*/  FSEL R104, R93, RZ, P1 ;  /* 0x000000ff5d687208 */ /* 0x000fe20000800000 */
[C---:B------:R-:W-:Y:S01]  /*2030*/  FMUL.FTZ R103, R112.reuse, R103 ;  /* 0x0000006770677220 */ /* 0x040fe20000410000 */
[----:B------:R-:W2:Y:S01]  /*2040*/  @P2 LDC R102, c[0x0][0x40c] ;  /* 0x00010300ff662b82 */ /* 0x000ea20000000800 */
[----:B------:R-:W-:Y:S01]  /*2050*/  FSEL R105, R95, RZ, P1 ;  /* 0x000000ff5f697208 */ /* 0x000fe20000800000 */
[----:B------:R-:W-:Y:S02]  /*2060*/  FMUL.FTZ R101, R112, R101 ;  /* 0x0000006570657220 */ /* 0x000fe40000410000 */
[----:B------:R-:W-:-:S03]  /*2070*/  FSEL R103, R103, RZ, P1 ;  /* 0x000000ff67677208 */ /* 0x000fc60000800000 */
[----:B------:R-:W-:Y:S01]  /*2080*/  FSEL R106, R101, RZ, P1 ;  /* 0x000000ff656a7208 */ /* 0x000fe20000800000 */
[----:B------:R-:W3:Y:S01]  /*2090*/  @P2 LDC R109, c[0x0][0x40c] ;  /* 0x00010300ff6d2b82 */ /* 0x000ee20000000800 */
[----:B0-----:R-:W-:-:S05]  /*20a0*/  @P2 FMUL.FTZ R92, R104, R107 ;  /* 0x0000006b685c2220 */ /* 0x001fca0000410000 */
[----:B------:R-:W-:Y:S01]  /*20b0*/  @P2 F2FP.F16.F32.PACK_AB R95, RZ, R92 ;  /* 0x0000005cff5f223e */ /* 0x000fe200000000ff */
[C---:B-1----:R-:W-:Y:S01]  /*20c0*/  @P2 FMUL.FTZ R93, R105.reuse, R94 ;  /* 0x0000005e695d2220 */ /* 0x042fe20000410000 */
[----:B------:R-:W0:Y:S01]  /*20d0*/  @P2 LDC R107, c[0x0][0x40c] ;  /* 0x00010300ff6b2b82 */ /* 0x000e220000000800 */
[----:B------:R-:W-:Y:S02]  /*20e0*/  F2FP.F16.F32.PACK_AB R92, R105, R104 ;  /* 0x00000068695c723e */ /* 0x000fe400000000ff */
[----:B------:R-:W-:Y:S02]  /*20f0*/  @P2 PRMT R88, R95, 0x7610, R88 ;  /* 0x000076105f582816 */ /* 0x000fe40000000058 */
[----:B------:R-:W-:Y:S01]  /*2100*/  @P2 F2FP.F16.F32.PACK_AB R100, RZ, R93 ;  /* 0x0000005dff64223e */ /* 0x000fe200000000ff */
[C---:B--2---:R-:W-:Y:S01]  /*2110*/  @P2 FMUL.FTZ R102, R103.reuse, R102 ;  /* 0x0000006667662220 */ /* 0x044fe20000410000 */
[----:B------:R-:W-:Y:S01]  /*2120*/  F2FP.F16.F32.PACK_AB R93, R103, R106 ;  /* 0x0000006a675d723e */ /* 0x000fe200000000ff */
[----:B------:R-:W1:Y:S01]  /*2130*/  @P2 LDC R104, c[0x0][0x40c] ;  /* 0x00010300ff682b82 */ /* 0x000e620000000800 */
[-CC-:B------:R-:W-:Y:S01]  /*2140*/  FFMA.FTZ R103, R117, R98.reuse, R99.reuse ;  /* 0x0000006275677223 */ /* 0x180fe20000010063 */
[----:B------:R-:W-:Y:S01]  /*2150*/  @P2 PRMT R88, R88, 0x5410, R100 ;  /* 0x0000541058582816 */ /* 0x000fe20000000064 */
[----:B------:R-:W-:Y:S01]  /*2160*/  FFMA.FTZ R100, R120, R98, R99 ;  /* 0x0000006278647223 */ /* 0x000fe20000010063 */
[----:B------:R-:W-:Y:S01]  /*2170*/  @P2 F2FP.F16.F32.PACK_AB R102, RZ, R102 ;  /* 0x00000066ff66223e */ /* 0x000fe200000000ff */
[----:B------:R-:W-:Y:S01]  /*2180*/  FADD.FTZ R103, R126, -R103 ;  /* 0x800000677e677221 */ /* 0x000fe20000010000 */
[----:B---3--:R-:W-:-:S03]  /*2190*/  @P2 FMUL.FTZ R94, R106, R109 ;  /* 0x0000006d6a5e2220 */ /* 0x008fc60000410000 */
[----:B------:R-:W-:Y:S02]  /*21a0*/  FMUL.FTZ R103, R112, R103 ;  /* 0x0000006770677220 */ /* 0x000fe40000410000 */
[----:B------:R-:W-:Y:S01]  /*21b0*/  @P2 F2FP.F16.F32.PACK_AB R101, RZ, R94 ;  /* 0x0000005eff65223e */ /* 0x000fe200000000ff */
[----:B------:R-:W-:-:S03]  /*21c0*/  FFMA.FTZ R94, R118, R98, R99 ;  /* 0x00000062765e7223 */ /* 0x000fc60000010063 */
[----:B------:R-:W-:Y:S01]  /*21d0*/  @P2 PRMT R89, R101, 0x7610, R89 ;  /* 0x0000761065592816 */ /* 0x000fe20000000059 */
[----:B------:R-:W-:Y:S01]  /*21e0*/  FADD.FTZ R105, R125, -R94 ;  /* 0x8000005e7d697221 */ /* 0x000fe20000010000 */
[----:B------:R-:W-:Y:S02]  /*21f0*/  FSEL R94, R103, RZ, P1 ;  /* 0x000000ff675e7208 */ /* 0x000fe40000800000 */
[----:B------:R-:W-:Y:S01]  /*2200*/  @P2 PRMT R89, R89, 0x5410, R102 ;  /* 0x0000541059592816 */ /* 0x000fe20000000066 */
[----:B------:R-:W-:Y:S02]  /*2210*/  FMUL.FTZ R105, R112, R105 ;  /* 0x0000006970697220 */ /* 0x000fe40000410000 */
[----:B0-----:R-:W-:Y:S02]  /*2220*/  @P2 FMUL.FTZ R103, R94, R107 ;  /* 0x0000006b5e672220 */ /* 0x001fe40000410000 */
[----:B------:R-:W0:Y:S01]  /*2230*/  @P2 LDC R107, c[0x0][0x40c] ;  /* 0x00010300ff6b2b82 */ /* 0x000e220000000800 */
[----:B------:R-:W-:-:S02]  /*2240*/  FSEL R105, R105, RZ, P1 ;  /* 0x000000ff69697208 */ /* 0x000fc40000800000 */
[----:B------:R-:W-:Y:S02]  /*2250*/  @P2 F2FP.F16.F32.PACK_AB R103, RZ, R103 ;  /* 0x00000067ff67223e */ /* 0x000fe400000000ff */
[C---:B------:R-:W-:Y:S01]  /*2260*/  F2FP.F16.F32.PACK_AB R94, R105.reuse, R94 ;  /* 0x0000005e695e723e */ /* 0x040fe200000000ff */
[----:B-1----:R-:W-:Y:S01]  /*2270*/  @P2 FMUL.FTZ R104, R105, R104 ;  /* 0x0000006869682220 */ /* 0x002fe20000410000 */
[----:B------:R-:W-:Y:S01]  /*2280*/  FFMA.FTZ R105, R119, R98, R99 ;  /* 0x0000006277697223 */ /* 0x000fe20000010063 */
[----:B------:R-:W-:-:S03]  /*2290*/  @P2 PRMT R90, R103, 0x7610, R90 ;  /* 0x00007610675a2816 */ /* 0x000fc6000000005a */
[----:B------:R-:W-:Y:S01]  /*22a0*/  FADD.FTZ R105, R128, -R105 ;  /* 0x8000006980697221 */ /* 0x000fe20000010000 */
[----:B------:R-:W-:-:S03]  /*22b0*/  @P2 F2FP.F16.F32.PACK_AB R104, RZ, R104 ;  /* 0x00000068ff68223e */ /* 0x000fc600000000ff */
[----:B------:R-:W-:Y:S01]  /*22c0*/  FMUL.FTZ R105, R112, R105 ;  /* 0x0000006970697220 */ /* 0x000fe20000410000 */
[----:B------:R-:W-:-:S04]  /*22d0*/  @P2 PRMT R90, R90, 0x5410, R104 ;  /* 0x000054105a5a2816 */ /* 0x000fc80000000068 */
[----:B------:R-:W-:Y:S01]  /*22e0*/  FSEL R106, R105, RZ, P1 ;  /* 0x000000ff696a7208 */ /* 0x000fe20000800000 */
[----:B------:R-:W-:-:S04]  /*22f0*/  FADD.FTZ R105, R127, -R100 ;  /* 0x800000647f697221 */ /* 0x000fc80000010000 */
[----:B0-----:R-:W-:Y:S01]  /*2300*/  @P2 FMUL.FTZ R95, R106, R107 ;  /* 0x0000006b6a5f2220 */ /* 0x001fe20000410000 */
[----:B------:R-:W-:-:S04]  /*2310*/  FMUL.FTZ R105, R112, R105 ;  /* 0x0000006970697220 */ /* 0x000fc80000410000 */
[----:B------:R-:W-:Y:S02]  /*2320*/  @P2 F2FP.F16.F32.PACK_AB R100, RZ, R95 ;  /* 0x0000005fff64223e */ /* 0x000fe400000000ff */
        /* <DEDUP_REMOVED lines=8> */
.L_x_5317:
[----:B------:R-:W-:Y:S01]  /*23b0*/  UMOV UR4, UR8 ;  /* 0x0000000800047c82 */ /* 0x000fe20008000000 */
[----:B------:R-:W-:Y:S01]  /*23c0*/  UMOV UR5, UR9 ;  /* 0x0000000900057c82 */ /* 0x000fe20008000000 */
[----:B------:R-:W-:-:S04]  /*23d0*/  UISETP.NE.U32.AND UP0, UPT, UR4, URZ, UPT ;  /* 0x000000ff0400728c */ /* 0x000fc8000bf05070 */
[----:B------:R-:W-:-:S09]  /*23e0*/  UISETP.NE.AND.EX UP0, UPT, UR5, URZ, UPT, UP0 ;  /* 0x000000ff0500728c */ /* 0x000fd2000bf05300 */
[----:B------:R-:W-:Y:S05]  /*23f0*/  BRA.U UP0, `(.L_x_5327) ;  /* 0x0000000500087547 */ /* 0x000fea000b800000 */
[----:B------:R-:W-:Y:S01]  /*2400*/  ISETP.GT.AND P1, PT, R2, RZ, PT ;  /* 0x000000ff0200720c */ /* 0x000fe20003f24270 */
[----:B------:R-:W-:Y:S01]  /*2410*/  HADD2.F32 R101, -RZ, R12.H0_H0 ;  /* 0x2000000cff657230 */ /* 0x000fe20000004100 */
[----:B------:R-:W0:Y:S01]  /*2420*/  @P2 LDC R102, c[0x0][0x40c] ;  /* 0x00010300ff662b82 */ /* 0x000e220000000800 */
[----:B------:R-:W-:Y:S02]  /*2430*/  HADD2.F32 R107, -RZ, R13.H1_H1 ;  /* 0x3000000dff6b7230 */ /* 0x000fe40000004100 */
[----:B------:R-:W-:-:S05]  /*2440*/  HADD2.F32 R111, -RZ, R14.H1_H1 ;  /* 0x3000000eff6f7230 */ /* 0x000fca0000004100 */
[----:B------:R-:W1:Y:S03]  /*2450*/  @P2 LDC R106, c[0x0][0x40c] ;  /* 0x00010300ff6a2b82 */ /* 0x000e660000000800 */
        /* <DEDUP_REMOVED lines=8> */
[----:B------:R-:W-:Y:S01]  /*24e0*/  @P1 FFMA.FTZ R101, R112, R103, R101 ;  /* 0x0000006770651223 */ /* 0x000fe20000010065 */
[----:B------:R-:W-:-:S02]  /*24f0*/  HADD2.F32 R103, -RZ, R12.H1_H1 ;  /* 0x3000000cff677230 */ /* 0x000fc40000004100 */
[----:B------:R-:W-:Y:S01]  /*2500*/  @P1 FFMA.FTZ R113, R119, R98, R99 ;  /* 0x0000006277711223 */ /* 0x000fe20000010063 */
[----:B------:R-:W-:Y:S02]  /*2510*/  HADD2.F32 R109, -RZ, R14.H0_H0 ;  /* 0x2000000eff6d7230 */ /* 0x000fe40000004100 */
[----:B------:R-:W-:Y:S01]  /*2520*/  @P1 FFMA.FTZ R103, R112, R100, R103 ;  /* 0x0000006470671223 */ /* 0x000fe20000010067 */
[----:B------:R-:W-:Y:S01]  /*2530*/  @P1 FADD.FTZ R100, R124, -R105 ;  /* 0x800000697c641221 */ /* 0x000fe20000010000 */
[----:B------:R-:W-:Y:S02]  /*2540*/  HADD2.F32 R105, -RZ, R13.H0_H0 ;  /* 0x2000000dff697230 */ /* 0x000fe40000004100 */
[----:B------:R-:W-:Y:S01]  /*2550*/  @P1 FFMA.FTZ R109, R112, R104, R109 ;  /* 0x00000068706d1223 */ /* 0x000fe2000001006d */
[----:B------:R-:W-:Y:S01]  /*2560*/  @P1 FFMA.FTZ R104, R118, R98, R99 ;  /* 0x0000006276681223 */ /* 0x000fe20000010063 */
[----:B0-----:R-:W-:Y:S01]  /*2570*/  @P2 FMUL.FTZ R103, R103, R102 ;  /* 0x0000006667672220 */ /* 0x001fe20000410000 */
[----:B------:R-:W-:Y:S01]  /*2580*/  @P1 FADD.FTZ R108, R128, -R113 ;  /* 0x80000071806c1221 */ /* 0x000fe20000010000 */
[----:B------:R-:W-:Y:S01]  /*2590*/  @P1 FFMA.FTZ R105, R112, R100, R105 ;  /* 0x0000006470691223 */ /* 0x000fe20000010069 */
[----:B------:R-:W-:Y:S01]  /*25a0*/  @P1 FFMA.FTZ R100, R116, R98, R99 ;  /* 0x0000006274641223 */ /* 0x000fe20000010063 */
[----:B------:R-:W-:Y:S01]  /*25b0*/  @P1 FADD.FTZ R104, R125, -R104 ;  /* 0x800000687d681221 */ /* 0x000fe20000010000 */
[----:B------:R-:W0:Y:S01]  /*25c0*/  @P2 LDC R102, c[0x0][0x40c] ;  /* 0x00010300ff662b82 */ /* 0x000e220000000800 */
[----:B------:R-:W-:-:S02]  /*25d0*/  HADD2.F32 R113, -RZ, R15.H0_H0 ;  /* 0x2000000fff717230 */ /* 0x000fc40000004100 */
[----:B------:R-:W-:Y:S01]  /*25e0*/  @P1 FADD.FTZ R100, R123, -R100 ;  /* 0x800000647b641221 */ /* 0x000fe20000010000 */
[C---:B------:R-:W-:Y:S01]  /*25f0*/  @P1 FFMA.FTZ R111, R112.reuse, R104, R111 ;  /* 0x00000068706f1223 */ /* 0x040fe2000001006f */
[----:B------:R-:W-:Y:S02]  /*2600*/  @P2 F2FP.F16.F32.PACK_AB R103, RZ, R103 ;  /* 0x00000067ff67223e */ /* 0x000fe400000000ff */
[C---:B------:R-:W-:Y:S01]  /*2610*/  @P1 FFMA.FTZ R107, R112.reuse, R100, R107 ;  /* 0x00000064706b1223 */ /* 0x040fe2000001006b */
[----:B------:R-:W-:Y:S01]  /*2620*/  @P1 FFMA.FTZ R113, R112, R108, R113 ;  /* 0x0000006c70711223 */ /* 0x000fe20000010071 */
[----:B------:R-:W3:Y:S01]  /*2630*/  @P2 LDC R100, c[0x0][0x40c] ;  /* 0x00010300ff642b82 */ /* 0x000ee20000000800 */
[----:B-1----:R-:W-:Y:S02]  /*2640*/  @P2 FMUL.FTZ R111, R111, R106 ;  /* 0x0000006a6f6f2220 */ /* 0x002fe40000410000 */
[----:B--2---:R-:W-:-:S03]  /*2650*/  @P2 FMUL.FTZ R113, R113, R110 ;  /* 0x0000006e71712220 */ /* 0x004fc60000410000 */
[----:B------:R-:W-:Y:S02]  /*2660*/  @P2 F2FP.F16.F32.PACK_AB R111, RZ, R111 ;  /* 0x0000006fff6f223e */ /* 0x000fe400000000ff */
[----:B------:R-:W1:Y:S01]  /*2670*/  @P2 LDC R104, c[0x0][0x40c] ;  /* 0x00010300ff682b82 */ /* 0x000e620000000800 */
[----:B------:R-:W-:-:S04]  /*2680*/  @P2 F2FP.F16.F32.PACK_AB R113, RZ, R113 ;  /* 0x00000071ff71223e */ /* 0x000fc800000000ff */
[----:B------:R-:W-:Y:S01]  /*2690*/  @P2 PRMT R91, R113, 0x7610, R91 ;  /* 0x00007610715b2816 */ /* 0x000fe2000000005b */
[----:B0-----:R-:W-:-:S05]  /*26a0*/  @P2 FMUL.FTZ R107, R107, R102 ;  /* 0x000000666b6b2220 */ /* 0x001fca0000410000 */
[----:B------:R-:W-:Y:S01]  /*26b0*/  @P2 F2FP.F16.F32.PACK_AB R107, RZ, R107 ;  /* 0x0000006bff6b223e */ /* 0x000fe200000000ff */
[----:B---3--:R-:W-:Y:S02]  /*26c0*/  @P2 FMUL.FTZ R101, R101, R100 ;  /* 0x0000006465652220 */ /* 0x008fe40000410000 */
[----:B------:R-:W0:Y:S03]  /*26d0*/  @P2 LDC R100, c[0x0][0x40c] ;  /* 0x00010300ff642b82 */ /* 0x000e260000000800 */
[----:B------:R-:W-:Y:S01]  /*26e0*/  @P2 F2FP.F16.F32.PACK_AB R101, RZ, R101 ;  /* 0x00000065ff65223e */ /* 0x000fe200000000ff */
[----:B-1----:R-:W-:-:S03]  /*26f0*/  @P2 FMUL.FTZ R109, R109, R104 ;  /* 0x000000686d6d2220 */ /* 0x002fc60000410000 */
[----:B------:R-:W-:Y:S02]  /*2700*/  @P2 PRMT R88, R101, 0x7610, R88 ;  /* 0x0000761065582816 */ /* 0x000fe40000000058 */
[----:B------:R-:W-:Y:S02]  /*2710*/  @P2 F2FP.F16.F32.PACK_AB R109, RZ, R109 ;  /* 0x0000006dff6d223e */ /* 0x000fe400000000ff */
[----:B------:R-:W-:Y:S02]  /*2720*/  @P2 PRMT R88, R88, 0x5410, R103 ;  /* 0x0000541058582816 */ /* 0x000fe40000000067 */
[----:B------:R-:W-:-:S04]  /*2730*/  @P2 PRMT R90, R109, 0x7610, R90 ;  /* 0x000076106d5a2816 */ /* 0x000fc8000000005a */
        /* <DEDUP_REMOVED lines=14> */
.L_x_5327:
[----:B------:R-:W-:Y:S01]  /*2820*/  ISETP.GT.AND P3, PT, R2, RZ, PT ;  /* 0x000000ff0200720c */ /* 0x000fe20003f64270 */
[----:B------:R-:W-:Y:S02]  /*2830*/  HADD2.F32 R103, -RZ, R13.H0_H0 ;  /* 0x2000000dff677230 */ /* 0x000fe40000004100 */
[----:B------:R-:W-:Y:S01]  /*2840*/  @P1 FFMA.FTZ R95, R3, R98, R99 ;  /* 0x00000062035f1223 */ /* 0x000fe20000010063 */
[----:B------:R-:W-:Y:S01]  /*2850*/  HADD2.F32 R93, -RZ, R12.H0_H0 ;  /* 0x2000000cff5d7230 */ /* 0x000fe20000004100 */
[----:B------:R-:W0:Y:S01]  /*2860*/  @P2 LDC R102, c[0x0][0x40c] ;  /* 0x00010300ff662b82 */ /* 0x000e220000000800 */
[--C-:B------:R-:W-:Y:S02]  /*2870*/  HADD2.F32 R109, -RZ, R14.reuse.H1_H1 ;  /* 0x3000000eff6d7230 */ /* 0x100fe40000004100 */
[----:B------:R-:W-:Y:S01]  /*2880*/  @P1 FADD.FTZ R95, R122, -R95 ;  /* 0x8000005f7a5f1221 */ /* 0x000fe20000010000 */
[----:B------:R-:W-:Y:S02]  /*2890*/  HADD2.F32 R111, -RZ, R15.H0_H0 ;  /* 0x2000000fff6f7230 */ /* 0x000fe40000004100 */
[----:B------:R-:W-:-:S02]  /*28a0*/  HADD2.F32 R107, -RZ, R14.H0_H0 ;  /* 0x2000000eff6b7230 */ /* 0x000fc40000004100 */
[----:B------:R-:W-:Y:S01]  /*28b0*/  @P1 FFMA.FTZ R93, R112, R95, R93 ;  /* 0x0000005f705d1223 */ /* 0x000fe2000001005d */
[----:B------:R-:W-:Y:S01]  /*28c0*/  HADD2.F32 R113, -RZ, R15.H1_H1 ;  /* 0x3000000fff717230 */ /* 0x000fe20000004100 */
[----:B------:R-:W1:Y:S01]  /*28d0*/  @P2 LDC R106, c[0x0][0x40c] ;  /* 0x00010300ff6a2b82 */ /* 0x000e620000000800 */
[-CC-:B------:R-:W-:Y:S01]  /*28e0*/  @P3 FFMA.FTZ R105, R115, R98.reuse, R99.reuse ;  /* 0x0000006273693223 */ /* 0x180fe20000010063 */
[-CC-:B------:R-:W-:Y:S01]  /*28f0*/  @P3 FFMA.FTZ R92, R114, R98.reuse, R99.reuse ;  /* 0x00000062725c3223 */ /* 0x180fe20000010063 */
[-C--:B------:R-:W-:Y:S01]  /*2900*/  @P3 FFMA.FTZ R95, R117, R98.reuse, R99 ;  /* 0x00000062755f3223 */ /* 0x080fe20000010063 */
[----:B------:R-:W-:Y:S02]  /*2910*/  HADD2.F32 R94, -RZ, R12.H1_H1 ;  /* 0x3000000cff5e7230 */ /* 0x000fe40000004100 */
[----:B------:R-:W-:Y:S01]  /*2920*/  @P3 FADD.FTZ R105, R124, -R105 ;  /* 0x800000697c693221 */ /* 0x000fe20000010000 */
[----:B------:R-:W-:Y:S01]  /*2930*/  @P3 FADD.FTZ R101, R121, -R92 ;  /* 0x8000005c79653221 */ /* 0x000fe20000010000 */
[----:B------:R-:W-:Y:S01]  /*2940*/  @P3 FFMA.FTZ R92, R116, R98, R99 ;  /* 0x00000062745c3223 */ /* 0x000fe20000010063 */
[----:B------:R-:W-:Y:S01]  /*2950*/  @P3 FADD.FTZ R100, R126, -R95 ;  /* 0x8000005f7e643221 */ /* 0x000fe20000010000 */
[----:B------:R-:W-:Y:S01]  /*2960*/  @P3 FFMA.FTZ R103, R112, R105, R103 ;  /* 0x0000006970673223 */ /* 0x000fe20000010067 */
[----:B------:R-:W-:-:S02]  /*2970*/  HADD2.F32 R105, -RZ, R13.H1_H1 ;  /* 0x3000000dff697230 */ /* 0x000fc40000004100 */
[----:B------:R-:W-:Y:S01]  /*2980*/  @P3 FADD.FTZ R92, R123, -R92 ;  /* 0x8000005c7b5c3221 */ /* 0x000fe20000010000 */
[----:B------:R-:W-:Y:S01]  /*2990*/  @P3 FFMA.FTZ R95, R119, R98, R99 ;  /* 0x00000062775f3223 */ /* 0x000fe20000010063 */
[----:B------:R-:W2:Y:S01]  /*29a0*/  @P2 LDC R110, c[0x0][0x40c] ;  /* 0x00010300ff6e2b82 */ /* 0x000ea20000000800 */
[C---:B------:R-:W-:Y:S01]  /*29b0*/  @P3 FFMA.FTZ R107, R112.reuse, R100, R107 ;  /* 0x00000064706b3223 */ /* 0x040fe2000001006b */
[----:B------:R-:W-:Y:S01]  /*29c0*/  @P3 FFMA.FTZ R105, R112, R92, R105 ;  /* 0x0000005c70693223 */ /* 0x000fe20000010069 */
[-C--:B------:R-:W-:Y:S01]  /*29d0*/  @P3 FFMA.FTZ R92, R118, R98.reuse, R99 ;  /* 0x00000062765c3223 */ /* 0x080fe20000010063 */
[----:B------:R-:W-:Y:S01]  /*29e0*/  @P3 FADD.FTZ R95, R128, -R95 ;  /* 0x8000005f805f3221 */ /* 0x000fe20000010000 */
[----:B------:R-:W-:Y:S01]  /*29f0*/  @P3 FFMA.FTZ R100, R120, R98, R99 ;  /* 0x0000006278643223 */ /* 0x000fe20000010063 */
[C---:B------:R-:W-:Y:S01]  /*2a00*/  @P3 FFMA.FTZ R94, R112.reuse, R101, R94 ;  /* 0x00000065705e3223 */ /* 0x040fe2000001005e */
[----:B------:R-:W-:Y:S01]  /*2a10*/  @P3 FADD.FTZ R92, R125, -R92 ;  /* 0x8000005c7d5c3221 */ /* 0x000fe20000010000 */
[C---:B------:R-:W-:Y:S01]  /*2a20*/  @P3 FFMA.FTZ R111, R112.reuse, R95, R111 ;  /* 0x0000005f706f3223 */ /* 0x040fe2000001006f */
[----:B------:R-:W3:Y:S01]  /*2a30*/  @P2 LDC R104, c[0x0][0x40c] ;  /* 0x00010300ff682b82 */ /* 0x000ee20000000800 */
[----:B------:R-:W-:Y:S01]  /*2a40*/  @P3 FADD.FTZ R100, R127, -R100 ;  /* 0x800000647f643221 */ /* 0x000fe20000010000 */
[----:B------:R-:W-:Y:S01]  /*2a50*/  @P3 FFMA.FTZ R109, R112, R92, R109 ;  /* 0x0000005c706d3223 */ /* 0x000fe2000001006d */
[----:B-1----:R-:W-:-:S02]  /*2a60*/  @P2 FMUL.FTZ R106, R107, R106 ;  /* 0x0000006a6b6a2220 */ /* 0x002fc40000410000 */
[----:B------:R-:W-:-:S03]  /*2a70*/  @P3 FFMA.FTZ R113, R112, R100, R113 ;  /* 0x0000006470713223 */ /* 0x000fc60000010071 */
[----:B------:R-:W1:Y:S01]  /*2a80*/  @P2 LDC R92, c[0x0][0x40c] ;  /* 0x00010300ff5c2b82 */ /* 0x000e620000000800 */
[----:B------:R-:W-:-:S04]  /*2a90*/  @P2 F2FP.F16.F32.PACK_AB R106, RZ, R106 ;  /* 0x0000006aff6a223e */ /* 0x000fc800000000ff */
[----:B------:R-:W-:-:S03]  /*2aa0*/  @P2 PRMT R90, R106, 0x7610, R90 ;  /* 0x000076106a5a2816 */ /* 0x000fc6000000005a */
[----:B------:R-:W4:Y:S08]  /*2ab0*/  @P2 LDC R95, c[0x0][0x40c] ;  /* 0x00010300ff5f2b82 */ /* 0x000f300000000800 */
[----:B------:R-:W5:Y:S08]  /*2ac0*/  @P2 LDC R108, c[0x0][0x40c] ;  /* 0x00010300ff6c2b82 */ /* 0x000f700000000800 */
[----:B------:R-:W5:Y:S01]  /*2ad0*/  @P2 LDC R162, c[0x0][0x40c] ;  /* 0x00010300ffa22b82 */ /* 0x000f620000000800 */
[----:B-1----:R-:W-:-:S05]  /*2ae0*/  @P2 FMUL.FTZ R92, R93, R92 ;  /* 0x0000005c5d5c2220 */ /* 0x002fca0000410000 */
[----:B------:R-:W-:Y:S01]  /*2af0*/  @P2 F2FP.F16.F32.PACK_AB R100, RZ, R92 ;  /* 0x0000005cff64223e */ /* 0x000fe200000000ff */
[----:B0-----:R-:W-:Y:S01]  /*2b00*/  @P2 FMUL.FTZ R92, R103, R102 ;  /* 0x00000066675c2220 */ /* 0x001fe20000410000 */
[----:B----4-:R-:W-:Y:S02]  /*2b10*/  @P2 FMUL.FTZ R95, R94, R95 ;  /* 0x0000005f5e5f2220 */ /* 0x010fe40000410000 */
[----:B------:R-:W-:Y:S02]  /*2b20*/  @P2 PRMT R88, R100, 0x7610, R88 ;  /* 0x0000761064582816 */ /* 0x000fe40000000058 */
[----:B------:R-:W-:Y:S02]  /*2b30*/  @P2 F2FP.F16.F32.PACK_AB R102, RZ, R92 ;  /* 0x0000005cff66223e */ /* 0x000fe400000000ff */
[----:B------:R-:W-:Y:S02]  /*2b40*/  F2FP.F16.F32.PACK_AB R92, R94, R93 ;  /* 0x0000005d5e5c723e */ /* 0x000fe400000000ff */
[----:B------:R-:W-:Y:S01]  /*2b50*/  F2FP.F16.F32.PACK_AB R93, R105, R103 ;  /* 0x00000067695d723e */ /* 0x000fe200000000ff */
[----:B--2---:R-:W-:Y:S01]  /*2b60*/  @P2 FMUL.FTZ R103, R111, R110 ;  /* 0x0000006e6f672220 */ /* 0x004fe20000410000 */
[----:B------:R-:W-:Y:S01]  /*2b70*/  @P2 F2FP.F16.F32.PACK_AB R101, RZ, R95 ;  /* 0x0000005fff65223e */ /* 0x000fe200000000ff */
[----:B---3--:R-:W-:Y:S01]  /*2b80*/  @P2 FMUL.FTZ R95, R105, R104 ;  /* 0x00000068695f2220 */ /* 0x008fe20000410000 */
[----:B-----5:R-:W-:Y:S01]  /*2b90*/  @P2 FMUL.FTZ R108, R109, R108 ;  /* 0x0000006c6d6c2220 */ /* 0x020fe20000410000 */
[----:B------:R-:W-:-:S02]  /*2ba0*/  @P2 PRMT R89, R102, 0x7610, R89 ;  /* 0x0000761066592816 */ /* 0x000fc40000000059 */
[----:B------:R-:W-:Y:S01]  /*2bb0*/  @P2 F2FP.F16.F32.PACK_AB R103, RZ, R103 ;  /* 0x00000067ff67223e */ /* 0x000fe200000000ff */
[----:B------:R-:W-:Y:S01]  /*2bc0*/  @P2 FMUL.FTZ R105, R113, R162 ;  /* 0x000000a271692220 */ /* 0x000fe20000410000 */
[----:B------:R-:W-:Y:S02]  /*2bd0*/  @P2 F2FP.F16.F32.PACK_AB R104, RZ, R95 ;  /* 0x0000005fff68223e */ /* 0x000fe400000000ff */
[----:B------:R-:W-:Y:S02]  /*2be0*/  @P2 F2FP.F16.F32.PACK_AB R108, RZ, R108 ;  /* 0x0000006cff6c223e */ /* 0x000fe400000000ff */
[----:B------:R-:W-:Y:S02]  /*2bf0*/  @P2 F2FP.F16.F32.PACK_AB R105, RZ, R105 ;  /* 0x00000069ff69223e */ /* 0x000fe400000000ff */
[----:B------:R-:W-:Y:S02]  /*2c00*/  @P2 PRMT R91, R103, 0x7610, R91 ;  /* 0x00007610675b2816 */ /* 0x000fe4000000005b */
[----:B------:R-:W-:-:S02]  /*2c10*/  F2FP.F16.F32.PACK_AB R94, R109, R107 ;  /* 0x0000006b6d5e723e */ /* 0x000fc400000000ff */
[----:B------:R-:W-:Y:S02]  /*2c20*/  F2FP.F16.F32.PACK_AB R95, R113, R111 ;  /* 0x0000006f715f723e */ /* 0x000fe400000000ff */
[----:B------:R-:W-:Y:S02]  /*2c30*/  @P2 PRMT R88, R88, 0x5410, R101 ;  /* 0x0000541058582816 */ /* 0x000fe40000000065 */
[----:B------:R-:W-:Y:S02]  /*2c40*/  @P2 PRMT R89, R89, 0x5410, R104 ;  /* 0x0000541059592816 */ /* 0x000fe40000000068 */
[----:B------:R-:W-:Y:S02]  /*2c50*/  @P2 PRMT R90, R90, 0x5410, R108 ;  /* 0x000054105a5a2816 */ /* 0x000fe4000000006c */
[----:B------:R-:W-:-:S07]  /*2c60*/  @P2 PRMT R91, R91, 0x5410, R105 ;  /* 0x000054105b5b2816 */ /* 0x000fce0000000069 */
.L_x_5326:
        /* <DEDUP_REMOVED lines=11> */
[--C-:B0-----:R-:W-:Y:S01]  /*2d20*/  HADD2.F32 R93, -RZ, R8.reuse.H0_H0 ;  /* 0x20000008ff5d7230 */ /* 0x101fe20000004100 */
[----:B------:R-:W0:Y:S01]  /*2d30*/  @P2 LDC R113, c[0x0][0x40c] ;  /* 0x00010300ff712b82 */ /* 0x000e220000000800 */
[----:B------:R-:W-:Y:S02]  /*2d40*/  HADD2.F32 R94, -RZ, R8.H1_H1 ;  /* 0x30000008ff5e7230 */ /* 0x000fe40000004100 */
[--C-:B------:R-:W-:Y:S02]  /*2d50*/  HADD2.F32 R105, -RZ, R10.reuse.H0_H0 ;  /* 0x2000000aff697230 */ /* 0x100fe40000004100 */
[----:B------:R-:W-:Y:S02]  /*2d60*/  HADD2.F32 R107, -RZ, R10.H1_H1 ;  /* 0x3000000aff6b7230 */ /* 0x000fe40000004100 */
[--C-:B------:R-:W-:Y:S01]  /*2d70*/  HADD2.F32 R111, -RZ, R11.reuse.H1_H1 ;  /* 0x3000000bff6f7230 */ /* 0x100fe20000004100 */
[----:B------:R-:W1:Y:S01]  /*2d80*/  @P2 LDC R102, c[0x0][0x40c] ;  /* 0x00010300ff662b82 */ /* 0x000e620000000800 */
[----:B------:R-:W-:-:S02]  /*2d90*/  HADD2.F32 R109, -RZ, R11.H0_H0 ;  /* 0x2000000bff6d7230 */ /* 0x000fc40000004100 */
[-CC-:B------:R-:W-:Y:S01]  /*2da0*/  @P3 FFMA.FTZ R95, R129, R98.reuse, R99.reuse ;  /* 0x00000062815f3223 */ /* 0x180fe20000010063 */
[-CC-:B------:R-:W-:Y:S01]  /*2db0*/  @P3 FFMA.FTZ R92, R130, R98.reuse, R99.reuse ;  /* 0x00000062825c3223 */ /* 0x180fe20000010063 */
[-C--:B------:R-:W-:Y:S02]  /*2dc0*/  @P3 FFMA.FTZ R103, R131, R98.reuse, R99 ;  /* 0x0000006283673223 */ /* 0x080fe40000010063 */
[----:B------:R-:W-:Y:S01]  /*2dd0*/  @P3 FADD.FTZ R95, R138, -R95 ;  /* 0x8000005f8a5f3221 */ /* 0x000fe20000010000 */
[----:B------:R-:W-:Y:S01]  /*2de0*/  @P3 FADD.FTZ R101, R137, -R92 ;  /* 0x8000005c89653221 */ /* 0x000fe20000010000 */
[----:B------:R-:W-:Y:S01]  /*2df0*/  @P3 FADD.FTZ R103, R140, -R103 ;  /* 0x800000678c673221 */ /* 0x000fe20000010000 */
[-C--:B------:R-:W-:Y:S01]  /*2e00*/  @P3 FFMA.FTZ R92, R132, R98.reuse, R99 ;  /* 0x00000062845c3223 */ /* 0x080fe20000010063 */
[C---:B------:R-:W-:Y:S01]  /*2e10*/  @P3 FFMA.FTZ R93, R112.reuse, R95, R93 ;  /* 0x0000005f705d3223 */ /* 0x040fe2000001005d */
[----:B------:R-:W-:Y:S01]  /*2e20*/  @P3 FFMA.FTZ R95, R133, R98, R99 ;  /* 0x00000062855f3223 */ /* 0x000fe20000010063 */
[----:B------:R-:W-:Y:S01]  /*2e30*/  @P3 FFMA.FTZ R94, R112, R101, R94 ;  /* 0x00000065705e3223 */ /* 0x000fe2000001005e */
[----:B------:R-:W-:-:S02]  /*2e40*/  HADD2.F32 R101, -RZ, R9.H0_H0 ;  /* 0x20000009ff657230 */ /* 0x000fc40000004100 */
[----:B------:R-:W-:Y:S01]  /*2e50*/  @P3 FADD.FTZ R92, R139, -R92 ;  /* 0x8000005c8b5c3221 */ /* 0x000fe20000010000 */
[----:B------:R-:W-:Y:S01]  /*2e60*/  @P3 FADD.FTZ R100, R142, -R95 ;  /* 0x8000005f8e643221 */ /* 0x000fe20000010000 */
[----:B------:R-:W2:Y:S01]  /*2e70*/  @P2 LDC R106, c[0x0][0x40c] ;  /* 0x00010300ff6a2b82 */ /* 0x000ea20000000800 */
[----:B------:R-:W-:Y:S01]  /*2e80*/  @P3 FFMA.FTZ R95, R135, R98, R99 ;  /* 0x00000062875f3223 */ /* 0x000fe20000010063 */
[C---:B------:R-:W-:Y:S01]  /*2e90*/  @P3 FFMA.FTZ R101, R112.reuse, R103, R101 ;  /* 0x0000006770653223 */ /* 0x040fe20000010065 */
[----:B------:R-:W-:Y:S01]  /*2ea0*/  @P3 FFMA.FTZ R105, R112, R100, R105 ;  /* 0x0000006470693223 */ /* 0x000fe20000010069 */
[----:B------:R-:W-:Y:S02]  /*2eb0*/  HADD2.F32 R103, -RZ, R9.H1_H1 ;  /* 0x30000009ff677230 */ /* 0x000fe40000004100 */
[----:B------:R-:W-:Y:S01]  /*2ec0*/  @P3 FADD.FTZ R95, R144, -R95 ;  /* 0x8000005f905f3221 */ /* 0x000fe20000010000 */
[----:B-1----:R-:W-:Y:S01]  /*2ed0*/  @P2 FMUL.FTZ R102, R101, R102 ;  /* 0x0000006665662220 */ /* 0x002fe20000410000 */
[----:B------:R-:W1:Y:S01]  /*2ee0*/  @P2 LDC R100, c[0x0][0x40c] ;  /* 0x00010300ff642b82 */ /* 0x000e620000000800 */
[----:B------:R-:W-:Y:S01]  /*2ef0*/  @P3 FFMA.FTZ R103, R112, R92, R103 ;  /* 0x0000005c70673223 */ /* 0x000fe20000010067 */
[----:B------:R-:W-:Y:S01]  /*2f00*/  @P3 FFMA.FTZ R92, R134, R98, R99 ;  /* 0x00000062865c3223 */ /* 0x000fe20000010063 */
[----:B------:R-:W-:Y:S01]  /*2f10*/  @P3 FFMA.FTZ R109, R112, R95, R109 ;  /* 0x0000005f706d3223 */ /* 0x000fe2000001006d */
[----:B------:R-:W-:-:S02]  /*2f20*/  @P2 F2FP.F16.F32.PACK_AB R102, RZ, R102 ;  /* 0x00000066ff66223e */ /* 0x000fc400000000ff */
[----:B------:R-:W-:Y:S02]  /*2f30*/  @P3 FADD.FTZ R92, R141, -R92 ;  /* 0x8000005c8d5c3221 */ /* 0x000fe40000010000 */
[----:B------:R-:W3:Y:S01]  /*2f40*/  @P2 LDC R104, c[0x0][0x40c] ;  /* 0x00010300ff682b82 */ /* 0x000ee20000000800 */
[----:B------:R-:W-:Y:S01]  /*2f50*/  @P2 PRMT R89, R102, 0x7610, R89 ;  /* 0x0000761066592816 */ /* 0x000fe20000000059 */
[----:B------:R-:W-:Y:S01]  /*2f60*/  @P3 FFMA.FTZ R107, R112, R92, R107 ;  /* 0x0000005c706b3223 */ /* 0x000fe2000001006b */
[----:B------:R-:W-:-:S04]  /*2f70*/  @P3 FFMA.FTZ R92, R136, R98, R99 ;  /* 0x00000062885c3223 */ /* 0x000fc80000010063 */
[----:B------:R-:W-:Y:S01]  /*2f80*/  @P3 FADD.FTZ R92, R143, -R92 ;  /* 0x8000005c8f5c3221 */ /* 0x000fe20000010000 */
[----:B------:R-:W4:Y:S03]  /*2f90*/  @P2 LDC R108, c[0x0][0x40c] ;  /* 0x00010300ff6c2b82 */ /* 0x000f260000000800 */
[----:B------:R-:W-:-:S05]  /*2fa0*/  @P3 FFMA.FTZ R111, R112, R92, R111 ;  /* 0x0000005c706f3223 */ /* 0x000fca000001006f */
[----:B------:R-:W5:Y:S01]  /*2fb0*/  @P2 LDC R110, c[0x0][0x40c] ;  /* 0x00010300ff6e2b82 */ /* 0x000f620000000800 */
[----:B-1----:R-:W-:Y:S01]  /*2fc0*/  @P2 FMUL.FTZ R92, R93, R100 ;  /* 0x000000645d5c2220 */ /* 0x002fe20000410000 */
[----:B0-----:R-:W-:-:S04]  /*2fd0*/  @P2 FMUL.FTZ R100, R94, R113 ;  /* 0x000000715e642220 */ /* 0x001fc80000410000 */
[----:B------:R-:W-:Y:S02]  /*2fe0*/  @P2 F2FP.F16.F32.PACK_AB R95, RZ, R92 ;  /* 0x0000005cff5f223e */ /* 0x000fe400000000ff */
[----:B------:R-:W-:Y:S01]  /*2ff0*/  F2FP.F16.F32.PACK_AB R92, R94, R93 ;  /* 0x0000005d5e5c723e */ /* 0x000fe200000000ff */
[C---:B---3--:R-:W-:Y:S01]  /*3000*/  @P2 FMUL.FTZ R104, R103.reuse, R104 ;  /* 0x0000006867682220 */ /* 0x048fe20000410000 */
[----:B------:R-:W-:Y:S01]  /*3010*/  F2FP.F16.F32.PACK_AB R93, R103, R101 ;  /* 0x00000065675d723e */ /* 0x000fe200000000ff */
[----:B--2---:R-:W-:Y:S01]  /*3020*/  @P2 FMUL.FTZ R101, R105, R106 ;  /* 0x0000006a69652220 */ /* 0x004fe20000410000 */
[----:B------:R-:W-:Y:S02]  /*3030*/  F2FP.F16.F32.PACK_AB R94, R107, R105 ;  /* 0x000000696b5e723e */ /* 0x000fe400000000ff */
[----:B------:R-:W-:Y:S02]  /*3040*/  @P2 PRMT R88, R95, 0x7610, R88 ;  /* 0x000076105f582816 */ /* 0x000fe40000000058 */
[----:B------:R-:W-:Y:S01]  /*3050*/  @P2 F2FP.F16.F32.PACK_AB R100, RZ, R100 ;  /* 0x00000064ff64223e */ /* 0x000fe200000000ff */
[----:B----4-:R-:W-:Y:S01]  /*3060*/  @P2 FMUL.FTZ R107, R107, R108 ;  /* 0x0000006c6b6b2220 */ /* 0x010fe20000410000 */
[----:B------:R-:W-:-:S02]  /*3070*/  @P2 F2FP.F16.F32.PACK_AB R101, RZ, R101 ;  /* 0x00000065ff65223e */ /* 0x000fc400000000ff */
[----:B------:R-:W-:Y:S02]  /*3080*/  @P2 PRMT R88, R88, 0x5410, R100 ;  /* 0x0000541058582816 */ /* 0x000fe40000000064 */
[----:B------:R-:W-:Y:S01]  /*3090*/  @P2 F2FP.F16.F32.PACK_AB R104, RZ, R104 ;  /* 0x00000068ff68223e */ /* 0x000fe200000000ff */
[----:B-----5:R-:W-:Y:S01]  /*30a0*/  @P2 FMUL.FTZ R95, R109, R110 ;  /* 0x0000006e6d5f2220 */ /* 0x020fe20000410000 */
[----:B------:R-:W-:Y:S02]  /*30b0*/  @P2 F2FP.F16.F32.PACK_AB R107, RZ, R107 ;  /* 0x0000006bff6b223e */ /* 0x000fe400000000ff */
[----:B------:R-:W-:Y:S02]  /*30c0*/  @P2 PRMT R90, R101, 0x7610, R90 ;  /* 0x00007610655a2816 */ /* 0x000fe4000000005a */
        /* <DEDUP_REMOVED lines=10> */
.L_x_5329:
[----:B------:R-:W-:Y:S01]  /*3170*/  ISETP.GT.AND P3, PT, R2, RZ, PT ;  /* 0x000000ff0200720c */ /* 0x000fe20003f64270 */
[----:B0-----:R-:W-:Y:S01]  /*3180*/  HADD2.F32 R101, -RZ, R8.H0_H0 ;  /* 0x20000008ff657230 */ /* 0x001fe20000004100 */
        /* <DEDUP_REMOVED lines=64> */
.L_x_5328:
[----:B------:R-:W-:Y:S05]  /*3590*/  @!P1 BRA `(.L_x_5331) ;  /* 0x0000000400189947 */ /* 0x000fea0003800000 */
[----:B0-----:R-:W0:Y:S01]  /*35a0*/  @P2 LDC R102, c[0x0][0x40c] ;  /* 0x00010300ff662b82 */ /* 0x001e220000000800 */
        /* <DEDUP_REMOVED lines=9> */
[C---:B------:R-:W-:Y:S01]  /*3640*/  FMUL.FTZ R92, R112.reuse, R93 ;  /* 0x0000005d705c7220 */ /* 0x040fe20000410000 */
[C---:B------:R-:W-:Y:S01]  /*3650*/  FMUL.FTZ R93, R112.reuse, R95 ;  /* 0x0000005f705d7220 */ /* 0x040fe20000410000 */
[----:B------:R-:W-:Y:S01]  /*3660*/  FMUL.FTZ R94, R112, R103 ;  /* 0x00000067705e7220 */ /* 0x000fe20000410000 */
[----:B------:R-:W-:Y:S01]  /*3670*/  ISETP.GT.AND P3, PT, R2, RZ, PT ;  /* 0x000000ff0200720c */ /* 0x000fe20003f64270 */
[----:B------:R-:W-:-:S02]  /*3680*/  FMUL.FTZ R95, R112, R105 ;  /* 0x00000069705f7220 */ /* 0x000fc40000410000 */
[----:B------:R-:W2:Y:S01]  /*3690*/  @P2 LDC R107, c[0x0][0x40c] ;  /* 0x00010300ff6b2b82 */ /* 0x000ea20000000800 */
[----:B------:R-:W-:Y:S02]  /*36a0*/  FSEL R105, R94, RZ, P3 ;  /* 0x000000ff5e697208 */ /* 0x000fe40001800000 */
[----:B------:R-:W-:Y:S02]  /*36b0*/  FSEL R103, R92, RZ, P3 ;  /* 0x000000ff5c677208 */ /* 0x000fe40001800000 */
[----:B------:R-:W-:Y:S02]  /*36c0*/  FSEL R106, R95, RZ, P3 ;  /* 0x000000ff5f6a7208 */ /* 0x000fe40001800000 */
[----:B------:R-:W-:Y:S01]  /*36d0*/  FSEL R104, R93, RZ, P3 ;  /* 0x000000ff5d687208 */ /* 0x000fe20001800000 */
[----:B------:R-:W3:Y:S01]  /*36e0*/  @P2 LDC R101, c[0x0][0x40c] ;  /* 0x00010300ff652b82 */ /* 0x000ee20000000800 */
[----:B0-----:R-:W-:Y:S01]  /*36f0*/  @P2 FMUL.FTZ R94, R105, R102 ;  /* 0x00000066695e2220 */ /* 0x001fe20000410000 */
[----:B-1----:R-:W-:-:S05]  /*3700*/  @P2 FMUL.FTZ R92, R103, R100 ;  /* 0x00000064675c2220 */ /* 0x002fca0000410000 */
[----:B------:R-:W-:Y:S02]  /*3710*/  @P2 F2FP.F16.F32.PACK_AB R95, RZ, R92 ;  /* 0x0000005cff5f223e */ /* 0x000fe400000000ff */
[----:B------:R-:W-:Y:S01]  /*3720*/  F2FP.F16.F32.PACK_AB R92, R104, R103 ;  /* 0x00000067685c723e */ /* 0x000fe200000000ff */
[----:B--2---:R-:W-:Y:S01]  /*3730*/  @P2 FMUL.FTZ R102, R106, R107 ;  /* 0x0000006b6a662220 */ /* 0x004fe20000410000 */
[----:B------:R-:W-:Y:S01]  /*3740*/  FFMA.FTZ R103, R133, R98, R99 ;  /* 0x0000006285677223 */ /* 0x000fe20000010063 */
[----:B------:R-:W0:Y:S01]  /*3750*/  @P2 LDC R107, c[0x0][0x40c] ;  /* 0x00010300ff6b2b82 */ /* 0x000e220000000800 */
[----:B------:R-:W-:Y:S02]  /*3760*/  @P2 PRMT R88, R95, 0x7610, R88 ;  /* 0x000076105f582816 */ /* 0x000fe40000000058 */
[----:B------:R-:W-:Y:S01]  /*3770*/  FADD.FTZ R103, R142, -R103 ;  /* 0x800000678e677221 */ /* 0x000fe20000010000 */
[----:B------:R-:W-:Y:S01]  /*3780*/  @P2 F2FP.F16.F32.PACK_AB R102, RZ, R102 ;  /* 0x00000066ff66223e */ /* 0x000fe200000000ff */
[----:B---3--:R-:W-:Y:S01]  /*3790*/  @P2 FMUL.FTZ R93, R104, R101 ;  /* 0x00000065685d2220 */ /* 0x008fe20000410000 */
[----:B------:R-:W-:-:S02]  /*37a0*/  @P2 F2FP.F16.F32.PACK_AB R101, RZ, R94 ;  /* 0x0000005eff65223e */ /* 0x000fc400000000ff */
[----:B------:R-:W1:Y:S01]  /*37b0*/  @P2 LDC R104, c[0x0][0x40c] ;  /* 0x00010300ff682b82 */ /* 0x000e620000000800 */
[-CC-:B------:R-:W-:Y:S01]  /*37c0*/  FFMA.FTZ R94, R134, R98.reuse, R99.reuse ;  /* 0x00000062865e7223 */ /* 0x180fe20000010063 */
[----:B------:R-:W-:Y:S02]  /*37d0*/  @P2 F2FP.F16.F32.PACK_AB R100, RZ, R93 ;  /* 0x0000005dff64223e */ /* 0x000fe400000000ff */
[----:B------:R-:W-:Y:S01]  /*37e0*/  F2FP.F16.F32.PACK_AB R93, R106, R105 ;  /* 0x000000696a5d723e */ /* 0x000fe200000000ff */
[----:B------:R-:W-:Y:S01]  /*37f0*/  FADD.FTZ R105, R141, -R94 ;  /* 0x8000005e8d697221 */ /* 0x000fe20000010000 */
[----:B------:R-:W-:Y:S01]  /*3800*/  FMUL.FTZ R94, R112, R103 ;  /* 0x00000067705e7220 */ /* 0x000fe20000410000 */
[----:B------:R-:W-:Y:S01]  /*3810*/  @P2 PRMT R88, R88, 0x5410, R100 ;  /* 0x0000541058582816 */ /* 0x000fe20000000064 */
[----:B------:R-:W-:Y:S01]  /*3820*/  FFMA.FTZ R100, R136, R98, R99 ;  /* 0x0000006288647223 */ /* 0x000fe20000010063 */
[----:B------:R-:W-:Y:S01]  /*3830*/  FMUL.FTZ R103, R112, R105 ;  /* 0x0000006970677220 */ /* 0x000fe20000410000 */
[----:B------:R-:W-:-:S02]  /*3840*/  @P2 PRMT R89, R101, 0x7610, R89 ;  /* 0x0000761065592816 */ /* 0x000fc40000000059 */
[----:B------:R-:W-:Y:S02]  /*3850*/  FSEL R94, R94, RZ, P3 ;  /* 0x000000ff5e5e7208 */ /* 0x000fe40001800000 */
[----:B------:R-:W-:Y:S02]  /*3860*/  FSEL R105, R103, RZ, P3 ;  /* 0x000000ff67697208 */ /* 0x000fe40001800000 */
[----:B------:R-:W-:Y:S01]  /*3870*/  @P2 PRMT R89, R89, 0x5410, R102 ;  /* 0x0000541059592816 */ /* 0x000fe20000000066 */
[----:B0-----:R-:W-:Y:S01]  /*3880*/  @P2 FMUL.FTZ R103, R94, R107 ;  /* 0x0000006b5e672220 */ /* 0x001fe20000410000 */
[C---:B------:R-:W-:Y:S01]  /*3890*/  F2FP.F16.F32.PACK_AB R94, R105.reuse, R94 ;  /* 0x0000005e695e723e */ /* 0x040fe200000000ff */
[----:B------:R-:W0:Y:S03]  /*38a0*/  @P2 LDC R107, c[0x0][0x40c] ;  /* 0x00010300ff6b2b82 */ /* 0x000e260000000800 */
[----:B------:R-:W-:Y:S01]  /*38b0*/  @P2 F2FP.F16.F32.PACK_AB R103, RZ, R103 ;  /* 0x00000067ff67223e */ /* 0x000fe200000000ff */
[----:B-1----:R-:W-:Y:S01]  /*38c0*/  @P2 FMUL.FTZ R104, R105, R104 ;  /* 0x0000006869682220 */ /* 0x002fe20000410000 */
[----:B------:R-:W-:-:S02]  /*38d0*/  FFMA.FTZ R105, R135, R98, R99 ;  /* 0x0000006287697223 */ /* 0x000fc40000010063 */
[----:B------:R-:W-:Y:S02]  /*38e0*/  @P2 PRMT R90, R103, 0x7610, R90 ;  /* 0x00007610675a2816 */ /* 0x000fe4000000005a */
[----:B------:R-:W-:Y:S01]  /*38f0*/  FADD.FTZ R105, R144, -R105 ;  /* 0x8000006990697221 */ /* 0x000fe20000010000 */
[----:B------:R-:W-:-:S03]  /*3900*/  @P2 F2FP.F16.F32.PACK_AB R104, RZ, R104 ;  /* 0x00000068ff68223e */ /* 0x000fc600000000ff */
[----:B------:R-:W-:Y:S01]  /*3910*/  FMUL.FTZ R95, R112, R105 ;  /* 0x00000069705f7220 */ /* 0x000fe20000410000 */
[----:B------:R-:W-:Y:S01]  /*3920*/  FADD.FTZ R105, R143, -R100 ;  /* 0x800000648f697221 */ /* 0x000fe20000010000 */
[----:B------:R-:W-:-:S03]  /*3930*/  @P2 PRMT R90, R90, 0x5410, R104 ;  /* 0x000054105a5a2816 */ /* 0x000fc60000000068 */
[----:B------:R-:W-:Y:S01]  /*3940*/  FSEL R106, R95, RZ, P3 ;  /* 0x000000ff5f6a7208 */ /* 0x000fe20001800000 */
[----:B------:R-:W-:-:S04]  /*3950*/  FMUL.FTZ R105, R112, R105 ;  /* 0x0000006970697220 */ /* 0x000fc80000410000 */
[----:B0-----:R-:W-:Y:S01]  /*3960*/  @P2 FMUL.FTZ R95, R106, R107 ;  /* 0x0000006b6a5f2220 */ /* 0x001fe20000410000 */
[----:B------:R-:W-:-:S04]  /*3970*/  FSEL R105, R105, RZ, P3 ;  /* 0x000000ff69697208 */ /* 0x000fc80001800000 */
        /* <DEDUP_REMOVED lines=8> */
.L_x_5331:
        /* <DEDUP_REMOVED lines=9> */
.L_x_5332:
        /* <DEDUP_REMOVED lines=9> */
.L_x_5333:
        /* <DEDUP_REMOVED lines=9> */
.L_x_5334:
        /* <DEDUP_REMOVED lines=9> */
.L_x_5335:
        /* <DEDUP_REMOVED lines=9> */
.L_x_5336:
        /* <DEDUP_REMOVED lines=9> */
.L_x_5337:
        /* <DEDUP_REMOVED lines=9> */
.L_x_5338:
        /* <DEDUP_REMOVED lines=9> */
.L_x_5330:
        /* <DEDUP_REMOVED lines=11> */
[----:B0-----:R-:W-:Y:S02]  /*3f30*/  HADD2.F32 R100, -RZ, R5.H1_H1 ;  /* 0x30000005ff647230 */ /* 0x001fe40000004100 */
[----:B------:R-:W-:Y:S02]  /*3f40*/  HADD2.F32 R104, -RZ, R6.H1_H1 ;  /* 0x30000006ff687230 */ /* 0x000fe40000004100 */
[--C-:B------:R-:W-:Y:S02]  /*3f50*/  HADD2.F32 R108, -RZ, R7.reuse.H1_H1 ;  /* 0x30000007ff6c7230 */ /* 0x100fe40000004100 */
[----:B------:R-:W-:-:S06]  /*3f60*/  HADD2.F32 R107, -RZ, R7.H0_H0 ;  /* 0x20000007ff6b7230 */ /* 0x000fcc0000004100 */
[-CC-:B------:R-:W-:Y:S01]  /*3f70*/  @P0 FFMA.FTZ R92, R146, R98.reuse, R99.reuse ;  /* 0x00000062925c0223 */ /* 0x180fe20000010063 */
[-CC-:B------:R-:W-:Y:S01]  /*3f80*/  @P0 FFMA.FTZ R94, R148, R98.reuse, R99.reuse ;  /* 0x00000062945e0223 */ /* 0x180fe20000010063 */
[-CC-:B------:R-:W-:Y:S01]  /*3f90*/  @P0 FFMA.FTZ R102, R150, R98.reuse, R99.reuse ;  /* 0x0000006296660223 */ /* 0x180fe20000010063 */
[-CC-:B------:R-:W-:Y:S01]  /*3fa0*/  @P0 FFMA.FTZ R93, R145, R98.reuse, R99.reuse ;  /* 0x00000062915d0223 */ /* 0x180fe20000010063 */
[----:B------:R-:W-:Y:S01]  /*3fb0*/  @P0 FADD.FTZ R95, R153, -R92 ;  /* 0x8000005c995f0221 */ /* 0x000fe20000010000 */
[--C-:B------:R-:W-:Y:S02]  /*3fc0*/  HADD2.F32 R92, -RZ, R4.reuse.H1_H1 ;  /* 0x30000004ff5c7230 */ /* 0x100fe40000004100 */
[-C--:B------:R-:W-:Y:S01]  /*3fd0*/  @P0 FFMA.FTZ R106, R160, R98.reuse, R99 ;  /* 0x00000062a06a0223 */ /* 0x080fe20000010063 */
[----:B------:R-:W-:Y:S01]  /*3fe0*/  @P0 FADD.FTZ R2, R152, -R93 ;  /* 0x8000005d98020221 */ /* 0x000fe20000010000 */
[----:B------:R-:W-:Y:S02]  /*3ff0*/  HADD2.F32 R93, -RZ, R4.H0_H0 ;  /* 0x20000004ff5d7230 */ /* 0x000fe40000004100 */
[-CC-:B------:R-:W-:Y:S01]  /*4000*/  @P0 FFMA.FTZ R103, R149, R98.reuse, R99.reuse ;  /* 0x0000006295670223 */ /* 0x180fe20000010063 */
[C---:B------:R-:W-:Y:S01]  /*4010*/  @P0 FFMA.FTZ R92, R112.reuse, R95, R92 ;  /* 0x0000005f705c0223 */ /* 0x040fe2000001005c */
[----:B------:R-:W-:Y:S01]  /*4020*/  @P0 FADD.FTZ R95, R155, -R94 ;  /* 0x8000005e9b5f0221 */ /* 0x000fe20000010000 */
[----:B------:R-:W-:Y:S01]  /*4030*/  @P0 FFMA.FTZ R101, R147, R98, R99 ;  /* 0x0000006293650223 */ /* 0x000fe20000010063 */
[----:B------:R-:W-:Y:S01]  /*4040*/  @P0 FFMA.FTZ R93, R112, R2, R93 ;  /* 0x00000002705d0223 */ /* 0x000fe2000001005d */
[----:B------:R-:W-:Y:S01]  /*4050*/  @P0 FADD.FTZ R2, R156, -R103 ;  /* 0x800000679c020221 */ /* 0x000fe20000010000 */
[----:B------:R-:W-:Y:S01]  /*4060*/  @P0 FFMA.FTZ R100, R112, R95, R100 ;  /* 0x0000005f70640223 */ /* 0x000fe20000010064 */
[----:B------:R-:W-:Y:S01]  /*4070*/  @P0 FADD.FTZ R95, R157, -R102 ;  /* 0x800000669d5f0221 */ /* 0x000fe20000010000 */
[----:B------:R-:W-:-:S02]  /*4080*/  HADD2.F32 R103, -RZ, R6.H0_H0 ;  /* 0x20000006ff677230 */ /* 0x000fc40000004100 */
[----:B------:R-:W-:Y:S01]  /*4090*/  @P0 FFMA.FTZ R105, R151, R98, R99 ;  /* 0x0000006297690223 */ /* 0x000fe20000010063 */
[----:B------:R-:W-:Y:S01]  /*40a0*/  @P0 FADD.FTZ R101, R154, -R101 ;  /* 0x800000659a650221 */ /* 0x000fe20000010000 */
[C---:B------:R-:W-:Y:S01]  /*40b0*/  @P0 FFMA.FTZ R104, R112.reuse, R95, R104 ;  /* 0x0000005f70680223 */ /* 0x040fe20000010068 */
[----:B------:R-:W-:Y:S01]  /*40c0*/  @P0 FADD.FTZ R95, R159, -R106 ;  /* 0x8000006a9f5f0221 */ /* 0x000fe20000010000 */
[----:B------:R-:W-:Y:S02]  /*40d0*/  HADD2.F32 R99, -RZ, R5.H0_H0 ;  /* 0x20000005ff637230 */ /* 0x000fe40000004100 */
[----:B------:R-:W-:Y:S01]  /*40e0*/  @P0 FFMA.FTZ R103, R112, R2, R103 ;  /* 0x0000000270670223 */ /* 0x000fe20000010067 */
[----:B------:R-:W-:Y:S01]  /*40f0*/  @P0 FADD.FTZ R105, R158, -R105 ;  /* 0x800000699e690221 */ /* 0x000fe20000010000 */
[C---:B------:R-:W-:Y:S01]  /*4100*/  @P0 FFMA.FTZ R108, R112.reuse, R95, R108 ;  /* 0x0000005f706c0223 */ /* 0x040fe2000001006c */
[----:B------:R-:W0:Y:S01]  /*4110*/  @P2 LDC R2, c[0x0][0x40c] ;  /* 0x00010300ff022b82 */ /* 0x000e220000000800 */
[C---:B------:R-:W-:Y:S01]  /*4120*/  @P0 FFMA.FTZ R99, R112.reuse, R101, R99 ;  /* 0x0000006570630223 */ /* 0x040fe20000010063 */
[----:B------:R-:W-:-:S06]  /*4130*/  @P0 FFMA.FTZ R107, R112, R105, R107 ;  /* 0x00000069706b0223 */ /* 0x000fcc000001006b */
[----:B------:R-:W1:Y:S08]  /*4140*/  @P2 LDC R95, c[0x0][0x40c] ;  /* 0x00010300ff5f2b82 */ /* 0x000e700000000800 */
[----:B------:R-:W2:Y:S08]  /*4150*/  @P2 LDC R98, c[0x0][0x40c] ;  /* 0x00010300ff622b82 */ /* 0x000eb00000000800 */
[----:B------:R-:W3:Y:S01]  /*4160*/  @P2 LDC R102, c[0x0][0x40c] ;  /* 0x00010300ff662b82 */ /* 0x000ee20000000800 */
[----:B0-----:R-:W-:-:S05]  /*4170*/  @P2 FMUL.FTZ R2, R93, R2 ;  /* 0x000000025d022220 */ /* 0x001fca0000410000 */
[----:B------:R-:W-:Y:S02]  /*4180*/  @P2 F2FP.F16.F32.PACK_AB R2, RZ, R2 ;  /* 0x00000002ff02223e */ /* 0x000fe400000000ff */
[----:B------:R-:W0:Y:S01]  /*4190*/  @P2 LDC R101, c[0x0][0x40c] ;  /* 0x00010300ff652b82 */ /* 0x000e220000000800 */
[----:B-1----:R-:W-:Y:S01]  /*41a0*/  @P2 FMUL.FTZ R94, R92, R95 ;  /* 0x0000005f5c5e2220 */ /* 0x002fe20000410000 */
[----:B------:R-:W-:Y:S02]  /*41b0*/  @P2 PRMT R88, R2, 0x7610, R88 ;  /* 0x0000761002582816 */ /* 0x000fe40000000058 */
[----:B------:R-:W-:Y:S02]  /*41c0*/  F2FP.F16.F32.PACK_AB R92, R92, R93 ;  /* 0x0000005d5c5c723e */ /* 0x000fe400000000ff */
[----:B------:R-:W-:Y:S02]  /*41d0*/  @P2 F2FP.F16.F32.PACK_AB R95, RZ, R94 ;  /* 0x0000005eff5f223e */ /* 0x000fe400000000ff */
[----:B------:R-:W1:Y:S01]  /*41e0*/  @P2 LDC R105, c[0x0][0x40c] ;  /* 0x00010300ff692b82 */ /* 0x000e620000000800 */
[----:B--2---:R-:W-:Y:S01]  /*41f0*/  @P2 FMUL.FTZ R94, R99, R98 ;  /* 0x00000062635e2220 */ /* 0x004fe20000410000 */
[----:B------:R-:W-:-:S02]  /*4200*/  @P2 PRMT R88, R88, 0x5410, R95 ;  /* 0x0000541058582816 */ /* 0x000fc4000000005f */
[----:B------:R-:W-:Y:S02]  /*4210*/  F2FP.F16.F32.PACK_AB R93, R100, R99 ;  /* 0x00000063645d723e */ /* 0x000fe400000000ff */
[----:B------:R-:W-:Y:S02]  /*4220*/  @P2 F2FP.F16.F32.PACK_AB R98, RZ, R94 ;  /* 0x0000005eff62223e */ /* 0x000fe400000000ff */
[----:B------:R-:W2:Y:S01]  /*4230*/  @P2 LDC R106, c[0x0][0x40c] ;  /* 0x00010300ff6a2b82 */ /* 0x000ea20000000800 */
[----:B---3--:R-:W-:Y:S01]  /*4240*/  @P2 FMUL.FTZ R102, R103, R102 ;  /* 0x0000006667662220 */ /* 0x008fe20000410000 */
[----:B------:R-:W-:Y:S02]  /*4250*/  @P2 PRMT R89, R98, 0x7610, R89 ;  /* 0x0000761062592816 */ /* 0x000fe40000000059 */
[----:B------:R-:W-:Y:S02]  /*4260*/  F2FP.F16.F32.PACK_AB R94, R104, R103 ;  /* 0x00000067685e723e */ /* 0x000fe400000000ff */
[----:B------:R-:W-:Y:S01]  /*4270*/  @P2 F2FP.F16.F32.PACK_AB R102, RZ, R102 ;  /* 0x00000066ff66223e */ /* 0x000fe200000000ff */
[----:B0-----:R-:W-:Y:S01]  /*4280*/  @P2 FMUL.FTZ R101, R100, R101 ;  /* 0x0000006564652220 */ /* 0x001fe20000410000 */
[----:B------:R-:W-:-:S02]  /*4290*/  F2FP.F16.F32.PACK_AB R95, R108, R107 ;  /* 0x0000006b6c5f723e */ /* 0x000fc400000000ff */
[----:B------:R-:W-:Y:S02]  /*42a0*/  @P2 PRMT R90, R102, 0x7610, R90 ;  /* 0x00007610665a2816 */ /* 0x000fe4000000005a */
[----:B------:R-:W-:Y:S01]  /*42b0*/  @P2 F2FP.F16.F32.PACK_AB R101, RZ, R101 ;  /* 0x00000065ff65223e */ /* 0x000fe200000000ff */
[----:B-1----:R-:W-:-:S03]  /*42c0*/  @P2 FMUL.FTZ R105, R104, R105 ;  /* 0x0000006968692220 */ /* 0x002fc60000410000 */
[----:B------:R-:W-:Y:S02]  /*42d0*/  @P2 PRMT R89, R89, 0x5410, R101 ;  /* 0x0000541059592816 */ /* 0x000fe40000000065 */
[----:B------:R-:W-:Y:S01]  /*42e0*/  @P2 F2FP.F16.F32.PACK_AB R105, RZ, R105 ;  /* 0x00000069ff69223e */ /* 0x000fe200000000ff */
[----:B--2---:R-:W-:-:S03]  /*42f0*/  @P2 FMUL.FTZ R106, R107, R106 ;  /* 0x0000006a6b6a2220 */ /* 0x004fc60000410000 */
        /* <DEDUP_REMOVED lines=8> */
.L_x_5340:
[----:B------:R-:W-:Y:S01]  /*4380*/  ISETP.GT.AND P0, PT, R2, RZ, PT ;  /* 0x000000ff0200720c */ /* 0x000fe20003f04270 */
[----:B------:R-:W-:Y:S01]  /*4390*/  HADD2.F32 R107, -RZ, R5.H1_H1 ;  /* 0x30000005ff6b7230 */ /* 0x000fe20000004100 */
[----:B------:R-:W1:Y:S01]  /*43a0*/  @P2 LDC R104, c[0x0][0x40c] ;  /* 0x00010300ff682b82 */ /* 0x000e620000000800 */
[----:B0-----:R-:W-:Y:S02]  /*43b0*/  HADD2.F32 R103, -RZ, R4.H1_H1 ;  /* 0x30000004ff677230 */ /* 0x001fe40000004100 */
[----:B------:R-:W-:-:S05]  /*43c0*/  HADD2.F32 R111, -RZ, R6.H1_H1 ;  /* 0x30000006ff6f7230 */ /* 0x000fca0000004100 */
[----:B------:R-:W0:Y:S03]  /*43d0*/  @P2 LDC R108, c[0x0][0x40c] ;  /* 0x00010300ff6c2b82 */ /* 0x000e260000000800 */
[-CC-:B------:R-:W-:Y:S01]  /*43e0*/  @P0 FFMA.FTZ R101, R145, R98.reuse, R99.reuse ;  /* 0x0000006291650223 */ /* 0x180fe20000010063 */
[-CC-:B------:R-:W-:Y:S01]  /*43f0*/  @P0 FFMA.FTZ R105, R147, R98.reuse, R99.reuse ;  /* 0x0000006293690223 */ /* 0x180fe20000010063 */
[-CC-:B------:R-:W-:Y:S01]  /*4400*/  @P0 FFMA.FTZ R100, R146, R98.reuse, R99.reuse ;  /* 0x0000006292640223 */ /* 0x180fe20000010063 */
[----:B------:R-:W-:Y:S01]  /*4410*/  @P0 FFMA.FTZ R109, R149, R98, R99 ;  /* 0x00000062956d0223 */ /* 0x000fe20000010063 */
[----:B------:R-:W-:Y:S01]  /*4420*/  @P0 FADD.FTZ R2, R152, -R101 ;  /* 0x8000006598020221 */ /* 0x000fe20000010000 */
[----:B------:R-:W-:Y:S02]  /*4430*/  HADD2.F32 R101, -RZ, R4.H0_H0 ;  /* 0x20000004ff657230 */ /* 0x000fe40000004100 */
[----:B------:R-:W-:Y:S01]  /*4440*/  @P0 FADD.FTZ R100, R153, -R100 ;  /* 0x8000006499640221 */ /* 0x000fe20000010000 */
[----:B------:R-:W-:Y:S01]  /*4450*/  @P0 FADD.FTZ R102, R156, -R109 ;  /* 0x8000006d9c660221 */ /* 0x000fe20000010000 */
[----:B------:R-:W-:-:S02]  /*4460*/  HADD2.F32 R109, -RZ, R6.H0_H0 ;  /* 0x20000006ff6d7230 */ /* 0x000fc40000004100 */
[----:B------:R-:W-:Y:S01]  /*4470*/  @P0 FFMA.FTZ R113, R151, R98, R99 ;  /* 0x0000006297710223 */ /* 0x000fe20000010063 */
[----:B------:R-:W-:Y:S01]  /*4480*/  @P0 FFMA.FTZ R101, R112, R2, R101 ;  /* 0x0000000270650223 */ /* 0x000fe20000010065 */
[----:B------:R-:W-:Y:S01]  /*4490*/  @P0 FADD.FTZ R2, R154, -R105 ;  /* 0x800000699a020221 */ /* 0x000fe20000010000 */
[----:B------:R-:W-:Y:S02]  /*44a0*/  HADD2.F32 R105, -RZ, R5.H0_H0 ;  /* 0x20000005ff697230 */ /* 0x000fe40000004100 */
[C---:B------:R-:W-:Y:S01]  /*44b0*/  @P0 FFMA.FTZ R103, R112.reuse, R100, R103 ;  /* 0x0000006470670223 */ /* 0x040fe20000010067 */
[----:B------:R-:W-:Y:S01]  /*44c0*/  @P0 FFMA.FTZ R109, R112, R102, R109 ;  /* 0x00000066706d0223 */ /* 0x000fe2000001006d */
[----:B------:R-:W2:Y:S01]  /*44d0*/  @P2 LDC R100, c[0x0][0x40c] ;  /* 0x00010300ff642b82 */ /* 0x000ea20000000800 */
[----:B------:R-:W-:Y:S01]  /*44e0*/  @P0 FFMA.FTZ R102, R150, R98, R99 ;  /* 0x0000006296660223 */ /* 0x000fe20000010063 */
[----:B------:R-:W-:Y:S01]  /*44f0*/  @P0 FFMA.FTZ R105, R112, R2, R105 ;  /* 0x0000000270690223 */ /* 0x000fe20000010069 */
[----:B------:R-:W-:Y:S01]  /*4500*/  @P0 FFMA.FTZ R2, R148, R98, R99 ;  /* 0x0000006294020223 */ /* 0x000fe20000010063 */
[----:B------:R-:W-:Y:S01]  /*4510*/  @P0 FADD.FTZ R106, R158, -R113 ;  /* 0x800000719e6a0221 */ /* 0x000fe20000010000 */
[----:B------:R-:W-:Y:S01]  /*4520*/  @P0 FADD.FTZ R102, R157, -R102 ;  /* 0x800000669d660221 */ /* 0x000fe20000010000 */
[----:B------:R-:W-:-:S02]  /*4530*/  HADD2.F32 R113, -RZ, R7.H0_H0 ;  /* 0x20000007ff717230 */ /* 0x000fc40000004100 */
[----:B------:R-:W-:Y:S01]  /*4540*/  @P0 FADD.FTZ R2, R155, -R2 ;  /* 0x800000029b020221 */ /* 0x000fe20000010000 */
[----:B------:R-:W-:-:S03]  /*4550*/  @P0 FFMA.FTZ R111, R112, R102, R111 ;  /* 0x00000066706f0223 */ /* 0x000fc6000001006f */
[C---:B------:R-:W-:Y:S01]  /*4560*/  @P0 FFMA.FTZ R107, R112.reuse, R2, R107 ;  /* 0x00000002706b0223 */ /* 0x040fe2000001006b */
[----:B------:R-:W3:Y:S01]  /*4570*/  @P2 LDC R102, c[0x0][0x40c] ;  /* 0x00010300ff662b82 */ /* 0x000ee20000000800 */
[----:B------:R-:W-:Y:S01]  /*4580*/  @P0 FFMA.FTZ R113, R112, R106, R113 ;  /* 0x0000006a70710223 */ /* 0x000fe20000010071 */
[----:B-1----:R-:W-:-:S03]  /*4590*/  @P2 FMUL.FTZ R111, R111, R104 ;  /* 0x000000686f6f2220 */ /* 0x002fc60000410000 */
[----:B0-----:R-:W-:Y:S02]  /*45a0*/  @P2 FMUL.FTZ R113, R113, R108 ;  /* 0x0000006c71712220 */ /* 0x001fe40000410000 */
[----:B------:R-:W-:Y:S01]  /*45b0*/  @P2 F2FP.F16.F32.PACK_AB R111, RZ, R111 ;  /* 0x0000006fff6f223e */ /* 0x000fe200000000ff */
[----:B------:R-:W0:Y:S02]  /*45c0*/  @P2 LDC R2, c[0x0][0x40c] ;  /* 0x00010300ff022b82 */ /* 0x000e240000000800 */
[----:B------:R-:W-:Y:S01]  /*45d0*/  @P2 F2FP.F16.F32.PACK_AB R113, RZ, R113 ;  /* 0x00000071ff71223e */ /* 0x000fe200000000ff */
[----:B--2---:R-:W-:-:S03]  /*45e0*/  @P2 FMUL.FTZ R103, R103, R100 ;  /* 0x0000006467672220 */ /* 0x004fc60000410000 */
[----:B------:R-:W-:Y:S02]  /*45f0*/  @P2 PRMT R91, R113, 0x7610, R91 ;  /* 0x00007610715b2816 */ /* 0x000fe4000000005b */
[----:B------:R-:W1:Y:S01]  /*4600*/  @P2 LDC R100, c[0x0][0x40c] ;  /* 0x00010300ff642b82 */ /* 0x000e620000000800 */
[----:B------:R-:W-:Y:S01]  /*4610*/  @P2 F2FP.F16.F32.PACK_AB R103, RZ, R103 ;  /* 0x00000067ff67223e */ /* 0x000fe200000000ff */
[----:B---3--:R-:W-:-:S05]  /*4620*/  @P2 FMUL.FTZ R109, R109, R102 ;  /* 0x000000666d6d2220 */ /* 0x008fca0000410000 */
[----:B------:R-:W-:Y:S01]  /*4630*/  @P2 F2FP.F16.F32.PACK_AB R109, RZ, R109 ;  /* 0x0000006dff6d223e */ /* 0x000fe200000000ff */
[----:B0-----:R-:W-:-:S03]  /*4640*/  @P2 FMUL.FTZ R101, R101, R2 ;  /* 0x0000000265652220 */ /* 0x001fc60000410000 */
[----:B------:R-:W-:Y:S01]  /*4650*/  @P2 PRMT R90, R109, 0x7610, R90 ;  /* 0x000076106d5a2816 */ /* 0x000fe2000000005a */
[----:B------:R-:W0:Y:S01]  /*4660*/  @P2 LDC R2, c[0x0][0x40c] ;  /* 0x00010300ff022b82 */ /* 0x000e220000000800 */
[----:B------:R-:W-:Y:S02]  /*4670*/  @P2 F2FP.F16.F32.PACK_AB R101, RZ, R101 ;  /* 0x00000065ff65223e */ /* 0x000fe400000000ff */
[----:B------:R-:W-:Y:S01]  /*4680*/  @P2 PRMT R90, R90, 0x5410, R111 ;  /* 0x000054105a5a2816 */ /* 0x000fe2000000006f */
[----:B-1----:R-:W-:Y:S01]  /*4690*/  @P2 FMUL.FTZ R107, R107, R100 ;  /* 0x000000646b6b2220 */ /* 0x002fe20000410000 */
[----:B------:R-:W-:-:S04]  /*46a0*/  @P2 PRMT R88, R101, 0x7610, R88 ;  /* 0x0000761065582816 */ /* 0x000fc80000000058 */
[----:B------:R-:W-:Y:S02]  /*46b0*/  @P2 F2FP.F16.F32.PACK_AB R107, RZ, R107 ;  /* 0x0000006bff6b223e */ /* 0x000fe400000000ff */
        /* <DEDUP_REMOVED lines=14> */
.L_x_5339:
[----:B------:R-:W-:Y:S05]  /*47a0*/  @!P1 BRA `(.L_x_5342) ;  /* 0x0000000400189947 */ /* 0x000fea0003800000 */
[-CC-:B0-----:R-:W-:Y:S01]  /*47b0*/  FFMA.FTZ R100, R160, R98.reuse, R99.reuse ;  /* 0x00000062a0647223 */ /* 0x181fe20000010063 */
[-CC-:B------:R-:W-:Y:S01]  /*47c0*/  FFMA.FTZ R93, R145, R98.reuse, R99.reuse ;  /* 0x00000062915d7223 */ /* 0x180fe20000010063 */
[-CC-:B------:R-:W-:Y:S01]  /*47d0*/  FFMA.FTZ R95, R147, R98.reuse, R99.reuse ;  /* 0x00000062935f7223 */ /* 0x180fe20000010063 */
[----:B------:R-:W-:Y:S01]  /*47e0*/  ISETP.GT.AND P0, PT, R2, RZ, PT ;  /* 0x000000ff0200720c */ /* 0x000fe20003f04270 */
[-C--:B------:R-:W-:Y:S01]  /*47f0*/  FFMA.FTZ R2, R146, R98.reuse, R99 ;  /* 0x0000006292027223 */ /* 0x080fe20000010063 */
[----:B------:R-:W-:Y:S01]  /*4800*/  FADD.FTZ R111, R159, -R100 ;  /* 0x800000649f6f7221 */ /* 0x000fe20000010000 */
[----:B------:R-:W-:Y:S01]  /*4810*/  FADD.FTZ R93, R152, -R93 ;  /* 0x8000005d985d7221 */ /* 0x000fe20000010000 */
[----:B------:R-:W-:Y:S01]  /*4820*/  FADD.FTZ R101, R154, -R95 ;  /* 0x8000005f9a657221 */ /* 0x000fe20000010000 */
[----:B------:R-:W0:Y:S01]  /*4830*/  @P2 LDC R100, c[0x0][0x40c] ;  /* 0x00010300ff642b82 */ /* 0x000e220000000800 */
[-CC-:B------:R-:W-:Y:S01]  /*4840*/  FFMA.FTZ R92, R148, R98.reuse, R99.reuse ;  /* 0x00000062945c7223 */ /* 0x180fe20000010063 */
[-CC-:B------:R-:W-:Y:S01]  /*4850*/  FFMA.FTZ R105, R149, R98.reuse, R99.reuse ;  /* 0x0000006295697223 */ /* 0x180fe20000010063 */
[-CC-:B------:R-:W-:Y:S01]  /*4860*/  FFMA.FTZ R94, R150, R98.reuse, R99.reuse ;  /* 0x00000062965e7223 */ /* 0x180fe20000010063 */
[----:B------:R-:W-:Y:S01]  /*4870*/  FFMA.FTZ R109, R151, R98, R99 ;  /* 0x00000062976d7223 */ /* 0x000fe20000010063 */
[----:B------:R-:W-:Y:S01]  /*4880*/  FADD.FTZ R99, R153, -R2 ;  /* 0x8000000299637221 */ /* 0x000fe20000010000 */
[C---:B------:R-:W-:Y:S01]  /*4890*/  FMUL.FTZ R2, R112.reuse, R93 ;  /* 0x0000005d70027220 */ /* 0x040fe20000410000 */
[----:B------:R-:W-:Y:S01]  /*48a0*/  FMUL.FTZ R93, R112, R101 ;  /* 0x00000065705d7220 */ /* 0x000fe20000410000 */
[----:B------:R-:W1:Y:S01]  /*48b0*/  @P2 LDC R95, c[0x0][0x40c] ;  /* 0x00010300ff5f2b82 */ /* 0x000e620000000800 */
[----:B------:R-:W-:Y:S01]  /*48c0*/  FADD.FTZ R103, R155, -R92 ;  /* 0x8000005c9b677221 */ /* 0x000fe20000010000 */
[----:B------:R-:W-:Y:S01]  /*48d0*/  FADD.FTZ R107, R157, -R94 ;  /* 0x8000005e9d6b7221 */ /* 0x000fe20000010000 */
[----:B------:R-:W-:Y:S01]  /*48e0*/  FADD.FTZ R105, R156, -R105 ;  /* 0x800000699c697221 */ /* 0x000fe20000010000 */
[C---:B------:R-:W-:Y:S01]  /*48f0*/  FMUL.FTZ R92, R112.reuse, R99 ;  /* 0x00000063705c7220 */ /* 0x040fe20000410000 */
[C---:B------:R-:W-:Y:S01]  /*4900*/  FMUL.FTZ R94, R112.reuse, R103 ;  /* 0x00000067705e7220 */ /* 0x040fe20000410000 */
[C---:B------:R-:W-:Y:S01]  /*4910*/  FMUL.FTZ R103, R112.reuse, R111 ;  /* 0x0000006f70677220 */ /* 0x040fe20000410000 */
[----:B------:R-:W-:Y:S01]  /*4920*/  FMUL.FTZ R98, R112, R105 ;  /* 0x0000006970627220 */ /* 0x000fe20000410000 */
[----:B------:R-:W2:Y:S01]  /*4930*/  @P2 LDC R101, c[0x0][0x40c] ;  /* 0x00010300ff652b82 */ /* 0x000ea20000000800 */
[----:B------:R-:W-:Y:S01]  /*4940*/  FSEL R105, R92, RZ, P0 ;  /* 0x000000ff5c697208 */ /* 0x000fe20000000000 */
[----:B------:R-:W-:Y:S01]  /*4950*/  FADD.FTZ R109, R158, -R109 ;  /* 0x8000006d9e6d7221 */ /* 0x000fe20000010000 */
[----:B------:R-:W-:Y:S01]  /*4960*/  FSEL R102, R2, RZ, P0 ;  /* 0x000000ff02667208 */ /* 0x000fe20000000000 */
[C---:B------:R-:W-:Y:S01]  /*4970*/  FMUL.FTZ R99, R112.reuse, R107 ;  /* 0x0000006b70637220 */ /* 0x040fe20000410000 */
[----:B------:R-:W-:Y:S01]  /*4980*/  FSEL R104, R93, RZ, P0 ;  /* 0x000000ff5d687208 */ /* 0x000fe20000000000 */
[----:B------:R-:W-:Y:S01]  /*4990*/  FMUL.FTZ R112, R112, R109 ;  /* 0x0000006d70707220 */ /* 0x000fe20000410000 */
[----:B------:R-:W-:Y:S01]  /*49a0*/  FSEL R107, R94, RZ, P0 ;  /* 0x000000ff5e6b7208 */ /* 0x000fe20000000000 */
[----:B------:R-:W3:Y:S01]  /*49b0*/  @P2 LDC R111, c[0x0][0x40c] ;  /* 0x00010300ff6f2b82 */ /* 0x000ee20000000800 */
[----:B0-----:R-:W-:Y:S01]  /*49c0*/  @P2 FMUL.FTZ R92, R105, R100 ;  /* 0x00000064695c2220 */ /* 0x001fe20000410000 */
[----:B------:R-:W-:-:S02]  /*49d0*/  FSEL R94, R98, RZ, P0 ;  /* 0x000000ff625e7208 */ /* 0x000fc40000000000 */
[----:B------:R-:W-:Y:S02]  /*49e0*/  FSEL R109, R99, RZ, P0 ;  /* 0x000000ff636d7208 */ /* 0x000fe40000000000 */
[----:B------:R-:W-:Y:S02]  /*49f0*/  FSEL R112, R112, RZ, P0 ;  /* 0x000000ff70707208 */ /* 0x000fe40000000000 */
[----:B------:R-:W0:Y:S01]  /*4a00*/  @P2 LDC R106, c[0x0][0x40c] ;  /* 0x00010300ff6a2b82 */ /* 0x000e220000000800 */
[----:B-1----:R-:W-:Y:S01]  /*4a10*/  @P2 FMUL.FTZ R2, R102, R95 ;  /* 0x0000005f66022220 */ /* 0x002fe20000410000 */
[----:B------:R-:W-:Y:S02]  /*4a20*/  @P2 F2FP.F16.F32.PACK_AB R95, RZ, R92 ;  /* 0x0000005cff5f223e */ /* 0x000fe400000000ff */
[----:B------:R-:W-:Y:S02]  /*4a30*/  FSEL R103, R103, RZ, P0 ;  /* 0x000000ff67677208 */ /* 0x000fe40000000000 */
[----:B------:R-:W-:-:S02]  /*4a40*/  @P2 F2FP.F16.F32.PACK_AB R2, RZ, R2 ;  /* 0x00000002ff02223e */ /* 0x000fc400000000ff */
[----:B------:R-:W1:Y:S01]  /*4a50*/  @P2 LDC R108, c[0x0][0x40c] ;  /* 0x00010300ff6c2b82 */ /* 0x000e620000000800 */
[----:B--2---:R-:W-:Y:S01]  /*4a60*/  @P2 FMUL.FTZ R92, R104, R101 ;  /* 0x00000065685c2220 */ /* 0x004fe20000410000 */
[----:B------:R-:W-:-:S04]  /*4a70*/  @P2 PRMT R88, R2, 0x7610, R88 ;  /* 0x0000761002582816 */ /* 0x000fc80000000058 */
[----:B------:R-:W-:Y:S02]  /*4a80*/  @P2 F2FP.F16.F32.PACK_AB R98, RZ, R92 ;  /* 0x0000005cff62223e */ /* 0x000fe400000000ff */
[----:B------:R-:W2:Y:S01]  /*4a90*/  @P2 LDC R113, c[0x0][0x40c] ;  /* 0x00010300ff712b82 */ /* 0x000ea20000000800 */
[----:B---3--:R-:W-:Y:S01]  /*4aa0*/  @P2 FMUL.FTZ R92, R94, R111 ;  /* 0x0000006f5e5c2220 */ /* 0x008fe20000410000 */
[----:B------:R-:W-:Y:S02]  /*4ab0*/  @P2 PRMT R89, R98, 0x7610, R89 ;  /* 0x0000761062592816 */ /* 0x000fe40000000059 */
[----:B------:R-:W-:Y:S02]  /*4ac0*/  @P2 PRMT R88, R88, 0x5410, R95 ;  /* 0x0000541058582816 */ /* 0x000fe4000000005f */
[----:B------:R-:W-:Y:S01]  /*4ad0*/  @P2 F2FP.F16.F32.PACK_AB R100, RZ, R92 ;  /* 0x0000005cff64223e */ /* 0x000fe200000000ff */
[----:B0-----:R-:W-:Y:S01]  /*4ae0*/  @P2 FMUL.FTZ R93, R107, R106 ;  /* 0x0000006a6b5d2220 */ /* 0x001fe20000410000 */
[----:B------:R-:W-:-:S02]  /*4af0*/  F2FP.F16.F32.PACK_AB R92, R105, R102 ;  /* 0x00000066695c723e */ /* 0x000fc400000000ff */
[----:B------:R-:W-:Y:S02]  /*4b00*/  @P2 PRMT R90, R100, 0x7610, R90 ;  /* 0x00007610645a2816 */ /* 0x000fe4000000005a */
[----:B------:R-:W-:Y:S02]  /*4b10*/  @P2 F2FP.F16.F32.PACK_AB R99, RZ, R93 ;  /* 0x0000005dff63223e */ /* 0x000fe400000000ff */
[C---:B------:R-:W-:Y:S01]  /*4b20*/  F2FP.F16.F32.PACK_AB R94, R109.reuse, R94 ;  /* 0x0000005e6d5e723e */ /* 0x040fe200000000ff */
[----:B-1----:R-:W-:Y:S01]  /*4b30*/  @P2 FMUL.FTZ R93, R109, R108 ;  /* 0x0000006c6d5d2220 */ /* 0x002fe20000410000 */
[----:B------:R-:W-:Y:S02]  /*4b40*/  @P2 PRMT R89, R89, 0x5410, R99 ;  /* 0x0000541059592816 */ /* 0x000fe40000000063 */
[----:B------:R-:W-:Y:S02]  /*4b50*/  F2FP.F16.F32.PACK_AB R95, R103, R112 ;  /* 0x00000070675f723e */ /* 0x000fe400000000ff */
[----:B------:R-:W-:-:S02]  /*4b60*/  @P2 F2FP.F16.F32.PACK_AB R101, RZ, R93 ;  /* 0x0000005dff65223e */ /* 0x000fc400000000ff */
[----:B------:R-:W-:Y:S01]  /*4b70*/  F2FP.F16.F32.PACK_AB R93, R107, R104 ;  /* 0x000000686b5d723e */ /* 0x000fe200000000ff */
[----:B--2---:R-:W-:Y:S01]  /*4b80*/  @P2 FMUL.FTZ R102, R112, R113 ;  /* 0x0000007170662220 */ /* 0x004fe20000410000 */
[----:B------:R-:W-:-:S04]  /*4b90*/  @P2 PRMT R90, R90, 0x5410, R101 ;  /* 0x000054105a5a2816 */ /* 0x000fc80000000065 */
[----:B------:R-:W-:-:S04]  /*4ba0*/  @P2 F2FP.F16.F32.PACK_AB R102, RZ, R102 ;  /* 0x00000066ff66223e */ /* 0x000fc800000000ff */
[----:B------:R-:W-:Y:S01]  /*4bb0*/  @P2 PRMT R91, R102, 0x7610, R91 ;  /* 0x00007610665b2816 */ /* 0x000fe2000000005b */
[----:B------:R-:W-:Y:S06]  /*4bc0*/  @!P2 BRA `(.L_x_5341) ;  /* 0x000000040030a947 */ /* 0x000fec0003800000 */
[----:B------:R-:W-:-:S05]  /*4bd0*/  FMUL.FTZ R2, R103, UR18 ;  /* 0x0000001267027c20 */ /* 0x000fca0008410000 */
[----:B------:R-:W-:-:S04]  /*4be0*/  F2FP.F16.F32.PACK_AB R2, RZ, R2 ;  /* 0x00000002ff02723e */ /* 0x000fc800000000ff */
[----:B------:R-:W-:Y:S01]  /*4bf0*/  PRMT R91, R91, 0x5410, R2 ;  /* 0x000054105b5b7816 */ /* 0x000fe20000000002 */
[----:B------:R-:W-:Y:S06]  /*4c00*/  BRA `(.L_x_5341) ;  /* 0x0000000400207947 */ /* 0x000fec0003800000 */
.L_x_5342:
        /* <DEDUP_REMOVED lines=16> */
.L_x_5343:
        /* <DEDUP_REMOVED lines=9> */
.L_x_5344:
        /* <DEDUP_REMOVED lines=9> */
.L_x_5345:
        /* <DEDUP_REMOVED lines=9> */
.L_x_5346:
        /* <DEDUP_REMOVED lines=9> */
.L_x_5347:
        /* <DEDUP_REMOVED lines=9> */
.L_x_5348:
        /* <DEDUP_REMOVED lines=9> */
.L_x_5349:
[----:B------:R-:W-:-:S04]  /*5070*/  @P2 F2FP.F16.F32.PACK_AB R100, RZ, R100 ;  /* 0x00000064ff64223e */ /* 0x000fc800000000ff */
[----:B------:R-:W-:-:S07]  /*5080*/  @P2 PRMT R91, R91, 0x5410, R100 ;  /* 0x000054105b5b2816 */ /* 0x000fce0000000064 */
.L_x_5341:
        /* <DEDUP_REMOVED lines=13> */
.L_x_5312:
        /* <DEDUP_REMOVED lines=20> */
.L_x_5351:
        /* <DEDUP_REMOVED lines=14> */
.L_x_10757:


//--------------------- .text._ZN10layer_norm13ln_bwd_kernelINS_13Kernel_traitsIf6__halfS2_S2_fjLj6144ELj1ELj1ELj8ELj16ENS_18Kernel_traits_baseILj6144EfS2_S2_S2_fjLj256EEEEELb0ELb1ELb0ELb0EEEvNS_9BwdParamsE --------------------------
	.section	.text._ZN10layer_norm13ln_bwd_kernelINS_13Kernel_traitsIf6__halfS2_S2_fjLj6144ELj1ELj1ELj8ELj16ENS_18Kernel_traits_baseILj6144EfS2_S2_S2_fjLj256EEEEELb0ELb1ELb0ELb0EEEvNS_9BwdParamsE,"ax",@progbits
	.align	128
        .global         _ZN10layer_norm13ln_bwd_kernelINS_13Kernel_traitsIf6__halfS2_S2_fjLj6144ELj1ELj1ELj8ELj16ENS_18Kernel_traits_baseILj6144EfS2_S2_S2_fjLj256EEEEELb0ELb1ELb0ELb0EEEvNS_9BwdParamsE
        .type           _ZN10layer_norm13ln_bwd_kernelINS_13Kernel_traitsIf6__halfS2_S2_fjLj6144ELj1ELj1ELj8ELj16ENS_18Kernel_traits_baseILj6144EfS2_S2_S2_fjLj256EEEEELb0ELb1ELb0ELb0EEEvNS_9BwdParamsE,@function
        .size           _ZN10layer_norm13ln_bwd_kernelINS_13Kernel_traitsIf6__halfS2_S2_fjLj6144ELj1ELj1ELj8ELj16ENS_18Kernel_traits_baseILj6144EfS2_S2_S2_fjLj256EEEEELb0ELb1ELb0ELb0EEEvNS_9BwdParamsE,(.L_x_10758 - _ZN10layer_norm13ln_bwd_kernelINS_13Kernel_traitsIf6__halfS2_S2_fjLj6144ELj1ELj1ELj8ELj16ENS_18Kernel_traits_baseILj6144EfS2_S2_S2_fjLj256EEEEELb0ELb1ELb0ELb0EEEvNS_9BwdParamsE)
        .other          _ZN10layer_norm13ln_bwd_kernelINS_13Kernel_traitsIf6__halfS2_S2_fjLj6144ELj1ELj1ELj8ELj16ENS_18Kernel_traits_baseILj6144EfS2_S2_S2_fjLj256EEEEELb0ELb1ELb0ELb0EEEvNS_9BwdParamsE,@"STO_CUDA_ENTRY STV_DEFAULT"
_ZN10layer_norm13ln_bwd_kernelINS_13Kernel_traitsIf6__halfS2_S2_fjLj6144ELj1ELj1ELj8ELj16ENS_18Kernel_traits_baseILj6144EfS2_S2_S2_fjLj256EEEEELb0ELb1ELb0ELb0EEEvNS_9BwdParamsE:
.text._ZN10layer_norm13ln_bwd_kernelINS_13Kernel_traitsIf6__halfS2_S2_fjLj6144ELj1ELj1ELj8ELj16ENS_18Kernel_traits_baseILj6144EfS2_S2_S2_fjLj256EEEEELb0ELb1ELb0ELb0EEEvNS_9BwdParamsE:
        /* <DEDUP_REMOVED lines=125> */
.L_x_5382:
        /* <DEDUP_REMOVED lines=16> */
[----:B------:R-:W-:Y:S01]  /*08d0*/  HFMA2 R169, -RZ, RZ, 0, 0 ;  /* 0x00000000ffa97431 */ /* 0x000fe200000001ff */
[----:B-----5:R1:W5:Y:S01]  /*08e0*/  LDG.E R206, desc[UR4][R164.64] ;  /* 0x00000004a4ce7981 */ /* 0x020362000c1e1900 */
[----:B------:R-:W-:Y:S02]  /*08f0*/  MOV R170, RZ ;  /* 0x000000ff00aa7202 */ /* 0x000fe40000000f00 */
        /* <DEDUP_REMOVED lines=15> */
[--C-:B----4-:R-:W-:Y:S02]  /*09f0*/  HADD2.F32 R176, -RZ, R164.reuse.H0_H0 ;  /* 0x200000a4ffb07230 */ /* 0x110fe40000004100 */
[----:B------:R-:W-:Y:S02]  /*0a00*/  HADD2.F32 R178, -RZ, R164.H1_H1 ;  /* 0x300000a4ffb27230 */ /* 0x000fe40000004100 */
[--C-:B------:R-:W-:Y:S02]  /*0a10*/  HADD2.F32 R190, -RZ, R165.reuse.H0_H0 ;  /* 0x200000a5ffbe7230 */ /* 0x100fe40000004100 */
[C---:B------:R-:W-:Y:S01]  /*0a20*/  FADD.FTZ R207, -R173.reuse, R176 ;  /* 0x000000b0adcf7221 */ /* 0x040fe20000010100 */
[----:B------:R-:W-:Y:S02]  /*0a30*/  HADD2.F32 R164, -RZ, R165.H1_H1 ;  /* 0x300000a5ffa47230 */ /* 0x000fe40000004100 */
[----:B------:R-:W-:Y:S01]  /*0a40*/  FADD.FTZ R165, -R173, R178 ;  /* 0x000000b2ada57221 */ /* 0x000fe20000010100 */
[----:B--2---:R-:W-:-:S02]  /*0a50*/  HADD2.F32 R205, -RZ, R168.H0_H0 ;  /* 0x200000a8ffcd7230 */ /* 0x004fc40000004100 */
[----:B-----5:R-:W-:Y:S01]  /*0a60*/  FMUL.FTZ R207, R206, R207 ;  /* 0x000000cfcecf7220 */ /* 0x020fe20000410000 */
[--C-:B------:R-:W-:Y:S02]  /*0a70*/  HADD2.F32 R194, -RZ, R167.reuse.H0_H0 ;  /* 0x200000a7ffc27230 */ /* 0x100fe40000004100 */
[----:B------:R-:W-:Y:S01]  /*0a80*/  FADD.FTZ R203, -R173, R190 ;  /* 0x000000beadcb7221 */ /* 0x000fe20000010100 */
[----:B------:R-:W-:Y:S02]  /*0a90*/  HADD2.F32 R196, -RZ, R167.H1_H1 ;  /* 0x300000a7ffc47230 */ /* 0x000fe40000004100 */
[----:B------:R-:W-:Y:S01]  /*0aa0*/  FADD.FTZ R84, R84, R205 ;  /* 0x000000cd54547221 */ /* 0x000fe20000010000 */
[----:B------:R-:W-:Y:S02]  /*0ab0*/  HADD2.F32 R168, -RZ, R168.H1_H1 ;  /* 0x300000a8ffa87230 */ /* 0x000fe40000004100 */
[-C--:B------:R-:W-:Y:S01]  /*0ac0*/  FFMA.FTZ R108, R207, R205.reuse, R108 ;  /* 0x000000cdcf6c7223 */ /* 0x080fe2000001006c */
[----:B------:R-:W-:Y:S01]  /*0ad0*/  FADD.FTZ R167, -R173, R164 ;  /* 0x000000a4ada77221 */ /* 0x000fe20000010100 */
[----:B------:R-:W-:Y:S01]  /*0ae0*/  FMUL.FTZ R205, R124, R205 ;  /* 0x000000cd7ccd7220 */ /* 0x000fe20000410000 */
[----:B------:R-:W-:-:S02]  /*0af0*/  HADD2.F32 R192, -RZ, R166.H0_H0 ;  /* 0x200000a6ffc07230 */ /* 0x000fc40000004100 */
[C---:B------:R-:W-:Y:S01]  /*0b00*/  FMUL.FTZ R204, R206.reuse, R165 ;  /* 0x000000a5cecc7220 */ /* 0x040fe20000410000 */
[--C-:B------:R-:W-:Y:S02]  /*0b10*/  HADD2.F32 R201, -RZ, R169.reuse.H0_H0 ;  /* 0x200000a9ffc97230 */ /* 0x100fe40000004100 */
[C---:B------:R-:W-:Y:S01]  /*0b20*/  FMUL.FTZ R203, R206.reuse, R203 ;  /* 0x000000cbcecb7220 */ /* 0x040fe20000410000 */
[----:B------:R-:W-:Y:S02]  /*0b30*/  HADD2.F32 R166, -RZ, R166.H1_H1 ;  /* 0x300000a6ffa67230 */ /* 0x000fe40000004100 */
[----:B------:R-:W-:Y:S01]  /*0b40*/  FMUL.FTZ R202, R125, R168 ;  /* 0x000000a87dca7220 */ /* 0x000fe20000410000 */
[----:B------:R-:W-:Y:S01]  /*0b50*/  FMUL.FTZ R200, R206, R167 ;  /* 0x000000a7cec87220 */ /* 0x000fe20000410000 */
[----:B------:R-:W-:Y:S01]  /*0b60*/  FADD.FTZ R165, RZ, R205 ;  /* 0x000000cdffa57221 */ /* 0x000fe20000010000 */
[----:B------:R-:W-:Y:S01]  /*0b70*/  FFMA.FTZ R167, R207, R205, RZ ;  /* 0x000000cdcfa77223 */ /* 0x000fe200000100ff */
[----:B------:R-:W-:-:S02]  /*0b80*/  HADD2.F32 R198, -RZ, R169.H1_H1 ;  /* 0x300000a9ffc67230 */ /* 0x000fc40000004100 */
[----:B------:R-:W-:Y:S01]  /*0b90*/  FADD.FTZ R199, -R173, R192 ;  /* 0x000000c0adc77221 */ /* 0x000fe20000010100 */
[----:B------:R-:W-:Y:S01]  /*0ba0*/  FADD.FTZ R86, R86, R201 ;  /* 0x000000c956567221 */ /* 0x000fe20000010000 */
[-C--:B------:R-:W-:Y:S01]  /*0bb0*/  FFMA.FTZ R110, R203, R201.reuse, R110 ;  /* 0x000000c9cb6e7223 */ /* 0x080fe2000001006e */
[----:B------:R-:W-:Y:S01]  /*0bc0*/  FADD.FTZ R169, -R173, R166 ;  /* 0x000000a6ada97221 */ /* 0x000fe20000010100 */
[----:B------:R-:W-:Y:S01]  /*0bd0*/  FMUL.FTZ R201, R126, R201 ;  /* 0x000000c97ec97220 */ /* 0x000fe20000410000 */
[----:B------:R-:W-:Y:S01]  /*0be0*/  FADD.FTZ R164, R165, R202 ;  /* 0x000000caa5a47221 */ /* 0x000fe20000010000 */
[----:B------:R-:W-:Y:S01]  /*0bf0*/  FFMA.FTZ R166, R204, R202, R167 ;  /* 0x000000cacca67223 */ /* 0x000fe200000100a7 */
[--C-:B------:R-:W-:Y:S02]  /*0c00*/  HADD2.F32 R197, -RZ, R170.reuse.H0_H0 ;  /* 0x200000aaffc57230 */ /* 0x100fe40000004100 */
[----:B------:R-:W-:Y:S01]  /*0c10*/  FADD.FTZ R87, R87, R198 ;  /* 0x000000c657577221 */ /* 0x000fe20000010000 */
[-C--:B------:R-:W-:Y:S01]  /*0c20*/  FFMA.FTZ R111, R200, R198.reuse, R111 ;  /* 0x000000c6c86f7223 */ /* 0x080fe2000001006f */
[----:B------:R-:W-:Y:S01]  /*0c30*/  FMUL.FTZ R199, R206, R199 ;  /* 0x000000c7cec77220 */ /* 0x000fe20000410000 */
[----:B------:R-:W-:Y:S01]  /*0c40*/  FMUL.FTZ R198, R127, R198 ;  /* 0x000000c67fc67220 */ /* 0x000fe20000410000 */
[----:B------:R-:W-:Y:S01]  /*0c50*/  FADD.FTZ R165, R164, R201 ;  /* 0x000000c9a4a57221 */ /* 0x000fe20000010000 */
[----:B------:R-:W-:Y:S01]  /*0c60*/  FFMA.FTZ R167, R203, R201, R166 ;  /* 0x000000c9cba77223 */ /* 0x000fe200000100a6 */
[----:B------:R-:W-:-:S02]  /*0c70*/  HADD2.F32 R170, -RZ, R170.H1_H1 ;  /* 0x300000aaffaa7230 */ /* 0x000fc40000004100 */
[----:B------:R-:W-:Y:S01]  /*0c80*/  FADD.FTZ R80, R80, R197 ;  /* 0x000000c550507221 */ /* 0x000fe20000010000 */
[-C--:B------:R-:W-:Y:S01]  /*0c90*/  FFMA.FTZ R104, R199, R197.reuse, R104 ;  /* 0x000000c5c7687223 */ /* 0x080fe20000010068 */
[----:B------:R-:W-:Y:S01]  /*0ca0*/  FMUL.FTZ R197, R120, R197 ;  /* 0x000000c578c57220 */ /* 0x000fe20000410000 */
[----:B------:R-:W-:Y:S01]  /*0cb0*/  FADD.FTZ R164, R165, R198 ;  /* 0x000000c6a5a47221 */ /* 0x000fe20000010000 */
[----:B------:R-:W-:Y:S01]  /*0cc0*/  FFMA.FTZ R166, R200, R198, R167 ;  /* 0x000000c6c8a67223 */ /* 0x000fe200000100a7 */
[--C-:B0-----:R-:W-:Y:S02]  /*0cd0*/  HADD2.F32 R175, -RZ, R171.reuse.H0_H0 ;  /* 0x200000abffaf7230 */ /* 0x101fe40000004100 */
[----:B------:R-:W-:Y:S01]  /*0ce0*/  FMUL.FTZ R195, R121, R170 ;  /* 0x000000aa79c37220 */ /* 0x000fe20000410000 */
[----:B------:R-:W-:Y:S02]  /*0cf0*/  HADD2.F32 R174, -RZ, R171.H1_H1 ;  /* 0x300000abffae7230 */ /* 0x000fe40000004100 */
[C---:B------:R-:W-:Y:S01]  /*0d00*/  FADD.FTZ R171, -R173.reuse, R196 ;  /* 0x000000c4adab7221 */ /* 0x040fe20000010100 */
        /* <DEDUP_REMOVED lines=23> */
.L_x_5354:
[----:B--23--:R-:W-:Y:S05]  /*0e80*/  BSYNC.RECONVERGENT B0 ;  /* 0x0000000000007941 */ /* 0x00cfea0003800200 */
.L_x_5353:
        /* <DEDUP_REMOVED lines=14> */
[--C-:B--2---:R-:W-:Y:S02]  /*0f70*/  HADD2.F32 R18, -RZ, R8.reuse.H0_H0 ;  /* 0x20000008ff127230 */ /* 0x104fe40000004100 */
[--C-:B------:R-:W-:Y:S02]  /*0f80*/  HADD2.F32 R22, -RZ, R9.reuse.H0_H0 ;  /* 0x20000009ff167230 */ /* 0x100fe40000004100 */
[----:B------:R-:W-:Y:S02]  /*0f90*/  HADD2.F32 R20, -RZ, R8.H1_H1 ;  /* 0x30000008ff147230 */ /* 0x000fe40000004100 */
[----:B------:R-:W-:Y:S01]  /*0fa0*/  FADD.FTZ R7, -R173, R18 ;  /* 0x00000012ad077221 */ /* 0x000fe20000010100 */
[----:B------:R-:W-:Y:S02]  /*0fb0*/  HADD2.F32 R164, -RZ, R10.H0_H0 ;  /* 0x2000000affa47230 */ /* 0x000fe40000004100 */
[----:B------:R-:W-:-:S02]  /*0fc0*/  HADD2.F32 R8, -RZ, R9.H1_H1 ;  /* 0x30000009ff087230 */ /* 0x000fc40000004100 */
[----:B-----5:R-:W-:Y:S01]  /*0fd0*/  FMUL.FTZ R7, R206, R7 ;  /* 0x00000007ce077220 */ /* 0x020fe20000410000 */
[----:B------:R-:W-:Y:S02]  /*0fe0*/  HADD2.F32 R10, -RZ, R10.H1_H1 ;  /* 0x3000000aff0a7230 */ /* 0x000fe40000004100 */
[C---:B------:R-:W-:Y:S01]  /*0ff0*/  FADD.FTZ R19, -R173.reuse, R164 ;  /* 0x000000a4ad137221 */ /* 0x040fe20000010100 */
[----:B---3--:R-:W-:Y:S02]  /*1000*/  HADD2.F32 R9, -RZ, R12.H0_H0 ;  /* 0x2000000cff097230 */ /* 0x008fe40000004100 */
[--C-:B0-----:R-:W-:Y:S02]  /*1010*/  HADD2.F32 R17, -RZ, R13.reuse.H0_H0 ;  /* 0x2000000dff117230 */ /* 0x101fe40000004100 */
[C---:B------:R-:W-:Y:S01]  /*1020*/  FADD.FTZ R165, -R173.reuse, R10 ;  /* 0x0000000aada57221 */ /* 0x040fe20000010100 */
[----:B------:R-:W-:Y:S02]  /*1030*/  HADD2.F32 R16, -RZ, R13.H1_H1 ;  /* 0x3000000dff107230 */ /* 0x000fe40000004100 */
[----:B------:R-:W-:Y:S01]  /*1040*/  FADD.FTZ R13, -R173, R22 ;  /* 0x00000016ad0d7221 */ /* 0x000fe20000010100 */
[----:B------:R-:W-:-:S02]  /*1050*/  HADD2.F32 R174, -RZ, R11.H0_H0 ;  /* 0x2000000bffae7230 */ /* 0x000fc40000004100 */
[----:B------:R-:W-:Y:S01]  /*1060*/  FADD.FTZ R76, R76, R9 ;  /* 0x000000094c4c7221 */ /* 0x000fe20000010000 */
[----:B------:R-:W-:Y:S02]  /*1070*/  HADD2.F32 R176, -RZ, R11.H1_H1 ;  /* 0x3000000bffb07230 */ /* 0x000fe40000004100 */
[----:B------:R-:W-:Y:S01]  /*1080*/  FADD.FTZ R11, -R173, R20 ;  /* 0x00000014ad0b7221 */ /* 0x000fe20000010100 */
[----:B------:R-:W-:Y:S02]  /*1090*/  HADD2.F32 R12, -RZ, R12.H1_H1 ;  /* 0x3000000cff0c7230 */ /* 0x000fe40000004100 */
[-C--:B------:R-:W-:Y:S01]  /*10a0*/  FFMA.FTZ R100, R7, R9.reuse, R100 ;  /* 0x0000000907647223 */ /* 0x080fe20000010064 */
[--C-:B------:R-:W-:Y:S02]  /*10b0*/  HADD2.F32 R171, -RZ, R15.reuse.H0_H0 ;  /* 0x2000000fffab7230 */ /* 0x100fe40000004100 */
[----:B------:R-:W-:Y:S01]  /*10c0*/  FMUL.FTZ R10, R156, R9 ;  /* 0x000000099c0a7220 */ /* 0x000fe20000410000 */
[----:B------:R-:W-:-:S02]  /*10d0*/  HADD2.F32 R178, -RZ, R15.H1_H1 ;  /* 0x3000000fffb27230 */ /* 0x000fc40000004100 */
[----:B------:R-:W-:Y:S01]  /*10e0*/  FADD.FTZ R15, -R173, R8 ;  /* 0x00000008ad0f7221 */ /* 0x000fe20000010100 */
[C---:B------:R-:W-:Y:S01]  /*10f0*/  FMUL.FTZ R9, R206.reuse, R13 ;  /* 0x0000000dce097220 */ /* 0x040fe20000410000 */
[----:B------:R-:W-:Y:S01]  /*1100*/  FMUL.FTZ R8, R206, R11 ;  /* 0x0000000bce087220 */ /* 0x000fe20000410000 */
[--C-:B------:R-:W-:Y:S02]  /*1110*/  HADD2.F32 R21, -RZ, R14.reuse.H0_H0 ;  /* 0x2000000eff157230 */ /* 0x100fe40000004100 */
[-C--:B------:R-:W-:Y:S01]  /*1120*/  FMUL.FTZ R11, R157, R12.reuse ;  /* 0x0000000c9d0b7220 */ /* 0x080fe20000410000 */
[----:B------:R-:W-:Y:S02]  /*1130*/  HADD2.F32 R166, -RZ, R14.H1_H1 ;  /* 0x3000000effa67230 */ /* 0x000fe40000004100 */
[----:B------:R-:W-:Y:S01]  /*1140*/  FADD.FTZ R78, R78, R17 ;  /* 0x000000114e4e7221 */ /* 0x000fe20000010000 */
[-C--:B------:R-:W-:Y:S01]  /*1150*/  FFMA.FTZ R102, R9, R17.reuse, R102 ;  /* 0x0000001109667223 */ /* 0x080fe20000010066 */
[----:B------:R-:W-:Y:S01]  /*1160*/  FMUL.FTZ R14, R158, R17 ;  /* 0x000000119e0e7220 */ /* 0x000fe20000410000 */
[----:B------:R-:W-:Y:S01]  /*1170*/  FADD.FTZ R20, R169, R10 ;  /* 0x0000000aa9147221 */ /* 0x000fe20000010000 */
[----:B------:R-:W-:Y:S01]  /*1180*/  FADD.FTZ R77, R77, R12 ;  /* 0x0000000c4d4d7221 */ /* 0x000fe20000010000 */
[----:B------:R-:W-:Y:S01]  /*1190*/  FFMA.FTZ R101, R8, R12, R101 ;  /* 0x0000000c08657223 */ /* 0x000fe20000010065 */
[----:B------:R-:W-:Y:S01]  /*11a0*/  FFMA.FTZ R17, R7, R10, R170 ;  /* 0x0000000a07117223 */ /* 0x000fe200000100aa */
[C---:B------:R-:W-:Y:S01]  /*11b0*/  FMUL.FTZ R12, R206.reuse, R15 ;  /* 0x0000000fce0c7220 */ /* 0x040fe20000410000 */
[----:B------:R-:W-:Y:S01]  /*11c0*/  FMUL.FTZ R15, R206, R19 ;  /* 0x00000013ce0f7220 */ /* 0x000fe20000410000 */
[----:B------:R-:W-:Y:S01]  /*11d0*/  FADD.FTZ R19, R20, R11 ;  /* 0x0000000b14137221 */ /* 0x000fe20000010000 */
        /* <DEDUP_REMOVED lines=33> */
.L_x_5356:
[----:B------:R-:W-:Y:S05]  /*13f0*/  BSYNC.RECONVERGENT B0 ;  /* 0x0000000000007941 */ /* 0x000fea0003800200 */
.L_x_5355:
        /* <DEDUP_REMOVED lines=13> */
[--C-:B--2---:R-:W-:Y:S02]  /*14d0*/  HADD2.F32 R176, -RZ, R164.reuse.H1_H1 ;  /* 0x300000a4ffb07230 */ /* 0x104fe40000004100 */
[----:B------:R-:W-:Y:S02]  /*14e0*/  HADD2.F32 R168, -RZ, R164.H0_H0 ;  /* 0x200000a4ffa87230 */ /* 0x000fe40000004100 */
[----:B------:R-:W-:Y:S02]  /*14f0*/  HADD2.F32 R182, -RZ, R167.H0_H0 ;  /* 0x200000a7ffb67230 */ /* 0x000fe40000004100 */
[--C-:B------:R-:W-:Y:S02]  /*1500*/  HADD2.F32 R178, -RZ, R165.reuse.H0_H0 ;  /* 0x200000a5ffb27230 */ /* 0x100fe40000004100 */
[----:B------:R-:W-:Y:S01]  /*1510*/  FADD.FTZ R23, -R173, R168 ;  /* 0x000000a8ad177221 */ /* 0x000fe20000010100 */
[----:B------:R-:W-:-:S02]  /*1520*/  HADD2.F32 R164, -RZ, R165.H1_H1 ;  /* 0x300000a5ffa47230 */ /* 0x000fc40000004100 */
[C---:B------:R-:W-:Y:S01]  /*1530*/  FADD.FTZ R185, -R173.reuse, R182 ;  /* 0x000000b6adb97221 */ /* 0x040fe20000010100 */
[----:B------:R-:W-:Y:S02]  /*1540*/  HADD2.F32 R184, -RZ, R167.H1_H1 ;  /* 0x300000a7ffb87230 */ /* 0x000fe40000004100 */
[C---:B------:R-:W-:Y:S01]  /*1550*/  FADD.FTZ R167, -R173.reuse, R176 ;  /* 0x000000b0ada77221 */ /* 0x040fe20000010100 */
[----:B---3--:R-:W-:Y:S02]  /*1560*/  HADD2.F32 R165, -RZ, R24.H0_H0 ;  /* 0x20000018ffa57230 */ /* 0x008fe40000004100 */
[----:B-----5:R-:W-:Y:S01]  /*1570*/  FMUL.FTZ R23, R206, R23 ;  /* 0x00000017ce177220 */ /* 0x020fe20000410000 */
[--C-:B------:R-:W-:Y:S02]  /*1580*/  HADD2.F32 R180, -RZ, R166.reuse.H0_H0 ;  /* 0x200000a6ffb47230 */ /* 0x100fe40000004100 */
[----:B------:R-:W-:Y:S01]  /*1590*/  FADD.FTZ R179, -R173, R184 ;  /* 0x000000b8adb37221 */ /* 0x000fe20000010100 */
[----:B------:R-:W-:-:S02]  /*15a0*/  HADD2.F32 R166, -RZ, R166.H1_H1 ;  /* 0x300000a6ffa67230 */ /* 0x000fc40000004100 */
[----:B------:R-:W-:Y:S01]  /*15b0*/  FMUL.FTZ R182, R206, R167 ;  /* 0x000000a7ceb67220 */ /* 0x000fe20000410000 */
[----:B------:R-:W-:Y:S02]  /*15c0*/  HADD2.F32 R24, -RZ, R24.H1_H1 ;  /* 0x30000018ff187230 */ /* 0x000fe40000004100 */
[----:B------:R-:W-:Y:S01]  /*15d0*/  FMUL.FTZ R184, R140, R165 ;  /* 0x000000a58cb87220 */ /* 0x000fe20000410000 */
[C---:B------:R-:W-:Y:S01]  /*15e0*/  FADD.FTZ R187, -R173.reuse, R178 ;  /* 0x000000b2adbb7221 */ /* 0x040fe20000010100 */
[C---:B0-----:R-:W-:Y:S01]  /*15f0*/  FADD.FTZ R175, -R173.reuse, R164 ;  /* 0x000000a4adaf7221 */ /* 0x041fe20000010100 */
[C---:B------:R-:W-:Y:S01]  /*1600*/  FADD.FTZ R181, -R173.reuse, R180 ;  /* 0x000000b4adb57221 */ /* 0x040fe20000010100 */
[----:B------:R-:W-:Y:S01]  /*1610*/  FADD.FTZ R177, -R173, R166 ;  /* 0x000000a6adb17221 */ /* 0x000fe20000010100 */
[----:B------:R-:W-:Y:S01]  /*1620*/  FADD.FTZ R69, R69, R24 ;  /* 0x0000001845457221 */ /* 0x000fe20000010000 */
[-C--:B------:R-:W-:Y:S01]  /*1630*/  FFMA.FTZ R93, R182, R24.reuse, R93 ;  /* 0x00000018b65d7223 */ /* 0x080fe2000001005d */
[----:B------:R-:W-:Y:S01]  /*1640*/  FMUL.FTZ R189, R141, R24 ;  /* 0x000000188dbd7220 */ /* 0x000fe20000410000 */
[----:B------:R-:W-:-:S02]  /*1650*/  HADD2.F32 R171, -RZ, R25.H0_H0 ;  /* 0x20000019ffab7230 */ /* 0x000fc40000004100 */
[----:B------:R-:W-:Y:S01]  /*1660*/  FADD.FTZ R24, R169, R184 ;  /* 0x000000b8a9187221 */ /* 0x000fe20000010000 */
[--C-:B------:R-:W-:Y:S02]  /*1670*/  HADD2.F32 R173, -RZ, R27.reuse.H0_H0 ;  /* 0x2000001bffad7230 */ /* 0x100fe40000004100 */
[----:B------:R-:W-:Y:S01]  /*1680*/  FADD.FTZ R68, R68, R165 ;  /* 0x000000a544447221 */ /* 0x000fe20000010000 */
[----:B------:R-:W-:Y:S02]  /*1690*/  HADD2.F32 R168, -RZ, R27.H1_H1 ;  /* 0x3000001bffa87230 */ /* 0x000fe40000004100 */
[C---:B------:R-:W-:Y:S01]  /*16a0*/  FFMA.FTZ R27, R23.reuse, R184, R170 ;  /* 0x000000b8171b7223 */ /* 0x040fe200000100aa */
[----:B------:R-:W-:Y:S02]  /*16b0*/  HADD2.F32 R164, -RZ, R25.H1_H1 ;  /* 0x30000019ffa47230 */ /* 0x000fe40000004100 */
[----:B------:R-:W-:Y:S01]  /*16c0*/  FFMA.FTZ R92, R23, R165, R92 ;  /* 0x000000a5175c7223 */ /* 0x000fe2000001005c */
[----:B------:R-:W-:Y:S01]  /*16d0*/  FMUL.FTZ R186, R206, R175 ;  /* 0x000000afceba7220 */ /* 0x000fe20000410000 */
[----:B------:R-:W-:Y:S01]  /*16e0*/  FADD.FTZ R165, R24, R189 ;  /* 0x000000bd18a57221 */ /* 0x000fe20000010000 */
[----:B------:R-:W-:Y:S01]  /*16f0*/  FMUL.FTZ R187, R206, R187 ;  /* 0x000000bbcebb7220 */ /* 0x000fe20000410000 */
[----:B------:R-:W-:Y:S01]  /*1700*/  FMUL.FTZ R188, R142, R171 ;  /* 0x000000ab8ebc7220 */ /* 0x000fe20000410000 */
[----:B------:R-:W-:Y:S01]  /*1710*/  FFMA.FTZ R24, R182, R189, R27 ;  /* 0x000000bdb6187223 */ /* 0x000fe2000001001b */
[----:B------:R-:W-:-:S02]  /*1720*/  HADD2.F32 R25, -RZ, R26.H0_H0 ;  /* 0x2000001aff197230 */ /* 0x000fc40000004100 */
[----:B------:R-:W-:Y:S01]  /*1730*/  FADD.FTZ R71, R71, R164 ;  /* 0x000000a447477221 */ /* 0x000fe20000010000 */
[----:B------:R-:W-:Y:S02]  /*1740*/  HADD2.F32 R166, -RZ, R26.H1_H1 ;  /* 0x3000001affa67230 */ /* 0x000fe40000004100 */
[-C--:B------:R-:W-:Y:S01]  /*1750*/  FFMA.FTZ R95, R186, R164.reuse, R95 ;  /* 0x000000a4ba5f7223 */ /* 0x080fe2000001005f */
[----:B------:R-:W-:Y:S01]  /*1760*/  FMUL.FTZ R191, R143, R164 ;  /* 0x000000a48fbf7220 */ /* 0x000fe20000410000 */
[C---:B------:R-:W-:Y:S01]  /*1770*/  FMUL.FTZ R181, R206.reuse, R181 ;  /* 0x000000b5ceb57220 */ /* 0x040fe20000410000 */
[----:B------:R-:W-:Y:S01]  /*1780*/  FMUL.FTZ R26, R206, R177 ;  /* 0x000000b1ce1a7220 */ /* 0x000fe20000410000 */
[----:B------:R-:W-:Y:S01]  /*1790*/  FADD.FTZ R164, R165, R188 ;  /* 0x000000bca5a47221 */ /* 0x000fe20000010000 */
[----:B------:R-:W-:Y:S01]  /*17a0*/  FFMA.FTZ R27, R187, R188, R24 ;  /* 0x000000bcbb1b7223 */ /* 0x000fe20000010018 */
[----:B------:R-:W-:Y:S01]  /*17b0*/  FADD.FTZ R64, R64, R25 ;  /* 0x0000001940407221 */ /* 0x000fe20000010000 */
[-C--:B------:R-:W-:Y:S01]  /*17c0*/  FFMA.FTZ R88, R181, R25.reuse, R88 ;  /* 0x00000019b5587223 */ /* 0x080fe20000010058 */
[----:B------:R-:W-:Y:S01]  /*17d0*/  FADD.FTZ R65, R65, R166 ;  /* 0x000000a641417221 */ /* 0x000fe20000010000 */
[-C--:B------:R-:W-:Y:S01]  /*17e0*/  FFMA.FTZ R89, R26, R166.reuse, R89 ;  /* 0x000000a61a597223 */ /* 0x080fe20000010059 */
        /* <DEDUP_REMOVED lines=22> */
.L_x_5358:
[----:B------:R-:W-:Y:S05]  /*1950*/  BSYNC.RECONVERGENT B0 ;  /* 0x0000000000007941 */ /* 0x000fea0003800200 */
.L_x_5357:
        /* <DEDUP_REMOVED lines=79> */
[--C-:B-----5:R-:W-:Y:S02]  /*1e50*/  HADD2.F32 R176, -RZ, R167.reuse.H0_H0 ;  /* 0x200000a7ffb07230 */ /* 0x120fe40000004100 */
[-CC-:B------:R-:W-:Y:S01]  /*1e60*/  FFMA.FTZ R171, R194, R169.reuse, R170.reuse ;  /* 0x000000a9c2ab7223 */ /* 0x180fe200000100aa */
[----:B------:R-:W-:Y:S02]  /*1e70*/  HADD2.F32 R209, -RZ, R167.H1_H1 ;  /* 0x300000a7ffd17230 */ /* 0x000fe40000004100 */
[-CC-:B------:R-:W-:Y:S01]  /*1e80*/  FFMA.FTZ R167, R193, R169.reuse, R170.reuse ;  /* 0x000000a9c1a77223 */ /* 0x180fe200000100aa */
[----:B------:R-:W-:Y:S01]  /*1e90*/  FFMA.FTZ R172, R196, R169, R170 ;  /* 0x000000a9c4ac7223 */ /* 0x000fe200000100aa */
[--C-:B------:R-:W-:Y:S02]  /*1ea0*/  HADD2.F32 R177, -RZ, R166.reuse.H0_H0 ;  /* 0x200000a6ffb17230 */ /* 0x100fe40000004100 */
[----:B------:R-:W-:Y:S01]  /*1eb0*/  FADD.FTZ R175, R192, -R171 ;  /* 0x800000abc0af7221 */ /* 0x000fe20000010000 */
[----:B------:R-:W-:Y:S01]  /*1ec0*/  FADD.FTZ R173, R190, -R167 ;  /* 0x800000a7bead7221 */ /* 0x000fe20000010000 */
[----:B------:R-:W-:-:S02]  /*1ed0*/  HADD2.F32 R178, -RZ, R166.H1_H1 ;  /* 0x300000a6ffb27230 */ /* 0x000fc40000004100 */
        /* <DEDUP_REMOVED lines=9> */
[----:B------:R-:W-:Y:S01]  /*1f70*/  FMUL.FTZ R174, R171, R168 ;  /* 0x000000a8abae7220 */ /* 0x000fe20000410000 */
[----:B------:R-:W-:Y:S01]  /*1f80*/  FFMA.FTZ R171, R179, R176, R58 ;  /* 0x000000b0b3ab7223 */ /* 0x000fe2000001003a */
[----:B------:R-:W-:Y:S01]  /*1f90*/  FFMA.FTZ R58, R203, R169, R170 ;  /* 0x000000a9cb3a7223 */ /* 0x000fe200000100aa */
[----:B------:R-:W-:Y:S01]  /*1fa0*/  FMUL.FTZ R175, R167, R168 ;  /* 0x000000a8a7af7220 */ /* 0x000fe20000410000 */
[----:B------:R-:W-:Y:S01]  /*1fb0*/  FFMA.FTZ R176, R208, R209, R59 ;  /* 0x000000d1d0b07223 */ /* 0x000fe2000001003b */
[----:B------:R-:W-:Y:S01]  /*1fc0*/  FFMA.FTZ R178, R174, R178, R57 ;  /* 0x000000b2aeb27223 */ /* 0x000fe20000010039 */
[----:B------:R-:W-:Y:S01]  /*1fd0*/  FADD.FTZ R59, R201, -R58 ;  /* 0x8000003ac93b7221 */ /* 0x000fe20000010000 */
[----:B------:R-:W-:Y:S01]  /*1fe0*/  FFMA.FTZ R177, R175, R177, R56 ;  /* 0x000000b1afb17223 */ /* 0x000fe20000010038 */
[-CC-:B------:R-:W-:Y:S01]  /*1ff0*/  FFMA.FTZ R57, R200, R169.reuse, R170.reuse ;  /* 0x000000a9c8397223 */ /* 0x180fe200000100aa */
[----:B------:R-:W-:Y:S01]  /*2000*/  FFMA.FTZ R56, R207, R169, R170 ;  /* 0x000000a9cf387223 */ /* 0x000fe200000100aa */
[----:B------:R-:W-:-:S02]  /*2010*/  HADD2.F32 R166, -RZ, R165.H0_H0 ;  /* 0x200000a5ffa67230 */ /* 0x000fc40000004100 */
[----:B------:R-:W-:Y:S01]  /*2020*/  FMUL.FTZ R208, R115, R208 ;  /* 0x000000d073d07220 */ /* 0x000fe20000410000 */
[----:B------:R-:W-:Y:S02]  /*2030*/  HADD2.F32 R173, -RZ, R165.H1_H1 ;  /* 0x300000a5ffad7230 */ /* 0x000fe40000004100 */
[----:B------:R-:W-:Y:S01]  /*2040*/  FMUL.FTZ R165, R206, R59 ;  /* 0x0000003bcea57220 */ /* 0x000fe20000410000 */
[----:B------:R-:W-:Y:S01]  /*2050*/  FADD.FTZ R167, R198, -R57 ;  /* 0x80000039c6a77221 */ /* 0x000fe20000010000 */
[----:B------:R-:W-:Y:S01]  /*2060*/  FFMA.FTZ R59, R204, R169, R170 ;  /* 0x000000a9cc3b7223 */ /* 0x000fe200000100aa */
[----:B------:R-:W-:Y:S01]  /*2070*/  FADD.FTZ R57, R205, -R56 ;  /* 0x80000038cd397221 */ /* 0x000fe20000010000 */
[--C-:B------:R-:W-:Y:S02]  /*2080*/  HADD2.F32 R58, -RZ, R164.reuse.H0_H0 ;  /* 0x200000a4ff3a7230 */ /* 0x100fe40000004100 */
[----:B------:R-:W-:Y:S01]  /*2090*/  FMUL.FTZ R167, R206, R167 ;  /* 0x000000a7cea77220 */ /* 0x000fe20000410000 */
        /* <DEDUP_REMOVED lines=19> */
[----:B------:R-:W-:Y:S02]  /*21d0*/  F2FP.F16.F32.PACK_AB R167, R208, R167 ;  /* 0x000000a7d0a7723e */ /* 0x000fe400000000ff */
[----:B------:R-:W-:-:S02]  /*21e0*/  F2FP.F16.F32.PACK_AB R166, R59, R166 ;  /* 0x000000a63ba6723e */ /* 0x000fc400000000ff */
[----:B------:R-:W-:Y:S02]  /*21f0*/  F2FP.F16.F32.PACK_AB R165, R172, R165 ;  /* 0x000000a5aca5723e */ /* 0x000fe400000000ff */
[----:B------:R-:W-:Y:S01]  /*2200*/  F2FP.F16.F32.PACK_AB R164, R57, R164 ;  /* 0x000000a439a4723e */ /* 0x000fe200000000ff */
[----:B------:R-:W-:Y:S06]  /*2210*/  BRA `(.L_x_5364) ;  /* 0x0000000400007947 */ /* 0x000fec0003800000 */
.L_x_5363:
[-CC-:B------:R-:W-:Y:S01]  /*2220*/  FFMA.FTZ R163, R194, R169.reuse, R170.reuse ;  /* 0x000000a9c2a37223 */ /* 0x180fe200000100aa */
[-CC-:B------:R-:W-:Y:S01]  /*2230*/  FFMA.FTZ R161, R193, R169.reuse, R170.reuse ;  /* 0x000000a9c1a17223 */ /* 0x180fe200000100aa */
[-CC-:B------:R-:W-:Y:S01]  /*2240*/  FFMA.FTZ R162, R196, R169.reuse, R170.reuse ;  /* 0x000000a9c4a27223 */ /* 0x180fe200000100aa */
[----:B------:R-:W-:Y:S01]  /*2250*/  FFMA.FTZ R160, R199, R169, R170 ;  /* 0x000000a9c7a07223 */ /* 0x000fe200000100aa */
[--C-:B-----5:R-:W-:Y:S02]  /*2260*/  HADD2.F32 R171, -RZ, R167.reuse.H0_H0 ;  /* 0x200000a7ffab7230 */ /* 0x120fe40000004100 */
[----:B------:R-:W-:Y:S01]  /*2270*/  FADD.FTZ R173, R192, -R163 ;  /* 0x800000a3c0ad7221 */ /* 0x000fe20000010000 */
[----:B------:R-:W-:Y:S02]  /*2280*/  HADD2.F32 R176, -RZ, R167.H1_H1 ;  /* 0x300000a7ffb07230 */ /* 0x000fe40000004100 */
[----:B------:R-:W-:Y:S01]  /*2290*/  FADD.FTZ R167, R190, -R161 ;  /* 0x800000a1bea77221 */ /* 0x000fe20000010000 */
[----:B------:R-:W-:Y:S01]  /*22a0*/  FADD.FTZ R163, R195, -R162 ;  /* 0x800000a2c3a37221 */ /* 0x000fe20000010000 */
[----:B------:R-:W-:Y:S01]  /*22b0*/  FADD.FTZ R161, R197, -R160 ;  /* 0x800000a0c5a17221 */ /* 0x000fe20000010000 */
[----:B------:R-:W-:Y:S01]  /*22c0*/  FMUL.FTZ R210, R206, R173 ;  /* 0x000000adced27220 */ /* 0x000fe20000410000 */
[----:B------:R-:W-:-:S02]  /*22d0*/  HADD2.F32 R177, -RZ, R166.H0_H0 ;  /* 0x200000a6ffb17230 */ /* 0x000fc40000004100 */
[C---:B------:R-:W-:Y:S01]  /*22e0*/  FMUL.FTZ R174, R206.reuse, R163 ;  /* 0x000000a3ceae7220 */ /* 0x040fe20000410000 */
[----:B------:R-:W-:Y:S01]  /*22f0*/  FMUL.FTZ R173, R206, R161 ;  /* 0x000000a1cead7220 */ /* 0x000fe20000410000 */
[----:B------:R-:W-:Y:S02]  /*2300*/  HADD2.F32 R166, -RZ, R166.H1_H1 ;  /* 0x300000a6ffa67230 */ /* 0x000fe40000004100 */
[-C--:B------:R-:W-:Y:S01]  /*2310*/  FMUL.FTZ R212, R210, R168.reuse ;  /* 0x000000a8d2d47220 */ /* 0x080fe20000410000 */
[-C--:B------:R-:W-:Y:S01]  /*2320*/  FMUL.FTZ R208, R174, R168.reuse ;  /* 0x000000a8aed07220 */ /* 0x080fe20000410000 */
[----:B------:R-:W-:Y:S01]  /*2330*/  FMUL.FTZ R175, R173, R168 ;  /* 0x000000a8adaf7220 */ /* 0x000fe20000410000 */
[----:B------:R-:W-:Y:S01]  /*2340*/  FFMA.FTZ R160, R203, R169, R170 ;  /* 0x000000a9cba07223 */ /* 0x000fe200000100aa */
[----:B------:R-:W-:Y:S01]  /*2350*/  FFMA.FTZ R176, R212, R176, R59 ;  /* 0x000000b0d4b07223 */ /* 0x000fe2000001003b */
[----:B------:R-:W-:Y:S01]  /*2360*/  FFMA.FTZ R178, R208, R166, R57 ;  /* 0x000000a6d0b27223 */ /* 0x000fe20000010039 */
[----:B------:R-:W-:Y:S01]  /*2370*/  FFMA.FTZ R177, R175, R177, R56 ;  /* 0x000000b1afb17223 */ /* 0x000fe20000010038 */
[-CC-:B------:R-:W-:Y:S01]  /*2380*/  FFMA.FTZ R57, R200, R169.reuse, R170.reuse ;  /* 0x000000a9c8397223 */ /* 0x180fe200000100aa */
[--C-:B------:R-:W-:Y:S01]  /*2390*/  FFMA.FTZ R59, R204, R169, R170.reuse ;  /* 0x000000a9cc3b7223 */ /* 0x100fe200000100aa */
[----:B------:R-:W-:Y:S01]  /*23a0*/  FMUL.FTZ R179, R206, R167 ;  /* 0x000000a7ceb37220 */ /* 0x000fe20000410000 */
[----:B------:R-:W-:Y:S01]  /*23b0*/  FFMA.FTZ R56, R207, R169, R170 ;  /* 0x000000a9cf387223 */ /* 0x000fe200000100aa */
[----:B------:R-:W-:Y:S01]  /*23c0*/  FADD.FTZ R161, R201, -R160 ;  /* 0x800000a0c9a17221 */ /* 0x000fe20000010000 */
[----:B------:R-:W-:Y:S01]  /*23d0*/  FADD.FTZ R163, R198, -R57 ;  /* 0x80000039c6a37221 */ /* 0x000fe20000010000 */
[----:B------:R-:W-:Y:S01]  /*23e0*/  FADD.FTZ R59, R202, -R59 ;  /* 0x8000003bca3b7221 */ /* 0x000fe20000010000 */
[----:B------:R-:W-:Y:S01]  /*23f0*/  FMUL.FTZ R209, R179, R168 ;  /* 0x000000a8b3d17220 */ /* 0x000fe20000410000 */
[----:B------:R-:W-:Y:S01]  /*2400*/  FADD.FTZ R57, R205, -R56 ;  /* 0x80000038cd397221 */ /* 0x000fe20000010000 */
[C---:B------:R-:W-:Y:S01]  /*2410*/  FMUL.FTZ R161, R206.reuse, R161 ;  /* 0x000000a1cea17220 */ /* 0x040fe20000410000 */
[C---:B------:R-:W-:Y:S01]  /*2420*/  FMUL.FTZ R160, R206.reuse, R59 ;  /* 0x0000003bcea07220 */ /* 0x040fe20000410000 */
[----:B------:R-:W-:Y:S01]  /*2430*/  FFMA.FTZ R171, R209, R171, R58 ;  /* 0x000000abd1ab7223 */ /* 0x000fe2000001003a */
[C---:B------:R-:W-:Y:S01]  /*2440*/  FMUL.FTZ R166, R206.reuse, R163 ;  /* 0x000000a3cea67220 */ /* 0x040fe20000410000 */
[----:B------:R-:W-:Y:S01]  /*2450*/  FMUL.FTZ R57, R206, R57 ;  /* 0x00000039ce397220 */ /* 0x000fe20000410000 */
[----:B------:R-:W-:-:S02]  /*2460*/  HADD2.F32 R58, -RZ, R164.H0_H0 ;  /* 0x200000a4ff3a7230 */ /* 0x000fc40000004100 */
[-C--:B------:R-:W-:Y:S01]  /*2470*/  FMUL.FTZ R56, R160, R168.reuse ;  /* 0x000000a8a0387220 */ /* 0x080fe20000410000 */
[--C-:B------:R-:W-:Y:S02]  /*2480*/  HADD2.F32 R162, -RZ, R165.reuse.H0_H0 ;  /* 0x200000a5ffa27230 */ /* 0x100fe40000004100 */
[CC--:B------:R-:W-:Y:S01]  /*2490*/  FMUL.FTZ R172, R166.reuse, R168.reuse ;  /* 0x000000a8a6ac7220 */ /* 0x0c0fe20000410000 */
[----:B------:R-:W-:Y:S02]  /*24a0*/  HADD2.F32 R167, -RZ, R165.H1_H1 ;  /* 0x300000a5ffa77230 */ /* 0x000fe40000004100 */
[-C--:B------:R-:W-:Y:S01]  /*24b0*/  FMUL.FTZ R165, R161, R168.reuse ;  /* 0x000000a8a1a57220 */ /* 0x080fe20000410000 */
[----:B------:R-:W-:Y:S02]  /*24c0*/  HADD2.F32 R164, -RZ, R164.H1_H1 ;  /* 0x300000a4ffa47230 */ /* 0x000fe40000004100 */
[----:B------:R-:W-:Y:S01]  /*24d0*/  FMUL.FTZ R59, R57, R168 ;  /* 0x000000a8393b7220 */ /* 0x000fe20000410000 */
[----:B------:R-:W-:Y:S01]  /*24e0*/  F2FP.F16.F32.PACK_AB R161, R166, R161 ;  /* 0x000000a1a6a1723e */ /* 0x000fe200000000ff */
[----:B------:R-:W-:Y:S01]  /*24f0*/  FFMA.FTZ R62, R165, R162, R62 ;  /* 0x000000a2a53e7223 */ /* 0x000fe2000001003e */
[----:B------:R-:W-:Y:S01]  /*2500*/  FFMA.FTZ R63, R172, R167, R63 ;  /* 0x000000a7ac3f7223 */ /* 0x000fe2000001003f */
[----:B------:R-:W-:Y:S01]  /*2510*/  FFMA.FTZ R61, R56, R164, R61 ;  /* 0x000000a4383d7223 */ /* 0x000fe2000001003d */
[----:B------:R-:W-:Y:S01]  /*2520*/  FFMA.FTZ R60, R59, R58, R60 ;  /* 0x0000003a3b3c7223 */ /* 0x000fe2000001003c */
[----:B------:R-:W-:Y:S01]  /*2530*/  F2FP.F16.F32.PACK_AB R162, R174, R173 ;  /* 0x000000adaea2723e */ /* 0x000fe200000000ff */
        /* <DEDUP_REMOVED lines=13> */
[----:B------:R-:W-:-:S07]  /*2610*/  F2FP.F16.F32.PACK_AB R164, R59, R164 ;  /* 0x000000a43ba4723e */ /* 0x000fce00000000ff */
.L_x_5364:
        /* <DEDUP_REMOVED lines=11> */
.L_x_5362:
[----:B------:R-:W-:Y:S05]  /*26d0*/  BSYNC.RECONVERGENT B1 ;  /* 0x0000000000017941 */ /* 0x000fea0003800200 */
.L_x_5361:
        /* <DEDUP_REMOVED lines=10> */
[--C-:B-----5:R-:W-:Y:S02]  /*2780*/  HADD2.F32 R171, -RZ, R167.reuse.H0_H0 ;  /* 0x200000a7ffab7230 */ /* 0x120fe40000004100 */
[----:B------:R-:W-:Y:S01]  /*2790*/  FFMA.FTZ R172, R22, R169, R170 ;  /* 0x000000a916ac7223 */ /* 0x000fe200000100aa */
[----:B------:R-:W-:Y:S02]  /*27a0*/  HADD2.F32 R174, -RZ, R167.H1_H1 ;  /* 0x300000a7ffae7230 */ /* 0x000fe40000004100 */
[----:B------:R-:W-:Y:S01]  /*27b0*/  FADD.FTZ R167, R20, -R163 ;  /* 0x800000a314a77221 */ /* 0x000fe20000010000 */
[----:B------:R-:W-:Y:S01]  /*27c0*/  FADD.FTZ R163, R17, -R162 ;  /* 0x800000a211a37221 */ /* 0x000fe20000010000 */
[----:B------:R-:W-:Y:S01]  /*27d0*/  FADD.FTZ R173, R21, -R172 ;  /* 0x800000ac15ad7221 */ /* 0x000fe20000010000 */
[----:B------:R-:W-:-:S02]  /*27e0*/  HADD2.F32 R160, -RZ, R166.H0_H0 ;  /* 0x200000a6ffa07230 */ /* 0x000fc40000004100 */
[--C-:B------:R-:W-:Y:S01]  /*27f0*/  FFMA.FTZ R161, R15, R169, R170.reuse ;  /* 0x000000a90fa17223 */ /* 0x100fe200000100aa */
[C---:B------:R-:W-:Y:S01]  /*2800*/  FMUL.FTZ R178, R206.reuse, R163 ;  /* 0x000000a3ceb27220 */ /* 0x040fe20000410000 */
[----:B------:R-:W-:Y:S02]  /*2810*/  HADD2.F32 R166, -RZ, R166.H1_H1 ;  /* 0x300000a6ffa67230 */ /* 0x000fe40000004100 */
[----:B------:R-:W-:Y:S01]  /*2820*/  FMUL.FTZ R210, R206, R173 ;  /* 0x000000adced27220 */ /* 0x000fe20000410000 */
[----:B------:R-:W-:Y:S01]  /*2830*/  FADD.FTZ R161, R16, -R161 ;  /* 0x800000a110a17221 */ /* 0x000fe20000010000 */
[-C--:B------:R-:W-:Y:S01]  /*2840*/  FMUL.FTZ R208, R178, R168.reuse ;  /* 0x000000a8b2d07220 */ /* 0x080fe20000410000 */
[----:B------:R-:W-:Y:S01]  /*2850*/  FMUL.FTZ R211, R206, R167 ;  /* 0x000000a7ced37220 */ /* 0x000fe20000410000 */
[----:B------:R-:W-:Y:S01]  /*2860*/  FMUL.FTZ R212, R210, R168 ;  /* 0x000000a8d2d47220 */ /* 0x000fe20000410000 */
[-CC-:B------:R-:W-:Y:S01]  /*2870*/  FFMA.FTZ R163, R9, R169.reuse, R170.reuse ;  /* 0x000000a909a37223 */ /* 0x180fe200000100aa */
[----:B------:R-:W-:Y:S01]  /*2880*/  FFMA.FTZ R49, R208, R166, R49 ;  /* 0x000000a6d0317223 */ /* 0x000fe20000010031 */
[--C-:B------:R-:W-:Y:S01]  /*2890*/  FFMA.FTZ R166, R12, R169, R170.reuse ;  /* 0x000000a90ca67223 */ /* 0x100fe200000100aa */
[----:B------:R-:W-:Y:S01]  /*28a0*/  FMUL.FTZ R179, R206, R161 ;  /* 0x000000a1ceb37220 */ /* 0x000fe20000410000 */
[-CC-:B------:R-:W-:Y:S01]  /*28b0*/  FFMA.FTZ R162, R8, R169.reuse, R170.reuse ;  /* 0x000000a908a27223 */ /* 0x180fe200000100aa */
[----:B------:R-:W-:Y:S01]  /*28c0*/  FFMA.FTZ R51, R212, R174, R51 ;  /* 0x000000aed4337223 */ /* 0x000fe20000010033 */
[----:B------:R-:W-:Y:S01]  /*28d0*/  FFMA.FTZ R161, R7, R169, R170 ;  /* 0x000000a907a17223 */ /* 0x000fe200000100aa */
[----:B------:R-:W-:-:S02]  /*28e0*/  HADD2.F32 R174, -RZ, R165.H0_H0 ;  /* 0x200000a5ffae7230 */ /* 0x000fc40000004100 */
[-C--:B------:R-:W-:Y:S01]  /*28f0*/  FMUL.FTZ R213, R211, R168.reuse ;  /* 0x000000a8d3d57220 */ /* 0x080fe20000410000 */
[----:B------:R-:W-:Y:S02]  /*2900*/  HADD2.F32 R177, -RZ, R165.H1_H1 ;  /* 0x300000a5ffb17230 */ /* 0x000fe40000004100 */
[----:B------:R-:W-:Y:S01]  /*2910*/  FADD.FTZ R165, R14, -R163 ;  /* 0x800000a30ea57221 */ /* 0x000fe20000010000 */
[----:B------:R-:W-:Y:S01]  /*2920*/  FADD.FTZ R167, R13, -R166 ;  /* 0x800000a60da77221 */ /* 0x000fe20000010000 */
[----:B------:R-:W-:Y:S01]  /*2930*/  FADD.FTZ R163, R11, -R162 ;  /* 0x800000a20ba37221 */ /* 0x000fe20000010000 */
[----:B------:R-:W-:Y:S01]  /*2940*/  FMUL.FTZ R209, R179, R168 ;  /* 0x000000a8b3d17220 */ /* 0x000fe20000410000 */
[----:B------:R-:W-:Y:S01]  /*2950*/  FADD.FTZ R161, R10, -R161 ;  /* 0x800000a10aa17221 */ /* 0x000fe20000010000 */
[----:B------:R-:W-:Y:S01]  /*2960*/  FFMA.FTZ R50, R213, R171, R50 ;  /* 0x000000abd5327223 */ /* 0x000fe20000010032 */
[C---:B------:R-:W-:Y:S01]  /*2970*/  FMUL.FTZ R175, R206.reuse, R167 ;  /* 0x000000a7ceaf7220 */ /* 0x040fe20000410000 */
[C---:B------:R-:W-:Y:S01]  /*2980*/  FMUL.FTZ R171, R206.reuse, R165 ;  /* 0x000000a5ceab7220 */ /* 0x040fe20000410000 */
[C---:B------:R-:W-:Y:S01]  /*2990*/  FMUL.FTZ R166, R206.reuse, R163 ;  /* 0x000000a3cea67220 */ /* 0x040fe20000410000 */
[----:B------:R-:W-:Y:S01]  /*29a0*/  FFMA.FTZ R48, R209, R160, R48 ;  /* 0x000000a0d1307223 */ /* 0x000fe20000010030 */
[----:B------:R-:W-:Y:S01]  /*29b0*/  FMUL.FTZ R165, R206, R161 ;  /* 0x000000a1cea57220 */ /* 0x000fe20000410000 */
[----:B------:R-:W-:-:S02]  /*29c0*/  HADD2.F32 R160, -RZ, R164.H0_H0 ;  /* 0x200000a4ffa07230 */ /* 0x000fc40000004100 */
[-C--:B------:R-:W-:Y:S01]  /*29d0*/  FMUL.FTZ R176, R175, R168.reuse ;  /* 0x000000a8afb07220 */ /* 0x080fe20000410000 */
[----:B------:R-:W-:Y:S02]  /*29e0*/  HADD2.F32 R164, -RZ, R164.H1_H1 ;  /* 0x300000a4ffa47230 */ /* 0x000fe40000004100 */
[-C--:B------:R-:W-:Y:S01]  /*29f0*/  FMUL.FTZ R173, R171, R168.reuse ;  /* 0x000000a8abad7220 */ /* 0x080fe20000410000 */
[-C--:B------:R-:W-:Y:S01]  /*2a00*/  FMUL.FTZ R172, R166, R168.reuse ;  /* 0x000000a8a6ac7220 */ /* 0x080fe20000410000 */
[----:B------:R-:W-:Y:S01]  /*2a10*/  FMUL.FTZ R167, R165, R168 ;  /* 0x000000a8a5a77220 */ /* 0x000fe20000410000 */
        /* <DEDUP_REMOVED lines=21> */
.L_x_5367:
[--C-:B-----5:R-:W-:Y:S02]  /*2b70*/  HADD2.F32 R171, -RZ, R166.reuse.H0_H0 ;  /* 0x200000a6ffab7230 */ /* 0x120fe40000004100 */
[-CC-:B------:R-:W-:Y:S01]  /*2b80*/  FFMA.FTZ R173, R19, R169.reuse, R170.reuse ;  /* 0x000000a913ad7223 */ /* 0x180fe200000100aa */
[----:B------:R-:W-:Y:S02]  /*2b90*/  HADD2.F32 R172, -RZ, R166.H1_H1 ;  /* 0x300000a6ffac7230 */ /* 0x000fe40000004100 */
[-CC-:B------:R-:W-:Y:S01]  /*2ba0*/  FFMA.FTZ R166, R18, R169.reuse, R170.reuse ;  /* 0x000000a912a67223 */ /* 0x180fe200000100aa */
[--C-:B------:R-:W-:Y:S02]  /*2bb0*/  HADD2.F32 R174, -RZ, R167.reuse.H0_H0 ;  /* 0x200000a7ffae7230 */ /* 0x100fe40000004100 */
[----:B------:R-:W-:Y:S01]  /*2bc0*/  FADD.FTZ R175, R20, -R173 ;  /* 0x800000ad14af7221 */ /* 0x000fe20000010000 */
[----:B------:R-:W-:Y:S02]  /*2bd0*/  HADD2.F32 R210, -RZ, R167.H1_H1 ;  /* 0x300000a7ffd27230 */ /* 0x000fe40000004100 */
[-C--:B------:R-:W-:Y:S01]  /*2be0*/  FFMA.FTZ R167, R15, R169.reuse, R170 ;  /* 0x000000a90fa77223 */ /* 0x080fe200000100aa */
[----:B------:R-:W-:Y:S01]  /*2bf0*/  FADD.FTZ R173, R17, -R166 ;  /* 0x800000a611ad7221 */ /* 0x000fe20000010000 */
[----:B------:R-:W-:Y:S01]  /*2c00*/  FFMA.FTZ R176, R22, R169, R170 ;  /* 0x000000a916b07223 */ /* 0x000fe200000100aa */
[----:B------:R-:W-:Y:S01]  /*2c10*/  FMUL.FTZ R175, R206, R175 ;  /* 0x000000afceaf7220 */ /* 0x000fe20000410000 */
[----:B------:R-:W-:Y:S01]  /*2c20*/  FADD.FTZ R167, R16, -R167 ;  /* 0x800000a710a77221 */ /* 0x000fe20000010000 */
[----:B------:R-:W-:Y:S01]  /*2c30*/  FMUL.FTZ R173, R206, R173 ;  /* 0x000000adcead7220 */ /* 0x000fe20000410000 */
[----:B------:R-:W-:Y:S01]  /*2c40*/  FADD.FTZ R177, R21, -R176 ;  /* 0x800000b015b17221 */ /* 0x000fe20000010000 */
[----:B------:R-:W-:-:S02]  /*2c50*/  HADD2.F32 R176, -RZ, R165.H1_H1 ;  /* 0x300000a5ffb07230 */ /* 0x000fc40000004100 */
[----:B------:R-:W-:Y:S01]  /*2c60*/  FMUL.FTZ R167, R206, R167 ;  /* 0x000000a7cea77220 */ /* 0x000fe20000410000 */
[-C--:B------:R-:W-:Y:S01]  /*2c70*/  FMUL.FTZ R178, R173, R168.reuse ;  /* 0x000000a8adb27220 */ /* 0x080fe20000410000 */
[----:B------:R-:W-:Y:S02]  /*2c80*/  HADD2.F32 R173, -RZ, R165.H0_H0 ;  /* 0x200000a5ffad7230 */ /* 0x000fe40000004100 */
[-CC-:B------:R-:W-:Y:S01]  /*2c90*/  FFMA.FTZ R165, R7, R169.reuse, R170.reuse ;  /* 0x000000a907a57223 */ /* 0x180fe200000100aa */
[----:B------:R-:W-:Y:S01]  /*2ca0*/  FMUL.FTZ R179, R167, R168 ;  /* 0x000000a8a7b37220 */ /* 0x000fe20000410000 */
[-CC-:B------:R-:W-:Y:S01]  /*2cb0*/  FFMA.FTZ R167, R9, R169.reuse, R170.reuse ;  /* 0x000000a909a77223 */ /* 0x180fe200000100aa */
[----:B------:R-:W-:Y:S01]  /*2cc0*/  FFMA.FTZ R49, R178, R172, R49 ;  /* 0x000000acb2317223 */ /* 0x000fe20000010031 */
[----:B------:R-:W-:Y:S01]  /*2cd0*/  FFMA.FTZ R172, R12, R169, R170 ;  /* 0x000000a90cac7223 */ /* 0x000fe200000100aa */
[----:B------:R-:W-:Y:S01]  /*2ce0*/  FFMA.FTZ R48, R179, R171, R48 ;  /* 0x000000abb3307223 */ /* 0x000fe20000010030 */
[----:B------:R-:W-:Y:S01]  /*2cf0*/  FADD.FTZ R167, R14, -R167 ;  /* 0x800000a70ea77221 */ /* 0x000fe20000010000 */
[----:B------:R-:W-:Y:S01]  /*2d00*/  FADD.FTZ R165, R10, -R165 ;  /* 0x800000a50aa57221 */ /* 0x000fe20000010000 */
[----:B------:R-:W-:Y:S01]  /*2d10*/  FADD.FTZ R171, R13, -R172 ;  /* 0x800000ac0dab7221 */ /* 0x000fe20000010000 */
[----:B------:R-:W-:Y:S01]  /*2d20*/  FFMA.FTZ R172, R8, R169, R170 ;  /* 0x000000a908ac7223 */ /* 0x000fe200000100aa */
[C---:B------:R-:W-:Y:S01]  /*2d30*/  FMUL.FTZ R167, R206.reuse, R167 ;  /* 0x000000a7cea77220 */ /* 0x040fe20000410000 */
[-C--:B------:R-:W-:Y:S01]  /*2d40*/  FMUL.FTZ R209, R175, R168.reuse ;  /* 0x000000a8afd17220 */ /* 0x080fe20000410000 */
[C---:B------:R-:W-:Y:S01]  /*2d50*/  FMUL.FTZ R175, R206.reuse, R171 ;  /* 0x000000abceaf7220 */ /* 0x040fe20000410000 */
[----:B------:R-:W-:Y:S01]  /*2d60*/  FMUL.FTZ R165, R206, R165 ;  /* 0x000000a5cea57220 */ /* 0x000fe20000410000 */
[----:B------:R-:W-:Y:S01]  /*2d70*/  FMUL.FTZ R171, R167, R168 ;  /* 0x000000a8a7ab7220 */ /* 0x000fe20000410000 */
[----:B------:R-:W-:Y:S01]  /*2d80*/  FADD.FTZ R167, R11, -R172 ;  /* 0x800000ac0ba77221 */ /* 0x000fe20000010000 */
[----:B------:R-:W-:-:S02]  /*2d90*/  HADD2.F32 R166, -RZ, R164.H0_H0 ;  /* 0x200000a4ffa67230 */ /* 0x000fc40000004100 */
[C---:B------:R-:W-:Y:S01]  /*2da0*/  FMUL.FTZ R177, R206.reuse, R177 ;  /* 0x000000b1ceb17220 */ /* 0x040fe20000410000 */
[----:B------:R-:W-:Y:S01]  /*2db0*/  FMUL.FTZ R165, R165, R168 ;  /* 0x000000a8a5a57220 */ /* 0x000fe20000410000 */
[----:B------:R-:W-:Y:S01]  /*2dc0*/  FMUL.FTZ R167, R206, R167 ;  /* 0x000000a7cea77220 */ /* 0x000fe20000410000 */
[----:B------:R-:W-:Y:S01]  /*2dd0*/  FFMA.FTZ R50, R209, R174, R50 ;  /* 0x000000aed1327223 */ /* 0x000fe20000010032 */
[----:B------:R-:W-:Y:S01]  /*2de0*/  FMUL.FTZ R208, R177, R168 ;  /* 0x000000a8b1d07220 */ /* 0x000fe20000410000 */
[----:B------:R-:W-:Y:S01]  /*2df0*/  FFMA.FTZ R52, R165, R166, R52 ;  /* 0x000000a6a5347223 */ /* 0x000fe20000010034 */
[-C--:B------:R-:W-:Y:S01]  /*2e00*/  FMUL.FTZ R174, R175, R168.reuse ;  /* 0x000000a8afae7220 */ /* 0x080fe20000410000 */
[----:B------:R-:W-:Y:S01]  /*2e10*/  FMUL.FTZ R166, R167, R168 ;  /* 0x000000a8a7a67220 */ /* 0x000fe20000410000 */
[----:B------:R-:W-:Y:S01]  /*2e20*/  FFMA.FTZ R51, R208, R210, R51 ;  /* 0x000000d2d0337223 */ /* 0x000fe20000010033 */
        /* <DEDUP_REMOVED lines=15> */
[----:B------:R-:W-:-:S07]  /*2f20*/  F2FP.F16.F32.PACK_AB R164, R171, R164 ;  /* 0x000000a4aba4723e */ /* 0x000fce00000000ff */
.L_x_5368:
        /* <DEDUP_REMOVED lines=8> */
.L_x_5366:
[----:B------:R-:W-:Y:S05]  /*2fb0*/  BSYNC.RECONVERGENT B1 ;  /* 0x0000000000017941 */ /* 0x000fea0003800200 */
.L_x_5365:
        /* <DEDUP_REMOVED lines=14> */
[--C-:B-----5:R-:W-:Y:S02]  /*30a0*/  HADD2.F32 R208, -RZ, R167.reuse.H0_H0 ;  /* 0x200000a7ffd07230 */ /* 0x120fe40000004100 */
[----:B------:R-:W-:Y:S01]  /*30b0*/  FFMA.FTZ R170, R182, R169, R170 ;  /* 0x000000a9b6aa7223 */ /* 0x000fe200000100aa */
[----:B------:R-:W-:-:S02]  /*30c0*/  HADD2.F32 R211, -RZ, R167.H1_H1 ;  /* 0x300000a7ffd37230 */ /* 0x000fc40000004100 */
[----:B------:R-:W-:Y:S01]  /*30d0*/  FADD.FTZ R167, R25, -R174 ;  /* 0x800000ae19a77221 */ /* 0x000fe20000010000 */
[----:B------:R-:W-:Y:S01]  /*30e0*/  FADD.FTZ R177, R24, -R175 ;  /* 0x800000af18b17221 */ /* 0x000fe20000010000 */
[--C-:B------:R-:W-:Y:S02]  /*30f0*/  HADD2.F32 R162, -RZ, R165.reuse.H0_H0 ;  /* 0x200000a5ffa27230 */ /* 0x100fe40000004100 */
[----:B------:R-:W-:Y:S01]  /*3100*/  FADD.FTZ R209, R183, -R210 ;  /* 0x800000d2b7d17221 */ /* 0x000fe20000010000 */
[----:B------:R-:W-:Y:S02]  /*3110*/  HADD2.F32 R171, -RZ, R165.H1_H1 ;  /* 0x300000a5ffab7230 */ /* 0x000fe40000004100 */
[----:B------:R-:W-:Y:S01]  /*3120*/  FADD.FTZ R165, R188, -R163 ;  /* 0x800000a3bca57221 */ /* 0x000fe20000010000 */
[----:B------:R-:W-:Y:S01]  /*3130*/  FADD.FTZ R163, R189, -R170 ;  /* 0x800000aabda37221 */ /* 0x000fe20000010000 */
[C---:B------:R-:W-:Y:S01]  /*3140*/  FMUL.FTZ R175, R206.reuse, R167 ;  /* 0x000000a7ceaf7220 */ /* 0x040fe20000410000 */
[----:B------:R-:W-:Y:S01]  /*3150*/  FMUL.FTZ R170, R206, R177 ;  /* 0x000000b1ceaa7220 */ /* 0x000fe20000410000 */
[----:B------:R-:W-:Y:S01]  /*3160*/  FADD.FTZ R179, R27, -R178 ;  /* 0x800000b21bb37221 */ /* 0x000fe20000010000 */
[----:B------:R-:W-:Y:S01]  /*3170*/  FADD.FTZ R169, R191, -R172 ;  /* 0x800000acbfa97221 */ /* 0x000fe20000010000 */
[----:B------:R-:W-:Y:S01]  /*3180*/  FADD.FTZ R161, R184, -R161 ;  /* 0x800000a1b8a17221 */ /* 0x000fe20000010000 */
[----:B------:R-:W-:-:S02]  /*3190*/  HADD2.F32 R173, -RZ, R166.H0_H0 ;  /* 0x200000a6ffad7230 */ /* 0x000fc40000004100 */
[-C--:B------:R-:W-:Y:S01]  /*31a0*/  FMUL.FTZ R177, R175, R168.reuse ;  /* 0x000000a8afb17220 */ /* 0x080fe20000410000 */
[----:B------:R-:W-:Y:S02]  /*31b0*/  HADD2.F32 R176, -RZ, R166.H1_H1 ;  /* 0x300000a6ffb07230 */ /* 0x000fe40000004100 */
[----:B------:R-:W-:Y:S01]  /*31c0*/  FMUL.FTZ R167, R206, R165 ;  /* 0x000000a5cea77220 */ /* 0x000fe20000410000 */
[----:B------:R-:W-:Y:S01]  /*31d0*/  FMUL.FTZ R174, R170, R168 ;  /* 0x000000a8aaae7220 */ /* 0x000fe20000410000 */
[C---:B------:R-:W-:Y:S01]  /*31e0*/  FMUL.FTZ R178, R206.reuse, R209 ;  /* 0x000000d1ceb27220 */ /* 0x040fe20000410000 */
[C---:B------:R-:W-:Y:S01]  /*31f0*/  FMUL.FTZ R179, R206.reuse, R179 ;  /* 0x000000b3ceb37220 */ /* 0x040fe20000410000 */
[C---:B------:R-:W-:Y:S01]  /*3200*/  FMUL.FTZ R166, R206.reuse, R169 ;  /* 0x000000a9cea67220 */ /* 0x040fe20000410000 */
[C---:B------:R-:W-:Y:S01]  /*3210*/  FMUL.FTZ R165, R206.reuse, R161 ;  /* 0x000000a1cea57220 */ /* 0x040fe20000410000 */
[----:B------:R-:W-:Y:S01]  /*3220*/  FMUL.FTZ R206, R206, R163 ;  /* 0x000000a3cece7220 */ /* 0x000fe20000410000 */
[----:B------:R-:W-:Y:S01]  /*3230*/  FFMA.FTZ R172, R177, R173, R40 ;  /* 0x000000adb1ac7223 */ /* 0x000fe20000010028 */
[----:B------:R-:W-:-:S02]  /*3240*/  HADD2.F32 R160, -RZ, R164.H0_H0 ;  /* 0x200000a4ffa07230 */ /* 0x000fc40000004100 */
[----:B------:R-:W-:Y:S01]  /*3250*/  FFMA.FTZ R173, R174, R176, R41 ;  /* 0x000000b0aead7223 */ /* 0x000fe20000010029 */
[----:B------:R-:W-:Y:S02]  /*3260*/  HADD2.F32 R164, -RZ, R164.H1_H1 ;  /* 0x300000a4ffa47230 */ /* 0x000fe40000004100 */
[-C--:B------:R-:W-:Y:S01]  /*3270*/  FMUL.FTZ R210, R178, R168.reuse ;  /* 0x000000a8b2d27220 */ /* 0x080fe20000410000 */
        /* <DEDUP_REMOVED lines=19> */
[----:B------:R-:W-:Y:S01]  /*33b0*/  F2FP.F16.F32.PACK_AB R160, R206, R165 ;  /* 0x000000a5cea0723e */ /* 0x000fe200000000ff */
[----:B------:R-:W-:Y:S01]  /*33c0*/  FFMA.FTZ R42, R209, R208, R42 ;  /* 0x000000d0d12a7223 */ /* 0x000fe2000001002a */
[----:B------:R-:W-:-:S02]  /*33d0*/  F2FP.F16.F32.PACK_AB R163, R178, R179 ;  /* 0x000000b3b2a3723e */ /* 0x000fc400000000ff */
[----:B------:R-:W-:Y:S02]  /*33e0*/  F2FP.F16.F32.PACK_AB R162, R170, R175 ;  /* 0x000000afaaa2723e */ /* 0x000fe400000000ff */
[----:B------:R-:W-:Y:S02]  /*33f0*/  F2FP.F16.F32.PACK_AB R167, R210, R167 ;  /* 0x000000a7d2a7723e */ /* 0x000fe400000000ff */
[----:B------:R-:W-:Y:S02]  /*3400*/  F2FP.F16.F32.PACK_AB R166, R45, R166 ;  /* 0x000000a62da6723e */ /* 0x000fe400000000ff */
[----:B------:R-:W-:Y:S02]  /*3410*/  F2FP.F16.F32.PACK_AB R165, R40, R169 ;  /* 0x000000a928a5723e */ /* 0x000fe400000000ff */
[----:B------:R-:W-:Y:S01]  /*3420*/  F2FP.F16.F32.PACK_AB R164, R41, R164 ;  /* 0x000000a429a4723e */ /* 0x000fe200000000ff */
[----:B------:R-:W-:Y:S06]  /*3430*/  BRA `(.L_x_5371) ;  /* 0x0000000000f07947 */ /* 0x000fec0003800000 */
.L_x_5370:
        /* <DEDUP_REMOVED lines=26> */
[----:B------:R-:W-:-:S02]  /*35e0*/  HADD2.F32 R179, -RZ, R166.H0_H0 ;  /* 0x200000a6ffb37230 */ /* 0x000fc40000004100 */
[-C--:B------:R-:W-:Y:S01]  /*35f0*/  FMUL.FTZ R177, R177, R168.reuse ;  /* 0x000000a8b1b17220 */ /* 0x080fe20000410000 */
[----:B------:R-:W-:Y:S02]  /*3600*/  HADD2.F32 R208, -RZ, R166.H1_H1 ;  /* 0x300000a6ffd07230 */ /* 0x000fe40000004100 */
[-C--:B------:R-:W-:Y:S01]  /*3610*/  FMUL.FTZ R178, R213, R168.reuse ;  /* 0x000000a8d5b27220 */ /* 0x080fe20000410000 */
[--C-:B------:R-:W-:Y:S02]  /*3620*/  HADD2.F32 R176, -RZ, R165.reuse.H0_H0 ;  /* 0x200000a5ffb07230 */ /* 0x100fe40000004100 */
[-C--:B------:R-:W-:Y:S01]  /*3630*/  FMUL.FTZ R211, R211, R168.reuse ;  /* 0x000000a8d3d37220 */ /* 0x080fe20000410000 */
[----:B------:R-:W-:Y:S02]  /*3640*/  HADD2.F32 R174, -RZ, R165.H1_H1 ;  /* 0x300000a5ffae7230 */ /* 0x000fe40000004100 */
        /* <DEDUP_REMOVED lines=23> */
[----:B------:R-:W-:-:S02]  /*37c0*/  F2FP.F16.F32.PACK_AB R167, R178, R167 ;  /* 0x000000a7b2a7723e */ /* 0x000fc400000000ff */
[----:B------:R-:W-:Y:S02]  /*37d0*/  F2FP.F16.F32.PACK_AB R166, R170, R177 ;  /* 0x000000b1aaa6723e */ /* 0x000fe400000000ff */
[----:B------:R-:W-:Y:S02]  /*37e0*/  F2FP.F16.F32.PACK_AB R165, R40, R165 ;  /* 0x000000a528a5723e */ /* 0x000fe400000000ff */
[----:B------:R-:W-:-:S07]  /*37f0*/  F2FP.F16.F32.PACK_AB R164, R41, R164 ;  /* 0x000000a429a4723e */ /* 0x000fce00000000ff */
.L_x_5371:
        /* <DEDUP_REMOVED lines=11> */
.L_x_5360:
        /* <DEDUP_REMOVED lines=10> */
[--C-:B------:R-:W-:Y:S02]  /*3950*/  HADD2.F32 R171, -RZ, R36.reuse.H0_H0 ;  /* 0x20000024ffab7230 */ /* 0x100fe40000004100 */
[-C--:B------:R-:W-:Y:S01]  /*3960*/  FFMA.FTZ R176, R203, R169.reuse, R170 ;  /* 0x000000a9cbb07223 */ /* 0x080fe200000100aa */
[----:B------:R-:W-:Y:S01]  /*3970*/  FADD.FTZ R172, R205, -R172 ;  /* 0x800000accdac7221 */ /* 0x000fe20000010000 */
[----:B------:R-:W-:Y:S02]  /*3980*/  HADD2.F32 R173, -RZ, R36.H1_H1 ;  /* 0x30000024ffad7230 */ /* 0x000fe40000004100 */
[----:B------:R-:W-:Y:S01]  /*3990*/  FADD.FTZ R174, R202, -R177 ;  /* 0x800000b1caae7221 */ /* 0x000fe20000010000 */
[----:B------:R-:W-:Y:S02]  /*39a0*/  HADD2.F32 R175, -RZ, R37.H0_H0 ;  /* 0x20000025ffaf7230 */ /* 0x000fe40000004100 */
[C---:B-----5:R-:W-:Y:S01]  /*39b0*/  FFMA.FTZ R171, R206.reuse, R172, R171 ;  /* 0x000000acceab7223 */ /* 0x060fe200000100ab */
[----:B------:R-:W-:Y:S01]  /*39c0*/  FADD.FTZ R176, R201, -R176 ;  /* 0x800000b0c9b07221 */ /* 0x000fe20000010000 */
[-CC-:B------:R-:W-:Y:S01]  /*39d0*/  FFMA.FTZ R172, R199, R169.reuse, R170.reuse ;  /* 0x000000a9c7ac7223 */ /* 0x180fe200000100aa */
[----:B------:R-:W-:Y:S01]  /*39e0*/  FFMA.FTZ R173, R206, R174, R173 ;  /* 0x000000aecead7223 */ /* 0x000fe200000100ad */
[-CC-:B------:R-:W-:Y:S01]  /*39f0*/  FFMA.FTZ R213, R200, R169.reuse, R170.reuse ;  /* 0x000000a9c8d57223 */ /* 0x180fe200000100aa */
[-CC-:B------:R-:W-:Y:S01]  /*3a00*/  FFMA.FTZ R215, R193, R169.reuse, R170.reuse ;  /* 0x000000a9c1d77223 */ /* 0x180fe200000100aa */
[----:B------:R-:W-:Y:S01]  /*3a10*/  FFMA.FTZ R174, R196, R169, R170 ;  /* 0x000000a9c4ae7223 */ /* 0x000fe200000100aa */
[----:B------:R-:W-:-:S02]  /*3a20*/  HADD2.F32 R179, -RZ, R38.H0_H0 ;  /* 0x20000026ffb37230 */ /* 0x000fc40000004100 */
[----:B------:R-:W-:Y:S01]  /*3a30*/  FFMA.FTZ R175, R206, R176, R175 ;  /* 0x000000b0ceaf7223 */ /* 0x000fe200000100af */
[----:B------:R-:W-:Y:S02]  /*3a40*/  HADD2.F32 R177, -RZ, R37.H1_H1 ;  /* 0x30000025ffb17230 */ /* 0x000fe40000004100 */
[----:B------:R-:W-:Y:S01]  /*3a50*/  FADD.FTZ R172, R197, -R172 ;  /* 0x800000acc5ac7221 */ /* 0x000fe20000010000 */
[----:B------:R-:W-:Y:S02]  /*3a60*/  HADD2.F32 R211, -RZ, R39.H0_H0 ;  /* 0x20000027ffd37230 */ /* 0x000fe40000004100 */
[----:B------:R-:W-:Y:S01]  /*3a70*/  FADD.FTZ R213, R198, -R213 ;  /* 0x800000d5c6d57221 */ /* 0x000fe20000010000 */
[----:B------:R-:W-:Y:S02]  /*3a80*/  HADD2.F32 R209, -RZ, R38.H1_H1 ;  /* 0x30000026ffd17230 */ /* 0x000fe40000004100 */
[----:B------:R-:W-:Y:S01]  /*3a90*/  FADD.FTZ R176, R190, -R215 ;  /* 0x800000d7beb07221 */ /* 0x000fe20000010000 */
[----:B------:R-:W-:Y:S01]  /*3aa0*/  FADD.FTZ R174, R195, -R174 ;  /* 0x800000aec3ae7221 */ /* 0x000fe20000010000 */
[----:B------:R-:W-:Y:S01]  /*3ab0*/  FFMA.FTZ R215, R194, R169, R170 ;  /* 0x000000a9c2d77223 */ /* 0x000fe200000100aa */
[C---:B------:R-:W-:Y:S01]  /*3ac0*/  FFMA.FTZ R179, R206.reuse, R172, R179 ;  /* 0x000000acceb37223 */ /* 0x040fe200000100b3 */
[C---:B------:R-:W-:Y:S01]  /*3ad0*/  FFMA.FTZ R177, R206.reuse, R213, R177 ;  /* 0x000000d5ceb17223 */ /* 0x040fe200000100b1 */
[----:B------:R-:W-:Y:S01]  /*3ae0*/  FFMA.FTZ R211, R206, R176, R211 ;  /* 0x000000b0ced37223 */ /* 0x000fe200000100d3 */
[----:B------:R-:W-:-:S02]  /*3af0*/  HADD2.F32 R172, -RZ, R164.H0_H0 ;  /* 0x200000a4ffac7230 */ /* 0x000fc40000004100 */
[----:B------:R-:W-:Y:S01]  /*3b00*/  FFMA.FTZ R209, R206, R174, R209 ;  /* 0x000000aeced17223 */ /* 0x000fe200000100d1 */
[----:B------:R-:W-:Y:S02]  /*3b10*/  HADD2.F32 R164, -RZ, R164.H1_H1 ;  /* 0x300000a4ffa47230 */ /* 0x000fe40000004100 */
[----:B------:R-:W-:Y:S01]  /*3b20*/  FADD.FTZ R215, R192, -R215 ;  /* 0x800000d7c0d77221 */ /* 0x000fe20000010000 */
[----:B------:R-:W-:Y:S02]  /*3b30*/  HADD2.F32 R176, -RZ, R165.H0_H0 ;  /* 0x200000a5ffb07230 */ /* 0x000fe40000004100 */
[-C--:B------:R-:W-:Y:S01]  /*3b40*/  FMUL.FTZ R174, R173, R168.reuse ;  /* 0x000000a8adae7220 */ /* 0x080fe20000410000 */
[----:B------:R-:W-:Y:S02]  /*3b50*/  HADD2.F32 R213, -RZ, R39.H1_H1 ;  /* 0x30000027ffd57230 */ /* 0x000fe40000004100 */
[-C--:B------:R-:W-:Y:S01]  /*3b60*/  FMUL.FTZ R175, R175, R168.reuse ;  /* 0x000000a8afaf7220 */ /* 0x080fe20000410000 */
[----:B------:R-:W-:Y:S01]  /*3b70*/  FMUL.FTZ R171, R171, R168 ;  /* 0x000000a8abab7220 */ /* 0x000fe20000410000 */
[----:B------:R-:W-:Y:S01]  /*3b80*/  FFMA.FTZ R61, R174, R164, R61 ;  /* 0x000000a4ae3d7223 */ /* 0x000fe2000001003d */
[----:B------:R-:W-:-:S02]  /*3b90*/  HADD2.F32 R164, -RZ, R166.H0_H0 ;  /* 0x200000a6ffa47230 */ /* 0x000fc40000004100 */
[----:B------:R-:W-:Y:S01]  /*3ba0*/  FFMA.FTZ R213, R206, R215, R213 ;  /* 0x000000d7ced57223 */ /* 0x000fe200000100d5 */
[----:B------:R-:W-:Y:S01]  /*3bb0*/  FFMA.FTZ R62, R175, R176, R62 ;  /* 0x000000b0af3e7223 */ /* 0x000fe2000001003e */
[----:B------:R-:W-:Y:S01]  /*3bc0*/  FFMA.FTZ R60, R171, R172, R60 ;  /* 0x000000acab3c7223 */ /* 0x000fe2000001003c */
[----:B------:R-:W-:Y:S02]  /*3bd0*/  HADD2.F32 R173, -RZ, R166.H1_H1 ;  /* 0x300000a6ffad7230 */ /* 0x000fe40000004100 */
[-C--:B------:R-:W-:Y:S01]  /*3be0*/  FMUL.FTZ R179, R179, R168.reuse ;  /* 0x000000a8b3b37220 */ /* 0x080fe20000410000 */
[----:B------:R-:W-:Y:S02]  /*3bf0*/  HADD2.F32 R176, -RZ, R167.H0_H0 ;  /* 0x200000a7ffb07230 */ /* 0x000fe40000004100 */
        /* <DEDUP_REMOVED lines=24> */
.L_x_5374:
[--C-:B-----5:R-:W-:Y:S02]  /*3d80*/  HADD2.F32 R172, -RZ, R165.reuse.H0_H0 ;  /* 0x200000a5ffac7230 */ /* 0x120fe40000004100 */
[-CC-:B------:R-:W-:Y:S01]  /*3d90*/  FFMA.FTZ R161, R193, R169.reuse, R170.reuse ;  /* 0x000000a9c1a17223 */ /* 0x180fe200000100aa */
[----:B------:R-:W-:Y:S02]  /*3da0*/  HADD2.F32 R176, -RZ, R165.H1_H1 ;  /* 0x300000a5ffb07230 */ /* 0x000fe40000004100 */
[-CC-:B------:R-:W-:Y:S01]  /*3db0*/  FFMA.FTZ R165, R194, R169.reuse, R170.reuse ;  /* 0x000000a9c2a57223 */ /* 0x180fe200000100aa */
[--C-:B------:R-:W-:Y:S02]  /*3dc0*/  HADD2.F32 R163, -RZ, R164.reuse.H0_H0 ;  /* 0x200000a4ffa37230 */ /* 0x100fe40000004100 */
[-CC-:B------:R-:W-:Y:S01]  /*3dd0*/  FFMA.FTZ R160, R199, R169.reuse, R170.reuse ;  /* 0x000000a9c7a07223 */ /* 0x180fe200000100aa */
[----:B------:R-:W-:Y:S02]  /*3de0*/  HADD2.F32 R171, -RZ, R164.H1_H1 ;  /* 0x300000a4ffab7230 */ /* 0x000fe40000004100 */
[----:B------:R-:W-:Y:S01]  /*3df0*/  FFMA.FTZ R164, R196, R169, R170 ;  /* 0x000000a9c4a47223 */ /* 0x000fe200000100aa */
[----:B------:R-:W-:-:S02]  /*3e00*/  HADD2.F32 R178, -RZ, R166.H0_H0 ;  /* 0x200000a6ffb27230 */ /* 0x000fc40000004100 */
[----:B------:R-:W-:Y:S01]  /*3e10*/  FADD.FTZ R175, R192, -R165 ;  /* 0x800000a5c0af7221 */ /* 0x000fe20000010000 */
[----:B------:R-:W-:Y:S02]  /*3e20*/  HADD2.F32 R209, -RZ, R166.H1_H1 ;  /* 0x300000a6ffd17230 */ /* 0x000fe40000004100 */
[----:B------:R-:W-:Y:S01]  /*3e30*/  FADD.FTZ R165, R195, -R164 ;  /* 0x800000a4c3a57221 */ /* 0x000fe20000010000 */
[--C-:B------:R-:W-:Y:S02]  /*3e40*/  HADD2.F32 R212, -RZ, R167.reuse.H0_H0 ;  /* 0x200000a7ffd47230 */ /* 0x100fe40000004100 */
[----:B------:R-:W-:Y:S02]  /*3e50*/  HADD2.F32 R215, -RZ, R167.H1_H1 ;  /* 0x300000a7ffd77230 */ /* 0x000fe40000004100 */
[----:B------:R-:W-:Y:S01]  /*3e60*/  FADD.FTZ R167, R190, -R161 ;  /* 0x800000a1bea77221 */ /* 0x000fe20000010000 */
[--C-:B------:R-:W-:Y:S02]  /*3e70*/  HADD2.F32 R166, -RZ, R38.reuse.H1_H1 ;  /* 0x30000026ffa67230 */ /* 0x100fe40000004100 */
[----:B------:R-:W-:Y:S01]  /*3e80*/  FADD.FTZ R161, R197, -R160 ;  /* 0x800000a0c5a17221 */ /* 0x000fe20000010000 */
[----:B------:R-:W-:-:S02]  /*3e90*/  HADD2.F32 R162, -RZ, R38.H0_H0 ;  /* 0x20000026ffa27230 */ /* 0x000fc40000004100 */
[----:B------:R-:W-:Y:S01]  /*3ea0*/  FFMA.FTZ R160, R207, R169, R170 ;  /* 0x000000a9cfa07223 */ /* 0x000fe200000100aa */
[--C-:B------:R-:W-:Y:S02]  /*3eb0*/  HADD2.F32 R174, -RZ, R39.reuse.H1_H1 ;  /* 0x30000027ffae7230 */ /* 0x100fe40000004100 */
[C---:B------:R-:W-:Y:S01]  /*3ec0*/  FFMA.FTZ R208, R206.reuse, R165, R166 ;  /* 0x000000a5ced07223 */ /* 0x040fe200000100a6 */
[----:B------:R-:W-:Y:S02]  /*3ed0*/  HADD2.F32 R173, -RZ, R39.H0_H0 ;  /* 0x20000027ffad7230 */ /* 0x000fe40000004100 */
[----:B------:R-:W-:Y:S01]  /*3ee0*/  FFMA.FTZ R179, R206, R161, R162 ;  /* 0x000000a1ceb37223 */ /* 0x000fe200000100a2 */
[-CC-:B------:R-:W-:Y:S01]  /*3ef0*/  FFMA.FTZ R166, R203, R169.reuse, R170.reuse ;  /* 0x000000a9cba67223 */ /* 0x180fe200000100aa */
[-CC-:B------:R-:W-:Y:S01]  /*3f00*/  FFMA.FTZ R161, R200, R169.reuse, R170.reuse ;  /* 0x000000a9c8a17223 */ /* 0x180fe200000100aa */
[----:B------:R-:W-:Y:S01]  /*3f10*/  FFMA.FTZ R165, R204, R169, R170 ;  /* 0x000000a9cca57223 */ /* 0x000fe200000100aa */
[C---:B------:R-:W-:Y:S01]  /*3f20*/  FFMA.FTZ R214, R206.reuse, R175, R174 ;  /* 0x000000afced67223 */ /* 0x040fe200000100ae */
[----:B------:R-:W-:Y:S01]  /*3f30*/  FFMA.FTZ R211, R206, R167, R173 ;  /* 0x000000a7ced37223 */ /* 0x000fe200000100ad */
[----:B------:R-:W-:-:S02]  /*3f40*/  HADD2.F32 R175, -RZ, R37.H0_H0 ;  /* 0x20000025ffaf7230 */ /* 0x000fc40000004100 */
[----:B------:R-:W-:Y:S01]  /*3f50*/  FADD.FTZ R173, R201, -R166 ;  /* 0x800000a6c9ad7221 */ /* 0x000fe20000010000 */
[----:B------:R-:W-:Y:S02]  /*3f60*/  HADD2.F32 R174, -RZ, R37.H1_H1 ;  /* 0x30000025ffae7230 */ /* 0x000fe40000004100 */
[----:B------:R-:W-:Y:S01]  /*3f70*/  FADD.FTZ R177, R198, -R161 ;  /* 0x800000a1c6b17221 */ /* 0x000fe20000010000 */
[--C-:B------:R-:W-:Y:S02]  /*3f80*/  HADD2.F32 R164, -RZ, R36.reuse.H1_H1 ;  /* 0x30000024ffa47230 */ /* 0x100fe40000004100 */
[----:B------:R-:W-:Y:S01]  /*3f90*/  FADD.FTZ R167, R202, -R165 ;  /* 0x800000a5caa77221 */ /* 0x000fe20000010000 */
[----:B------:R-:W-:Y:S02]  /*3fa0*/  HADD2.F32 R162, -RZ, R36.H0_H0 ;  /* 0x20000024ffa27230 */ /* 0x000fe40000004100 */
        /* <DEDUP_REMOVED lines=37> */
.L_x_5375:
        /* <DEDUP_REMOVED lines=9> */
.L_x_5373:
[----:B------:R-:W-:Y:S05]  /*4290*/  BSYNC.RECONVERGENT B1 ;  /* 0x0000000000017941 */ /* 0x000fea0003800200 */
.L_x_5372:
        /* <DEDUP_REMOVED lines=8> */
[--C-:B-----5:R-:W-:Y:S02]  /*4320*/  HADD2.F32 R172, -RZ, R166.reuse.H0_H0 ;  /* 0x200000a6ffac7230 */ /* 0x120fe40000004100 */
[-CC-:B------:R-:W-:Y:S01]  /*4330*/  FFMA.FTZ R173, R19, R169.reuse, R170.reuse ;  /* 0x000000a913ad7223 */ /* 0x180fe200000100aa */
[----:B------:R-:W-:Y:S02]  /*4340*/  HADD2.F32 R174, -RZ, R166.H1_H1 ;  /* 0x300000a6ffae7230 */ /* 0x000fe40000004100 */
[-CC-:B------:R-:W-:Y:S01]  /*4350*/  FFMA.FTZ R166, R22, R169.reuse, R170.reuse ;  /* 0x000000a916a67223 */ /* 0x180fe200000100aa */
        /* <DEDUP_REMOVED lines=8> */
[-CC-:B------:R-:W-:Y:S01]  /*43e0*/  FFMA.FTZ R176, R18, R169.reuse, R170.reuse ;  /* 0x000000a912b07223 */ /* 0x180fe200000100aa */
[----:B------:R-:W-:Y:S02]  /*43f0*/  HADD2.F32 R165, -RZ, R35.H0_H0 ;  /* 0x20000023ffa57230 */ /* 0x000fe40000004100 */
[----:B------:R-:W-:Y:S01]  /*4400*/  FFMA.FTZ R178, R8, R169, R170 ;  /* 0x000000a908b27223 */ /* 0x000fe200000100aa */
[----:B------:R-:W-:-:S02]  /*4410*/  HADD2.F32 R161, -RZ, R34.H0_H0 ;  /* 0x20000022ffa17230 */ /* 0x000fc40000004100 */
[----:B------:R-:W-:Y:S01]  /*4420*/  FADD.FTZ R176, R17, -R176 ;  /* 0x800000b011b07221 */ /* 0x000fe20000010000 */
[----:B------:R-:W-:Y:S02]  /*4430*/  HADD2.F32 R167, -RZ, R35.H1_H1 ;  /* 0x30000023ffa77230 */ /* 0x000fe40000004100 */
[C---:B------:R-:W-:Y:S01]  /*4440*/  FFMA.FTZ R209, R206.reuse, R173, R165 ;  /* 0x000000adced17223 */ /* 0x040fe200000100a5 */
[----:B------:R-:W-:Y:S02]  /*4450*/  HADD2.F32 R163, -RZ, R34.H1_H1 ;  /* 0x30000022ffa37230 */ /* 0x000fe40000004100 */
[C---:B------:R-:W-:Y:S01]  /*4460*/  FFMA.FTZ R177, R206.reuse, R166, R161 ;  /* 0x000000a6ceb17223 */ /* 0x040fe200000100a1 */
[-CC-:B------:R-:W-:Y:S01]  /*4470*/  FFMA.FTZ R173, R9, R169.reuse, R170.reuse ;  /* 0x000000a909ad7223 */ /* 0x180fe200000100aa */
[----:B------:R-:W-:Y:S01]  /*4480*/  FFMA.FTZ R210, R206, R210, R167 ;  /* 0x000000d2ced27223 */ /* 0x000fe200000100a7 */
[-CC-:B------:R-:W-:Y:S01]  /*4490*/  FFMA.FTZ R166, R12, R169.reuse, R170.reuse ;  /* 0x000000a90ca67223 */ /* 0x180fe200000100aa */
[----:B------:R-:W-:Y:S01]  /*44a0*/  FFMA.FTZ R167, R7, R169, R170 ;  /* 0x000000a907a77223 */ /* 0x000fe200000100aa */
[----:B------:R-:W-:-:S02]  /*44b0*/  HADD2.F32 R165, -RZ, R33.H0_H0 ;  /* 0x20000021ffa57230 */ /* 0x000fc40000004100 */
[----:B------:R-:W-:Y:S01]  /*44c0*/  FFMA.FTZ R176, R206, R176, R163 ;  /* 0x000000b0ceb07223 */ /* 0x000fe200000100a3 */
[--C-:B------:R-:W-:Y:S02]  /*44d0*/  HADD2.F32 R161, -RZ, R32.reuse.H0_H0 ;  /* 0x20000020ffa17230 */ /* 0x100fe40000004100 */
[----:B------:R-:W-:Y:S01]  /*44e0*/  FADD.FTZ R173, R14, -R173 ;  /* 0x800000ad0ead7221 */ /* 0x000fe20000010000 */
[----:B------:R-:W-:Y:S01]  /*44f0*/  FADD.FTZ R212, R13, -R166 ;  /* 0x800000a60dd47221 */ /* 0x000fe20000010000 */
[----:B------:R-:W-:Y:S02]  /*4500*/  HADD2.F32 R171, -RZ, R33.H1_H1 ;  /* 0x30000021ffab7230 */ /* 0x000fe40000004100 */
        /* <DEDUP_REMOVED lines=9> */
[----:B------:R-:W-:Y:S01]  /*45a0*/  FMUL.FTZ R178, R176, R168 ;  /* 0x000000a8b0b27220 */ /* 0x000fe20000410000 */
[----:B------:R-:W-:-:S02]  /*45b0*/  HADD2.F32 R160, -RZ, R164.H0_H0 ;  /* 0x200000a4ffa07230 */ /* 0x000fc40000004100 */
[----:B------:R-:W-:Y:S01]  /*45c0*/  FFMA.FTZ R48, R179, R172, R48 ;  /* 0x000000acb3307223 */ /* 0x000fe20000010030 */
[----:B------:R-:W-:Y:S02]  /*45d0*/  HADD2.F32 R164, -RZ, R164.H1_H1 ;  /* 0x300000a4ffa47230 */ /* 0x000fe40000004100 */
[----:B------:R-:W-:Y:S01]  /*45e0*/  FFMA.FTZ R213, R212, R213, R51 ;  /* 0x000000d5d4d57223 */ /* 0x000fe20000010033 */
[----:B------:R-:W-:Y:S01]  /*45f0*/  FFMA.FTZ R49, R178, R174, R49 ;  /* 0x000000aeb2317223 */ /* 0x000fe20000010031 */
        /* <DEDUP_REMOVED lines=27> */
.L_x_5378:
[-CC-:B------:R-:W-:Y:S01]  /*47b0*/  FFMA.FTZ R172, R8, R169.reuse, R170.reuse ;  /* 0x000000a908ac7223 */ /* 0x180fe200000100aa */
[--C-:B------:R-:W-:Y:S02]  /*47c0*/  HADD2.F32 R174, -RZ, R32.reuse.H1_H1 ;  /* 0x30000020ffae7230 */ /* 0x100fe40000004100 */
[-CC-:B------:R-:W-:Y:S01]  /*47d0*/  FFMA.FTZ R171, R7, R169.reuse, R170.reuse ;  /* 0x000000a907ab7223 */ /* 0x180fe200000100aa */
[-C--:B------:R-:W-:Y:S01]  /*47e0*/  FFMA.FTZ R177, R9, R169.reuse, R170 ;  /* 0x000000a909b17223 */ /* 0x080fe200000100aa */
[----:B------:R-:W-:Y:S01]  /*47f0*/  FADD.FTZ R175, R11, -R172 ;  /* 0x800000ac0baf7221 */ /* 0x000fe20000010000 */
[----:B------:R-:W-:Y:S01]  /*4800*/  FFMA.FTZ R209, R15, R169, R170 ;  /* 0x000000a90fd17223 */ /* 0x000fe200000100aa */
[----:B------:R-:W-:Y:S02]  /*4810*/  HADD2.F32 R173, -RZ, R32.H0_H0 ;  /* 0x20000020ffad7230 */ /* 0x000fe40000004100 */
[----:B------:R-:W-:Y:S01]  /*4820*/  FADD.FTZ R171, R10, -R171 ;  /* 0x800000ab0aab7221 */ /* 0x000fe20000010000 */
[----:B------:R-:W-:-:S02]  /*4830*/  HADD2.F32 R176, -RZ, R33.H0_H0 ;  /* 0x20000021ffb07230 */ /* 0x000fc40000004100 */
[----:B-----5:R-:W-:Y:S01]  /*4840*/  FFMA.FTZ R175, R206, R175, R174 ;  /* 0x000000afceaf7223 */ /* 0x020fe200000100ae */
[----:B------:R-:W-:Y:S01]  /*4850*/  FADD.FTZ R177, R14, -R177 ;  /* 0x800000b10eb17221 */ /* 0x000fe20000010000 */
[--C-:B------:R-:W-:Y:S02]  /*4860*/  HADD2.F32 R174, -RZ, R34.reuse.H0_H0 ;  /* 0x20000022ffae7230 */ /* 0x100fe40000004100 */
[----:B------:R-:W-:Y:S01]  /*4870*/  FFMA.FTZ R172, R12, R169, R170 ;  /* 0x000000a90cac7223 */ /* 0x000fe200000100aa */
[----:B------:R-:W-:Y:S01]  /*4880*/  FADD.FTZ R209, R16, -R209 ;  /* 0x800000d110d17221 */ /* 0x000fe20000010000 */
[C---:B------:R-:W-:Y:S01]  /*4890*/  FFMA.FTZ R171, R206.reuse, R171, R173 ;  /* 0x000000abceab7223 */ /* 0x040fe200000100ad */
[----:B------:R-:W-:Y:S01]  /*48a0*/  FFMA.FTZ R177, R206, R177, R176 ;  /* 0x000000b1ceb17223 */ /* 0x000fe200000100b0 */
[----:B------:R-:W-:Y:S02]  /*48b0*/  HADD2.F32 R179, -RZ, R33.H1_H1 ;  /* 0x30000021ffb37230 */ /* 0x000fe40000004100 */
[----:B------:R-:W-:Y:S01]  /*48c0*/  FFMA.FTZ R176, R18, R169, R170 ;  /* 0x000000a912b07223 */ /* 0x000fe200000100aa */
[----:B------:R-:W-:Y:S01]  /*48d0*/  FADD.FTZ R173, R13, -R172 ;  /* 0x800000ac0dad7221 */ /* 0x000fe20000010000 */
[----:B------:R-:W-:Y:S01]  /*48e0*/  FFMA.FTZ R209, R206, R209, R174 ;  /* 0x000000d1ced17223 */ /* 0x000fe200000100ae */
[-CC-:B------:R-:W-:Y:S01]  /*48f0*/  FFMA.FTZ R174, R22, R169.reuse, R170.reuse ;  /* 0x000000a916ae7223 */ /* 0x180fe200000100aa */
[----:B------:R-:W-:Y:S01]  /*4900*/  FFMA.FTZ R213, R19, R169, R170 ;  /* 0x000000a913d57223 */ /* 0x000fe200000100aa */
[----:B------:R-:W-:-:S02]  /*4910*/  HADD2.F32 R178, -RZ, R34.H1_H1 ;  /* 0x30000022ffb27230 */ /* 0x000fc40000004100 */
[----:B------:R-:W-:Y:S01]  /*4920*/  FADD.FTZ R211, R17, -R176 ;  /* 0x800000b011d37221 */ /* 0x000fe20000010000 */
[----:B------:R-:W-:Y:S01]  /*4930*/  FFMA.FTZ R179, R206, R173, R179 ;  /* 0x000000adceb37223 */ /* 0x000fe200000100b3 */
[--C-:B------:R-:W-:Y:S02]  /*4940*/  HADD2.F32 R172, -RZ, R164.reuse.H0_H0 ;  /* 0x200000a4ffac7230 */ /* 0x100fe40000004100 */
[----:B------:R-:W-:Y:S01]  /*4950*/  FADD.FTZ R215, R21, -R174 ;  /* 0x800000ae15d77221 */ /* 0x000fe20000010000 */
[----:B------:R-:W-:Y:S02]  /*4960*/  HADD2.F32 R208, -RZ, R35.H0_H0 ;  /* 0x20000023ffd07230 */ /* 0x000fe40000004100 */
[----:B------:R-:W-:Y:S01]  /*4970*/  FADD.FTZ R213, R20, -R213 ;  /* 0x800000d514d57221 */ /* 0x000fe20000010000 */
[----:B------:R-:W-:Y:S02]  /*4980*/  HADD2.F32 R164, -RZ, R164.H1_H1 ;  /* 0x300000a4ffa47230 */ /* 0x000fe40000004100 */
[----:B------:R-:W-:Y:S01]  /*4990*/  FMUL.FTZ R174, R175, R168 ;  /* 0x000000a8afae7220 */ /* 0x000fe20000410000 */
[----:B------:R-:W-:-:S02]  /*49a0*/  HADD2.F32 R173, -RZ, R165.H0_H0 ;  /* 0x200000a5ffad7230 */ /* 0x000fc40000004100 */
[-C--:B------:R-:W-:Y:S01]  /*49b0*/  FMUL.FTZ R177, R177, R168.reuse ;  /* 0x000000a8b1b17220 */ /* 0x080fe20000410000 */
[----:B------:R-:W-:Y:S02]  /*49c0*/  HADD2.F32 R217, -RZ, R35.H1_H1 ;  /* 0x30000023ffd97230 */ /* 0x000fe40000004100 */
[----:B------:R-:W-:Y:S01]  /*49d0*/  FMUL.FTZ R171, R171, R168 ;  /* 0x000000a8abab7220 */ /* 0x000fe20000410000 */
[C---:B------:R-:W-:Y:S01]  /*49e0*/  FFMA.FTZ R211, R206.reuse, R211, R178 ;  /* 0x000000d3ced37223 */ /* 0x040fe200000100b2 */
[----:B------:R-:W-:Y:S01]  /*49f0*/  FFMA.FTZ R213, R206, R213, R208 ;  /* 0x000000d5ced57223 */ /* 0x000fe200000100d0 */
[----:B------:R-:W-:Y:S01]  /*4a00*/  FFMA.FTZ R53, R174, R164, R53 ;  /* 0x000000a4ae357223 */ /* 0x000fe20000010035 */
[----:B------:R-:W-:Y:S01]  /*4a10*/  FFMA.FTZ R215, R206, R215, R217 ;  /* 0x000000d7ced77223 */ /* 0x000fe200000100d9 */
[----:B------:R-:W-:Y:S01]  /*4a20*/  FFMA.FTZ R54, R177, R173, R54 ;  /* 0x000000adb1367223 */ /* 0x000fe20000010036 */
[----:B------:R-:W-:Y:S01]  /*4a30*/  FFMA.FTZ R52, R171, R172, R52 ;  /* 0x000000acab347223 */ /* 0x000fe20000010034 */
[----:B------:R-:W-:-:S02]  /*4a40*/  HADD2.F32 R164, -RZ, R166.H0_H0 ;  /* 0x200000a6ffa47230 */ /* 0x000fc40000004100 */
[-C--:B------:R-:W-:Y:S01]  /*4a50*/  FMUL.FTZ R209, R209, R168.reuse ;  /* 0x000000a8d1d17220 */ /* 0x080fe20000410000 */
[----:B------:R-:W-:Y:S02]  /*4a60*/  HADD2.F32 R173, -RZ, R166.H1_H1 ;  /* 0x300000a6ffad7230 */ /* 0x000fe40000004100 */
[-C--:B------:R-:W-:Y:S01]  /*4a70*/  FMUL.FTZ R172, R211, R168.reuse ;  /* 0x000000a8d3ac7220 */ /* 0x080fe20000410000 */
[----:B------:R-:W-:Y:S02]  /*4a80*/  HADD2.F32 R165, -RZ, R165.H1_H1 ;  /* 0x300000a5ffa57230 */ /* 0x000fe40000004100 */
[-C--:B------:R-:W-:Y:S01]  /*4a90*/  FMUL.FTZ R166, R179, R168.reuse ;  /* 0x000000a8b3a67220 */ /* 0x080fe20000410000 */
[-C--:B------:R-:W-:Y:S01]  /*4aa0*/  FMUL.FTZ R213, R213, R168.reuse ;  /* 0x000000a8d5d57220 */ /* 0x080fe20000410000 */
[----:B------:R-:W-:Y:S01]  /*4ab0*/  FMUL.FTZ R178, R215, R168 ;  /* 0x000000a8d7b27220 */ /* 0x000fe20000410000 */
[----:B------:R-:W-:Y:S01]  /*4ac0*/  FFMA.FTZ R48, R209, R164, R48 ;  /* 0x000000a4d1307223 */ /* 0x000fe20000010030 */
[----:B------:R-:W-:Y:S01]  /*4ad0*/  FFMA.FTZ R49, R172, R173, R49 ;  /* 0x000000adac317223 */ /* 0x000fe20000010031 */
[----:B------:R-:W-:-:S02]  /*4ae0*/  HADD2.F32 R175, -RZ, R167.H0_H0 ;  /* 0x200000a7ffaf7230 */ /* 0x000fc40000004100 */
[----:B------:R-:W-:Y:S01]  /*4af0*/  FFMA.FTZ R55, R166, R165, R55 ;  /* 0x000000a5a6377223 */ /* 0x000fe20000010037 */
        /* <DEDUP_REMOVED lines=15> */
.L_x_5379:
        /* <DEDUP_REMOVED lines=8> */
.L_x_5377:
[----:B------:R-:W-:Y:S05]  /*4c70*/  BSYNC.RECONVERGENT B1 ;  /* 0x0000000000017941 */ /* 0x000fea0003800200 */
.L_x_5376:
        /* <DEDUP_REMOVED lines=11> */
[--C-:B-----5:R-:W-:Y:S02]  /*4d30*/  HADD2.F32 R172, -RZ, R166.reuse.H0_H0 ;  /* 0x200000a6ffac7230 */ /* 0x120fe40000004100 */
[-CC-:B------:R-:W-:Y:S01]  /*4d40*/  FFMA.FTZ R179, R187, R169.reuse, R170.reuse ;  /* 0x000000a9bbb37223 */ /* 0x180fe200000100aa */
[----:B------:R-:W-:Y:S02]  /*4d50*/  HADD2.F32 R173, -RZ, R166.H1_H1 ;  /* 0x300000a6ffad7230 */ /* 0x000fe40000004100 */
[-CC-:B------:R-:W-:Y:S01]  /*4d60*/  FFMA.FTZ R174, R186, R169.reuse, R170.reuse ;  /* 0x000000a9baae7223 */ /* 0x180fe200000100aa */
        /* <DEDUP_REMOVED lines=11> */
[----:B------:R-:W-:Y:S01]  /*4e20*/  FADD.FTZ R208, R189, -R208 ;  /* 0x800000d0bdd07221 */ /* 0x000fe20000010000 */
[--C-:B------:R-:W-:Y:S02]  /*4e30*/  HADD2.F32 R161, -RZ, R30.reuse.H0_H0 ;  /* 0x2000001effa17230 */ /* 0x100fe40000004100 */
[----:B------:R-:W-:Y:S02]  /*4e40*/  HADD2.F32 R167, -RZ, R31.H1_H1 ;  /* 0x3000001fffa77230 */ /* 0x000fe40000004100 */
[C---:B------:R-:W-:Y:S01]  /*4e50*/  FFMA.FTZ R177, R206.reuse, R212, R165 ;  /* 0x000000d4ceb17223 */ /* 0x040fe200000100a5 */
        /* <DEDUP_REMOVED lines=8> */
[----:B------:R-:W-:Y:S01]  /*4ee0*/  FADD.FTZ R210, R191, -R174 ;  /* 0x800000aebfd27221 */ /* 0x000fe20000010000 */
[----:B------:R-:W-:Y:S02]  /*4ef0*/  HADD2.F32 R163, -RZ, R28.H1_H1 ;  /* 0x3000001cffa37230 */ /* 0x000fe40000004100 */
[----:B------:R-:W-:Y:S01]  /*4f00*/  FADD.FTZ R174, R184, -R175 ;  /* 0x800000afb8ae7221 */ /* 0x000fe20000010000 */
[C---:B------:R-:W-:Y:S01]  /*4f10*/  FFMA.FTZ R167, R206.reuse, R167, R165 ;  /* 0x000000a7cea77223 */ /* 0x040fe200000100a5 */
[C---:B------:R-:W-:Y:S01]  /*4f20*/  FFMA.FTZ R169, R206.reuse, R210, R169 ;  /* 0x000000d2cea97223 */ /* 0x040fe200000100a9 */
[----:B------:R-:W-:Y:S01]  /*4f30*/  FMUL.FTZ R175, R171, R168 ;  /* 0x000000a8abaf7220 */ /* 0x000fe20000410000 */
[C---:B------:R-:W-:Y:S01]  /*4f40*/  FFMA.FTZ R165, R206.reuse, R174, R161 ;  /* 0x000000aecea57223 */ /* 0x040fe200000100a1 */
[----:B------:R-:W-:Y:S01]  /*4f50*/  FFMA.FTZ R206, R206, R208, R163 ;  /* 0x000000d0cece7223 */ /* 0x000fe200000100a3 */
[-C--:B------:R-:W-:Y:S01]  /*4f60*/  FMUL.FTZ R208, R178, R168.reuse ;  /* 0x000000a8b2d07220 */ /* 0x080fe20000410000 */
[----:B------:R-:W-:Y:S01]  /*4f70*/  FMUL.FTZ R174, R170, R168 ;  /* 0x000000a8aaae7220 */ /* 0x000fe20000410000 */
[----:B------:R-:W-:-:S02]  /*4f80*/  HADD2.F32 R160, -RZ, R164.H0_H0 ;  /* 0x200000a4ffa07230 */ /* 0x000fc40000004100 */
[----:B------:R-:W-:Y:S01]  /*4f90*/  FFMA.FTZ R172, R175, R172, R40 ;  /* 0x000000acafac7223 */ /* 0x000fe20000010028 */
[----:B------:R-:W-:Y:S01]  /*4fa0*/  FFMA.FTZ R209, R208, R209, R43 ;  /* 0x000000d1d0d17223 */ /* 0x000fe2000001002b */
[----:B------:R-:W-:Y:S01]  /*4fb0*/  FFMA.FTZ R173, R174, R173, R41 ;  /* 0x000000adaead7223 */ /* 0x000fe20000010029 */
[----:B------:R-:W-:Y:S02]  /*4fc0*/  HADD2.F32 R164, -RZ, R164.H1_H1 ;  /* 0x300000a4ffa47230 */ /* 0x000fe40000004100 */
        /* <DEDUP_REMOVED lines=27> */
.L_x_5380:
        /* <DEDUP_REMOVED lines=13> */
[----:B------:R-:W-:-:S02]  /*5250*/  HADD2.F32 R169, -RZ, R164.H0_H0 ;  /* 0x200000a4ffa97230 */ /* 0x000fc40000004100 */
[----:B------:R-:W-:Y:S01]  /*5260*/  FADD.FTZ R171, R184, -R171 ;  /* 0x800000abb8ab7221 */ /* 0x000fe20000010000 */
[----:B------:R-:W-:Y:S02]  /*5270*/  HADD2.F32 R170, -RZ, R164.H1_H1 ;  /* 0x300000a4ffaa7230 */ /* 0x000fe40000004100 */
[----:B------:R-:W-:Y:S01]  /*5280*/  FFMA.FTZ R42, R211, R174, R42 ;  /* 0x000000aed32a7223 */ /* 0x000fe2000001002a */
[--C-:B------:R-:W-:Y:S02]  /*5290*/  HADD2.F32 R174, -RZ, R165.reuse.H0_H0 ;  /* 0x200000a5ffae7230 */ /* 0x100fe40000004100 */
        /* <DEDUP_REMOVED lines=50> */
.L_x_5381:
        /* <DEDUP_REMOVED lines=9> */
.L_x_5369:
[----:B------:R-:W-:Y:S05]  /*5650*/  BSYNC.RECONVERGENT B0 ;  /* 0x0000000000007941 */ /* 0x000fea0003800200 */
.L_x_5359:
[----:B0-234-:R-:W0:Y:S01]  /*5660*/  LDC.64 R164, c[0x0][0x380] ;  /* 0x0000e000ffa47b82 */ /* 0x01de220000000a00 */
[----:B------:R-:W-:Y:S02]  /*5670*/  PLOP3.LUT P2, PT, P2, PT, PT, 0x8, 0x80 ;  /* 0x000000000080781c */ /* 0x000fe4000174e170 */
[----:B0-----:R-:W-:-:S04]  /*5680*/  IADD3 R5, PT, PT, R5, R164, RZ ;  /* 0x000000a405057210 */ /* 0x001fc80007ffe0ff */
[----:B------:R-:W-:-:S13]  /*5690*/  ISETP.GE.AND P0, PT, R5, R165, PT ;  /* 0x000000a50500720c */ /* 0x000fda0003f06270 */
[----:B------:R-:W-:Y:S05]  /*56a0*/  @!P0 BRA `(.L_x_5382) ;  /* 0xffffffb000488947 */ /* 0x000fea000383ffff */
.L_x_5352:
        /* <DEDUP_REMOVED lines=17> */
.L_x_5384:
[----:B------:R-:W-:Y:S05]  /*57c0*/  BSYNC.RECONVERGENT B0 ;  /* 0x0000000000007941 */ /* 0x000fea0003800200 */
.L_x_5383:
        /* <DEDUP_REMOVED lines=15> */
.L_x_5386:
[----:B------:R-:W-:Y:S05]  /*58c0*/  BSYNC.RECONVERGENT B0 ;  /* 0x0000000000007941 */ /* 0x000fea0003800200 */
.L_x_5385:
        /* <DEDUP_REMOVED lines=14> */
.L_x_5387:
        /* <DEDUP_REMOVED lines=13> */
.L_x_10758:


//--------------------- .text._ZN10layer_norm13ln_bwd_kernelINS_13Kernel_traitsIf6__halfS2_S2_fjLj6144ELj1ELj1ELj8ELj16ENS_18Kernel_traits_baseILj6144EfS2_S2_S2_fjLj256EEEEELb0ELb1ELb0ELb1EEEvNS_9BwdParamsE --------------------------
	.section	.text._ZN10layer_norm13ln_bwd_kernelINS_13Kernel_traitsIf6__halfS2_S2_fjLj6144ELj1ELj1ELj8ELj16ENS_18Kernel_traits_baseILj6144EfS2_S2_S2_fjLj256EEEEELb0ELb1ELb0ELb1EEEvNS_9BwdParamsE,"ax",@progbits
	.align	128
        .global         _ZN10layer_norm13ln_bwd_kernelINS_13Kernel_traitsIf6__halfS2_S2_fjLj6144ELj1ELj1ELj8ELj16ENS_18Kernel_traits_baseILj6144EfS2_S2_S2_fjLj256EEEEELb0ELb1ELb0ELb1EEEvNS_9BwdParamsE
        .type           _ZN10layer_norm13ln_bwd_kernelINS_13Kernel_traitsIf6__halfS2_S2_fjLj6144ELj1ELj1ELj8ELj16ENS_18Kernel_traits_baseILj6144EfS2_S2_S2_fjLj256EEEEELb0ELb1ELb0ELb1EEEvNS_9BwdParamsE,@function
        .size           _ZN10layer_norm13ln_bwd_kernelINS_13Kernel_traitsIf6__halfS2_S2_fjLj6144ELj1ELj1ELj8ELj16ENS_18Kernel_traits_baseILj6144EfS2_S2_S2_fjLj256EEEEELb0ELb1ELb0ELb1EEEvNS_9BwdParamsE,(.L_x_10759 - _ZN10layer_norm13ln_bwd_kernelINS_13Kernel_traitsIf6__halfS2_S2_fjLj6144ELj1ELj1ELj8ELj16ENS_18Kernel_traits_baseILj6144EfS2_S2_S2_fjLj256EEEEELb0ELb1ELb0ELb1EEEvNS_9BwdParamsE)
        .other          _ZN10layer_norm13ln_bwd_kernelINS_13Kernel_traitsIf6__halfS2_S2_fjLj6144ELj1ELj1ELj8ELj16ENS_18Kernel_traits_baseILj6144EfS2_S2_S2_fjLj256EEEEELb0ELb1ELb0ELb1EEEvNS_9BwdParamsE,@"STO_CUDA_ENTRY STV_DEFAULT"
_ZN10layer_norm13ln_bwd_kernelINS_13Kernel_traitsIf6__halfS2_S2_fjLj6144ELj1ELj1ELj8ELj16ENS_18Kernel_traits_baseILj6144EfS2_S2_S2_fjLj256EEEEELb0ELb1ELb0ELb1EEEvNS_9BwdParamsE:
.text._ZN10layer_norm13ln_bwd_kernelINS_13Kernel_traitsIf6__halfS2_S2_fjLj6144ELj1ELj1ELj8ELj16ENS_18Kernel_traits_baseILj6144EfS2_S2_S2_fjLj256EEEEELb0ELb1ELb0ELb1EEEvNS_9BwdParamsE:
        /* <DEDUP_REMOVED lines=108> */
.L_x_5403:
[----:B------:R-:W0:Y:S01]  /*06c0*/  LDC.64 R124, c[0x0][0x3a8] ;  /* 0x0000ea00ff7c7b82 */ /* 0x000e220000000a00 */
[----:B--2---:R-:W-:-:S05]  /*06d0*/  IMAD R108, R163, UR10, RZ ;  /* 0x0000000aa36c7c24 */ /* 0x004fca000f8e02ff */
[----:B------:R-:W-:Y:S02]  /*06e0*/  SHF.R.S32.HI R109, RZ, 0x1f, R108 ;  /* 0x0000001fff6d7819 */ /* 0x000fe4000001146c */
[----:B------:R-:W2:Y:S02]  /*06f0*/  LDC.64 R130, c[0x0][0x3c0] ;  /* 0x0000f000ff827b82 */ /* 0x000ea40000000a00 */
[----:B------:R-:W-:-:S04]  /*0700*/  LEA.HI R109, R109, R108, RZ, 0x3 ;  /* 0x0000006c6d6d7211 */ /* 0x000fc800078f18ff */
[----:B------:R-:W-:Y:S02]  /*0710*/  LEA.HI.SX32 R177, R109, R146, 0x1d ;  /* 0x000000926db17211 */ /* 0x000fe400078feaff */
[----:B------:R-:W3:Y:S08]  /*0720*/  LDC.64 R128, c[0x0][0x428] ;  /* 0x00010a00ff807b82 */ /* 0x000ef00000000a00 */
[----:B------:R-:W1:Y:S01]  /*0730*/  LDC.64 R168, c[0x0][0x3c8] ;  /* 0x0000f200ffa87b82 */ /* 0x000e620000000a00 */
[C---:B0-----:R-:W-:Y:S01]  /*0740*/  IMAD.WIDE.U32 R108, R177.reuse, 0x10, R124 ;  /* 0x00000010b16c7825 */ /* 0x041fe200078e007c */
[----:B------:R-:W-:-:S02]  /*0750*/  IADD3 R166, PT, PT, R177, 0x100, RZ ;  /* 0x00000100b1a67810 */ /* 0x000fc40007ffe0ff */
[----:B------:R-:W-:-:S03]  /*0760*/  IADD3 R164, PT, PT, R177, 0x200, RZ ;  /* 0x00000200b1a47810 */ /* 0x000fc60007ffe0ff */
[----:B------:R-:W4:Y:S01]  /*0770*/  LDG.E.128 R108, desc[UR4][R108.64] ;  /* 0x000000046c6c7981 */ /* 0x000f22000c1e1d00 */
[----:B--2---:R-:W-:-:S04]  /*0780*/  IMAD.WIDE R170, R163, 0x4, R130 ;  /* 0x00000004a3aa7825 */ /* 0x004fc800078e0282 */
[----:B------:R-:W-:Y:S02]  /*0790*/  IMAD.WIDE.U32 R116, R166, 0x10, R124 ;  /* 0x00000010a6747825 */ /* 0x000fe400078e007c */
[----:B------:R-:W2:Y:S02]  /*07a0*/  LDG.E R171, desc[UR4][R170.64] ;  /* 0x00000004aaab7981 */ /* 0x000ea4000c1e1900 */
[----:B---3--:R-:W-:Y:S02]  /*07b0*/  IMAD.WIDE.U32 R112, R177, 0x10, R128 ;  /* 0x00000010b1707825 */ /* 0x008fe400078e0080 */
[----:B------:R-:W3:Y:S02]  /*07c0*/  LDG.E.128 R116, desc[UR4][R116.64] ;  /* 0x0000000474747981 */ /* 0x000ee4000c1e1d00 */
[----:B------:R-:W-:Y:S02]  /*07d0*/  IMAD.WIDE.U32 R124, R164, 0x10, R124 ;  /* 0x00000010a47c7825 */ /* 0x000fe400078e007c */
[----:B------:R-:W3:Y:S02]  /*07e0*/  LDG.E.128 R112, desc[UR4][R112.64] ;  /* 0x0000000470707981 */ /* 0x000ee4000c1e1d00 */
[----:B------:R-:W-:-:S02]  /*07f0*/  IMAD.WIDE.U32 R120, R166, 0x10, R128 ;  /* 0x00000010a6787825 */ /* 0x000fc400078e0080 */
[----:B------:R-:W3:Y:S02]  /*0800*/  LDG.E.128 R124, desc[UR4][R124.64] ;  /* 0x000000047c7c7981 */ /* 0x000ee4000c1e1d00 */
[----:B-1----:R-:W-:Y:S02]  /*0810*/  IMAD.WIDE R168, R163, 0x4, R168 ;  /* 0x00000004a3a87825 */ /* 0x002fe400078e02a8 */
[----:B------:R-:W3:Y:S02]  /*0820*/  LDG.E.128 R120, desc[UR4][R120.64] ;  /* 0x0000000478787981 */ /* 0x000ee4000c1e1d00 */
[----:B------:R-:W-:Y:S02]  /*0830*/  IMAD.WIDE.U32 R128, R164, 0x10, R128 ;  /* 0x00000010a4807825 */ /* 0x000fe400078e0080 */
[----:B------:R-:W3:Y:S04]  /*0840*/  LDG.E R165, desc[UR4][R168.64] ;  /* 0x00000004a8a57981 */ /* 0x000ee8000c1e1900 */
[----:B------:R-:W3:Y:S01]  /*0850*/  LDG.E.128 R128, desc[UR4][R128.64] ;  /* 0x0000000480807981 */ /* 0x000ee2000c1e1d00 */
[----:B----4-:R-:W-:-:S02]  /*0860*/  ISETP.NE.U32.AND P0, PT, RZ, UR8, PT ;  /* 0x00000008ff007c0c */ /* 0x010fc4000bf05070 */
[----:B------:R-:W-:Y:S02]  /*0870*/  ISETP.NE.AND P3, PT, RZ, UR7, PT ;  /* 0x00000007ff007c0c */ /* 0x000fe4000bf65270 */
[----:B------:R-:W-:Y:S02]  /*0880*/  ISETP.NE.AND.EX P0, PT, RZ, UR9, PT, P0 ;  /* 0x00000009ff007c0c */ /* 0x000fe4000bf05300 */
[----:B------:R-:W-:Y:S01]  /*0890*/  LOP3.LUT P4, RZ, R146, 0x1f, RZ, 0xc0, !PT ;  /* 0x0000001f92ff7812 */ /* 0x000fe2000788c0ff */
[--C-:B------:R-:W-:Y:S02]  /*08a0*/  HADD2.F32 R167, -RZ, R108.reuse.H0_H0 ;  /* 0x2000006cffa77230 */ /* 0x100fe40000004100 */
[----:B------:R-:W-:Y:S01]  /*08b0*/  HADD2.F32 R172, -RZ, R108.H1_H1 ;  /* 0x3000006cffac7230 */ /* 0x000fe20000004100 */
[----:B--2---:R-:W-:Y:S01]  /*08c0*/  FSEL R171, R171, RZ, !P3 ;  /* 0x000000ffabab7208 */ /* 0x004fe20005800000 */
[----:B------:R-:W-:Y:S02]  /*08d0*/  HADD2.F32 R173, -RZ, R109.H0_H0 ;  /* 0x2000006dffad7230 */ /* 0x000fe40000004100 */
[----:B---3--:R-:W-:-:S02]  /*08e0*/  HADD2.F32 R186, -RZ, R117.H0_H0 ;  /* 0x20000075ffba7230 */ /* 0x008fc40000004100 */
[C---:B------:R-:W-:Y:S01]  /*08f0*/  FADD.FTZ R212, -R171.reuse, R167 ;  /* 0x000000a7abd47221 */ /* 0x040fe20000010100 */
[----:B------:R-:W-:Y:S02]  /*0900*/  HADD2.F32 R184, -RZ, R117.H1_H1 ;  /* 0x30000075ffb87230 */ /* 0x000fe40000004100 */
[--C-:B------:R-:W-:Y:S02]  /*0910*/  HADD2.F32 R207, -RZ, R112.reuse.H0_H0 ;  /* 0x20000070ffcf7230 */ /* 0x100fe40000004100 */
[----:B------:R-:W-:Y:S01]  /*0920*/  FADD.FTZ R214, -R171, R172 ;  /* 0x000000acabd67221 */ /* 0x000fe20000010100 */
[----:B------:R-:W-:Y:S02]  /*0930*/  HADD2.F32 R201, -RZ, R112.H1_H1 ;  /* 0x30000070ffc97230 */ /* 0x000fe40000004100 */
[----:B------:R-:W-:Y:S02]  /*0940*/  HADD2.F32 R117, -RZ, R124.H0_H0 ;  /* 0x2000007cff757230 */ /* 0x000fe40000004100 */
[----:B-----5:R-:W-:Y:S01]  /*0950*/  FMUL.FTZ R224, R88, R207 ;  /* 0x000000cf58e07220 */ /* 0x020fe20000410000 */
[----:B------:R-:W-:-:S02]  /*0960*/  HADD2.F32 R175, -RZ, R109.H1_H1 ;  /* 0x3000006dffaf7230 */ /* 0x000fc40000004100 */
[--C-:B------:R-:W-:Y:S01]  /*0970*/  HADD2.F32 R194, -RZ, R121.reuse.H0_H0 ;  /* 0x20000079ffc27230 */ /* 0x100fe20000004100 */
[----:B------:R-:W0:Y:S01]  /*0980*/  @P0 LDC.64 R108, c[0x0][0x438] ;  /* 0x00010e00ff6c0b82 */ /* 0x000e220000000a00 */
[----:B------:R-:W-:Y:S02]  /*0990*/  HADD2.F32 R202, -RZ, R121.H1_H1 ;  /* 0x30000079ffca7230 */ /* 0x000fe40000004100 */
[----:B------:R-:W-:Y:S01]  /*09a0*/  FMUL.FTZ R197, R165, R212 ;  /* 0x000000d4a5c57220 */ /* 0x000fe20000410000 */
[--C-:B------:R-:W-:Y:S02]  /*09b0*/  HADD2.F32 R168, -RZ, R126.reuse.H0_H0 ;  /* 0x2000007effa87230 */ /* 0x100fe40000004100 */
[----:B------:R-:W-:Y:S02]  /*09c0*/  HADD2.F32 R121, -RZ, R126.H1_H1 ;  /* 0x3000007eff797230 */ /* 0x000fe40000004100 */
[----:B------:R-:W-:Y:S01]  /*09d0*/  FADD.FTZ R126, -R171, R117 ;  /* 0x00000075ab7e7221 */ /* 0x000fe20000010100 */
[----:B------:R-:W-:-:S02]  /*09e0*/  HADD2.F32 R198, -RZ, R113.H0_H0 ;  /* 0x20000071ffc67230 */ /* 0x000fc40000004100 */
[----:B------:R-:W-:Y:S01]  /*09f0*/  FADD.FTZ R216, -R171, R173 ;  /* 0x000000adabd87221 */ /* 0x000fe20000010100 */
[--C-:B------:R-:W-:Y:S02]  /*0a00*/  HADD2.F32 R223, -RZ, R128.reuse.H0_H0 ;  /* 0x20000080ffdf7230 */ /* 0x100fe40000004100 */
[----:B------:R-:W-:Y:S01]  /*0a10*/  FMUL.FTZ R222, R89, R201 ;  /* 0x000000c959de7220 */ /* 0x000fe20000410000 */
[----:B------:R-:W-:Y:S02]  /*0a20*/  HADD2.F32 R225, -RZ, R128.H1_H1 ;  /* 0x30000080ffe17230 */ /* 0x000fe40000004100 */
[----:B------:R-:W-:Y:S01]  /*0a30*/  FMUL.FTZ R221, R165, R214 ;  /* 0x000000d6a5dd7220 */ /* 0x000fe20000410000 */
[----:B------:R-:W-:Y:S01]  /*0a40*/  FADD.FTZ R117, RZ, R224 ;  /* 0x000000e0ff757221 */ /* 0x000fe20000010000 */
[----:B------:R-:W-:Y:S01]  /*0a50*/  FFMA.FTZ R128, R197, R224, RZ ;  /* 0x000000e0c5807223 */ /* 0x000fe200000100ff */
[----:B------:R-:W-:Y:S02]  /*0a60*/  HADD2.F32 R178, -RZ, R110.H0_H0 ;  /* 0x2000006effb27230 */ /* 0x000fe40000004100 */
[----:B------:R-:W-:Y:S01]  /*0a70*/  FADD.FTZ R234, -R171, R175 ;  /* 0x000000afabea7221 */ /* 0x000fe20000010100 */
[----:B------:R-:W-:-:S02]  /*0a80*/  HADD2.F32 R203, -RZ, R113.H1_H1 ;  /* 0x30000071ffcb7230 */ /* 0x000fc40000004100 */
[----:B------:R-:W-:Y:S01]  /*0a90*/  FMUL.FTZ R220, R90, R198 ;  /* 0x000000c65adc7220 */ /* 0x000fe20000410000 */
[----:B------:R-:W-:Y:S01]  /*0aa0*/  FMUL.FTZ R219, R165, R216 ;  /* 0x000000d8a5db7220 */ /* 0x000fe20000410000 */
[----:B------:R-:W-:Y:S01]  /*0ab0*/  FADD.FTZ R117, R117, R222 ;  /* 0x000000de75757221 */ /* 0x000fe20000010000 */
[----:B------:R-:W-:Y:S01]  /*0ac0*/  FFMA.FTZ R128, R221, R222, R128 ;  /* 0x000000dedd807223 */ /* 0x000fe20000010080 */
[----:B------:R-:W-:Y:S02]  /*0ad0*/  HADD2.F32 R170, -RZ, R110.H1_H1 ;  /* 0x3000006effaa7230 */ /* 0x000fe40000004100 */
[----:B------:R-:W-:Y:S01]  /*0ae0*/  FADD.FTZ R236, -R171, R178 ;  /* 0x000000b2abec7221 */ /* 0x000fe20000010100 */
[----:B------:R-:W-:Y:S02]  /*0af0*/  HADD2.F32 R204, -RZ, R114.H0_H0 ;  /* 0x20000072ffcc7230 */ /* 0x000fe40000004100 */
[----:B------:R-:W-:Y:S01]  /*0b00*/  FMUL.FTZ R218, R91, R203 ;  /* 0x000000cb5bda7220 */ /* 0x000fe20000410000 */
[----:B------:R-:W-:Y:S01]  /*0b10*/  FMUL.FTZ R217, R165, R234 ;  /* 0x000000eaa5d97220 */ /* 0x000fe20000410000 */
[----:B------:R-:W-:Y:S01]  /*0b20*/  FADD.FTZ R117, R117, R220 ;  /* 0x000000dc75757221 */ /* 0x000fe20000010000 */
[----:B------:R-:W-:Y:S01]  /*0b30*/  FFMA.FTZ R128, R219, R220, R128 ;  /* 0x000000dcdb807223 */ /* 0x000fe20000010080 */
[----:B------:R-:W-:-:S02]  /*0b40*/  HADD2.F32 R210, -RZ, R111.H0_H0 ;  /* 0x2000006fffd27230 */ /* 0x000fc40000004100 */
[----:B------:R-:W-:Y:S01]  /*0b50*/  FADD.FTZ R238, -R171, R170 ;  /* 0x000000aaabee7221 */ /* 0x000fe20000010100 */
[----:B------:R-:W-:Y:S02]  /*0b60*/  HADD2.F32 R179, -RZ, R114.H1_H1 ;  /* 0x30000072ffb37230 */ /* 0x000fe40000004100 */
[----:B------:R-:W-:Y:S01]  /*0b70*/  FMUL.FTZ R216, R84, R204 ;  /* 0x000000cc54d87220 */ /* 0x000fe20000410000 */
[----:B------:R-:W-:Y:S01]  /*0b80*/  FMUL.FTZ R215, R165, R236 ;  /* 0x000000eca5d77220 */ /* 0x000fe20000410000 */
[----:B------:R-:W-:Y:S01]  /*0b90*/  FADD.FTZ R117, R117, R218 ;  /* 0x000000da75757221 */ /* 0x000fe20000010000 */
[----:B------:R-:W-:Y:S01]  /*0ba0*/  FFMA.FTZ R128, R217, R218, R128 ;  /* 0x000000dad9807223 */ /* 0x000fe20000010080 */
[----:B------:R-:W-:Y:S02]  /*0bb0*/  HADD2.F32 R192, -RZ, R111.H1_H1 ;  /* 0x3000006fffc07230 */ /* 0x000fe40000004100 */
[----:B------:R-:W-:Y:S01]  /*0bc0*/  FADD.FTZ R210, -R171, R210 ;  /* 0x000000d2abd27221 */ /* 0x000fe20000010100 */
[--C-:B------:R-:W-:Y:S01]  /*0bd0*/  HADD2.F32 R174, -RZ, R115.reuse.H0_H0 ;  /* 0x20000073ffae7230 */ /* 0x100fe20000004100 */
[----:B------:R-:W1:Y:S01]  /*0be0*/  @P1 LDC.64 R110, c[0x0][0x3e0] ;  /* 0x0000f800ff6e1b82 */ /* 0x000e620000000a00 */
[----:B------:R-:W-:Y:S01]  /*0bf0*/  FMUL.FTZ R214, R85, R179 ;  /* 0x000000b355d67220 */ /* 0x000fe20000410000 */
[----:B------:R-:W-:Y:S01]  /*0c00*/  FMUL.FTZ R213, R165, R238 ;  /* 0x000000eea5d57220 */ /* 0x000fe20000410000 */
[----:B------:R-:W-:Y:S01]  /*0c10*/  FADD.FTZ R117, R117, R216 ;  /* 0x000000d875757221 */ /* 0x000fe20000010000 */
[----:B------:R-:W-:Y:S01]  /*0c20*/  FFMA.FTZ R128, R215, R216, R128 ;  /* 0x000000d8d7807223 */ /* 0x000fe20000010080 */
[----:B------:R-:W-:-:S02]  /*0c30*/  HADD2.F32 R199, -RZ, R115.H1_H1 ;  /* 0x30000073ffc77230 */ /* 0x000fc40000004100 */
[----:B------:R-:W-:Y:S01]  /*0c40*/  FADD.FTZ R192, -R171, R192 ;  /* 0x000000c0abc07221 */ /* 0x000fe20000010100 */
[----:B------:R-:W-:Y:S02]  /*0c50*/  HADD2.F32 R190, -RZ, R116.H0_H0 ;  /* 0x20000074ffbe7230 */ /* 0x000fe40000004100 */
[----:B------:R-:W-:Y:S01]  /*0c60*/  FMUL.FTZ R212, R86, R174 ;  /* 0x000000ae56d47220 */ /* 0x000fe20000410000 */
[----:B------:R-:W-:Y:S01]  /*0c70*/  FMUL.FTZ R211, R165, R210 ;  /* 0x000000d2a5d37220 */ /* 0x000fe20000410000 */
[----:B------:R-:W-:Y:S01]  /*0c80*/  FADD.FTZ R117, R117, R214 ;  /* 0x000000d675757221 */ /* 0x000fe20000010000 */
[----:B------:R-:W-:Y:S01]  /*0c90*/  FFMA.FTZ R128, R213, R214, R128 ;  /* 0x000000d6d5807223 */ /* 0x000fe20000010080 */
[----:B0-----:R-:W-:-:S04]  /*0ca0*/  @P0 IMAD.WIDE.U32 R108, R164, 0x10, R108 ;  /* 0x00000010a46c0825 */ /* 0x001fc800078e006c */
[----:B------:R-:W-:Y:S01]  /*0cb0*/  FADD.FTZ R190, -R171, R190 ;  /* 0x000000beabbe7221 */ /* 0x000fe20000010100 */
[----:B------:R-:W-:Y:S01]  /*0cc0*/  FMUL.FTZ R210, R87, R199 ;  /* 0x000000c757d27220 */ /* 0x000fe20000410000 */
[----:B------:R-:W-:Y:S01]  /*0cd0*/  FMUL.FTZ R209, R165, R192 ;  /* 0x000000c0a5d17220 */ /* 0x000fe20000410000 */
[----:B------:R-:W-:Y:S02]  /*0ce0*/  HADD2.F32 R188, -RZ, R116.H1_H1 ;  /* 0x30000074ffbc7230 */ /* 0x000fe40000004100 */
[----:B------:R-:W-:Y:S01]  /*0cf0*/  FADD.FTZ R117, R117, R212 ;  /* 0x000000d475757221 */ /* 0x000fe20000010000 */
[--C-:B------:R-:W-:Y:S02]  /*0d00*/  HADD2.F32 R176, -RZ, R120.reuse.H0_H0 ;  /* 0x20000078ffb07230 */ /* 0x100fe40000004100 */
[----:B------:R-:W-:Y:S01]  /*0d10*/  FFMA.FTZ R128, R211, R212, R128 ;  /* 0x000000d4d3807223 */ /* 0x000fe20000010080 */
[----:B------:R-:W-:Y:S01]  /*0d20*/  HADD2.F32 R196, -RZ, R120.H1_H1 ;  /* 0x30000078ffc47230 */ /* 0x000fe20000004100 */
[----:B------:R0:W5:Y:S01]  /*0d30*/  @P0 LDG.E.128 R100, desc[UR4][R108.64] ;  /* 0x000000046c640981 */ /* 0x000162000c1e1d00 */
[----:B------:R-:W-:Y:S01]  /*0d40*/  FADD.FTZ R188, -R171, R188 ;  /* 0x000000bcabbc7221 */ /* 0x000fe20000010100 */
[----:B------:R-:W-:Y:S01]  /*0d50*/  FMUL.FTZ R192, R80, R176 ;  /* 0x000000b050c07220 */ /* 0x000fe20000410000 */
[----:B------:R-:W-:Y:S01]  /*0d60*/  FMUL.FTZ R195, R165, R190 ;  /* 0x000000bea5c37220 */ /* 0x000fe20000410000 */
[----:B------:R-:W-:Y:S01]  /*0d70*/  FADD.FTZ R186, -R171, R186 ;  /* 0x000000baabba7221 */ /* 0x000fe20000010100 */
[----:B------:R-:W-:Y:S01]  /*0d80*/  FMUL.FTZ R190, R81, R196 ;  /* 0x000000c451be7220 */ /* 0x000fe20000410000 */
[----:B------:R-:W-:Y:S01]  /*0d90*/  FMUL.FTZ R193, R165, R188 ;  /* 0x000000bca5c17220 */ /* 0x000fe20000410000 */
[----:B------:R-:W-:-:S02]  /*0da0*/  HADD2.F32 R182, -RZ, R118.H0_H0 ;  /* 0x20000076ffb67230 */ /* 0x000fc40000004100 */
[----:B------:R-:W-:Y:S01]  /*0db0*/  FADD.FTZ R184, -R171, R184 ;  /* 0x000000b8abb87221 */ /* 0x000fe20000010100 */
[----:B------:R-:W-:Y:S02]  /*0dc0*/  HADD2.F32 R180, -RZ, R118.H1_H1 ;  /* 0x30000076ffb47230 */ /* 0x000fe40000004100 */
[----:B0-----:R-:W-:Y:S01]  /*0dd0*/  FADD.FTZ R109, R117, R210 ;  /* 0x000000d2756d7221 */ /* 0x001fe20000010000 */
[----:B------:R-:W-:Y:S01]  /*0de0*/  FFMA.FTZ R108, R209, R210, R128 ;  /* 0x000000d2d16c7223 */ /* 0x000fe20000010080 */
[--C-:B------:R-:W-:Y:S02]  /*0df0*/  HADD2.F32 R200, -RZ, R122.reuse.H0_H0 ;  /* 0x2000007affc87230 */ /* 0x100fe40000004100 */
[----:B------:R-:W-:Y:S02]  /*0e00*/  HADD2.F32 R205, -RZ, R122.H1_H1 ;  /* 0x3000007affcd7230 */ /* 0x000fe40000004100 */
[----:B------:R-:W-:Y:S01]  /*0e10*/  FADD.FTZ R109, R109, R192 ;  /* 0x000000c06d6d7221 */ /* 0x000fe20000010000 */
[----:B------:R-:W-:Y:S01]  /*0e20*/  FFMA.FTZ R108, R195, R192, R108 ;  /* 0x000000c0c36c7223 */ /* 0x000fe2000001006c */
[----:B------:R-:W-:Y:S01]  /*0e30*/  FMUL.FTZ R188, R82, R194 ;  /* 0x000000c252bc7220 */ /* 0x000fe20000410000 */
[----:B------:R-:W-:Y:S01]  /*0e40*/  FMUL.FTZ R191, R165, R186 ;  /* 0x000000baa5bf7220 */ /* 0x000fe20000410000 */
[----:B------:R-:W-:Y:S01]  /*0e50*/  FADD.FTZ R109, R109, R190 ;  /* 0x000000be6d6d7221 */ /* 0x000fe20000010000 */
[----:B------:R-:W-:Y:S01]  /*0e60*/  FFMA.FTZ R108, R193, R190, R108 ;  /* 0x000000bec16c7223 */ /* 0x000fe2000001006c */
[----:B-1----:R-:W-:-:S04]  /*0e70*/  @P1 IMAD.WIDE R110, R163, 0x2, R110 ;  /* 0x00000002a36e1825 */ /* 0x002fc800078e026e */
[----:B------:R-:W-:Y:S01]  /*0e80*/  FADD.FTZ R182, -R171, R182 ;  /* 0x000000b6abb67221 */ /* 0x000fe20000010100 */
[----:B------:R-:W-:Y:S01]  /*0e90*/  FMUL.FTZ R186, R83, R202 ;  /* 0x000000ca53ba7220 */ /* 0x000fe20000410000 */
[----:B------:R-:W-:Y:S01]  /*0ea0*/  FMUL.FTZ R189, R165, R184 ;  /* 0x000000b8a5bd7220 */ /* 0x000fe20000410000 */
[----:B------:R-:W-:Y:S01]  /*0eb0*/  FADD.FTZ R109, R109, R188 ;  /* 0x000000bc6d6d7221 */ /* 0x000fe20000010000 */
[----:B------:R-:W-:Y:S01]  /*0ec0*/  FFMA.FTZ R108, R191, R188, R108 ;  /* 0x000000bcbf6c7223 */ /* 0x000fe2000001006c */
[--C-:B------:R-:W-:Y:S02]  /*0ed0*/  HADD2.F32 R116, -RZ, R119.reuse.H0_H0 ;  /* 0x20000077ff747230 */ /* 0x100fe40000004100 */
[----:B------:R-:W-:Y:S01]  /*0ee0*/  FADD.FTZ R180, -R171, R180 ;  /* 0x000000b4abb47221 */ /* 0x000fe20000010100 */
[----:B------:R0:W2:Y:S01]  /*0ef0*/  @P1 LDG.E.U16 R232, desc[UR4][R110.64] ;  /* 0x000000046ee81981 */ /* 0x0000a2000c1e1500 */
[----:B------:R-:W-:Y:S01]  /*0f00*/  FMUL.FTZ R184, R76, R200 ;  /* 0x000000c84cb87220 */ /* 0x000fe20000410000 */
[----:B------:R-:W-:Y:S01]  /*0f10*/  FMUL.FTZ R187, R165, R182 ;  /* 0x000000b6a5bb7220 */ /* 0x000fe20000410000 */
[----:B------:R-:W-:Y:S01]  /*0f20*/  FADD.FTZ R109, R109, R186 ;  /* 0x000000ba6d6d7221 */ /* 0x000fe20000010000 */
[----:B------:R-:W-:Y:S01]  /*0f30*/  FFMA.FTZ R108, R189, R186, R108 ;  /* 0x000000babd6c7223 */ /* 0x000fe2000001006c */
[----:B------:R-:W-:-:S02]  /*0f40*/  HADD2.F32 R119, -RZ, R119.H1_H1 ;  /* 0x30000077ff777230 */ /* 0x000fc40000004100 */
[----:B------:R-:W-:Y:S01]  /*0f50*/  FADD.FTZ R178, -R171, R116 ;  /* 0x00000074abb27221 */ /* 0x000fe20000010100 */
[--C-:B------:R-:W-:Y:S02]  /*0f60*/  HADD2.F32 R206, -RZ, R123.reuse.H0_H0 ;  /* 0x2000007bffce7230 */ /* 0x100fe40000004100 */
[----:B------:R-:W-:Y:S01]  /*0f70*/  FMUL.FTZ R182, R77, R205 ;  /* 0x000000cd4db67220 */ /* 0x000fe20000410000 */
[----:B------:R-:W-:Y:S01]  /*0f80*/  FMUL.FTZ R185, R165, R180 ;  /* 0x000000b4a5b97220 */ /* 0x000fe20000410000 */
[----:B------:R-:W-:Y:S01]  /*0f90*/  FADD.FTZ R109, R109, R184 ;  /* 0x000000b86d6d7221 */ /* 0x000fe20000010000 */
[----:B------:R-:W-:Y:S01]  /*0fa0*/  FFMA.FTZ R108, R187, R184, R108 ;  /* 0x000000b8bb6c7223 */ /* 0x000fe2000001006c */
[----:B------:R-:W-:Y:S02]  /*0fb0*/  HADD2.F32 R208, -RZ, R123.H1_H1 ;  /* 0x3000007bffd07230 */ /* 0x000fe40000004100 */
[----:B------:R-:W-:Y:S01]  /*0fc0*/  FMUL.FTZ R180, R78, R206 ;  /* 0x000000ce4eb47220 */ /* 0x000fe20000410000 */
[----:B------:R-:W-:-:S02]  /*0fd0*/  HADD2.F32 R118, -RZ, R124.H1_H1 ;  /* 0x3000007cff767230 */ /* 0x000fc40000004100 */
        /* <DEDUP_REMOVED lines=10> */
[----:B------:R-:W-:-:S02]  /*1080*/  HADD2.F32 R127, -RZ, R127.H1_H1 ;  /* 0x3000007fff7f7230 */ /* 0x000fc40000004100 */
[----:B------:R-:W-:Y:S01]  /*1090*/  FADD.FTZ R170, -R171, R118 ;  /* 0x00000076abaa7221 */ /* 0x000fe20000010100 */
[--C-:B------:R-:W-:Y:S02]  /*10a0*/  HADD2.F32 R122, -RZ, R125.reuse.H0_H0 ;  /* 0x2000007dff7a7230 */ /* 0x100fe40000004100 */
[----:B------:R-:W-:Y:S01]  /*10b0*/  FMUL.FTZ R124, R72, R223 ;  /* 0x000000df487c7220 */ /* 0x000fe20000410000 */
[----:B------:R-:W-:Y:S01]  /*10c0*/  FADD.FTZ R109, R109, R178 ;  /* 0x000000b26d6d7221 */ /* 0x000fe20000010000 */
[----:B0-----:R-:W-:Y:S01]  /*10d0*/  FFMA.FTZ R111, R181, R178, R108 ;  /* 0x000000b2b56f7223 */ /* 0x001fe2000001006c */
[----:B------:R-:W-:Y:S02]  /*10e0*/  HADD2.F32 R120, -RZ, R125.H1_H1 ;  /* 0x3000007dff787230 */ /* 0x000fe40000004100 */
[C---:B------:R-:W-:Y:S01]  /*10f0*/  FADD.FTZ R116, -R171.reuse, R127 ;  /* 0x0000007fab747221 */ /* 0x040fe20000010100 */
[--C-:B------:R-:W-:Y:S02]  /*1100*/  HADD2.F32 R226, -RZ, R129.reuse.H0_H0 ;  /* 0x20000081ffe27230 */ /* 0x100fe40000004100 */
[----:B------:R-:W-:Y:S01]  /*1110*/  FADD.FTZ R122, -R171, R122 ;  /* 0x0000007aab7a7221 */ /* 0x000fe20000010100 */
        /* <DEDUP_REMOVED lines=8> */
[----:B------:R-:W-:Y:S02]  /*11a0*/  HADD2.F32 R229, -RZ, R130.H1_H1 ;  /* 0x30000082ffe57230 */ /* 0x000fe40000004100 */
[----:B------:R-:W-:Y:S01]  /*11b0*/  FMUL.FTZ R130, R165, R122 ;  /* 0x0000007aa5827220 */ /* 0x000fe20000410000 */
[----:B------:R-:W-:Y:S01]  /*11c0*/  FADD.FTZ R109, R108, R125 ;  /* 0x0000007d6c6d7221 */ /* 0x000fe20000010000 */
[----:B------:R-:W-:Y:S01]  /*11d0*/  FFMA.FTZ R111, R127, R125, R110 ;  /* 0x0000007d7f6f7223 */ /* 0x000fe2000001006e */
[--C-:B------:R-:W-:Y:S02]  /*11e0*/  HADD2.F32 R230, -RZ, R131.reuse.H0_H0 ;  /* 0x20000083ffe67230 */ /* 0x100fe40000004100 */
[----:B------:R-:W-:Y:S01]  /*11f0*/  FADD.FTZ R168, -R171, R168 ;  /* 0x000000a8aba87221 */ /* 0x000fe20000010100 */
[----:B------:R-:W-:-:S02]  /*1200*/  HADD2.F32 R231, -RZ, R131.H1_H1 ;  /* 0x30000083ffe77230 */ /* 0x000fc40000004100 */
        /* <DEDUP_REMOVED lines=25> */
[----:B------:R-:W1:Y:S01]  /*13a0*/  SHFL.DOWN PT, R109, R108, 0x10, 0x1f ;  /* 0x0a001f006c6d7f89 */ /* 0x000e6200000e0000 */
[----:B------:R-:W3:Y:S03]  /*13b0*/  @P0 LDC.64 R112, c[0x0][0x438] ;  /* 0x00010e00ff700b82 */ /* 0x000ee60000000a00 */
[----:B------:R-:W4:Y:S01]  /*13c0*/  SHFL.DOWN PT, R111, R110, 0x10, 0x1f ;  /* 0x0a001f006e6f7f89 */ /* 0x000f2200000e0000 */
[----:B0-----:R-:W-:-:S05]  /*13d0*/  @P0 IMAD.WIDE.U32 R114, R177, 0x10, R114 ;  /* 0x00000010b1720825 */ /* 0x001fca00078e0072 */
[----:B------:R0:W5:Y:S01]  /*13e0*/  @P0 LDG.E.128 R92, desc[UR4][R114.64] ;  /* 0x00000004725c0981 */ /* 0x000162000c1e1d00 */
[----:B-1----:R-:W-:Y:S01]  /*13f0*/  FADD.FTZ R109, R108, R109 ;  /* 0x0000006d6c6d7221 */ /* 0x002fe20000010000 */
[----:B---3--:R-:W-:-:S04]  /*1400*/  @P0 IMAD.WIDE.U32 R112, R166, 0x10, R112 ;  /* 0x00000010a6700825 */ /* 0x008fc800078e0070 */
        /* <DEDUP_REMOVED lines=134> */
[----:B-----5:R-:W-:-:S02]  /*1c70*/  HADD2.F32 R196, -RZ, R109.H0_H0 ;  /* 0x2000006dffc47230 */ /* 0x020fc40000004100 */
[----:B------:R-:W-:Y:S01]  /*1c80*/  FADD.FTZ R210, R210, -R209 ;  /* 0x800000d1d2d27221 */ /* 0x000fe20000010000 */
[----:B------:R-:W-:Y:S02]  /*1c90*/  HADD2.F32 R199, -RZ, R109.H1_H1 ;  /* 0x3000006dffc77230 */ /* 0x000fe40000004100 */
[C---:B------:R-:W-:Y:S01]  /*1ca0*/  FMUL.FTZ R109, R165.reuse, R224 ;  /* 0x000000e0a56d7220 */ /* 0x040fe20000410000 */
[--C-:B------:R-:W-:Y:S02]  /*1cb0*/  HADD2.F32 R200, -RZ, R111.reuse.H0_H0 ;  /* 0x2000006fffc87230 */ /* 0x100fe40000004100 */
[C---:B------:R-:W-:Y:S01]  /*1cc0*/  FMUL.FTZ R117, R165.reuse, R218 ;  /* 0x000000daa5757220 */ /* 0x040fe20000410000 */
[----:B------:R-:W-:Y:S02]  /*1cd0*/  HADD2.F32 R205, -RZ, R111.H1_H1 ;  /* 0x3000006fffcd7230 */ /* 0x000fe40000004100 */
[C---:B------:R-:W-:Y:S01]  /*1ce0*/  FMUL.FTZ R111, R165.reuse, R222 ;  /* 0x000000dea56f7220 */ /* 0x040fe20000410000 */
[C---:B------:R-:W-:Y:S01]  /*1cf0*/  FMUL.FTZ R115, R165.reuse, R220 ;  /* 0x000000dca5737220 */ /* 0x040fe20000410000 */
[C---:B------:R-:W-:Y:S01]  /*1d00*/  FMUL.FTZ R121, R165.reuse, R216 ;  /* 0x000000d8a5797220 */ /* 0x040fe20000410000 */
[C---:B------:R-:W-:Y:S01]  /*1d10*/  FMUL.FTZ R123, R165.reuse, R214 ;  /* 0x000000d6a57b7220 */ /* 0x040fe20000410000 */
[----:B------:R-:W-:Y:S01]  /*1d20*/  FMUL.FTZ R197, R165, R212 ;  /* 0x000000d4a5c57220 */ /* 0x000fe20000410000 */
[----:B------:R-:W-:-:S02]  /*1d30*/  HADD2.F32 R194, -RZ, R108.H0_H0 ;  /* 0x2000006cffc27230 */ /* 0x000fc40000004100 */
[----:B------:R-:W-:Y:S01]  /*1d40*/  FMUL.FTZ R203, R165, R210 ;  /* 0x000000d2a5cb7220 */ /* 0x000fe20000410000 */
[----:B------:R-:W-:Y:S02]  /*1d50*/  HADD2.F32 R113, -RZ, R108.H1_H1 ;  /* 0x3000006cff717230 */ /* 0x000fe40000004100 */
[-C--:B------:R-:W-:Y:S01]  /*1d60*/  FMUL.FTZ R109, R109, R176.reuse ;  /* 0x000000b06d6d7220 */ /* 0x080fe20000410000 */
[--C-:B------:R-:W-:Y:S02]  /*1d70*/  HADD2.F32 R198, -RZ, R110.reuse.H0_H0 ;  /* 0x2000006effc67230 */ /* 0x100fe40000004100 */
[-C--:B------:R-:W-:Y:S01]  /*1d80*/  FMUL.FTZ R112, R117, R176.reuse ;  /* 0x000000b075707220 */ /* 0x080fe20000410000 */
[----:B------:R-:W-:Y:S02]  /*1d90*/  HADD2.F32 R201, -RZ, R110.H1_H1 ;  /* 0x3000006effc97230 */ /* 0x000fe40000004100 */
        /* <DEDUP_REMOVED lines=21> */
[----:B------:R-:W-:Y:S01]  /*1ef0*/  FMUL.FTZ R198, R121, R198 ;  /* 0x000000c679c67220 */ /* 0x000fe20000410000 */
[----:B------:R-:W-:Y:S01]  /*1f00*/  F2FP.F16.F32.PACK_AB R110, R111, R110 ;  /* 0x0000006e6f6e723e */ /* 0x000fe200000000ff */
[----:B------:R-:W-:Y:S01]  /*1f10*/  FMUL.FTZ R203, R116, R205 ;  /* 0x000000cd74cb7220 */ /* 0x000fe20000410000 */
[----:B------:R-:W-:-:S02]  /*1f20*/  F2FP.F16.F32.PACK_AB R109, R112, R115 ;  /* 0x00000073706d723e */ /* 0x000fc400000000ff */
[----:B------:R-:W-:Y:S01]  /*1f30*/  F2FP.F16.F32.PACK_AB R111, R114, R117 ;  /* 0x00000075726f723e */ /* 0x000fe200000000ff */
[----:B------:R-:W-:Y:S06]  /*1f40*/  BRA `(.L_x_5391) ;  /* 0x0000000400007947 */ /* 0x000fec0003800000 */
.L_x_5390:
[-CC-:B------:R-:W-:Y:S01]  /*1f50*/  FFMA.FTZ R197, R197, R179.reuse, R174.reuse ;  /* 0x000000b3c5c57223 */ /* 0x180fe200000100ae */
[-CC-:B------:R-:W-:Y:S01]  /*1f60*/  FFMA.FTZ R221, R221, R179.reuse, R174.reuse ;  /* 0x000000b3dddd7223 */ /* 0x180fe200000100ae */
        /* <DEDUP_REMOVED lines=8> */
[----:B------:R-:W-:Y:S01]  /*1ff0*/  FADD.FTZ R220, R220, -R219 ;  /* 0x800000dbdcdc7221 */ /* 0x000fe20000010000 */
[----:B------:R-:W-:Y:S01]  /*2000*/  FADD.FTZ R218, R218, -R217 ;  /* 0x800000d9dada7221 */ /* 0x000fe20000010000 */
[----:B------:R-:W-:Y:S01]  /*2010*/  FADD.FTZ R216, R216, -R215 ;  /* 0x800000d7d8d87221 */ /* 0x000fe20000010000 */
[----:B------:R-:W-:Y:S01]  /*2020*/  FADD.FTZ R214, R214, -R213 ;  /* 0x800000d5d6d67221 */ /* 0x000fe20000010000 */
[----:B-----5:R-:W-:-:S02]  /*2030*/  HADD2.F32 R196, -RZ, R109.H0_H0 ;  /* 0x2000006dffc47230 */ /* 0x020fc40000004100 */
[----:B------:R-:W-:Y:S01]  /*2040*/  FADD.FTZ R212, R212, -R211 ;  /* 0x800000d3d4d47221 */ /* 0x000fe20000010000 */
[----:B------:R-:W-:Y:S02]  /*2050*/  HADD2.F32 R199, -RZ, R109.H1_H1 ;  /* 0x3000006dffc77230 */ /* 0x000fe40000004100 */
        /* <DEDUP_REMOVED lines=9> */
[----:B------:R-:W-:Y:S01]  /*20f0*/  FMUL.FTZ R107, R105, R176 ;  /* 0x000000b0696b7220 */ /* 0x000fe20000410000 */
[----:B------:R-:W-:Y:S01]  /*2100*/  F2FP.F16.F32.PACK_AB R104, R222, R105 ;  /* 0x00000069de68723e */ /* 0x000fe200000000ff */
[--C-:B------:R-:W-:Y:S01]  /*2110*/  HADD2.F32 R200, -RZ, R111.reuse.H0_H0 ;  /* 0x2000006fffc87230 */ /* 0x100fe20000004100 */
[----:B------:R-:W-:Y:S01]  /*2120*/  F2FP.F16.F32.PACK_AB R105, R218, R109 ;  /* 0x0000006dda69723e */ /* 0x000fe200000000ff */
[----:B------:R-:W-:-:S02]  /*2130*/  HADD2.F32 R203, -RZ, R111.H1_H1 ;  /* 0x3000006fffcb7230 */ /* 0x000fc40000004100 */
[-C--:B------:R-:W-:Y:S01]  /*2140*/  FMUL.FTZ R222, R222, R176.reuse ;  /* 0x000000b0dede7220 */ /* 0x080fe20000410000 */
[--C-:B------:R-:W-:Y:S02]  /*2150*/  HADD2.F32 R113, -RZ, R108.reuse.H1_H1 ;  /* 0x3000006cff717230 */ /* 0x100fe40000004100 */
[-C--:B------:R-:W-:Y:S01]  /*2160*/  FMUL.FTZ R111, R109, R176.reuse ;  /* 0x000000b06d6f7220 */ /* 0x080fe20000410000 */
[-C--:B------:R-:W-:Y:S01]  /*2170*/  FMUL.FTZ R218, R218, R176.reuse ;  /* 0x000000b0dada7220 */ /* 0x080fe20000410000 */
[-C--:B------:R-:W-:Y:S01]  /*2180*/  FMUL.FTZ R117, R115, R176.reuse ;  /* 0x000000b073757220 */ /* 0x080fe20000410000 */
[----:B------:R-:W-:Y:S01]  /*2190*/  F2FP.F16.F32.PACK_AB R106, R214, R115 ;  /* 0x00000073d66a723e */ /* 0x000fe200000000ff */
[-C--:B------:R-:W-:Y:S01]  /*21a0*/  FMUL.FTZ R115, R121, R176.reuse ;  /* 0x000000b079737220 */ /* 0x080fe20000410000 */
[-C--:B------:R-:W-:Y:S01]  /*21b0*/  FMUL.FTZ R112, R210, R176.reuse ;  /* 0x000000b0d2707220 */ /* 0x080fe20000410000 */
[----:B------:R-:W-:Y:S01]  /*21c0*/  FMUL.FTZ R214, R214, R176 ;  /* 0x000000b0d6d67220 */ /* 0x000fe20000410000 */
[----:B------:R-:W-:-:S02]  /*21d0*/  HADD2.F32 R194, -RZ, R108.H0_H0 ;  /* 0x2000006cffc27230 */ /* 0x000fc40000004100 */
[----:B------:R-:W-:Y:S01]  /*21e0*/  FMUL.FTZ R108, R44, R107 ;  /* 0x0000006b2c6c7220 */ /* 0x000fe20000410000 */
[----:B------:R-:W-:Y:S01]  /*21f0*/  FMUL.FTZ R109, R45, R222 ;  /* 0x000000de2d6d7220 */ /* 0x000fe20000410000 */
[----:B------:R-:W-:Y:S01]  /*2200*/  FMUL.FTZ R196, R111, R196 ;  /* 0x000000c46fc47220 */ /* 0x000fe20000410000 */
        /* <DEDUP_REMOVED lines=16> */
[----:B------:R-:W-:Y:S01]  /*2310*/  FMUL.FTZ R201, R214, R201 ;  /* 0x000000c9d6c97220 */ /* 0x000fe20000410000 */
[----:B------:R-:W-:-:S02]  /*2320*/  F2FP.F16.F32.PACK_AB R107, R210, R121 ;  /* 0x00000079d26b723e */ /* 0x000fc400000000ff */
[----:B------:R-:W-:Y:S02]  /*2330*/  F2FP.F16.F32.PACK_AB R110, R113, R110 ;  /* 0x0000006e716e723e */ /* 0x000fe400000000ff */
[----:B------:R-:W-:-:S07]  /*2340*/  F2FP.F16.F32.PACK_AB R111, R112, R115 ;  /* 0x00000073706f723e */ /* 0x000fce00000000ff */
.L_x_5391:
        /* <DEDUP_REMOVED lines=23> */
[C---:B0-----:R-:W-:Y:S01]  /*24c0*/  FMUL.FTZ R105, R165.reuse, R192 ;  /* 0x000000c0a5697220 */ /* 0x041fe20000410000 */
[----:B------:R-:W-:Y:S01]  /*24d0*/  FMUL.FTZ R190, R165, R190 ;  /* 0x000000bea5be7220 */ /* 0x000fe20000410000 */
[----:B------:R-:W-:Y:S01]  /*24e0*/  FADD.FTZ R180, R180, -R183 ;  /* 0x800000b7b4b47221 */ /* 0x000fe20000010000 */
[----:B------:R-:W-:Y:S01]  /*24f0*/  FADD.FTZ R178, R178, -R181 ;  /* 0x800000b5b2b27221 */ /* 0x000fe20000010000 */
[----:B-----5:R-:W-:-:S02]  /*2500*/  HADD2.F32 R120, -RZ, R115.H0_H0 ;  /* 0x20000073ff787230 */ /* 0x020fc40000004100 */
[C---:B------:R-:W-:Y:S01]  /*2510*/  FMUL.FTZ R111, R165.reuse, R188 ;  /* 0x000000bca56f7220 */ /* 0x040fe20000410000 */
[----:B------:R-:W-:Y:S02]  /*2520*/  HADD2.F32 R205, -RZ, R115.H1_H1 ;  /* 0x30000073ffcd7230 */ /* 0x000fe40000004100 */
[C---:B------:R-:W-:Y:S01]  /*2530*/  FMUL.FTZ R186, R165.reuse, R186 ;  /* 0x000000baa5ba7220 */ /* 0x040fe20000410000 */
[C---:B------:R-:W-:Y:S01]  /*2540*/  FMUL.FTZ R115, R165.reuse, R184 ;  /* 0x000000b8a5737220 */ /* 0x040fe20000410000 */
[C---:B------:R-:W-:Y:S01]  /*2550*/  FMUL.FTZ R182, R165.reuse, R182 ;  /* 0x000000b6a5b67220 */ /* 0x040fe20000410000 */
[--C-:B------:R-:W-:Y:S02]  /*2560*/  HADD2.F32 R108, -RZ, R112.reuse.H0_H0 ;  /* 0x20000070ff6c7230 */ /* 0x100fe40000004100 */
[C---:B------:R-:W-:Y:S01]  /*2570*/  FMUL.FTZ R185, R165.reuse, R180 ;  /* 0x000000b4a5b97220 */ /* 0x040fe20000410000 */
[----:B------:R-:W-:Y:S02]  /*2580*/  HADD2.F32 R109, -RZ, R112.H1_H1 ;  /* 0x30000070ff6d7230 */ /* 0x000fe40000004100 */
[----:B------:R-:W-:Y:S01]  /*2590*/  FMUL.FTZ R122, R165, R178 ;  /* 0x000000b2a57a7220 */ /* 0x000fe20000410000 */
[----:B------:R-:W-:Y:S01]  /*25a0*/  F2FP.F16.F32.PACK_AB R104, R190, R105 ;  /* 0x00000069be68723e */ /* 0x000fe200000000ff */
[----:B------:R-:W-:-:S02]  /*25b0*/  HADD2.F32 R110, -RZ, R113.H0_H0 ;  /* 0x20000071ff6e7230 */ /* 0x000fc40000004100 */
[-C--:B------:R-:W-:Y:S01]  /*25c0*/  FMUL.FTZ R107, R105, R176.reuse ;  /* 0x000000b0696b7220 */ /* 0x080fe20000410000 */
[----:B------:R-:W-:Y:S02]  /*25d0*/  HADD2.F32 R121, -RZ, R113.H1_H1 ;  /* 0x30000071ff797230 */ /* 0x000fe40000004100 */
[-C--:B------:R-:W-:Y:S01]  /*25e0*/  FMUL.FTZ R190, R190, R176.reuse ;  /* 0x000000b0bebe7220 */ /* 0x080fe20000410000 */
[--C-:B------:R-:W-:Y:S02]  /*25f0*/  HADD2.F32 R112, -RZ, R114.reuse.H0_H0 ;  /* 0x20000072ff707230 */ /* 0x100fe40000004100 */
[-C--:B------:R-:W-:Y:S01]  /*2600*/  FMUL.FTZ R113, R111, R176.reuse ;  /* 0x000000b06f717220 */ /* 0x080fe20000410000 */
[----:B------:R-:W-:Y:S01]  /*2610*/  HADD2.F32 R123, -RZ, R114.H1_H1 ;  /* 0x30000072ff7b7230 */ /* 0x000fe20000004100 */
[C---:B------:R-:W-:Y:S01]  /*2620*/  F2FP.F16.F32.PACK_AB R105, R186.reuse, R111 ;  /* 0x0000006fba69723e */ /* 0x040fe200000000ff */
[-C--:B------:R-:W-:Y:S01]  /*2630*/  FMUL.FTZ R186, R186, R176.reuse ;  /* 0x000000b0baba7220 */ /* 0x080fe20000410000 */
[-C--:B------:R-:W-:Y:S01]  /*2640*/  FMUL.FTZ R111, R115, R176.reuse ;  /* 0x000000b0736f7220 */ /* 0x080fe20000410000 */
[C---:B------:R-:W-:Y:S01]  /*2650*/  F2FP.F16.F32.PACK_AB R106, R182.reuse, R115 ;  /* 0x00000073b66a723e */ /* 0x040fe200000000ff */
        /* <DEDUP_REMOVED lines=23> */
[----:B------:R-:W-:Y:S01]  /*27d0*/  F2FP.F16.F32.PACK_AB R111, R188, R115 ;  /* 0x00000073bc6f723e */ /* 0x000fe200000000ff */
[----:B------:R-:W-:Y:S06]  /*27e0*/  BRA `(.L_x_5393) ;  /* 0x0000000000f07947 */ /* 0x000fec0003800000 */
.L_x_5392:
[-CC-:B------:R-:W-:Y:S01]  /*27f0*/  FFMA.FTZ R195, R195, R179.reuse, R174.reuse ;  /* 0x000000b3c3c37223 */ /* 0x180fe200000100ae */
        /* <DEDUP_REMOVED lines=14> */
[----:B0-----:R-:W-:Y:S01]  /*28e0*/  FMUL.FTZ R109, R165, R192 ;  /* 0x000000c0a56d7220 */ /* 0x001fe20000410000 */
[----:B------:R-:W-:Y:S01]  /*28f0*/  FADD.FTZ R178, R178, -R181 ;  /* 0x800000b5b2b27221 */ /* 0x000fe20000010000 */
[----:B-----5:R-:W-:-:S02]  /*2900*/  HADD2.F32 R108, -RZ, R112.H0_H0 ;  /* 0x20000070ff6c7230 */ /* 0x020fc40000004100 */
[C---:B------:R-:W-:Y:S01]  /*2910*/  FMUL.FTZ R111, R165.reuse, R190 ;  /* 0x000000bea56f7220 */ /* 0x040fe20000410000 */
[----:B------:R-:W-:Y:S02]  /*2920*/  HADD2.F32 R121, -RZ, R112.H1_H1 ;  /* 0x30000070ff797230 */ /* 0x000fe40000004100 */
[C---:B------:R-:W-:Y:S01]  /*2930*/  FMUL.FTZ R177, R165.reuse, R184 ;  /* 0x000000b8a5b17220 */ /* 0x040fe20000410000 */
[--C-:B------:R-:W-:Y:S02]  /*2940*/  HADD2.F32 R202, -RZ, R115.reuse.H0_H0 ;  /* 0x20000073ffca7230 */ /* 0x100fe40000004100 */
[C---:B------:R-:W-:Y:S01]  /*2950*/  FMUL.FTZ R181, R165.reuse, R182 ;  /* 0x000000b6a5b57220 */ /* 0x040fe20000410000 */
[----:B------:R-:W-:Y:S02]  /*2960*/  HADD2.F32 R207, -RZ, R115.H1_H1 ;  /* 0x30000073ffcf7230 */ /* 0x000fe40000004100 */
[----:B------:R-:W-:Y:S01]  /*2970*/  FMUL.FTZ R115, R165, R186 ;  /* 0x000000baa5737220 */ /* 0x000fe20000410000 */
[----:B------:R-:W-:-:S02]  /*2980*/  HADD2.F32 R112, -RZ, R113.H0_H0 ;  /* 0x20000071ff707230 */ /* 0x000fc40000004100 */
[C---:B------:R-:W-:Y:S01]  /*2990*/  FMUL.FTZ R183, R165.reuse, R180 ;  /* 0x000000b4a5b77220 */ /* 0x040fe20000410000 */
[----:B------:R-:W-:Y:S02]  /*29a0*/  HADD2.F32 R123, -RZ, R113.H1_H1 ;  /* 0x30000071ff7b7230 */ /* 0x000fe40000004100 */
[----:B------:R-:W-:Y:S01]  /*29b0*/  FMUL.FTZ R113, R165, R188 ;  /* 0x000000bca5717220 */ /* 0x000fe20000410000 */
[----:B------:R-:W-:Y:S01]  /*29c0*/  FMUL.FTZ R109, R109, R176 ;  /* 0x000000b06d6d7220 */ /* 0x000fe20000410000 */
[----:B------:R-:W-:Y:S01]  /*29d0*/  FMUL.FTZ R185, R165, R178 ;  /* 0x000000b2a5b97220 */ /* 0x000fe20000410000 */
[--C-:B------:R-:W-:Y:S02]  /*29e0*/  HADD2.F32 R120, -RZ, R114.reuse.H0_H0 ;  /* 0x20000072ff787230 */ /* 0x100fe40000004100 */
[-C--:B------:R-:W-:Y:S01]  /*29f0*/  FMUL.FTZ R110, R111, R176.reuse ;  /* 0x000000b06f6e7220 */ /* 0x080fe20000410000 */
[----:B------:R-:W-:Y:S02]  /*2a00*/  HADD2.F32 R205, -RZ, R114.H1_H1 ;  /* 0x30000072ffcd7230 */ /* 0x000fe40000004100 */
        /* <DEDUP_REMOVED lines=25> */
[----:B------:R-:W-:-:S07]  /*2ba0*/  F2FP.F16.F32.PACK_AB R111, R112, R115 ;  /* 0x00000073706f723e */ /* 0x000fce00000000ff */
.L_x_5393:
        /* <DEDUP_REMOVED lines=26> */
[----:B------:R-:W-:Y:S01]  /*2d50*/  FMUL.FTZ R106, R165, R104 ;  /* 0x00000068a56a7220 */ /* 0x000fe20000410000 */
[----:B------:R-:W-:Y:S01]  /*2d60*/  FADD.FTZ R174, R173, -R174 ;  /* 0x800000aeadae7221 */ /* 0x000fe20000010000 */
[C---:B------:R-:W-:Y:S01]  /*2d70*/  FMUL.FTZ R111, R165.reuse, R128 ;  /* 0x00000080a56f7220 */ /* 0x040fe20000410000 */
[C---:B------:R-:W-:Y:S01]  /*2d80*/  FMUL.FTZ R114, R165.reuse, R110 ;  /* 0x0000006ea5727220 */ /* 0x040fe20000410000 */
[--C-:B------:R-:W-:Y:S02]  /*2d90*/  HADD2.F32 R126, -RZ, R115.reuse.H0_H0 ;  /* 0x20000073ff7e7230 */ /* 0x100fe40000004100 */
[----:B------:R-:W-:Y:S01]  /*2da0*/  FMUL.FTZ R118, R165, R118 ;  /* 0x00000076a5767220 */ /* 0x000fe20000410000 */
[----:B------:R-:W-:-:S02]  /*2db0*/  HADD2.F32 R131, -RZ, R115.H1_H1 ;  /* 0x30000073ff837230 */ /* 0x000fc40000004100 */
[C---:B------:R-:W-:Y:S01]  /*2dc0*/  FMUL.FTZ R115, R165.reuse, R168 ;  /* 0x000000a8a5737220 */ /* 0x040fe20000410000 */
[--C-:B------:R-:W-:Y:S02]  /*2dd0*/  HADD2.F32 R108, -RZ, R112.reuse.H0_H0 ;  /* 0x20000070ff6c7230 */ /* 0x100fe40000004100 */
[C---:B------:R-:W-:Y:S01]  /*2de0*/  FMUL.FTZ R125, R165.reuse, R170 ;  /* 0x000000aaa57d7220 */ /* 0x040fe20000410000 */
[----:B------:R-:W-:Y:S02]  /*2df0*/  HADD2.F32 R109, -RZ, R112.H1_H1 ;  /* 0x30000070ff6d7230 */ /* 0x000fe40000004100 */
[----:B------:R-:W-:Y:S01]  /*2e00*/  FMUL.FTZ R174, R165, R174 ;  /* 0x000000aea5ae7220 */ /* 0x000fe20000410000 */
        /* <DEDUP_REMOVED lines=9> */
[CC--:B------:R-:W-:Y:S01]  /*2ea0*/  FMUL.FTZ R124, R118.reuse, R176.reuse ;  /* 0x000000b0767c7220 */ /* 0x0c0fe20000410000 */
[----:B------:R-:W-:Y:S01]  /*2eb0*/  F2FP.F16.F32.PACK_AB R106, R118, R115 ;  /* 0x00000073766a723e */ /* 0x000fe200000000ff */
        /* <DEDUP_REMOVED lines=24> */
.L_x_5394:
[-CC-:B0-----:R-:W-:Y:S01]  /*3040*/  FFMA.FTZ R109, R126, R179.reuse, R174.reuse ;  /* 0x000000b37e6d7223 */ /* 0x181fe200000100ae */
        /* <DEDUP_REMOVED lines=15> */
[----:B-----5:R-:W-:-:S02]  /*3140*/  HADD2.F32 R126, -RZ, R115.H0_H0 ;  /* 0x20000073ff7e7230 */ /* 0x020fc40000004100 */
[----:B------:R-:W-:Y:S01]  /*3150*/  FADD.FTZ R174, R173, -R174 ;  /* 0x800000aeadae7221 */ /* 0x000fe20000010000 */
        /* <DEDUP_REMOVED lines=9> */
[C---:B------:R-:W-:Y:S01]  /*31f0*/  FMUL.FTZ R113, R165.reuse, R128 ;  /* 0x00000080a5717220 */ /* 0x040fe20000410000 */
[----:B------:R-:W-:Y:S01]  /*3200*/  FMUL.FTZ R129, R165, R170 ;  /* 0x000000aaa5817220 */ /* 0x000fe20000410000 */
[----:B------:R-:W-:Y:S01]  /*3210*/  FMUL.FTZ R109, R109, R176 ;  /* 0x000000b06d6d7220 */ /* 0x000fe20000410000 */
[----:B------:R-:W-:Y:S01]  /*3220*/  FMUL.FTZ R165, R165, R174 ;  /* 0x000000aea5a57220 */ /* 0x000fe20000410000 */
[--C-:B------:R-:W-:Y:S02]  /*3230*/  HADD2.F32 R122, -RZ, R114.reuse.H0_H0 ;  /* 0x20000072ff7a7230 */ /* 0x100fe40000004100 */
[-C--:B------:R-:W-:Y:S01]  /*3240*/  FMUL.FTZ R110, R111, R176.reuse ;  /* 0x000000b06f6e7220 */ /* 0x080fe20000410000 */
[-C--:B------:R-:W-:Y:S01]  /*3250*/  FMUL.FTZ R120, R115, R176.reuse ;  /* 0x000000b073787220 */ /* 0x080fe20000410000 */
[-C--:B------:R-:W-:Y:S01]  /*3260*/  FMUL.FTZ R123, R123, R176.reuse ;  /* 0x000000b07b7b7220 */ /* 0x080fe20000410000 */
[-C--:B------:R-:W-:Y:S01]  /*3270*/  FMUL.FTZ R113, R113, R176.reuse ;  /* 0x000000b071717220 */ /* 0x080fe20000410000 */
[-C--:B------:R-:W-:Y:S01]  /*3280*/  FMUL.FTZ R124, R125, R176.reuse ;  /* 0x000000b07d7c7220 */ /* 0x080fe20000410000 */
[----:B------:R-:W-:Y:S01]  /*3290*/  FMUL.FTZ R129, R129, R176 ;  /* 0x000000b081817220 */ /* 0x000fe20000410000 */
        /* <DEDUP_REMOVED lines=22> */
.L_x_5395:
[----:B------:R-:W0:Y:S01]  /*3400*/  @P0 LDC.64 R112, c[0x0][0x478] ;  /* 0x00011e00ff700b82 */ /* 0x000e220000000a00 */
[----:B------:R-:W-:-:S04]  /*3410*/  IMAD.WIDE.U32 R116, R164, 0x10, R116 ;  /* 0x00000010a4747825 */ /* 0x000fc800078e0074 */
[----:B0-----:R-:W-:-:S05]  /*3420*/  @P0 IMAD.WIDE.U32 R112, R164, 0x10, R112 ;  /* 0x00000010a4700825 */ /* 0x001fca00078e0070 */
[----:B------:R0:W-:Y:S04]  /*3430*/  @P0 STG.E.128 desc[UR4][R112.64], R104 ;  /* 0x0000006870000986 */ /* 0x0001e8000c101d04 */
[----:B------:R0:W-:Y:S01]  /*3440*/  STG.E.128 desc[UR4][R116.64], R108 ;  /* 0x0000006c74007986 */ /* 0x0001e2000c101d04 */
[----:B------:R-:W-:Y:S05]  /*3450*/  BRA `(.L_x_5396) ;  /* 0x0000001c00147947 */ /* 0x000fea0003800000 */
.L_x_5389:
        /* <DEDUP_REMOVED lines=9> */
[--C-:B-----5:R-:W-:Y:S02]  /*34f0*/  HADD2.F32 R194, -RZ, R108.reuse.H0_H0 ;  /* 0x2000006cffc27230 */ /* 0x120fe40000004100 */
[----:B------:R-:W-:Y:S01]  /*3500*/  FFMA.FTZ R217, R217, R179, R174 ;  /* 0x000000b3d9d97223 */ /* 0x000fe200000100ae */
[----:B------:R-:W-:Y:S02]  /*3510*/  HADD2.F32 R115, -RZ, R108.H1_H1 ;  /* 0x3000006cff737230 */ /* 0x000fe40000004100 */
[----:B------:R-:W-:Y:S01]  /*3520*/  FADD.FTZ R113, R222, -R221 ;  /* 0x800000ddde717221 */ /* 0x000fe20000010000 */
[--C-:B------:R-:W-:Y:S02]  /*3530*/  HADD2.F32 R196, -RZ, R109.reuse.H0_H0 ;  /* 0x2000006dffc47230 */ /* 0x100fe40000004100 */
[----:B------:R-:W-:Y:S01]  /*3540*/  FADD.FTZ R117, R220, -R219 ;  /* 0x800000dbdc757221 */ /* 0x000fe20000010000 */
[----:B------:R-:W-:-:S02]  /*3550*/  HADD2.F32 R199, -RZ, R109.H1_H1 ;  /* 0x3000006dffc77230 */ /* 0x000fc40000004100 */
[----:B------:R-:W-:Y:S01]  /*3560*/  FADD.FTZ R109, R224, -R197 ;  /* 0x800000c5e06d7221 */ /* 0x000fe20000010000 */
[--C-:B------:R-:W-:Y:S02]  /*3570*/  HADD2.F32 R108, -RZ, R92.reuse.H0_H0 ;  /* 0x2000005cff6c7230 */ /* 0x100fe40000004100 */
[-CC-:B------:R-:W-:Y:S01]  /*3580*/  FFMA.FTZ R215, R215, R179.reuse, R174.reuse ;  /* 0x000000b3d7d77223 */ /* 0x180fe200000100ae */
[----:B------:R-:W-:Y:S02]  /*3590*/  HADD2.F32 R112, -RZ, R92.H1_H1 ;  /* 0x3000005cff707230 */ /* 0x000fe40000004100 */
[-CC-:B------:R-:W-:Y:S01]  /*35a0*/  FFMA.FTZ R213, R213, R179.reuse, R174.reuse ;  /* 0x000000b3d5d57223 */ /* 0x180fe200000100ae */
[--C-:B------:R-:W-:Y:S02]  /*35b0*/  HADD2.F32 R114, -RZ, R93.reuse.H0_H0 ;  /* 0x2000005dff727230 */ /* 0x100fe40000004100 */
[-CC-:B------:R-:W-:Y:S01]  /*35c0*/  FFMA.FTZ R211, R211, R179.reuse, R174.reuse ;  /* 0x000000b3d3d37223 */ /* 0x180fe200000100ae */
[----:B------:R-:W-:Y:S01]  /*35d0*/  FFMA.FTZ R209, R209, R179, R174 ;  /* 0x000000b3d1d17223 */ /* 0x000fe200000100ae */
[C---:B------:R-:W-:Y:S01]  /*35e0*/  FFMA.FTZ R109, R165.reuse, R109, R108 ;  /* 0x0000006da56d7223 */ /* 0x040fe2000001006c */
[C---:B------:R-:W-:Y:S01]  /*35f0*/  FFMA.FTZ R113, R165.reuse, R113, R112 ;  /* 0x00000071a5717223 */ /* 0x040fe20000010070 */
[----:B------:R-:W-:Y:S01]  /*3600*/  FFMA.FTZ R117, R165, R117, R114 ;  /* 0x00000075a5757223 */ /* 0x000fe20000010072 */
[----:B------:R-:W-:-:S02]  /*3610*/  HADD2.F32 R108, -RZ, R93.H1_H1 ;  /* 0x3000005dff6c7230 */ /* 0x000fc40000004100 */
[----:B------:R-:W-:Y:S01]  /*3620*/  FADD.FTZ R121, R218, -R217 ;  /* 0x800000d9da797221 */ /* 0x000fe20000010000 */
[--C-:B------:R-:W-:Y:S02]  /*3630*/  HADD2.F32 R112, -RZ, R94.reuse.H0_H0 ;  /* 0x2000005eff707230 */ /* 0x100fe40000004100 */
[----:B------:R-:W-:Y:S01]  /*3640*/  FADD.FTZ R123, R216, -R215 ;  /* 0x800000d7d87b7221 */ /* 0x000fe20000010000 */
        /* <DEDUP_REMOVED lines=8> */
[C---:B------:R-:W-:Y:S01]  /*36d0*/  FFMA.FTZ R197, R165.reuse, R197, R114 ;  /* 0x000000c5a5c57223 */ /* 0x040fe20000010072 */
[C---:B------:R-:W-:Y:S01]  /*36e0*/  FFMA.FTZ R201, R165.reuse, R201, R116 ;  /* 0x000000c9a5c97223 */ /* 0x040fe20000010074 */
[----:B------:R-:W-:Y:S01]  /*36f0*/  FFMA.FTZ R203, R165, R203, R120 ;  /* 0x000000cba5cb7223 */ /* 0x000fe20000010078 */
[--C-:B------:R-:W-:Y:S02]  /*3700*/  HADD2.F32 R198, -RZ, R110.reuse.H0_H0 ;  /* 0x2000006effc67230 */ /* 0x100fe40000004100 */
[-C--:B------:R-:W-:Y:S01]  /*3710*/  FMUL.FTZ R109, R109, R176.reuse ;  /* 0x000000b06d6d7220 */ /* 0x080fe20000410000 */
[----:B------:R-:W-:Y:S02]  /*3720*/  HADD2.F32 R110, -RZ, R110.H1_H1 ;  /* 0x3000006eff6e7230 */ /* 0x000fe40000004100 */
[----:B------:R-:W-:Y:S01]  /*3730*/  FMUL.FTZ R112, R113, R176 ;  /* 0x000000b071707220 */ /* 0x000fe20000410000 */
[----:B------:R-:W-:-:S02]  /*3740*/  HADD2.F32 R200, -RZ, R111.H0_H0 ;  /* 0x2000006fffc87230 */ /* 0x000fc40000004100 */
        /* <DEDUP_REMOVED lines=26> */
[----:B------:R-:W-:Y:S01]  /*38f0*/  F2FP.F16.F32.PACK_AB R111, R112, R121 ;  /* 0x00000079706f723e */ /* 0x000fe200000000ff */
[----:B------:R-:W-:Y:S06]  /*3900*/  BRA `(.L_x_5398) ;  /* 0x0000000400207947 */ /* 0x000fec0003800000 */
.L_x_5397:
[-CC-:B------:R-:W-:Y:S01]  /*3910*/  FFMA.FTZ R197, R197, R179.reuse, R174.reuse ;  /* 0x000000b3c5c57223 */ /* 0x180fe200000100ae */
[-CC-:B------:R-:W-:Y:S01]  /*3920*/  FFMA.FTZ R221, R221, R179.reuse, R174.reuse ;  /* 0x000000b3dddd7223 */ /* 0x180fe200000100ae */
[--C-:B-----5:R-:W-:Y:S02]  /*3930*/  HADD2.F32 R104, -RZ, R92.reuse.H0_H0 ;  /* 0x2000005cff687230 */ /* 0x120fe40000004100 */
[-CC-:B------:R-:W-:Y:S01]  /*3940*/  FFMA.FTZ R219, R219, R179.reuse, R174.reuse ;  /* 0x000000b3dbdb7223 */ /* 0x180fe200000100ae */
[----:B------:R-:W-:Y:S02]  /*3950*/  HADD2.F32 R107, -RZ, R92.H1_H1 ;  /* 0x3000005cff6b7230 */ /* 0x000fe40000004100 */
[----:B------:R-:W-:Y:S01]  /*3960*/  FADD.FTZ R224, R224, -R197 ;  /* 0x800000c5e0e07221 */ /* 0x000fe20000010000 */
[----:B------:R-:W-:Y:S01]  /*3970*/  FADD.FTZ R222, R222, -R221 ;  /* 0x800000dddede7221 */ /* 0x000fe20000010000 */
[-CC-:B------:R-:W-:Y:S01]  /*3980*/  FFMA.FTZ R217, R217, R179.reuse, R174.reuse ;  /* 0x000000b3d9d97223 */ /* 0x180fe200000100ae */
[-CC-:B------:R-:W-:Y:S01]  /*3990*/  FFMA.FTZ R215, R215, R179.reuse, R174.reuse ;  /* 0x000000b3d7d77223 */ /* 0x180fe200000100ae */
[----:B------:R-:W-:Y:S01]  /*39a0*/  FFMA.FTZ R213, R213, R179, R174 ;  /* 0x000000b3d5d57223 */ /* 0x000fe200000100ae */
[----:B------:R-:W-:-:S02]  /*39b0*/  HADD2.F32 R196, -RZ, R109.H0_H0 ;  /* 0x2000006dffc47230 */ /* 0x000fc40000004100 */
[-CC-:B------:R-:W-:Y:S01]  /*39c0*/  FFMA.FTZ R211, R211, R179.reuse, R174.reuse ;  /* 0x000000b3d3d37223 */ /* 0x180fe200000100ae */
[----:B------:R-:W-:Y:S02]  /*39d0*/  HADD2.F32 R199, -RZ, R109.H1_H1 ;  /* 0x3000006dffc77230 */ /* 0x000fe40000004100 */
[----:B------:R-:W-:Y:S01]  /*39e0*/  FFMA.FTZ R209, R209, R179, R174 ;  /* 0x000000b3d1d17223 */ /* 0x000fe200000100ae */
[C---:B------:R-:W-:Y:S01]  /*39f0*/  FFMA.FTZ R105, R165.reuse, R224, R104 ;  /* 0x000000e0a5697223 */ /* 0x040fe20000010068 */
        /* <DEDUP_REMOVED lines=16> */
[C---:B------:R-:W-:Y:S01]  /*3b00*/  FFMA.FTZ R214, R165.reuse, R214, R115 ;  /* 0x000000d6a5d67223 */ /* 0x040fe20000010073 */
[C---:B------:R-:W-:Y:S01]  /*3b10*/  FFMA.FTZ R123, R165.reuse, R212, R121 ;  /* 0x000000d4a57b7223 */ /* 0x040fe20000010079 */
[----:B------:R-:W-:Y:S01]  /*3b20*/  FFMA.FTZ R210, R165, R210, R197 ;  /* 0x000000d2a5d27223 */ /* 0x000fe200000100c5 */
[----:B------:R-:W-:-:S02]  /*3b30*/  HADD2.F32 R198, -RZ, R110.H0_H0 ;  /* 0x2000006effc67230 */ /* 0x000fc40000004100 */
[-C--:B------:R-:W-:Y:S01]  /*3b40*/  FMUL.FTZ R107, R105, R176.reuse ;  /* 0x000000b0696b7220 */ /* 0x080fe20000410000 */
[--C-:B------:R-:W-:Y:S01]  /*3b50*/  HADD2.F32 R200, -RZ, R111.reuse.H0_H0 ;  /* 0x2000006fffc87230 */ /* 0x100fe20000004100 */
[----:B------:R-:W-:Y:S01]  /*3b60*/  F2FP.F16.F32.PACK_AB R104, R222, R105 ;  /* 0x00000069de68723e */ /* 0x000fe200000000ff */
[----:B------:R-:W-:Y:S01]  /*3b70*/  HADD2.F32 R110, -RZ, R110.H1_H1 ;  /* 0x3000006eff6e7230 */ /* 0x000fe20000004100 */
[----:B------:R-:W-:Y:S01]  /*3b80*/  F2FP.F16.F32.PACK_AB R105, R218, R109 ;  /* 0x0000006dda69723e */ /* 0x000fe200000000ff */
[----:B------:R-:W-:Y:S02]  /*3b90*/  HADD2.F32 R111, -RZ, R111.H1_H1 ;  /* 0x3000006fff6f7230 */ /* 0x000fe40000004100 */
        /* <DEDUP_REMOVED lines=27> */
[----:B------:R-:W-:-:S02]  /*3d50*/  F2FP.F16.F32.PACK_AB R107, R210, R123 ;  /* 0x0000007bd26b723e */ /* 0x000fc400000000ff */
[----:B------:R-:W-:Y:S02]  /*3d60*/  F2FP.F16.F32.PACK_AB R109, R218, R115 ;  /* 0x00000073da6d723e */ /* 0x000fe400000000ff */
[----:B------:R-:W-:Y:S02]  /*3d70*/  F2FP.F16.F32.PACK_AB R110, R110, R121 ;  /* 0x000000796e6e723e */ /* 0x000fe400000000ff */
[----:B------:R-:W-:-:S07]  /*3d80*/  F2FP.F16.F32.PACK_AB R111, R112, R117 ;  /* 0x00000075706f723e */ /* 0x000fce00000000ff */
.L_x_5398:
        /* <DEDUP_REMOVED lines=13> */
[--C-:B0-----:R-:W-:Y:S02]  /*3e60*/  HADD2.F32 R104, -RZ, R96.reuse.H0_H0 ;  /* 0x20000060ff687230 */ /* 0x101fe40000004100 */
[-CC-:B------:R-:W-:Y:S01]  /*3e70*/  FFMA.FTZ R107, R193, R179.reuse, R174.reuse ;  /* 0x000000b3c16b7223 */ /* 0x180fe200000100ae */
[----:B------:R-:W-:Y:S01]  /*3e80*/  FADD.FTZ R105, R192, -R195 ;  /* 0x800000c3c0697221 */ /* 0x000fe20000010000 */
[----:B------:R-:W-:Y:S02]  /*3e90*/  HADD2.F32 R110, -RZ, R97.H0_H0 ;  /* 0x20000061ff6e7230 */ /* 0x000fe40000004100 */
[----:B------:R-:W-:Y:S01]  /*3ea0*/  FADD.FTZ R111, R188, -R191 ;  /* 0x800000bfbc6f7221 */ /* 0x000fe20000010000 */
[-CC-:B------:R-:W-:Y:S01]  /*3eb0*/  FFMA.FTZ R189, R189, R179.reuse, R174.reuse ;  /* 0x000000b3bdbd7223 */ /* 0x180fe200000100ae */
[-CC-:B------:R-:W-:Y:S01]  /*3ec0*/  FFMA.FTZ R187, R187, R179.reuse, R174.reuse ;  /* 0x000000b3bbbb7223 */ /* 0x180fe200000100ae */
[-CC-:B------:R-:W-:Y:S01]  /*3ed0*/  FFMA.FTZ R185, R185, R179.reuse, R174.reuse ;  /* 0x000000b3b9b97223 */ /* 0x180fe200000100ae */
[-CC-:B------:R-:W-:Y:S01]  /*3ee0*/  FFMA.FTZ R183, R183, R179.reuse, R174.reuse ;  /* 0x000000b3b7b77223 */ /* 0x180fe200000100ae */
[----:B------:R-:W-:Y:S01]  /*3ef0*/  FFMA.FTZ R181, R181, R179, R174 ;  /* 0x000000b3b5b57223 */ /* 0x000fe200000100ae */
[----:B------:R-:W-:-:S02]  /*3f00*/  HADD2.F32 R106, -RZ, R96.H1_H1 ;  /* 0x30000060ff6a7230 */ /* 0x000fc40000004100 */
[C---:B------:R-:W-:Y:S01]  /*3f10*/  FFMA.FTZ R105, R165.reuse, R105, R104 ;  /* 0x00000069a5697223 */ /* 0x040fe20000010068 */
[--C-:B-----5:R-:W-:Y:S02]  /*3f20*/  HADD2.F32 R120, -RZ, R114.reuse.H0_H0 ;  /* 0x20000072ff787230 */ /* 0x120fe40000004100 */
[----:B------:R-:W-:Y:S01]  /*3f30*/  FADD.FTZ R107, R190, -R107 ;  /* 0x8000006bbe6b7221 */ /* 0x000fe20000010000 */
[----:B------:R-:W-:Y:S02]  /*3f40*/  HADD2.F32 R123, -RZ, R114.H1_H1 ;  /* 0x30000072ff7b7230 */ /* 0x000fe40000004100 */
[----:B------:R-:W-:Y:S01]  /*3f50*/  FFMA.FTZ R111, R165, R111, R110 ;  /* 0x0000006fa56f7223 */ /* 0x000fe2000001006e */
        /* <DEDUP_REMOVED lines=11> */
[C---:B------:R-:W-:Y:S01]  /*4010*/  FFMA.FTZ R106, R165.reuse, R107, R106 ;  /* 0x0000006ba56a7223 */ /* 0x040fe2000001006a */
[----:B------:R-:W-:Y:S02]  /*4020*/  HADD2.F32 R180, -RZ, R99.H1_H1 ;  /* 0x30000063ffb47230 */ /* 0x000fe40000004100 */
[C---:B------:R-:W-:Y:S01]  /*4030*/  FFMA.FTZ R114, R165.reuse, R114, R104 ;  /* 0x00000072a5727223 */ /* 0x040fe20000010068 */
[C---:B------:R-:W-:Y:S01]  /*4040*/  FFMA.FTZ R115, R165.reuse, R115, R110 ;  /* 0x00000073a5737223 */ /* 0x040fe2000001006e */
[C---:B------:R-:W-:Y:S01]  /*4050*/  FFMA.FTZ R122, R165.reuse, R185, R122 ;  /* 0x000000b9a57a7223 */ /* 0x040fe2000001007a */
[--C-:B------:R-:W-:Y:S02]  /*4060*/  HADD2.F32 R108, -RZ, R112.reuse.H0_H0 ;  /* 0x20000070ff6c7230 */ /* 0x100fe40000004100 */
[C---:B------:R-:W-:Y:S01]  /*4070*/  FFMA.FTZ R185, R165.reuse, R183, R178 ;  /* 0x000000b7a5b97223 */ /* 0x040fe200000100b2 */
[----:B------:R-:W-:Y:S02]  /*4080*/  HADD2.F32 R109, -RZ, R112.H1_H1 ;  /* 0x30000070ff6d7230 */ /* 0x000fe40000004100 */
[----:B------:R-:W-:Y:S01]  /*4090*/  FFMA.FTZ R187, R165, R181, R180 ;  /* 0x000000b5a5bb7223 */ /* 0x000fe200000100b4 */
[----:B------:R-:W-:-:S02]  /*40a0*/  HADD2.F32 R112, -RZ, R113.H0_H0 ;  /* 0x20000071ff707230 */ /* 0x000fc40000004100 */
[-C--:B------:R-:W-:Y:S01]  /*40b0*/  FMUL.FTZ R107, R105, R176.reuse ;  /* 0x000000b0696b7220 */ /* 0x080fe20000410000 */
[----:B------:R-:W-:Y:S01]  /*40c0*/  HADD2.F32 R121, -RZ, R113.H1_H1 ;  /* 0x30000071ff797230 */ /* 0x000fe20000004100 */
[C---:B------:R-:W-:Y:S01]  /*40d0*/  F2FP.F16.F32.PACK_AB R104, R106.reuse, R105 ;  /* 0x000000696a68723e */ /* 0x040fe200000000ff */
[-C--:B------:R-:W-:Y:S01]  /*40e0*/  FMUL.FTZ R110, R106, R176.reuse ;  /* 0x000000b06a6e7220 */ /* 0x080fe20000410000 */
[-C--:B------:R-:W-:Y:S01]  /*40f0*/  FMUL.FTZ R113, R111, R176.reuse ;  /* 0x000000b06f717220 */ /* 0x080fe20000410000 */
[----:B------:R-:W-:Y:S01]  /*4100*/  F2FP.F16.F32.PACK_AB R105, R114, R111 ;  /* 0x0000006f7269723e */ /* 0x000fe200000000ff */
[-C--:B------:R-:W-:Y:S01]  /*4110*/  FMUL.FTZ R111, R115, R176.reuse ;  /* 0x000000b0736f7220 */ /* 0x080fe20000410000 */
[----:B------:R-:W-:Y:S01]  /*4120*/  F2FP.F16.F32.PACK_AB R106, R122, R115 ;  /* 0x000000737a6a723e */ /* 0x000fe200000000ff */
        /* <DEDUP_REMOVED lines=24> */
[----:B------:R-:W-:Y:S01]  /*42b0*/  F2FP.F16.F32.PACK_AB R111, R188, R115 ;  /* 0x00000073bc6f723e */ /* 0x000fe200000000ff */
[----:B------:R-:W-:Y:S06]  /*42c0*/  BRA `(.L_x_5400) ;  /* 0x0000000400107947 */ /* 0x000fec0003800000 */
.L_x_5399:
[-CC-:B------:R-:W-:Y:S01]  /*42d0*/  FFMA.FTZ R195, R195, R179.reuse, R174.reuse ;  /* 0x000000b3c3c37223 */ /* 0x180fe200000100ae */
[--C-:B0-----:R-:W-:Y:S02]  /*42e0*/  HADD2.F32 R108, -RZ, R96.reuse.H0_H0 ;  /* 0x20000060ff6c7230 */ /* 0x101fe40000004100 */
        /* <DEDUP_REMOVED lines=8> */
[----:B------:R-:W-:-:S02]  /*4370*/  HADD2.F32 R111, -RZ, R96.H1_H1 ;  /* 0x30000060ff6f7230 */ /* 0x000fc40000004100 */
[----:B------:R-:W-:Y:S01]  /*4380*/  FFMA.FTZ R109, R165, R192, R108 ;  /* 0x000000c0a56d7223 */ /* 0x000fe2000001006c */
[--C-:B-----5:R-:W-:Y:S02]  /*4390*/  HADD2.F32 R120, -RZ, R113.reuse.H0_H0 ;  /* 0x20000071ff787230 */ /* 0x120fe40000004100 */
[----:B------:R-:W-:Y:S01]  /*43a0*/  FADD.FTZ R190, R190, -R193 ;  /* 0x800000c1bebe7221 */ /* 0x000fe20000010000 */
[----:B------:R-:W-:Y:S02]  /*43b0*/  HADD2.F32 R123, -RZ, R113.H1_H1 ;  /* 0x30000071ff7b7230 */ /* 0x000fe40000004100 */
[----:B------:R-:W-:Y:S01]  /*43c0*/  FADD.FTZ R180, R180, -R183 ;  /* 0x800000b7b4b47221 */ /* 0x000fe20000010000 */
[----:B------:R-:W-:Y:S01]  /*43d0*/  FADD.FTZ R178, R178, -R181 ;  /* 0x800000b5b2b27221 */ /* 0x000fe20000010000 */
[----:B------:R-:W-:Y:S02]  /*43e0*/  HADD2.F32 R108, -RZ, R97.H1_H1 ;  /* 0x30000061ff6c7230 */ /* 0x000fe40000004100 */
[----:B------:R-:W-:Y:S01]  /*43f0*/  FADD.FTZ R186, R186, -R189 ;  /* 0x800000bdbaba7221 */ /* 0x000fe20000010000 */
[----:B------:R-:W-:-:S02]  /*4400*/  HADD2.F32 R177, -RZ, R98.H0_H0 ;  /* 0x20000062ffb17230 */ /* 0x000fc40000004100 */
[----:B------:R-:W-:Y:S01]  /*4410*/  FADD.FTZ R184, R184, -R187 ;  /* 0x800000bbb8b87221 */ /* 0x000fe20000010000 */
[----:B------:R-:W-:Y:S01]  /*4420*/  FADD.FTZ R182, R182, -R185 ;  /* 0x800000b9b6b67221 */ /* 0x000fe20000010000 */
[----:B------:R-:W-:Y:S02]  /*4430*/  HADD2.F32 R113, -RZ, R97.H0_H0 ;  /* 0x20000061ff717230 */ /* 0x000fe40000004100 */
[----:B------:R-:W-:Y:S01]  /*4440*/  FADD.FTZ R188, R188, -R191 ;  /* 0x800000bfbcbc7221 */ /* 0x000fe20000010000 */
[----:B------:R-:W-:Y:S02]  /*4450*/  HADD2.F32 R181, -RZ, R98.H1_H1 ;  /* 0x30000062ffb57230 */ /* 0x000fe40000004100 */
[C---:B------:R-:W-:Y:S01]  /*4460*/  FFMA.FTZ R111, R165.reuse, R190, R111 ;  /* 0x000000bea56f7223 */ /* 0x040fe2000001006f */
[--C-:B------:R-:W-:Y:S02]  /*4470*/  HADD2.F32 R183, -RZ, R99.reuse.H0_H0 ;  /* 0x20000063ffb77230 */ /* 0x100fe40000004100 */
[----:B------:R-:W-:Y:S01]  /*4480*/  FFMA.FTZ R177, R165, R184, R177 ;  /* 0x000000b8a5b17223 */ /* 0x000fe200000100b1 */
[----:B------:R-:W-:-:S02]  /*4490*/  HADD2.F32 R185, -RZ, R99.H1_H1 ;  /* 0x30000063ffb97230 */ /* 0x000fc40000004100 */
[C---:B------:R-:W-:Y:S01]  /*44a0*/  FFMA.FTZ R113, R165.reuse, R188, R113 ;  /* 0x000000bca5717223 */ /* 0x040fe20000010071 */
[--C-:B------:R-:W-:Y:S02]  /*44b0*/  HADD2.F32 R202, -RZ, R115.reuse.H0_H0 ;  /* 0x20000073ffca7230 */ /* 0x100fe40000004100 */
[C---:B------:R-:W-:Y:S01]  /*44c0*/  FFMA.FTZ R181, R165.reuse, R182, R181 ;  /* 0x000000b6a5b57223 */ /* 0x040fe200000100b5 */
[----:B------:R-:W-:Y:S02]  /*44d0*/  HADD2.F32 R207, -RZ, R115.H1_H1 ;  /* 0x30000073ffcf7230 */ /* 0x000fe40000004100 */
[C---:B------:R-:W-:Y:S01]  /*44e0*/  FFMA.FTZ R115, R165.reuse, R186, R108 ;  /* 0x000000baa5737223 */ /* 0x040fe2000001006c */
[C---:B------:R-:W-:Y:S01]  /*44f0*/  FFMA.FTZ R183, R165.reuse, R180, R183 ;  /* 0x000000b4a5b77223 */ /* 0x040fe200000100b7 */
[--C-:B------:R-:W-:Y:S02]  /*4500*/  HADD2.F32 R110, -RZ, R112.reuse.H0_H0 ;  /* 0x20000070ff6e7230 */ /* 0x100fe40000004100 */
[----:B------:R-:W-:Y:S01]  /*4510*/  FFMA.FTZ R185, R165, R178, R185 ;  /* 0x000000b2a5b97223 */ /* 0x000fe200000100b9 */
[----:B------:R-:W-:-:S02]  /*4520*/  HADD2.F32 R121, -RZ, R112.H1_H1 ;  /* 0x30000070ff797230 */ /* 0x000fc40000004100 */
        /* <DEDUP_REMOVED lines=30> */
.L_x_5400:
        /* <DEDUP_REMOVED lines=17> */
[----:B------:R-:W-:Y:S02]  /*4820*/  HADD2.F32 R110, -RZ, R103.H1_H1 ;  /* 0x30000067ff6e7230 */ /* 0x000fe40000004100 */
[----:B------:R-:W-:Y:S01]  /*4830*/  FADD.FTZ R105, R124, -R105 ;  /* 0x800000697c697221 */ /* 0x000fe20000010000 */
[----:B------:R-:W-:-:S02]  /*4840*/  HADD2.F32 R104, -RZ, R100.H0_H0 ;  /* 0x20000064ff687230 */ /* 0x000fc40000004100 */
[----:B------:R-:W-:Y:S01]  /*4850*/  FADD.FTZ R127, R173, -R174 ;  /* 0x800000aead7f7221 */ /* 0x000fe20000010000 */
[----:B------:R-:W-:Y:S01]  /*4860*/  FADD.FTZ R129, R129, -R106 ;  /* 0x8000006a81817221 */ /* 0x000fe20000010000 */
[----:B------:R-:W-:Y:S02]  /*4870*/  HADD2.F32 R106, -RZ, R100.H1_H1 ;  /* 0x30000064ff6a7230 */ /* 0x000fe40000004100 */
[----:B------:R-:W-:Y:S01]  /*4880*/  FADD.FTZ R107, R128, -R107 ;  /* 0x8000006b806b7221 */ /* 0x000fe20000010000 */
[C---:B------:R-:W-:Y:S01]  /*4890*/  FFMA.FTZ R127, R165.reuse, R127, R110 ;  /* 0x0000007fa57f7223 */ /* 0x040fe2000001006e */
[----:B------:R-:W-:Y:S01]  /*48a0*/  FFMA.FTZ R105, R165, R105, R104 ;  /* 0x00000069a5697223 */ /* 0x000fe20000010068 */
[--C-:B------:R-:W-:Y:S02]  /*48b0*/  HADD2.F32 R104, -RZ, R101.reuse.H0_H0 ;  /* 0x20000065ff687230 */ /* 0x100fe40000004100 */
[----:B------:R-:W-:Y:S01]  /*48c0*/  FADD.FTZ R169, R169, -R118 ;  /* 0x80000076a9a97221 */ /* 0x000fe20000010000 */
[----:B------:R-:W-:-:S02]  /*48d0*/  HADD2.F32 R110, -RZ, R101.H1_H1 ;  /* 0x30000065ff6e7230 */ /* 0x000fc40000004100 */
[----:B------:R-:W-:Y:S01]  /*48e0*/  FFMA.FTZ R106, R165, R125, R106 ;  /* 0x0000007da56a7223 */ /* 0x000fe2000001006a */
[--C-:B-----5:R-:W-:Y:S02]  /*48f0*/  HADD2.F32 R108, -RZ, R112.reuse.H0_H0 ;  /* 0x20000070ff6c7230 */ /* 0x120fe40000004100 */
[----:B------:R-:W-:Y:S01]  /*4900*/  FMUL.FTZ R128, R127, R176 ;  /* 0x000000b07f807220 */ /* 0x000fe20000410000 */
[----:B------:R-:W-:Y:S02]  /*4910*/  HADD2.F32 R109, -RZ, R112.H1_H1 ;  /* 0x30000070ff6d7230 */ /* 0x000fe40000004100 */
[--C-:B------:R-:W-:Y:S02]  /*4920*/  HADD2.F32 R126, -RZ, R115.reuse.H0_H0 ;  /* 0x20000073ff7e7230 */ /* 0x100fe40000004100 */
[----:B------:R-:W-:Y:S02]  /*4930*/  HADD2.F32 R131, -RZ, R115.H1_H1 ;  /* 0x30000073ff837230 */ /* 0x000fe40000004100 */
[----:B------:R-:W-:Y:S01]  /*4940*/  FADD.FTZ R115, R167, -R168 ;  /* 0x800000a8a7737221 */ /* 0x000fe20000010000 */
[----:B------:R-:W-:-:S02]  /*4950*/  HADD2.F32 R118, -RZ, R102.H0_H0 ;  /* 0x20000066ff767230 */ /* 0x000fc40000004100 */
[--C-:B------:R-:W-:Y:S02]  /*4960*/  HADD2.F32 R112, -RZ, R113.reuse.H0_H0 ;  /* 0x20000071ff707230 */ /* 0x100fe40000004100 */
[----:B------:R-:W-:Y:S01]  /*4970*/  FMUL.FTZ R131, R128, R131 ;  /* 0x0000008380837220 */ /* 0x000fe20000410000 */
[----:B------:R-:W-:Y:S02]  /*4980*/  HADD2.F32 R121, -RZ, R113.H1_H1 ;  /* 0x30000071ff797230 */ /* 0x000fe40000004100 */
[----:B------:R-:W-:Y:S01]  /*4990*/  FADD.FTZ R113, R170, -R111 ;  /* 0x8000006faa717221 */ /* 0x000fe20000010000 */
[----:B------:R-:W-:Y:S02]  /*49a0*/  HADD2.F32 R120, -RZ, R102.H1_H1 ;  /* 0x30000066ff787230 */ /* 0x000fe40000004100 */
[C---:B------:R-:W-:Y:S01]  /*49b0*/  FFMA.FTZ R111, R165.reuse, R107, R104 ;  /* 0x0000006ba56f7223 */ /* 0x040fe20000010068 */
[--C-:B------:R-:W-:Y:S02]  /*49c0*/  HADD2.F32 R122, -RZ, R114.reuse.H0_H0 ;  /* 0x20000072ff7a7230 */ /* 0x100fe40000004100 */
[----:B------:R-:W-:Y:S01]  /*49d0*/  FFMA.FTZ R115, R165, R115, R118 ;  /* 0x00000073a5737223 */ /* 0x000fe20000010076 */
[----:B------:R-:W-:-:S02]  /*49e0*/  HADD2.F32 R123, -RZ, R114.H1_H1 ;  /* 0x30000072ff7b7230 */ /* 0x000fc40000004100 */
[C---:B------:R-:W-:Y:S01]  /*49f0*/  FFMA.FTZ R114, R165.reuse, R129, R110 ;  /* 0x00000081a5727223 */ /* 0x040fe2000001006e */
[----:B------:R-:W-:Y:S02]  /*4a00*/  HADD2.F32 R124, -RZ, R103.H0_H0 ;  /* 0x20000067ff7c7230 */ /* 0x000fe40000004100 */
[----:B------:R-:W-:Y:S01]  /*4a10*/  FFMA.FTZ R118, R165, R169, R120 ;  /* 0x000000a9a5767223 */ /* 0x000fe20000010078 */
[-C--:B------:R-:W-:Y:S01]  /*4a20*/  FMUL.FTZ R107, R105, R176.reuse ;  /* 0x000000b0696b7220 */ /* 0x080fe20000410000 */
[C---:B------:R-:W-:Y:S01]  /*4a30*/  F2FP.F16.F32.PACK_AB R104, R106.reuse, R105 ;  /* 0x000000696a68723e */ /* 0x040fe200000000ff */
[-C--:B------:R-:W-:Y:S01]  /*4a40*/  FMUL.FTZ R110, R106, R176.reuse ;  /* 0x000000b06a6e7220 */ /* 0x080fe20000410000 */
[----:B------:R-:W-:Y:S01]  /*4a50*/  FFMA.FTZ R165, R165, R113, R124 ;  /* 0x00000071a5a57223 */ /* 0x000fe2000001007c */
[-C--:B------:R-:W-:Y:S01]  /*4a60*/  FMUL.FTZ R113, R111, R176.reuse ;  /* 0x000000b06f717220 */ /* 0x080fe20000410000 */
[C---:B------:R-:W-:Y:S01]  /*4a70*/  F2FP.F16.F32.PACK_AB R105, R114.reuse, R111 ;  /* 0x0000006f7269723e */ /* 0x040fe200000000ff */
[-C--:B------:R-:W-:Y:S01]  /*4a80*/  FMUL.FTZ R120, R114, R176.reuse ;  /* 0x000000b072787220 */ /* 0x080fe20000410000 */
[-C--:B------:R-:W-:Y:S01]  /*4a90*/  FMUL.FTZ R111, R115, R176.reuse ;  /* 0x000000b0736f7220 */ /* 0x080fe20000410000 */
[CC--:B------:R-:W-:Y:S01]  /*4aa0*/  FMUL.FTZ R124, R118.reuse, R176.reuse ;  /* 0x000000b0767c7220 */ /* 0x0c0fe20000410000 */
        /* <DEDUP_REMOVED lines=23> */
.L_x_5401:
[-CC-:B0-----:R-:W-:Y:S01]  /*4c20*/  FFMA.FTZ R111, R130, R179.reuse, R174.reuse ;  /* 0x000000b3826f7223 */ /* 0x181fe200000100ae */
[-CC-:B------:R-:W-:Y:S01]  /*4c30*/  FFMA.FTZ R109, R126, R179.reuse, R174.reuse ;  /* 0x000000b37e6d7223 */ /* 0x180fe200000100ae */
[-CC-:B------:R-:W-:Y:S01]  /*4c40*/  FFMA.FTZ R110, R127, R179.reuse, R174.reuse ;  /* 0x000000b37f6e7223 */ /* 0x180fe200000100ae */
[-CC-:B------:R-:W-:Y:S01]  /*4c50*/  FFMA.FTZ R123, R172, R179.reuse, R174.reuse ;  /* 0x000000b3ac7b7223 */ /* 0x180fe200000100ae */
[----:B------:R-:W-:Y:S01]  /*4c60*/  FADD.FTZ R128, R128, -R111 ;  /* 0x8000006f80807221 */ /* 0x000fe20000010000 */
[--C-:B------:R-:W-:Y:S02]  /*4c70*/  HADD2.F32 R111, -RZ, R100.reuse.H1_H1 ;  /* 0x30000064ff6f7230 */ /* 0x100fe40000004100 */
[-C--:B------:R-:W-:Y:S01]  /*4c80*/  FFMA.FTZ R118, R131, R179.reuse, R174 ;  /* 0x000000b383767223 */ /* 0x080fe200000100ae */
[----:B------:R-:W-:Y:S01]  /*4c90*/  FADD.FTZ R124, R124, -R109 ;  /* 0x8000006d7c7c7221 */ /* 0x000fe20000010000 */
[----:B------:R-:W-:Y:S01]  /*4ca0*/  FADD.FTZ R110, R125, -R110 ;  /* 0x8000006e7d6e7221 */ /* 0x000fe20000010000 */
[-CC-:B------:R-:W-:Y:S01]  /*4cb0*/  FFMA.FTZ R168, R168, R179.reuse, R174.reuse ;  /* 0x000000b3a8a87223 */ /* 0x180fe200000100ae */
[----:B------:R-:W-:Y:S01]  /*4cc0*/  FFMA.FTZ R120, R171, R179, R174 ;  /* 0x000000b3ab787223 */ /* 0x000fe200000100ae */
[----:B------:R-:W-:-:S02]  /*4cd0*/  HADD2.F32 R109, -RZ, R100.H0_H0 ;  /* 0x20000064ff6d7230 */ /* 0x000fc40000004100 */
[----:B------:R-:W-:Y:S01]  /*4ce0*/  FFMA.FTZ R174, R175, R179, R174 ;  /* 0x000000b3afae7223 */ /* 0x000fe200000100ae */
[--C-:B-----5:R-:W-:Y:S02]  /*4cf0*/  HADD2.F32 R126, -RZ, R115.reuse.H0_H0 ;  /* 0x20000073ff7e7230 */ /* 0x120fe40000004100 */
[----:B------:R-:W-:Y:S01]  /*4d00*/  FADD.FTZ R170, R170, -R123 ;  /* 0x8000007baaaa7221 */ /* 0x000fe20000010000 */
[----:B------:R-:W-:Y:S02]  /*4d10*/  HADD2.F32 R171, -RZ, R115.H1_H1 ;  /* 0x30000073ffab7230 */ /* 0x000fe40000004100 */
[----:B------:R-:W-:Y:S01]  /*4d20*/  FADD.FTZ R118, R129, -R118 ;  /* 0x8000007681767221 */ /* 0x000fe20000010000 */
[----:B------:R-:W-:Y:S02]  /*4d30*/  HADD2.F32 R115, -RZ, R101.H1_H1 ;  /* 0x30000065ff737230 */ /* 0x000fe40000004100 */
[----:B------:R-:W-:Y:S01]  /*4d40*/  FFMA.FTZ R111, R165, R110, R111 ;  /* 0x0000006ea56f7223 */ /* 0x000fe2000001006f */
[----:B------:R-:W-:-:S02]  /*4d50*/  HADD2.F32 R123, -RZ, R102.H0_H0 ;  /* 0x20000066ff7b7230 */ /* 0x000fc40000004100 */
[----:B------:R-:W-:Y:S01]  /*4d60*/  FADD.FTZ R168, R167, -R168 ;  /* 0x800000a8a7a87221 */ /* 0x000fe20000010000 */
[--C-:B------:R-:W-:Y:S02]  /*4d70*/  HADD2.F32 R122, -RZ, R114.reuse.H0_H0 ;  /* 0x20000072ff7a7230 */ /* 0x100fe40000004100 */
[----:B------:R-:W-:Y:S01]  /*4d80*/  FADD.FTZ R120, R169, -R120 ;  /* 0x80000078a9787221 */ /* 0x000fe20000010000 */
[----:B------:R-:W-:Y:S02]  /*4d90*/  HADD2.F32 R127, -RZ, R114.H1_H1 ;  /* 0x30000072ff7f7230 */ /* 0x000fe40000004100 */
[----:B------:R-:W-:Y:S01]  /*4da0*/  FFMA.FTZ R109, R165, R124, R109 ;  /* 0x0000007ca56d7223 */ /* 0x000fe2000001006d */
[----:B------:R-:W-:Y:S02]  /*4db0*/  HADD2.F32 R110, -RZ, R101.H0_H0 ;  /* 0x20000065ff6e7230 */ /* 0x000fe40000004100 */
[----:B------:R-:W-:Y:S01]  /*4dc0*/  FADD.FTZ R174, R173, -R174 ;  /* 0x800000aeadae7221 */ /* 0x000fe20000010000 */
[----:B------:R-:W-:-:S02]  /*4dd0*/  HADD2.F32 R125, -RZ, R102.H1_H1 ;  /* 0x30000066ff7d7230 */ /* 0x000fc40000004100 */
[C---:B------:R-:W-:Y:S01]  /*4de0*/  FFMA.FTZ R115, R165.reuse, R118, R115 ;  /* 0x00000076a5737223 */ /* 0x040fe20000010073 */
[--C-:B------:R-:W-:Y:S02]  /*4df0*/  HADD2.F32 R129, -RZ, R103.reuse.H0_H0 ;  /* 0x20000067ff817230 */ /* 0x100fe40000004100 */
[C---:B------:R-:W-:Y:S01]  /*4e00*/  FFMA.FTZ R123, R165.reuse, R168, R123 ;  /* 0x000000a8a57b7223 */ /* 0x040fe2000001007b */
[----:B------:R-:W-:Y:S02]  /*4e10*/  HADD2.F32 R114, -RZ, R103.H1_H1 ;  /* 0x30000067ff727230 */ /* 0x000fe40000004100 */
[C---:B------:R-:W-:Y:S01]  /*4e20*/  FFMA.FTZ R125, R165.reuse, R120, R125 ;  /* 0x00000078a57d7223 */ /* 0x040fe2000001007d */
[--C-:B------:R-:W-:Y:S02]  /*4e30*/  HADD2.F32 R108, -RZ, R112.reuse.H0_H0 ;  /* 0x20000070ff6c7230 */ /* 0x100fe40000004100 */
[----:B------:R-:W-:Y:S01]  /*4e40*/  FFMA.FTZ R129, R165, R170, R129 ;  /* 0x000000aaa5817223 */ /* 0x000fe20000010081 */
[----:B------:R-:W-:-:S02]  /*4e50*/  HADD2.F32 R119, -RZ, R112.H1_H1 ;  /* 0x30000070ff777230 */ /* 0x000fc40000004100 */
[----:B------:R-:W-:Y:S01]  /*4e60*/  FMUL.FTZ R109, R109, R176 ;  /* 0x000000b06d6d7220 */ /* 0x000fe20000410000 */
[--C-:B------:R-:W-:Y:S02]  /*4e70*/  HADD2.F32 R112, -RZ, R113.reuse.H0_H0 ;  /* 0x20000071ff707230 */ /* 0x100fe40000004100 */
[C---:B------:R-:W-:Y:S01]  /*4e80*/  FFMA.FTZ R131, R165.reuse, R174, R114 ;  /* 0x000000aea5837223 */ /* 0x040fe20000010072 */
[----:B------:R-:W-:Y:S02]  /*4e90*/  HADD2.F32 R121, -RZ, R113.H1_H1 ;  /* 0x30000071ff797230 */ /* 0x000fe40000004100 */
[----:B------:R-:W-:Y:S01]  /*4ea0*/  FFMA.FTZ R113, R165, R128, R110 ;  /* 0x00000080a5717223 */ /* 0x000fe2000001006e */
        /* <DEDUP_REMOVED lines=27> */
.L_x_5402:
[----:B------:R-:W0:Y:S01]  /*5060*/  @P0 LDC.64 R112, c[0x0][0x478] ;  /* 0x00011e00ff700b82 */ /* 0x000e220000000a00 */
[----:B------:R-:W-:-:S04]  /*5070*/  IMAD.WIDE.U32 R116, R164, 0x10, R116 ;  /* 0x00000010a4747825 */ /* 0x000fc800078e0074 */
[----:B0-----:R-:W-:-:S05]  /*5080*/  @P0 IMAD.WIDE.U32 R112, R164, 0x10, R112 ;  /* 0x00000010a4700825 */ /* 0x001fca00078e0070 */
[----:B------:R1:W-:Y:S04]  /*5090*/  @P0 STG.E.128 desc[UR4][R112.64], R104 ;  /* 0x0000006870000986 */ /* 0x0003e8000c101d04 */
[----:B------:R1:W-:Y:S02]  /*50a0*/  STG.E.128 desc[UR4][R116.64], R108 ;  /* 0x0000006c74007986 */ /* 0x0003e4000c101d04 */
.L_x_5396:
        /* <DEDUP_REMOVED lines=101> */
.L_x_5388:
        /* <DEDUP_REMOVED lines=28> */
.L_x_5404:
        /* <DEDUP_REMOVED lines=12> */
.L_x_10759:


//--------------------- .text._ZN10layer_norm13ln_bwd_kernelINS_13Kernel_traitsIf6__halfS2_S2_fjLj6144ELj1ELj1ELj8ELj16ENS_18Kernel_traits_baseILj6144EfS2_S2_S2_fjLj256EEEEELb0ELb1ELb1ELb0EEEvNS_9BwdParamsE --------------------------
	.section	.text._ZN10layer_norm13ln_bwd_kernelINS_13Kernel_traitsIf6__halfS2_S2_fjLj6144ELj1ELj1ELj8ELj16ENS_18Kernel_traits_baseILj6144EfS2_S2_S2_fjLj256EEEEELb0ELb1ELb1ELb0EEEvNS_9BwdParamsE,"ax",@progbits
	.align	128
        .global         _ZN10layer_norm13ln_bwd_kernelINS_13Kernel_traitsIf6__halfS2_S2_fjLj6144ELj1ELj1ELj8ELj16ENS_18Kernel_traits_baseILj6144EfS2_S2_S2_fjLj256EEEEELb0ELb1ELb1ELb0EEEvNS_9BwdParamsE
        .type           _ZN10layer_norm13ln_bwd_kernelINS_13Kernel_traitsIf6__halfS2_S2_fjLj6144ELj1ELj1ELj8ELj16ENS_18Kernel_traits_baseILj6144EfS2_S2_S2_fjLj256EEEEELb0ELb1ELb1ELb0EEEvNS_9BwdParamsE,@function
        .size           _ZN10layer_norm13ln_bwd_kernelINS_13Kernel_traitsIf6__halfS2_S2_fjLj6144ELj1ELj1ELj8ELj16ENS_18Kernel_traits_baseILj6144EfS2_S2_S2_fjLj256EEEEELb0ELb1ELb1ELb0EEEvNS_9BwdParamsE,(.L_x_10760 - _ZN10layer_norm13ln_bwd_kernelINS_13Kernel_traitsIf6__halfS2_S2_fjLj6144ELj1ELj1ELj8ELj16ENS_18Kernel_traits_baseILj6144EfS2_S2_S2_fjLj256EEEEELb0ELb1ELb1ELb0EEEvNS_9BwdParamsE)
        .other          _ZN10layer_norm13ln_bwd_kernelINS_13Kernel_traitsIf6__halfS2_S2_fjLj6144ELj1ELj1ELj8ELj16ENS_18Kernel_traits_baseILj6144EfS2_S2_S2_fjLj256EEEEELb0ELb1ELb1ELb0EEEvNS_9BwdParamsE,@"STO_CUDA_ENTRY STV_DEFAULT"
_ZN10layer_norm13ln_bwd_kernelINS_13Kernel_traitsIf6__halfS2_S2_fjLj6144ELj1ELj1ELj8ELj16ENS_18Kernel_traits_baseILj6144EfS2_S2_S2_fjLj256EEEEELb0ELb1ELb1ELb0EEEvNS_9BwdParamsE:
.text._ZN10layer_norm13ln_bwd_kernelINS_13Kernel_traitsIf6__halfS2_S2_fjLj6144ELj1ELj1ELj8ELj16ENS_18Kernel_traits_baseILj6144EfS2_S2_S2_fjLj256EEEEELb0ELb1ELb1ELb0EEEvNS_9BwdParamsE:
        /* <DEDUP_REMOVED lines=122> */
.L_x_5520:
        /* <DEDUP_REMOVED lines=50> */
[--C-:B--2---:R-:W-:Y:S02]  /*0ac0*/  HADD2.F32 R3, -RZ, R12.reuse.H0_H0 ;  /* 0x2000000cff037230 */ /* 0x104fe40000004100 */
[----:B------:R-:W-:Y:S02]  /*0ad0*/  HADD2.F32 R21, -RZ, R12.H1_H1 ;  /* 0x3000000cff157230 */ /* 0x000fe40000004100 */
[----:B------:R-:W-:Y:S02]  /*0ae0*/  HADD2.F32 R173, -RZ, R13.H0_H0 ;  /* 0x2000000dffad7230 */ /* 0x000fe40000004100 */
[----:B0-----:R-:W-:Y:S01]  /*0af0*/  FADD.FTZ R10, -R180, R3 ;  /* 0x00000003b40a7221 */ /* 0x001fe20000010100 */
[----:B------:R-:W-:-:S02]  /*0b00*/  HADD2.F32 R177, -RZ, R14.H0_H0 ;  /* 0x2000000effb17230 */ /* 0x000fc40000004100 */
[C---:B------:R-:W-:Y:S01]  /*0b10*/  FADD.FTZ R12, -R180.reuse, R21 ;  /* 0x00000015b40c7221 */ /* 0x040fe20000010100 */
[----:B---3--:R-:W-:Y:S02]  /*0b20*/  HADD2.F32 R9, -RZ, R16.H0_H0 ;  /* 0x20000010ff097230 */ /* 0x008fe40000004100 */
[C---:B-----5:R-:W-:Y:S01]  /*0b30*/  FMUL.FTZ R3, R5.reuse, R10 ;  /* 0x0000000a05037220 */ /* 0x060fe20000410000 */
[----:B------:R-:W-:Y:S02]  /*0b40*/  HADD2.F32 R179, -RZ, R14.H1_H1 ;  /* 0x3000000effb37230 */ /* 0x000fe40000004100 */
[----:B------:R-:W-:Y:S01]  /*0b50*/  FADD.FTZ R14, -R180, R173 ;  /* 0x000000adb40e7221 */ /* 0x000fe20000010100 */
[----:B------:R-:W-:Y:S02]  /*0b60*/  HADD2.F32 R175, -RZ, R13.H1_H1 ;  /* 0x3000000dffaf7230 */ /* 0x000fe40000004100 */
[----:B------:R-:W-:Y:S01]  /*0b70*/  FMUL.FTZ R10, R5, R12 ;  /* 0x0000000c050a7220 */ /* 0x000fe20000410000 */
[----:B------:R-:W-:-:S02]  /*0b80*/  HADD2.F32 R16, -RZ, R16.H1_H1 ;  /* 0x30000010ff107230 */ /* 0x000fc40000004100 */
[----:B------:R-:W-:Y:S01]  /*0b90*/  FADD.FTZ R76, R76, R9 ;  /* 0x000000094c4c7221 */ /* 0x000fe20000010000 */
[--C-:B------:R-:W-:Y:S02]  /*0ba0*/  HADD2.F32 R13, -RZ, R17.reuse.H0_H0 ;  /* 0x20000011ff0d7230 */ /* 0x100fe40000004100 */
[-C--:B------:R-:W-:Y:S01]  /*0bb0*/  FFMA.FTZ R100, R3, R9.reuse, R100 ;  /* 0x0000000903647223 */ /* 0x080fe20000010064 */
[----:B------:R-:W-:Y:S01]  /*0bc0*/  FMUL.FTZ R12, R148, R9 ;  /* 0x00000009940c7220 */ /* 0x000fe20000410000 */
[----:B------:R-:W-:Y:S01]  /*0bd0*/  FMUL.FTZ R9, R5, R14 ;  /* 0x0000000e05097220 */ /* 0x000fe20000410000 */
[----:B------:R-:W-:Y:S01]  /*0be0*/  FADD.FTZ R22, -R180, R177 ;  /* 0x000000b1b4167221 */ /* 0x000fe20000010100 */
[----:B------:R-:W-:Y:S02]  /*0bf0*/  HADD2.F32 R20, -RZ, R17.H1_H1 ;  /* 0x30000011ff147230 */ /* 0x000fe40000004100 */
[----:B------:R-:W-:Y:S01]  /*0c00*/  FADD.FTZ R77, R77, R16 ;  /* 0x000000104d4d7221 */ /* 0x000fe20000010000 */
[----:B------:R-:W-:-:S02]  /*0c10*/  HADD2.F32 R17, -RZ, R18.H0_H0 ;  /* 0x20000012ff117230 */ /* 0x000fc40000004100 */
[-C--:B------:R-:W-:Y:S01]  /*0c20*/  FFMA.FTZ R101, R10, R16.reuse, R101 ;  /* 0x000000100a657223 */ /* 0x080fe20000010065 */
[----:B------:R-:W-:Y:S02]  /*0c30*/  HADD2.F32 R172, -RZ, R18.H1_H1 ;  /* 0x30000012ffac7230 */ /* 0x000fe40000004100 */
[----:B------:R-:W-:Y:S01]  /*0c40*/  FMUL.FTZ R11, R149, R16 ;  /* 0x00000010950b7220 */ /* 0x000fe20000410000 */
[----:B------:R-:W-:Y:S01]  /*0c50*/  FADD.FTZ R18, -R180, R175 ;  /* 0x000000afb4127221 */ /* 0x000fe20000010100 */
[----:B------:R-:W-:Y:S01]  /*0c60*/  FADD.FTZ R78, R78, R13 ;  /* 0x0000000d4e4e7221 */ /* 0x000fe20000010000 */
[-C--:B------:R-:W-:Y:S01]  /*0c70*/  FFMA.FTZ R102, R9, R13.reuse, R102 ;  /* 0x0000000d09667223 */ /* 0x080fe20000010066 */
[----:B------:R-:W-:Y:S01]  /*0c80*/  FMUL.FTZ R16, R150, R13 ;  /* 0x0000000d96107220 */ /* 0x000fe20000410000 */
[C---:B------:R-:W-:Y:S01]  /*0c90*/  FMUL.FTZ R13, R5.reuse, R22 ;  /* 0x00000016050d7220 */ /* 0x040fe20000410000 */
[--C-:B------:R-:W-:Y:S02]  /*0ca0*/  HADD2.F32 R183, -RZ, R15.reuse.H0_H0 ;  /* 0x2000000fffb77230 */ /* 0x100fe40000004100 */
[----:B------:R-:W-:Y:S01]  /*0cb0*/  FMUL.FTZ R14, R5, R18 ;  /* 0x00000012050e7220 */ /* 0x000fe20000410000 */
[----:B------:R-:W-:-:S02]  /*0cc0*/  HADD2.F32 R15, -RZ, R15.H1_H1 ;  /* 0x3000000fff0f7230 */ /* 0x000fc40000004100 */
[----:B------:R-:W-:Y:S01]  /*0cd0*/  FADD.FTZ R72, R72, R17 ;  /* 0x0000001148487221 */ /* 0x000fe20000010000 */
[-C--:B------:R-:W-:Y:S01]  /*0ce0*/  FFMA.FTZ R96, R13, R17.reuse, R96 ;  /* 0x000000110d607223 */ /* 0x080fe20000010060 */
[----:B------:R-:W-:Y:S01]  /*0cf0*/  FMUL.FTZ R18, R144, R17 ;  /* 0x0000001190127220 */ /* 0x000fe20000410000 */
[----:B------:R-:W-:Y:S01]  /*0d00*/  FADD.FTZ R22, RZ, R12 ;  /* 0x0000000cff167221 */ /* 0x000fe20000010000 */
[----:B------:R-:W-:Y:S01]  /*0d10*/  FFMA.FTZ R17, R3, R12, RZ ;  /* 0x0000000c03117223 */ /* 0x000fe200000100ff */
[--C-:B------:R-:W-:Y:S02]  /*0d20*/  HADD2.F32 R185, -RZ, R19.reuse.H0_H0 ;  /* 0x20000013ffb97230 */ /* 0x100fe40000004100 */
[----:B------:R-:W-:Y:S01]  /*0d30*/  FADD.FTZ R24, -R180, R179 ;  /* 0x000000b3b4187221 */ /* 0x000fe20000010100 */
[----:B------:R-:W-:Y:S02]  /*0d40*/  HADD2.F32 R178, -RZ, R19.H1_H1 ;  /* 0x30000013ffb27230 */ /* 0x000fe40000004100 */
[----:B------:R-:W-:Y:S01]  /*0d50*/  FADD.FTZ R19, R22, R11 ;  /* 0x0000000b16137221 */ /* 0x000fe20000010000 */
[----:B------:R-:W-:Y:S01]  /*0d60*/  FADD.FTZ R176, -R180, R15 ;  /* 0x0000000fb4b07221 */ /* 0x000fe20000010100 */
[----:B------:R-:W-:Y:S01]  /*0d70*/  FFMA.FTZ R22, R10, R11, R17 ;  /* 0x0000000b0a167223 */ /* 0x000fe20000010011 */
        /* <DEDUP_REMOVED lines=8> */
[----:B------:R-:W-:Y:S01]  /*0e00*/  FADD.FTZ R173, R24, R15 ;  /* 0x0000000f18ad7221 */ /* 0x000fe20000010000 */
[----:B------:R-:W-:Y:S01]  /*0e10*/  FFMA.FTZ R24, R14, R15, R21 ;  /* 0x0000000f0e187223 */ /* 0x000fe20000010015 */
[----:B------:R-:W-:Y:S01]  /*0e20*/  FMUL.FTZ R17, R145, R172 ;  /* 0x000000ac91117220 */ /* 0x000fe20000410000 */
[----:B------:R-:W-:Y:S01]  /*0e30*/  FADD.FTZ R174, -R180, R183 ;  /* 0x000000b7b4ae7221 */ /* 0x000fe20000010100 */
        /* <DEDUP_REMOVED lines=16> */
.L_x_5409:
[----:B----4-:R-:W-:Y:S05]  /*0f40*/  BSYNC.RECONVERGENT B1 ;  /* 0x0000000000017941 */ /* 0x010fea0003800200 */
.L_x_5408:
        /* <DEDUP_REMOVED lines=10> */
[----:B------:R-:W1:Y:S01]  /*0ff0*/  @P0 LDC.64 R184, c[0x0][0x438] ;  /* 0x00010e00ffb80b82 */ /* 0x000e620000000a00 */
[----:B------:R-:W-:Y:S01]  /*1000*/  IADD3 R215, PT, PT, R215, 0x100, RZ ;  /* 0x00000100d7d77810 */ /* 0x000fe20007ffe0ff */
[----:B-1----:R-:W-:-:S05]  /*1010*/  @P0 IMAD.WIDE.U32 R184, R181, 0x10, R184 ;  /* 0x00000010b5b80825 */ /* 0x002fca00078e00b8 */
[----:B------:R1:W5:Y:S01]  /*1020*/  @P0 LDG.E.128 R152, desc[UR10][R184.64] ;  /* 0x0000000ab8980981 */ /* 0x000362000c1e1d00 */
[----:B------:R-:W-:Y:S01]  /*1030*/  IADD3 R181, PT, PT, R181, 0x100, RZ ;  /* 0x00000100b5b57810 */ /* 0x000fe20007ffe0ff */
[----:B--2---:R-:W-:Y:S02]  /*1040*/  HADD2.F32 R23, -RZ, R172.H0_H0 ;  /* 0x200000acff177230 */ /* 0x004fe40000004100 */
[--C-:B------:R-:W-:Y:S02]  /*1050*/  HADD2.F32 R191, -RZ, R173.reuse.H1_H1 ;  /* 0x300000adffbf7230 */ /* 0x100fe40000004100 */
[----:B------:R-:W-:Y:S02]  /*1060*/  HADD2.F32 R189, -RZ, R173.H0_H0 ;  /* 0x200000adffbd7230 */ /* 0x000fe40000004100 */
[C---:B0-----:R-:W-:Y:S01]  /*1070*/  FADD.FTZ R26, -R180.reuse, R23 ;  /* 0x00000017b41a7221 */ /* 0x041fe20000010100 */
[----:B------:R-:W-:Y:S02]  /*1080*/  HADD2.F32 R193, -RZ, R174.H0_H0 ;  /* 0x200000aeffc17230 */ /* 0x000fe40000004100 */
[----:B------:R-:W-:Y:S01]  /*1090*/  FADD.FTZ R190, -R180, R191 ;  /* 0x000000bfb4be7221 */ /* 0x000fe20000010100 */
[----:B---3--:R-:W-:-:S02]  /*10a0*/  HADD2.F32 R25, -RZ, R176.H0_H0 ;  /* 0x200000b0ff197230 */ /* 0x008fc40000004100 */
[----:B-----5:R-:W-:Y:S01]  /*10b0*/  FMUL.FTZ R23, R5, R26 ;  /* 0x0000001a05177220 */ /* 0x020fe20000410000 */
[----:B------:R-:W-:Y:S02]  /*10c0*/  HADD2.F32 R187, -RZ, R172.H1_H1 ;  /* 0x300000acffbb7230 */ /* 0x000fe40000004100 */
[C---:B------:R-:W-:Y:S01]  /*10d0*/  FADD.FTZ R186, -R180.reuse, R189 ;  /* 0x000000bdb4ba7221 */ /* 0x040fe20000010100 */
[----:B------:R-:W-:Y:S02]  /*10e0*/  HADD2.F32 R27, -RZ, R174.H1_H1 ;  /* 0x300000aeff1b7230 */ /* 0x000fe40000004100 */
[----:B------:R-:W-:Y:S01]  /*10f0*/  FADD.FTZ R194, -R180, R193 ;  /* 0x000000c1b4c27221 */ /* 0x000fe20000010100 */
[----:B------:R-:W-:Y:S02]  /*1100*/  HADD2.F32 R172, -RZ, R177.H1_H1 ;  /* 0x300000b1ffac7230 */ /* 0x000fe40000004100 */
[----:B------:R-:W-:Y:S01]  /*1110*/  FADD.FTZ R68, R68, R25 ;  /* 0x0000001944447221 */ /* 0x000fe20000010000 */
[----:B------:R-:W-:-:S02]  /*1120*/  HADD2.F32 R176, -RZ, R176.H1_H1 ;  /* 0x300000b0ffb07230 */ /* 0x000fc40000004100 */
[-C--:B------:R-:W-:Y:S01]  /*1130*/  FFMA.FTZ R92, R23, R25.reuse, R92 ;  /* 0x00000019175c7223 */ /* 0x080fe2000001005c */
[----:B------:R-:W-:Y:S02]  /*1140*/  HADD2.F32 R173, -RZ, R177.H0_H0 ;  /* 0x200000b1ffad7230 */ /* 0x000fe40000004100 */
[----:B------:R-:W-:Y:S01]  /*1150*/  FMUL.FTZ R188, R132, R25 ;  /* 0x0000001984bc7220 */ /* 0x000fe20000410000 */
[C---:B------:R-:W-:Y:S01]  /*1160*/  FMUL.FTZ R190, R5.reuse, R190 ;  /* 0x000000be05be7220 */ /* 0x040fe20000410000 */
[----:B------:R-:W-:Y:S01]  /*1170*/  FMUL.FTZ R25, R5, R186 ;  /* 0x000000ba05197220 */ /* 0x000fe20000410000 */
[--C-:B------:R-:W-:Y:S02]  /*1180*/  HADD2.F32 R195, -RZ, R175.reuse.H0_H0 ;  /* 0x200000afffc37230 */ /* 0x100fe40000004100 */
[C---:B------:R-:W-:Y:S01]  /*1190*/  FADD.FTZ R174, -R180.reuse, R187 ;  /* 0x000000bbb4ae7221 */ /* 0x040fe20000010100 */
[----:B------:R-:W-:Y:S02]  /*11a0*/  HADD2.F32 R197, -RZ, R175.H1_H1 ;  /* 0x300000afffc57230 */ /* 0x000fe40000004100 */
[----:B------:R-:W-:Y:S01]  /*11b0*/  FADD.FTZ R196, -R180, R27 ;  /* 0x0000001bb4c47221 */ /* 0x000fe20000010100 */
[----:B------:R-:W-:-:S02]  /*11c0*/  HADD2.F32 R175, -RZ, R178.H0_H0 ;  /* 0x200000b2ffaf7230 */ /* 0x000fc40000004100 */
[----:B------:R-:W-:Y:S01]  /*11d0*/  FADD.FTZ R71, R71, R172 ;  /* 0x000000ac47477221 */ /* 0x000fe20000010000 */
[----:B------:R-:W-:Y:S01]  /*11e0*/  FMUL.FTZ R189, R5, R194 ;  /* 0x000000c205bd7220 */ /* 0x000fe20000410000 */
[-C--:B------:R-:W-:Y:S01]  /*11f0*/  FFMA.FTZ R95, R190, R172.reuse, R95 ;  /* 0x000000acbe5f7223 */ /* 0x080fe2000001005f */
[----:B------:R-:W-:Y:S01]  /*1200*/  FMUL.FTZ R191, R135, R172 ;  /* 0x000000ac87bf7220 */ /* 0x000fe20000410000 */
[----:B------:R-:W-:Y:S01]  /*1210*/  FMUL.FTZ R27, R133, R176 ;  /* 0x000000b0851b7220 */ /* 0x000fe20000410000 */
[----:B------:R-:W-:Y:S01]  /*1220*/  FADD.FTZ R70, R70, R173 ;  /* 0x000000ad46467221 */ /* 0x000fe20000010000 */
[-C--:B------:R-:W-:Y:S01]  /*1230*/  FFMA.FTZ R94, R25, R173.reuse, R94 ;  /* 0x000000ad195e7223 */ /* 0x080fe2000001005e */
        /* <DEDUP_REMOVED lines=9> */
[----:B------:R-:W-:-:S02]  /*12d0*/  HADD2.F32 R178, -RZ, R178.H1_H1 ;  /* 0x300000b2ffb27230 */ /* 0x000fc40000004100 */
[----:B------:R-:W-:Y:S01]  /*12e0*/  FADD.FTZ R198, -R180, R195 ;  /* 0x000000c3b4c67221 */ /* 0x000fe20000010100 */
[----:B------:R-:W-:Y:S01]  /*12f0*/  FADD.FTZ R174, R175, R192 ;  /* 0x000000c0afae7221 */ /* 0x000fe20000010000 */
[----:B------:R-:W-:Y:S01]  /*1300*/  FFMA.FTZ R173, R25, R192, R172 ;  /* 0x000000c019ad7223 */ /* 0x000fe200000100ac */
[--C-:B------:R-:W-:Y:S02]  /*1310*/  HADD2.F32 R177, -RZ, R179.reuse.H0_H0 ;  /* 0x200000b3ffb17230 */ /* 0x100fe40000004100 */
[----:B------:R-:W-:Y:S01]  /*1320*/  FMUL.FTZ R196, R5, R196 ;  /* 0x000000c405c47220 */ /* 0x000fe20000410000 */
[----:B------:R-:W-:Y:S01]  /*1330*/  FADD.FTZ R175, R174, R191 ;  /* 0x000000bfaeaf7221 */ /* 0x000fe20000010000 */
[----:B------:R-:W-:Y:S01]  /*1340*/  FFMA.FTZ R172, R190, R191, R173 ;  /* 0x000000bfbeac7223 */ /* 0x000fe200000100ad */
[----:B------:R-:W-:Y:S01]  /*1350*/  FMUL.FTZ R193, R129, R178 ;  /* 0x000000b281c17220 */ /* 0x000fe20000410000 */
[----:B-1----:R-:W-:Y:S02]  /*1360*/  HADD2.F32 R184, -RZ, R179.H1_H1 ;  /* 0x300000b3ffb87230 */ /* 0x002fe40000004100 */
[----:B------:R-:W-:Y:S01]  /*1370*/  FADD.FTZ R174, R175, R194 ;  /* 0x000000c2afae7221 */ /* 0x000fe20000010000 */
[----:B------:R-:W-:Y:S01]  /*1380*/  FFMA.FTZ R173, R189, R194, R172 ;  /* 0x000000c2bdad7223 */ /* 0x000fe200000100ac */
[C---:B------:R-:W-:Y:S01]  /*1390*/  FMUL.FTZ R195, R5.reuse, R198 ;  /* 0x000000c605c37220 */ /* 0x040fe20000410000 */
        /* <DEDUP_REMOVED lines=18> */
.L_x_5411:
[----:B------:R-:W-:Y:S05]  /*14c0*/  BSYNC.RECONVERGENT B1 ;  /* 0x0000000000017941 */ /* 0x000fea0003800200 */
.L_x_5410:
        /* <DEDUP_REMOVED lines=14> */
[--C-:B------:R-:W-:Y:S02]  /*15b0*/  HADD2.F32 R181, -RZ, R172.reuse.H0_H0 ;  /* 0x200000acffb57230 */ /* 0x100fe40000004100 */
[----:B------:R-:W-:Y:S02]  /*15c0*/  HADD2.F32 R187, -RZ, R172.H1_H1 ;  /* 0x300000acffbb7230 */ /* 0x000fe40000004100 */
[----:B------:R-:W-:Y:S01]  /*15d0*/  FADD.FTZ R206, -R180, R173 ;  /* 0x000000adb4ce7221 */ /* 0x000fe20000010100 */
[----:B------:R-:W-:-:S02]  /*15e0*/  HADD2.F32 R205, -RZ, R175.H0_H0 ;  /* 0x200000afffcd7230 */ /* 0x000fc40000004100 */
[C---:B------:R-:W-:Y:S01]  /*15f0*/  FADD.FTZ R172, -R180.reuse, R181 ;  /* 0x000000b5b4ac7221 */ /* 0x040fe20000010100 */
[----:B---3--:R-:W-:Y:S02]  /*1600*/  HADD2.F32 R173, -RZ, R176.H0_H0 ;  /* 0x200000b0ffad7230 */ /* 0x008fe40000004100 */
[C---:B------:R-:W-:Y:S01]  /*1610*/  FADD.FTZ R202, -R180.reuse, R187 ;  /* 0x000000bbb4ca7221 */ /* 0x040fe20000010100 */
[----:B------:R-:W-:Y:S02]  /*1620*/  HADD2.F32 R175, -RZ, R175.H1_H1 ;  /* 0x300000afffaf7230 */ /* 0x000fe40000004100 */
[----:B------:R-:W-:Y:S01]  /*1630*/  FADD.FTZ R186, -R180, R205 ;  /* 0x000000cdb4ba7221 */ /* 0x000fe20000010100 */
[--C-:B------:R-:W-:Y:S02]  /*1640*/  HADD2.F32 R201, -RZ, R174.reuse.H0_H0 ;  /* 0x200000aeffc97230 */ /* 0x100fe40000004100 */
[----:B------:R-:W-:Y:S01]  /*1650*/  FMUL.FTZ R204, R116, R173 ;  /* 0x000000ad74cc7220 */ /* 0x000fe20000410000 */
[----:B------:R-:W-:-:S02]  /*1660*/  HADD2.F32 R203, -RZ, R174.H1_H1 ;  /* 0x300000aeffcb7230 */ /* 0x000fc40000004100 */
[C---:B------:R-:W-:Y:S01]  /*1670*/  FADD.FTZ R174, -R180.reuse, R199 ;  /* 0x000000c7b4ae7221 */ /* 0x040fe20000010100 */
[----:B------:R-:W-:Y:S02]  /*1680*/  HADD2.F32 R176, -RZ, R176.H1_H1 ;  /* 0x300000b0ffb07230 */ /* 0x000fe40000004100 */
[C---:B-----5:R-:W-:Y:S01]  /*1690*/  FMUL.FTZ R199, R5.reuse, R172 ;  /* 0x000000ac05c77220 */ /* 0x060fe20000410000 */
[C---:B------:R-:W-:Y:S01]  /*16a0*/  FADD.FTZ R216, -R180.reuse, R175 ;  /* 0x000000afb4d87221 */ /* 0x040fe20000010100 */
[C---:B0-----:R-:W-:Y:S01]  /*16b0*/  FADD.FTZ R184, -R180.reuse, R201 ;  /* 0x000000c9b4b87221 */ /* 0x041fe20000010100 */
[--C-:B------:R-:W-:Y:S02]  /*16c0*/  HADD2.F32 R175, -RZ, R177.reuse.H0_H0 ;  /* 0x200000b1ffaf7230 */ /* 0x100fe40000004100 */
[----:B------:R-:W-:Y:S01]  /*16d0*/  FADD.FTZ R212, -R180, R203 ;  /* 0x000000cbb4d47221 */ /* 0x000fe20000010100 */
        /* <DEDUP_REMOVED lines=10> */
[----:B------:R-:W-:-:S02]  /*1780*/  HADD2.F32 R180, -RZ, R177.H1_H1 ;  /* 0x300000b1ffb47230 */ /* 0x000fc40000004100 */
[----:B------:R-:W-:Y:S01]  /*1790*/  FADD.FTZ R175, R172, R203 ;  /* 0x000000cbacaf7221 */ /* 0x000fe20000010000 */
[----:B------:R-:W-:Y:S01]  /*17a0*/  FFMA.FTZ R172, R202, R203, R173 ;  /* 0x000000cbcaac7223 */ /* 0x000fe200000100ad */
[--C-:B------:R-:W-:Y:S02]  /*17b0*/  HADD2.F32 R177, -RZ, R178.reuse.H0_H0 ;  /* 0x200000b2ffb17230 */ /* 0x100fe40000004100 */
[----:B------:R-:W-:Y:S01]  /*17c0*/  FMUL.FTZ R206, R5, R206 ;  /* 0x000000ce05ce7220 */ /* 0x000fe20000410000 */
        /* <DEDUP_REMOVED lines=37> */
.L_x_5407:
        /* <DEDUP_REMOVED lines=23> */
.L_x_5412:
[----:B----4-:R-:W-:Y:S05]  /*1b90*/  BSYNC.RECONVERGENT B0 ;  /* 0x0000000000007941 */ /* 0x010fea0003800200 */
.L_x_5406:
        /* <DEDUP_REMOVED lines=32> */
.L_x_5414:
[----:B------:R-:W-:Y:S05]  /*1da0*/  BSYNC.RECONVERGENT B0 ;  /* 0x0000000000007941 */ /* 0x000fea0003800200 */
.L_x_5413:
        /* <DEDUP_REMOVED lines=52> */
.L_x_5417:
        /* <DEDUP_REMOVED lines=13> */
[----:B-----5:R-:W-:-:S03]  /*21c0*/  HADD2.F32 R172, -RZ, R160.H0_H0 ;  /* 0x200000a0ffac7230 */ /* 0x020fc60000004100 */
[----:B------:R-:W-:Y:S02]  /*21d0*/  FMUL.FTZ R174, R140, R173 ;  /* 0x000000ad8cae7220 */ /* 0x000fe40000410000 */
[----:B------:R-:W-:-:S03]  /*21e0*/  FFMA.FTZ R52, R173, R172, R52 ;  /* 0x000000acad347223 */ /* 0x000fc60000010034 */
[----:B------:R-:W-:-:S04]  /*21f0*/  F2FP.F16.F32.PACK_AB R174, RZ, R174 ;  /* 0x000000aeffae723e */ /* 0x000fc800000000ff */
[----:B------:R-:W-:-:S07]  /*2200*/  PRMT R164, R174, 0x7610, R164 ;  /* 0x00007610aea47816 */ /* 0x000fce00000000a4 */
.L_x_5420:
[----:B------:R-:W-:Y:S05]  /*2210*/  @!P2 BRA `(.L_x_5421) ;  /* 0x00000000002ca947 */ /* 0x000fea0003800000 */
[----:B------:R-:W-:Y:S01]  /*2220*/  FFMA.FTZ R172, R10, R6, R179 ;  /* 0x000000060aac7223 */ /* 0x000fe200000100b3 */
[----:B------:R-:W-:Y:S01]  /*2230*/  ISETP.GT.AND P0, PT, R4, RZ, PT ;  /* 0x000000ff0400720c */ /* 0x000fe20003f04270 */
[----:B-----5:R-:W-:Y:S02]  /*2240*/  HADD2.F32 R173, -RZ, R160.H1_H1 ;  /* 0x300000a0ffad7230 */ /* 0x020fe40000004100 */
[----:B------:R-:W-:-:S04]  /*2250*/  FADD.FTZ R172, R11, -R172 ;  /* 0x800000ac0bac7221 */ /* 0x000fc80000010000 */
[----:B------:R-:W-:-:S05]  /*2260*/  FMUL.FTZ R172, R5, R172 ;  /* 0x000000ac05ac7220 */ /* 0x000fca0000410000 */
[----:B------:R-:W-:-:S05]  /*2270*/  FSEL R172, R172, RZ, P0 ;  /* 0x000000ffacac7208 */ /* 0x000fca0000000000 */
[----:B------:R-:W-:-:S04]  /*2280*/  FMUL.FTZ R172, R172, UR15 ;  /* 0x0000000facac7c20 */ /* 0x000fc80008410000 */
[----:B------:R-:W-:Y:S01]  /*2290*/  FMUL.FTZ R174, R141, R172 ;  /* 0x000000ac8dae7220 */ /* 0x000fe20000410000 */
[----:B------:R-:W-:-:S04]  /*22a0*/  FFMA.FTZ R53, R172, R173, R53 ;  /* 0x000000adac357223 */ /* 0x000fc80000010035 */
[----:B------:R-:W-:-:S04]  /*22b0*/  F2FP.F16.F32.PACK_AB R174, RZ, R174 ;  /* 0x000000aeffae723e */ /* 0x000fc800000000ff */
[----:B------:R-:W-:-:S07]  /*22c0*/  PRMT R164, R164, 0x5410, R174 ;  /* 0x00005410a4a47816 */ /* 0x000fce00000000ae */
.L_x_5421:
        /* <DEDUP_REMOVED lines=12> */
.L_x_5422:
        /* <DEDUP_REMOVED lines=12> */
.L_x_5423:
        /* <DEDUP_REMOVED lines=12> */
.L_x_5424:
        /* <DEDUP_REMOVED lines=12> */
.L_x_5425:
        /* <DEDUP_REMOVED lines=12> */
.L_x_5426:
        /* <DEDUP_REMOVED lines=11> */
[----:B------:R-:W-:Y:S01]  /*2740*/  PRMT R167, R167, 0x5410, R174 ;  /* 0x00005410a7a77816 */ /* 0x000fe200000000ae */
[----:B------:R-:W-:Y:S06]  /*2750*/  BRA `(.L_x_5427) ;  /* 0x0000001000987947 */ /* 0x000fec0003800000 */
.L_x_5419:
        /* <DEDUP_REMOVED lines=12> */
[----:B-----5:R-:W-:-:S03]  /*2820*/  HADD2.F32 R173, -RZ, R160.H0_H0 ;  /* 0x200000a0ffad7230 */ /* 0x020fc60000004100 */
[-C--:B------:R-:W-:Y:S02]  /*2830*/  FMUL.FTZ R168, R140, R169.reuse ;  /* 0x000000a98ca87220 */ /* 0x080fe40000410000 */
[----:B------:R-:W-:-:S03]  /*2840*/  FFMA.FTZ R52, R173, R169, R52 ;  /* 0x000000a9ad347223 */ /* 0x000fc60000010034 */
[----:B------:R-:W-:-:S04]  /*2850*/  F2FP.F16.F32.PACK_AB R168, RZ, R168 ;  /* 0x000000a8ffa8723e */ /* 0x000fc800000000ff */
[----:B------:R-:W-:-:S07]  /*2860*/  PRMT R164, R168, 0x7610, R164 ;  /* 0x00007610a8a47816 */ /* 0x000fce00000000a4 */
.L_x_5428:
[----:B------:R-:W-:Y:S01]  /*2870*/  F2FP.F16.F32.PACK_AB R168, RZ, R171 ;  /* 0x000000abffa8723e */ /* 0x000fe200000000ff */
[----:B------:R-:W-:Y:S01]  /*2880*/  FFMA.FTZ R176, R14, R6, R179 ;  /* 0x000000060eb07223 */ /* 0x000fe200000100b3 */
[----:B------:R-:W-:Y:S01]  /*2890*/  FMUL.FTZ R172, R5, R172 ;  /* 0x000000ac05ac7220 */ /* 0x000fe20000410000 */
[----:B------:R-:W-:Y:S01]  /*28a0*/  FSEL R171, R170, RZ, P0 ;  /* 0x000000ffaaab7208 */ /* 0x000fe20000000000 */
[----:B------:R-:W-:Y:S06]  /*28b0*/  @!P2 BRA `(.L_x_5429) ;  /* 0x000000000018a947 */ /* 0x000fec0003800000 */
[----:B------:R-:W-:Y:S01]  /*28c0*/  FMUL.FTZ R170, R171, UR15 ;  /* 0x0000000fabaa7c20 */ /* 0x000fe20008410000 */
[----:B-----5:R-:W-:-:S03]  /*28d0*/  HADD2.F32 R174, -RZ, R160.H1_H1 ;  /* 0x300000a0ffae7230 */ /* 0x020fc60000004100 */
[-C--:B------:R-:W-:Y:S02]  /*28e0*/  FMUL.FTZ R169, R141, R170.reuse ;  /* 0x000000aa8da97220 */ /* 0x080fe40000410000 */
[----:B------:R-:W-:-:S03]  /*28f0*/  FFMA.FTZ R53, R174, R170, R53 ;  /* 0x000000aaae357223 */ /* 0x000fc60000010035 */
[----:B------:R-:W-:-:S04]  /*2900*/  F2FP.F16.F32.PACK_AB R169, RZ, R169 ;  /* 0x000000a9ffa9723e */ /* 0x000fc800000000ff */
[----:B------:R-:W-:-:S07]  /*2910*/  PRMT R164, R164, 0x5410, R169 ;  /* 0x00005410a4a47816 */ /* 0x000fce00000000a9 */
.L_x_5429:
[----:B------:R-:W-:Y:S01]  /*2920*/  F2FP.F16.F32.PACK_AB R173, RZ, R171 ;  /* 0x000000abffad723e */ /* 0x000fe200000000ff */
[----:B------:R-:W-:Y:S01]  /*2930*/  FFMA.FTZ R181, R13, R6, R179 ;  /* 0x000000060db57223 */ /* 0x000fe200000100b3 */
[----:B------:R-:W-:Y:S01]  /*2940*/  FADD.FTZ R174, R15, -R176 ;  /* 0x800000b00fae7221 */ /* 0x000fe20000010000 */
        /* <DEDUP_REMOVED lines=8> */
.L_x_5430:
[----:B------:R-:W-:Y:S01]  /*29d0*/  F2FP.F16.F32.PACK_AB R175, RZ, R172 ;  /* 0x000000acffaf723e */ /* 0x000fe200000000ff */
        /* <DEDUP_REMOVED lines=15> */
.L_x_5431:
[----:B------:R-:W-:Y:S01]  /*2ad0*/  F2FP.F16.F32.PACK_AB R178, RZ, R174 ;  /* 0x000000aeffb2723e */ /* 0x000fe200000000ff */
[----:B------:R-:W-:Y:S01]  /*2ae0*/  FADD.FTZ R174, R22, -R181 ;  /* 0x800000b516ae7221 */ /* 0x000fe20000010000 */
[----:B------:R-:W-:Y:S01]  /*2af0*/  FADD.FTZ R176, R21, -R180 ;  /* 0x800000b415b07221 */ /* 0x000fe20000010000 */
[----:B------:R-:W-:Y:S01]  /*2b00*/  FMUL.FTZ R172, R5, R172 ;  /* 0x000000ac05ac7220 */ /* 0x000fe20000410000 */
        /* <DEDUP_REMOVED lines=8> */
.L_x_5432:
[----:B------:R-:W-:Y:S01]  /*2b90*/  F2FP.F16.F32.PACK_AB R180, RZ, R171 ;  /* 0x000000abffb4723e */ /* 0x000fe200000000ff */
[C---:B------:R-:W-:Y:S01]  /*2ba0*/  FMUL.FTZ R174, R5.reuse, R174 ;  /* 0x000000ae05ae7220 */ /* 0x040fe20000410000 */
        /* <DEDUP_REMOVED lines=9> */
.L_x_5433:
[----:B------:R-:W-:Y:S02]  /*2c40*/  F2FP.F16.F32.PACK_AB R172, RZ, R172 ;  /* 0x000000acffac723e */ /* 0x000fe400000000ff */
[----:B------:R-:W-:Y:S02]  /*2c50*/  FSEL R176, R176, RZ, P0 ;  /* 0x000000ffb0b07208 */ /* 0x000fe40000000000 */
        /* <DEDUP_REMOVED lines=8> */
.L_x_5434:
[----:B------:R-:W-:Y:S02]  /*2ce0*/  F2FP.F16.F32.PACK_AB R171, R176, R171 ;  /* 0x000000abb0ab723e */ /* 0x000fe400000000ff */
[----:B------:R-:W-:Y:S02]  /*2cf0*/  PRMT R170, R180, 0x5410, R172 ;  /* 0x00005410b4aa7816 */ /* 0x000fe400000000ac */
[----:B------:R-:W-:Y:S02]  /*2d00*/  PRMT R169, R175, 0x5410, R178 ;  /* 0x00005410afa97816 */ /* 0x000fe400000000b2 */
[----:B------:R-:W-:Y:S01]  /*2d10*/  PRMT R168, R168, 0x5410, R173 ;  /* 0x00005410a8a87816 */ /* 0x000fe200000000ad */
[----:B------:R-:W-:Y:S06]  /*2d20*/  @!P2 BRA `(.L_x_5427) ;  /* 0x0000000c0024a947 */ /* 0x000fec0003800000 */
[----:B------:R-:W-:Y:S01]  /*2d30*/  FMUL.FTZ R172, R176, UR15 ;  /* 0x0000000fb0ac7c20 */ /* 0x000fe20008410000 */
[----:B-----5:R-:W-:-:S03]  /*2d40*/  HADD2.F32 R174, -RZ, R163.H1_H1 ;  /* 0x300000a3ffae7230 */ /* 0x020fc60000004100 */
[-C--:B------:R-:W-:Y:S02]  /*2d50*/  FMUL.FTZ R173, R139, R172.reuse ;  /* 0x000000ac8bad7220 */ /* 0x080fe40000410000 */
[----:B------:R-:W-:-:S03]  /*2d60*/  FFMA.FTZ R51, R174, R172, R51 ;  /* 0x000000acae337223 */ /* 0x000fc60000010033 */
[----:B------:R-:W-:-:S04]  /*2d70*/  F2FP.F16.F32.PACK_AB R173, RZ, R173 ;  /* 0x000000adffad723e */ /* 0x000fc800000000ff */
[----:B------:R-:W-:Y:S01]  /*2d80*/  PRMT R167, R167, 0x5410, R173 ;  /* 0x00005410a7a77816 */ /* 0x000fe200000000ad */
[----:B------:R-:W-:Y:S06]  /*2d90*/  BRA `(.L_x_5427) ;  /* 0x0000000c00087947 */ /* 0x000fec0003800000 */
.L_x_5418:
        /* <DEDUP_REMOVED lines=9> */
[----:B-----5:R-:W-:Y:S02]  /*2e30*/  HADD2.F32 R175, -RZ, R160.H0_H0 ;  /* 0x200000a0ffaf7230 */ /* 0x020fe40000004100 */
[----:B------:R-:W-:-:S04]  /*2e40*/  @P0 FADD.FTZ R173, R12, -R173 ;  /* 0x800000ad0cad0221 */ /* 0x000fc80000010000 */
[----:B------:R-:W-:-:S04]  /*2e50*/  @P0 FFMA.FTZ R172, R5, R173, R172 ;  /* 0x000000ad05ac0223 */ /* 0x000fc800000100ac */
[----:B------:R-:W-:-:S04]  /*2e60*/  FMUL.FTZ R173, R172, UR15 ;  /* 0x0000000facad7c20 */ /* 0x000fc80008410000 */
[-C--:B------:R-:W-:Y:S01]  /*2e70*/  FMUL.FTZ R172, R140, R173.reuse ;  /* 0x000000ad8cac7220 */ /* 0x080fe20000410000 */
[----:B------:R-:W-:-:S04]  /*2e80*/  FFMA.FTZ R52, R175, R173, R52 ;  /* 0x000000adaf347223 */ /* 0x000fc80000010034 */
[----:B------:R-:W-:-:S04]  /*2e90*/  F2FP.F16.F32.PACK_AB R172, RZ, R172 ;  /* 0x000000acffac723e */ /* 0x000fc800000000ff */
[----:B------:R-:W-:-:S07]  /*2ea0*/  PRMT R164, R172, 0x7610, R164 ;  /* 0x00007610aca47816 */ /* 0x000fce00000000a4 */
.L_x_5436:
[----:B------:R-:W-:Y:S05]  /*2eb0*/  @!P2 BRA `(.L_x_5437) ;  /* 0x000000000028a947 */ /* 0x000fea0003800000 */
[----:B------:R-:W-:Y:S01]  /*2ec0*/  @P0 FFMA.FTZ R174, R10, R6, R179 ;  /* 0x000000060aae0223 */ /* 0x000fe200000100b3 */
[----:B------:R-:W-:-:S03]  /*2ed0*/  HADD2.F32 R172, -RZ, R28.H1_H1 ;  /* 0x3000001cffac7230 */ /* 0x000fc60000004100 */
[----:B------:R-:W-:-:S04]  /*2ee0*/  @P0 FADD.FTZ R174, R11, -R174 ;  /* 0x800000ae0bae0221 */ /* 0x000fc80000010000 */
[----:B------:R-:W-:Y:S01]  /*2ef0*/  @P0 FFMA.FTZ R172, R5, R174, R172 ;  /* 0x000000ae05ac0223 */ /* 0x000fe200000100ac */
[----:B-----5:R-:W-:-:S03]  /*2f00*/  HADD2.F32 R174, -RZ, R160.H1_H1 ;  /* 0x300000a0ffae7230 */ /* 0x020fc60000004100 */
[----:B------:R-:W-:-:S04]  /*2f10*/  FMUL.FTZ R172, R172, UR15 ;  /* 0x0000000facac7c20 */ /* 0x000fc80008410000 */
[-C--:B------:R-:W-:Y:S01]  /*2f20*/  FMUL.FTZ R173, R141, R172.reuse ;  /* 0x000000ac8dad7220 */ /* 0x080fe20000410000 */
[----:B------:R-:W-:-:S04]  /*2f30*/  FFMA.FTZ R53, R174, R172, R53 ;  /* 0x000000acae357223 */ /* 0x000fc80000010035 */
[----:B------:R-:W-:-:S04]  /*2f40*/  F2FP.F16.F32.PACK_AB R173, RZ, R173 ;  /* 0x000000adffad723e */ /* 0x000fc800000000ff */
[----:B------:R-:W-:-:S07]  /*2f50*/  PRMT R164, R164, 0x5410, R173 ;  /* 0x00005410a4a47816 */ /* 0x000fce00000000ad */
.L_x_5437:
[----:B------:R-:W-:Y:S05]  /*2f60*/  @!P2 BRA `(.L_x_5438) ;  /* 0x000000000028a947 */ /* 0x000fea0003800000 */
        /* <DEDUP_REMOVED lines=10> */
.L_x_5438:
        /* <DEDUP_REMOVED lines=11> */
.L_x_5439:
        /* <DEDUP_REMOVED lines=11> */
.L_x_5440:
        /* <DEDUP_REMOVED lines=11> */
.L_x_5441:
        /* <DEDUP_REMOVED lines=11> */
.L_x_5442:
        /* <DEDUP_REMOVED lines=10> */
[----:B------:R-:W-:Y:S01]  /*3370*/  PRMT R167, R167, 0x5410, R173 ;  /* 0x00005410a7a77816 */ /* 0x000fe200000000ad */
[----:B------:R-:W-:Y:S06]  /*3380*/  BRA `(.L_x_5427) ;  /* 0x00000004008c7947 */ /* 0x000fec0003800000 */
.L_x_5435:
[----:B------:R-:W-:Y:S01]  /*3390*/  ISETP.GT.AND P0, PT, R4, RZ, PT ;  /* 0x000000ff0400720c */ /* 0x000fe20003f04270 */
[----:B------:R-:W-:Y:S01]  /*33a0*/  @P3 FFMA.FTZ R169, R3, R6, R179 ;  /* 0x0000000603a93223 */ /* 0x000fe200000100b3 */
[--C-:B------:R-:W-:Y:S02]  /*33b0*/  HADD2.F32 R168, -RZ, R28.reuse.H0_H0 ;  /* 0x2000001cffa87230 */ /* 0x100fe40000004100 */
[----:B------:R-:W-:Y:S02]  /*33c0*/  HADD2.F32 R170, -RZ, R28.H1_H1 ;  /* 0x3000001cffaa7230 */ /* 0x000fe40000004100 */
[----:B------:R-:W-:Y:S01]  /*33d0*/  @P3 FADD.FTZ R169, R12, -R169 ;  /* 0x800000a90ca93221 */ /* 0x000fe20000010000 */
[--C-:B------:R-:W-:Y:S02]  /*33e0*/  HADD2.F32 R174, -RZ, R29.reuse.H1_H1 ;  /* 0x3000001dffae7230 */ /* 0x100fe40000004100 */
[----:B------:R-:W-:Y:S02]  /*33f0*/  HADD2.F32 R172, -RZ, R29.H0_H0 ;  /* 0x2000001dffac7230 */ /* 0x000fe40000004100 */
[----:B------:R-:W-:Y:S01]  /*3400*/  @P3 FFMA.FTZ R168, R5, R169, R168 ;  /* 0x000000a905a83223 */ /* 0x000fe200000100a8 */
[----:B------:R-:W-:-:S02]  /*3410*/  HADD2.F32 R180, -RZ, R31.H0_H0 ;  /* 0x2000001fffb47230 */ /* 0x000fc40000004100 */
        /* <DEDUP_REMOVED lines=8> */
[C---:B------:R-:W-:Y:S01]  /*34a0*/  @P0 FFMA.FTZ R170, R5.reuse, R171, R170 ;  /* 0x000000ab05aa0223 */ /* 0x040fe200000100aa */
[----:B------:R-:W-:Y:S01]  /*34b0*/  @P0 FFMA.FTZ R174, R5, R175, R174 ;  /* 0x000000af05ae0223 */ /* 0x000fe200000100ae */
[----:B------:R-:W-:-:S02]  /*34c0*/  HADD2.F32 R176, -RZ, R30.H0_H0 ;  /* 0x2000001effb07230 */ /* 0x000fc40000004100 */
[-CC-:B------:R-:W-:Y:S01]  /*34d0*/  @P0 FFMA.FTZ R175, R19, R6.reuse, R179.reuse ;  /* 0x0000000613af0223 */ /* 0x180fe200000100b3 */
[----:B------:R-:W-:Y:S02]  /*34e0*/  HADD2.F32 R178, -RZ, R30.H1_H1 ;  /* 0x3000001effb27230 */ /* 0x000fe40000004100 */
[----:B------:R-:W-:Y:S01]  /*34f0*/  @P0 FFMA.FTZ R184, R24, R6, R179 ;  /* 0x0000000618b80223 */ /* 0x000fe200000100b3 */
[----:B------:R-:W-:Y:S01]  /*3500*/  @P0 FADD.FTZ R169, R18, -R169 ;  /* 0x800000a912a90221 */ /* 0x000fe20000010000 */
[----:B------:R-:W-:Y:S01]  /*3510*/  @P0 FADD.FTZ R171, R17, -R182 ;  /* 0x800000b611ab0221 */ /* 0x000fe20000010000 */
[----:B------:R-:W-:Y:S01]  /*3520*/  @P0 FFMA.FTZ R172, R5, R173, R172 ;  /* 0x000000ad05ac0223 */ /* 0x000fe200000100ac */
        /* <DEDUP_REMOVED lines=9> */
[----:B------:R-:W-:Y:S02]  /*35c0*/  F2FP.F16.F32.PACK_AB R182, RZ, R172 ;  /* 0x000000acffb6723e */ /* 0x000fe400000000ff */
[----:B------:R-:W-:Y:S02]  /*35d0*/  F2FP.F16.F32.PACK_AB R183, RZ, R174 ;  /* 0x000000aeffb7723e */ /* 0x000fe400000000ff */
[----:B------:R-:W-:Y:S02]  /*35e0*/  F2FP.F16.F32.PACK_AB R184, RZ, R176 ;  /* 0x000000b0ffb8723e */ /* 0x000fe400000000ff */
[----:B------:R-:W-:Y:S01]  /*35f0*/  F2FP.F16.F32.PACK_AB R185, RZ, R178 ;  /* 0x000000b2ffb9723e */ /* 0x000fe200000000ff */
[----:B------:R-:W-:Y:S06]  /*3600*/  @!P2 BRA `(.L_x_5443) ;  /* 0x000000000018a947 */ /* 0x000fec0003800000 */
[----:B------:R-:W-:Y:S01]  /*3610*/  FMUL.FTZ R169, R168, UR15 ;  /* 0x0000000fa8a97c20 */ /* 0x000fe20008410000 */
[----:B-----5:R-:W-:-:S03]  /*3620*/  HADD2.F32 R171, -RZ, R160.H0_H0 ;  /* 0x200000a0ffab7230 */ /* 0x020fc60000004100 */
[-C--:B------:R-:W-:Y:S02]  /*3630*/  FMUL.FTZ R168, R140, R169.reuse ;  /* 0x000000a98ca87220 */ /* 0x080fe40000410000 */
[----:B------:R-:W-:-:S03]  /*3640*/  FFMA.FTZ R52, R171, R169, R52 ;  /* 0x000000a9ab347223 */ /* 0x000fc60000010034 */
[----:B------:R-:W-:-:S04]  /*3650*/  F2FP.F16.F32.PACK_AB R168, RZ, R168 ;  /* 0x000000a8ffa8723e */ /* 0x000fc800000000ff */
[----:B------:R-:W-:-:S07]  /*3660*/  PRMT R164, R168, 0x7610, R164 ;  /* 0x00007610a8a47816 */ /* 0x000fce00000000a4 */
.L_x_5443:
[----:B------:R-:W-:Y:S05]  /*3670*/  @!P2 BRA `(.L_x_5444) ;  /* 0x000000000018a947 */ /* 0x000fea0003800000 */
[----:B------:R-:W-:Y:S01]  /*3680*/  FMUL.FTZ R170, R170, UR15 ;  /* 0x0000000faaaa7c20 */ /* 0x000fe20008410000 */
[----:B-----5:R-:W-:-:S03]  /*3690*/  HADD2.F32 R186, -RZ, R160.H1_H1 ;  /* 0x300000a0ffba7230 */ /* 0x020fc60000004100 */
[-C--:B------:R-:W-:Y:S02]  /*36a0*/  FMUL.FTZ R168, R141, R170.reuse ;  /* 0x000000aa8da87220 */ /* 0x080fe40000410000 */
[----:B------:R-:W-:-:S03]  /*36b0*/  FFMA.FTZ R53, R186, R170, R53 ;  /* 0x000000aaba357223 */ /* 0x000fc60000010035 */
[----:B------:R-:W-:-:S04]  /*36c0*/  F2FP.F16.F32.PACK_AB R168, RZ, R168 ;  /* 0x000000a8ffa8723e */ /* 0x000fc800000000ff */
[----:B------:R-:W-:-:S07]  /*36d0*/  PRMT R164, R164, 0x5410, R168 ;  /* 0x00005410a4a47816 */ /* 0x000fce00000000a8 */
.L_x_5444:
[----:B------:R-:W-:Y:S05]  /*36e0*/  @!P2 BRA `(.L_x_5445) ;  /* 0x000000000018a947 */ /* 0x000fea0003800000 */
[----:B------:R-:W-:Y:S01]  /*36f0*/  FMUL.FTZ R169, R172, UR15 ;  /* 0x0000000faca97c20 */ /* 0x000fe20008410000 */
[----:B-----5:R-:W-:-:S03]  /*3700*/  HADD2.F32 R171, -RZ, R161.H0_H0 ;  /* 0x200000a1ffab7230 */ /* 0x020fc60000004100 */
[-C--:B------:R-:W-:Y:S02]  /*3710*/  FMUL.FTZ R168, R142, R169.reuse ;  /* 0x000000a98ea87220 */ /* 0x080fe40000410000 */
[----:B------:R-:W-:-:S03]  /*3720*/  FFMA.FTZ R54, R171, R169, R54 ;  /* 0x000000a9ab367223 */ /* 0x000fc60000010036 */
[----:B------:R-:W-:-:S04]  /*3730*/  F2FP.F16.F32.PACK_AB R168, RZ, R168 ;  /* 0x000000a8ffa8723e */ /* 0x000fc800000000ff */
[----:B------:R-:W-:-:S07]  /*3740*/  PRMT R165, R168, 0x7610, R165 ;  /* 0x00007610a8a57816 */ /* 0x000fce00000000a5 */
.L_x_5445:
[----:B------:R-:W-:Y:S05]  /*3750*/  @!P2 BRA `(.L_x_5446) ;  /* 0x000000000018a947 */ /* 0x000fea0003800000 */
[----:B------:R-:W-:Y:S01]  /*3760*/  FMUL.FTZ R174, R174, UR15 ;  /* 0x0000000faeae7c20 */ /* 0x000fe20008410000 */
[----:B-----5:R-:W-:-:S03]  /*3770*/  HADD2.F32 R170, -RZ, R161.H1_H1 ;  /* 0x300000a1ffaa7230 */ /* 0x020fc60000004100 */
[-C--:B------:R-:W-:Y:S02]  /*3780*/  FMUL.FTZ R168, R143, R174.reuse ;  /* 0x000000ae8fa87220 */ /* 0x080fe40000410000 */
[----:B------:R-:W-:-:S03]  /*3790*/  FFMA.FTZ R55, R170, R174, R55 ;  /* 0x000000aeaa377223 */ /* 0x000fc60000010037 */
[----:B------:R-:W-:-:S04]  /*37a0*/  F2FP.F16.F32.PACK_AB R168, RZ, R168 ;  /* 0x000000a8ffa8723e */ /* 0x000fc800000000ff */
[----:B------:R-:W-:-:S07]  /*37b0*/  PRMT R165, R165, 0x5410, R168 ;  /* 0x00005410a5a57816 */ /* 0x000fce00000000a8 */
.L_x_5446:
[----:B------:R-:W-:Y:S05]  /*37c0*/  @!P2 BRA `(.L_x_5447) ;  /* 0x000000000018a947 */ /* 0x000fea0003800000 */
[----:B------:R-:W-:Y:S01]  /*37d0*/  FMUL.FTZ R169, R176, UR15 ;  /* 0x0000000fb0a97c20 */ /* 0x000fe20008410000 */
[----:B-----5:R-:W-:-:S03]  /*37e0*/  HADD2.F32 R171, -RZ, R162.H0_H0 ;  /* 0x200000a2ffab7230 */ /* 0x020fc60000004100 */
[-C--:B------:R-:W-:Y:S02]  /*37f0*/  FMUL.FTZ R168, R136, R169.reuse ;  /* 0x000000a988a87220 */ /* 0x080fe40000410000 */
[----:B------:R-:W-:-:S03]  /*3800*/  FFMA.FTZ R48, R171, R169, R48 ;  /* 0x000000a9ab307223 */ /* 0x000fc60000010030 */
[----:B------:R-:W-:-:S04]  /*3810*/  F2FP.F16.F32.PACK_AB R168, RZ, R168 ;  /* 0x000000a8ffa8723e */ /* 0x000fc800000000ff */
[----:B------:R-:W-:-:S07]  /*3820*/  PRMT R166, R168, 0x7610, R166 ;  /* 0x00007610a8a67816 */ /* 0x000fce00000000a6 */
.L_x_5447:
[----:B------:R-:W-:Y:S05]  /*3830*/  @!P2 BRA `(.L_x_5448) ;  /* 0x000000000018a947 */ /* 0x000fea0003800000 */
[----:B------:R-:W-:Y:S01]  /*3840*/  FMUL.FTZ R178, R178, UR15 ;  /* 0x0000000fb2b27c20 */ /* 0x000fe20008410000 */
[----:B-----5:R-:W-:-:S03]  /*3850*/  HADD2.F32 R170, -RZ, R162.H1_H1 ;  /* 0x300000a2ffaa7230 */ /* 0x020fc60000004100 */
[-C--:B------:R-:W-:Y:S02]  /*3860*/  FMUL.FTZ R168, R137, R178.reuse ;  /* 0x000000b289a87220 */ /* 0x080fe40000410000 */
[----:B------:R-:W-:-:S03]  /*3870*/  FFMA.FTZ R49, R170, R178, R49 ;  /* 0x000000b2aa317223 */ /* 0x000fc60000010031 */
[----:B------:R-:W-:-:S04]  /*3880*/  F2FP.F16.F32.PACK_AB R168, RZ, R168 ;  /* 0x000000a8ffa8723e */ /* 0x000fc800000000ff */
[----:B------:R-:W-:-:S07]  /*3890*/  PRMT R166, R166, 0x5410, R168 ;  /* 0x00005410a6a67816 */ /* 0x000fce00000000a8 */
.L_x_5448:
[----:B------:R-:W-:Y:S05]  /*38a0*/  @!P2 BRA `(.L_x_5449) ;  /* 0x000000000018a947 */ /* 0x000fea0003800000 */
[----:B------:R-:W-:Y:S01]  /*38b0*/  FMUL.FTZ R169, R180, UR15 ;  /* 0x0000000fb4a97c20 */ /* 0x000fe20008410000 */
[----:B-----5:R-:W-:-:S03]  /*38c0*/  HADD2.F32 R171, -RZ, R163.H0_H0 ;  /* 0x200000a3ffab7230 */ /* 0x020fc60000004100 */
[-C--:B------:R-:W-:Y:S02]  /*38d0*/  FMUL.FTZ R168, R138, R169.reuse ;  /* 0x000000a98aa87220 */ /* 0x080fe40000410000 */
[----:B------:R-:W-:-:S03]  /*38e0*/  FFMA.FTZ R50, R171, R169, R50 ;  /* 0x000000a9ab327223 */ /* 0x000fc60000010032 */
[----:B------:R-:W-:-:S04]  /*38f0*/  F2FP.F16.F32.PACK_AB R168, RZ, R168 ;  /* 0x000000a8ffa8723e */ /* 0x000fc800000000ff */
[----:B------:R-:W-:-:S07]  /*3900*/  PRMT R167, R168, 0x7610, R167 ;  /* 0x00007610a8a77816 */ /* 0x000fce00000000a7 */
.L_x_5449:
        /* <DEDUP_REMOVED lines=10> */
[----:B------:R-:W-:-:S07]  /*39b0*/  PRMT R167, R167, 0x5410, R173 ;  /* 0x00005410a7a77816 */ /* 0x000fce00000000ad */
.L_x_5427:
        /* <DEDUP_REMOVED lines=10> */
.L_x_5416:
[----:B------:R-:W-:Y:S05]  /*3a60*/  BSYNC.RECONVERGENT B0 ;  /* 0x0000000000007941 */ /* 0x000fea0003800200 */
.L_x_5415:
        /* <DEDUP_REMOVED lines=9> */
.L_x_5452:
[----:B------:R-:W-:Y:S05]  /*3b00*/  BRA.U !UP0, `(.L_x_5453) ;  /* 0x0000000d08087547 */ /* 0x000fea000b800000 */
[----:B------:R-:W-:-:S04]  /*3b10*/  UISETP.NE.U32.AND UP0, UPT, UR6, URZ, UPT ;  /* 0x000000ff0600728c */ /* 0x000fc8000bf05070 */
[----:B------:R-:W-:-:S06]  /*3b20*/  UISETP.NE.AND.EX UP0, UPT, UR7, URZ, UPT, UP0 ;  /* 0x000000ff0700728c */ /* 0x000fcc000bf05300 */
[----:B------:R-:W-:-:S13]  /*3b30*/  PLOP3.LUT P0, PT, PT, PT, UP0, 0x80, 0x8 ;  /* 0x000000000008781c */ /* 0x000fda0003f0f008 */
[----:B------:R-:W-:Y:S05]  /*3b40*/  @!P0 BRA `(.L_x_5454) ;  /* 0x0000000400908947 */ /* 0x000fea0003800000 */
[----:B------:R-:W-:Y:S01]  /*3b50*/  ISETP.GT.AND P4, PT, R4, RZ, PT ;  /* 0x000000ff0400720c */ /* 0x000fe20003f84270 */
[--C-:B0-----:R-:W-:Y:S02]  /*3b60*/  HADD2.F32 R168, -RZ, R152.reuse.H0_H0 ;  /* 0x20000098ffa87230 */ /* 0x101fe40000004100 */
[----:B------:R-:W-:Y:S02]  /*3b70*/  HADD2.F32 R170, -RZ, R152.H1_H1 ;  /* 0x30000098ffaa7230 */ /* 0x000fe40000004100 */
[--C-:B------:R-:W-:Y:S02]  /*3b80*/  HADD2.F32 R174, -RZ, R153.reuse.H0_H0 ;  /* 0x20000099ffae7230 */ /* 0x100fe40000004100 */
[----:B------:R-:W-:Y:S02]  /*3b90*/  HADD2.F32 R176, -RZ, R153.H1_H1 ;  /* 0x30000099ffb07230 */ /* 0x000fe40000004100 */
[----:B------:R-:W-:-:S04]  /*3ba0*/  HADD2.F32 R182, -RZ, R155.H0_H0 ;  /* 0x2000009bffb67230 */ /* 0x000fc80000004100 */
        /* <DEDUP_REMOVED lines=40> */
.L_x_5455:
[----:B------:R-:W-:Y:S05]  /*3e30*/  @!P2 BRA `(.L_x_5456) ;  /* 0x000000000018a947 */ /* 0x000fea0003800000 */
[----:B------:R-:W-:Y:S01]  /*3e40*/  FMUL.FTZ R170, R170, UR15 ;  /* 0x0000000faaaa7c20 */ /* 0x000fe20008410000 */
[----:B-----5:R-:W-:-:S03]  /*3e50*/  HADD2.F32 R186, -RZ, R160.H1_H1 ;  /* 0x300000a0ffba7230 */ /* 0x020fc60000004100 */
[-C--:B------:R-:W-:Y:S02]  /*3e60*/  FMUL.FTZ R168, R125, R170.reuse ;  /* 0x000000aa7da87220 */ /* 0x080fe40000410000 */
[----:B------:R-:W-:-:S03]  /*3e70*/  FFMA.FTZ R45, R186, R170, R45 ;  /* 0x000000aaba2d7223 */ /* 0x000fc6000001002d */
[----:B------:R-:W-:-:S04]  /*3e80*/  F2FP.F16.F32.PACK_AB R168, RZ, R168 ;  /* 0x000000a8ffa8723e */ /* 0x000fc800000000ff */
[----:B------:R-:W-:-:S07]  /*3e90*/  PRMT R164, R164, 0x5410, R168 ;  /* 0x00005410a4a47816 */ /* 0x000fce00000000a8 */
.L_x_5456:
[----:B------:R-:W-:Y:S05]  /*3ea0*/  @!P2 BRA `(.L_x_5457) ;  /* 0x000000000018a947 */ /* 0x000fea0003800000 */
[----:B------:R-:W-:Y:S01]  /*3eb0*/  FMUL.FTZ R169, R174, UR15 ;  /* 0x0000000faea97c20 */ /* 0x000fe20008410000 */
[----:B-----5:R-:W-:-:S03]  /*3ec0*/  HADD2.F32 R171, -RZ, R161.H0_H0 ;  /* 0x200000a1ffab7230 */ /* 0x020fc60000004100 */
[-C--:B------:R-:W-:Y:S02]  /*3ed0*/  FMUL.FTZ R168, R126, R169.reuse ;  /* 0x000000a97ea87220 */ /* 0x080fe40000410000 */
[----:B------:R-:W-:-:S03]  /*3ee0*/  FFMA.FTZ R46, R171, R169, R46 ;  /* 0x000000a9ab2e7223 */ /* 0x000fc6000001002e */
[----:B------:R-:W-:-:S04]  /*3ef0*/  F2FP.F16.F32.PACK_AB R168, RZ, R168 ;  /* 0x000000a8ffa8723e */ /* 0x000fc800000000ff */
[----:B------:R-:W-:-:S07]  /*3f00*/  PRMT R165, R168, 0x7610, R165 ;  /* 0x00007610a8a57816 */ /* 0x000fce00000000a5 */
.L_x_5457:
[----:B------:R-:W-:Y:S05]  /*3f10*/  @!P2 BRA `(.L_x_5458) ;  /* 0x000000000018a947 */ /* 0x000fea0003800000 */
[----:B------:R-:W-:Y:S01]  /*3f20*/  FMUL.FTZ R176, R176, UR15 ;  /* 0x0000000fb0b07c20 */ /* 0x000fe20008410000 */
[----:B-----5:R-:W-:-:S03]  /*3f30*/  HADD2.F32 R170, -RZ, R161.H1_H1 ;  /* 0x300000a1ffaa7230 */ /* 0x020fc60000004100 */
[-C--:B------:R-:W-:Y:S02]  /*3f40*/  FMUL.FTZ R168, R127, R176.reuse ;  /* 0x000000b07fa87220 */ /* 0x080fe40000410000 */
[----:B------:R-:W-:-:S03]  /*3f50*/  FFMA.FTZ R47, R170, R176, R47 ;  /* 0x000000b0aa2f7223 */ /* 0x000fc6000001002f */
[----:B------:R-:W-:-:S04]  /*3f60*/  F2FP.F16.F32.PACK_AB R168, RZ, R168 ;  /* 0x000000a8ffa8723e */ /* 0x000fc800000000ff */
[----:B------:R-:W-:-:S07]  /*3f70*/  PRMT R165, R165, 0x5410, R168 ;  /* 0x00005410a5a57816 */ /* 0x000fce00000000a8 */
.L_x_5458:
[----:B------:R-:W-:Y:S05]  /*3f80*/  @!P2 BRA `(.L_x_5459) ;  /* 0x000000000018a947 */ /* 0x000fea0003800000 */
[----:B------:R-:W-:Y:S01]  /*3f90*/  FMUL.FTZ R169, R172, UR15 ;  /* 0x0000000faca97c20 */ /* 0x000fe20008410000 */
[----:B-----5:R-:W-:-:S03]  /*3fa0*/  HADD2.F32 R171, -RZ, R162.H0_H0 ;  /* 0x200000a2ffab7230 */ /* 0x020fc60000004100 */
[-C--:B------:R-:W-:Y:S02]  /*3fb0*/  FMUL.FTZ R168, R120, R169.reuse ;  /* 0x000000a978a87220 */ /* 0x080fe40000410000 */
[----:B------:R-:W-:-:S03]  /*3fc0*/  FFMA.FTZ R40, R171, R169, R40 ;  /* 0x000000a9ab287223 */ /* 0x000fc60000010028 */
[----:B------:R-:W-:-:S04]  /*3fd0*/  F2FP.F16.F32.PACK_AB R168, RZ, R168 ;  /* 0x000000a8ffa8723e */ /* 0x000fc800000000ff */
[----:B------:R-:W-:-:S07]  /*3fe0*/  PRMT R166, R168, 0x7610, R166 ;  /* 0x00007610a8a67816 */ /* 0x000fce00000000a6 */
.L_x_5459:
[----:B------:R-:W-:Y:S05]  /*3ff0*/  @!P2 BRA `(.L_x_5460) ;  /* 0x000000000018a947 */ /* 0x000fea0003800000 */
[----:B------:R-:W-:Y:S01]  /*4000*/  FMUL.FTZ R178, R178, UR15 ;  /* 0x0000000fb2b27c20 */ /* 0x000fe20008410000 */
[----:B-----5:R-:W-:-:S03]  /*4010*/  HADD2.F32 R170, -RZ, R162.H1_H1 ;  /* 0x300000a2ffaa7230 */ /* 0x020fc60000004100 */
[-C--:B------:R-:W-:Y:S02]  /*4020*/  FMUL.FTZ R168, R121, R178.reuse ;  /* 0x000000b279a87220 */ /* 0x080fe40000410000 */
[----:B------:R-:W-:-:S03]  /*4030*/  FFMA.FTZ R41, R170, R178, R41 ;  /* 0x000000b2aa297223 */ /* 0x000fc60000010029 */
[----:B------:R-:W-:-:S04]  /*4040*/  F2FP.F16.F32.PACK_AB R168, RZ, R168 ;  /* 0x000000a8ffa8723e */ /* 0x000fc800000000ff */
[----:B------:R-:W-:-:S07]  /*4050*/  PRMT R166, R166, 0x5410, R168 ;  /* 0x00005410a6a67816 */ /* 0x000fce00000000a8 */
.L_x_5460:
[----:B------:R-:W-:Y:S05]  /*4060*/  @!P2 BRA `(.L_x_5461) ;  /* 0x000000000018a947 */ /* 0x000fea0003800000 */
[----:B------:R-:W-:Y:S01]  /*4070*/  FMUL.FTZ R169, R182, UR15 ;  /* 0x0000000fb6a97c20 */ /* 0x000fe20008410000 */
[----:B-----5:R-:W-:-:S03]  /*4080*/  HADD2.F32 R171, -RZ, R163.H0_H0 ;  /* 0x200000a3ffab7230 */ /* 0x020fc60000004100 */
[-C--:B------:R-:W-:Y:S02]  /*4090*/  FMUL.FTZ R168, R122, R169.reuse ;  /* 0x000000a97aa87220 */ /* 0x080fe40000410000 */
[----:B------:R-:W-:-:S03]  /*40a0*/  FFMA.FTZ R42, R171, R169, R42 ;  /* 0x000000a9ab2a7223 */ /* 0x000fc6000001002a */
[----:B------:R-:W-:-:S04]  /*40b0*/  F2FP.F16.F32.PACK_AB R168, RZ, R168 ;  /* 0x000000a8ffa8723e */ /* 0x000fc800000000ff */
[----:B------:R-:W-:-:S07]  /*40c0*/  PRMT R167, R168, 0x7610, R167 ;  /* 0x00007610a8a77816 */ /* 0x000fce00000000a7 */
.L_x_5461:
        /* <DEDUP_REMOVED lines=12> */
.L_x_5454:
[----:B------:R-:W-:Y:S01]  /*4190*/  ISETP.GT.AND P4, PT, R4, RZ, PT ;  /* 0x000000ff0400720c */ /* 0x000fe20003f84270 */
[----:B------:R-:W-:-:S12]  /*41a0*/  @!P2 BRA `(.L_x_5463) ;  /* 0x000000000028a947 */ /* 0x000fd80003800000 */
[----:B0-----:R-:W-:Y:S01]  /*41b0*/  @P4 FFMA.FTZ R173, R23, R6, R179 ;  /* 0x0000000617ad4223 */ /* 0x001fe200000100b3 */
        /* <DEDUP_REMOVED lines=9> */
.L_x_5463:
[----:B------:R-:W-:Y:S05]  /*4250*/  @!P2 BRA `(.L_x_5464) ;  /* 0x000000000028a947 */ /* 0x000fea0003800000 */
[----:B0-----:R-:W-:Y:S01]  /*4260*/  @P4 FFMA.FTZ R174, R26, R6, R179 ;  /* 0x000000061aae4223 */ /* 0x001fe200000100b3 */
        /* <DEDUP_REMOVED lines=9> */
.L_x_5464:
[----:B------:R-:W-:Y:S05]  /*4300*/  @!P2 BRA `(.L_x_5465) ;  /* 0x000000000028a947 */ /* 0x000fea0003800000 */
        /* <DEDUP_REMOVED lines=10> */
.L_x_5465:
        /* <DEDUP_REMOVED lines=11> */
.L_x_5466:
        /* <DEDUP_REMOVED lines=11> */
.L_x_5467:
        /* <DEDUP_REMOVED lines=11> */
.L_x_5468:
        /* <DEDUP_REMOVED lines=11> */
.L_x_5469:
        /* <DEDUP_REMOVED lines=12> */
.L_x_5453:
        /* <DEDUP_REMOVED lines=21> */
.L_x_5471:
[----:B------:R-:W-:Y:S01]  /*4880*/  F2FP.F16.F32.PACK_AB R168, RZ, R171 ;  /* 0x000000abffa8723e */ /* 0x000fe200000000ff */
[----:B------:R-:W-:Y:S01]  /*4890*/  FMUL.FTZ R171, R5, R172 ;  /* 0x000000ac05ab7220 */ /* 0x000fe20000410000 */
[----:B------:R-:W-:Y:S01]  /*48a0*/  FFMA.FTZ R176, R190, R6, R179 ;  /* 0x00000006beb07223 */ /* 0x000fe200000100b3 */
        /* <DEDUP_REMOVED lines=8> */
.L_x_5472:
        /* <DEDUP_REMOVED lines=11> */
.L_x_5473:
        /* <DEDUP_REMOVED lines=16> */
.L_x_5474:
        /* <DEDUP_REMOVED lines=12> */
.L_x_5475:
        /* <DEDUP_REMOVED lines=11> */
.L_x_5476:
        /* <DEDUP_REMOVED lines=10> */
.L_x_5477:
        /* <DEDUP_REMOVED lines=12> */
.L_x_5470:
[----:B------:R-:W-:Y:S05]  /*4db0*/  @!P2 BRA `(.L_x_5478) ;  /* 0x00000000002ca947 */ /* 0x000fea0003800000 */
[----:B------:R-:W-:Y:S01]  /*4dc0*/  FFMA.FTZ R173, R23, R6, R179 ;  /* 0x0000000617ad7223 */ /* 0x000fe200000100b3 */
[----:B------:R-:W-:Y:S01]  /*4dd0*/  ISETP.GT.AND P4, PT, R4, RZ, PT ;  /* 0x000000ff0400720c */ /* 0x000fe20003f84270 */
[----:B-----5:R-:W-:Y:S02]  /*4de0*/  HADD2.F32 R175, -RZ, R160.H0_H0 ;  /* 0x200000a0ffaf7230 */ /* 0x020fe40000004100 */
[----:B------:R-:W-:-:S04]  /*4df0*/  FADD.FTZ R172, R188, -R173 ;  /* 0x800000adbcac7221 */ /* 0x000fc80000010000 */
[----:B------:R-:W-:-:S05]  /*4e00*/  FMUL.FTZ R172, R5, R172 ;  /* 0x000000ac05ac7220 */ /* 0x000fca0000410000 */
[----:B------:R-:W-:-:S05]  /*4e10*/  FSEL R172, R172, RZ, P4 ;  /* 0x000000ffacac7208 */ /* 0x000fca0002000000 */
[----:B------:R-:W-:-:S04]  /*4e20*/  FMUL.FTZ R173, R172, UR15 ;  /* 0x0000000facad7c20 */ /* 0x000fc80008410000 */
[-C--:B------:R-:W-:Y:S01]  /*4e30*/  FMUL.FTZ R172, R124, R173.reuse ;  /* 0x000000ad7cac7220 */ /* 0x080fe20000410000 */
[----:B------:R-:W-:-:S04]  /*4e40*/  FFMA.FTZ R44, R175, R173, R44 ;  /* 0x000000adaf2c7223 */ /* 0x000fc8000001002c */
[----:B------:R-:W-:-:S04]  /*4e50*/  F2FP.F16.F32.PACK_AB R172, RZ, R172 ;  /* 0x000000acffac723e */ /* 0x000fc800000000ff */
[----:B------:R-:W-:-:S07]  /*4e60*/  PRMT R164, R172, 0x7610, R164 ;  /* 0x00007610aca47816 */ /* 0x000fce00000000a4 */
.L_x_5478:
        /* <DEDUP_REMOVED lines=12> */
.L_x_5479:
        /* <DEDUP_REMOVED lines=12> */
.L_x_5480:
        /* <DEDUP_REMOVED lines=12> */
.L_x_5481:
        /* <DEDUP_REMOVED lines=12> */
.L_x_5482:
        /* <DEDUP_REMOVED lines=12> */
.L_x_5483:
        /* <DEDUP_REMOVED lines=12> */
.L_x_5484:
        /* <DEDUP_REMOVED lines=12> */
.L_x_5462:
        /* <DEDUP_REMOVED lines=8> */
.L_x_5451:
[----:B------:R-:W-:Y:S05]  /*5430*/  BSYNC.RECONVERGENT B0 ;  /* 0x0000000000007941 */ /* 0x000fea0003800200 */
.L_x_5450:
        /* <DEDUP_REMOVED lines=9> */
.L_x_5487:
[----:B------:R-:W-:Y:S05]  /*54d0*/  BRA.U !UP0, `(.L_x_5488) ;  /* 0x0000000908f87547 */ /* 0x000fea000b800000 */
[----:B------:R-:W-:-:S04]  /*54e0*/  UISETP.NE.U32.AND UP0, UPT, UR6, URZ, UPT ;  /* 0x000000ff0600728c */ /* 0x000fc8000bf05070 */
[----:B------:R-:W-:-:S06]  /*54f0*/  UISETP.NE.AND.EX UP0, UPT, UR7, URZ, UPT, UP0 ;  /* 0x000000ff0700728c */ /* 0x000fcc000bf05300 */
[----:B------:R-:W-:-:S13]  /*5500*/  PLOP3.LUT P0, PT, PT, PT, UP0, 0x80, 0x8 ;  /* 0x000000000008781c */ /* 0x000fda0003f0f008 */
[----:B------:R-:W-:Y:S05]  /*5510*/  @!P0 BRA `(.L_x_5489) ;  /* 0x0000000400808947 */ /* 0x000fea0003800000 */
[----:B------:R-:W-:Y:S01]  /*5520*/  ISETP.GT.AND P5, PT, R4, RZ, PT ;  /* 0x000000ff0400720c */ /* 0x000fe20003fa4270 */
[--C-:B0-2---:R-:W-:Y:S02]  /*5530*/  HADD2.F32 R170, -RZ, R157.reuse.H0_H0 ;  /* 0x2000009dffaa7230 */ /* 0x105fe40000004100 */
[----:B------:R-:W-:Y:S02]  /*5540*/  HADD2.F32 R4, -RZ, R156.H0_H0 ;  /* 0x2000009cff047230 */ /* 0x000fe40000004100 */
[----:B------:R-:W-:-:S08]  /*5550*/  HADD2.F32 R172, -RZ, R157.H1_H1 ;  /* 0x3000009dffac7230 */ /* 0x000fd00000004100 */
        /* <DEDUP_REMOVED lines=14> */
[----:B------:R-:W-:Y:S01]  /*5640*/  @P5 FFMA.FTZ R170, R5, R173, R170 ;  /* 0x000000ad05aa5223 */ /* 0x000fe200000100aa */
[----:B------:R-:W-:-:S02]  /*5650*/  HADD2.F32 R171, -RZ, R158.H1_H1 ;  /* 0x3000009effab7230 */ /* 0x000fc40000004100 */
[C---:B------:R-:W-:Y:S01]  /*5660*/  @P5 FFMA.FTZ R4, R5.reuse, R169, R4 ;  /* 0x000000a905045223 */ /* 0x040fe20000010004 */
[----:B------:R-:W-:Y:S01]  /*5670*/  @P5 FFMA.FTZ R172, R5, R175, R172 ;  /* 0x000000af05ac5223 */ /* 0x000fe200000100ac */
[----:B------:R-:W-:Y:S02]  /*5680*/  HADD2.F32 R168, -RZ, R158.H0_H0 ;  /* 0x2000009effa87230 */ /* 0x000fe40000004100 */
[----:B------:R-:W-:Y:S01]  /*5690*/  @P5 FADD.FTZ R176, R209, -R176 ;  /* 0x800000b0d1b05221 */ /* 0x000fe20000010000 */
[--C-:B------:R-:W-:Y:S02]  /*56a0*/  HADD2.F32 R174, -RZ, R159.reuse.H0_H0 ;  /* 0x2000009fffae7230 */ /* 0x100fe40000004100 */
        /* <DEDUP_REMOVED lines=12> */
[----:B------:R-:W-:Y:S01]  /*5770*/  FMUL.FTZ R5, R4, UR15 ;  /* 0x0000000f04057c20 */ /* 0x000fe20008410000 */
[----:B-----5:R-:W-:-:S03]  /*5780*/  HADD2.F32 R179, -RZ, R160.H0_H0 ;  /* 0x200000a0ffb37230 */ /* 0x020fc60000004100 */
[-C--:B------:R-:W-:Y:S02]  /*5790*/  FMUL.FTZ R4, R108, R5.reuse ;  /* 0x000000056c047220 */ /* 0x080fe40000410000 */
[----:B------:R-:W-:-:S03]  /*57a0*/  FFMA.FTZ R36, R179, R5, R36 ;  /* 0x00000005b3247223 */ /* 0x000fc60000010024 */
[----:B------:R-:W-:-:S04]  /*57b0*/  F2FP.F16.F32.PACK_AB R4, RZ, R4 ;  /* 0x00000004ff04723e */ /* 0x000fc800000000ff */
[----:B------:R-:W-:-:S07]  /*57c0*/  PRMT R164, R4, 0x7610, R164 ;  /* 0x0000761004a47816 */ /* 0x000fce00000000a4 */
.L_x_5490:
[----:B------:R-:W-:Y:S05]  /*57d0*/  @!P2 BRA `(.L_x_5491) ;  /* 0x000000000018a947 */ /* 0x000fea0003800000 */
[----:B------:R-:W-:Y:S01]  /*57e0*/  FMUL.FTZ R6, R6, UR15 ;  /* 0x0000000f06067c20 */ /* 0x000fe20008410000 */
[----:B-----5:R-:W-:-:S03]  /*57f0*/  HADD2.F32 R178, -RZ, R160.H1_H1 ;  /* 0x300000a0ffb27230 */ /* 0x020fc60000004100 */
[-C--:B------:R-:W-:Y:S02]  /*5800*/  FMUL.FTZ R4, R109, R6.reuse ;  /* 0x000000066d047220 */ /* 0x080fe40000410000 */
[----:B------:R-:W-:-:S03]  /*5810*/  FFMA.FTZ R37, R178, R6, R37 ;  /* 0x00000006b2257223 */ /* 0x000fc60000010025 */
[----:B------:R-:W-:-:S04]  /*5820*/  F2FP.F16.F32.PACK_AB R4, RZ, R4 ;  /* 0x00000004ff04723e */ /* 0x000fc800000000ff */
[----:B------:R-:W-:-:S07]  /*5830*/  PRMT R164, R164, 0x5410, R4 ;  /* 0x00005410a4a47816 */ /* 0x000fce0000000004 */
.L_x_5491:
[----:B------:R-:W-:Y:S05]  /*5840*/  @!P2 BRA `(.L_x_5492) ;  /* 0x000000000018a947 */ /* 0x000fea0003800000 */
[----:B------:R-:W-:Y:S01]  /*5850*/  FMUL.FTZ R5, R170, UR15 ;  /* 0x0000000faa057c20 */ /* 0x000fe20008410000 */
[----:B-----5:R-:W-:-:S03]  /*5860*/  HADD2.F32 R179, -RZ, R161.H0_H0 ;  /* 0x200000a1ffb37230 */ /* 0x020fc60000004100 */
[-C--:B------:R-:W-:Y:S02]  /*5870*/  FMUL.FTZ R4, R110, R5.reuse ;  /* 0x000000056e047220 */ /* 0x080fe40000410000 */
[----:B------:R-:W-:-:S03]  /*5880*/  FFMA.FTZ R38, R179, R5, R38 ;  /* 0x00000005b3267223 */ /* 0x000fc60000010026 */
[----:B------:R-:W-:-:S04]  /*5890*/  F2FP.F16.F32.PACK_AB R4, RZ, R4 ;  /* 0x00000004ff04723e */ /* 0x000fc800000000ff */
[----:B------:R-:W-:-:S07]  /*58a0*/  PRMT R165, R4, 0x7610, R165 ;  /* 0x0000761004a57816 */ /* 0x000fce00000000a5 */
.L_x_5492:
[----:B------:R-:W-:Y:S05]  /*58b0*/  @!P2 BRA `(.L_x_5493) ;  /* 0x000000000018a947 */ /* 0x000fea0003800000 */
[----:B------:R-:W-:Y:S01]  /*58c0*/  FMUL.FTZ R172, R172, UR15 ;  /* 0x0000000facac7c20 */ /* 0x000fe20008410000 */
[----:B-----5:R-:W-:-:S03]  /*58d0*/  HADD2.F32 R6, -RZ, R161.H1_H1 ;  /* 0x300000a1ff067230 */ /* 0x020fc60000004100 */
[-C--:B------:R-:W-:Y:S02]  /*58e0*/  FMUL.FTZ R4, R111, R172.reuse ;  /* 0x000000ac6f047220 */ /* 0x080fe40000410000 */
[----:B------:R-:W-:-:S03]  /*58f0*/  FFMA.FTZ R39, R6, R172, R39 ;  /* 0x000000ac06277223 */ /* 0x000fc60000010027 */
[----:B------:R-:W-:-:S04]  /*5900*/  F2FP.F16.F32.PACK_AB R4, RZ, R4 ;  /* 0x00000004ff04723e */ /* 0x000fc800000000ff */
[----:B------:R-:W-:-:S07]  /*5910*/  PRMT R165, R165, 0x5410, R4 ;  /* 0x00005410a5a57816 */ /* 0x000fce0000000004 */
.L_x_5493:
[----:B------:R-:W-:Y:S05]  /*5920*/  @!P2 BRA `(.L_x_5494) ;  /* 0x000000000018a947 */ /* 0x000fea0003800000 */
[----:B------:R-:W-:Y:S01]  /*5930*/  FMUL.FTZ R5, R168, UR15 ;  /* 0x0000000fa8057c20 */ /* 0x000fe20008410000 */
[----:B-----5:R-:W-:-:S03]  /*5940*/  HADD2.F32 R179, -RZ, R162.H0_H0 ;  /* 0x200000a2ffb37230 */ /* 0x020fc60000004100 */
[-C--:B------:R-:W-:Y:S02]  /*5950*/  FMUL.FTZ R4, R104, R5.reuse ;  /* 0x0000000568047220 */ /* 0x080fe40000410000 */
[----:B------:R-:W-:-:S03]  /*5960*/  FFMA.FTZ R32, R179, R5, R32 ;  /* 0x00000005b3207223 */ /* 0x000fc60000010020 */
[----:B------:R-:W-:-:S04]  /*5970*/  F2FP.F16.F32.PACK_AB R4, RZ, R4 ;  /* 0x00000004ff04723e */ /* 0x000fc800000000ff */
[----:B------:R-:W-:-:S07]  /*5980*/  PRMT R166, R4, 0x7610, R166 ;  /* 0x0000761004a67816 */ /* 0x000fce00000000a6 */
.L_x_5494:
[----:B------:R-:W-:Y:S05]  /*5990*/  @!P2 BRA `(.L_x_5495) ;  /* 0x000000000018a947 */ /* 0x000fea0003800000 */
[----:B------:R-:W-:Y:S01]  /*59a0*/  FMUL.FTZ R4, R171, UR15 ;  /* 0x0000000fab047c20 */ /* 0x000fe20008410000 */
[----:B-----5:R-:W-:-:S03]  /*59b0*/  HADD2.F32 R6, -RZ, R162.H1_H1 ;  /* 0x300000a2ff067230 */ /* 0x020fc60000004100 */
[-C--:B------:R-:W-:Y:S02]  /*59c0*/  FMUL.FTZ R5, R105, R4.reuse ;  /* 0x0000000469057220 */ /* 0x080fe40000410000 */
[----:B------:R-:W-:-:S03]  /*59d0*/  FFMA.FTZ R33, R6, R4, R33 ;  /* 0x0000000406217223 */ /* 0x000fc60000010021 */
[----:B------:R-:W-:-:S04]  /*59e0*/  F2FP.F16.F32.PACK_AB R5, RZ, R5 ;  /* 0x00000005ff05723e */ /* 0x000fc800000000ff */
[----:B------:R-:W-:-:S07]  /*59f0*/  PRMT R166, R166, 0x5410, R5 ;  /* 0x00005410a6a67816 */ /* 0x000fce0000000005 */
.L_x_5495:
[----:B------:R-:W-:Y:S05]  /*5a00*/  @!P2 BRA `(.L_x_5496) ;  /* 0x000000000018a947 */ /* 0x000fea0003800000 */
[----:B------:R-:W-:Y:S01]  /*5a10*/  FMUL.FTZ R5, R174, UR15 ;  /* 0x0000000fae057c20 */ /* 0x000fe20008410000 */
[----:B-----5:R-:W-:-:S03]  /*5a20*/  HADD2.F32 R179, -RZ, R163.H0_H0 ;  /* 0x200000a3ffb37230 */ /* 0x020fc60000004100 */
[-C--:B------:R-:W-:Y:S02]  /*5a30*/  FMUL.FTZ R4, R106, R5.reuse ;  /* 0x000000056a047220 */ /* 0x080fe40000410000 */
[----:B------:R-:W-:-:S03]  /*5a40*/  FFMA.FTZ R34, R179, R5, R34 ;  /* 0x00000005b3227223 */ /* 0x000fc60000010022 */
[----:B------:R-:W-:-:S04]  /*5a50*/  F2FP.F16.F32.PACK_AB R4, RZ, R4 ;  /* 0x00000004ff04723e */ /* 0x000fc800000000ff */
[----:B------:R-:W-:-:S07]  /*5a60*/  PRMT R167, R4, 0x7610, R167 ;  /* 0x0000761004a77816 */ /* 0x000fce00000000a7 */
.L_x_5496:
[----:B------:R-:W-:Y:S02]  /*5a70*/  F2FP.F16.F32.PACK_AB R170, R171, R168 ;  /* 0x000000a8abaa723e */ /* 0x000fe400000000ff */
[----:B------:R-:W-:Y:S02]  /*5a80*/  F2FP.F16.F32.PACK_AB R171, R173, R174 ;  /* 0x000000aeadab723e */ /* 0x000fe400000000ff */
        /* <DEDUP_REMOVED lines=9> */
.L_x_5489:
[----:B------:R-:W-:Y:S01]  /*5b20*/  ISETP.GT.AND P5, PT, R4, RZ, PT ;  /* 0x000000ff0400720c */ /* 0x000fe20003fa4270 */
[----:B------:R-:W-:-:S12]  /*5b30*/  @!P2 BRA `(.L_x_5498) ;  /* 0x000000000028a947 */ /* 0x000fd80003800000 */
[----:B0-2---:R-:W-:Y:S01]  /*5b40*/  @P5 FFMA.FTZ R173, R199, R6, R179 ;  /* 0x00000006c7ad5223 */ /* 0x005fe200000100b3 */
        /* <DEDUP_REMOVED lines=9> */
.L_x_5498:
[----:B------:R-:W-:Y:S05]  /*5be0*/  @!P2 BRA `(.L_x_5499) ;  /* 0x000000000028a947 */ /* 0x000fea0003800000 */
[----:B0-2---:R-:W-:Y:S01]  /*5bf0*/  @P5 FFMA.FTZ R172, R202, R6, R179 ;  /* 0x00000006caac5223 */ /* 0x005fe200000100b3 */
[----:B------:R-:W-:Y:S02]  /*5c00*/  HADD2.F32 R4, -RZ, R156.H1_H1 ;  /* 0x3000009cff047230 */ /* 0x000fe40000004100 */
[----:B-----5:R-:W-:Y:S02]  /*5c10*/  HADD2.F32 R174, -RZ, R160.H1_H1 ;  /* 0x300000a0ffae7230 */ /* 0x020fe40000004100 */
[----:B------:R-:W-:-:S04]  /*5c20*/  @P5 FADD.FTZ R172, R203, -R172 ;  /* 0x800000accbac5221 */ /* 0x000fc80000010000 */
[----:B------:R-:W-:-:S04]  /*5c30*/  @P5 FFMA.FTZ R4, R5, R172, R4 ;  /* 0x000000ac05045223 */ /* 0x000fc80000010004 */
[----:B------:R-:W-:-:S04]  /*5c40*/  FMUL.FTZ R4, R4, UR15 ;  /* 0x0000000f04047c20 */ /* 0x000fc80008410000 */
[-C--:B------:R-:W-:Y:S01]  /*5c50*/  FMUL.FTZ R172, R109, R4.reuse ;  /* 0x000000046dac7220 */ /* 0x080fe20000410000 */
[----:B------:R-:W-:-:S04]  /*5c60*/  FFMA.FTZ R37, R174, R4, R37 ;  /* 0x00000004ae257223 */ /* 0x000fc80000010025 */
[----:B------:R-:W-:-:S04]  /*5c70*/  F2FP.F16.F32.PACK_AB R172, RZ, R172 ;  /* 0x000000acffac723e */ /* 0x000fc800000000ff */
[----:B------:R-:W-:-:S07]  /*5c80*/  PRMT R164, R164, 0x5410, R172 ;  /* 0x00005410a4a47816 */ /* 0x000fce00000000ac */
.L_x_5499:
[----:B------:R-:W-:Y:S05]  /*5c90*/  @!P2 BRA `(.L_x_5500) ;  /* 0x000000000028a947 */ /* 0x000fea0003800000 */
        /* <DEDUP_REMOVED lines=10> */
.L_x_5500:
        /* <DEDUP_REMOVED lines=11> */
.L_x_5501:
        /* <DEDUP_REMOVED lines=11> */
.L_x_5502:
        /* <DEDUP_REMOVED lines=11> */
.L_x_5503:
        /* <DEDUP_REMOVED lines=11> */
.L_x_5504:
        /* <DEDUP_REMOVED lines=10> */
[----:B0-2---:R-:W-:Y:S01]  /*60a0*/  PRMT R167, R167, 0x5410, R5 ;  /* 0x00005410a7a77816 */ /* 0x005fe20000000005 */
[----:B------:R-:W-:Y:S06]  /*60b0*/  BRA `(.L_x_5497) ;  /* 0x0000000c00087947 */ /* 0x000fec0003800000 */
.L_x_5488:
[----:B0-2---:R-:W0:Y:S02]  /*60c0*/  LDC.64 R172, c[0x0][0x478] ;  /* 0x00011e00ffac7b82 */ /* 0x005e240000000a00 */
[----:B0-----:R-:W-:-:S04]  /*60d0*/  ISETP.NE.U32.AND P0, PT, R172, RZ, PT ;  /* 0x000000ffac00720c */ /* 0x001fc80003f05070 */
[----:B------:R-:W-:-:S13]  /*60e0*/  ISETP.NE.AND.EX P0, PT, R173, RZ, PT, P0 ;  /* 0x000000ffad00720c */ /* 0x000fda0003f05300 */
[----:B------:R-:W-:Y:S05]  /*60f0*/  @!P0 BRA `(.L_x_5505) ;  /* 0x0000000400788947 */ /* 0x000fea0003800000 */
[-CC-:B------:R-:W-:Y:S01]  /*6100*/  FFMA.FTZ R169, R199, R6.reuse, R179.reuse ;  /* 0x00000006c7a97223 */ /* 0x180fe200000100b3 */
        /* <DEDUP_REMOVED lines=33> */
.L_x_5506:
[----:B------:R-:W-:Y:S05]  /*6320*/  @!P2 BRA `(.L_x_5507) ;  /* 0x000000000018a947 */ /* 0x000fea0003800000 */
[----:B------:R-:W-:Y:S01]  /*6330*/  FMUL.FTZ R4, R175, UR15 ;  /* 0x0000000faf047c20 */ /* 0x000fe20008410000 */
[----:B-----5:R-:W-:-:S03]  /*6340*/  HADD2.F32 R6, -RZ, R160.H1_H1 ;  /* 0x300000a0ff067230 */ /* 0x020fc60000004100 */
[-C--:B------:R-:W-:Y:S02]  /*6350*/  FMUL.FTZ R5, R109, R4.reuse ;  /* 0x000000046d057220 */ /* 0x080fe40000410000 */
[----:B------:R-:W-:-:S03]  /*6360*/  FFMA.FTZ R37, R6, R4, R37 ;  /* 0x0000000406257223 */ /* 0x000fc60000010025 */
[----:B------:R-:W-:-:S04]  /*6370*/  F2FP.F16.F32.PACK_AB R5, RZ, R5 ;  /* 0x00000005ff05723e */ /* 0x000fc800000000ff */
[----:B------:R-:W-:-:S07]  /*6380*/  PRMT R164, R164, 0x5410, R5 ;  /* 0x00005410a4a47816 */ /* 0x000fce0000000005 */
.L_x_5507:
[----:B------:R-:W-:Y:S02]  /*6390*/  F2FP.F16.F32.PACK_AB R168, R175, R168 ;  /* 0x000000a8afa8723e */ /* 0x000fe400000000ff */
        /* <DEDUP_REMOVED lines=9> */
.L_x_5508:
[----:B------:R-:W-:Y:S05]  /*6430*/  @!P2 BRA `(.L_x_5509) ;  /* 0x000000000018a947 */ /* 0x000fea0003800000 */
[----:B------:R-:W-:Y:S01]  /*6440*/  FMUL.FTZ R4, R170, UR15 ;  /* 0x0000000faa047c20 */ /* 0x000fe20008410000 */
[----:B-----5:R-:W-:-:S03]  /*6450*/  HADD2.F32 R6, -RZ, R161.H1_H1 ;  /* 0x300000a1ff067230 */ /* 0x020fc60000004100 */
[-C--:B------:R-:W-:Y:S02]  /*6460*/  FMUL.FTZ R5, R111, R4.reuse ;  /* 0x000000046f057220 */ /* 0x080fe40000410000 */
[----:B------:R-:W-:-:S03]  /*6470*/  FFMA.FTZ R39, R6, R4, R39 ;  /* 0x0000000406277223 */ /* 0x000fc60000010027 */
[----:B------:R-:W-:-:S04]  /*6480*/  F2FP.F16.F32.PACK_AB R5, RZ, R5 ;  /* 0x00000005ff05723e */ /* 0x000fc800000000ff */
[----:B------:R-:W-:-:S07]  /*6490*/  PRMT R165, R165, 0x5410, R5 ;  /* 0x00005410a5a57816 */ /* 0x000fce0000000005 */
.L_x_5509:
[----:B------:R-:W-:Y:S02]  /*64a0*/  F2FP.F16.F32.PACK_AB R169, R170, R169 ;  /* 0x000000a9aaa9723e */ /* 0x000fe400000000ff */
[----:B------:R-:W-:Y:S02]  /*64b0*/  FSEL R175, R172, RZ, P5 ;  /* 0x000000ffacaf7208 */ /* 0x000fe40002800000 */
[----:B------:R-:W-:Y:S02]  /*64c0*/  FSEL R173, R173, RZ, P5 ;  /* 0x000000ffadad7208 */ /* 0x000fe40002800000 */
        /* <DEDUP_REMOVED lines=9> */
.L_x_5510:
[----:B------:R-:W-:Y:S05]  /*6560*/  @!P2 BRA `(.L_x_5511) ;  /* 0x000000000018a947 */ /* 0x000fea0003800000 */
[----:B------:R-:W-:Y:S01]  /*6570*/  FMUL.FTZ R4, R175, UR15 ;  /* 0x0000000faf047c20 */ /* 0x000fe20008410000 */
[----:B-----5:R-:W-:-:S03]  /*6580*/  HADD2.F32 R6, -RZ, R162.H1_H1 ;  /* 0x300000a2ff067230 */ /* 0x020fc60000004100 */
[-C--:B------:R-:W-:Y:S02]  /*6590*/  FMUL.FTZ R5, R105, R4.reuse ;  /* 0x0000000469057220 */ /* 0x080fe40000410000 */
[----:B------:R-:W-:-:S03]  /*65a0*/  FFMA.FTZ R33, R6, R4, R33 ;  /* 0x0000000406217223 */ /* 0x000fc60000010021 */
[----:B------:R-:W-:-:S04]  /*65b0*/  F2FP.F16.F32.PACK_AB R5, RZ, R5 ;  /* 0x00000005ff05723e */ /* 0x000fc800000000ff */
[----:B------:R-:W-:-:S07]  /*65c0*/  PRMT R166, R166, 0x5410, R5 ;  /* 0x00005410a6a67816 */ /* 0x000fce0000000005 */
.L_x_5511:
[----:B------:R-:W-:Y:S05]  /*65d0*/  @!P2 BRA `(.L_x_5512) ;  /* 0x000000000018a947 */ /* 0x000fea0003800000 */
[----:B------:R-:W-:Y:S01]  /*65e0*/  FMUL.FTZ R5, R173, UR15 ;  /* 0x0000000fad057c20 */ /* 0x000fe20008410000 */
[----:B-----5:R-:W-:-:S03]  /*65f0*/  HADD2.F32 R171, -RZ, R163.H0_H0 ;  /* 0x200000a3ffab7230 */ /* 0x020fc60000004100 */
[-C--:B------:R-:W-:Y:S02]  /*6600*/  FMUL.FTZ R4, R106, R5.reuse ;  /* 0x000000056a047220 */ /* 0x080fe40000410000 */
[----:B------:R-:W-:-:S03]  /*6610*/  FFMA.FTZ R34, R171, R5, R34 ;  /* 0x00000005ab227223 */ /* 0x000fc60000010022 */
[----:B------:R-:W-:-:S04]  /*6620*/  F2FP.F16.F32.PACK_AB R4, RZ, R4 ;  /* 0x00000004ff04723e */ /* 0x000fc800000000ff */
[----:B------:R-:W-:-:S07]  /*6630*/  PRMT R167, R4, 0x7610, R167 ;  /* 0x0000761004a77816 */ /* 0x000fce00000000a7 */
.L_x_5512:
[----:B------:R-:W-:Y:S02]  /*6640*/  F2FP.F16.F32.PACK_AB R170, R175, R170 ;  /* 0x000000aaafaa723e */ /* 0x000fe400000000ff */
[----:B------:R-:W-:Y:S01]  /*6650*/  F2FP.F16.F32.PACK_AB R171, R174, R173 ;  /* 0x000000adaeab723e */ /* 0x000fe200000000ff */
        /* <DEDUP_REMOVED lines=8> */
.L_x_5505:
        /* <DEDUP_REMOVED lines=12> */
.L_x_5513:
        /* <DEDUP_REMOVED lines=12> */
.L_x_5514:
        /* <DEDUP_REMOVED lines=12> */
.L_x_5515:
        /* <DEDUP_REMOVED lines=12> */
.L_x_5516:
        /* <DEDUP_REMOVED lines=12> */
.L_x_5517:
        /* <DEDUP_REMOVED lines=12> */
.L_x_5518:
        /* <DEDUP_REMOVED lines=12> */
.L_x_5519:
[----:B------:R-:W-:Y:S05]  /*6c20*/  @!P2 BRA `(.L_x_5497) ;  /* 0x00000000002ca947 */ /* 0x000fea0003800000 */
[----:B------:R-:W-:Y:S01]  /*6c30*/  FFMA.FTZ R6, R216, R6, R179 ;  /* 0x00000006d8067223 */ /* 0x000fe200000100b3 */
[----:B------:R-:W-:-:S03]  /*6c40*/  ISETP.GT.AND P5, PT, R4, RZ, PT ;  /* 0x000000ff0400720c */ /* 0x000fc60003fa4270 */
[----:B------:R-:W-:-:S04]  /*6c50*/  FADD.FTZ R6, R213, -R6 ;  /* 0x80000006d5067221 */ /* 0x000fc80000010000 */
[----:B------:R-:W-:-:S05]  /*6c60*/  FMUL.FTZ R6, R5, R6 ;  /* 0x0000000605067220 */ /* 0x000fca0000410000 */
[----:B------:R-:W-:Y:S01]  /*6c70*/  FSEL R4, R6, RZ, P5 ;  /* 0x000000ff06047208 */ /* 0x000fe20002800000 */
[----:B-----5:R-:W-:-:S04]  /*6c80*/  HADD2.F32 R6, -RZ, R163.H1_H1 ;  /* 0x300000a3ff067230 */ /* 0x020fc80000004100 */
[----:B------:R-:W-:-:S04]  /*6c90*/  FMUL.FTZ R4, R4, UR15 ;  /* 0x0000000f04047c20 */ /* 0x000fc80008410000 */
[-C--:B------:R-:W-:Y:S01]  /*6ca0*/  FMUL.FTZ R5, R107, R4.reuse ;  /* 0x000000046b057220 */ /* 0x080fe20000410000 */
[----:B------:R-:W-:-:S04]  /*6cb0*/  FFMA.FTZ R35, R6, R4, R35 ;  /* 0x0000000406237223 */ /* 0x000fc80000010023 */
[----:B------:R-:W-:-:S04]  /*6cc0*/  F2FP.F16.F32.PACK_AB R5, RZ, R5 ;  /* 0x00000005ff05723e */ /* 0x000fc800000000ff */
[----:B------:R-:W-:-:S07]  /*6cd0*/  PRMT R167, R167, 0x5410, R5 ;  /* 0x00005410a7a77816 */ /* 0x000fce0000000005 */
.L_x_5497:
[----:B------:R-:W1:Y:S08]  /*6ce0*/  @P0 LDC.64 R4, c[0x0][0x478] ;  /* 0x00011e00ff040b82 */ /* 0x000e700000000a00 */
[----:B0-2---:R-:W0:Y:S01]  /*6cf0*/  @P2 LDC.64 R172, c[0x0][0x468] ;  /* 0x00011a00ffac2b82 */ /* 0x005e220000000a00 */
[----:B-1----:R-:W-:-:S05]  /*6d00*/  @P0 IMAD.WIDE.U32 R4, R8, 0x10, R4 ;  /* 0x0000001008040825 */ /* 0x002fca00078e0004 */
[----:B------:R1:W-:Y:S01]  /*6d10*/  @P0 STG.E.128 desc[UR10][R4.64], R168 ;  /* 0x000000a804000986 */ /* 0x0003e2000c101d0a */
[----:B0-----:R-:W-:-:S05]  /*6d20*/  @P2 IMAD.WIDE.U32 R172, R177, 0x10, R172 ;  /* 0x00000010b1ac2825 */ /* 0x001fca00078e00ac */
[----:B------:R1:W-:Y:S02]  /*6d30*/  @P2 STG.E.128 desc[UR10][R172.64], R164 ;  /* 0x000000a4ac002986 */ /* 0x0003e4000c101d0a */
.L_x_5486:
[----:B------:R-:W-:Y:S05]  /*6d40*/  BSYNC.RECONVERGENT B0 ;  /* 0x0000000000007941 */ /* 0x000fea0003800200 */
.L_x_5485:
[----:B-1----:R-:W1:Y:S01]  /*6d50*/  LDC.64 R4, c[0x0][0x380] ;  /* 0x0000e000ff047b82 */ /* 0x002e620000000a00 */
[----:B------:R-:W-:Y:S01]  /*6d60*/  UPLOP3.LUT UP1, UPT, UPT, UPT, UP1, 0x40, 0x4 ;  /* 0x000000000004789c */ /* 0x000fe20003f2e810 */
[----:B-1----:R-:W-:-:S04]  /*6d70*/  IADD3 R2, PT, PT, R2, R4, RZ ;  /* 0x0000000402027210 */ /* 0x002fc80007ffe0ff */
[----:B------:R-:W-:-:S13]  /*6d80*/  ISETP.GE.AND P0, PT, R2, R5, PT ;  /* 0x000000050200720c */ /* 0x000fda0003f06270 */
[----:B------:R-:W-:Y:S05]  /*6d90*/  @!P0 BRA `(.L_x_5520) ;  /* 0xffffff9800808947 */ /* 0x000fea000383ffff */
.L_x_5405:
        /* <DEDUP_REMOVED lines=18> */
.L_x_5522:
[----:B------:R-:W-:Y:S05]  /*6ec0*/  BSYNC.RECONVERGENT B0 ;  /* 0x0000000000007941 */ /* 0x000fea0003800200 */
.L_x_5521:
        /* <DEDUP_REMOVED lines=15> */
.L_x_5524:
[----:B------:R-:W-:Y:S05]  /*6fc0*/  BSYNC.RECONVERGENT B0 ;  /* 0x0000000000007941 */ /* 0x000fea0003800200 */
.L_x_5523:
        /* <DEDUP_REMOVED lines=14> */
.L_x_5525:
        /* <DEDUP_REMOVED lines=13> */
.L_x_10760:


//--------------------- .text._ZN10layer_norm13ln_bwd_kernelINS_13Kernel_traitsIf6__halfS2_S2_fjLj6144ELj1ELj1ELj8ELj16ENS_18Kernel_traits_baseILj6144EfS2_S2_S2_fjLj256EEEEELb0ELb1ELb1ELb1EEEvNS_9BwdParamsE --------------------------
	.section	.text._ZN10layer_norm13ln_bwd_kernelINS_13Kernel_traitsIf6__halfS2_S2_fjLj6144ELj1ELj1ELj8ELj16ENS_18Kernel_traits_baseILj6144EfS2_S2_S2_fjLj256EEEEELb0ELb1ELb1ELb1EEEvNS_9BwdParamsE,"ax",@progbits
	.align	128
        .global         _ZN10layer_norm13ln_bwd_kernelINS_13Kernel_traitsIf6__halfS2_S2_fjLj6144ELj1ELj1ELj8ELj16ENS_18Kernel_traits_baseILj6144EfS2_S2_S2_fjLj256EEEEELb0ELb1ELb1ELb1EEEvNS_9BwdParamsE
        .type           _ZN10layer_norm13ln_bwd_kernelINS_13Kernel_traitsIf6__halfS2_S2_fjLj6144ELj1ELj1ELj8ELj16ENS_18Kernel_traits_baseILj6144EfS2_S2_S2_fjLj256EEEEELb0ELb1ELb1ELb1EEEvNS_9BwdParamsE,@function
        .size           _ZN10layer_norm13ln_bwd_kernelINS_13Kernel_traitsIf6__halfS2_S2_fjLj6144ELj1ELj1ELj8ELj16ENS_18Kernel_traits_baseILj6144EfS2_S2_S2_fjLj256EEEEELb0ELb1ELb1ELb1EEEvNS_9BwdParamsE,(.L_x_10761 - _ZN10layer_norm13ln_bwd_kernelINS_13Kernel_traitsIf6__halfS2_S2_fjLj6144ELj1ELj1ELj8ELj16ENS_18Kernel_traits_baseILj6144EfS2_S2_S2_fjLj256EEEEELb0ELb1ELb1ELb1EEEvNS_9BwdParamsE)
        .other          _ZN10layer_norm13ln_bwd_kernelINS_13Kernel_traitsIf6__halfS2_S2_fjLj6144ELj1ELj1ELj8ELj16ENS_18Kernel_traits_baseILj6144EfS2_S2_S2_fjLj256EEEEELb0ELb1ELb1ELb1EEEvNS_9BwdParamsE,@"STO_CUDA_ENTRY STV_DEFAULT"
_ZN10layer_norm13ln_bwd_kernelINS_13Kernel_traitsIf6__halfS2_S2_fjLj6144ELj1ELj1ELj8ELj16ENS_18Kernel_traits_baseILj6144EfS2_S2_S2_fjLj256EEEEELb0ELb1ELb1ELb1EEEvNS_9BwdParamsE:
.text._ZN10layer_norm13ln_bwd_kernelINS_13Kernel_traitsIf6__halfS2_S2_fjLj6144ELj1ELj1ELj8ELj16ENS_18Kernel_traits_baseILj6144EfS2_S2_S2_fjLj256EEEEELb0ELb1ELb1ELb1EEEvNS_9BwdParamsE:
        /* <DEDUP_REMOVED lines=68> */
.L_x_5629:
        /* <DEDUP_REMOVED lines=24> */
[----:B------:R-:W3:Y:S02]  /*05c0*/  LDC.64 R2, c[0x0][0x3c0] ;  /* 0x0000f000ff027b82 */ /* 0x000ee40000000a00 */
[----:B------:R-:W-:Y:S02]  /*05d0*/  IADD3 R157, PT, PT, R151, 0x100, RZ ;  /* 0x00000100979d7810 */ /* 0x000fe40007ffe0ff */
[----:B------:R-:W-:Y:S02]  /*05e0*/  IADD3 R183, PT, PT, R181, 0x100, RZ ;  /* 0x00000100b5b77810 */ /* 0x000fe40007ffe0ff */
[----:B------:R-:W-:Y:S01]  /*05f0*/  SHF.R.S32.HI R150, RZ, 0x1f, R0 ;  /* 0x0000001fff967819 */ /* 0x000fe20000011400 */
[----:B-1----:R-:W-:Y:S01]  /*0600*/  IMAD.WIDE.U32 R156, R157, 0x10, R148 ;  /* 0x000000109d9c7825 */ /* 0x002fe200078e0094 */
[----:B------:R-:W-:-:S03]  /*0610*/  IADD3 R185, PT, PT, R181, 0x200, RZ ;  /* 0x00000200b5b97810 */ /* 0x000fc60007ffe0ff */
[--C-:B--2---:R-:W-:Y:S02]  /*0620*/  IMAD.WIDE.U32 R172, R181, 0x10, R160.reuse ;  /* 0x00000010b5ac7825 */ /* 0x104fe400078e00a0 */
[----:B------:R-:W2:Y:S02]  /*0630*/  LDG.E.128 R156, desc[UR12][R156.64] ;  /* 0x0000000c9c9c7981 */ /* 0x000ea4000c1e1d00 */
[----:B------:R-:W-:Y:S02]  /*0640*/  IMAD.WIDE.U32 R168, R183, 0x10, R160 ;  /* 0x00000010b7a87825 */ /* 0x000fe400078e00a0 */
[----:B------:R-:W4:Y:S02]  /*0650*/  LDG.E.128 R172, desc[UR12][R172.64] ;  /* 0x0000000cacac7981 */ /* 0x000f24000c1e1d00 */
[----:B------:R-:W-:Y:S01]  /*0660*/  IMAD.WIDE.U32 R164, R151, 0x10, R148 ;  /* 0x0000001097a47825 */ /* 0x000fe200078e0094 */
[----:B---3--:R-:W-:-:S03]  /*0670*/  LEA R2, P0, R0, R2, 0x2 ;  /* 0x0000000200027211 */ /* 0x008fc600078010ff */
[----:B------:R-:W-:Y:S01]  /*0680*/  IMAD.WIDE.U32 R160, R185, 0x10, R160 ;  /* 0x00000010b9a07825 */ /* 0x000fe200078e00a0 */
[----:B------:R-:W-:Y:S01]  /*0690*/  IADD3 R151, PT, PT, R151, 0x200, RZ ;  /* 0x0000020097977810 */ /* 0x000fe20007ffe0ff */
[----:B------:R-:W3:Y:S01]  /*06a0*/  LDG.E.128 R168, desc[UR12][R168.64] ;  /* 0x0000000ca8a87981 */ /* 0x000ee2000c1e1d00 */
[----:B------:R-:W-:-:S03]  /*06b0*/  LEA.HI.X R3, R0, R3, R150, 0x2, P0 ;  /* 0x0000000300037211 */ /* 0x000fc600000f1496 */
[----:B------:R-:W3:Y:S04]  /*06c0*/  LDG.E.128 R164, desc[UR12][R164.64] ;  /* 0x0000000ca4a47981 */ /* 0x000ee8000c1e1d00 */
[----:B------:R1:W3:Y:S01]  /*06d0*/  LDG.E R153, desc[UR12][R2.64] ;  /* 0x0000000c02997981 */ /* 0x0002e2000c1e1900 */
[----:B------:R-:W-:-:S03]  /*06e0*/  IMAD.WIDE.U32 R148, R151, 0x10, R148 ;  /* 0x0000001097947825 */ /* 0x000fc600078e0094 */
[----:B------:R-:W3:Y:S04]  /*06f0*/  LDG.E.128 R160, desc[UR12][R160.64] ;  /* 0x0000000ca0a07981 */ /* 0x000ee8000c1e1d00 */
        /* <DEDUP_REMOVED lines=14> */
[--C-:B--2---:R-:W-:Y:S02]  /*07e0*/  HADD2.F32 R189, -RZ, R157.reuse.H0_H0 ;  /* 0x2000009dffbd7230 */ /* 0x104fe40000004100 */
[----:B------:R-:W-:Y:S02]  /*07f0*/  HADD2.F32 R192, -RZ, R157.H1_H1 ;  /* 0x3000009dffc07230 */ /* 0x000fe40000004100 */
[--C-:B------:R-:W-:Y:S02]  /*0800*/  HADD2.F32 R157, -RZ, R159.reuse.H0_H0 ;  /* 0x2000009fff9d7230 */ /* 0x100fe40000004100 */
[----:B0-----:R-:W-:Y:S02]  /*0810*/  HADD2.F32 R154, -RZ, R159.H1_H1 ;  /* 0x3000009fff9a7230 */ /* 0x001fe40000004100 */
[--C-:B----4-:R-:W-:Y:S02]  /*0820*/  HADD2.F32 R178, -RZ, R172.reuse.H0_H0 ;  /* 0x200000acffb27230 */ /* 0x110fe40000004100 */
[----:B------:R-:W-:-:S02]  /*0830*/  HADD2.F32 R172, -RZ, R172.H1_H1 ;  /* 0x300000acffac7230 */ /* 0x000fc40000004100 */
[--C-:B------:R-:W-:Y:S02]  /*0840*/  HADD2.F32 R179, -RZ, R173.reuse.H0_H0 ;  /* 0x200000adffb37230 */ /* 0x100fe40000004100 */
[----:B------:R-:W-:Y:S02]  /*0850*/  HADD2.F32 R181, -RZ, R173.H1_H1 ;  /* 0x300000adffb57230 */ /* 0x000fe40000004100 */
[----:B------:R-:W-:Y:S02]  /*0860*/  HADD2.F32 R188, -RZ, R175.H1_H1 ;  /* 0x300000afffbc7230 */ /* 0x000fe40000004100 */
[----:B---3--:R-:W-:Y:S01]  /*0870*/  HADD2.F32 R195, -RZ, R171.H1_H1 ;  /* 0x300000abffc37230 */ /* 0x008fe20000004100 */
[----:B------:R-:W-:Y:S01]  /*0880*/  FSEL R159, R153, RZ, !P2 ;  /* 0x000000ff999f7208 */ /* 0x000fe20005000000 */
[--C-:B------:R-:W-:Y:S02]  /*0890*/  HADD2.F32 R182, -RZ, R174.reuse.H0_H0 ;  /* 0x200000aeffb67230 */ /* 0x100fe40000004100 */
[----:B------:R-:W-:-:S02]  /*08a0*/  HADD2.F32 R184, -RZ, R174.H1_H1 ;  /* 0x300000aeffb87230 */ /* 0x000fc40000004100 */
[----:B------:R-:W-:Y:S02]  /*08b0*/  HADD2.F32 R173, -RZ, R164.H0_H0 ;  /* 0x200000a4ffad7230 */ /* 0x000fe40000004100 */
[--C-:B------:R-:W-:Y:S02]  /*08c0*/  HADD2.F32 R183, -RZ, R166.reuse.H0_H0 ;  /* 0x200000a6ffb77230 */ /* 0x100fe40000004100 */
[----:B------:R-:W-:Y:S02]  /*08d0*/  HADD2.F32 R186, -RZ, R166.H1_H1 ;  /* 0x300000a6ffba7230 */ /* 0x000fe40000004100 */
[--C-:B------:R-:W-:Y:S02]  /*08e0*/  HADD2.F32 R187, -RZ, R156.reuse.H0_H0 ;  /* 0x2000009cffbb7230 */ /* 0x100fe40000004100 */
[----:B------:R-:W-:Y:S02]  /*08f0*/  HADD2.F32 R190, -RZ, R156.H1_H1 ;  /* 0x3000009cffbe7230 */ /* 0x000fe40000004100 */
[----:B------:R-:W-:-:S02]  /*0900*/  HADD2.F32 R153, -RZ, R160.H0_H0 ;  /* 0x200000a0ff997230 */ /* 0x000fc40000004100 */
[----:B------:R-:W-:Y:S01]  /*0910*/  FADD.FTZ R3, -R159, R178 ;  /* 0x000000b29f037221 */ /* 0x000fe20000010100 */
[----:B------:R-:W-:Y:S02]  /*0920*/  HADD2.F32 R185, -RZ, R175.H0_H0 ;  /* 0x200000afffb97230 */ /* 0x000fe40000004100 */
[----:B------:R-:W-:Y:S02]  /*0930*/  HADD2.F32 R174, -RZ, R164.H1_H1 ;  /* 0x300000a4ffae7230 */ /* 0x000fe40000004100 */
[----:B------:R-:W-:Y:S02]  /*0940*/  HADD2.F32 R2, -RZ, R168.H0_H0 ;  /* 0x200000a8ff027230 */ /* 0x000fe40000004100 */
[----:B------:R-:W-:Y:S02]  /*0950*/  HADD2.F32 R166, -RZ, R170.H0_H0 ;  /* 0x200000aaffa67230 */ /* 0x000fe40000004100 */
[----:B------:R-:W-:Y:S02]  /*0960*/  HADD2.F32 R199, -RZ, R162.H0_H0 ;  /* 0x200000a2ffc77230 */ /* 0x000fe40000004100 */
[----:B------:R-:W-:-:S02]  /*0970*/  HADD2.F32 R156, -RZ, R163.H1_H1 ;  /* 0x300000a3ff9c7230 */ /* 0x000fc40000004100 */
[----:B------:R-:W-:Y:S02]  /*0980*/  HADD2.F32 R168, -RZ, R168.H1_H1 ;  /* 0x300000a8ffa87230 */ /* 0x000fe40000004100 */
[--C-:B------:R-:W-:Y:S02]  /*0990*/  HADD2.F32 R155, -RZ, R169.reuse.H0_H0 ;  /* 0x200000a9ff9b7230 */ /* 0x100fe40000004100 */
[----:B------:R-:W-:Y:S02]  /*09a0*/  HADD2.F32 R164, -RZ, R169.H1_H1 ;  /* 0x300000a9ffa47230 */ /* 0x000fe40000004100 */
[----:B------:R-:W-:Y:S02]  /*09b0*/  HADD2.F32 R170, -RZ, R170.H1_H1 ;  /* 0x300000aaffaa7230 */ /* 0x000fe40000004100 */
[----:B------:R-:W-:Y:S02]  /*09c0*/  HADD2.F32 R194, -RZ, R171.H0_H0 ;  /* 0x200000abffc27230 */ /* 0x000fe40000004100 */
[----:B------:R-:W-:-:S02]  /*09d0*/  HADD2.F32 R205, -RZ, R160.H1_H1 ;  /* 0x300000a0ffcd7230 */ /* 0x000fc40000004100 */
[--C-:B------:R-:W-:Y:S02]  /*09e0*/  HADD2.F32 R197, -RZ, R161.reuse.H0_H0 ;  /* 0x200000a1ffc57230 */ /* 0x100fe40000004100 */
[----:B------:R-:W-:Y:S02]  /*09f0*/  HADD2.F32 R203, -RZ, R161.H1_H1 ;  /* 0x300000a1ffcb7230 */ /* 0x000fe40000004100 */
[----:B------:R-:W-:Y:S02]  /*0a00*/  HADD2.F32 R162, -RZ, R162.H1_H1 ;  /* 0x300000a2ffa27230 */ /* 0x000fe40000004100 */
[----:B------:R-:W-:Y:S02]  /*0a10*/  HADD2.F32 R201, -RZ, R163.H0_H0 ;  /* 0x200000a3ffc97230 */ /* 0x000fe40000004100 */
[C---:B------:R-:W-:Y:S01]  /*0a20*/  FADD.FTZ R171, -R159.reuse, R188 ;  /* 0x000000bc9fab7221 */ /* 0x040fe20000010100 */
[--C-:B------:R-:W-:Y:S02]  /*0a30*/  HADD2.F32 R175, -RZ, R165.reuse.H0_H0 ;  /* 0x200000a5ffaf7230 */ /* 0x100fe40000004100 */
[----:B------:R-:W-:Y:S01]  /*0a40*/  FADD.FTZ R221, -R159, R195 ;  /* 0x000000c39fdd7221 */ /* 0x000fe20000010100 */
[----:B-1----:R-:W-:-:S02]  /*0a50*/  HADD2.F32 R176, -RZ, R165.H1_H1 ;  /* 0x300000a5ffb07230 */ /* 0x002fc40000004100 */
[C---:B------:R-:W-:Y:S01]  /*0a60*/  FADD.FTZ R165, -R159.reuse, R172 ;  /* 0x000000ac9fa57221 */ /* 0x040fe20000010100 */
[C---:B------:R-:W-:Y:S01]  /*0a70*/  FADD.FTZ R169, -R159.reuse, R184 ;  /* 0x000000b89fa97221 */ /* 0x040fe20000010100 */
[C---:B------:R-:W-:Y:S01]  /*0a80*/  FADD.FTZ R195, -R159.reuse, R153 ;  /* 0x000000999fc37221 */ /* 0x040fe20000010100 */
[----:B------:R-:W-:Y:S01]  /*0a90*/  FMUL.FTZ R172, R60, R173 ;  /* 0x000000ad3cac7220 */ /* 0x000fe20000410000 */
[--C-:B------:R-:W-:Y:S02]  /*0aa0*/  HADD2.F32 R177, -RZ, R167.reuse.H0_H0 ;  /* 0x200000a7ffb17230 */ /* 0x100fe40000004100 */
[C---:B------:R-:W-:Y:S01]  /*0ab0*/  FADD.FTZ R185, -R159.reuse, R185 ;  /* 0x000000b99fb97221 */ /* 0x040fe20000010100 */
[----:B------:R-:W-:Y:S02]  /*0ac0*/  HADD2.F32 R180, -RZ, R167.H1_H1 ;  /* 0x300000a7ffb47230 */ /* 0x000fe40000004100 */
[C---:B------:R-:W-:Y:S01]  /*0ad0*/  FADD.FTZ R153, -R159.reuse, R156 ;  /* 0x0000009c9f997221 */ /* 0x040fe20000010100 */
[----:B-----5:R-:W-:Y:S01]  /*0ae0*/  FMUL.FTZ R3, R212, R3 ;  /* 0x00000003d4037220 */ /* 0x020fe20000410000 */
        /* <DEDUP_REMOVED lines=16> */
[----:B------:R-:W-:-:S02]  /*0bf0*/  HADD2.F32 R161, -RZ, R148.H0_H0 ;  /* 0x20000094ffa17230 */ /* 0x000fc40000004100 */
[C---:B------:R-:W-:Y:S01]  /*0c00*/  FMUL.FTZ R164, R212.reuse, R165 ;  /* 0x000000a5d4a47220 */ /* 0x040fe20000410000 */
[----:B------:R-:W-:Y:S02]  /*0c10*/  HADD2.F32 R156, -RZ, R148.H1_H1 ;  /* 0x30000094ff9c7230 */ /* 0x000fe40000004100 */
[C---:B------:R-:W-:Y:S01]  /*0c20*/  FMUL.FTZ R170, R212.reuse, R171 ;  /* 0x000000abd4aa7220 */ /* 0x040fe20000410000 */
[--C-:B------:R-:W-:Y:S02]  /*0c30*/  HADD2.F32 R159, -RZ, R149.reuse.H0_H0 ;  /* 0x20000095ff9f7230 */ /* 0x100fe40000004100 */
[----:B------:R-:W-:Y:S01]  /*0c40*/  FMUL.FTZ R168, R212, R169 ;  /* 0x000000a9d4a87220 */ /* 0x000fe20000410000 */
[----:B------:R-:W-:Y:S02]  /*0c50*/  HADD2.F32 R148, -RZ, R149.H1_H1 ;  /* 0x30000095ff947230 */ /* 0x000fe40000004100 */
[----:B------:R-:W-:Y:S01]  /*0c60*/  FMUL.FTZ R171, R61, R174 ;  /* 0x000000ae3dab7220 */ /* 0x000fe20000410000 */
[----:B------:R-:W-:-:S02]  /*0c70*/  HADD2.F32 R149, -RZ, R151.H0_H0 ;  /* 0x20000097ff957230 */ /* 0x000fc40000004100 */
[----:B------:R-:W-:Y:S01]  /*0c80*/  FADD.FTZ R160, RZ, R172 ;  /* 0x000000acffa07221 */ /* 0x000fe20000010000 */
[----:B------:R-:W-:Y:S02]  /*0c90*/  HADD2.F32 R2, -RZ, R151.H1_H1 ;  /* 0x30000097ff027230 */ /* 0x000fe40000004100 */
[C---:B------:R-:W-:Y:S01]  /*0ca0*/  FMUL.FTZ R169, R212.reuse, R185 ;  /* 0x000000b9d4a97220 */ /* 0x040fe20000410000 */
[----:B------:R-:W-:Y:S01]  /*0cb0*/  FFMA.FTZ R151, R3, R172, RZ ;  /* 0x000000ac03977223 */ /* 0x000fe200000100ff */
[----:B------:R-:W-:Y:S01]  /*0cc0*/  FMUL.FTZ R165, R212, R179 ;  /* 0x000000b3d4a57220 */ /* 0x000fe20000410000 */
[----:B------:R-:W-:Y:S01]  /*0cd0*/  FADD.FTZ R89, R89, R174 ;  /* 0x000000ae59597221 */ /* 0x000fe20000010000 */
[----:B------:R-:W-:Y:S01]  /*0ce0*/  FFMA.FTZ R65, R164, R174, R65 ;  /* 0x000000aea4417223 */ /* 0x000fe20000010041 */
[C---:B------:R-:W-:Y:S01]  /*0cf0*/  FMUL.FTZ R179, R212.reuse, R193 ;  /* 0x000000c1d4b37220 */ /* 0x040fe20000410000 */
[----:B------:R-:W-:Y:S01]  /*0d00*/  FMUL.FTZ R166, R212, R181 ;  /* 0x000000b5d4a67220 */ /* 0x000fe20000410000 */
[----:B------:R-:W-:Y:S01]  /*0d10*/  FMUL.FTZ R174, R62, R175 ;  /* 0x000000af3eae7220 */ /* 0x000fe20000410000 */
[----:B------:R-:W-:Y:S01]  /*0d20*/  FADD.FTZ R193, R160, R171 ;  /* 0x000000aba0c17221 */ /* 0x000fe20000010000 */
[----:B------:R-:W-:Y:S01]  /*0d30*/  FMUL.FTZ R167, R212, R167 ;  /* 0x000000a7d4a77220 */ /* 0x000fe20000410000 */
        /* <DEDUP_REMOVED lines=11> */
[-C--:B------:R-:W-:Y:S01]  /*0df0*/  FFMA.FTZ R67, R166, R176.reuse, R67 ;  /* 0x000000b0a6437223 */ /* 0x080fe20000010043 */
[----:B------:R-:W-:Y:S01]  /*0e00*/  FMUL.FTZ R173, R63, R176 ;  /* 0x000000b03fad7220 */ /* 0x000fe20000410000 */
[----:B------:R-:W-:Y:S01]  /*0e10*/  FMUL.FTZ R181, R212, R209 ;  /* 0x000000d1d4b57220 */ /* 0x000fe20000410000 */
[----:B------:R-:W-:Y:S01]  /*0e20*/  FADD.FTZ R162, R193, R174 ;  /* 0x000000aec1a27221 */ /* 0x000fe20000010000 */
[----:B------:R-:W-:-:S02]  /*0e30*/  HADD2.F32 R191, -RZ, R158.H0_H0 ;  /* 0x2000009effbf7230 */ /* 0x000fc40000004100 */
[----:B------:R-:W-:Y:S01]  /*0e40*/  FADD.FTZ R92, R92, R183 ;  /* 0x000000b75c5c7221 */ /* 0x000fe20000010000 */
[-C--:B------:R-:W-:Y:S01]  /*0e50*/  FFMA.FTZ R68, R167, R183.reuse, R68 ;  /* 0x000000b7a7447223 */ /* 0x080fe20000010044 */
[----:B------:R-:W-:Y:S01]  /*0e60*/  FMUL.FTZ R176, R56, R183 ;  /* 0x000000b738b07220 */ /* 0x000fe20000410000 */
[C---:B------:R-:W-:Y:S01]  /*0e70*/  FMUL.FTZ R182, R212.reuse, R213 ;  /* 0x000000d5d4b67220 */ /* 0x040fe20000410000 */
[----:B------:R-:W-:Y:S01]  /*0e80*/  FFMA.FTZ R151, R165, R174, R160 ;  /* 0x000000aea5977223 */ /* 0x000fe200000100a0 */
[----:B------:R-:W-:Y:S02]  /*0e90*/  HADD2.F32 R158, -RZ, R158.H1_H1 ;  /* 0x3000009eff9e7230 */ /* 0x000fe40000004100 */
[----:B------:R-:W-:Y:S01]  /*0ea0*/  FMUL.FTZ R183, R212, R215 ;  /* 0x000000d7d4b77220 */ /* 0x000fe20000410000 */
[----:B------:R-:W-:Y:S01]  /*0eb0*/  FADD.FTZ R96, R96, R187 ;  /* 0x000000bb60607221 */ /* 0x000fe20000010000 */
[-C--:B------:R-:W-:Y:S01]  /*0ec0*/  FFMA.FTZ R72, R179, R187.reuse, R72 ;  /* 0x000000bbb3487223 */ /* 0x080fe20000010048 */
[----:B------:R-:W-:Y:S01]  /*0ed0*/  FMUL.FTZ R188, R52, R187 ;  /* 0x000000bb34bc7220 */ /* 0x000fe20000410000 */
[----:B------:R-:W-:Y:S01]  /*0ee0*/  FMUL.FTZ R184, R212, R217 ;  /* 0x000000d9d4b87220 */ /* 0x000fe20000410000 */
[----:B------:R-:W-:Y:S01]  /*0ef0*/  FADD.FTZ R97, R97, R190 ;  /* 0x000000be61617221 */ /* 0x000fe20000010000 */
[-C--:B------:R-:W-:Y:S01]  /*0f00*/  FFMA.FTZ R73, R180, R190.reuse, R73 ;  /* 0x000000beb4497223 */ /* 0x080fe20000010049 */
        /* <DEDUP_REMOVED lines=27> */
[----:B------:R-:W-:Y:S01]  /*10c0*/  FMUL.FTZ R186, R212, R221 ;  /* 0x000000ddd4ba7220 */ /* 0x000fe20000410000 */
        /* <DEDUP_REMOVED lines=11> */
[----:B------:R-:W-:-:S03]  /*1180*/  FFMA.FTZ R154, R180, R187, R151 ;  /* 0x000000bbb49a7223 */ /* 0x000fc60000010097 */
[----:B------:R-:W-:Y:S01]  /*1190*/  FADD.FTZ R158, R157, R190 ;  /* 0x000000be9d9e7221 */ /* 0x000fe20000010000 */
[----:B------:R-:W-:-:S03]  /*11a0*/  FFMA.FTZ R151, R181, R190, R154 ;  /* 0x000000beb5977223 */ /* 0x000fc6000001009a */
[----:B------:R-:W-:Y:S01]  /*11b0*/  FADD.FTZ R157, R158, R189 ;  /* 0x000000bd9e9d7221 */ /* 0x000fe20000010000 */
[----:B------:R-:W-:-:S03]  /*11c0*/  FFMA.FTZ R154, R182, R189, R151 ;  /* 0x000000bdb69a7223 */ /* 0x000fc60000010097 */
[----:B------:R-:W-:Y:S01]  /*11d0*/  FADD.FTZ R158, R157, R192 ;  /* 0x000000c09d9e7221 */ /* 0x000fe20000010000 */
[----:B------:R-:W-:Y:S01]  /*11e0*/  FFMA.FTZ R151, R183, R192, R154 ;  /* 0x000000c0b7977223 */ /* 0x000fe2000001009a */
[----:B------:R-:W-:Y:S02]  /*11f0*/  FMUL.FTZ R196, R212, R205 ;  /* 0x000000cdd4c47220 */ /* 0x000fe40000410000 */
        /* <DEDUP_REMOVED lines=56> */
.L_x_5527:
        /* <DEDUP_REMOVED lines=16> */
.L_x_5528:
        /* <DEDUP_REMOVED lines=42> */
.L_x_5530:
[----:B------:R-:W-:Y:S05]  /*1920*/  BSYNC.RECONVERGENT B0 ;  /* 0x0000000000007941 */ /* 0x000fea0003800200 */
.L_x_5529:
        /* <DEDUP_REMOVED lines=61> */
.L_x_5533:
[----:B------:R-:W-:Y:S05]  /*1d00*/  @!P2 BRA `(.L_x_5534) ;  /* 0x00000000002ca947 */ /* 0x000fea0003800000 */
[----:B------:R-:W-:Y:S01]  /*1d10*/  FFMA.FTZ R148, R164, R152, R153 ;  /* 0x00000098a4947223 */ /* 0x000fe20000010099 */
[----:B------:R-:W-:-:S03]  /*1d20*/  ISETP.GT.AND P1, PT, R211, RZ, PT ;  /* 0x000000ffd300720c */ /* 0x000fc60003f24270 */
[----:B------:R-:W-:-:S04]  /*1d30*/  FADD.FTZ R149, R171, -R148 ;  /* 0x80000094ab957221 */ /* 0x000fc80000010000 */
[----:B------:R-:W-:-:S05]  /*1d40*/  FMUL.FTZ R149, R212, R149 ;  /* 0x00000095d4957220 */ /* 0x000fca0000410000 */
[----:B------:R-:W-:-:S05]  /*1d50*/  FSEL R149, R149, RZ, P1 ;  /* 0x000000ff95957208 */ /* 0x000fca0000800000 */
[----:B------:R-:W-:Y:S01]  /*1d60*/  FMUL.FTZ R148, R149, UR16 ;  /* 0x0000001095947c20 */ /* 0x000fe20008410000 */
[----:B-----5:R-:W-:-:S03]  /*1d70*/  HADD2.F32 R149, -RZ, R136.H1_H1 ;  /* 0x30000088ff957230 */ /* 0x020fc60000004100 */
[----:B------:R-:W-:Y:S02]  /*1d80*/  FMUL.FTZ R150, R17, R148 ;  /* 0x0000009411967220 */ /* 0x000fe40000410000 */
[----:B------:R-:W-:-:S03]  /*1d90*/  FFMA.FTZ R133, R148, R149, R133 ;  /* 0x0000009594857223 */ /* 0x000fc60000010085 */
[----:B------:R-:W-:-:S04]  /*1da0*/  F2FP.F16.F32.PACK_AB R150, RZ, R150 ;  /* 0x00000096ff96723e */ /* 0x000fc800000000ff */
[----:B------:R-:W-:-:S07]  /*1db0*/  PRMT R140, R140, 0x5410, R150 ;  /* 0x000054108c8c7816 */ /* 0x000fce0000000096 */
.L_x_5534:
        /* <DEDUP_REMOVED lines=12> */
.L_x_5535:
        /* <DEDUP_REMOVED lines=12> */
.L_x_5536:
        /* <DEDUP_REMOVED lines=12> */
.L_x_5537:
        /* <DEDUP_REMOVED lines=12> */
.L_x_5538:
        /* <DEDUP_REMOVED lines=12> */
.L_x_5539:
        /* <DEDUP_REMOVED lines=11> */
[----:B------:R-:W-:Y:S01]  /*2230*/  PRMT R143, R143, 0x5410, R150 ;  /* 0x000054108f8f7816 */ /* 0x000fe20000000096 */
[----:B------:R-:W-:Y:S06]  /*2240*/  BRA `(.L_x_5540) ;  /* 0x0000001000987947 */ /* 0x000fec0003800000 */
.L_x_5532:
        /* <DEDUP_REMOVED lines=17> */
.L_x_5541:
        /* <DEDUP_REMOVED lines=11> */
.L_x_5542:
        /* <DEDUP_REMOVED lines=11> */
.L_x_5543:
[----:B------:R-:W-:Y:S01]  /*24c0*/  FMUL.FTZ R147, R212, R147 ;  /* 0x00000093d4937220 */ /* 0x000fe20000410000 */
[-C--:B------:R-:W-:Y:S01]  /*24d0*/  FFMA.FTZ R146, R168, R152.reuse, R153 ;  /* 0x00000098a8927223 */ /* 0x080fe20000010099 */
        /* <DEDUP_REMOVED lines=14> */
.L_x_5544:
        /* <DEDUP_REMOVED lines=12> */
.L_x_5545:
        /* <DEDUP_REMOVED lines=11> */
.L_x_5546:
        /* <DEDUP_REMOVED lines=10> */
.L_x_5547:
        /* <DEDUP_REMOVED lines=12> */
.L_x_5531:
        /* <DEDUP_REMOVED lines=8> */
[----:B------:R-:W-:-:S03]  /*2910*/  HADD2.F32 R149, -RZ, R12.H0_H0 ;  /* 0x2000000cff957230 */ /* 0x000fc60000004100 */
        /* <DEDUP_REMOVED lines=8> */
.L_x_5549:
[----:B------:R-:W-:Y:S05]  /*29a0*/  @!P2 BRA `(.L_x_5550) ;  /* 0x000000000028a947 */ /* 0x000fea0003800000 */
[----:B------:R-:W-:Y:S01]  /*29b0*/  @P1 FFMA.FTZ R148, R164, R152, R153 ;  /* 0x00000098a4941223 */ /* 0x000fe20000010099 */
        /* <DEDUP_REMOVED lines=9> */
.L_x_5550:
[----:B------:R-:W-:Y:S05]  /*2a50*/  @!P2 BRA `(.L_x_5551) ;  /* 0x000000000028a947 */ /* 0x000fea0003800000 */
        /* <DEDUP_REMOVED lines=10> */
.L_x_5551:
        /* <DEDUP_REMOVED lines=11> */
.L_x_5552:
        /* <DEDUP_REMOVED lines=11> */
.L_x_5553:
        /* <DEDUP_REMOVED lines=11> */
.L_x_5554:
        /* <DEDUP_REMOVED lines=11> */
.L_x_5555:
        /* <DEDUP_REMOVED lines=10> */
[----:B------:R-:W-:Y:S01]  /*2e60*/  PRMT R143, R143, 0x5410, R149 ;  /* 0x000054108f8f7816 */ /* 0x000fe20000000095 */
[----:B------:R-:W-:Y:S06]  /*2e70*/  BRA `(.L_x_5540) ;  /* 0x00000004008c7947 */ /* 0x000fec0003800000 */
.L_x_5548:
        /* <DEDUP_REMOVED lines=13> */
[----:B------:R-:W-:Y:S01]  /*2f50*/  @P3 FFMA.FTZ R163, R167, R152, R153 ;  /* 0x00000098a7a33223 */ /* 0x000fe20000010099 */
[----:B------:R-:W-:Y:S01]  /*2f60*/  @P3 FADD.FTZ R144, R171, -R144 ;  /* 0x80000090ab903221 */ /* 0x000fe20000010000 */
[----:B------:R-:W-:Y:S01]  /*2f70*/  @P3 FADD.FTZ R146, R174, -R159 ;  /* 0x8000009fae923221 */ /* 0x000fe20000010000 */
[----:B------:R-:W-:Y:S01]  /*2f80*/  @P3 FADD.FTZ R148, R173, -R148 ;  /* 0x80000094ad943221 */ /* 0x000fe20000010000 */
[----:B------:R-:W-:Y:S02]  /*2f90*/  HADD2.F32 R159, -RZ, R14.H1_H1 ;  /* 0x3000000eff9f7230 */ /* 0x000fe40000004100 */
[----:B------:R-:W-:Y:S01]  /*2fa0*/  @P3 FFMA.FTZ R147, R212, R144, R147 ;  /* 0x00000090d4933223 */ /* 0x000fe20000010093 */
[-CC-:B------:R-:W-:Y:S01]  /*2fb0*/  @P3 FFMA.FTZ R144, R168, R152.reuse, R153.reuse ;  /* 0x00000098a8903223 */ /* 0x180fe20000010099 */
[-C--:B------:R-:W-:Y:S01]  /*2fc0*/  @P3 FFMA.FTZ R215, R169, R152.reuse, R153 ;  /* 0x00000098a9d73223 */ /* 0x080fe20000010099 */
        /* <DEDUP_REMOVED lines=25> */
.L_x_5556:
[----:B------:R-:W-:Y:S05]  /*3160*/  @!P2 BRA `(.L_x_5557) ;  /* 0x000000000018a947 */ /* 0x000fea0003800000 */
[----:B------:R-:W-:Y:S01]  /*3170*/  FMUL.FTZ R144, R147, UR16 ;  /* 0x0000001093907c20 */ /* 0x000fe20008410000 */
[----:B-----5:R-:W-:-:S03]  /*3180*/  HADD2.F32 R162, -RZ, R136.H1_H1 ;  /* 0x30000088ffa27230 */ /* 0x020fc60000004100 */
[-C--:B------:R-:W-:Y:S02]  /*3190*/  FMUL.FTZ R145, R17, R144.reuse ;  /* 0x0000009011917220 */ /* 0x080fe40000410000 */
[----:B------:R-:W-:-:S03]  /*31a0*/  FFMA.FTZ R133, R162, R144, R133 ;  /* 0x00000090a2857223 */ /* 0x000fc60000010085 */
[----:B------:R-:W-:-:S04]  /*31b0*/  F2FP.F16.F32.PACK_AB R145, RZ, R145 ;  /* 0x00000091ff91723e */ /* 0x000fc800000000ff */
[----:B------:R-:W-:-:S07]  /*31c0*/  PRMT R140, R140, 0x5410, R145 ;  /* 0x000054108c8c7816 */ /* 0x000fce0000000091 */
.L_x_5557:
[----:B------:R-:W-:Y:S05]  /*31d0*/  @!P2 BRA `(.L_x_5558) ;  /* 0x000000000018a947 */ /* 0x000fea0003800000 */
[----:B------:R-:W-:Y:S01]  /*31e0*/  FMUL.FTZ R149, R149, UR16 ;  /* 0x0000001095957c20 */ /* 0x000fe20008410000 */
[----:B-----5:R-:W-:-:S03]  /*31f0*/  HADD2.F32 R145, -RZ, R137.H0_H0 ;  /* 0x20000089ff917230 */ /* 0x020fc60000004100 */
[-C--:B------:R-:W-:Y:S02]  /*3200*/  FMUL.FTZ R144, R18, R149.reuse ;  /* 0x0000009512907220 */ /* 0x080fe40000410000 */
[----:B------:R-:W-:-:S03]  /*3210*/  FFMA.FTZ R134, R145, R149, R134 ;  /* 0x0000009591867223 */ /* 0x000fc60000010086 */
[----:B------:R-:W-:-:S04]  /*3220*/  F2FP.F16.F32.PACK_AB R144, RZ, R144 ;  /* 0x00000090ff90723e */ /* 0x000fc800000000ff */
[----:B------:R-:W-:-:S07]  /*3230*/  PRMT R141, R144, 0x7610, R141 ;  /* 0x00007610908d7816 */ /* 0x000fce000000008d */
.L_x_5558:
[----:B------:R-:W-:Y:S05]  /*3240*/  @!P2 BRA `(.L_x_5559) ;  /* 0x000000000018a947 */ /* 0x000fea0003800000 */
[----:B------:R-:W-:Y:S01]  /*3250*/  FMUL.FTZ R144, R151, UR16 ;  /* 0x0000001097907c20 */ /* 0x000fe20008410000 */
[----:B-----5:R-:W-:-:S03]  /*3260*/  HADD2.F32 R162, -RZ, R137.H1_H1 ;  /* 0x30000089ffa27230 */ /* 0x020fc60000004100 */
[-C--:B------:R-:W-:Y:S02]  /*3270*/  FMUL.FTZ R145, R19, R144.reuse ;  /* 0x0000009013917220 */ /* 0x080fe40000410000 */
[----:B------:R-:W-:-:S03]  /*3280*/  FFMA.FTZ R135, R162, R144, R135 ;  /* 0x00000090a2877223 */ /* 0x000fc60000010087 */
[----:B------:R-:W-:-:S04]  /*3290*/  F2FP.F16.F32.PACK_AB R145, RZ, R145 ;  /* 0x00000091ff91723e */ /* 0x000fc800000000ff */
[----:B------:R-:W-:-:S07]  /*32a0*/  PRMT R141, R141, 0x5410, R145 ;  /* 0x000054108d8d7816 */ /* 0x000fce0000000091 */
.L_x_5559:
[----:B------:R-:W-:Y:S05]  /*32b0*/  @!P2 BRA `(.L_x_5560) ;  /* 0x000000000018a947 */ /* 0x000fea0003800000 */
[----:B------:R-:W-:Y:S01]  /*32c0*/  FMUL.FTZ R157, R157, UR16 ;  /* 0x000000109d9d7c20 */ /* 0x000fe20008410000 */
[----:B-----5:R-:W-:-:S03]  /*32d0*/  HADD2.F32 R145, -RZ, R138.H0_H0 ;  /* 0x2000008aff917230 */ /* 0x020fc60000004100 */
[-C--:B------:R-:W-:Y:S02]  /*32e0*/  FMUL.FTZ R144, R20, R157.reuse ;  /* 0x0000009d14907220 */ /* 0x080fe40000410000 */
[----:B------:R-:W-:-:S03]  /*32f0*/  FFMA.FTZ R128, R145, R157, R128 ;  /* 0x0000009d91807223 */ /* 0x000fc60000010080 */
[----:B------:R-:W-:-:S04]  /*3300*/  F2FP.F16.F32.PACK_AB R144, RZ, R144 ;  /* 0x00000090ff90723e */ /* 0x000fc800000000ff */
[----:B------:R-:W-:-:S07]  /*3310*/  PRMT R142, R144, 0x7610, R142 ;  /* 0x00007610908e7816 */ /* 0x000fce000000008e */
.L_x_5560:
[----:B------:R-:W-:Y:S05]  /*3320*/  @!P2 BRA `(.L_x_5561) ;  /* 0x000000000018a947 */ /* 0x000fea0003800000 */
[----:B------:R-:W-:Y:S01]  /*3330*/  FMUL.FTZ R144, R159, UR16 ;  /* 0x000000109f907c20 */ /* 0x000fe20008410000 */
[----:B-----5:R-:W-:-:S03]  /*3340*/  HADD2.F32 R162, -RZ, R138.H1_H1 ;  /* 0x3000008affa27230 */ /* 0x020fc60000004100 */
[-C--:B------:R-:W-:Y:S02]  /*3350*/  FMUL.FTZ R145, R21, R144.reuse ;  /* 0x0000009015917220 */ /* 0x080fe40000410000 */
[----:B------:R-:W-:-:S03]  /*3360*/  FFMA.FTZ R129, R162, R144, R129 ;  /* 0x00000090a2817223 */ /* 0x000fc60000010081 */
[----:B------:R-:W-:-:S04]  /*3370*/  F2FP.F16.F32.PACK_AB R145, RZ, R145 ;  /* 0x00000091ff91723e */ /* 0x000fc800000000ff */
[----:B------:R-:W-:-:S07]  /*3380*/  PRMT R142, R142, 0x5410, R145 ;  /* 0x000054108e8e7816 */ /* 0x000fce0000000091 */
.L_x_5561:
[----:B------:R-:W-:Y:S05]  /*3390*/  @!P2 BRA `(.L_x_5562) ;  /* 0x000000000018a947 */ /* 0x000fea0003800000 */
[----:B------:R-:W-:Y:S01]  /*33a0*/  FMUL.FTZ R145, R161, UR16 ;  /* 0x00000010a1917c20 */ /* 0x000fe20008410000 */
[----:B-----5:R-:W-:-:S03]  /*33b0*/  HADD2.F32 R147, -RZ, R139.H0_H0 ;  /* 0x2000008bff937230 */ /* 0x020fc60000004100 */
[-C--:B------:R-:W-:Y:S02]  /*33c0*/  FMUL.FTZ R144, R22, R145.reuse ;  /* 0x0000009116907220 */ /* 0x080fe40000410000 */
[----:B------:R-:W-:-:S03]  /*33d0*/  FFMA.FTZ R130, R147, R145, R130 ;  /* 0x0000009193827223 */ /* 0x000fc60000010082 */
[----:B------:R-:W-:-:S04]  /*33e0*/  F2FP.F16.F32.PACK_AB R144, RZ, R144 ;  /* 0x00000090ff90723e */ /* 0x000fc800000000ff */
[----:B------:R-:W-:-:S07]  /*33f0*/  PRMT R143, R144, 0x7610, R143 ;  /* 0x00007610908f7816 */ /* 0x000fce000000008f */
.L_x_5562:
        /* <DEDUP_REMOVED lines=11> */
.L_x_5540:
        /* <DEDUP_REMOVED lines=13> */
.L_x_5563:
[----:B------:R-:W-:Y:S05]  /*3580*/  @!P0 BRA `(.L_x_5564) ;  /* 0x0000000800fc8947 */ /* 0x000fea0003800000 */
[----:B------:R-:W-:Y:S05]  /*3590*/  @!P1 BRA `(.L_x_5565) ;  /* 0x0000000400909947 */ /* 0x000fea0003800000 */
[----:B------:R-:W-:Y:S01]  /*35a0*/  ISETP.GT.AND P3, PT, R211, RZ, PT ;  /* 0x000000ffd300720c */ /* 0x000fe20003f64270 */
[--C-:B-1----:R-:W-:Y:S02]  /*35b0*/  HADD2.F32 R149, -RZ, R8.reuse.H1_H1 ;  /* 0x30000008ff957230 */ /* 0x102fe40000004100 */
        /* <DEDUP_REMOVED lines=44> */
.L_x_5566:
[----:B------:R-:W-:Y:S05]  /*3880*/  @!P2 BRA `(.L_x_5567) ;  /* 0x000000000018a947 */ /* 0x000fea0003800000 */
[----:B------:R-:W-:Y:S01]  /*3890*/  FMUL.FTZ R144, R149, UR16 ;  /* 0x0000001095907c20 */ /* 0x000fe20008410000 */
[----:B-----5:R-:W-:-:S03]  /*38a0*/  HADD2.F32 R160, -RZ, R136.H1_H1 ;  /* 0x30000088ffa07230 */ /* 0x020fc60000004100 */
[-C--:B------:R-:W-:Y:S02]  /*38b0*/  FMUL.FTZ R145, R25, R144.reuse ;  /* 0x0000009019917220 */ /* 0x080fe40000410000 */
[----:B------:R-:W-:-:S03]  /*38c0*/  FFMA.FTZ R125, R160, R144, R125 ;  /* 0x00000090a07d7223 */ /* 0x000fc6000001007d */
[----:B------:R-:W-:-:S04]  /*38d0*/  F2FP.F16.F32.PACK_AB R145, RZ, R145 ;  /* 0x00000091ff91723e */ /* 0x000fc800000000ff */
[----:B------:R-:W-:-:S07]  /*38e0*/  PRMT R140, R140, 0x5410, R145 ;  /* 0x000054108c8c7816 */ /* 0x000fce0000000091 */
.L_x_5567:
[----:B------:R-:W-:Y:S05]  /*38f0*/  @!P2 BRA `(.L_x_5568) ;  /* 0x000000000018a947 */ /* 0x000fea0003800000 */
[----:B------:R-:W-:Y:S01]  /*3900*/  FMUL.FTZ R151, R151, UR16 ;  /* 0x0000001097977c20 */ /* 0x000fe20008410000 */
[----:B-----5:R-:W-:-:S03]  /*3910*/  HADD2.F32 R145, -RZ, R137.H0_H0 ;  /* 0x20000089ff917230 */ /* 0x020fc60000004100 */
[-C--:B------:R-:W-:Y:S02]  /*3920*/  FMUL.FTZ R144, R26, R151.reuse ;  /* 0x000000971a907220 */ /* 0x080fe40000410000 */
[----:B------:R-:W-:-:S03]  /*3930*/  FFMA.FTZ R126, R145, R151, R126 ;  /* 0x00000097917e7223 */ /* 0x000fc6000001007e */
[----:B------:R-:W-:-:S04]  /*3940*/  F2FP.F16.F32.PACK_AB R144, RZ, R144 ;  /* 0x00000090ff90723e */ /* 0x000fc800000000ff */
[----:B------:R-:W-:-:S07]  /*3950*/  PRMT R141, R144, 0x7610, R141 ;  /* 0x00007610908d7816 */ /* 0x000fce000000008d */
.L_x_5568:
[----:B------:R-:W-:Y:S05]  /*3960*/  @!P2 BRA `(.L_x_5569) ;  /* 0x000000000018a947 */ /* 0x000fea0003800000 */
[----:B------:R-:W-:Y:S01]  /*3970*/  FMUL.FTZ R144, R161, UR16 ;  /* 0x00000010a1907c20 */ /* 0x000fe20008410000 */
[----:B-----5:R-:W-:-:S03]  /*3980*/  HADD2.F32 R160, -RZ, R137.H1_H1 ;  /* 0x30000089ffa07230 */ /* 0x020fc60000004100 */
[-C--:B------:R-:W-:Y:S02]  /*3990*/  FMUL.FTZ R145, R27, R144.reuse ;  /* 0x000000901b917220 */ /* 0x080fe40000410000 */
[----:B------:R-:W-:-:S03]  /*39a0*/  FFMA.FTZ R127, R160, R144, R127 ;  /* 0x00000090a07f7223 */ /* 0x000fc6000001007f */
[----:B------:R-:W-:-:S04]  /*39b0*/  F2FP.F16.F32.PACK_AB R145, RZ, R145 ;  /* 0x00000091ff91723e */ /* 0x000fc800000000ff */
[----:B------:R-:W-:-:S07]  /*39c0*/  PRMT R141, R141, 0x5410, R145 ;  /* 0x000054108d8d7816 */ /* 0x000fce0000000091 */
.L_x_5569:
[----:B------:R-:W-:Y:S05]  /*39d0*/  @!P2 BRA `(.L_x_5570) ;  /* 0x000000000018a947 */ /* 0x000fea0003800000 */
[----:B------:R-:W-:Y:S01]  /*39e0*/  FMUL.FTZ R147, R147, UR16 ;  /* 0x0000001093937c20 */ /* 0x000fe20008410000 */
[----:B-----5:R-:W-:-:S03]  /*39f0*/  HADD2.F32 R145, -RZ, R138.H0_H0 ;  /* 0x2000008aff917230 */ /* 0x020fc60000004100 */
[-C--:B------:R-:W-:Y:S02]  /*3a00*/  FMUL.FTZ R144, R28, R147.reuse ;  /* 0x000000931c907220 */ /* 0x080fe40000410000 */
[----:B------:R-:W-:-:S03]  /*3a10*/  FFMA.FTZ R120, R145, R147, R120 ;  /* 0x0000009391787223 */ /* 0x000fc60000010078 */
[----:B------:R-:W-:-:S04]  /*3a20*/  F2FP.F16.F32.PACK_AB R144, RZ, R144 ;  /* 0x00000090ff90723e */ /* 0x000fc800000000ff */
[----:B------:R-:W-:-:S07]  /*3a30*/  PRMT R142, R144, 0x7610, R142 ;  /* 0x00007610908e7816 */ /* 0x000fce000000008e */
.L_x_5570:
[----:B------:R-:W-:Y:S05]  /*3a40*/  @!P2 BRA `(.L_x_5571) ;  /* 0x000000000018a947 */ /* 0x000fea0003800000 */
[----:B------:R-:W-:Y:S01]  /*3a50*/  FMUL.FTZ R144, R163, UR16 ;  /* 0x00000010a3907c20 */ /* 0x000fe20008410000 */
[----:B-----5:R-:W-:-:S03]  /*3a60*/  HADD2.F32 R160, -RZ, R138.H1_H1 ;  /* 0x3000008affa07230 */ /* 0x020fc60000004100 */
[-C--:B------:R-:W-:Y:S02]  /*3a70*/  FMUL.FTZ R145, R29, R144.reuse ;  /* 0x000000901d917220 */ /* 0x080fe40000410000 */
[----:B------:R-:W-:-:S03]  /*3a80*/  FFMA.FTZ R121, R160, R144, R121 ;  /* 0x00000090a0797223 */ /* 0x000fc60000010079 */
[----:B------:R-:W-:-:S04]  /*3a90*/  F2FP.F16.F32.PACK_AB R145, RZ, R145 ;  /* 0x00000091ff91723e */ /* 0x000fc800000000ff */
[----:B------:R-:W-:-:S07]  /*3aa0*/  PRMT R142, R142, 0x5410, R145 ;  /* 0x000054108e8e7816 */ /* 0x000fce0000000091 */
.L_x_5571:
[----:B------:R-:W-:Y:S05]  /*3ab0*/  @!P2 BRA `(.L_x_5572) ;  /* 0x000000000018a947 */ /* 0x000fea0003800000 */
[----:B------:R-:W-:Y:S01]  /*3ac0*/  FMUL.FTZ R145, R215, UR16 ;  /* 0x00000010d7917c20 */ /* 0x000fe20008410000 */
[----:B-----5:R-:W-:-:S03]  /*3ad0*/  HADD2.F32 R147, -RZ, R139.H0_H0 ;  /* 0x2000008bff937230 */ /* 0x020fc60000004100 */
[-C--:B------:R-:W-:Y:S02]  /*3ae0*/  FMUL.FTZ R144, R30, R145.reuse ;  /* 0x000000911e907220 */ /* 0x080fe40000410000 */
[----:B------:R-:W-:-:S03]  /*3af0*/  FFMA.FTZ R122, R147, R145, R122 ;  /* 0x00000091937a7223 */ /* 0x000fc6000001007a */
[----:B------:R-:W-:-:S04]  /*3b00*/  F2FP.F16.F32.PACK_AB R144, RZ, R144 ;  /* 0x00000090ff90723e */ /* 0x000fc800000000ff */
[----:B------:R-:W-:-:S07]  /*3b10*/  PRMT R143, R144, 0x7610, R143 ;  /* 0x00007610908f7816 */ /* 0x000fce000000008f */
.L_x_5572:
        /* <DEDUP_REMOVED lines=12> */
.L_x_5565:
[----:B------:R-:W-:Y:S01]  /*3be0*/  ISETP.GT.AND P3, PT, R211, RZ, PT ;  /* 0x000000ffd300720c */ /* 0x000fe20003f64270 */
[----:B------:R-:W-:-:S12]  /*3bf0*/  @!P2 BRA `(.L_x_5574) ;  /* 0x000000000028a947 */ /* 0x000fd80003800000 */
[----:B-1----:R-:W-:Y:S01]  /*3c00*/  @P3 FFMA.FTZ R151, R179, R152, R153 ;  /* 0x00000098b3973223 */ /* 0x002fe20000010099 */
        /* <DEDUP_REMOVED lines=9> */
.L_x_5574:
[----:B------:R-:W-:Y:S05]  /*3ca0*/  @!P2 BRA `(.L_x_5575) ;  /* 0x000000000028a947 */ /* 0x000fea0003800000 */
[----:B-1----:R-:W-:Y:S01]  /*3cb0*/  @P3 FFMA.FTZ R148, R180, R152, R153 ;  /* 0x00000098b4943223 */ /* 0x002fe20000010099 */
        /* <DEDUP_REMOVED lines=9> */
.L_x_5575:
[----:B------:R-:W-:Y:S05]  /*3d50*/  @!P2 BRA `(.L_x_5576) ;  /* 0x000000000028a947 */ /* 0x000fea0003800000 */
        /* <DEDUP_REMOVED lines=10> */
.L_x_5576:
        /* <DEDUP_REMOVED lines=11> */
.L_x_5577:
        /* <DEDUP_REMOVED lines=11> */
.L_x_5578:
        /* <DEDUP_REMOVED lines=11> */
.L_x_5579:
        /* <DEDUP_REMOVED lines=11> */
.L_x_5580:
        /* <DEDUP_REMOVED lines=12> */
.L_x_5564:
        /* <DEDUP_REMOVED lines=18> */
.L_x_5582:
        /* <DEDUP_REMOVED lines=11> */
.L_x_5583:
        /* <DEDUP_REMOVED lines=11> */
.L_x_5584:
        /* <DEDUP_REMOVED lines=16> */
.L_x_5585:
        /* <DEDUP_REMOVED lines=12> */
.L_x_5586:
        /* <DEDUP_REMOVED lines=11> */
.L_x_5587:
        /* <DEDUP_REMOVED lines=10> */
.L_x_5588:
        /* <DEDUP_REMOVED lines=12> */
.L_x_5581:
[----:B------:R-:W-:Y:S05]  /*47d0*/  @!P2 BRA `(.L_x_5589) ;  /* 0x00000000002ca947 */ /* 0x000fea0003800000 */
[----:B-1----:R-:W-:Y:S01]  /*47e0*/  FFMA.FTZ R149, R179, R152, R153 ;  /* 0x00000098b3957223 */ /* 0x002fe20000010099 */
        /* <DEDUP_REMOVED lines=10> */
.L_x_5589:
[----:B------:R-:W-:Y:S05]  /*4890*/  @!P2 BRA `(.L_x_5590) ;  /* 0x00000000002ca947 */ /* 0x000fea0003800000 */
[----:B-1----:R-:W-:Y:S01]  /*48a0*/  FFMA.FTZ R148, R180, R152, R153 ;  /* 0x00000098b4947223 */ /* 0x002fe20000010099 */
        /* <DEDUP_REMOVED lines=10> */
.L_x_5590:
        /* <DEDUP_REMOVED lines=12> */
.L_x_5591:
        /* <DEDUP_REMOVED lines=12> */
.L_x_5592:
        /* <DEDUP_REMOVED lines=12> */
.L_x_5593:
        /* <DEDUP_REMOVED lines=12> */
.L_x_5594:
        /* <DEDUP_REMOVED lines=12> */
.L_x_5595:
        /* <DEDUP_REMOVED lines=12> */
.L_x_5573:
        /* <DEDUP_REMOVED lines=12> */
.L_x_5596:
[----:B------:R-:W-:Y:S05]  /*4e90*/  @!P0 BRA `(.L_x_5597) ;  /* 0x0000000800ec8947 */ /* 0x000fea0003800000 */
[----:B------:R-:W-:Y:S05]  /*4ea0*/  @!P1 BRA `(.L_x_5598) ;  /* 0x0000000400809947 */ /* 0x000fea0003800000 */
[----:B------:R-:W-:Y:S01]  /*4eb0*/  ISETP.GT.AND P0, PT, R211, RZ, PT ;  /* 0x000000ffd300720c */ /* 0x000fe20003f04270 */
[--C-:B-1----:R-:W-:Y:S02]  /*4ec0*/  HADD2.F32 R147, -RZ, R4.reuse.H0_H0 ;  /* 0x20000004ff937230 */ /* 0x102fe40000004100 */
[----:B------:R-:W-:Y:S02]  /*4ed0*/  HADD2.F32 R149, -RZ, R4.H1_H1 ;  /* 0x30000004ff957230 */ /* 0x000fe40000004100 */
[--C-:B------:R-:W-:Y:S02]  /*4ee0*/  HADD2.F32 R148, -RZ, R5.reuse.H1_H1 ;  /* 0x30000005ff947230 */ /* 0x100fe40000004100 */
        /* <DEDUP_REMOVED lines=39> */
.L_x_5599:
[----:B------:R-:W-:Y:S05]  /*5160*/  @!P2 BRA `(.L_x_5600) ;  /* 0x000000000018a947 */ /* 0x000fea0003800000 */
[----:B------:R-:W-:Y:S01]  /*5170*/  FMUL.FTZ R144, R149, UR16 ;  /* 0x0000001095907c20 */ /* 0x000fe20008410000 */
[----:B-----5:R-:W-:-:S03]  /*5180*/  HADD2.F32 R158, -RZ, R136.H1_H1 ;  /* 0x30000088ff9e7230 */ /* 0x020fc60000004100 */
[-C--:B------:R-:W-:Y:S02]  /*5190*/  FMUL.FTZ R146, R33, R144.reuse ;  /* 0x0000009021927220 */ /* 0x080fe40000410000 */
[----:B------:R-:W-:-:S03]  /*51a0*/  FFMA.FTZ R117, R158, R144, R117 ;  /* 0x000000909e757223 */ /* 0x000fc60000010075 */
[----:B------:R-:W-:-:S04]  /*51b0*/  F2FP.F16.F32.PACK_AB R146, RZ, R146 ;  /* 0x00000092ff92723e */ /* 0x000fc800000000ff */
[----:B------:R-:W-:-:S07]  /*51c0*/  PRMT R140, R140, 0x5410, R146 ;  /* 0x000054108c8c7816 */ /* 0x000fce0000000092 */
.L_x_5600:
[----:B------:R-:W-:Y:S05]  /*51d0*/  @!P2 BRA `(.L_x_5601) ;  /* 0x000000000018a947 */ /* 0x000fea0003800000 */
[----:B------:R-:W-:Y:S01]  /*51e0*/  FMUL.FTZ R151, R151, UR16 ;  /* 0x0000001097977c20 */ /* 0x000fe20008410000 */
[----:B-----5:R-:W-:-:S03]  /*51f0*/  HADD2.F32 R147, -RZ, R137.H0_H0 ;  /* 0x20000089ff937230 */ /* 0x020fc60000004100 */
[-C--:B------:R-:W-:Y:S02]  /*5200*/  FMUL.FTZ R144, R34, R151.reuse ;  /* 0x0000009722907220 */ /* 0x080fe40000410000 */
[----:B------:R-:W-:-:S03]  /*5210*/  FFMA.FTZ R118, R147, R151, R118 ;  /* 0x0000009793767223 */ /* 0x000fc60000010076 */
[----:B------:R-:W-:-:S04]  /*5220*/  F2FP.F16.F32.PACK_AB R144, RZ, R144 ;  /* 0x00000090ff90723e */ /* 0x000fc800000000ff */
[----:B------:R-:W-:-:S07]  /*5230*/  PRMT R141, R144, 0x7610, R141 ;  /* 0x00007610908d7816 */ /* 0x000fce000000008d */
.L_x_5601:
[----:B------:R-:W-:Y:S05]  /*5240*/  @!P2 BRA `(.L_x_5602) ;  /* 0x000000000018a947 */ /* 0x000fea0003800000 */
[----:B------:R-:W-:Y:S01]  /*5250*/  FMUL.FTZ R148, R148, UR16 ;  /* 0x0000001094947c20 */ /* 0x000fe20008410000 */
[----:B-----5:R-:W-:-:S03]  /*5260*/  HADD2.F32 R146, -RZ, R137.H1_H1 ;  /* 0x30000089ff927230 */ /* 0x020fc60000004100 */
[-C--:B------:R-:W-:Y:S02]  /*5270*/  FMUL.FTZ R144, R35, R148.reuse ;  /* 0x0000009423907220 */ /* 0x080fe40000410000 */
[----:B------:R-:W-:-:S03]  /*5280*/  FFMA.FTZ R119, R146, R148, R119 ;  /* 0x0000009492777223 */ /* 0x000fc60000010077 */
[----:B------:R-:W-:-:S04]  /*5290*/  F2FP.F16.F32.PACK_AB R144, RZ, R144 ;  /* 0x00000090ff90723e */ /* 0x000fc800000000ff */
[----:B------:R-:W-:-:S07]  /*52a0*/  PRMT R141, R141, 0x5410, R144 ;  /* 0x000054108d8d7816 */ /* 0x000fce0000000090 */
.L_x_5602:
[----:B------:R-:W-:Y:S05]  /*52b0*/  @!P2 BRA `(.L_x_5603) ;  /* 0x000000000018a947 */ /* 0x000fea0003800000 */
[----:B------:R-:W-:Y:S01]  /*52c0*/  FMUL.FTZ R147, R153, UR16 ;  /* 0x0000001099937c20 */ /* 0x000fe20008410000 */
[----:B-----5:R-:W-:-:S03]  /*52d0*/  HADD2.F32 R149, -RZ, R138.H0_H0 ;  /* 0x2000008aff957230 */ /* 0x020fc60000004100 */
[-C--:B------:R-:W-:Y:S02]  /*52e0*/  FMUL.FTZ R144, R36, R147.reuse ;  /* 0x0000009324907220 */ /* 0x080fe40000410000 */
[----:B------:R-:W-:-:S03]  /*52f0*/  FFMA.FTZ R112, R149, R147, R112 ;  /* 0x0000009395707223 */ /* 0x000fc60000010070 */
[----:B------:R-:W-:-:S04]  /*5300*/  F2FP.F16.F32.PACK_AB R144, RZ, R144 ;  /* 0x00000090ff90723e */ /* 0x000fc800000000ff */
[----:B------:R-:W-:-:S07]  /*5310*/  PRMT R142, R144, 0x7610, R142 ;  /* 0x00007610908e7816 */ /* 0x000fce000000008e */
.L_x_5603:
[----:B------:R-:W-:Y:S05]  /*5320*/  @!P2 BRA `(.L_x_5604) ;  /* 0x000000000018a947 */ /* 0x000fea0003800000 */
[----:B------:R-:W-:Y:S01]  /*5330*/  FMUL.FTZ R144, R150, UR16 ;  /* 0x0000001096907c20 */ /* 0x000fe20008410000 */
[----:B-----5:R-:W-:-:S03]  /*5340*/  HADD2.F32 R148, -RZ, R138.H1_H1 ;  /* 0x3000008aff947230 */ /* 0x020fc60000004100 */
[-C--:B------:R-:W-:Y:S02]  /*5350*/  FMUL.FTZ R146, R37, R144.reuse ;  /* 0x0000009025927220 */ /* 0x080fe40000410000 */
[----:B------:R-:W-:-:S03]  /*5360*/  FFMA.FTZ R113, R148, R144, R113 ;  /* 0x0000009094717223 */ /* 0x000fc60000010071 */
[----:B------:R-:W-:-:S04]  /*5370*/  F2FP.F16.F32.PACK_AB R146, RZ, R146 ;  /* 0x00000092ff92723e */ /* 0x000fc800000000ff */
[----:B------:R-:W-:-:S07]  /*5380*/  PRMT R142, R142, 0x5410, R146 ;  /* 0x000054108e8e7816 */ /* 0x000fce0000000092 */
.L_x_5604:
[----:B------:R-:W-:Y:S05]  /*5390*/  @!P2 BRA `(.L_x_5605) ;  /* 0x000000000018a947 */ /* 0x000fea0003800000 */
[----:B------:R-:W-:Y:S01]  /*53a0*/  FMUL.FTZ R147, R157, UR16 ;  /* 0x000000109d937c20 */ /* 0x000fe20008410000 */
[----:B-----5:R-:W-:-:S03]  /*53b0*/  HADD2.F32 R149, -RZ, R139.H0_H0 ;  /* 0x2000008bff957230 */ /* 0x020fc60000004100 */
[-C--:B------:R-:W-:Y:S02]  /*53c0*/  FMUL.FTZ R144, R38, R147.reuse ;  /* 0x0000009326907220 */ /* 0x080fe40000410000 */
[----:B------:R-:W-:-:S03]  /*53d0*/  FFMA.FTZ R114, R149, R147, R114 ;  /* 0x0000009395727223 */ /* 0x000fc60000010072 */
[----:B------:R-:W-:-:S04]  /*53e0*/  F2FP.F16.F32.PACK_AB R144, RZ, R144 ;  /* 0x00000090ff90723e */ /* 0x000fc800000000ff */
[----:B------:R-:W-:-:S07]  /*53f0*/  PRMT R143, R144, 0x7610, R143 ;  /* 0x00007610908f7816 */ /* 0x000fce000000008f */
.L_x_5605:
        /* <DEDUP_REMOVED lines=11> */
.L_x_5598:
        /* <DEDUP_REMOVED lines=12> */
.L_x_5607:
        /* <DEDUP_REMOVED lines=11> */
.L_x_5608:
        /* <DEDUP_REMOVED lines=11> */
.L_x_5609:
        /* <DEDUP_REMOVED lines=11> */
.L_x_5610:
        /* <DEDUP_REMOVED lines=11> */
.L_x_5611:
        /* <DEDUP_REMOVED lines=11> */
.L_x_5612:
        /* <DEDUP_REMOVED lines=11> */
.L_x_5613:
[----:B------:R-:W-:Y:S05]  /*5990*/  @!P2 BRA `(.L_x_5606) ;  /* 0x0000000c0028a947 */ /* 0x000fea0003800000 */
[----:B------:R-:W-:Y:S01]  /*59a0*/  @P0 FFMA.FTZ R152, R210, R152, R153 ;  /* 0x00000098d2980223 */ /* 0x000fe20000010099 */
[----:B-1----:R-:W-:Y:S02]  /*59b0*/  HADD2.F32 R149, -RZ, R7.H1_H1 ;  /* 0x30000007ff957230 */ /* 0x002fe40000004100 */
        /* <DEDUP_REMOVED lines=9> */
.L_x_5597:
[----:B------:R-:W-:Y:S05]  /*5a50*/  @!P1 BRA `(.L_x_5614) ;  /* 0x0000000400789947 */ /* 0x000fea0003800000 */
[-CC-:B-1----:R-:W-:Y:S01]  /*5a60*/  FFMA.FTZ R145, R195, R152.reuse, R153.reuse ;  /* 0x00000098c3917223 */ /* 0x182fe20000010099 */
        /* <DEDUP_REMOVED lines=33> */
.L_x_5615:
[----:B------:R-:W-:Y:S05]  /*5c80*/  @!P2 BRA `(.L_x_5616) ;  /* 0x000000000018a947 */ /* 0x000fea0003800000 */
[----:B------:R-:W-:Y:S01]  /*5c90*/  FMUL.FTZ R144, R152, UR16 ;  /* 0x0000001098907c20 */ /* 0x000fe20008410000 */
[----:B-----5:R-:W-:-:S03]  /*5ca0*/  HADD2.F32 R154, -RZ, R136.H1_H1 ;  /* 0x30000088ff9a7230 */ /* 0x020fc60000004100 */
[-C--:B------:R-:W-:Y:S02]  /*5cb0*/  FMUL.FTZ R145, R33, R144.reuse ;  /* 0x0000009021917220 */ /* 0x080fe40000410000 */
[----:B------:R-:W-:-:S03]  /*5cc0*/  FFMA.FTZ R117, R154, R144, R117 ;  /* 0x000000909a757223 */ /* 0x000fc60000010075 */
[----:B------:R-:W-:-:S04]  /*5cd0*/  F2FP.F16.F32.PACK_AB R145, RZ, R145 ;  /* 0x00000091ff91723e */ /* 0x000fc800000000ff */
[----:B------:R-:W-:-:S07]  /*5ce0*/  PRMT R140, R140, 0x5410, R145 ;  /* 0x000054108c8c7816 */ /* 0x000fce0000000091 */
.L_x_5616:
        /* <DEDUP_REMOVED lines=10> */
.L_x_5617:
[----:B------:R-:W-:Y:S05]  /*5d90*/  @!P2 BRA `(.L_x_5618) ;  /* 0x000000000018a947 */ /* 0x000fea0003800000 */
[----:B------:R-:W-:Y:S01]  /*5da0*/  FMUL.FTZ R146, R152, UR16 ;  /* 0x0000001098927c20 */ /* 0x000fe20008410000 */
[----:B-----5:R-:W-:-:S03]  /*5db0*/  HADD2.F32 R154, -RZ, R137.H1_H1 ;  /* 0x30000089ff9a7230 */ /* 0x020fc60000004100 */
[-C--:B------:R-:W-:Y:S02]  /*5dc0*/  FMUL.FTZ R145, R35, R146.reuse ;  /* 0x0000009223917220 */ /* 0x080fe40000410000 */
[----:B------:R-:W-:-:S03]  /*5dd0*/  FFMA.FTZ R119, R154, R146, R119 ;  /* 0x000000929a777223 */ /* 0x000fc60000010077 */
[----:B------:R-:W-:-:S04]  /*5de0*/  F2FP.F16.F32.PACK_AB R145, RZ, R145 ;  /* 0x00000091ff91723e */ /* 0x000fc800000000ff */
[----:B------:R-:W-:-:S07]  /*5df0*/  PRMT R141, R141, 0x5410, R145 ;  /* 0x000054108d8d7816 */ /* 0x000fce0000000091 */
.L_x_5618:
        /* <DEDUP_REMOVED lines=12> */
.L_x_5619:
[----:B------:R-:W-:Y:S05]  /*5ec0*/  @!P2 BRA `(.L_x_5620) ;  /* 0x000000000018a947 */ /* 0x000fea0003800000 */
[----:B------:R-:W-:Y:S01]  /*5ed0*/  FMUL.FTZ R146, R149, UR16 ;  /* 0x0000001095927c20 */ /* 0x000fe20008410000 */
[----:B-----5:R-:W-:-:S03]  /*5ee0*/  HADD2.F32 R152, -RZ, R138.H1_H1 ;  /* 0x3000008aff987230 */ /* 0x020fc60000004100 */
[-C--:B------:R-:W-:Y:S02]  /*5ef0*/  FMUL.FTZ R147, R37, R146.reuse ;  /* 0x0000009225937220 */ /* 0x080fe40000410000 */
[----:B------:R-:W-:-:S03]  /*5f00*/  FFMA.FTZ R113, R152, R146, R113 ;  /* 0x0000009298717223 */ /* 0x000fc60000010071 */
[----:B------:R-:W-:-:S04]  /*5f10*/  F2FP.F16.F32.PACK_AB R147, RZ, R147 ;  /* 0x00000093ff93723e */ /* 0x000fc800000000ff */
[----:B------:R-:W-:-:S07]  /*5f20*/  PRMT R142, R142, 0x5410, R147 ;  /* 0x000054108e8e7816 */ /* 0x000fce0000000093 */
.L_x_5620:
[----:B------:R-:W-:Y:S05]  /*5f30*/  @!P2 BRA `(.L_x_5621) ;  /* 0x000000000018a947 */ /* 0x000fea0003800000 */
[----:B------:R-:W-:Y:S01]  /*5f40*/  FMUL.FTZ R147, R150, UR16 ;  /* 0x0000001096937c20 */ /* 0x000fe20008410000 */
[----:B-----5:R-:W-:-:S03]  /*5f50*/  HADD2.F32 R153, -RZ, R139.H0_H0 ;  /* 0x2000008bff997230 */ /* 0x020fc60000004100 */
[-C--:B------:R-:W-:Y:S02]  /*5f60*/  FMUL.FTZ R146, R38, R147.reuse ;  /* 0x0000009326927220 */ /* 0x080fe40000410000 */
[----:B------:R-:W-:-:S03]  /*5f70*/  FFMA.FTZ R114, R153, R147, R114 ;  /* 0x0000009399727223 */ /* 0x000fc60000010072 */
[----:B------:R-:W-:-:S04]  /*5f80*/  F2FP.F16.F32.PACK_AB R146, RZ, R146 ;  /* 0x00000092ff92723e */ /* 0x000fc800000000ff */
[----:B------:R-:W-:-:S07]  /*5f90*/  PRMT R143, R146, 0x7610, R143 ;  /* 0x00007610928f7816 */ /* 0x000fce000000008f */
.L_x_5621:
        /* <DEDUP_REMOVED lines=10> */
.L_x_5614:
        /* <DEDUP_REMOVED lines=12> */
.L_x_5622:
        /* <DEDUP_REMOVED lines=12> */
.L_x_5623:
        /* <DEDUP_REMOVED lines=12> */
.L_x_5624:
        /* <DEDUP_REMOVED lines=12> */
.L_x_5625:
        /* <DEDUP_REMOVED lines=12> */
.L_x_5626:
        /* <DEDUP_REMOVED lines=12> */
.L_x_5627:
        /* <DEDUP_REMOVED lines=12> */
.L_x_5628:
[----:B------:R-:W-:Y:S05]  /*6580*/  @!P2 BRA `(.L_x_5606) ;  /* 0x00000000002ca947 */ /* 0x000fea0003800000 */
[----:B------:R-:W-:Y:S01]  /*6590*/  FFMA.FTZ R152, R210, R152, R153 ;  /* 0x00000098d2987223 */ /* 0x000fe20000010099 */
[----:B------:R-:W-:Y:S01]  /*65a0*/  ISETP.GT.AND P0, PT, R211, RZ, PT ;  /* 0x000000ffd300720c */ /* 0x000fe20003f04270 */
[----:B-1---5:R-:W-:Y:S02]  /*65b0*/  HADD2.F32 R150, -RZ, R139.H1_H1 ;  /* 0x3000008bff967230 */ /* 0x022fe40000004100 */
        /* <DEDUP_REMOVED lines=8> */
.L_x_5606:
[----:B------:R-:W2:Y:S01]  /*6640*/  @P1 LDC.64 R152, c[0x0][0x478] ;  /* 0x00011e00ff981b82 */ /* 0x000ea20000000a00 */
[----:B------:R-:W-:Y:S01]  /*6650*/  @P1 IADD3 R155, PT, PT, R155, 0x200, RZ ;  /* 0x000002009b9b1810 */ /* 0x000fe20007ffe0ff */
[----:B------:R-:W-:-:S06]  /*6660*/  UPLOP3.LUT UP1, UPT, UPT, UPT, UP1, 0x40, 0x4 ;  /* 0x000000000004789c */ /* 0x000fcc0003f2e810 */
[----:B-1----:R-:W1:Y:S08]  /*6670*/  @P2 LDC.64 R150, c[0x0][0x468] ;  /* 0x00011a00ff962b82 */ /* 0x002e700000000a00 */
[----:B------:R-:W3:Y:S01]  /*6680*/  LDC.64 R148, c[0x0][0x380] ;  /* 0x0000e000ff947b82 */ /* 0x000ee20000000a00 */
[----:B--2---:R-:W-:-:S05]  /*6690*/  @P1 IMAD.WIDE.U32 R152, R155, 0x10, R152 ;  /* 0x000000109b981825 */ /* 0x004fca00078e0098 */
[----:B------:R2:W-:Y:S01]  /*66a0*/  @P1 STG.E.128 desc[UR12][R152.64], R144 ;  /* 0x0000009098001986 */ /* 0x0005e2000c101d0c */
[----:B-1----:R-:W-:-:S05]  /*66b0*/  @P2 IMAD.WIDE.U32 R150, R213, 0x10, R150 ;  /* 0x00000010d5962825 */ /* 0x002fca00078e0096 */
[----:B------:R2:W-:Y:S01]  /*66c0*/  @P2 STG.E.128 desc[UR12][R150.64], R140 ;  /* 0x0000008c96002986 */ /* 0x0005e2000c101d0c */
[----:B---3--:R-:W-:-:S04]  /*66d0*/  IADD3 R0, PT, PT, R0, R148, RZ ;  /* 0x0000009400007210 */ /* 0x008fc80007ffe0ff */
[----:B------:R-:W-:-:S13]  /*66e0*/  ISETP.GE.AND P0, PT, R0, R149, PT ;  /* 0x000000950000720c */ /* 0x000fda0003f06270 */
[----:B--2---:R-:W-:Y:S05]  /*66f0*/  @!P0 BRA `(.L_x_5629) ;  /* 0xffffff9c00508947 */ /* 0x004fea000383ffff */
.L_x_5526:
        /* <DEDUP_REMOVED lines=29> */
.L_x_5630:
        /* <DEDUP_REMOVED lines=11> */
.L_x_10761:


//--------------------- .text._ZN10layer_norm13ln_bwd_kernelINS_13Kernel_traitsIf6__halfS2_S2_fjLj6144ELj1ELj1ELj8ELj16ENS_18Kernel_traits_baseILj6144EfS2_S2_S2_fjLj256EEEEELb1ELb0ELb0ELb0EEEvNS_9BwdParamsE --------------------------
	.section	.text._ZN10layer_norm13ln_bwd_kernelINS_13Kernel_traitsIf6__halfS2_S2_fjLj6144ELj1ELj1ELj8ELj16ENS_18Kernel_traits_baseILj6144EfS2_S2_S2_fjLj256EEEEELb1ELb0ELb0ELb0EEEvNS_9BwdParamsE,"ax",@progbits
	.align	128
        .global         _ZN10layer_norm13ln_bwd_kernelINS_13Kernel_traitsIf6__halfS2_S2_fjLj6144ELj1ELj1ELj8ELj16ENS_18Kernel_traits_baseILj6144EfS2_S2_S2_fjLj256EEEEELb1ELb0ELb0ELb0EEEvNS_9BwdParamsE
        .type           _ZN10layer_norm13ln_bwd_kernelINS_13Kernel_traitsIf6__halfS2_S2_fjLj6144ELj1ELj1ELj8ELj16ENS_18Kernel_traits_baseILj6144EfS2_S2_S2_fjLj256EEEEELb1ELb0ELb0ELb0EEEvNS_9BwdParamsE,@function
        .size           _ZN10layer_norm13ln_bwd_kernelINS_13Kernel_traitsIf6__halfS2_S2_fjLj6144ELj1ELj1ELj8ELj16ENS_18Kernel_traits_baseILj6144EfS2_S2_S2_fjLj256EEEEELb1ELb0ELb0ELb0EEEvNS_9BwdParamsE,(.L_x_10762 - _ZN10layer_norm13ln_bwd_kernelINS_13Kernel_traitsIf6__halfS2_S2_fjLj6144ELj1ELj1ELj8ELj16ENS_18Kernel_traits_baseILj6144EfS2_S2_S2_fjLj256EEEEELb1ELb0ELb0ELb0EEEvNS_9BwdParamsE)
        .other          _ZN10layer_norm13ln_bwd_kernelINS_13Kernel_traitsIf6__halfS2_S2_fjLj6144ELj1ELj1ELj8ELj16ENS_18Kernel_traits_baseILj6144EfS2_S2_S2_fjLj256EEEEELb1ELb0ELb0ELb0EEEvNS_9BwdParamsE,@"STO_CUDA_ENTRY STV_DEFAULT"
_ZN10layer_norm13ln_bwd_kernelINS_13Kernel_traitsIf6__halfS2_S2_fjLj6144ELj1ELj1ELj8ELj16ENS_18Kernel_traits_baseILj6144EfS2_S2_S2_fjLj256EEEEELb1ELb0ELb0ELb0EEEvNS_9BwdParamsE:
.text._ZN10layer_norm13ln_bwd_kernelINS_13Kernel_traitsIf6__halfS2_S2_fjLj6144ELj1ELj1ELj8ELj16ENS_18Kernel_traits_baseILj6144EfS2_S2_S2_fjLj256EEEEELb1ELb0ELb0ELb0EEEvNS_9BwdParamsE:
        /* <DEDUP_REMOVED lines=89> */
.L_x_5662:
        /* <DEDUP_REMOVED lines=39> */
[--C-:B---3--:R-:W-:Y:S02]  /*0800*/  HADD2.F32 R3, -RZ, R92.reuse.H0_H0 ;  /* 0x2000005cff037230 */ /* 0x108fe40000004100 */
[--C-:B------:R-:W-:Y:S02]  /*0810*/  HADD2.F32 R113, -RZ, R93.reuse.H0_H0 ;  /* 0x2000005dff717230 */ /* 0x100fe40000004100 */
[----:B------:R-:W-:Y:S02]  /*0820*/  HADD2.F32 R115, -RZ, R93.H1_H1 ;  /* 0x3000005dff737230 */ /* 0x000fe40000004100 */
[----:B------:R-:W-:Y:S02]  /*0830*/  HADD2.F32 R101, -RZ, R92.H1_H1 ;  /* 0x3000005cff657230 */ /* 0x000fe40000004100 */
[----:B------:R-:W-:Y:S01]  /*0840*/  FADD.FTZ R92, -R100, R3 ;  /* 0x00000003645c7221 */ /* 0x000fe20000010100 */
[----:B----4-:R-:W-:-:S02]  /*0850*/  HADD2.F32 R93, -RZ, R96.H0_H0 ;  /* 0x20000060ff5d7230 */ /* 0x010fc40000004100 */
[--C-:B------:R-:W-:Y:S02]  /*0860*/  HADD2.F32 R117, -RZ, R94.reuse.H0_H0 ;  /* 0x2000005eff757230 */ /* 0x100fe40000004100 */
[----:B------:R-:W-:Y:S02]  /*0870*/  HADD2.F32 R119, -RZ, R94.H1_H1 ;  /* 0x3000005eff777230 */ /* 0x000fe40000004100 */
[----:B------:R-:W-:Y:S01]  /*0880*/  FADD.FTZ R94, -R100, R113 ;  /* 0x00000071645e7221 */ /* 0x000fe20000010100 */
[----:B------:R-:W-:Y:S02]  /*0890*/  HADD2.F32 R96, -RZ, R96.H1_H1 ;  /* 0x30000060ff607230 */ /* 0x000fe40000004100 */
[----:B-----5:R-:W-:Y:S01]  /*08a0*/  FMUL.FTZ R3, R159, R92 ;  /* 0x0000005c9f037220 */ /* 0x020fe20000410000 */
[----:B------:R-:W-:Y:S01]  /*08b0*/  FMUL.FTZ R116, R76, R93 ;  /* 0x0000005d4c747220 */ /* 0x000fe20000410000 */
[--C-:B------:R-:W-:Y:S02]  /*08c0*/  HADD2.F32 R121, -RZ, R95.reuse.H0_H0 ;  /* 0x2000005fff797230 */ /* 0x100fe40000004100 */
[----:B------:R-:W-:Y:S01]  /*08d0*/  FADD.FTZ R114, -R100, R101 ;  /* 0x0000006564727221 */ /* 0x000fe20000010100 */
[----:B------:R-:W-:-:S02]  /*08e0*/  HADD2.F32 R123, -RZ, R95.H1_H1 ;  /* 0x3000005fff7b7230 */ /* 0x000fc40000004100 */
[----:B------:R-:W-:Y:S01]  /*08f0*/  FADD.FTZ R118, -R100, R115 ;  /* 0x0000007364767221 */ /* 0x000fe20000010100 */
[--C-:B------:R-:W-:Y:S02]  /*0900*/  HADD2.F32 R95, -RZ, R97.reuse.H0_H0 ;  /* 0x20000061ff5f7230 */ /* 0x100fe40000004100 */
        /* <DEDUP_REMOVED lines=10> */
[----:B0-----:R-:W-:-:S02]  /*09b0*/  HADD2.F32 R102, -RZ, R97.H1_H1 ;  /* 0x30000061ff667230 */ /* 0x001fc40000004100 */
[----:B------:R-:W-:Y:S01]  /*09c0*/  FADD.FTZ R95, R92, R115 ;  /* 0x000000735c5f7221 */ /* 0x000fe20000010000 */
[----:B------:R-:W-:Y:S01]  /*09d0*/  FFMA.FTZ R92, R114, R115, R93 ;  /* 0x00000073725c7223 */ /* 0x000fe2000001005d */
[--C-:B------:R-:W-:Y:S02]  /*09e0*/  HADD2.F32 R97, -RZ, R98.reuse.H0_H0 ;  /* 0x20000062ff617230 */ /* 0x100fe40000004100 */
[C---:B------:R-:W-:Y:S01]  /*09f0*/  FADD.FTZ R124, -R100.reuse, R119 ;  /* 0x00000077647c7221 */ /* 0x040fe20000010100 */
        /* <DEDUP_REMOVED lines=10> */
[----:B------:R-:W-:-:S02]  /*0aa0*/  HADD2.F32 R103, -RZ, R99.H0_H0 ;  /* 0x20000063ff677230 */ /* 0x000fc40000004100 */
[C---:B------:R-:W-:Y:S01]  /*0ab0*/  FADD.FTZ R128, -R100.reuse, R121 ;  /* 0x0000007964807221 */ /* 0x040fe20000010100 */
[----:B------:R-:W-:Y:S01]  /*0ac0*/  FMUL.FTZ R124, R159, R124 ;  /* 0x0000007c9f7c7220 */ /* 0x000fe20000410000 */
[----:B------:R-:W-:Y:S01]  /*0ad0*/  FMUL.FTZ R121, R73, R126 ;  /* 0x0000007e49797220 */ /* 0x000fe20000410000 */
[----:B------:R-:W-:Y:S01]  /*0ae0*/  FADD.FTZ R94, R95, R122 ;  /* 0x0000007a5f5e7221 */ /* 0x000fe20000010000 */
[----:B------:R-:W-:Y:S01]  /*0af0*/  FFMA.FTZ R93, R117, R122, R92 ;  /* 0x0000007a755d7223 */ /* 0x000fe2000001005c */
[----:B------:R-:W-:Y:S02]  /*0b00*/  HADD2.F32 R164, -RZ, R99.H1_H1 ;  /* 0x30000063ffa47230 */ /* 0x000fe40000004100 */
[----:B------:R-:W-:Y:S01]  /*0b10*/  FADD.FTZ R162, -R100, R123 ;  /* 0x0000007b64a27221 */ /* 0x000fe20000010100 */
        /* <DEDUP_REMOVED lines=23> */
.L_x_5633:
[----:B----4-:R-:W-:Y:S05]  /*0c90*/  BSYNC.RECONVERGENT B0 ;  /* 0x0000000000007941 */ /* 0x010fea0003800200 */
.L_x_5632:
        /* <DEDUP_REMOVED lines=30> */
[----:B0-----:R-:W-:Y:S01]  /*0e80*/  FADD.FTZ R130, -R100, R129 ;  /* 0x0000008164827221 */ /* 0x001fe20000010100 */
[----:B------:R-:W-:-:S02]  /*0e90*/  HADD2.F32 R165, -RZ, R95.H1_H1 ;  /* 0x3000005fffa57230 */ /* 0x000fc40000004100 */
[----:B------:R-:W-:Y:S01]  /*0ea0*/  FMUL.FTZ R129, R159, R94 ;  /* 0x0000005e9f817220 */ /* 0x000fe20000410000 */
[--C-:B------:R-:W-:Y:S02]  /*0eb0*/  HADD2.F32 R95, -RZ, R97.reuse.H0_H0 ;  /* 0x20000061ff5f7230 */ /* 0x100fe40000004100 */
        /* <DEDUP_REMOVED lines=10> */
[----:B------:R-:W-:Y:S01]  /*0f60*/  FADD.FTZ R134, -R100, R135 ;  /* 0x0000008764867221 */ /* 0x000fe20000010100 */
[----:B------:R-:W-:Y:S01]  /*0f70*/  FADD.FTZ R95, R92, R131 ;  /* 0x000000835c5f7221 */ /* 0x000fe20000010000 */
[----:B------:R-:W-:Y:S01]  /*0f80*/  FFMA.FTZ R92, R130, R131, R93 ;  /* 0x00000083825c7223 */ /* 0x000fe2000001005d */
[--C-:B------:R-:W-:Y:S02]  /*0f90*/  HADD2.F32 R97, -RZ, R98.reuse.H0_H0 ;  /* 0x20000062ff617230 */ /* 0x100fe40000004100 */
[----:B------:R-:W-:Y:S01]  /*0fa0*/  FMUL.FTZ R134, R159, R134 ;  /* 0x000000869f867220 */ /* 0x000fe20000410000 */
[----:B------:R-:W-:Y:S02]  /*0fb0*/  HADD2.F32 R142, -RZ, R98.H1_H1 ;  /* 0x30000062ff8e7230 */ /* 0x000fe40000004100 */
[C---:B------:R-:W-:Y:S01]  /*0fc0*/  FADD.FTZ R98, -R100.reuse, R137 ;  /* 0x0000008964627221 */ /* 0x040fe20000010100 */
        /* <DEDUP_REMOVED lines=11> */
[----:B------:R-:W-:Y:S01]  /*1080*/  FMUL.FTZ R140, R159, R140 ;  /* 0x0000008c9f8c7220 */ /* 0x000fe20000410000 */
[----:B------:R-:W-:Y:S01]  /*1090*/  FADD.FTZ R144, -R100, R141 ;  /* 0x0000008d64907221 */ /* 0x000fe20000010100 */
[----:B------:R-:W-:Y:S01]  /*10a0*/  FMUL.FTZ R137, R65, R142 ;  /* 0x0000008e41897220 */ /* 0x000fe20000410000 */
[----:B------:R-:W-:Y:S01]  /*10b0*/  FADD.FTZ R94, R95, R138 ;  /* 0x0000008a5f5e7221 */ /* 0x000fe20000010000 */
[----:B------:R-:W-:Y:S01]  /*10c0*/  FFMA.FTZ R93, R133, R138, R92 ;  /* 0x0000008a855d7223 */ /* 0x000fe2000001005c */
[----:B------:R-:W-:Y:S02]  /*10d0*/  HADD2.F32 R164, -RZ, R99.H1_H1 ;  /* 0x30000063ffa47230 */ /* 0x000fe40000004100 */
        /* <DEDUP_REMOVED lines=21> */
.L_x_5635:
[----:B------:R-:W-:Y:S05]  /*1230*/  BSYNC.RECONVERGENT B0 ;  /* 0x0000000000007941 */ /* 0x000fea0003800200 */
.L_x_5634:
        /* <DEDUP_REMOVED lines=17> */
[----:B------:R-:W-:Y:S02]  /*1350*/  HADD2.F32 R93, -RZ, R93.H1_H1 ;  /* 0x3000005dff5d7230 */ /* 0x000fe40000004100 */
[--C-:B------:R-:W-:Y:S02]  /*1360*/  HADD2.F32 R103, -RZ, R92.reuse.H0_H0 ;  /* 0x2000005cff677230 */ /* 0x100fe40000004100 */
[----:B------:R-:W-:Y:S02]  /*1370*/  HADD2.F32 R143, -RZ, R92.H1_H1 ;  /* 0x3000005cff8f7230 */ /* 0x000fe40000004100 */
[----:B------:R-:W-:Y:S01]  /*1380*/  FADD.FTZ R150, -R100, R93 ;  /* 0x0000005d64967221 */ /* 0x000fe20000010100 */
[----:B------:R-:W-:-:S02]  /*1390*/  HADD2.F32 R153, -RZ, R95.H0_H0 ;  /* 0x2000005fff997230 */ /* 0x000fc40000004100 */
[C---:B------:R-:W-:Y:S01]  /*13a0*/  FADD.FTZ R92, -R100.reuse, R103 ;  /* 0x00000067645c7221 */ /* 0x040fe20000010100 */
[----:B----4-:R-:W-:Y:S02]  /*13b0*/  HADD2.F32 R93, -RZ, R96.H0_H0 ;  /* 0x20000060ff5d7230 */ /* 0x010fe40000004100 */
[----:B------:R-:W-:Y:S02]  /*13c0*/  HADD2.F32 R95, -RZ, R95.H1_H1 ;  /* 0x3000005fff5f7230 */ /* 0x000fe40000004100 */
[C---:B0-----:R-:W-:Y:S01]  /*13d0*/  FADD.FTZ R146, -R100.reuse, R143 ;  /* 0x0000008f64927221 */ /* 0x041fe20000010100 */
[--C-:B------:R-:W-:Y:S02]  /*13e0*/  HADD2.F32 R149, -RZ, R94.reuse.H0_H0 ;  /* 0x2000005eff957230 */ /* 0x100fe40000004100 */
[----:B------:R-:W-:Y:S02]  /*13f0*/  HADD2.F32 R151, -RZ, R94.H1_H1 ;  /* 0x3000005eff977230 */ /* 0x000fe40000004100 */
[----:B------:R-:W-:Y:S01]  /*1400*/  FADD.FTZ R94, -R100, R145 ;  /* 0x00000091645e7221 */ /* 0x000fe20000010100 */
[----:B------:R-:W-:-:S02]  /*1410*/  HADD2.F32 R96, -RZ, R96.H1_H1 ;  /* 0x30000060ff607230 */ /* 0x000fc40000004100 */
[C---:B-----5:R-:W-:Y:S01]  /*1420*/  FMUL.FTZ R143, R159.reuse, R92 ;  /* 0x0000005c9f8f7220 */ /* 0x060fe20000410000 */
[-C--:B------:R-:W-:Y:S01]  /*1430*/  FMUL.FTZ R148, R60, R93.reuse ;  /* 0x0000005d3c947220 */ /* 0x080fe20000410000 */
[----:B------:R-:W-:Y:S01]  /*1440*/  FADD.FTZ R160, -R100, R95 ;  /* 0x0000005f64a07221 */ /* 0x000fe20000010100 */
[--C-:B------:R-:W-:Y:S02]  /*1450*/  HADD2.F32 R95, -RZ, R97.reuse.H0_H0 ;  /* 0x20000061ff5f7230 */ /* 0x100fe40000004100 */
[----:B------:R-:W-:Y:S01]  /*1460*/  FMUL.FTZ R145, R159, R94 ;  /* 0x0000005e9f917220 */ /* 0x000fe20000410000 */
[----:B------:R-:W-:Y:S01]  /*1470*/  FADD.FTZ R12, R12, R93 ;  /* 0x0000005d0c0c7221 */ /* 0x000fe20000010000 */
[----:B------:R-:W-:Y:S01]  /*1480*/  FFMA.FTZ R36, R143, R93, R36 ;  /* 0x0000005d8f247223 */ /* 0x000fe20000010024 */
[----:B------:R-:W-:Y:S01]  /*1490*/  FMUL.FTZ R147, R61, R96 ;  /* 0x000000603d937220 */ /* 0x000fe20000410000 */
[----:B------:R-:W-:Y:S01]  /*14a0*/  FADD.FTZ R92, R101, R148 ;  /* 0x00000094655c7221 */ /* 0x000fe20000010000 */
[----:B------:R-:W-:Y:S01]  /*14b0*/  FMUL.FTZ R146, R159, R146 ;  /* 0x000000929f927220 */ /* 0x000fe20000410000 */
[----:B------:R-:W-:Y:S01]  /*14c0*/  FFMA.FTZ R93, R143, R148, R102 ;  /* 0x000000948f5d7223 */ /* 0x000fe20000010066 */
[C---:B------:R-:W-:Y:S01]  /*14d0*/  FADD.FTZ R154, -R100.reuse, R149 ;  /* 0x00000095649a7221 */ /* 0x040fe20000010100 */
[C---:B------:R-:W-:Y:S01]  /*14e0*/  FADD.FTZ R156, -R100.reuse, R151 ;  /* 0x00000097649c7221 */ /* 0x040fe20000010100 */
[----:B------:R-:W-:Y:S01]  /*14f0*/  FADD.FTZ R158, -R100, R153 ;  /* 0x00000099649e7221 */ /* 0x000fe20000010100 */
        /* <DEDUP_REMOVED lines=44> */
.L_x_5637:
[----:B------:R-:W-:Y:S05]  /*17c0*/  BSYNC.RECONVERGENT B0 ;  /* 0x0000000000007941 */ /* 0x000fea0003800200 */
.L_x_5636:
        /* <DEDUP_REMOVED lines=31> */
.L_x_5639:
[----:B------:R-:W-:Y:S05]  /*19c0*/  BSYNC.RECONVERGENT B0 ;  /* 0x0000000000007941 */ /* 0x000fea0003800200 */
.L_x_5638:
        /* <DEDUP_REMOVED lines=29> */
[----:B------:R-:W-:-:S02]  /*1ba0*/  HFMA2 R96, -RZ, RZ, 1.875, 0 ;  /* 0x3f800000ff607431 */ /* 0x000fc400000001ff */
[----:B-----5:R-:W-:Y:S02]  /*1bb0*/  @P0 HADD2.F32 R96, -RZ, R161.H0_H0 ;  /* 0x200000a1ff600230 */ /* 0x020fe40000004100 */
        /* <DEDUP_REMOVED lines=44> */
[----:B------:R-:W-:Y:S01]  /*1e80*/  F2FP.F16.F32.PACK_AB R95, R92, R99 ;  /* 0x000000635c5f723e */ /* 0x000fe200000000ff */
[--C-:B------:R-:W-:Y:S01]  /*1e90*/  FFMA.FTZ R92, R118, R97, R98.reuse ;  /* 0x00000061765c7223 */ /* 0x100fe20000010062 */
[----:B------:R-:W-:Y:S01]  /*1ea0*/  F2FP.F16.F32.PACK_AB R94, R94, R93 ;  /* 0x0000005d5e5e723e */ /* 0x000fe200000000ff */
        /* <DEDUP_REMOVED lines=27> */
[----:B------:R-:W-:Y:S02]  /*2060*/  F2FP.F16.F32.PACK_AB R93, R100, R101 ;  /* 0x00000065645d723e */ /* 0x000fe400000000ff */
[----:B------:R-:W-:Y:S01]  /*2070*/  F2FP.F16.F32.PACK_AB R92, R99, R92 ;  /* 0x0000005c635c723e */ /* 0x000fe200000000ff */
[----:B------:R-:W-:Y:S06]  /*2080*/  BRA `(.L_x_5645) ;  /* 0x0000000400047947 */ /* 0x000fec0003800000 */
.L_x_5644:
        /* <DEDUP_REMOVED lines=15> */
[C---:B------:R-:W-:Y:S01]  /*2180*/  F2FP.F16.F32.PACK_AB R91, R94.reuse, R91 ;  /* 0x0000005b5e5b723e */ /* 0x040fe200000000ff */
[-C--:B------:R-:W-:Y:S01]  /*2190*/  FMUL.FTZ R94, R94, R96.reuse ;  /* 0x000000605e5e7220 */ /* 0x080fe20000410000 */
[----:B------:R-:W-:Y:S01]  /*21a0*/  ISETP.GE.U32.AND.EX P5, PT, R109, 0x1000000, PT, P5 ;  /* 0x010000006d00780c */ /* 0x000fe20003fa6150 */
[----:B------:R-:W-:Y:S01]  /*21b0*/  FMUL.FTZ R93, R88, UR13 ;  /* 0x0000000d585d7c20 */ /* 0x000fe20008410000 */
[----:B------:R-:W-:Y:S01]  /*21c0*/  F2FP.F16.F32.PACK_AB R90, R92, R89 ;  /* 0x000000595c5a723e */ /* 0x000fe200000000ff */
        /* <DEDUP_REMOVED lines=12> */
[----:B------:R-:W-:-:S02]  /*2290*/  F2FP.F16.F32.PACK_AB R95, R94, R93 ;  /* 0x0000005d5e5f723e */ /* 0x000fc400000000ff */
[----:B------:R-:W-:Y:S01]  /*22a0*/  F2FP.F16.F32.PACK_AB R94, R89, R88 ;  /* 0x00000058595e723e */ /* 0x000fe200000000ff */
        /* <DEDUP_REMOVED lines=14> */
[C---:B------:R-:W-:Y:S01]  /*2390*/  F2FP.F16.F32.PACK_AB R89, R102.reuse, R89 ;  /* 0x000000596659723e */ /* 0x040fe200000000ff */
[-C--:B------:R-:W-:Y:S01]  /*23a0*/  FMUL.FTZ R102, R102, R96.reuse ;  /* 0x0000006066667220 */ /* 0x080fe20000410000 */
[-C--:B------:R-:W-:Y:S01]  /*23b0*/  FMUL.FTZ R99, R92, R96.reuse ;  /* 0x000000605c637220 */ /* 0x080fe20000410000 */
[----:B------:R-:W-:Y:S01]  /*23c0*/  FMUL.FTZ R100, R88, UR13 ;  /* 0x0000000d58647c20 */ /* 0x000fe20008410000 */
[----:B------:R-:W-:Y:S01]  /*23d0*/  F2FP.F16.F32.PACK_AB R88, R92, R93 ;  /* 0x0000005d5c58723e */ /* 0x000fe200000000ff */
        /* <DEDUP_REMOVED lines=10> */
[----:B------:R-:W-:-:S02]  /*2480*/  F2FP.F16.F32.PACK_AB R93, R101, R100 ;  /* 0x00000064655d723e */ /* 0x000fc400000000ff */
[----:B------:R-:W-:-:S07]  /*2490*/  F2FP.F16.F32.PACK_AB R92, R99, R92 ;  /* 0x0000005c635c723e */ /* 0x000fce00000000ff */
.L_x_5645:
[----:B------:R-:W0:Y:S08]  /*24a0*/  @P1 LDC.64 R100, c[0x0][0x478] ;  /* 0x00011e00ff641b82 */ /* 0x000e300000000a00 */
[----:B------:R-:W1:Y:S01]  /*24b0*/  LDC.64 R102, c[0x0][0x468] ;  /* 0x00011a00ff667b82 */ /* 0x000e620000000a00 */
[----:B0-----:R-:W-:-:S05]  /*24c0*/  @P1 IMAD.WIDE.U32 R100, R112, 0x10, R100 ;  /* 0x0000001070641825 */ /* 0x001fca00078e0064 */
[----:B------:R0:W-:Y:S01]  /*24d0*/  @P1 STG.E.128 desc[UR8][R100.64], R88 ;  /* 0x0000005864001986 */ /* 0x0001e2000c101d08 */
[C---:B-1----:R-:W-:Y:S01]  /*24e0*/  IMAD.WIDE.U32 R102, R112.reuse, 0x10, R102 ;  /* 0x0000001070667825 */ /* 0x042fe200078e0066 */
[----:B------:R-:W-:-:S04]  /*24f0*/  IADD3 R112, PT, PT, R112, 0x100, RZ ;  /* 0x0000010070707810 */ /* 0x000fc80007ffe0ff */
[----:B------:R0:W-:Y:S03]  /*2500*/  STG.E.128 desc[UR8][R102.64], R92 ;  /* 0x0000005c66007986 */ /* 0x0001e6000c101d08 */
.L_x_5643:
[----:B------:R-:W-:Y:S05]  /*2510*/  BSYNC.RECONVERGENT B1 ;  /* 0x0000000000017941 */ /* 0x000fea0003800200 */
.L_x_5642:
        /* <DEDUP_REMOVED lines=69> */
[----:B------:R-:W-:Y:S01]  /*2970*/  F2FP.F16.F32.PACK_AB R92, R99, R92 ;  /* 0x0000005c635c723e */ /* 0x000fe200000000ff */
[----:B------:R-:W-:Y:S06]  /*2980*/  BRA `(.L_x_5649) ;  /* 0x0000000000f47947 */ /* 0x000fec0003800000 */
.L_x_5648:
        /* <DEDUP_REMOVED lines=60> */
[----:B------:R-:W-:-:S07]  /*2d50*/  F2FP.F16.F32.PACK_AB R92, R99, R92 ;  /* 0x0000005c635c723e */ /* 0x000fce00000000ff */
.L_x_5649:
[----:B------:R-:W0:Y:S08]  /*2d60*/  @P1 LDC.64 R100, c[0x0][0x478] ;  /* 0x00011e00ff641b82 */ /* 0x000e300000000a00 */
[----:B------:R-:W1:Y:S01]  /*2d70*/  LDC.64 R102, c[0x0][0x468] ;  /* 0x00011a00ff667b82 */ /* 0x000e620000000a00 */
[----:B0-----:R-:W-:-:S05]  /*2d80*/  @P1 IMAD.WIDE.U32 R100, R112, 0x10, R100 ;  /* 0x0000001070641825 */ /* 0x001fca00078e0064 */
[----:B------:R2:W-:Y:S01]  /*2d90*/  @P1 STG.E.128 desc[UR8][R100.64], R88 ;  /* 0x0000005864001986 */ /* 0x0005e2000c101d08 */
[C---:B-1----:R-:W-:Y:S01]  /*2da0*/  IMAD.WIDE.U32 R102, R112.reuse, 0x10, R102 ;  /* 0x0000001070667825 */ /* 0x042fe200078e0066 */
[----:B------:R-:W-:-:S04]  /*2db0*/  IADD3 R112, PT, PT, R112, 0x100, RZ ;  /* 0x0000010070707810 */ /* 0x000fc80007ffe0ff */
[----:B------:R2:W-:Y:S03]  /*2dc0*/  STG.E.128 desc[UR8][R102.64], R92 ;  /* 0x0000005c66007986 */ /* 0x0005e6000c101d08 */
.L_x_5647:
[----:B------:R-:W-:Y:S05]  /*2dd0*/  BSYNC.RECONVERGENT B1 ;  /* 0x0000000000017941 */ /* 0x000fea0003800200 */
.L_x_5646:
        /* <DEDUP_REMOVED lines=30> */
[----:B------:R-:W-:Y:S01]  /*2fc0*/  F2FP.F16.F32.PACK_AB R91, R91, R95 ;  /* 0x0000005f5b5b723e */ /* 0x000fe200000000ff */
[----:B------:R-:W-:Y:S01]  /*2fd0*/  FMUL.FTZ R101, R101, UR13 ;  /* 0x0000000d65657c20 */ /* 0x000fe20008410000 */
[----:B------:R-:W-:Y:S01]  /*2fe0*/  FMUL.FTZ R159, R159, R88 ;  /* 0x000000589f9f7220 */ /* 0x000fe20000410000 */
[-C--:B------:R-:W-:Y:S01]  /*2ff0*/  FMUL.FTZ R95, R93, R96.reuse ;  /* 0x000000605d5f7220 */ /* 0x080fe20000410000 */
[----:B------:R-:W-:Y:S01]  /*3000*/  ISETP.GE.U32.AND.EX P5, PT, R105, 0x1000000, PT, P5 ;  /* 0x010000006900780c */ /* 0x000fe20003fa6150 */
[----:B------:R-:W-:Y:S01]  /*3010*/  FMUL.FTZ R99, R99, UR13 ;  /* 0x0000000d63637c20 */ /* 0x000fe20008410000 */
[C---:B------:R-:W-:Y:S01]  /*3020*/  F2FP.F16.F32.PACK_AB R90, R100.reuse, R93 ;  /* 0x0000005d645a723e */ /* 0x040fe200000000ff */
[-C--:B------:R-:W-:Y:S01]  /*3030*/  FMUL.FTZ R100, R100, R96.reuse ;  /* 0x0000006064647220 */ /* 0x080fe20000410000 */
[----:B------:R-:W-:Y:S01]  /*3040*/  LOP3.LUT P6, RZ, R105, 0xff0000, RZ, 0xc0, !PT ;  /* 0x00ff000069ff7812 */ /* 0x000fe200078cc0ff */
[----:B------:R-:W-:Y:S01]  /*3050*/  FMUL.FTZ R95, R95, UR13 ;  /* 0x0000000d5f5f7c20 */ /* 0x000fe20008410000 */
[----:B------:R-:W-:Y:S01]  /*3060*/  FSEL R101, R101, RZ, P5 ;  /* 0x000000ff65657208 */ /* 0x000fe20002800000 */
[CC--:B------:R-:W-:Y:S01]  /*3070*/  FMUL.FTZ R93, R92.reuse, R96.reuse ;  /* 0x000000605c5d7220 */ /* 0x0c0fe20000410000 */
[----:B------:R-:W-:Y:S01]  /*3080*/  F2FP.F16.F32.PACK_AB R88, R92, R159 ;  /* 0x0000009f5c58723e */ /* 0x000fe200000000ff */
[----:B------:R-:W-:Y:S01]  /*3090*/  FMUL.FTZ R100, R100, UR13 ;  /* 0x0000000d64647c20 */ /* 0x000fe20008410000 */
[----:B------:R-:W-:Y:S01]  /*30a0*/  LOP3.LUT P5, RZ, R105, 0xff, RZ, 0xc0, !PT ;  /* 0x000000ff69ff7812 */ /* 0x000fe200078ac0ff */
[-C--:B------:R-:W-:Y:S01]  /*30b0*/  FMUL.FTZ R97, R89, R96.reuse ;  /* 0x0000006059617220 */ /* 0x080fe20000410000 */
[----:B------:R-:W-:Y:S01]  /*30c0*/  FSEL R92, R99, RZ, P6 ;  /* 0x000000ff635c7208 */ /* 0x000fe20003000000 */
[CC--:B------:R-:W-:Y:S01]  /*30d0*/  FMUL.FTZ R98, R94.reuse, R96.reuse ;  /* 0x000000605e627220 */ /* 0x0c0fe20000410000 */
[----:B------:R-:W-:Y:S01]  /*30e0*/  LOP3.LUT P6, RZ, R105, 0xff00, RZ, 0xc0, !PT ;  /* 0x0000ff0069ff7812 */ /* 0x000fe200078cc0ff */
[----:B------:R-:W-:Y:S01]  /*30f0*/  FMUL.FTZ R97, R97, UR13 ;  /* 0x0000000d61617c20 */ /* 0x000fe20008410000 */
[----:B------:R-:W-:Y:S01]  /*3100*/  F2FP.F16.F32.PACK_AB R89, R94, R89 ;  /* 0x000000595e59723e */ /* 0x000fe200000000ff */
[----:B------:R-:W-:Y:S01]  /*3110*/  FMUL.FTZ R96, R159, R96 ;  /* 0x000000609f607220 */ /* 0x000fe20000410000 */
[----:B------:R-:W-:Y:S01]  /*3120*/  FSEL R94, R95, RZ, P5 ;  /* 0x000000ff5f5e7208 */ /* 0x000fe20002800000 */
[----:B------:R-:W-:Y:S01]  /*3130*/  FMUL.FTZ R93, R93, UR13 ;  /* 0x0000000d5d5d7c20 */ /* 0x000fe20008410000 */
[----:B------:R-:W-:Y:S01]  /*3140*/  F2FP.F16.F32.PACK_AB R95, R101, R92 ;  /* 0x0000005c655f723e */ /* 0x000fe200000000ff */
        /* <DEDUP_REMOVED lines=8> */
[C---:B------:R-:W-:Y:S02]  /*31d0*/  LOP3.LUT P5, RZ, R104.reuse, 0xff00, RZ, 0xc0, !PT ;  /* 0x0000ff0068ff7812 */ /* 0x040fe400078ac0ff */
[----:B------:R-:W-:-:S02]  /*31e0*/  LOP3.LUT P6, RZ, R104, 0xff, RZ, 0xc0, !PT ;  /* 0x000000ff68ff7812 */ /* 0x000fc400078cc0ff */
[----:B------:R-:W-:Y:S02]  /*31f0*/  FSEL R97, R93, RZ, P5 ;  /* 0x000000ff5d617208 */ /* 0x000fe40002800000 */
[----:B------:R-:W-:Y:S02]  /*3200*/  FSEL R92, R96, RZ, P6 ;  /* 0x000000ff605c7208 */ /* 0x000fe40003000000 */
[----:B------:R-:W-:Y:S02]  /*3210*/  F2FP.F16.F32.PACK_AB R93, R99, R98 ;  /* 0x00000062635d723e */ /* 0x000fe400000000ff */
[----:B------:R-:W-:Y:S01]  /*3220*/  F2FP.F16.F32.PACK_AB R92, R97, R92 ;  /* 0x0000005c615c723e */ /* 0x000fe200000000ff */
[----:B------:R-:W-:Y:S06]  /*3230*/  BRA `(.L_x_5652) ;  /* 0x0000000000f47947 */ /* 0x000fec0003800000 */
.L_x_5651:
        /* <DEDUP_REMOVED lines=51> */
[----:B------:R-:W-:Y:S02]  /*3570*/  F2FP.F16.F32.PACK_AB R95, R96, R95 ;  /* 0x0000005f605f723e */ /* 0x000fe400000000ff */
[----:B------:R-:W-:Y:S02]  /*3580*/  FSEL R96, R92, RZ, P5 ;  /* 0x000000ff5c607208 */ /* 0x000fe40002800000 */
[----:B------:R-:W-:Y:S02]  /*3590*/  FSEL R99, R97, RZ, P6 ;  /* 0x000000ff61637208 */ /* 0x000fe40003000000 */
[----:B------:R-:W-:-:S02]  /*35a0*/  LOP3.LUT P5, RZ, R104, 0xff00, RZ, 0xc0, !PT ;  /* 0x0000ff0068ff7812 */ /* 0x000fc400078ac0ff */
[----:B------:R-:W-:Y:S02]  /*35b0*/  LOP3.LUT P6, RZ, R104, 0xff, RZ, 0xc0, !PT ;  /* 0x000000ff68ff7812 */ /* 0x000fe400078cc0ff */
[----:B------:R-:W-:Y:S02]  /*35c0*/  FSEL R97, R93, RZ, P5 ;  /* 0x000000ff5d617208 */ /* 0x000fe40002800000 */
[----:B------:R-:W-:Y:S02]  /*35d0*/  FSEL R92, R159, RZ, P6 ;  /* 0x000000ff9f5c7208 */ /* 0x000fe40003000000 */
[----:B------:R-:W-:Y:S02]  /*35e0*/  F2FP.F16.F32.PACK_AB R94, R101, R94 ;  /* 0x0000005e655e723e */ /* 0x000fe400000000ff */
[----:B------:R-:W-:Y:S02]  /*35f0*/  F2FP.F16.F32.PACK_AB R93, R99, R96 ;  /* 0x00000060635d723e */ /* 0x000fe400000000ff */
[----:B------:R-:W-:-:S07]  /*3600*/  F2FP.F16.F32.PACK_AB R92, R97, R92 ;  /* 0x0000005c615c723e */ /* 0x000fce00000000ff */
.L_x_5652:
[----:B------:R-:W0:Y:S08]  /*3610*/  @P1 LDC.64 R96, c[0x0][0x478] ;  /* 0x00011e00ff601b82 */ /* 0x000e300000000a00 */
[----:B------:R-:W1:Y:S01]  /*3620*/  LDC.64 R98, c[0x0][0x468] ;  /* 0x00011a00ff627b82 */ /* 0x000e620000000a00 */
[----:B0-----:R-:W-:-:S05]  /*3630*/  @P1 IMAD.WIDE.U32 R96, R112, 0x10, R96 ;  /* 0x0000001070601825 */ /* 0x001fca00078e0060 */
[----:B------:R4:W-:Y:S01]  /*3640*/  @P1 STG.E.128 desc[UR8][R96.64], R88 ;  /* 0x0000005860001986 */ /* 0x0009e2000c101d08 */
[----:B-1----:R-:W-:-:S05]  /*3650*/  IMAD.WIDE.U32 R98, R112, 0x10, R98 ;  /* 0x0000001070627825 */ /* 0x002fca00078e0062 */
[----:B------:R4:W-:Y:S01]  /*3660*/  STG.E.128 desc[UR8][R98.64], R92 ;  /* 0x0000005c62007986 */ /* 0x0009e2000c101d08 */
[----:B------:R-:W-:Y:S05]  /*3670*/  BRA `(.L_x_5650) ;  /* 0x0000001c00707947 */ /* 0x000fea0003800000 */
.L_x_5641:
[----:B------:R-:W-:-:S04]  /*3680*/  UISETP.NE.U32.AND UP0, UPT, UR14, URZ, UPT ;  /* 0x000000ff0e00728c */ /* 0x000fc8000bf05070 */
[----:B------:R-:W-:-:S09]  /*3690*/  UISETP.NE.AND.EX UP0, UPT, UR15, URZ, UPT, UP0 ;  /* 0x000000ff0f00728c */ /* 0x000fd2000bf05300 */
[----:B------:R-:W-:Y:S05]  /*36a0*/  BRA.U UP0, `(.L_x_5653) ;  /* 0x0000000d008c7547 */ /* 0x000fea000b800000 */
[----:B------:R-:W-:Y:S01]  /*36b0*/  ISETP.GT.U32.AND P1, PT, R0, 0xff, PT ;  /* 0x000000ff0000780c */ /* 0x000fe20003f24070 */
[----:B------:R-:W-:-:S12]  /*36c0*/  BSSY.RECONVERGENT B1, `(.L_x_5654) ;  /* 0x000004b000017945 */ /* 0x000fd80003800200 */
[----:B------:R-:W-:Y:S05]  /*36d0*/  @!P1 BRA `(.L_x_5655) ;  /* 0x0000000400249947 */ /* 0x000fea0003800000 */
[-CC-:B------:R-:W-:Y:S01]  /*36e0*/  FFMA.FTZ R92, R128, R97.reuse, R98.reuse ;  /* 0x00000061805c7223 */ /* 0x180fe20000010062 */
[----:B------:R-:W-:Y:S01]  /*36f0*/  FFMA.FTZ R93, R123, R97, R98 ;  /* 0x000000617b5d7223 */ /* 0x000fe20000010062 */
[--C-:B------:R-:W-:Y:S01]  /*3700*/  HADD2.F32 R94, -RZ, R7.reuse.H1_H1 ;  /* 0x30000007ff5e7230 */ /* 0x100fe20000004100 */
[----:B------:R-:W-:Y:S01]  /*3710*/  ISETP.GE.U32.AND P1, PT, R108, RZ, PT ;  /* 0x000000ff6c00720c */ /* 0x000fe20003f26070 */
[----:B------:R-:W-:Y:S01]  /*3720*/  FADD.FTZ R101, R125, -R92 ;  /* 0x8000005c7d657221 */ /* 0x000fe20000010000 */
[----:B------:R-:W-:Y:S02]  /*3730*/  HADD2.F32 R92, -RZ, R7.H0_H0 ;  /* 0x20000007ff5c7230 */ /* 0x000fe40000004100 */
[----:B------:R-:W-:Y:S01]  /*3740*/  FADD.FTZ R93, R126, -R93 ;  /* 0x8000005d7e5d7221 */ /* 0x000fe20000010000 */
[----:B------:R-:W-:Y:S01]  /*3750*/  LOP3.LUT P5, RZ, R109, 0xff0000, RZ, 0xc0, !PT ;  /* 0x00ff00006dff7812 */ /* 0x000fe200078ac0ff */
[----:B------:R-:W-:Y:S01]  /*3760*/  FFMA.FTZ R101, R159, R101, R94 ;  /* 0x000000659f657223 */ /* 0x000fe2000001005e */
[----:B------:R-:W-:-:S02]  /*3770*/  HADD2.F32 R94, -RZ, R6.H1_H1 ;  /* 0x30000006ff5e7230 */ /* 0x000fc40000004100 */
[----:B------:R-:W-:Y:S01]  /*3780*/  FFMA.FTZ R99, R159, R93, R92 ;  /* 0x0000005d9f637223 */ /* 0x000fe2000001005c */
[-CC-:B------:R-:W-:Y:S01]  /*3790*/  FFMA.FTZ R92, R124, R97.reuse, R98.reuse ;  /* 0x000000617c5c7223 */ /* 0x180fe20000010062 */
[----:B------:R-:W-:Y:S01]  /*37a0*/  FFMA.FTZ R93, R117, R97, R98 ;  /* 0x00000061755d7223 */ /* 0x000fe20000010062 */
[-C--:B------:R-:W-:Y:S01]  /*37b0*/  FMUL.FTZ R101, R101, R96.reuse ;  /* 0x0000006065657220 */ /* 0x080fe20000410000 */
[-C--:B------:R-:W-:Y:S01]  /*37c0*/  FMUL.FTZ R99, R99, R96.reuse ;  /* 0x0000006063637220 */ /* 0x080fe20000410000 */
[----:B------:R-:W-:Y:S01]  /*37d0*/  FADD.FTZ R95, R121, -R92 ;  /* 0x8000005c795f7221 */ /* 0x000fe20000010000 */
[----:B------:R-:W-:Y:S02]  /*37e0*/  HADD2.F32 R92, -RZ, R6.H0_H0 ;  /* 0x20000006ff5c7230 */ /* 0x000fe40000004100 */
[----:B------:R-:W-:Y:S01]  /*37f0*/  FADD.FTZ R93, R122, -R93 ;  /* 0x8000005d7a5d7221 */ /* 0x000fe20000010000 */
[----:B------:R-:W-:Y:S01]  /*3800*/  FMUL.FTZ R99, R99, UR13 ;  /* 0x0000000d63637c20 */ /* 0x000fe20008410000 */
[----:B------:R-:W-:Y:S01]  /*3810*/  FFMA.FTZ R95, R159, R95, R94 ;  /* 0x0000005f9f5f7223 */ /* 0x000fe2000001005e */
[----:B------:R-:W-:Y:S01]  /*3820*/  FMUL.FTZ R101, R101, UR13 ;  /* 0x0000000d65657c20 */ /* 0x000fe20008410000 */
[----:B------:R-:W-:Y:S01]  /*3830*/  FFMA.FTZ R93, R159, R93, R92 ;  /* 0x0000005d9f5d7223 */ /* 0x000fe2000001005c */
[----:B------:R-:W-:Y:S01]  /*3840*/  ISETP.GE.U32.AND.EX P1, PT, R109, 0x1000000, PT, P1 ;  /* 0x010000006d00780c */ /* 0x000fe20003f26110 */
[-C--:B------:R-:W-:Y:S01]  /*3850*/  FMUL.FTZ R95, R95, R96.reuse ;  /* 0x000000605f5f7220 */ /* 0x080fe20000410000 */
[----:B------:R-:W-:Y:S01]  /*3860*/  FSEL R99, R99, RZ, P5 ;  /* 0x000000ff63637208 */ /* 0x000fe20002800000 */
[----:B------:R-:W-:Y:S01]  /*3870*/  FMUL.FTZ R93, R93, R96 ;  /* 0x000000605d5d7220 */ /* 0x000fe20000410000 */
[----:B------:R-:W-:Y:S01]  /*3880*/  LOP3.LUT P6, RZ, R109, 0xff, RZ, 0xc0, !PT ;  /* 0x000000ff6dff7812 */ /* 0x000fe200078cc0ff */
[----:B------:R-:W-:Y:S01]  /*3890*/  FMUL.FTZ R95, R95, UR13 ;  /* 0x0000000d5f5f7c20 */ /* 0x000fe20008410000 */
[----:B------:R-:W-:Y:S01]  /*38a0*/  LOP3.LUT P5, RZ, R109, 0xff00, RZ, 0xc0, !PT ;  /* 0x0000ff006dff7812 */ /* 0x000fe200078ac0ff */
[----:B------:R-:W-:Y:S01]  /*38b0*/  FMUL.FTZ R93, R93, UR13 ;  /* 0x0000000d5d5d7c20 */ /* 0x000fe20008410000 */
[----:B------:R-:W-:Y:S01]  /*38c0*/  FSEL R92, R101, RZ, P1 ;  /* 0x000000ff655c7208 */ /* 0x000fe20000800000 */
[----:B------:R-:W-:Y:S01]  /*38d0*/  HADD2.F32 R100, -RZ, R5.H1_H1 ;  /* 0x30000005ff647230 */ /* 0x000fe20000004100 */
[----:B------:R-:W-:-:S02]  /*38e0*/  FSEL R94, R95, RZ, P5 ;  /* 0x000000ff5f5e7208 */ /* 0x000fc40002800000 */
[----:B------:R-:W-:Y:S02]  /*38f0*/  FSEL R93, R93, RZ, P6 ;  /* 0x000000ff5d5d7208 */ /* 0x000fe40003000000 */
[----:B------:R-:W-:Y:S01]  /*3900*/  F2FP.F16.F32.PACK_AB R95, R92, R99 ;  /* 0x000000635c5f723e */ /* 0x000fe200000000ff */
[--C-:B------:R-:W-:Y:S01]  /*3910*/  FFMA.FTZ R92, R118, R97, R98.reuse ;  /* 0x00000061765c7223 */ /* 0x100fe20000010062 */
[----:B------:R-:W-:Y:S01]  /*3920*/  F2FP.F16.F32.PACK_AB R94, R94, R93 ;  /* 0x0000005d5e5e723e */ /* 0x000fe200000000ff */
[----:B------:R-:W-:Y:S01]  /*3930*/  FFMA.FTZ R93, R113, R97, R98 ;  /* 0x00000061715d7223 */ /* 0x000fe20000010062 */
[----:B------:R-:W-:Y:S01]  /*3940*/  LOP3.LUT P6, RZ, R108, 0xff0000, RZ, 0xc0, !PT ;  /* 0x00ff00006cff7812 */ /* 0x000fe200078cc0ff */
        /* <DEDUP_REMOVED lines=17> */
[----:B------:R-:W0:Y:S01]  /*3a60*/  LDC.64 R100, c[0x0][0x468] ;  /* 0x00011a00ff647b82 */ /* 0x000e220000000a00 */
[----:B------:R-:W-:Y:S01]  /*3a70*/  FFMA.FTZ R93, R159, R93, R92 ;  /* 0x0000005d9f5d7223 */ /* 0x000fe2000001005c */
[----:B------:R-:W-:Y:S01]  /*3a80*/  FMUL.FTZ R99, R99, R96 ;  /* 0x0000006063637220 */ /* 0x000fe20000410000 */
[----:B------:R-:W-:-:S02]  /*3a90*/  FSEL R103, R103, RZ, P6 ;  /* 0x000000ff67677208 */ /* 0x000fc40003000000 */
[----:B------:R-:W-:Y:S01]  /*3aa0*/  FMUL.FTZ R93, R93, R96 ;  /* 0x000000605d5d7220 */ /* 0x000fe20000410000 */
[----:B------:R-:W-:Y:S01]  /*3ab0*/  FMUL.FTZ R99, R99, UR13 ;  /* 0x0000000d63637c20 */ /* 0x000fe20008410000 */
[C---:B------:R-:W-:Y:S02]  /*3ac0*/  LOP3.LUT P5, RZ, R108.reuse, 0xff00, RZ, 0xc0, !PT ;  /* 0x0000ff006cff7812 */ /* 0x040fe400078ac0ff */
[----:B------:R-:W-:Y:S01]  /*3ad0*/  FMUL.FTZ R93, R93, UR13 ;  /* 0x0000000d5d5d7c20 */ /* 0x000fe20008410000 */
[----:B------:R-:W-:Y:S02]  /*3ae0*/  LOP3.LUT P6, RZ, R108, 0xff, RZ, 0xc0, !PT ;  /* 0x000000ff6cff7812 */ /* 0x000fe400078cc0ff */
[----:B------:R-:W-:Y:S02]  /*3af0*/  FSEL R102, R161, RZ, P1 ;  /* 0x000000ffa1667208 */ /* 0x000fe40000800000 */
[----:B------:R-:W-:Y:S02]  /*3b00*/  FSEL R99, R99, RZ, P5 ;  /* 0x000000ff63637208 */ /* 0x000fe40002800000 */
[----:B------:R-:W-:-:S02]  /*3b10*/  FSEL R92, R93, RZ, P6 ;  /* 0x000000ff5d5c7208 */ /* 0x000fc40003000000 */
[----:B------:R-:W-:Y:S02]  /*3b20*/  F2FP.F16.F32.PACK_AB R93, R102, R103 ;  /* 0x00000067665d723e */ /* 0x000fe400000000ff */
[----:B------:R-:W-:Y:S01]  /*3b30*/  F2FP.F16.F32.PACK_AB R92, R99, R92 ;  /* 0x0000005c635c723e */ /* 0x000fe200000000ff */
[C---:B0-----:R-:W-:Y:S01]  /*3b40*/  IMAD.WIDE.U32 R100, R112.reuse, 0x10, R100 ;  /* 0x0000001070647825 */ /* 0x041fe200078e0064 */
[----:B------:R-:W-:-:S04]  /*3b50*/  IADD3 R112, PT, PT, R112, 0x100, RZ ;  /* 0x0000010070707810 */ /* 0x000fc80007ffe0ff */
[----:B------:R0:W-:Y:S03]  /*3b60*/  STG.E.128 desc[UR8][R100.64], R92 ;  /* 0x0000005c64007986 */ /* 0x0001e6000c101d08 */
.L_x_5655:
[----:B------:R-:W-:Y:S05]  /*3b70*/  BSYNC.RECONVERGENT B1 ;  /* 0x0000000000017941 */ /* 0x000fea0003800200 */
.L_x_5654:
[----:B------:R-:W-:Y:S04]  /*3b80*/  BSSY.RECONVERGENT B1, `(.L_x_5656) ;  /* 0x000004b000017945 */ /* 0x000fe80003800200 */
[----:B------:R-:W-:Y:S05]  /*3b90*/  @!P3 BRA `(.L_x_5657) ;  /* 0x000000040024b947 */ /* 0x000fea0003800000 */
[-CC-:B0-----:R-:W-:Y:S01]  /*3ba0*/  FFMA.FTZ R92, R144, R97.reuse, R98.reuse ;  /* 0x00000061905c7223 */ /* 0x181fe20000010062 */
        /* <DEDUP_REMOVED lines=72> */
.L_x_5657:
[----:B------:R-:W-:Y:S05]  /*4030*/  BSYNC.RECONVERGENT B1 ;  /* 0x0000000000017941 */ /* 0x000fea0003800200 */
.L_x_5656:
        /* <DEDUP_REMOVED lines=9> */
[C---:B------:R-:W-:Y:S01]  /*40d0*/  FFMA.FTZ R161, R159.reuse, R161, R94 ;  /* 0x000000a19fa17223 */ /* 0x040fe2000001005e */
[----:B------:R-:W-:Y:S01]  /*40e0*/  FADD.FTZ R99, R154, -R99 ;  /* 0x800000639a637221 */ /* 0x000fe20000010000 */
[----:B------:R-:W-:Y:S01]  /*40f0*/  FFMA.FTZ R103, R159, R101, R92 ;  /* 0x000000659f677223 */ /* 0x000fe2000001005c */
[----:B------:R-:W-:-:S02]  /*4100*/  HADD2.F32 R92, -RZ, R86.H0_H0 ;  /* 0x20000056ff5c7230 */ /* 0x000fc40000004100 */
[----:B------:R-:W-:Y:S01]  /*4110*/  FADD.FTZ R101, R153, -R102 ;  /* 0x8000006699657221 */ /* 0x000fe20000010000 */
[----:B------:R-:W-:Y:S02]  /*4120*/  HADD2.F32 R94, -RZ, R86.H1_H1 ;  /* 0x30000056ff5e7230 */ /* 0x000fe40000004100 */
[-CC-:B------:R-:W-:Y:S01]  /*4130*/  FFMA.FTZ R95, R145, R97.reuse, R98.reuse ;  /* 0x00000061915f7223 */ /* 0x180fe20000010062 */
[----:B------:R-:W-:Y:S01]  /*4140*/  FFMA.FTZ R100, R150, R97, R98 ;  /* 0x0000006196647223 */ /* 0x000fe20000010062 */
[----:B------:R-:W-:Y:S01]  /*4150*/  FFMA.FTZ R99, R159, R99, R92 ;  /* 0x000000639f637223 */ /* 0x000fe2000001005c */
[----:B------:R-:W-:Y:S01]  /*4160*/  FFMA.FTZ R93, R143, R97, R98 ;  /* 0x000000618f5d7223 */ /* 0x000fe20000010062 */
[----:B------:R-:W-:Y:S01]  /*4170*/  FFMA.FTZ R101, R159, R101, R94 ;  /* 0x000000659f657223 */ /* 0x000fe2000001005e */
[--C-:B------:R-:W-:Y:S02]  /*4180*/  HADD2.F32 R92, -RZ, R85.reuse.H0_H0 ;  /* 0x20000055ff5c7230 */ /* 0x100fe40000004100 */
[----:B------:R-:W-:Y:S01]  /*4190*/  FFMA.FTZ R98, R146, R97, R98 ;  /* 0x0000006192627223 */ /* 0x000fe20000010062 */
[----:B------:R-:W-:Y:S01]  /*41a0*/  FADD.FTZ R95, R152, -R95 ;  /* 0x8000005f985f7221 */ /* 0x000fe20000010000 */
[----:B------:R-:W-:-:S02]  /*41b0*/  HADD2.F32 R94, -RZ, R85.H1_H1 ;  /* 0x30000055ff5e7230 */ /* 0x000fc40000004100 */
[----:B------:R-:W-:Y:S01]  /*41c0*/  FADD.FTZ R97, R151, -R100 ;  /* 0x8000006497617221 */ /* 0x000fe20000010000 */
[----:B------:R-:W-:Y:S01]  /*41d0*/  FADD.FTZ R93, R148, -R93 ;  /* 0x8000005d945d7221 */ /* 0x000fe20000010000 */
[C---:B------:R-:W-:Y:S01]  /*41e0*/  FFMA.FTZ R95, R159.reuse, R95, R92 ;  /* 0x0000005f9f5f7223 */ /* 0x040fe2000001005c */
[--C-:B------:R-:W-:Y:S02]  /*41f0*/  HADD2.F32 R92, -RZ, R84.reuse.H0_H0 ;  /* 0x20000054ff5c7230 */ /* 0x100fe40000004100 */
[----:B------:R-:W-:Y:S01]  /*4200*/  FFMA.FTZ R97, R159, R97, R94 ;  /* 0x000000619f617223 */ /* 0x000fe2000001005e */
[----:B------:R-:W-:Y:S02]  /*4210*/  HADD2.F32 R94, -RZ, R84.H1_H1 ;  /* 0x30000054ff5e7230 */ /* 0x000fe40000004100 */
[----:B------:R-:W-:Y:S01]  /*4220*/  FADD.FTZ R163, R147, -R98 ;  /* 0x8000006293a37221 */ /* 0x000fe20000010000 */
[-C--:B------:R-:W-:Y:S01]  /*4230*/  FMUL.FTZ R161, R161, R96.reuse ;  /* 0x00000060a1a17220 */ /* 0x080fe20000410000 */
[-C--:B------:R-:W-:Y:S01]  /*4240*/  FMUL.FTZ R103, R103, R96.reuse ;  /* 0x0000006067677220 */ /* 0x080fe20000410000 */
[----:B------:R-:W-:Y:S01]  /*4250*/  ISETP.GE.U32.AND P1, PT, R104, RZ, PT ;  /* 0x000000ff6800720c */ /* 0x000fe20003f26070 */
[C---:B------:R-:W-:Y:S01]  /*4260*/  FFMA.FTZ R93, R159.reuse, R93, R92 ;  /* 0x0000005d9f5d7223 */ /* 0x040fe2000001005c */
[----:B------:R-:W-:Y:S01]  /*4270*/  FFMA.FTZ R159, R159, R163, R94 ;  /* 0x000000a39f9f7223 */ /* 0x000fe2000001005e */
[----:B------:R-:W-:Y:S01]  /*4280*/  FMUL.FTZ R161, R161, UR13 ;  /* 0x0000000da1a17c20 */ /* 0x000fe20008410000 */
        /* <DEDUP_REMOVED lines=15> */
[----:B------:R-:W-:Y:S01]  /*4380*/  F2FP.F16.F32.PACK_AB R95, R96, R95 ;  /* 0x0000005f605f723e */ /* 0x000fe200000000ff */
        /* <DEDUP_REMOVED lines=15> */
[----:B------:R-:W-:Y:S01]  /*4480*/  F2FP.F16.F32.PACK_AB R94, R101, R94 ;  /* 0x0000005e655e723e */ /* 0x000fe200000000ff */
[----:B0-----:R-:W-:Y:S01]  /*4490*/  IMAD.WIDE.U32 R96, R112, 0x10, R96 ;  /* 0x0000001070607825 */ /* 0x001fe200078e0060 */
[----:B------:R-:W-:Y:S02]  /*44a0*/  F2FP.F16.F32.PACK_AB R93, R99, R98 ;  /* 0x00000062635d723e */ /* 0x000fe400000000ff */
[----:B------:R-:W-:-:S05]  /*44b0*/  F2FP.F16.F32.PACK_AB R92, R159, R92 ;  /* 0x0000005c9f5c723e */ /* 0x000fca00000000ff */
[----:B------:R3:W-:Y:S01]  /*44c0*/  STG.E.128 desc[UR8][R96.64], R92 ;  /* 0x0000005c60007986 */ /* 0x0007e2000c101d08 */
[----:B------:R-:W-:Y:S05]  /*44d0*/  BRA `(.L_x_5650) ;  /* 0x0000000c00d87947 */ /* 0x000fea0003800000 */
.L_x_5653:
[----:B------:R-:W-:Y:S04]  /*44e0*/  BSSY.RECONVERGENT B1, `(.L_x_5658) ;  /* 0x0000052000017945 */ /* 0x000fe80003800200 */
[----:B------:R-:W-:Y:S05]  /*44f0*/  @!P2 BRA `(.L_x_5659) ;  /* 0x000000040040a947 */ /* 0x000fea0003800000 */
[-CC-:B------:R-:W-:Y:S01]  /*4500*/  FFMA.FTZ R89, R123, R97.reuse, R98.reuse ;  /* 0x000000617b597223 */ /* 0x180fe20000010062 */
[-C--:B------:R-:W-:Y:S01]  /*4510*/  FFMA.FTZ R90, R128, R97.reuse, R98 ;  /* 0x00000061805a7223 */ /* 0x080fe20000010062 */
[----:B------:R-:W-:Y:S01]  /*4520*/  HADD2.F32 R91, -RZ, R5.H1_H1 ;  /* 0x30000005ff5b7230 */ /* 0x000fe20000004100 */
[----:B------:R-:W-:Y:S01]  /*4530*/  ISETP.GE.U32.AND P1, PT, R108, RZ, PT ;  /* 0x000000ff6c00720c */ /* 0x000fe20003f26070 */
[----:B------:R-:W-:Y:S01]  /*4540*/  FADD.FTZ R88, R126, -R89 ;  /* 0x800000597e587221 */ /* 0x000fe20000010000 */
[----:B------:R-:W-:Y:S01]  /*4550*/  FADD.FTZ R92, R125, -R90 ;  /* 0x8000005a7d5c7221 */ /* 0x000fe20000010000 */
[--C-:B------:R-:W-:Y:S01]  /*4560*/  HADD2.F32 R90, -RZ, R7.reuse.H0_H0 ;  /* 0x20000007ff5a7230 */ /* 0x100fe20000004100 */
[C---:B------:R-:W-:Y:S01]  /*4570*/  LOP3.LUT P5, RZ, R109.reuse, 0xff0000, RZ, 0xc0, !PT ;  /* 0x00ff00006dff7812 */ /* 0x040fe200078ac0ff */
[----:B------:R-:W-:Y:S01]  /*4580*/  HADD2.F32 R89, -RZ, R7.H1_H1 ;  /* 0x30000007ff597230 */ /* 0x000fe20000004100 */
[----:B------:R-:W-:Y:S02]  /*4590*/  ISETP.GE.U32.AND.EX P1, PT, R109, 0x1000000, PT, P1 ;  /* 0x010000006d00780c */ /* 0x000fe40003f26110 */
[C---:B------:R-:W-:Y:S01]  /*45a0*/  FFMA.FTZ R101, R159.reuse, R88, R90 ;  /* 0x000000589f657223 */ /* 0x040fe2000001005a */
[-CC-:B------:R-:W-:Y:S01]  /*45b0*/  FFMA.FTZ R90, R124, R97.reuse, R98.reuse ;  /* 0x000000617c5a7223 */ /* 0x180fe20000010062 */
[----:B------:R-:W-:Y:S01]  /*45c0*/  FFMA.FTZ R162, R159, R92, R89 ;  /* 0x0000005c9fa27223 */ /* 0x000fe20000010059 */
[----:B------:R-:W-:Y:S01]  /*45d0*/  FFMA.FTZ R89, R117, R97, R98 ;  /* 0x0000006175597223 */ /* 0x000fe20000010062 */
[----:B------:R-:W-:Y:S01]  /*45e0*/  LOP3.LUT P6, RZ, R109, 0xff, RZ, 0xc0, !PT ;  /* 0x000000ff6dff7812 */ /* 0x000fe200078cc0ff */
[----:B------:R-:W-:Y:S01]  /*45f0*/  FADD.FTZ R92, R121, -R90 ;  /* 0x8000005a795c7221 */ /* 0x000fe20000010000 */
[----:B------:R-:W-:-:S02]  /*4600*/  HADD2.F32 R90, -RZ, R6.H0_H0 ;  /* 0x20000006ff5a7230 */ /* 0x000fc40000004100 */
[----:B------:R-:W-:Y:S01]  /*4610*/  FADD.FTZ R88, R122, -R89 ;  /* 0x800000597a587221 */ /* 0x000fe20000010000 */
[----:B------:R-:W-:-:S03]  /*4620*/  HADD2.F32 R89, -RZ, R6.H1_H1 ;  /* 0x30000006ff597230 */ /* 0x000fc60000004100 */
[C---:B------:R-:W-:Y:S01]  /*4630*/  FFMA.FTZ R95, R159.reuse, R88, R90 ;  /* 0x000000589f5f7223 */ /* 0x040fe2000001005a */
[-CC-:B------:R-:W-:Y:S01]  /*4640*/  FFMA.FTZ R88, R118, R97.reuse, R98.reuse ;  /* 0x0000006176587223 */ /* 0x180fe20000010062 */
[----:B------:R-:W-:Y:S01]  /*4650*/  FFMA.FTZ R100, R159, R92, R89 ;  /* 0x0000005c9f647223 */ /* 0x000fe20000010059 */
[-C--:B------:R-:W-:Y:S01]  /*4660*/  FFMA.FTZ R89, R113, R97.reuse, R98 ;  /* 0x0000006171597223 */ /* 0x080fe20000010062 */
[----:B------:R-:W-:Y:S02]  /*4670*/  HADD2.F32 R92, -RZ, R5.H0_H0 ;  /* 0x20000005ff5c7230 */ /* 0x000fe40000004100 */
[----:B------:R-:W-:Y:S01]  /*4680*/  FADD.FTZ R94, R119, -R88 ;  /* 0x80000058775e7221 */ /* 0x000fe20000010000 */
[----:B------:R-:W-:Y:S02]  /*4690*/  FADD.FTZ R90, R120, -R89 ;  /* 0x80000059785a7221 */ /* 0x000fe40000010000 */
[----:B------:R-:W0:Y:S01]  /*46a0*/  LDC.64 R88, c[0x0][0x478] ;  /* 0x00011e00ff587b82 */ /* 0x000e220000000a00 */
[----:B------:R-:W-:Y:S01]  /*46b0*/  FFMA.FTZ R161, R159, R94, R91 ;  /* 0x0000005e9fa17223 */ /* 0x000fe2000001005b */
[-C--:B------:R-:W-:Y:S01]  /*46c0*/  FFMA.FTZ R91, R3, R97.reuse, R98 ;  /* 0x00000061035b7223 */ /* 0x080fe20000010062 */
[----:B------:R-:W-:Y:S01]  /*46d0*/  FFMA.FTZ R103, R159, R90, R92 ;  /* 0x0000005a9f677223 */ /* 0x000fe2000001005c */
[----:B------:R-:W-:-:S02]  /*46e0*/  FFMA.FTZ R92, R114, R97, R98 ;  /* 0x00000061725c7223 */ /* 0x000fc40000010062 */
[----:B------:R-:W-:Y:S01]  /*46f0*/  FADD.FTZ R90, R116, -R91 ;  /* 0x8000005b745a7221 */ /* 0x000fe20000010000 */
[--C-:B------:R-:W-:Y:S02]  /*4700*/  HADD2.F32 R91, -RZ, R4.reuse.H1_H1 ;  /* 0x30000004ff5b7230 */ /* 0x100fe40000004100 */
[----:B------:R-:W-:Y:S01]  /*4710*/  FADD.FTZ R94, R115, -R92 ;  /* 0x8000005c735e7221 */ /* 0x000fe20000010000 */
[----:B------:R-:W-:-:S03]  /*4720*/  HADD2.F32 R92, -RZ, R4.H0_H0 ;  /* 0x20000004ff5c7230 */ /* 0x000fc60000004100 */
[----:B------:R-:W-:Y:S01]  /*4730*/  FFMA.FTZ R102, R159, R94, R91 ;  /* 0x0000005e9f667223 */ /* 0x000fe2000001005b */
[C---:B------:R-:W-:Y:S01]  /*4740*/  F2FP.F16.F32.PACK_AB R91, R162.reuse, R101 ;  /* 0x00000065a25b723e */ /* 0x040fe200000000ff */
[-C--:B------:R-:W-:Y:S01]  /*4750*/  FMUL.FTZ R101, R101, R96.reuse ;  /* 0x0000006065657220 */ /* 0x080fe20000410000 */
[----:B------:R-:W-:Y:S01]  /*4760*/  FMUL.FTZ R162, R162, R96 ;  /* 0x00000060a2a27220 */ /* 0x000fe20000410000 */
[----:B------:R-:W-:Y:S01]  /*4770*/  FFMA.FTZ R99, R159, R90, R92 ;  /* 0x0000005a9f637223 */ /* 0x000fe2000001005c */
[C---:B------:R-:W-:Y:S01]  /*4780*/  F2FP.F16.F32.PACK_AB R90, R100.reuse, R95 ;  /* 0x0000005f645a723e */ /* 0x040fe200000000ff */
[-C--:B------:R-:W-:Y:S01]  /*4790*/  FMUL.FTZ R95, R95, R96.reuse ;  /* 0x000000605f5f7220 */ /* 0x080fe20000410000 */
[----:B------:R-:W-:Y:S01]  /*47a0*/  FMUL.FTZ R101, R101, UR13 ;  /* 0x0000000d65657c20 */ /* 0x000fe20008410000 */
[----:B------:R-:W-:Y:S01]  /*47b0*/  FMUL.FTZ R100, R100, R96 ;  /* 0x0000006064647220 */ /* 0x000fe20000410000 */
[----:B------:R-:W-:Y:S01]  /*47c0*/  FMUL.FTZ R162, R162, UR13 ;  /* 0x0000000da2a27c20 */ /* 0x000fe20008410000 */
[----:B------:R-:W-:Y:S01]  /*47d0*/  FMUL.FTZ R95, R95, UR13 ;  /* 0x0000000d5f5f7c20 */ /* 0x000fe20008410000 */
[----:B0-----:R-:W-:Y:S01]  /*47e0*/  IMAD.WIDE.U32 R92, R112, 0x10, R88 ;  /* 0x00000010705c7825 */ /* 0x001fe200078e0058 */
[----:B------:R-:W-:-:S03]  /*47f0*/  F2FP.F16.F32.PACK_AB R89, R161, R103 ;  /* 0x00000067a159723e */ /* 0x000fc600000000ff */
[----:B------:R-:W-:Y:S01]  /*4800*/  FMUL.FTZ R100, R100, UR13 ;  /* 0x0000000d64647c20 */ /* 0x000fe20008410000 */
[----:B------:R-:W-:Y:S01]  /*4810*/  F2FP.F16.F32.PACK_AB R88, R102, R99 ;  /* 0x000000636658723e */ /* 0x000fe200000000ff */
        /* <DEDUP_REMOVED lines=9> */
[----:B------:R-:W-:Y:S01]  /*48b0*/  F2FP.F16.F32.PACK_AB R95, R162, R101 ;  /* 0x00000065a25f723e */ /* 0x000fe200000000ff */
        /* <DEDUP_REMOVED lines=10> */
[----:B------:R-:W-:Y:S02]  /*4960*/  F2FP.F16.F32.PACK_AB R94, R93, R94 ;  /* 0x0000005e5d5e723e */ /* 0x000fe400000000ff */
[----:B------:R-:W-:Y:S02]  /*4970*/  FSEL R93, R103, RZ, P6 ;  /* 0x000000ff675d7208 */ /* 0x000fe40003000000 */
[----:B------:R-:W-:-:S02]  /*4980*/  LOP3.LUT P6, RZ, R108, 0xff00, RZ, 0xc0, !PT ;  /* 0x0000ff006cff7812 */ /* 0x000fc400078cc0ff */
[----:B------:R-:W-:Y:S02]  /*4990*/  FSEL R92, R99, RZ, P5 ;  /* 0x000000ff635c7208 */ /* 0x000fe40002800000 */
[----:B------:R-:W-:Y:S02]  /*49a0*/  FSEL R99, R102, RZ, P6 ;  /* 0x000000ff66637208 */ /* 0x000fe40003000000 */
[----:B------:R-:W-:Y:S02]  /*49b0*/  F2FP.F16.F32.PACK_AB R93, R162, R93 ;  /* 0x0000005da25d723e */ /* 0x000fe400000000ff */
[----:B------:R-:W-:Y:S01]  /*49c0*/  F2FP.F16.F32.PACK_AB R92, R99, R92 ;  /* 0x0000005c635c723e */ /* 0x000fe200000000ff */
[C---:B0-----:R-:W-:Y:S01]  /*49d0*/  IMAD.WIDE.U32 R100, R112.reuse, 0x10, R100 ;  /* 0x0000001070647825 */ /* 0x041fe200078e0064 */
[----:B------:R-:W-:-:S04]  /*49e0*/  IADD3 R112, PT, PT, R112, 0x100, RZ ;  /* 0x0000010070707810 */ /* 0x000fc80007ffe0ff */
[----:B------:R0:W-:Y:S03]  /*49f0*/  STG.E.128 desc[UR8][R100.64], R92 ;  /* 0x0000005c64007986 */ /* 0x0001e6000c101d08 */
.L_x_5659:
[----:B------:R-:W-:Y:S05]  /*4a00*/  BSYNC.RECONVERGENT B1 ;  /* 0x0000000000017941 */ /* 0x000fea0003800200 */
.L_x_5658:
[----:B------:R-:W-:Y:S04]  /*4a10*/  BSSY.RECONVERGENT B1, `(.L_x_5660) ;  /* 0x0000052000017945 */ /* 0x000fe80003800200 */
[----:B------:R-:W-:Y:S05]  /*4a20*/  @!P3 BRA `(.L_x_5661) ;  /* 0x000000040040b947 */ /* 0x000fea0003800000 */
[-CC-:B------:R-:W-:Y:S01]  /*4a30*/  FFMA.FTZ R89, R139, R97.reuse, R98.reuse ;  /* 0x000000618b597223 */ /* 0x180fe20000010062 */
[-C--:B------:R-:W-:Y:S01]  /*4a40*/  FFMA.FTZ R90, R144, R97.reuse, R98 ;  /* 0x00000061905a7223 */ /* 0x080fe20000010062 */
[----:B------:R-:W-:Y:S01]  /*4a50*/  HADD2.F32 R91, -RZ, R81.H1_H1 ;  /* 0x30000051ff5b7230 */ /* 0x000fe20000004100 */
[----:B------:R-:W-:Y:S01]  /*4a60*/  ISETP.GE.U32.AND P1, PT, R106, RZ, PT ;  /* 0x000000ff6a00720c */ /* 0x000fe20003f26070 */
[----:B------:R-:W-:Y:S01]  /*4a70*/  FADD.FTZ R88, R142, -R89 ;  /* 0x800000598e587221 */ /* 0x000fe20000010000 */
[----:B0-----:R-:W-:Y:S01]  /*4a80*/  FADD.FTZ R92, R141, -R90 ;  /* 0x8000005a8d5c7221 */ /* 0x001fe20000010000 */
        /* <DEDUP_REMOVED lines=74> */
.L_x_5661:
[----:B------:R-:W-:Y:S05]  /*4f30*/  BSYNC.RECONVERGENT B1 ;  /* 0x0000000000017941 */ /* 0x000fea0003800200 */
.L_x_5660:
[----:B------:R-:W-:Y:S05]  /*4f40*/  @!P4 BRA `(.L_x_5650) ;  /* 0x00000004003cc947 */ /* 0x000fea0003800000 */
[-CC-:B------:R-:W-:Y:S01]  /*4f50*/  FFMA.FTZ R88, R160, R97.reuse, R98.reuse ;  /* 0x00000061a0587223 */ /* 0x180fe20000010062 */
[-CC-:B01----:R-:W-:Y:S01]  /*4f60*/  FFMA.FTZ R95, R155, R97.reuse, R98.reuse ;  /* 0x000000619b5f7223 */ /* 0x183fe20000010062 */
[--C-:B------:R-:W-:Y:S02]  /*4f70*/  HADD2.F32 R100, -RZ, R87.reuse.H1_H1 ;  /* 0x30000057ff647230 */ /* 0x100fe40000004100 */
[-C--:B------:R-:W-:Y:S01]  /*4f80*/  FFMA.FTZ R92, R156, R97.reuse, R98 ;  /* 0x000000619c5c7223 */ /* 0x080fe20000010062 */
[----:B------:R-:W-:Y:S01]  /*4f90*/  FADD.FTZ R94, R157, -R88 ;  /* 0x800000589d5e7221 */ /* 0x000fe20000010000 */
[----:B------:R-:W-:Y:S01]  /*4fa0*/  FADD.FTZ R88, R158, -R95 ;  /* 0x8000005f9e587221 */ /* 0x000fe20000010000 */
[----:B------:R-:W-:Y:S02]  /*4fb0*/  HADD2.F32 R95, -RZ, R87.H0_H0 ;  /* 0x20000057ff5f7230 */ /* 0x000fe40000004100 */
[----:B------:R-:W-:Y:S01]  /*4fc0*/  FFMA.FTZ R93, R149, R97, R98 ;  /* 0x00000061955d7223 */ /* 0x000fe20000010062 */
[----:B------:R-:W-:Y:S01]  /*4fd0*/  FFMA.FTZ R100, R159, R94, R100 ;  /* 0x0000005e9f647223 */ /* 0x000fe20000010064 */
[----:B------:R-:W-:Y:S01]  /*4fe0*/  FADD.FTZ R94, R153, -R92 ;  /* 0x8000005c995e7221 */ /* 0x000fe20000010000 */
[----:B------:R-:W-:-:S02]  /*4ff0*/  HADD2.F32 R92, -RZ, R86.H0_H0 ;  /* 0x20000056ff5c7230 */ /* 0x000fc40000004100 */
[----:B------:R-:W-:Y:S01]  /*5000*/  FFMA.FTZ R101, R159, R88, R95 ;  /* 0x000000589f657223 */ /* 0x000fe2000001005f */
[----:B------:R-:W-:Y:S01]  /*5010*/  FADD.FTZ R88, R154, -R93 ;  /* 0x8000005d9a587221 */ /* 0x000fe20000010000 */
[-CC-:B------:R-:W-:Y:S01]  /*5020*/  FFMA.FTZ R90, R150, R97.reuse, R98.reuse ;  /* 0x00000061965a7223 */ /* 0x180fe20000010062 */
[-CC-:B------:R-:W-:Y:S01]  /*5030*/  FFMA.FTZ R91, R145, R97.reuse, R98.reuse ;  /* 0x00000061915b7223 */ /* 0x180fe20000010062 */
[-CC-:B------:R-:W-:Y:S01]  /*5040*/  FFMA.FTZ R89, R143, R97.reuse, R98.reuse ;  /* 0x000000618f597223 */ /* 0x180fe20000010062 */
[----:B------:R-:W-:Y:S01]  /*5050*/  FFMA.FTZ R98, R146, R97, R98 ;  /* 0x0000006192627223 */ /* 0x000fe20000010062 */
[----:B------:R-:W-:Y:S01]  /*5060*/  FFMA.FTZ R97, R159, R88, R92 ;  /* 0x000000589f617223 */ /* 0x000fe2000001005c */
[----:B------:R-:W-:Y:S01]  /*5070*/  FADD.FTZ R92, R151, -R90 ;  /* 0x8000005a975c7221 */ /* 0x000fe20000010000 */
[----:B------:R-:W-:Y:S02]  /*5080*/  HADD2.F32 R90, -RZ, R85.H0_H0 ;  /* 0x20000055ff5a7230 */ /* 0x000fe40000004100 */
[----:B------:R-:W-:Y:S01]  /*5090*/  FADD.FTZ R88, R152, -R91 ;  /* 0x8000005b98587221 */ /* 0x000fe20000010000 */
[----:B------:R-:W-:-:S02]  /*50a0*/  HADD2.F32 R93, -RZ, R86.H1_H1 ;  /* 0x30000056ff5d7230 */ /* 0x000fc40000004100 */
[----:B------:R-:W-:Y:S01]  /*50b0*/  FADD.FTZ R98, R147, -R98 ;  /* 0x8000006293627221 */ /* 0x000fe20000010000 */
[----:B------:R-:W-:Y:S02]  /*50c0*/  HADD2.F32 R91, -RZ, R85.H1_H1 ;  /* 0x30000055ff5b7230 */ /* 0x000fe40000004100 */
[C---:B------:R-:W-:Y:S01]  /*50d0*/  FFMA.FTZ R95, R159.reuse, R88, R90 ;  /* 0x000000589f5f7223 */ /* 0x040fe2000001005a */
[----:B------:R-:W-:Y:S01]  /*50e0*/  FADD.FTZ R88, R148, -R89 ;  /* 0x8000005994587221 */ /* 0x000fe20000010000 */
[--C-:B------:R-:W-:Y:S02]  /*50f0*/  HADD2.F32 R90, -RZ, R84.reuse.H0_H0 ;  /* 0x20000054ff5a7230 */ /* 0x100fe40000004100 */
[C---:B------:R-:W-:Y:S01]  /*5100*/  FFMA.FTZ R99, R159.reuse, R94, R93 ;  /* 0x0000005e9f637223 */ /* 0x040fe2000001005d */
[----:B------:R-:W-:Y:S02]  /*5110*/  HADD2.F32 R89, -RZ, R84.H1_H1 ;  /* 0x30000054ff597230 */ /* 0x000fe40000004100 */
[C---:B------:R-:W-:Y:S01]  /*5120*/  FFMA.FTZ R92, R159.reuse, R92, R91 ;  /* 0x0000005c9f5c7223 */ /* 0x040fe2000001005b */
[----:B------:R-:W-:Y:S01]  /*5130*/  FMUL.FTZ R103, R100, R96 ;  /* 0x0000006064677220 */ /* 0x000fe20000410000 */
[----:B------:R-:W-:Y:S01]  /*5140*/  FFMA.FTZ R93, R159, R88, R90 ;  /* 0x000000589f5d7223 */ /* 0x000fe2000001005a */
[----:B------:R-:W-:Y:S01]  /*5150*/  F2FP.F16.F32.PACK_AB R90, R99, R97 ;  /* 0x00000061635a723e */ /* 0x000fe200000000ff */
[----:B------:R-:W-:Y:S01]  /*5160*/  FFMA.FTZ R88, R159, R98, R89 ;  /* 0x000000629f587223 */ /* 0x000fe20000010059 */
[-C--:B------:R-:W-:Y:S01]  /*5170*/  FMUL.FTZ R98, R101, R96.reuse ;  /* 0x0000006065627220 */ /* 0x080fe20000410000 */
[-C--:B------:R-:W-:Y:S01]  /*5180*/  FMUL.FTZ R99, R99, R96.reuse ;  /* 0x0000006063637220 */ /* 0x080fe20000410000 */
[----:B------:R-:W-:Y:S01]  /*5190*/  ISETP.GE.U32.AND P1, PT, R104, RZ, PT ;  /* 0x000000ff6800720c */ /* 0x000fe20003f26070 */
[-C--:B------:R-:W-:Y:S01]  /*51a0*/  FMUL.FTZ R94, R97, R96.reuse ;  /* 0x00000060615e7220 */ /* 0x080fe20000410000 */
[----:B------:R-:W-:Y:S01]  /*51b0*/  FMUL.FTZ R98, R98, UR13 ;  /* 0x0000000d62627c20 */ /* 0x000fe20008410000 */
[----:B------:R-:W-:Y:S01]  /*51c0*/  LOP3.LUT P5, RZ, R105, 0xff0000, RZ, 0xc0, !PT ;  /* 0x00ff000069ff7812 */ /* 0x000fe200078ac0ff */
[----:B------:R-:W-:Y:S01]  /*51d0*/  FMUL.FTZ R103, R103, UR13 ;  /* 0x0000000d67677c20 */ /* 0x000fe20008410000 */
[----:B------:R-:W-:Y:S01]  /*51e0*/  F2FP.F16.F32.PACK_AB R91, R100, R101 ;  /* 0x00000065645b723e */ /* 0x000fe200000000ff */
[-C--:B------:R-:W-:Y:S01]  /*51f0*/  FMUL.FTZ R101, R95, R96.reuse ;  /* 0x000000605f657220 */ /* 0x080fe20000410000 */
[----:B------:R-:W-:Y:S01]  /*5200*/  F2FP.F16.F32.PACK_AB R89, R92, R95 ;  /* 0x0000005f5c59723e */ /* 0x000fe200000000ff */
[----:B------:R-:W-:Y:S01]  /*5210*/  FMUL.FTZ R99, R99, UR13 ;  /* 0x0000000d63637c20 */ /* 0x000fe20008410000 */
[C---:B------:R-:W-:Y:S01]  /*5220*/  ISETP.GE.U32.AND.EX P1, PT, R105.reuse, 0x1000000, PT, P1 ;  /* 0x010000006900780c */ /* 0x040fe20003f26110 */
[----:B------:R-:W-:Y:S01]  /*5230*/  FMUL.FTZ R94, R94, UR13 ;  /* 0x0000000d5e5e7c20 */ /* 0x000fe20008410000 */
[----:B------:R-:W-:Y:S01]  /*5240*/  FSEL R95, R98, RZ, P5 ;  /* 0x000000ff625f7208 */ /* 0x000fe20002800000 */
        /* <DEDUP_REMOVED lines=11> */
[----:B------:R-:W-:Y:S01]  /*5300*/  F2FP.F16.F32.PACK_AB R95, R96, R95 ;  /* 0x0000005f605f723e */ /* 0x000fe200000000ff */
[----:B------:R-:W-:Y:S01]  /*5310*/  FMUL.FTZ R100, R100, UR13 ;  /* 0x0000000d64647c20 */ /* 0x000fe20008410000 */
[----:B------:R-:W-:Y:S01]  /*5320*/  F2FP.F16.F32.PACK_AB R94, R99, R94 ;  /* 0x0000005e635e723e */ /* 0x000fe200000000ff */
[----:B------:R-:W0:Y:S01]  /*5330*/  LDC.64 R96, c[0x0][0x478] ;  /* 0x00011e00ff607b82 */ /* 0x000e220000000a00 */
[----:B------:R-:W-:-:S02]  /*5340*/  LOP3.LUT P6, RZ, R104, 0xff0000, RZ, 0xc0, !PT ;  /* 0x00ff000068ff7812 */ /* 0x000fc400078cc0ff */
[----:B------:R-:W-:Y:S02]  /*5350*/  F2FP.F16.F32.PACK_AB R88, R88, R93 ;  /* 0x0000005d5858723e */ /* 0x000fe400000000ff */
        /* <DEDUP_REMOVED lines=8> */
[----:B------:R-:W-:Y:S02]  /*53e0*/  F2FP.F16.F32.PACK_AB R93, R102, R93 ;  /* 0x0000005d665d723e */ /* 0x000fe400000000ff */
[----:B------:R-:W-:Y:S01]  /*53f0*/  F2FP.F16.F32.PACK_AB R92, R101, R92 ;  /* 0x0000005c655c723e */ /* 0x000fe200000000ff */
[----:B0-----:R-:W-:-:S05]  /*5400*/  IMAD.WIDE.U32 R96, R112, 0x10, R96 ;  /* 0x0000001070607825 */ /* 0x001fca00078e0060 */
[----:B------:R2:W-:Y:S01]  /*5410*/  STG.E.128 desc[UR8][R96.64], R88 ;  /* 0x0000005860007986 */ /* 0x0005e2000c101d08 */
[----:B-1----:R-:W-:-:S05]  /*5420*/  IMAD.WIDE.U32 R98, R112, 0x10, R98 ;  /* 0x0000001070627825 */ /* 0x002fca00078e0062 */
[----:B------:R2:W-:Y:S02]  /*5430*/  STG.E.128 desc[UR8][R98.64], R92 ;  /* 0x0000005c62007986 */ /* 0x0005e4000c101d08 */
.L_x_5650:
[----:B------:R-:W-:Y:S05]  /*5440*/  BSYNC.RECONVERGENT B0 ;  /* 0x0000000000007941 */ /* 0x000fea0003800200 */
.L_x_5640:
[----:B01234-:R-:W0:Y:S01]  /*5450*/  LDC.64 R92, c[0x0][0x380] ;  /* 0x0000e000ff5c7b82 */ /* 0x01fe220000000a00 */
[----:B------:R-:W-:Y:S01]  /*5460*/  UPLOP3.LUT UP1, UPT, UPT, UPT, UP1, 0x40, 0x4 ;  /* 0x000000000004789c */ /* 0x000fe20003f2e810 */
[----:B0-----:R-:W-:-:S04]  /*5470*/  IADD3 R111, PT, PT, R111, R92, RZ ;  /* 0x0000005c6f6f7210 */ /* 0x001fc80007ffe0ff */
[----:B------:R-:W-:-:S13]  /*5480*/  ISETP.GE.AND P1, PT, R111, R93, PT ;  /* 0x0000005d6f00720c */ /* 0x000fda0003f26270 */
[----:B------:R-:W-:Y:S05]  /*5490*/  @!P1 BRA `(.L_x_5662) ;  /* 0xffffffb0003c9947 */ /* 0x000fea000383ffff */
.L_x_5631:
        /* <DEDUP_REMOVED lines=31> */
.L_x_5663:
        /* <DEDUP_REMOVED lines=15> */
.L_x_10762:


//--------------------- .text._ZN10layer_norm13ln_bwd_kernelINS_13Kernel_traitsIf6__halfS2_S2_fjLj6144ELj1ELj1ELj8ELj16ENS_18Kernel_traits_baseILj6144EfS2_S2_S2_fjLj256EEEEELb1ELb0ELb0ELb1EEEvNS_9BwdParamsE --------------------------
	.section	.text._ZN10layer_norm13ln_bwd_kernelINS_13Kernel_traitsIf6__halfS2_S2_fjLj6144ELj1ELj1ELj8ELj16ENS_18Kernel_traits_baseILj6144EfS2_S2_S2_fjLj256EEEEELb1ELb0ELb0ELb1EEEvNS_9BwdParamsE,"ax",@progbits
	.align	128
        .global         _ZN10layer_norm13ln_bwd_kernelINS_13Kernel_traitsIf6__halfS2_S2_fjLj6144ELj1ELj1ELj8ELj16ENS_18Kernel_traits_baseILj6144EfS2_S2_S2_fjLj256EEEEELb1ELb0ELb0ELb1EEEvNS_9BwdParamsE
        .type           _ZN10layer_norm13ln_bwd_kernelINS_13Kernel_traitsIf6__halfS2_S2_fjLj6144ELj1ELj1ELj8ELj16ENS_18Kernel_traits_baseILj6144EfS2_S2_S2_fjLj256EEEEELb1ELb0ELb0ELb1EEEvNS_9BwdParamsE,@function
        .size           _ZN10layer_norm13ln_bwd_kernelINS_13Kernel_traitsIf6__halfS2_S2_fjLj6144ELj1ELj1ELj8ELj16ENS_18Kernel_traits_baseILj6144EfS2_S2_S2_fjLj256EEEEELb1ELb0ELb0ELb1EEEvNS_9BwdParamsE,(.L_x_10763 - _ZN10layer_norm13ln_bwd_kernelINS_13Kernel_traitsIf6__halfS2_S2_fjLj6144ELj1ELj1ELj8ELj16ENS_18Kernel_traits_baseILj6144EfS2_S2_S2_fjLj256EEEEELb1ELb0ELb0ELb1EEEvNS_9BwdParamsE)
        .other          _ZN10layer_norm13ln_bwd_kernelINS_13Kernel_traitsIf6__halfS2_S2_fjLj6144ELj1ELj1ELj8ELj16ENS_18Kernel_traits_baseILj6144EfS2_S2_S2_fjLj256EEEEELb1ELb0ELb0ELb1EEEvNS_9BwdParamsE,@"STO_CUDA_ENTRY STV_DEFAULT"
_ZN10layer_norm13ln_bwd_kernelINS_13Kernel_traitsIf6__halfS2_S2_fjLj6144ELj1ELj1ELj8ELj16ENS_18Kernel_traits_baseILj6144EfS2_S2_S2_fjLj256EEEEELb1ELb0ELb0ELb1EEEvNS_9BwdParamsE:
.text._ZN10layer_norm13ln_bwd_kernelINS_13Kernel_traitsIf6__halfS2_S2_fjLj6144ELj1ELj1ELj8ELj16ENS_18Kernel_traits_baseILj6144EfS2_S2_S2_fjLj256EEEEELb1ELb0ELb0ELb1EEEvNS_9BwdParamsE:
        /* <DEDUP_REMOVED lines=75> */
.L_x_5674:
        /* <DEDUP_REMOVED lines=8> */
[----:B0-----:R-:W-:Y:S01]  /*0530*/  LEA.HI.SX32 R121, R47, R106, 0x1d ;  /* 0x0000006a2f797211 */ /* 0x001fe200078feaff */
[----:B--2---:R-:W-:-:S04]  /*0540*/  IMAD.WIDE R122, R114, 0x4, R122 ;  /* 0x00000004727a7825 */ /* 0x004fc800078e027a */
[C---:B-1----:R-:W-:Y:S01]  /*0550*/  IMAD.WIDE.U32 R48, R121.reuse, 0x10, R64 ;  /* 0x0000001079307825 */ /* 0x042fe200078e0040 */
[----:B------:R-:W2:Y:S01]  /*0560*/  LDG.E R131, desc[UR6][R122.64] ;  /* 0x000000067a837981 */ /* 0x000ea2000c1e1900 */
[----:B------:R-:W-:-:S04]  /*0570*/  IADD3 R119, PT, PT, R121, 0x100, RZ ;  /* 0x0000010079777810 */ /* 0x000fc80007ffe0ff */
[----:B------:R-:W2:Y:S01]  /*0580*/  LDG.E.128 R48, desc[UR6][R48.64] ;  /* 0x0000000630307981 */ /* 0x000ea2000c1e1d00 */
[C---:B---3--:R-:W-:Y:S01]  /*0590*/  IMAD.WIDE.U32 R52, R121.reuse, 0x10, R44 ;  /* 0x0000001079347825 */ /* 0x048fe200078e002c */
[----:B------:R-:W-:-:S03]  /*05a0*/  IADD3 R117, PT, PT, R121, 0x200, RZ ;  /* 0x0000020079757810 */ /* 0x000fc60007ffe0ff */
[----:B----4-:R-:W-:Y:S02]  /*05b0*/  IMAD.WIDE R124, R114, 0x4, R124 ;  /* 0x00000004727c7825 */ /* 0x010fe400078e027c */
[----:B------:R-:W3:Y:S02]  /*05c0*/  LDG.E.128 R52, desc[UR6][R52.64] ;  /* 0x0000000634347981 */ /* 0x000ee4000c1e1d00 */
[--C-:B------:R-:W-:Y:S02]  /*05d0*/  IMAD.WIDE.U32 R56, R119, 0x10, R64.reuse ;  /* 0x0000001077387825 */ /* 0x100fe400078e0040 */
[----:B------:R-:W4:Y:S02]  /*05e0*/  LDG.E R116, desc[UR6][R124.64] ;  /* 0x000000067c747981 */ /* 0x000f24000c1e1900 */
[----:B------:R-:W-:Y:S02]  /*05f0*/  IMAD.WIDE.U32 R64, R117, 0x10, R64 ;  /* 0x0000001075407825 */ /* 0x000fe400078e0040 */
[----:B------:R-:W4:Y:S02]  /*0600*/  LDG.E.128 R56, desc[UR6][R56.64] ;  /* 0x0000000638387981 */ /* 0x000f24000c1e1d00 */
[----:B------:R-:W-:-:S02]  /*0610*/  IMAD.WIDE.U32 R60, R119, 0x10, R44 ;  /* 0x00000010773c7825 */ /* 0x000fc400078e002c */
[----:B------:R-:W4:Y:S04]  /*0620*/  LDG.E.128 R64, desc[UR6][R64.64] ;  /* 0x0000000640407981 */ /* 0x000f28000c1e1d00 */
[----:B------:R-:W4:Y:S01]  /*0630*/  LDG.E.128 R60, desc[UR6][R60.64] ;  /* 0x000000063c3c7981 */ /* 0x000f22000c1e1d00 */
[----:B------:R-:W-:-:S06]  /*0640*/  IMAD.WIDE.U32 R44, R117, 0x10, R44 ;  /* 0x00000010752c7825 */ /* 0x000fcc00078e002c */
[----:B------:R-:W4:Y:S01]  /*0650*/  LDG.E.128 R44, desc[UR6][R44.64] ;  /* 0x000000062c2c7981 */ /* 0x000f22000c1e1d00 */
[----:B------:R-:W0:Y:S01]  /*0660*/  S2R R127, SR_CgaCtaId ;  /* 0x00000000007f7919 */ /* 0x000e220000008800 */
[----:B------:R-:W-:Y:S02]  /*0670*/  LOP3.LUT P3, RZ, R106, 0x1f, RZ, 0xc0, !PT ;  /* 0x0000001f6aff7812 */ /* 0x000fe4000786c0ff */
[----:B------:R-:W-:Y:S02]  /*0680*/  PLOP3.LUT P0, PT, PT, PT, PT, 0x80, 0x8 ;  /* 0x000000000008781c */ /* 0x000fe40003f0f070 */
[----:B------:R-:W-:-:S09]  /*0690*/  MOV R118, 0x400 ;  /* 0x0000040000767802 */ /* 0x000fd20000000f00 */
[----:B------:R-:W-:Y:S02]  /*06a0*/  @!P3 PLOP3.LUT P0, PT, P2, PT, PT, 0x80, 0x8 ;  /* 0x000000000008b81c */ /* 0x000fe4000170f070 */
[----:B------:R-:W-:Y:S02]  /*06b0*/  @!P3 SHF.R.U32.HI R120, RZ, 0x2, R106 ;  /* 0x00000002ff78b819 */ /* 0x000fe4000001166a */
[----:B------:R-:W-:Y:S02]  /*06c0*/  ISETP.NE.AND P4, PT, RZ, UR8, PT ;  /* 0x00000008ff007c0c */ /* 0x000fe4000bf85270 */
[----:B------:R-:W-:Y:S02]  /*06d0*/  @!P3 LOP3.LUT R120, R120, 0x38, RZ, 0xc0, !PT ;  /* 0x000000387878b812 */ /* 0x000fe400078ec0ff */
[----:B0-----:R-:W-:-:S04]  /*06e0*/  LEA R118, R127, R118, 0x18 ;  /* 0x000000767f767211 */ /* 0x001fc800078ec0ff */
[----:B------:R-:W-:-:S04]  /*06f0*/  IADD3 R126, PT, PT, R118, 0x6040, RZ ;  /* 0x00006040767e7810 */ /* 0x000fc80007ffe0ff */
[----:B------:R-:W-:Y:S02]  /*0700*/  @!P3 MOV R0, R126 ;  /* 0x0000007e0000b202 */ /* 0x000fe40000000f00 */
[----:B------:R-:W-:-:S04]  /*0710*/  @!P0 IADD3 R0, PT, PT, R118, 0x6000, RZ ;  /* 0x0000600076008810 */ /* 0x000fc80007ffe0ff */
[----:B------:R-:W-:Y:S02]  /*0720*/  @!P3 IADD3 R144, PT, PT, R120, R0, RZ ;  /* 0x000000007890b210 */ /* 0x000fe40007ffe0ff */
[----:B--2---:R-:W-:Y:S01]  /*0730*/  FSEL R179, R131, RZ, !P4 ;  /* 0x000000ff83b37208 */ /* 0x004fe20006000000 */
[--C-:B------:R-:W-:Y:S02]  /*0740*/  HADD2.F32 R120, -RZ, R49.reuse.H0_H0 ;  /* 0x20000031ff787230 */ /* 0x100fe40000004100 */
[----:B------:R-:W-:Y:S02]  /*0750*/  HADD2.F32 R49, -RZ, R49.H1_H1 ;  /* 0x30000031ff317230 */ /* 0x000fe40000004100 */
[----:B------:R-:W-:-:S03]  /*0760*/  HADD2.F32 R0, -RZ, R48.H0_H0 ;  /* 0x20000030ff007230 */ /* 0x000fc60000004100 */
[C---:B------:R-:W-:Y:S02]  /*0770*/  FADD.FTZ R133, -R179.reuse, R49 ;  /* 0x00000031b3857221 */ /* 0x040fe40000010100 */
[----:B------:R-:W-:Y:S01]  /*0780*/  FADD.FTZ R49, -R179, R0 ;  /* 0x00000000b3317221 */ /* 0x000fe20000010100 */
[----:B---3--:R-:W-:-:S03]  /*0790*/  HADD2.F32 R135, -RZ, R52.H0_H0 ;  /* 0x20000034ff877230 */ /* 0x008fc60000004100 */
[----:B----4-:R-:W-:Y:S01]  /*07a0*/  FMUL.FTZ R0, R116, R49 ;  /* 0x0000003174007220 */ /* 0x010fe20000410000 */
[----:B------:R-:W-:Y:S02]  /*07b0*/  HADD2.F32 R52, -RZ, R52.H1_H1 ;  /* 0x30000034ff347230 */ /* 0x000fe40000004100 */
[----:B------:R-:W-:Y:S01]  /*07c0*/  FADD.FTZ R131, -R179, R120 ;  /* 0x00000078b3837221 */ /* 0x000fe20000010100 */
[----:B------:R-:W-:Y:S02]  /*07d0*/  HADD2.F32 R136, -RZ, R58.H1_H1 ;  /* 0x3000003aff887230 */ /* 0x000fe40000004100 */
[----:B------:R-:W-:Y:S01]  /*07e0*/  FADD.FTZ R113, R135, R113 ;  /* 0x0000007187717221 */ /* 0x000fe20000010000 */
[-C--:B------:R-:W-:Y:S01]  /*07f0*/  FFMA.FTZ R115, R0, R135.reuse, R115 ;  /* 0x0000008700737223 */ /* 0x080fe20000010073 */
[----:B-----5:R-:W-:Y:S01]  /*0800*/  FMUL.FTZ R135, R24, R135 ;  /* 0x0000008718877220 */ /* 0x020fe20000410000 */
[----:B------:R-:W-:Y:S02]  /*0810*/  HADD2.F32 R128, -RZ, R53.H0_H0 ;  /* 0x20000035ff807230 */ /* 0x000fe40000004100 */
[----:B------:R-:W-:Y:S01]  /*0820*/  FMUL.FTZ R131, R116, R131 ;  /* 0x0000008374837220 */ /* 0x000fe20000410000 */
[----:B------:R-:W-:-:S02]  /*0830*/  HADD2.F32 R143, -RZ, R65.H0_H0 ;  /* 0x20000041ff8f7230 */ /* 0x000fc40000004100 */
[----:B------:R-:W-:Y:S02]  /*0840*/  HADD2.F32 R146, -RZ, R65.H1_H1 ;  /* 0x30000041ff927230 */ /* 0x000fe40000004100 */
[----:B------:R-:W-:Y:S01]  /*0850*/  FADD.FTZ R65, -R179, R136 ;  /* 0x00000088b3417221 */ /* 0x000fe20000010100 */
[----:B------:R-:W-:Y:S01]  /*0860*/  FMUL.FTZ R136, R25, R52 ;  /* 0x0000003419887220 */ /* 0x000fe20000410000 */
[----:B------:R-:W-:Y:S01]  /*0870*/  FADD.FTZ R49, RZ, R135 ;  /* 0x00000087ff317221 */ /* 0x000fe20000010000 */
[--C-:B------:R-:W-:Y:S02]  /*0880*/  HADD2.F32 R122, -RZ, R50.reuse.H0_H0 ;  /* 0x20000032ff7a7230 */ /* 0x100fe40000004100 */
[----:B------:R-:W-:Y:S01]  /*0890*/  FADD.FTZ R109, R128, R109 ;  /* 0x0000006d806d7221 */ /* 0x000fe20000010000 */
[----:B------:R-:W-:Y:S02]  /*08a0*/  HADD2.F32 R123, -RZ, R50.H1_H1 ;  /* 0x30000032ff7b7230 */ /* 0x000fe40000004100 */
[----:B------:R-:W-:Y:S01]  /*08b0*/  FFMA.FTZ R110, R131, R128, R110 ;  /* 0x00000080836e7223 */ /* 0x000fe2000001006e */
[----:B------:R-:W-:-:S02]  /*08c0*/  HADD2.F32 R48, -RZ, R48.H1_H1 ;  /* 0x30000030ff307230 */ /* 0x000fc40000004100 */
[----:B------:R-:W-:Y:S02]  /*08d0*/  HADD2.F32 R127, -RZ, R56.H1_H1 ;  /* 0x30000038ff7f7230 */ /* 0x000fe40000004100 */
[----:B------:R-:W-:Y:S01]  /*08e0*/  FMUL.FTZ R128, R26, R128 ;  /* 0x000000801a807220 */ /* 0x000fe20000410000 */
[----:B------:R-:W-:Y:S02]  /*08f0*/  HADD2.F32 R50, -RZ, R53.H1_H1 ;  /* 0x30000035ff327230 */ /* 0x000fe40000004100 */
[----:B------:R-:W-:Y:S01]  /*0900*/  FADD.FTZ R49, R136, R49 ;  /* 0x0000003188317221 */ /* 0x000fe20000010000 */
[----:B------:R-:W-:Y:S02]  /*0910*/  HADD2.F32 R134, -RZ, R58.H0_H0 ;  /* 0x2000003aff867230 */ /* 0x000fe40000004100 */
[----:B------:R-:W-:Y:S01]  /*0920*/  FADD.FTZ R141, -R179, R48 ;  /* 0x00000030b38d7221 */ /* 0x000fe20000010100 */
[--C-:B------:R-:W-:Y:S02]  /*0930*/  HADD2.F32 R124, -RZ, R51.reuse.H0_H0 ;  /* 0x20000033ff7c7230 */ /* 0x100fe40000004100 */
[----:B------:R-:W-:-:S02]  /*0940*/  HADD2.F32 R125, -RZ, R51.H1_H1 ;  /* 0x30000033ff7d7230 */ /* 0x000fc40000004100 */
[----:B------:R-:W-:Y:S02]  /*0950*/  HADD2.F32 R132, -RZ, R57.H1_H1 ;  /* 0x30000039ff847230 */ /* 0x000fe40000004100 */
[--C-:B------:R-:W-:Y:S02]  /*0960*/  HADD2.F32 R137, -RZ, R61.reuse.H0_H0 ;  /* 0x2000003dff897230 */ /* 0x100fe40000004100 */
[----:B------:R-:W-:Y:S02]  /*0970*/  HADD2.F32 R58, -RZ, R61.H1_H1 ;  /* 0x3000003dff3a7230 */ /* 0x000fe40000004100 */
[----:B------:R-:W-:Y:S01]  /*0980*/  FADD.FTZ R61, -R179, R127 ;  /* 0x0000007fb33d7221 */ /* 0x000fe20000010100 */
[----:B------:R-:W-:Y:S02]  /*0990*/  HADD2.F32 R51, -RZ, R54.H0_H0 ;  /* 0x20000036ff337230 */ /* 0x000fe40000004100 */
[----:B------:R-:W-:Y:S01]  /*09a0*/  FMUL.FTZ R127, R27, R50 ;  /* 0x000000321b7f7220 */ /* 0x000fe20000410000 */
[----:B------:R-:W-:Y:S01]  /*09b0*/  FADD.FTZ R48, R128, R49 ;  /* 0x0000003180307221 */ /* 0x000fe20000010000 */
[----:B------:R-:W-:-:S02]  /*09c0*/  HADD2.F32 R129, -RZ, R57.H0_H0 ;  /* 0x20000039ff817230 */ /* 0x000fc40000004100 */
[--C-:B------:R-:W-:Y:S02]  /*09d0*/  HADD2.F32 R57, -RZ, R63.reuse.H0_H0 ;  /* 0x2000003fff397230 */ /* 0x100fe40000004100 */
[----:B------:R-:W-:Y:S02]  /*09e0*/  HADD2.F32 R138, -RZ, R63.H1_H1 ;  /* 0x3000003fff8a7230 */ /* 0x000fe40000004100 */
[----:B------:R-:W-:Y:S01]  /*09f0*/  FADD.FTZ R63, -R179, R132 ;  /* 0x00000084b33f7221 */ /* 0x000fe20000010100 */
[----:B------:R-:W-:Y:S02]  /*0a00*/  HADD2.F32 R54, -RZ, R54.H1_H1 ;  /* 0x30000036ff367230 */ /* 0x000fe40000004100 */
[----:B------:R-:W-:Y:S01]  /*0a10*/  FMUL.FTZ R132, R20, R51 ;  /* 0x0000003314847220 */ /* 0x000fe20000410000 */
[----:B------:R-:W-:Y:S01]  /*0a20*/  FADD.FTZ R49, R127, R48 ;  /* 0x000000307f317221 */ /* 0x000fe20000010000 */
[----:B------:R-:W-:Y:S02]  /*0a30*/  HADD2.F32 R142, -RZ, R59.H1_H1 ;  /* 0x3000003bff8e7230 */ /* 0x000fe40000004100 */
[----:B------:R-:W-:Y:S01]  /*0a40*/  FADD.FTZ R157, -R179, R134 ;  /* 0x00000086b39d7221 */ /* 0x000fe20000010100 */
[----:B------:R-:W-:-:S02]  /*0a50*/  HADD2.F32 R53, -RZ, R55.H0_H0 ;  /* 0x20000037ff357230 */ /* 0x000fc40000004100 */
[----:B------:R-:W-:Y:S01]  /*0a60*/  FMUL.FTZ R134, R21, R54 ;  /* 0x0000003615867220 */ /* 0x000fe20000410000 */
[----:B------:R-:W-:Y:S01]  /*0a70*/  FADD.FTZ R49, R132, R49 ;  /* 0x0000003184317221 */ /* 0x000fe20000010000 */
[----:B------:R-:W-:Y:S02]  /*0a80*/  HADD2.F32 R130, -RZ, R55.H1_H1 ;  /* 0x30000037ff827230 */ /* 0x000fe40000004100 */
[C---:B------:R-:W-:Y:S01]  /*0a90*/  FADD.FTZ R151, -R179.reuse, R142 ;  /* 0x0000008eb3977221 */ /* 0x040fe20000010100 */
[----:B------:R-:W-:Y:S01]  /*0aa0*/  FMUL.FTZ R133, R116, R133 ;  /* 0x0000008574857220 */ /* 0x000fe20000410000 */
[----:B------:R-:W-:Y:S01]  /*0ab0*/  FMUL.FTZ R142, R22, R53 ;  /* 0x00000035168e7220 */ /* 0x000fe20000410000 */
[----:B------:R-:W-:Y:S01]  /*0ac0*/  FADD.FTZ R49, R134, R49 ;  /* 0x0000003186317221 */ /* 0x000fe20000010000 */
[----:B------:R-:W-:Y:S02]  /*0ad0*/  HADD2.F32 R148, -RZ, R66.H0_H0 ;  /* 0x20000042ff947230 */ /* 0x000fe40000004100 */
[----:B------:R-:W-:Y:S01]  /*0ae0*/  FADD.FTZ R159, -R179, R143 ;  /* 0x0000008fb39f7221 */ /* 0x000fe20000010100 */
[----:B------:R-:W-:-:S02]  /*0af0*/  HADD2.F32 R55, -RZ, R56.H0_H0 ;  /* 0x20000038ff377230 */ /* 0x000fc40000004100 */
[----:B------:R-:W-:Y:S01]  /*0b00*/  FADD.FTZ R107, R50, R107 ;  /* 0x0000006b326b7221 */ /* 0x000fe20000010000 */
[----:B------:R-:W-:Y:S02]  /*0b10*/  HADD2.F32 R140, -RZ, R59.H0_H0 ;  /* 0x2000003bff8c7230 */ /* 0x000fe40000004100 */
[----:B------:R-:W-:Y:S01]  /*0b20*/  FFMA.FTZ R108, R133, R50, R108 ;  /* 0x00000032856c7223 */ /* 0x000fe2000001006c */
[----:B------:R-:W-:Y:S02]  /*0b30*/  HADD2.F32 R66, -RZ, R66.H1_H1 ;  /* 0x30000042ff427230 */ /* 0x000fe40000004100 */
[----:B------:R-:W-:Y:S01]  /*0b40*/  FMUL.FTZ R141, R116, R141 ;  /* 0x0000008d748d7220 */ /* 0x000fe20000410000 */
[----:B------:R-:W-:Y:S02]  /*0b50*/  HADD2.F32 R59, -RZ, R60.H0_H0 ;  /* 0x2000003cff3b7230 */ /* 0x000fe40000004100 */
[----:B------:R-:W-:Y:S01]  /*0b60*/  FFMA.FTZ R48, R0, R135, RZ ;  /* 0x0000008700307223 */ /* 0x000fe200000100ff */
[----:B------:R-:W-:-:S02]  /*0b70*/  HADD2.F32 R145, -RZ, R62.H0_H0 ;  /* 0x2000003eff917230 */ /* 0x000fc40000004100 */
[----:B------:R-:W-:Y:S01]  /*0b80*/  FMUL.FTZ R143, R23, R130 ;  /* 0x00000082178f7220 */ /* 0x000fe20000410000 */
[----:B------:R-:W-:Y:S02]  /*0b90*/  HADD2.F32 R56, -RZ, R62.H1_H1 ;  /* 0x3000003eff387230 */ /* 0x000fe40000004100 */
[----:B------:R-:W-:Y:S01]  /*0ba0*/  FADD.FTZ R50, R142, R49 ;  /* 0x000000318e327221 */ /* 0x000fe20000010000 */
[--C-:B------:R-:W-:Y:S02]  /*0bb0*/  HADD2.F32 R62, -RZ, R64.reuse.H0_H0 ;  /* 0x20000040ff3e7230 */ /* 0x100fe40000004100 */
[----:B------:R-:W-:Y:S02]  /*0bc0*/  HADD2.F32 R64, -RZ, R64.H1_H1 ;  /* 0x30000040ff407230 */ /* 0x000fe40000004100 */
[--C-:B------:R-:W-:Y:S02]  /*0bd0*/  HADD2.F32 R149, -RZ, R67.reuse.H0_H0 ;  /* 0x20000043ff957230 */ /* 0x100fe40000004100 */
[----:B------:R-:W-:Y:S01]  /*0be0*/  FADD.FTZ R139, -R179, R122 ;  /* 0x0000007ab38b7221 */ /* 0x000fe20000010100 */
[----:B------:R-:W-:-:S02]  /*0bf0*/  HADD2.F32 R67, -RZ, R67.H1_H1 ;  /* 0x30000043ff437230 */ /* 0x000fc40000004100 */
[----:B------:R-:W-:Y:S01]  /*0c00*/  FADD.FTZ R175, -R179, R66 ;  /* 0x00000042b3af7221 */ /* 0x000fe20000010100 */
[----:B------:R-:W-:Y:S02]  /*0c10*/  HADD2.F32 R60, -RZ, R60.H1_H1 ;  /* 0x3000003cff3c7230 */ /* 0x000fe40000004100 */
[----:B------:R-:W-:Y:S01]  /*0c20*/  FFMA.FTZ R48, R141, R136, R48 ;  /* 0x000000888d307223 */ /* 0x000fe20000010030 */
[----:B------:R-:W-:Y:S01]  /*0c30*/  FMUL.FTZ R66, R16, R59 ;  /* 0x0000003b10427220 */ /* 0x000fe20000410000 */
[----:B------:R-:W-:Y:S01]  /*0c40*/  FADD.FTZ R49, R143, R50 ;  /* 0x000000328f317221 */ /* 0x000fe20000010000 */
        /* <DEDUP_REMOVED lines=21> */
[C---:B------:R-:W-:Y:S01]  /*0da0*/  FMUL.FTZ R140, R116.reuse, R123 ;  /* 0x0000007b748c7220 */ /* 0x040fe20000410000 */
[----:B------:R-:W-:Y:S01]  /*0db0*/  FMUL.FTZ R129, R116, R129 ;  /* 0x0000008174817220 */ /* 0x000fe20000410000 */
[----:B------:R-:W-:Y:S01]  /*0dc0*/  FFMA.FTZ R49, R139, R132, R48 ;  /* 0x000000848b317223 */ /* 0x000fe20000010030 */
[----:B------:R-:W-:Y:S01]  /*0dd0*/  FMUL.FTZ R122, R19, R58 ;  /* 0x0000003a137a7220 */ /* 0x000fe20000410000 */
[----:B------:R-:W-:Y:S01]  /*0de0*/  FADD.FTZ R51, R120, R51 ;  /* 0x0000003378337221 */ /* 0x000fe20000010000 */
[----:B------:R-:W-:Y:S01]  /*0df0*/  FMUL.FTZ R147, R116, R147 ;  /* 0x0000009374937220 */ /* 0x000fe20000410000 */
[----:B------:R-:W-:Y:S01]  /*0e00*/  FADD.FTZ R92, R137, R92 ;  /* 0x0000005c895c7221 */ /* 0x000fe20000010000 */
[----:B------:R-:W-:Y:S01]  /*0e10*/  FFMA.FTZ R72, R129, R137, R72 ;  /* 0x0000008981487223 */ /* 0x000fe20000010048 */
[----:B------:R-:W-:Y:S01]  /*0e20*/  FFMA.FTZ R48, R140, R134, R49 ;  /* 0x000000868c307223 */ /* 0x000fe20000010031 */
[----:B------:R-:W-:Y:S01]  /*0e30*/  FMUL.FTZ R137, R12, R145 ;  /* 0x000000910c897220 */ /* 0x000fe20000410000 */
[----:B------:R-:W-:Y:S01]  /*0e40*/  FADD.FTZ R50, R122, R51 ;  /* 0x000000337a327221 */ /* 0x000fe20000010000 */
[----:B------:R-:W-:Y:S01]  /*0e50*/  FMUL.FTZ R146, R116, R125 ;  /* 0x0000007d74927220 */ /* 0x000fe20000410000 */
[----:B------:R-:W-:Y:S01]  /*0e60*/  FFMA.FTZ R49, R147, R142, R48 ;  /* 0x0000008e93317223 */ /* 0x000fe20000010030 */
[----:B------:R-:W-:Y:S01]  /*0e70*/  FMUL.FTZ R123, R13, R56 ;  /* 0x000000380d7b7220 */ /* 0x000fe20000410000 */
[----:B------:R-:W-:Y:S01]  /*0e80*/  FADD.FTZ R50, R137, R50 ;  /* 0x0000003289327221 */ /* 0x000fe20000010000 */
[----:B------:R-:W-:-:S02]  /*0e90*/  HADD2.F32 R165, -RZ, R44.H0_H0 ;  /* 0x2000002cffa57230 */ /* 0x000fc40000004100 */
[----:B------:R-:W-:Y:S02]  /*0ea0*/  HADD2.F32 R166, -RZ, R44.H1_H1 ;  /* 0x3000002cffa67230 */ /* 0x000fe40000004100 */
[----:B------:R-:W-:Y:S01]  /*0eb0*/  FFMA.FTZ R44, R146, R143, R49 ;  /* 0x0000008f922c7223 */ /* 0x000fe20000010031 */
[----:B------:R-:W-:Y:S01]  /*0ec0*/  FMUL.FTZ R148, R14, R57 ;  /* 0x000000390e947220 */ /* 0x000fe20000410000 */
[----:B------:R-:W-:Y:S01]  /*0ed0*/  FADD.FTZ R49, R123, R50 ;  /* 0x000000327b317221 */ /* 0x000fe20000010000 */
[----:B------:R-:W-:Y:S01]  /*0ee0*/  FMUL.FTZ R125, R116, R55 ;  /* 0x00000037747d7220 */ /* 0x000fe20000410000 */
[--C-:B------:R-:W-:Y:S02]  /*0ef0*/  HADD2.F32 R167, -RZ, R45.reuse.H0_H0 ;  /* 0x2000002dffa77230 */ /* 0x100fe40000004100 */
[----:B------:R-:W-:Y:S01]  /*0f00*/  FMUL.FTZ R149, R15, R138 ;  /* 0x0000008a0f957220 */ /* 0x000fe20000410000 */
[----:B------:R-:W-:Y:S02]  /*0f10*/  HADD2.F32 R168, -RZ, R45.H1_H1 ;  /* 0x3000002dffa87230 */ /* 0x000fe40000004100 */
        /* <DEDUP_REMOVED lines=11> */
[----:B------:R-:W-:-:S02]  /*0fd0*/  HADD2.F32 R163, -RZ, R47.H0_H0 ;  /* 0x2000002fffa37230 */ /* 0x000fc40000004100 */
[----:B------:R-:W-:Y:S01]  /*0fe0*/  FMUL.FTZ R58, R9, R166 ;  /* 0x000000a6093a7220 */ /* 0x000fe20000410000 */
[----:B------:R-:W-:Y:S02]  /*0ff0*/  HADD2.F32 R164, -RZ, R47.H1_H1 ;  /* 0x3000002fffa47230 */ /* 0x000fe40000004100 */
        /* <DEDUP_REMOVED lines=9> */
[----:B------:R-:W-:Y:S01]  /*1090*/  FMUL.FTZ R59, R11, R168 ;  /* 0x000000a80b3b7220 */ /* 0x000fe20000410000 */
[----:B------:R-:W-:Y:S02]  /*10a0*/  HADD2.F32 R162, -RZ, R46.H1_H1 ;  /* 0x3000002effa27230 */ /* 0x000fe40000004100 */
        /* <DEDUP_REMOVED lines=58> */
[----:B------:R-:W1:Y:S01]  /*1450*/  @P1 LDC.64 R50, c[0x0][0x3e0] ;  /* 0x0000f800ff321b82 */ /* 0x000e620000000a00 */
[----:B0-----:R-:W-:Y:S01]  /*1460*/  FADD.FTZ R47, R54, R45 ;  /* 0x0000002d362f7221 */ /* 0x001fe20000010000 */
[----:B-1----:R-:W-:-:S04]  /*1470*/  @P1 IMAD.WIDE R50, R114, 0x2, R50 ;  /* 0x0000000272321825 */ /* 0x002fc800078e0232 */
[----:B------:R0:W-:Y:S04]  /*1480*/  @!P3 STS.64 [R144], R46 ;  /* 0x0000002e9000b388 */ /* 0x0001e80000000a00 */
[----:B0-----:R-:W2:Y:S01]  /*1490*/  @P1 LDG.E.U16 R144, desc[UR6][R50.64] ;  /* 0x0000000632901981 */ /* 0x001ea2000c1e1500 */
        /* <DEDUP_REMOVED lines=13> */
[----:B------:R-:W-:Y:S01]  /*1570*/  FADD.FTZ R96, R57, R96 ;  /* 0x0000006039607221 */ /* 0x000fe20000010000 */
[----:B------:R-:W-:Y:S01]  /*1580*/  FFMA.FTZ R76, R161, R57, R76 ;  /* 0x00000039a14c7223 */ /* 0x000fe2000001004c */
        /* <DEDUP_REMOVED lines=69> */
[----:B------:R-:W-:Y:S01]  /*19e0*/  FFMA.FTZ R131, R131, R50, R51 ;  /* 0x0000003283837223 */ /* 0x000fe20000010033 */
[----:B------:R-:W-:Y:S01]  /*19f0*/  FADD.FTZ R135, R135, -R44 ;  /* 0x8000002c87877221 */ /* 0x000fe20000010000 */
[----:B------:R-:W-:Y:S02]  /*1a00*/  HADD2.F32 R44, -RZ, R28.H1_H1 ;  /* 0x3000001cff2c7230 */ /* 0x000fe40000004100 */
[----:B------:R-:W-:Y:S01]  /*1a10*/  FADD.FTZ R141, R136, -R141 ;  /* 0x8000008d888d7221 */ /* 0x000fe20000010000 */
[--C-:B------:R-:W-:Y:S02]  /*1a20*/  HADD2.F32 R46, -RZ, R29.reuse.H0_H0 ;  /* 0x2000001dff2e7230 */ /* 0x100fe40000004100 */
[----:B------:R-:W-:Y:S01]  /*1a30*/  FADD.FTZ R131, R128, -R131 ;  /* 0x8000008380837221 */ /* 0x000fe20000010000 */
[C---:B------:R-:W-:Y:S01]  /*1a40*/  FFMA.FTZ R49, R116.reuse, R135, R49 ;  /* 0x0000008774317223 */ /* 0x040fe20000010031 */
[----:B------:R-:W-:Y:S01]  /*1a50*/  FFMA.FTZ R141, R116, R141, R44 ;  /* 0x0000008d748d7223 */ /* 0x000fe2000001002c */
[----:B------:R-:W-:Y:S01]  /*1a60*/  LOP3.LUT P5, RZ, R56, 0xff, RZ, 0xc0, !PT ;  /* 0x000000ff38ff7812 */ /* 0x000fe200078ac0ff */
[----:B------:R-:W-:Y:S01]  /*1a70*/  FFMA.FTZ R131, R116, R131, R46 ;  /* 0x0000008374837223 */ /* 0x000fe2000001002e */
[-C--:B------:R-:W-:Y:S01]  /*1a80*/  FMUL.FTZ R49, R49, R118.reuse ;  /* 0x0000007631317220 */ /* 0x080fe20000410000 */
[-C--:B------:R-:W-:Y:S01]  /*1a90*/  FMUL.FTZ R141, R141, R118.reuse ;  /* 0x000000768d8d7220 */ /* 0x080fe20000410000 */
[C---:B------:R-:W-:Y:S01]  /*1aa0*/  LOP3.LUT P4, RZ, R56.reuse, 0xff00, RZ, 0xc0, !PT ;  /* 0x0000ff0038ff7812 */ /* 0x040fe2000788c0ff */
        /* <DEDUP_REMOVED lines=8> */
[----:B------:R-:W-:Y:S01]  /*1b30*/  ISETP.GE.U32.AND P5, PT, R56, RZ, PT ;  /* 0x000000ff3800720c */ /* 0x000fe20003fa6070 */
[-CC-:B------:R-:W-:Y:S01]  /*1b40*/  FFMA.FTZ R139, R139, R50.reuse, R51.reuse ;  /* 0x000000328b8b7223 */ /* 0x180fe20000010033 */
[----:B------:R-:W-:Y:S01]  /*1b50*/  FSEL R49, R49, RZ, P4 ;  /* 0x000000ff31317208 */ /* 0x000fe20002000000 */
[-CC-:B------:R-:W-:Y:S01]  /*1b60*/  FFMA.FTZ R133, R140, R50.reuse, R51.reuse ;  /* 0x000000328c857223 */ /* 0x180fe20000010033 */
[----:B------:R-:W-:Y:S01]  /*1b70*/  FSEL R48, R48, RZ, P6 ;  /* 0x000000ff30307208 */ /* 0x000fe20003000000 */
[-CC-:B------:R-:W-:Y:S01]  /*1b80*/  FFMA.FTZ R163, R130, R50.reuse, R51.reuse ;  /* 0x0000003282a37223 */ /* 0x180fe20000010033 */
[----:B------:R-:W-:Y:S01]  /*1b90*/  LOP3.LUT P3, RZ, R57, 0xff, RZ, 0xc0, !PT ;  /* 0x000000ff39ff7812 */ /* 0x000fe2000786c0ff */
[----:B------:R-:W-:Y:S01]  /*1ba0*/  FADD.FTZ R127, R127, -R126 ;  /* 0x8000007e7f7f7221 */ /* 0x000fe20000010000 */
[----:B------:R-:W-:Y:S01]  /*1bb0*/  LOP3.LUT P4, RZ, R57, 0xff00, RZ, 0xc0, !PT ;  /* 0x0000ff0039ff7812 */ /* 0x000fe2000788c0ff */
[-CC-:B------:R-:W-:Y:S01]  /*1bc0*/  FFMA.FTZ R147, R147, R50.reuse, R51.reuse ;  /* 0x0000003293937223 */ /* 0x180fe20000010033 */
[C---:B------:R-:W-:Y:S01]  /*1bd0*/  LOP3.LUT P6, RZ, R57.reuse, 0xff0000, RZ, 0xc0, !PT ;  /* 0x00ff000039ff7812 */ /* 0x040fe200078cc0ff */
[----:B------:R-:W-:Y:S01]  /*1be0*/  FFMA.FTZ R146, R146, R50, R51 ;  /* 0x0000003292927223 */ /* 0x000fe20000010033 */
[----:B------:R-:W-:Y:S01]  /*1bf0*/  ISETP.GE.U32.AND.EX P5, PT, R57, 0x1000000, PT, P5 ;  /* 0x010000003900780c */ /* 0x000fe20003fa6150 */
[----:B------:R-:W-:-:S02]  /*1c00*/  HADD2.F32 R57, -RZ, R29.H1_H1 ;  /* 0x3000001dff397230 */ /* 0x000fc40000004100 */
        /* <DEDUP_REMOVED lines=14> */
[----:B------:R-:W-:Y:S01]  /*1cf0*/  LOP3.LUT P0, RZ, R56, 0xff000000, RZ, 0xc0, !PT ;  /* 0xff00000038ff7812 */ /* 0x000fe2000780c0ff */
[----:B------:R-:W-:Y:S01]  /*1d00*/  FADD.FTZ R129, R67, -R124 ;  /* 0x8000007c43817221 */ /* 0x000fe20000010000 */
[----:B------:R-:W-:-:S02]  /*1d10*/  HADD2.F32 R46, -RZ, R30.H0_H0 ;  /* 0x2000001eff2e7230 */ /* 0x000fc40000004100 */
[----:B------:R-:W-:Y:S01]  /*1d20*/  FADD.FTZ R139, R132, -R139 ;  /* 0x8000008b848b7221 */ /* 0x000fe20000010000 */
[----:B------:R-:W-:Y:S02]  /*1d30*/  HADD2.F32 R50, -RZ, R30.H1_H1 ;  /* 0x3000001eff327230 */ /* 0x000fe40000004100 */
[----:B------:R-:W-:Y:S01]  /*1d40*/  FADD.FTZ R133, R134, -R133 ;  /* 0x8000008586857221 */ /* 0x000fe20000010000 */
[--C-:B------:R-:W-:Y:S02]  /*1d50*/  HADD2.F32 R56, -RZ, R31.reuse.H0_H0 ;  /* 0x2000001fff387230 */ /* 0x100fe40000004100 */
[----:B------:R-:W-:Y:S01]  /*1d60*/  FFMA.FTZ R57, R116, R127, R57 ;  /* 0x0000007f74397223 */ /* 0x000fe20000010039 */
[----:B------:R-:W-:Y:S02]  /*1d70*/  HADD2.F32 R67, -RZ, R32.H0_H0 ;  /* 0x20000020ff437230 */ /* 0x000fe40000004100 */
[----:B------:R-:W-:Y:S01]  /*1d80*/  FADD.FTZ R147, R142, -R147 ;  /* 0x800000938e937221 */ /* 0x000fe20000010000 */
[----:B------:R-:W-:Y:S01]  /*1d90*/  FADD.FTZ R125, R66, -R125 ;  /* 0x8000007d427d7221 */ /* 0x000fe20000010000 */
[C---:B------:R-:W-:Y:S01]  /*1da0*/  FFMA.FTZ R139, R116.reuse, R139, R46 ;  /* 0x0000008b748b7223 */ /* 0x040fe2000001002e */
[----:B------:R-:W-:Y:S01]  /*1db0*/  FFMA.FTZ R133, R116, R133, R50 ;  /* 0x0000008574857223 */ /* 0x000fe20000010032 */
[----:B------:R-:W-:Y:S01]  /*1dc0*/  FMUL.FTZ R57, R57, R118 ;  /* 0x0000007639397220 */ /* 0x000fe20000410000 */
[----:B------:R-:W-:-:S02]  /*1dd0*/  HADD2.F32 R66, -RZ, R31.H1_H1 ;  /* 0x3000001fff427230 */ /* 0x000fc40000004100 */
[C---:B------:R-:W-:Y:S01]  /*1de0*/  FFMA.FTZ R147, R116.reuse, R147, R56 ;  /* 0x0000009374937223 */ /* 0x040fe20000010038 */
[----:B------:R-:W-:Y:S02]  /*1df0*/  HADD2.F32 R46, -RZ, R32.H1_H1 ;  /* 0x30000020ff2e7230 */ /* 0x000fe40000004100 */
[----:B------:R-:W-:Y:S01]  /*1e00*/  FFMA.FTZ R125, R116, R125, R67 ;  /* 0x0000007d747d7223 */ /* 0x000fe20000010043 */
[----:B------:R-:W-:Y:S02]  /*1e10*/  HADD2.F32 R50, -RZ, R33.H0_H0 ;  /* 0x20000021ff327230 */ /* 0x000fe40000004100 */
[----:B------:R-:W-:Y:S01]  /*1e20*/  FADD.FTZ R143, R143, -R146 ;  /* 0x800000928f8f7221 */ /* 0x000fe20000010000 */
[----:B------:R-:W-:Y:S01]  /*1e30*/  FADD.FTZ R145, R120, -R145 ;  /* 0x8000009178917221 */ /* 0x000fe20000010000 */
[----:B------:R-:W-:Y:S01]  /*1e40*/  FMUL.FTZ R57, R57, UR4 ;  /* 0x0000000439397c20 */ /* 0x000fe20008410000 */
[-C--:B------:R-:W-:Y:S01]  /*1e50*/  FMUL.FTZ R139, R139, R118.reuse ;  /* 0x000000768b8b7220 */ /* 0x080fe20000410000 */
[-C--:B------:R-:W-:Y:S01]  /*1e60*/  FMUL.FTZ R133, R133, R118.reuse ;  /* 0x0000007685857220 */ /* 0x080fe20000410000 */
[-C--:B------:R-:W-:Y:S01]  /*1e70*/  FMUL.FTZ R147, R147, R118.reuse ;  /* 0x0000007693937220 */ /* 0x080fe20000410000 */
[-C--:B------:R-:W-:Y:S01]  /*1e80*/  FMUL.FTZ R125, R125, R118.reuse ;  /* 0x000000767d7d7220 */ /* 0x080fe20000410000 */
[C---:B------:R-:W-:Y:S01]  /*1e90*/  FFMA.FTZ R143, R116.reuse, R143, R66 ;  /* 0x0000008f748f7223 */ /* 0x040fe20000010042 */
[C---:B------:R-:W-:Y:S01]  /*1ea0*/  FFMA.FTZ R129, R116.reuse, R129, R46 ;  /* 0x0000008174817223 */ /* 0x040fe2000001002e */
[----:B------:R-:W-:Y:S01]  /*1eb0*/  FFMA.FTZ R145, R116, R145, R50 ;  /* 0x0000009174917223 */ /* 0x000fe20000010032 */
[----:B------:R-:W-:Y:S01]  /*1ec0*/  FMUL.FTZ R139, R139, UR4 ;  /* 0x000000048b8b7c20 */ /* 0x000fe20008410000 */
[----:B------:R-:W-:Y:S01]  /*1ed0*/  FSEL R67, R57, RZ, P0 ;  /* 0x000000ff39437208 */ /* 0x000fe20000000000 */
[----:B------:R-:W-:Y:S01]  /*1ee0*/  FMUL.FTZ R133, R133, UR4 ;  /* 0x0000000485857c20 */ /* 0x000fe20008410000 */
[----:B------:R-:W-:Y:S01]  /*1ef0*/  FMUL.FTZ R147, R147, UR4 ;  /* 0x0000000493937c20 */ /* 0x000fe20008410000 */
[----:B------:R-:W-:Y:S01]  /*1f00*/  FMUL.FTZ R125, R125, UR4 ;  /* 0x000000047d7d7c20 */ /* 0x000fe20008410000 */
[C---:B------:R-:W-:Y:S01]  /*1f10*/  LOP3.LUT P0, RZ, R54.reuse, 0xff, RZ, 0xc0, !PT ;  /* 0x000000ff36ff7812 */ /* 0x040fe2000780c0ff */
[-C--:B------:R-:W-:Y:S01]  /*1f20*/  FMUL.FTZ R143, R143, R118.reuse ;  /* 0x000000768f8f7220 */ /* 0x080fe20000410000 */
[-C--:B------:R-:W-:Y:S01]  /*1f30*/  FMUL.FTZ R129, R129, R118.reuse ;  /* 0x0000007681817220 */ /* 0x080fe20000410000 */
[----:B------:R-:W-:Y:S01]  /*1f40*/  FMUL.FTZ R145, R145, R118 ;  /* 0x0000007691917220 */ /* 0x000fe20000410000 */
[----:B------:R-:W-:Y:S01]  /*1f50*/  FSEL R46, R139, RZ, P3 ;  /* 0x000000ff8b2e7208 */ /* 0x000fe20001800000 */
[----:B------:R-:W-:Y:S01]  /*1f60*/  FMUL.FTZ R143, R143, UR4 ;  /* 0x000000048f8f7c20 */ /* 0x000fe20008410000 */
[----:B------:R-:W-:Y:S01]  /*1f70*/  FSEL R133, R133, RZ, P4 ;  /* 0x000000ff85857208 */ /* 0x000fe20002000000 */
[----:B------:R-:W-:Y:S01]  /*1f80*/  FMUL.FTZ R129, R129, UR4 ;  /* 0x0000000481817c20 */ /* 0x000fe20008410000 */
[----:B------:R-:W-:Y:S01]  /*1f90*/  FSEL R147, R147, RZ, P6 ;  /* 0x000000ff93937208 */ /* 0x000fe20003000000 */
[----:B------:R-:W-:Y:S01]  /*1fa0*/  FMUL.FTZ R145, R145, UR4 ;  /* 0x0000000491917c20 */ /* 0x000fe20008410000 */
[----:B------:R-:W-:Y:S01]  /*1fb0*/  FSEL R125, R125, RZ, P0 ;  /* 0x000000ff7d7d7208 */ /* 0x000fe20000000000 */
[----:B------:R-:W-:Y:S01]  /*1fc0*/  FADD.FTZ R137, R137, -R130 ;  /* 0x8000008289897221 */ /* 0x000fe20000010000 */
[C---:B------:R-:W-:Y:S01]  /*1fd0*/  LOP3.LUT P3, RZ, R54.reuse, 0xff00, RZ, 0xc0, !PT ;  /* 0x0000ff0036ff7812 */ /* 0x040fe2000786c0ff */
[--C-:B------:R-:W-:Y:S01]  /*1fe0*/  HADD2.F32 R56, -RZ, R34.reuse.H1_H1 ;  /* 0x30000022ff387230 */ /* 0x100fe20000004100 */
[C---:B------:R-:W-:Y:S01]  /*1ff0*/  LOP3.LUT P4, RZ, R54.reuse, 0xff0000, RZ, 0xc0, !PT ;  /* 0x00ff000036ff7812 */ /* 0x040fe2000788c0ff */
[----:B------:R-:W-:Y:S01]  /*2000*/  FADD.FTZ R123, R123, -R152 ;  /* 0x800000987b7b7221 */ /* 0x000fe20000010000 */
[C---:B------:R-:W-:Y:S01]  /*2010*/  LOP3.LUT P6, RZ, R54.reuse, 0xff000000, RZ, 0xc0, !PT ;  /* 0xff00000036ff7812 */ /* 0x040fe200078cc0ff */
[----:B------:R-:W-:Y:S01]  /*2020*/  HADD2.F32 R120, -RZ, R35.H1_H1 ;  /* 0x30000023ff787230 */ /* 0x000fe20000004100 */
[----:B------:R-:W-:Y:S01]  /*2030*/  ISETP.GE.U32.AND P0, PT, R54, RZ, PT ;  /* 0x000000ff3600720c */ /* 0x000fe20003f06070 */
[----:B------:R-:W-:Y:S01]  /*2040*/  HADD2.F32 R54, -RZ, R34.H0_H0 ;  /* 0x20000022ff367230 */ /* 0x000fe20000004100 */
[----:B------:R-:W-:Y:S01]  /*2050*/  FSEL R50, R143, RZ, P5 ;  /* 0x000000ff8f327208 */ /* 0x000fe20002800000 */
[----:B------:R-:W-:Y:S01]  /*2060*/  FADD.FTZ R163, R122, -R163 ;  /* 0x800000a37aa37221 */ /* 0x000fe20000010000 */
[----:B------:R-:W-:Y:S01]  /*2070*/  FSEL R66, R129, RZ, P3 ;  /* 0x000000ff81427208 */ /* 0x000fe20001800000 */
[----:B------:R-:W-:Y:S01]  /*2080*/  FADD.FTZ R149, R149, -R160 ;  /* 0x800000a095957221 */ /* 0x000fe20000010000 */
[----:B------:R-:W-:Y:S01]  /*2090*/  FSEL R145, R145, RZ, P4 ;  /* 0x000000ff91917208 */ /* 0x000fe20002000000 */
[C---:B------:R-:W-:Y:S01]  /*20a0*/  FFMA.FTZ R137, R116.reuse, R137, R54 ;  /* 0x0000008974897223 */ /* 0x040fe20000010036 */
[C---:B------:R-:W-:Y:S01]  /*20b0*/  LOP3.LUT P5, RZ, R55.reuse, 0xff, RZ, 0xc0, !PT ;  /* 0x000000ff37ff7812 */ /* 0x040fe200078ac0ff */
[----:B------:R-:W-:Y:S01]  /*20c0*/  FFMA.FTZ R123, R116, R123, R56 ;  /* 0x0000007b747b7223 */ /* 0x000fe20000010038 */
[C---:B------:R-:W-:Y:S01]  /*20d0*/  LOP3.LUT P3, RZ, R55.reuse, 0xff00, RZ, 0xc0, !PT ;  /* 0x0000ff0037ff7812 */ /* 0x040fe2000786c0ff */
[----:B------:R-:W-:Y:S01]  /*20e0*/  HADD2.F32 R54, -RZ, R37.H0_H0 ;  /* 0x20000025ff367230 */ /* 0x000fe20000004100 */
[C---:B------:R-:W-:Y:S01]  /*20f0*/  LOP3.LUT P4, RZ, R55.reuse, 0xff0000, RZ, 0xc0, !PT ;  /* 0x00ff000037ff7812 */ /* 0x040fe2000788c0ff */
[----:B------:R-:W-:Y:S01]  /*2100*/  FADD.FTZ R153, R64, -R153 ;  /* 0x8000009940997221 */ /* 0x000fe20000010000 */
[----:B------:R-:W-:Y:S01]  /*2110*/  ISETP.GE.U32.AND.EX P0, PT, R55, 0x1000000, PT, P0 ;  /* 0x010000003700780c */ /* 0x000fe20003f06100 */
[----:B------:R-:W-:-:S02]  /*2120*/  HADD2.F32 R55, -RZ, R33.H1_H1 ;  /* 0x30000021ff377230 */ /* 0x000fc40000004100 */
[C---:B------:R-:W-:Y:S01]  /*2130*/  FFMA.FTZ R149, R116.reuse, R149, R120 ;  /* 0x0000009574957223 */ /* 0x040fe20000010078 */
[----:B------:R-:W-:Y:S02]  /*2140*/  HADD2.F32 R64, -RZ, R35.H0_H0 ;  /* 0x20000023ff407230 */ /* 0x000fe40000004100 */
[-C--:B------:R-:W-:Y:S01]  /*2150*/  FMUL.FTZ R123, R123, R118.reuse ;  /* 0x000000767b7b7220 */ /* 0x080fe20000410000 */
[----:B------:R-:W-:Y:S02]  /*2160*/  HADD2.F32 R57, -RZ, R36.H0_H0 ;  /* 0x20000024ff397230 */ /* 0x000fe40000004100 */
[----:B------:R-:W-:Y:S01]  /*2170*/  FFMA.FTZ R55, R116, R163, R55 ;  /* 0x000000a374377223 */ /* 0x000fe20000010037 */
[----:B------:R-:W-:Y:S02]  /*2180*/  HADD2.F32 R56, -RZ, R38.H0_H0 ;  /* 0x20000026ff387230 */ /* 0x000fe40000004100 */
[----:B------:R-:W-:Y:S01]  /*2190*/  FADD.FTZ R161, R148, -R161 ;  /* 0x800000a194a17221 */ /* 0x000fe20000010000 */
[----:B------:R-:W-:Y:S01]  /*21a0*/  FADD.FTZ R63, R63, -R138 ;  /* 0x8000008a3f3f7221 */ /* 0x000fe20000010000 */
[----:B------:R-:W-:Y:S01]  /*21b0*/  FADD.FTZ R65, R65, -R140 ;  /* 0x8000008c41417221 */ /* 0x000fe20000010000 */
[C---:B------:R-:W-:Y:S01]  /*21c0*/  FFMA.FTZ R153, R116.reuse, R153, R54 ;  /* 0x0000009974997223 */ /* 0x040fe20000010036 */
[-C--:B------:R-:W-:Y:S01]  /*21d0*/  FMUL.FTZ R55, R55, R118.reuse ;  /* 0x0000007637377220 */ /* 0x080fe20000410000 */
[----:B------:R-:W-:Y:S01]  /*21e0*/  FMUL.FTZ R123, R123, UR4 ;  /* 0x000000047b7b7c20 */ /* 0x000fe20008410000 */
[-C--:B------:R-:W-:Y:S01]  /*21f0*/  FMUL.FTZ R149, R149, R118.reuse ;  /* 0x0000007695957220 */ /* 0x080fe20000410000 */
[C---:B------:R-:W-:Y:S01]  /*2200*/  FFMA.FTZ R161, R116.reuse, R161, R64 ;  /* 0x000000a174a17223 */ /* 0x040fe20000010040 */
[C---:B------:R-:W-:Y:S01]  /*2210*/  FFMA.FTZ R57, R116.reuse, R63, R57 ;  /* 0x0000003f74397223 */ /* 0x040fe20000010039 */
[----:B------:R-:W-:Y:S01]  /*2220*/  FFMA.FTZ R65, R116, R65, R56 ;  /* 0x0000004174417223 */ /* 0x000fe20000010038 */
[-C--:B------:R-:W-:Y:S01]  /*2230*/  FMUL.FTZ R153, R153, R118.reuse ;  /* 0x0000007699997220 */ /* 0x080fe20000410000 */
[----:B------:R-:W-:Y:S01]  /*2240*/  FMUL.FTZ R55, R55, UR4 ;  /* 0x0000000437377c20 */ /* 0x000fe20008410000 */
[----:B------:R-:W-:Y:S01]  /*2250*/  FMUL.FTZ R149, R149, UR4 ;  /* 0x0000000495957c20 */ /* 0x000fe20008410000 */
[-C--:B------:R-:W-:Y:S01]  /*2260*/  FMUL.FTZ R137, R137, R118.reuse ;  /* 0x0000007689897220 */ /* 0x080fe20000410000 */
[-C--:B------:R-:W-:Y:S01]  /*2270*/  FMUL.FTZ R161, R161, R118.reuse ;  /* 0x00000076a1a17220 */ /* 0x080fe20000410000 */
[----:B------:R-:W-:Y:S01]  /*2280*/  FSEL R120, R123, RZ, P3 ;  /* 0x000000ff7b787208 */ /* 0x000fe20001800000 */
[-C--:B------:R-:W-:Y:S01]  /*2290*/  FMUL.FTZ R57, R57, R118.reuse ;  /* 0x0000007639397220 */ /* 0x080fe20000410000 */
[----:B------:R-:W-:Y:S01]  /*22a0*/  FMUL.FTZ R65, R65, R118 ;  /* 0x0000007641417220 */ /* 0x000fe20000410000 */
[----:B------:R-:W-:Y:S01]  /*22b0*/  FMUL.FTZ R153, R153, UR4 ;  /* 0x0000000499997c20 */ /* 0x000fe20008410000 */
[C---:B------:R-:W-:Y:S01]  /*22c0*/  LOP3.LUT P3, RZ, R52.reuse, 0xff0000, RZ, 0xc0, !PT ;  /* 0x00ff000034ff7812 */ /* 0x040fe2000786c0ff */
[----:B------:R-:W-:Y:S01]  /*22d0*/  FMUL.FTZ R137, R137, UR4 ;  /* 0x0000000489897c20 */ /* 0x000fe20008410000 */
[----:B------:R-:W-:Y:S01]  /*22e0*/  FSEL R64, R55, RZ, P6 ;  /* 0x000000ff37407208 */ /* 0x000fe20003000000 */
[----:B------:R-:W-:Y:S01]  /*22f0*/  FMUL.FTZ R161, R161, UR4 ;  /* 0x00000004a1a17c20 */ /* 0x000fe20008410000 */
[----:B------:R-:W-:Y:S01]  /*2300*/  FMUL.FTZ R57, R57, UR4 ;  /* 0x0000000439397c20 */ /* 0x000fe20008410000 */
[----:B------:R-:W-:Y:S01]  /*2310*/  FSEL R122, R149, RZ, P0 ;  /* 0x000000ff957a7208 */ /* 0x000fe20000000000 */
[----:B------:R-:W-:Y:S01]  /*2320*/  FMUL.FTZ R65, R65, UR4 ;  /* 0x0000000441417c20 */ /* 0x000fe20008410000 */
[----:B------:R-:W-:Y:S01]  /*2330*/  LOP3.LUT P6, RZ, R52, 0xff, RZ, 0xc0, !PT ;  /* 0x000000ff34ff7812 */ /* 0x000fe200078cc0ff */
[----:B------:R-:W0:Y:S01]  /*2340*/  LDC.64 R54, c[0x0][0x468] ;  /* 0x00011a00ff367b82 */ /* 0x000e220000000a00 */
[----:B------:R-:W-:Y:S01]  /*2350*/  LOP3.LUT P0, RZ, R53, 0xff, RZ, 0xc0, !PT ;  /* 0x000000ff35ff7812 */ /* 0x000fe2000780c0ff */
[----:B------:R-:W-:Y:S01]  /*2360*/  FADD.FTZ R61, R61, -R0 ;  /* 0x800000003d3d7221 */ /* 0x000fe20000010000 */
[----:B------:R-:W-:Y:S01]  /*2370*/  FSEL R153, R153, RZ, P3 ;  /* 0x000000ff99997208 */ /* 0x000fe20001800000 */
[----:B------:R-:W-:Y:S01]  /*2380*/  FADD.FTZ R45, R58, -R45 ;  /* 0x8000002d3a2d7221 */ /* 0x000fe20000010000 */
[----:B------:R-:W-:Y:S01]  /*2390*/  ISETP.GE.U32.AND P3, PT, R52, RZ, PT ;  /* 0x000000ff3400720c */ /* 0x000fe20003f66070 */
[----:B------:R-:W-:Y:S01]  /*23a0*/  HADD2.F32 R0, -RZ, R36.H1_H1 ;  /* 0x30000024ff007230 */ /* 0x000fe20000004100 */
[----:B------:R-:W-:Y:S01]  /*23b0*/  FSEL R137, R137, RZ, P5 ;  /* 0x000000ff89897208 */ /* 0x000fe20002800000 */
[----:B------:R-:W-:Y:S01]  /*23c0*/  HADD2.F32 R56, -RZ, R38.H1_H1 ;  /* 0x30000026ff387230 */ /* 0x000fe20000004100 */
[----:B------:R-:W-:Y:S01]  /*23d0*/  FSEL R161, R161, RZ, P4 ;  /* 0x000000ffa1a17208 */ /* 0x000fe20002000000 */
[----:B------:R-:W-:Y:S01]  /*23e0*/  FADD.FTZ R59, R59, -R154 ;  /* 0x8000009a3b3b7221 */ /* 0x000fe20000010000 */
[----:B------:R-:W-:Y:S01]  /*23f0*/  FSEL R63, R57, RZ, P6 ;  /* 0x000000ff393f7208 */ /* 0x000fe20003000000 */
[----:B------:R-:W-:Y:S01]  /*2400*/  FADD.FTZ R47, R60, -R47 ;  /* 0x8000002f3c2f7221 */ /* 0x000fe20000010000 */
[----:B------:R-:W-:Y:S01]  /*2410*/  FSEL R65, R65, RZ, P0 ;  /* 0x000000ff41417208 */ /* 0x000fe20000000000 */
[----:B------:R-:W-:Y:S01]  /*2420*/  FADD.FTZ R51, R62, -R51 ;  /* 0x800000333e337221 */ /* 0x000fe20000010000 */
[C---:B------:R-:W-:Y:S01]  /*2430*/  LOP3.LUT P5, RZ, R52.reuse, 0xff00, RZ, 0xc0, !PT ;  /* 0x0000ff0034ff7812 */ /* 0x040fe200078ac0ff */
[----:B------:R-:W-:Y:S01]  /*2440*/  HADD2.F32 R58, -RZ, R39.H0_H0 ;  /* 0x20000027ff3a7230 */ /* 0x000fe20000004100 */
        /* <DEDUP_REMOVED lines=9> */
[----:B------:R-:W-:Y:S01]  /*24e0*/  FFMA.FTZ R61, R116, R61, R58 ;  /* 0x0000003d743d7223 */ /* 0x000fe2000001003a */
[----:B------:R-:W-:Y:S01]  /*24f0*/  FMUL.FTZ R0, R45, R118 ;  /* 0x000000762d007220 */ /* 0x000fe20000410000 */
[----:B0-----:R-:W-:-:S04]  /*2500*/  IMAD.WIDE.U32 R56, R121, 0x10, R54 ;  /* 0x0000001079387825 */ /* 0x001fc800078e0036 */
[----:B------:R-:W-:Y:S01]  /*2510*/  FFMA.FTZ R51, R116, R51, R53 ;  /* 0x0000003374337223 */ /* 0x000fe20000010035 */
[-C--:B------:R-:W-:Y:S01]  /*2520*/  FMUL.FTZ R52, R59, R118.reuse ;  /* 0x000000763b347220 */ /* 0x080fe20000410000 */
[-C--:B------:R-:W-:Y:S01]  /*2530*/  FMUL.FTZ R53, R47, R118.reuse ;  /* 0x000000762f357220 */ /* 0x080fe20000410000 */
[----:B------:R-:W-:Y:S01]  /*2540*/  FMUL.FTZ R0, R0, UR4 ;  /* 0x0000000400007c20 */ /* 0x000fe20008410000 */
[-C--:B------:R-:W-:Y:S01]  /*2550*/  FMUL.FTZ R62, R51, R118.reuse ;  /* 0x00000076333e7220 */ /* 0x080fe20000410000 */
[----:B------:R-:W-:Y:S01]  /*2560*/  FMUL.FTZ R118, R61, R118 ;  /* 0x000000763d767220 */ /* 0x000fe20000410000 */
[----:B------:R-:W-:Y:S01]  /*2570*/  FMUL.FTZ R52, R52, UR4 ;  /* 0x0000000434347c20 */ /* 0x000fe20008410000 */
[----:B------:R-:W-:Y:S01]  /*2580*/  FMUL.FTZ R53, R53, UR4 ;  /* 0x0000000435357c20 */ /* 0x000fe20008410000 */
[----:B------:R-:W-:Y:S01]  /*2590*/  FMUL.FTZ R62, R62, UR4 ;  /* 0x000000043e3e7c20 */ /* 0x000fe20008410000 */
[----:B------:R-:W-:Y:S01]  /*25a0*/  FMUL.FTZ R118, R118, UR4 ;  /* 0x0000000476767c20 */ /* 0x000fe20008410000 */
[----:B------:R-:W-:Y:S01]  /*25b0*/  IMAD.WIDE.U32 R58, R119, 0x10, R54 ;  /* 0x00000010773a7825 */ /* 0x000fe200078e0036 */
[----:B------:R-:W-:-:S02]  /*25c0*/  FSEL R52, R52, RZ, P4 ;  /* 0x000000ff34347208 */ /* 0x000fc40002000000 */
[----:B------:R-:W-:Y:S01]  /*25d0*/  FSEL R62, R62, RZ, P3 ;  /* 0x000000ff3e3e7208 */ /* 0x000fe20001800000 */
[----:B------:R-:W-:Y:S01]  /*25e0*/  IMAD.WIDE.U32 R60, R117, 0x10, R54 ;  /* 0x00000010753c7825 */ /* 0x000fe200078e0036 */
[----:B------:R-:W-:Y:S02]  /*25f0*/  FSEL R55, R118, RZ, P0 ;  /* 0x000000ff76377208 */ /* 0x000fe40000000000 */
[----:B------:R-:W-:Y:S02]  /*2600*/  FSEL R54, R53, RZ, P6 ;  /* 0x000000ff35367208 */ /* 0x000fe40003000000 */
[----:B------:R-:W-:Y:S02]  /*2610*/  FSEL R0, R0, RZ, P5 ;  /* 0x000000ff00007208 */ /* 0x000fe40002800000 */
[----:B------:R-:W-:Y:S02]  /*2620*/  F2FP.F16.F32.PACK_AB R47, R50, R147 ;  /* 0x00000093322f723e */ /* 0x000fe400000000ff */
[----:B------:R-:W-:-:S02]  /*2630*/  F2FP.F16.F32.PACK_AB R46, R133, R46 ;  /* 0x0000002e852e723e */ /* 0x000fc400000000ff */
[----:B------:R-:W-:Y:S02]  /*2640*/  F2FP.F16.F32.PACK_AB R45, R67, R48 ;  /* 0x00000030432d723e */ /* 0x000fe400000000ff */
[----:B------:R-:W-:Y:S02]  /*2650*/  F2FP.F16.F32.PACK_AB R44, R49, R44 ;  /* 0x0000002c312c723e */ /* 0x000fe400000000ff */
[----:B------:R-:W-:Y:S02]  /*2660*/  F2FP.F16.F32.PACK_AB R51, R122, R161 ;  /* 0x000000a17a33723e */ /* 0x000fe400000000ff */
[----:B------:R-:W-:Y:S01]  /*2670*/  F2FP.F16.F32.PACK_AB R50, R120, R137 ;  /* 0x000000897832723e */ /* 0x000fe200000000ff */
[----:B------:R0:W-:Y:S01]  /*2680*/  STG.E.128 desc[UR6][R56.64], R44 ;  /* 0x0000002c38007986 */ /* 0x0001e2000c101d06 */
[----:B------:R-:W-:Y:S02]  /*2690*/  F2FP.F16.F32.PACK_AB R49, R64, R145 ;  /* 0x000000914031723e */ /* 0x000fe400000000ff */
[----:B------:R-:W-:-:S02]  /*26a0*/  F2FP.F16.F32.PACK_AB R48, R66, R125 ;  /* 0x0000007d4230723e */ /* 0x000fc400000000ff */
[----:B------:R-:W-:Y:S02]  /*26b0*/  F2FP.F16.F32.PACK_AB R53, R52, R153 ;  /* 0x000000993435723e */ /* 0x000fe400000000ff */
[----:B------:R-:W-:Y:S01]  /*26c0*/  F2FP.F16.F32.PACK_AB R55, R62, R55 ;  /* 0x000000373e37723e */ /* 0x000fe200000000ff */
[----:B------:R0:W-:Y:S01]  /*26d0*/  STG.E.128 desc[UR6][R58.64], R48 ;  /* 0x000000303a007986 */ /* 0x0001e2000c101d06 */
[----:B------:R-:W-:Y:S02]  /*26e0*/  F2FP.F16.F32.PACK_AB R54, R54, R65 ;  /* 0x000000413636723e */ /* 0x000fe400000000ff */
[----:B------:R-:W-:-:S05]  /*26f0*/  F2FP.F16.F32.PACK_AB R52, R0, R63 ;  /* 0x0000003f0034723e */ /* 0x000fca00000000ff */
[----:B------:R0:W-:Y:S01]  /*2700*/  STG.E.128 desc[UR6][R60.64], R52 ;  /* 0x000000343c007986 */ /* 0x0001e2000c101d06 */
[----:B------:R-:W-:Y:S05]  /*2710*/  BRA `(.L_x_5667) ;  /* 0x0000002400f07947 */ /* 0x000fea0003800000 */
.L_x_5666:
        /* <DEDUP_REMOVED lines=24> */
[-CC-:B------:R-:W-:Y:S01]  /*28a0*/  FFMA.FTZ R131, R131, R50.reuse, R51.reuse ;  /* 0x0000003283837223 */ /* 0x180fe20000010033 */
[----:B------:R-:W-:Y:S01]  /*28b0*/  FSEL R139, R45, RZ, P3 ;  /* 0x000000ff2d8b7208 */ /* 0x000fe20001800000 */
[-CC-:B------:R-:W-:Y:S01]  /*28c0*/  FFMA.FTZ R0, R0, R50.reuse, R51.reuse ;  /* 0x0000003200007223 */ /* 0x180fe20000010033 */
[C---:B------:R-:W-:Y:S01]  /*28d0*/  LOP3.LUT P0, RZ, R56.reuse, 0xff, RZ, 0xc0, !PT ;  /* 0x000000ff38ff7812 */ /* 0x040fe2000780c0ff */
[-C--:B------:R-:W-:Y:S01]  /*28e0*/  FFMA.FTZ R141, R141, R50.reuse, R51 ;  /* 0x000000328d8d7223 */ /* 0x080fe20000010033 */
[C---:B------:R-:W-:Y:S01]  /*28f0*/  LOP3.LUT P6, RZ, R56.reuse, 0xff00, RZ, 0xc0, !PT ;  /* 0x0000ff0038ff7812 */ /* 0x040fe200078cc0ff */
[----:B------:R-:W-:Y:S01]  /*2900*/  HADD2.F32 R49, -RZ, R30.H1_H1 ;  /* 0x3000001eff317230 */ /* 0x000fe20000004100 */
[----:B------:R-:W-:Y:S01]  /*2910*/  LOP3.LUT P4, RZ, R56, 0xff0000, RZ, 0xc0, !PT ;  /* 0x00ff000038ff7812 */ /* 0x000fe2000788c0ff */
[----:B------:R-:W-:Y:S01]  /*2920*/  FADD.FTZ R47, R134, -R47 ;  /* 0x8000002f862f7221 */ /* 0x000fe20000010000 */
[----:B------:R-:W-:Y:S01]  /*2930*/  LOP3.LUT P3, RZ, R56, 0xff000000, RZ, 0xc0, !PT ;  /* 0xff00000038ff7812 */ /* 0x000fe2000786c0ff */
[--C-:B------:R-:W-:Y:S01]  /*2940*/  HADD2.F32 R44, -RZ, R29.reuse.H0_H0 ;  /* 0x2000001dff2c7230 */ /* 0x100fe20000004100 */
[----:B------:R-:W-:Y:S01]  /*2950*/  FSEL R56, R42, RZ, P5 ;  /* 0x000000ff2a387208 */ /* 0x000fe20002800000 */
[----:B------:R-:W-:Y:S01]  /*2960*/  FFMA.FTZ R42, R133, R50, R51 ;  /* 0x00000032852a7223 */ /* 0x000fe20000010033 */
[----:B------:R-:W-:Y:S01]  /*2970*/  FADD.FTZ R131, R128, -R131 ;  /* 0x8000008380837221 */ /* 0x000fe20000010000 */
[----:B------:R-:W-:Y:S01]  /*2980*/  FADD.FTZ R135, R135, -R0 ;  /* 0x8000000087877221 */ /* 0x000fe20000010000 */
[----:B------:R-:W-:-:S02]  /*2990*/  HADD2.F32 R46, -RZ, R29.H1_H1 ;  /* 0x3000001dff2e7230 */ /* 0x000fc40000004100 */
[----:B------:R-:W-:Y:S01]  /*29a0*/  FADD.FTZ R127, R127, -R42 ;  /* 0x8000002a7f7f7221 */ /* 0x000fe20000010000 */
[----:B------:R-:W-:Y:S01]  /*29b0*/  FFMA.FTZ R42, R157, R50, R51 ;  /* 0x000000329d2a7223 */ /* 0x000fe20000010033 */
[----:B------:R-:W-:Y:S01]  /*29c0*/  FADD.FTZ R45, R136, -R141 ;  /* 0x8000008d882d7221 */ /* 0x000fe20000010000 */
[--C-:B------:R-:W-:Y:S02]  /*29d0*/  HADD2.F32 R0, -RZ, R28.reuse.H0_H0 ;  /* 0x2000001cff007230 */ /* 0x100fe40000004100 */
[C---:B------:R-:W-:Y:S01]  /*29e0*/  FFMA.FTZ R136, R116.reuse, R47, R49 ;  /* 0x0000002f74887223 */ /* 0x040fe20000010031 */
[----:B------:R-:W-:Y:S01]  /*29f0*/  FADD.FTZ R137, R137, -R42 ;  /* 0x8000002a89897221 */ /* 0x000fe20000010000 */
[----:B------:R-:W-:Y:S02]  /*2a00*/  HADD2.F32 R42, -RZ, R28.H1_H1 ;  /* 0x3000001cff2a7230 */ /* 0x000fe40000004100 */
[----:B------:R-:W-:Y:S01]  /*2a10*/  FFMA.FTZ R49, R116, R131, R44 ;  /* 0x0000008374317223 */ /* 0x000fe2000001002c */
[----:B------:R-:W-:-:S02]  /*2a20*/  HADD2.F32 R44, -RZ, R34.H0_H0 ;  /* 0x20000022ff2c7230 */ /* 0x000fc40000004100 */
[C---:B------:R-:W-:Y:S01]  /*2a30*/  FFMA.FTZ R134, R116.reuse, R127, R46 ;  /* 0x0000007f74867223 */ /* 0x040fe2000001002e */
[----:B------:R-:W-:Y:S01]  /*2a40*/  FFMA.FTZ R141, R116, R135, R0 ;  /* 0x00000087748d7223 */ /* 0x000fe20000010000 */
[-CC-:B------:R-:W-:Y:S01]  /*2a50*/  FFMA.FTZ R161, R161, R50.reuse, R51.reuse ;  /* 0x00000032a1a17223 */ /* 0x180fe20000010033 */
[----:B------:R-:W-:Y:S01]  /*2a60*/  FFMA.FTZ R160, R160, R50, R51 ;  /* 0x00000032a0a07223 */ /* 0x000fe20000010033 */
[C---:B------:R-:W-:Y:S01]  /*2a70*/  FFMA.FTZ R48, R116.reuse, R45, R42 ;  /* 0x0000002d74307223 */ /* 0x040fe2000001002a */
[----:B------:R-:W-:Y:S01]  /*2a80*/  FFMA.FTZ R137, R116, R137, R44 ;  /* 0x0000008974897223 */ /* 0x000fe2000001002c */
[-C--:B------:R-:W-:Y:S01]  /*2a90*/  FMUL.FTZ R45, R134, R118.reuse ;  /* 0x00000076862d7220 */ /* 0x080fe20000410000 */
[--C-:B------:R-:W-:Y:S02]  /*2aa0*/  HADD2.F32 R131, -RZ, R35.reuse.H0_H0 ;  /* 0x20000023ff837230 */ /* 0x100fe40000004100 */
[----:B------:R-:W-:Y:S01]  /*2ab0*/  FMUL.FTZ R42, R136, R118 ;  /* 0x00000076882a7220 */ /* 0x000fe20000410000 */
[----:B------:R-:W-:-:S02]  /*2ac0*/  HADD2.F32 R46, -RZ, R35.H1_H1 ;  /* 0x30000023ff2e7230 */ /* 0x000fc40000004100 */
[-C--:B------:R-:W-:Y:S01]  /*2ad0*/  FMUL.FTZ R44, R141, R118.reuse ;  /* 0x000000768d2c7220 */ /* 0x080fe20000410000 */
[----:B------:R-:W-:Y:S01]  /*2ae0*/  FADD.FTZ R161, R148, -R161 ;  /* 0x800000a194a17221 */ /* 0x000fe20000010000 */
[----:B------:R-:W-:Y:S01]  /*2af0*/  FADD.FTZ R149, R149, -R160 ;  /* 0x800000a095957221 */ /* 0x000fe20000010000 */
[----:B------:R-:W-:Y:S01]  /*2b00*/  LOP3.LUT P5, RZ, R57, 0xff00, RZ, 0xc0, !PT ;  /* 0x0000ff0039ff7812 */ /* 0x000fe200078ac0ff */
[----:B------:R-:W-:Y:S01]  /*2b10*/  FMUL.FTZ R127, R45, UR4 ;  /* 0x000000042d7f7c20 */ /* 0x000fe20008410000 */
[----:B------:R-:W-:Y:S01]  /*2b20*/  FMUL.FTZ R57, R42, UR4 ;  /* 0x000000042a397c20 */ /* 0x000fe20008410000 */
[-C--:B------:R-:W-:Y:S01]  /*2b30*/  FMUL.FTZ R45, R48, R118.reuse ;  /* 0x00000076302d7220 */ /* 0x080fe20000410000 */
[----:B------:R-:W-:Y:S01]  /*2b40*/  FMUL.FTZ R44, R44, UR4 ;  /* 0x000000042c2c7c20 */ /* 0x000fe20008410000 */
        /* <DEDUP_REMOVED lines=29> */
[----:B------:R-:W-:Y:S01]  /*2d20*/  LOP3.LUT P5, RZ, R54, 0xff, RZ, 0xc0, !PT ;  /* 0x000000ff36ff7812 */ /* 0x000fe200078ac0ff */
[-CC-:B------:R-:W-:Y:S01]  /*2d30*/  FFMA.FTZ R149, R150, R50.reuse, R51.reuse ;  /* 0x0000003296957223 */ /* 0x180fe20000010033 */
        /* <DEDUP_REMOVED lines=8> */
[----:B------:R-:W-:Y:S01]  /*2dc0*/  FFMA.FTZ R51, R156, R50, R51 ;  /* 0x000000329c337223 */ /* 0x000fe20000010033 */
[----:B------:R-:W-:-:S02]  /*2dd0*/  HADD2.F32 R47, -RZ, R34.H1_H1 ;  /* 0x30000022ff2f7230 */ /* 0x000fc40000004100 */
[----:B------:R-:W-:Y:S01]  /*2de0*/  FADD.FTZ R123, R123, -R152 ;  /* 0x800000987b7b7221 */ /* 0x000fe20000010000 */
[--C-:B------:R-:W-:Y:S02]  /*2df0*/  HADD2.F32 R50, -RZ, R33.reuse.H0_H0 ;  /* 0x20000021ff327230 */ /* 0x100fe40000004100 */
[----:B------:R-:W-:Y:S01]  /*2e00*/  FADD.FTZ R129, R120, -R129 ;  /* 0x8000008178817221 */ /* 0x000fe20000010000 */
[----:B------:R-:W-:Y:S01]  /*2e10*/  FADD.FTZ R153, R64, -R153 ;  /* 0x8000009940997221 */ /* 0x000fe20000010000 */
[----:B------:R-:W-:Y:S01]  /*2e20*/  FADD.FTZ R63, R63, -R44 ;  /* 0x8000002c3f3f7221 */ /* 0x000fe20000010000 */
[----:B------:R-:W-:Y:S01]  /*2e30*/  FADD.FTZ R65, R65, -R46 ;  /* 0x8000002e41417221 */ /* 0x000fe20000010000 */
[----:B------:R-:W-:Y:S02]  /*2e40*/  HADD2.F32 R64, -RZ, R33.H1_H1 ;  /* 0x30000021ff407230 */ /* 0x000fe40000004100 */
[----:B------:R-:W-:Y:S01]  /*2e50*/  FADD.FTZ R45, R122, -R45 ;  /* 0x8000002d7a2d7221 */ /* 0x000fe20000010000 */
[----:B------:R-:W-:-:S02]  /*2e60*/  HADD2.F32 R44, -RZ, R32.H0_H0 ;  /* 0x20000020ff2c7230 */ /* 0x000fc40000004100 */
[----:B------:R-:W-:Y:S01]  /*2e70*/  FADD.FTZ R125, R66, -R125 ;  /* 0x8000007d427d7221 */ /* 0x000fe20000010000 */
[----:B------:R-:W-:Y:S02]  /*2e80*/  HADD2.F32 R46, -RZ, R32.H1_H1 ;  /* 0x30000020ff2e7230 */ /* 0x000fe40000004100 */
[----:B------:R-:W-:Y:S01]  /*2e90*/  FADD.FTZ R67, R67, -R124 ;  /* 0x8000007c43437221 */ /* 0x000fe20000010000 */
[C---:B------:R-:W-:Y:S01]  /*2ea0*/  FFMA.FTZ R130, R116.reuse, R123, R47 ;  /* 0x0000007b74827223 */ /* 0x040fe2000001002f */
[C---:B------:R-:W-:Y:S01]  /*2eb0*/  FFMA.FTZ R129, R116.reuse, R129, R50 ;  /* 0x0000008174817223 */ /* 0x040fe20000010032 */
[----:B------:R-:W-:Y:S01]  /*2ec0*/  HADD2.F32 R47, -RZ, R36.H0_H0 ;  /* 0x20000024ff2f7230 */ /* 0x000fe20000004100 */
[----:B------:R-:W-:Y:S01]  /*2ed0*/  LOP3.LUT P3, RZ, R55, 0xff00, RZ, 0xc0, !PT ;  /* 0x0000ff0037ff7812 */ /* 0x000fe2000786c0ff */
[C---:B------:R-:W-:Y:S01]  /*2ee0*/  FFMA.FTZ R124, R116.reuse, R45, R64 ;  /* 0x0000002d747c7223 */ /* 0x040fe20000010040 */
[C---:B------:R-:W-:Y:S01]  /*2ef0*/  FFMA.FTZ R125, R116.reuse, R125, R44 ;  /* 0x0000007d747d7223 */ /* 0x040fe2000001002c */
[----:B------:R-:W-:Y:S01]  /*2f00*/  FFMA.FTZ R55, R116, R67, R46 ;  /* 0x0000004374377223 */ /* 0x000fe2000001002e */
[----:B------:R-:W-:Y:S01]  /*2f10*/  FMUL.FTZ R45, R130, R118 ;  /* 0x00000076822d7220 */ /* 0x000fe20000410000 */
[----:B------:R-:W-:-:S02]  /*2f20*/  HADD2.F32 R46, -RZ, R37.H0_H0 ;  /* 0x20000025ff2e7230 */ /* 0x000fc40000004100 */
[-C--:B------:R-:W-:Y:S01]  /*2f30*/  FMUL.FTZ R44, R129, R118.reuse ;  /* 0x00000076812c7220 */ /* 0x080fe20000410000 */
[----:B------:R-:W-:Y:S01]  /*2f40*/  FFMA.FTZ R147, R116, R63, R47 ;  /* 0x0000003f74937223 */ /* 0x000fe2000001002f */
[----:B------:R-:W-:Y:S01]  /*2f50*/  FMUL.FTZ R47, R45, UR4 ;  /* 0x000000042d2f7c20 */ /* 0x000fe20008410000 */
[--C-:B------:R-:W-:Y:S02]  /*2f60*/  HADD2.F32 R50, -RZ, R38.reuse.H0_H0 ;  /* 0x20000026ff327230 */ /* 0x100fe40000004100 */
[----:B------:R-:W-:Y:S01]  /*2f70*/  FMUL.FTZ R45, R44, UR4 ;  /* 0x000000042c2d7c20 */ /* 0x000fe20008410000 */
[----:B------:R-:W-:Y:S01]  /*2f80*/  FFMA.FTZ R153, R116, R153, R46 ;  /* 0x0000009974997223 */ /* 0x000fe2000001002e */
[-C--:B------:R-:W-:Y:S01]  /*2f90*/  FMUL.FTZ R46, R124, R118.reuse ;  /* 0x000000767c2e7220 */ /* 0x080fe20000410000 */
[-C--:B------:R-:W-:Y:S01]  /*2fa0*/  FMUL.FTZ R44, R125, R118.reuse ;  /* 0x000000767d2c7220 */ /* 0x080fe20000410000 */
[----:B------:R-:W-:Y:S01]  /*2fb0*/  FSEL R145, R47, RZ, P3 ;  /* 0x000000ff2f917208 */ /* 0x000fe20001800000 */
[-C--:B------:R-:W-:Y:S01]  /*2fc0*/  FMUL.FTZ R47, R153, R118.reuse ;  /* 0x00000076992f7220 */ /* 0x080fe20000410000 */
[----:B------:R-:W-:Y:S01]  /*2fd0*/  FSEL R122, R45, RZ, P6 ;  /* 0x000000ff2d7a7208 */ /* 0x000fe20003000000 */
[----:B------:R-:W-:Y:S01]  /*2fe0*/  FMUL.FTZ R46, R46, UR4 ;  /* 0x000000042e2e7c20 */ /* 0x000fe20008410000 */
[-C--:B------:R-:W-:Y:S01]  /*2ff0*/  FMUL.FTZ R45, R55, R118.reuse ;  /* 0x00000076372d7220 */ /* 0x080fe20000410000 */
[----:B------:R-:W-:Y:S01]  /*3000*/  FMUL.FTZ R44, R44, UR4 ;  /* 0x000000042c2c7c20 */ /* 0x000fe20008410000 */
[----:B------:R-:W-:Y:S01]  /*3010*/  FFMA.FTZ R151, R116, R65, R50 ;  /* 0x0000004174977223 */ /* 0x000fe20000010032 */
[----:B------:R-:W-:Y:S01]  /*3020*/  LOP3.LUT P3, RZ, R52, 0xff, RZ, 0xc0, !PT ;  /* 0x000000ff34ff7812 */ /* 0x000fe2000786c0ff */
[----:B------:R-:W-:Y:S01]  /*3030*/  FMUL.FTZ R45, R45, UR4 ;  /* 0x000000042d2d7c20 */ /* 0x000fe20008410000 */
[----:B------:R-:W-:Y:S01]  /*3040*/  FSEL R143, R46, RZ, P0 ;  /* 0x000000ff2e8f7208 */ /* 0x000fe20000000000 */
[-C--:B------:R-:W-:Y:S01]  /*3050*/  FMUL.FTZ R46, R147, R118.reuse ;  /* 0x00000076932e7220 */ /* 0x080fe20000410000 */
[----:B------:R-:W-:Y:S01]  /*3060*/  FSEL R120, R44, RZ, P5 ;  /* 0x000000ff2c787208 */ /* 0x000fe20002800000 */
[----:B------:R-:W-:Y:S01]  /*3070*/  FMUL.FTZ R50, R151, R118 ;  /* 0x0000007697327220 */ /* 0x000fe20000410000 */
[----:B------:R-:W-:Y:S01]  /*3080*/  FSEL R123, R45, RZ, P4 ;  /* 0x000000ff2d7b7208 */ /* 0x000fe20002000000 */
[----:B------:R-:W-:Y:S01]  /*3090*/  FMUL.FTZ R44, R46, UR4 ;  /* 0x000000042e2c7c20 */ /* 0x000fe20008410000 */
[----:B------:R-:W-:Y:S01]  /*30a0*/  FMUL.FTZ R45, R47, UR4 ;  /* 0x000000042f2d7c20 */ /* 0x000fe20008410000 */
[----:B------:R-:W-:Y:S01]  /*30b0*/  LOP3.LUT P0, RZ, R52, 0xff0000, RZ, 0xc0, !PT ;  /* 0x00ff000034ff7812 */ /* 0x000fe2000780c0ff */
[----:B------:R-:W0:Y:S01]  /*30c0*/  LDC.64 R46, c[0x0][0x478] ;  /* 0x00011e00ff2e7b82 */ /* 0x000e220000000a00 */
[----:B------:R-:W-:Y:S01]  /*30d0*/  FMUL.FTZ R50, R50, UR4 ;  /* 0x0000000432327c20 */ /* 0x000fe20008410000 */
[----:B------:R-:W-:Y:S01]  /*30e0*/  FSEL R138, R44, RZ, P3 ;  /* 0x000000ff2c8a7208 */ /* 0x000fe20001800000 */
[----:B------:R-:W-:Y:S01]  /*30f0*/  FADD.FTZ R51, R62, -R51 ;  /* 0x800000333e337221 */ /* 0x000fe20000010000 */
[----:B------:R-:W-:Y:S01]  /*3100*/  FSEL R140, R45, RZ, P0 ;  /* 0x000000ff2d8c7208 */ /* 0x000fe20000000000 */
[----:B------:R-:W-:Y:S01]  /*3110*/  FADD.FTZ R61, R61, -R144 ;  /* 0x800000903d3d7221 */ /* 0x000fe20000010000 */
[----:B------:R-:W-:Y:S01]  /*3120*/  LOP3.LUT P4, RZ, R53, 0xff, RZ, 0xc0, !PT ;  /* 0x000000ff35ff7812 */ /* 0x000fe2000788c0ff */
[----:B------:R-:W-:Y:S01]  /*3130*/  FADD.FTZ R149, R58, -R149 ;  /* 0x800000953a957221 */ /* 0x000fe20000010000 */
[----:B------:R-:W1:Y:S01]  /*3140*/  LDC.64 R44, c[0x0][0x468] ;  /* 0x00011a00ff2c7b82 */ /* 0x000e620000000a00 */
[----:B------:R-:W-:Y:S01]  /*3150*/  ISETP.GE.U32.AND P3, PT, R52, RZ, PT ;  /* 0x000000ff3400720c */ /* 0x000fe20003f66070 */
[----:B------:R-:W-:Y:S01]  /*3160*/  HADD2.F32 R58, -RZ, R38.H1_H1 ;  /* 0x30000026ff3a7230 */ /* 0x000fe20000004100 */
[----:B------:R-:W-:Y:S01]  /*3170*/  FSEL R142, R50, RZ, P4 ;  /* 0x000000ff328e7208 */ /* 0x000fe20002000000 */
[----:B------:R-:W-:Y:S01]  /*3180*/  FADD.FTZ R59, R59, -R154 ;  /* 0x8000009a3b3b7221 */ /* 0x000fe20000010000 */
[C---:B------:R-:W-:Y:S01]  /*3190*/  LOP3.LUT P0, RZ, R53.reuse, 0xff00, RZ, 0xc0, !PT ;  /* 0x0000ff0035ff7812 */ /* 0x040fe2000780c0ff */
[----:B------:R-:W-:Y:S01]  /*31a0*/  FADD.FTZ R155, R60, -R155 ;  /* 0x8000009b3c9b7221 */ /* 0x000fe20000010000 */
[C---:B------:R-:W-:Y:S01]  /*31b0*/  LOP3.LUT P4, RZ, R53.reuse, 0xff0000, RZ, 0xc0, !PT ;  /* 0x00ff000035ff7812 */ /* 0x040fe2000788c0ff */
[--C-:B------:R-:W-:Y:S01]  /*31c0*/  HADD2.F32 R60, -RZ, R39.reuse.H0_H0 ;  /* 0x20000027ff3c7230 */ /* 0x100fe20000004100 */
[----:B------:R-:W-:Y:S01]  /*31d0*/  ISETP.GE.U32.AND.EX P3, PT, R53, 0x1000000, PT, P3 ;  /* 0x010000003500780c */ /* 0x000fe20003f66130 */
[----:B------:R-:W-:-:S02]  /*31e0*/  HADD2.F32 R53, -RZ, R39.H1_H1 ;  /* 0x30000027ff357230 */ /* 0x000fc40000004100 */
[----:B------:R-:W-:Y:S01]  /*31f0*/  FFMA.FTZ R155, R116, R155, R58 ;  /* 0x0000009b749b7223 */ /* 0x000fe2000001003a */
[----:B------:R-:W-:Y:S01]  /*3200*/  F2FP.F16.F32.PACK_AB R50, R136, R43 ;  /* 0x0000002b8832723e */ /* 0x000fe200000000ff */
[----:B------:R-:W-:Y:S01]  /*3210*/  FFMA.FTZ R43, R116, R61, R60 ;  /* 0x0000003d742b7223 */ /* 0x000fe2000001003c */
[----:B------:R-:W-:Y:S01]  /*3220*/  LOP3.LUT P6, RZ, R52, 0xff00, RZ, 0xc0, !PT ;  /* 0x0000ff0034ff7812 */ /* 0x000fe200078cc0ff */
[----:B------:R-:W-:Y:S01]  /*3230*/  FFMA.FTZ R144, R116, R51, R53 ;  /* 0x0000003374907223 */ /* 0x000fe20000010035 */
[----:B------:R-:W-:Y:S01]  /*3240*/  F2FP.F16.F32.PACK_AB R51, R40, R41 ;  /* 0x000000292833723e */ /* 0x000fe200000000ff */
[----:B------:R-:W-:Y:S01]  /*3250*/  HADD2.F32 R41, -RZ, R36.H1_H1 ;  /* 0x30000024ff297230 */ /* 0x000fe20000004100 */
[----:B------:R-:W-:Y:S01]  /*3260*/  LOP3.LUT P5, RZ, R52, 0xff000000, RZ, 0xc0, !PT ;  /* 0xff00000034ff7812 */ /* 0x000fe200078ac0ff */
[----:B------:R-:W-:Y:S01]  /*3270*/  HADD2.F32 R40, -RZ, R37.H1_H1 ;  /* 0x30000025ff287230 */ /* 0x000fe20000004100 */
[----:B------:R-:W-:Y:S01]  /*3280*/  F2FP.F16.F32.PACK_AB R49, R134, R49 ;  /* 0x000000318631723e */ /* 0x000fe200000000ff */
[----:B0-----:R-:W-:-:S04]  /*3290*/  IMAD.WIDE.U32 R52, R121, 0x10, R46 ;  /* 0x0000001079347825 */ /* 0x001fc800078e002e */
[----:B------:R-:W-:Y:S01]  /*32a0*/  FFMA.FTZ R41, R116, R149, R41 ;  /* 0x0000009574297223 */ /* 0x000fe20000010029 */
[----:B------:R-:W-:Y:S01]  /*32b0*/  F2FP.F16.F32.PACK_AB R48, R48, R141 ;  /* 0x0000008d3030723e */ /* 0x000fe200000000ff */
[----:B------:R-:W-:Y:S01]  /*32c0*/  FFMA.FTZ R59, R116, R59, R40 ;  /* 0x0000003b743b7223 */ /* 0x000fe20000010028 */
[----:B------:R-:W-:-:S04]  /*32d0*/  IMAD.WIDE.U32 R60, R119, 0x10, R46 ;  /* 0x00000010773c7825 */ /* 0x000fc800078e002e */
[C---:B------:R-:W-:Y:S01]  /*32e0*/  FMUL.FTZ R58, R41.reuse, R118 ;  /* 0x00000076293a7220 */ /* 0x040fe20000410000 */
[----:B------:R-:W-:Y:S01]  /*32f0*/  F2FP.F16.F32.PACK_AB R40, R41, R147 ;  /* 0x000000932928723e */ /* 0x000fe200000000ff */
[----:B------:R0:W-:Y:S01]  /*3300*/  STG.E.128 desc[UR6][R52.64], R48 ;  /* 0x0000003034007986 */ /* 0x0001e2000c101d06 */
[----:B------:R-:W-:Y:S01]  /*3310*/  IMAD.WIDE.U32 R62, R117, 0x10, R46 ;  /* 0x00000010753e7825 */ /* 0x000fe200078e002e */
[----:B------:R-:W-:-:S03]  /*3320*/  F2FP.F16.F32.PACK_AB R47, R42, R131 ;  /* 0x000000832a2f723e */ /* 0x000fc600000000ff */
[----:B------:R-:W-:Y:S01]  /*3330*/  FMUL.FTZ R58, R58, UR4 ;  /* 0x000000043a3a7c20 */ /* 0x000fe20008410000 */
[----:B------:R-:W-:Y:S01]  /*3340*/  F2FP.F16.F32.PACK_AB R41, R59, R153 ;  /* 0x000000993b29723e */ /* 0x000fe200000000ff */
[----:B-1----:R-:W-:Y:S01]  /*3350*/  IMAD.WIDE.U32 R66, R119, 0x10, R44 ;  /* 0x0000001077427825 */ /* 0x002fe200078e002c */
[----:B------:R-:W-:-:S03]  /*3360*/  F2FP.F16.F32.PACK_AB R42, R155, R151 ;  /* 0x000000979b2a723e */ /* 0x000fc600000000ff */
        /* <DEDUP_REMOVED lines=8> */
[--C-:B------:R-:W-:Y:S01]  /*33f0*/  IMAD.WIDE.U32 R64, R121, 0x10, R44.reuse ;  /* 0x0000001079407825 */ /* 0x100fe200078e002c */
[----:B------:R-:W-:Y:S02]  /*3400*/  F2FP.F16.F32.PACK_AB R46, R130, R137 ;  /* 0x00000089822e723e */ /* 0x000fe400000000ff */
[----:B0-----:R-:W-:Y:S01]  /*3410*/  F2FP.F16.F32.PACK_AB R49, R127, R0 ;  /* 0x000000007f31723e */ /* 0x001fe200000000ff */
[----:B------:R-:W-:Y:S01]  /*3420*/  IMAD.WIDE.U32 R116, R117, 0x10, R44 ;  /* 0x0000001075747825 */ /* 0x000fe200078e002c */
[----:B------:R-:W-:-:S02]  /*3430*/  F2FP.F16.F32.PACK_AB R50, R57, R56 ;  /* 0x000000383932723e */ /* 0x000fc400000000ff */
[----:B------:R-:W-:Y:S02]  /*3440*/  FSEL R0, R119, RZ, P4 ;  /* 0x000000ff77007208 */ /* 0x000fe40002000000 */
[----:B------:R-:W-:Y:S02]  /*3450*/  F2FP.F16.F32.PACK_AB R51, R139, R126 ;  /* 0x0000007e8b33723e */ /* 0x000fe400000000ff */
[----:B------:R-:W-:Y:S02]  /*3460*/  F2FP.F16.F32.PACK_AB R48, R133, R128 ;  /* 0x000000808530723e */ /* 0x000fe400000000ff */
[----:B------:R-:W-:Y:S02]  /*3470*/  FSEL R121, R118, RZ, P3 ;  /* 0x000000ff76797208 */ /* 0x000fe40001800000 */
[----:B------:R-:W-:Y:S01]  /*3480*/  FSEL R155, R155, RZ, P0 ;  /* 0x000000ff9b9b7208 */ /* 0x000fe20000000000 */
[----:B------:R1:W-:Y:S01]  /*3490*/  STG.E.128 desc[UR6][R64.64], R48 ;  /* 0x0000003040007986 */ /* 0x0003e2000c101d06 */
[----:B------:R-:W-:-:S02]  /*34a0*/  FSEL R57, R59, RZ, P5 ;  /* 0x000000ff3b397208 */ /* 0x000fc40002800000 */
[----:B------:R-:W-:Y:S02]  /*34b0*/  FSEL R119, R58, RZ, P6 ;  /* 0x000000ff3a777208 */ /* 0x000fe40003000000 */
[----:B------:R-:W-:Y:S02]  /*34c0*/  F2FP.F16.F32.PACK_AB R45, R124, R129 ;  /* 0x000000817c2d723e */ /* 0x000fe400000000ff */
[----:B------:R-:W-:Y:S02]  /*34d0*/  F2FP.F16.F32.PACK_AB R44, R55, R125 ;  /* 0x0000007d372c723e */ /* 0x000fe400000000ff */
        /* <DEDUP_REMOVED lines=9> */
[----:B------:R-:W-:Y:S01]  /*3570*/  F2FP.F16.F32.PACK_AB R57, R57, R140 ;  /* 0x0000008c3939723e */ /* 0x000fe200000000ff */
[----:B------:R1:W-:Y:S01]  /*3580*/  STG.E.128 desc[UR6][R62.64], R40 ;  /* 0x000000283e007986 */ /* 0x0003e2000c101d06 */
[----:B------:R-:W-:-:S05]  /*3590*/  F2FP.F16.F32.PACK_AB R56, R119, R138 ;  /* 0x0000008a7738723e */ /* 0x000fca00000000ff */
[----:B------:R1:W-:Y:S01]  /*35a0*/  STG.E.128 desc[UR6][R116.64], R56 ;  /* 0x0000003874007986 */ /* 0x0003e2000c101d06 */
[----:B------:R-:W-:Y:S05]  /*35b0*/  BRA `(.L_x_5667) ;  /* 0x0000001800487947 */ /* 0x000fea0003800000 */
.L_x_5665:
        /* <DEDUP_REMOVED lines=12> */
[C---:B------:R-:W-:Y:S01]  /*3680*/  FMUL.FTZ R47, R116.reuse, R47 ;  /* 0x0000002f742f7220 */ /* 0x040fe20000410000 */
[----:B------:R-:W-:Y:S01]  /*3690*/  FMUL.FTZ R49, R116, R49 ;  /* 0x0000003174317220 */ /* 0x000fe20000410000 */
[--C-:B------:R-:W-:Y:S01]  /*36a0*/  FFMA.FTZ R0, R0, R50, R51.reuse ;  /* 0x0000003200007223 */ /* 0x100fe20000010033 */
[-C--:B------:R-:W-:Y:S01]  /*36b0*/  FMUL.FTZ R45, R45, R118.reuse ;  /* 0x000000762d2d7220 */ /* 0x080fe20000410000 */
[-C--:B------:R-:W-:Y:S01]  /*36c0*/  FMUL.FTZ R47, R47, R118.reuse ;  /* 0x000000762f2f7220 */ /* 0x080fe20000410000 */
[----:B------:R-:W-:Y:S01]  /*36d0*/  FMUL.FTZ R49, R49, R118 ;  /* 0x0000007631317220 */ /* 0x000fe20000410000 */
[C---:B-----5:R-:W-:Y:S01]  /*36e0*/  LOP3.LUT P3, RZ, R56.reuse, 0xff00, RZ, 0xc0, !PT ;  /* 0x0000ff0038ff7812 */ /* 0x060fe2000786c0ff */
[----:B------:R-:W-:Y:S01]  /*36f0*/  FMUL.FTZ R45, R45, UR4 ;  /* 0x000000042d2d7c20 */ /* 0x000fe20008410000 */
[----:B------:R-:W-:Y:S01]  /*3700*/  FMUL.FTZ R47, R47, UR4 ;  /* 0x000000042f2f7c20 */ /* 0x000fe20008410000 */
[----:B------:R-:W-:Y:S01]  /*3710*/  LOP3.LUT P5, RZ, R56, 0xff0000, RZ, 0xc0, !PT ;  /* 0x00ff000038ff7812 */ /* 0x000fe200078ac0ff */
[----:B------:R-:W-:Y:S01]  /*3720*/  FADD.FTZ R127, R127, -R44 ;  /* 0x8000002c7f7f7221 */ /* 0x000fe20000010000 */
[-C--:B------:R-:W-:Y:S01]  /*3730*/  FFMA.FTZ R131, R140, R50.reuse, R51 ;  /* 0x000000328c837223 */ /* 0x080fe20000010033 */
[----:B------:R-:W-:Y:S01]  /*3740*/  FADD.FTZ R147, R142, -R147 ;  /* 0x800000938e937221 */ /* 0x000fe20000010000 */
[----:B------:R-:W-:Y:S01]  /*3750*/  FFMA.FTZ R146, R146, R50, R51 ;  /* 0x0000003292927223 */ /* 0x000fe20000010033 */
[----:B------:R-:W-:Y:S01]  /*3760*/  FADD.FTZ R135, R135, -R0 ;  /* 0x8000000087877221 */ /* 0x000fe20000010000 */
[----:B------:R-:W-:Y:S01]  /*3770*/  FMUL.FTZ R44, R49, UR4 ;  /* 0x00000004312c7c20 */ /* 0x000fe20008410000 */
[----:B------:R-:W-:Y:S01]  /*3780*/  LOP3.LUT P6, RZ, R57, 0xff, RZ, 0xc0, !PT ;  /* 0x000000ff39ff7812 */ /* 0x000fe200078cc0ff */
[----:B------:R-:W-:Y:S01]  /*3790*/  FADD.FTZ R131, R134, -R131 ;  /* 0x8000008386837221 */ /* 0x000fe20000010000 */
[----:B------:R-:W-:Y:S01]  /*37a0*/  FSEL R49, R45, RZ, P3 ;  /* 0x000000ff2d317208 */ /* 0x000fe20001800000 */
[----:B------:R-:W-:Y:S01]  /*37b0*/  FADD.FTZ R143, R143, -R146 ;  /* 0x800000928f8f7221 */ /* 0x000fe20000010000 */
[----:B------:R-:W-:Y:S01]  /*37c0*/  FSEL R0, R47, RZ, P5 ;  /* 0x000000ff2f007208 */ /* 0x000fe20002800000 */
[----:B------:R-:W-:Y:S01]  /*37d0*/  FMUL.FTZ R47, R116, R127 ;  /* 0x0000007f742f7220 */ /* 0x000fe20000410000 */
[----:B------:R-:W-:Y:S01]  /*37e0*/  ISETP.GE.U32.AND P3, PT, R56, RZ, PT ;  /* 0x000000ff3800720c */ /* 0x000fe20003f66070 */
[----:B------:R-:W-:Y:S01]  /*37f0*/  FMUL.FTZ R127, R116, R147 ;  /* 0x00000093747f7220 */ /* 0x000fe20000410000 */
[----:B------:R-:W-:Y:S01]  /*3800*/  FSEL R46, R44, RZ, P6 ;  /* 0x000000ff2c2e7208 */ /* 0x000fe20003000000 */
[C---:B------:R-:W-:Y:S01]  /*3810*/  FMUL.FTZ R45, R116.reuse, R135 ;  /* 0x00000087742d7220 */ /* 0x040fe20000410000 */
[----:B------:R-:W-:Y:S01]  /*3820*/  LOP3.LUT P5, RZ, R57, 0xff00, RZ, 0xc0, !PT ;  /* 0x0000ff0039ff7812 */ /* 0x000fe200078ac0ff */
[-C--:B------:R-:W-:Y:S01]  /*3830*/  FMUL.FTZ R127, R127, R118.reuse ;  /* 0x000000767f7f7220 */ /* 0x080fe20000410000 */
[----:B------:R-:W-:Y:S01]  /*3840*/  LOP3.LUT P6, RZ, R57, 0xff0000, RZ, 0xc0, !PT ;  /* 0x00ff000039ff7812 */ /* 0x000fe200078cc0ff */
[-C--:B------:R-:W-:Y:S01]  /*3850*/  FMUL.FTZ R47, R47, R118.reuse ;  /* 0x000000762f2f7220 */ /* 0x080fe20000410000 */
[----:B------:R-:W-:Y:S01]  /*3860*/  ISETP.GE.U32.AND.EX P3, PT, R57, 0x1000000, PT, P3 ;  /* 0x010000003900780c */ /* 0x000fe20003f66130 */
[C---:B------:R-:W-:Y:S01]  /*3870*/  FMUL.FTZ R57, R116.reuse, R131 ;  /* 0x0000008374397220 */ /* 0x040fe20000410000 */
[----:B------:R-:W-:Y:S01]  /*3880*/  FMUL.FTZ R131, R116, R143 ;  /* 0x0000008f74837220 */ /* 0x000fe20000410000 */
[----:B------:R-:W-:Y:S01]  /*3890*/  FMUL.FTZ R127, R127, UR4 ;  /* 0x000000047f7f7c20 */ /* 0x000fe20008410000 */
        /* <DEDUP_REMOVED lines=19> */
.L_x_5668:
        /* <DEDUP_REMOVED lines=20> */
[----:B------:R-:W-:Y:S01]  /*3b10*/  ISETP.GE.U32.AND P3, PT, R56, RZ, PT ;  /* 0x000000ff3800720c */ /* 0x000fe20003f66070 */
[----:B------:R-:W-:Y:S01]  /*3b20*/  FMUL.FTZ R45, R143, R118 ;  /* 0x000000768f2d7220 */ /* 0x000fe20000410000 */
[----:B------:R-:W-:Y:S01]  /*3b30*/  FSEL R46, R40, RZ, P5 ;  /* 0x000000ff282e7208 */ /* 0x000fe20002800000 */
[-CC-:B------:R-:W-:Y:S01]  /*3b40*/  FFMA.FTZ R40, R133, R50.reuse, R51.reuse ;  /* 0x0000003285287223 */ /* 0x180fe20000010033 */
[----:B------:R-:W-:Y:S01]  /*3b50*/  FSEL R47, R44, RZ, P6 ;  /* 0x000000ff2c2f7208 */ /* 0x000fe20003000000 */
[----:B------:R-:W-:Y:S01]  /*3b60*/  FMUL.FTZ R41, R41, UR4 ;  /* 0x0000000429297c20 */ /* 0x000fe20008410000 */
[-CC-:B------:R-:W-:Y:S01]  /*3b70*/  FFMA.FTZ R141, R141, R50.reuse, R51.reuse ;  /* 0x000000328d8d7223 */ /* 0x180fe20000010033 */
[----:B------:R-:W-:Y:S01]  /*3b80*/  FFMA.FTZ R0, R0, R50, R51 ;  /* 0x0000003200007223 */ /* 0x000fe20000010033 */
[----:B------:R-:W-:Y:S01]  /*3b90*/  LOP3.LUT P6, RZ, R57, 0xff00, RZ, 0xc0, !PT ;  /* 0x0000ff0039ff7812 */ /* 0x000fe200078cc0ff */
[----:B------:R-:W-:Y:S01]  /*3ba0*/  FADD.FTZ R131, R128, -R131 ;  /* 0x8000008380837221 */ /* 0x000fe20000010000 */
[----:B------:R-:W-:Y:S01]  /*3bb0*/  FADD.FTZ R127, R127, -R40 ;  /* 0x800000287f7f7221 */ /* 0x000fe20000010000 */
[----:B------:R-:W-:Y:S01]  /*3bc0*/  ISETP.GE.U32.AND.EX P3, PT, R57, 0x1000000, PT, P3 ;  /* 0x010000003900780c */ /* 0x000fe20003f66130 */
[----:B------:R-:W-:Y:S01]  /*3bd0*/  FMUL.FTZ R45, R45, UR4 ;  /* 0x000000042d2d7c20 */ /* 0x000fe20008410000 */
[----:B------:R-:W-:Y:S01]  /*3be0*/  FADD.FTZ R141, R136, -R141 ;  /* 0x8000008d888d7221 */ /* 0x000fe20000010000 */
[----:B------:R-:W-:Y:S01]  /*3bf0*/  FADD.FTZ R135, R135, -R0 ;  /* 0x8000000087877221 */ /* 0x000fe20000010000 */
[----:B------:R-:W-:Y:S01]  /*3c00*/  FSEL R57, R41, RZ, P6 ;  /* 0x000000ff29397208 */ /* 0x000fe20003000000 */
[C---:B------:R-:W-:Y:S01]  /*3c10*/  FMUL.FTZ R41, R116.reuse, R131 ;  /* 0x0000008374297220 */ /* 0x040fe20000410000 */
        /* <DEDUP_REMOVED lines=28> */
.L_x_5669:
        /* <DEDUP_REMOVED lines=26> */
[----:B------:R-:W-:Y:S01]  /*3f80*/  FMUL.FTZ R46, R44, R118 ;  /* 0x000000762c2e7220 */ /* 0x000fe20000410000 */
[----:B------:R-:W-:Y:S01]  /*3f90*/  FMUL.FTZ R0, R0, UR4 ;  /* 0x0000000400007c20 */ /* 0x000fe20008410000 */
[-CC-:B------:R-:W-:Y:S01]  /*3fa0*/  FFMA.FTZ R124, R124, R50.reuse, R51.reuse ;  /* 0x000000327c7c7223 */ /* 0x180fe20000010033 */
[----:B------:R-:W-:Y:S01]  /*3fb0*/  FFMA.FTZ R125, R125, R50, R51 ;  /* 0x000000327d7d7223 */ /* 0x000fe20000010033 */
[----:B------:R-:W-:Y:S01]  /*3fc0*/  LOP3.LUT P5, RZ, R55, 0xff, RZ, 0xc0, !PT ;  /* 0x000000ff37ff7812 */ /* 0x000fe200078ac0ff */
[----:B------:R-:W-:Y:S01]  /*3fd0*/  FMUL.FTZ R40, R40, UR4 ;  /* 0x0000000428287c20 */ /* 0x000fe20008410000 */
[----:B------:R-:W-:Y:S01]  /*3fe0*/  ISETP.GE.U32.AND P3, PT, R54, RZ, PT ;  /* 0x000000ff3600720c */ /* 0x000fe20003f66070 */
[----:B------:R-:W-:Y:S01]  /*3ff0*/  FADD.FTZ R47, R122, -R47 ;  /* 0x8000002f7a2f7221 */ /* 0x000fe20000010000 */
[----:B------:R-:W-:Y:S01]  /*4000*/  FSEL R121, R41, RZ, P6 ;  /* 0x000000ff29797208 */ /* 0x000fe20003000000 */
[----:B------:R-:W-:Y:S01]  /*4010*/  FADD.FTZ R41, R120, -R129 ;  /* 0x8000008178297221 */ /* 0x000fe20000010000 */
[----:B------:R-:W-:Y:S01]  /*4020*/  LOP3.LUT P6, RZ, R55, 0xff00, RZ, 0xc0, !PT ;  /* 0x0000ff0037ff7812 */ /* 0x000fe200078cc0ff */
[----:B------:R-:W-:Y:S01]  /*4030*/  FMUL.FTZ R46, R46, UR4 ;  /* 0x000000042e2e7c20 */ /* 0x000fe20008410000 */
[----:B------:R-:W-:Y:S01]  /*4040*/  FADD.FTZ R67, R67, -R124 ;  /* 0x8000007c43437221 */ /* 0x000fe20000010000 */
[----:B------:R-:W-:Y:S01]  /*4050*/  FADD.FTZ R125, R66, -R125 ;  /* 0x8000007d427d7221 */ /* 0x000fe20000010000 */
[----:B------:R-:W-:Y:S01]  /*4060*/  ISETP.GE.U32.AND.EX P3, PT, R55, 0x1000000, PT, P3 ;  /* 0x010000003700780c */ /* 0x000fe20003f66130 */
[----:B------:R-:W-:Y:S01]  /*4070*/  FMUL.FTZ R41, R116, R41 ;  /* 0x0000002974297220 */ /* 0x000fe20000410000 */
[----:B------:R-:W-:Y:S01]  /*4080*/  FSEL R56, R0, RZ, P5 ;  /* 0x000000ff00387208 */ /* 0x000fe20002800000 */
        /* <DEDUP_REMOVED lines=30> */
.L_x_5670:
        /* <DEDUP_REMOVED lines=10> */
[-CC-:B0-----:R-:W-:Y:S01]  /*4310*/  FFMA.FTZ R45, R130, R50.reuse, R51.reuse ;  /* 0x00000032822d7223 */ /* 0x181fe20000010033 */
        /* <DEDUP_REMOVED lines=50> */
.L_x_5671:
        /* <DEDUP_REMOVED lines=25> */
[----:B------:R-:W-:Y:S01]  /*47d0*/  LOP3.LUT P6, RZ, R52, 0xff0000, RZ, 0xc0, !PT ;  /* 0x00ff000034ff7812 */ /* 0x000fe200078cc0ff */
[----:B------:R-:W-:Y:S01]  /*47e0*/  FMUL.FTZ R45, R0, UR4 ;  /* 0x00000004002d7c20 */ /* 0x000fe20008410000 */
[-C--:B------:R-:W-:Y:S01]  /*47f0*/  FMUL.FTZ R0, R41, R118.reuse ;  /* 0x0000007629007220 */ /* 0x080fe20000410000 */
[-C--:B------:R-:W-:Y:S01]  /*4800*/  FMUL.FTZ R44, R42, R118.reuse ;  /* 0x000000762a2c7220 */ /* 0x080fe20000410000 */
[----:B------:R-:W-:Y:S01]  /*4810*/  FMUL.FTZ R40, R40, UR4 ;  /* 0x0000000428287c20 */ /* 0x000fe20008410000 */
[----:B------:R-:W-:Y:S01]  /*4820*/  FADD.FTZ R59, R59, -R154 ;  /* 0x8000009a3b3b7221 */ /* 0x000fe20000010000 */
[----:B------:R-:W-:Y:S01]  /*4830*/  FMUL.FTZ R0, R0, UR4 ;  /* 0x0000000400007c20 */ /* 0x000fe20008410000 */
[----:B------:R-:W-:Y:S01]  /*4840*/  FADD.FTZ R67, R62, -R67 ;  /* 0x800000433e437221 */ /* 0x000fe20000010000 */
[----:B------:R-:W-:Y:S01]  /*4850*/  LOP3.LUT P3, RZ, R53, 0xff, RZ, 0xc0, !PT ;  /* 0x000000ff35ff7812 */ /* 0x000fe2000786c0ff */
[----:B------:R-:W-:Y:S01]  /*4860*/  FADD.FTZ R57, R58, -R57 ;  /* 0x800000393a397221 */ /* 0x000fe20000010000 */
[----:B------:R-:W-:Y:S01]  /*4870*/  FSEL R54, R45, RZ, P5 ;  /* 0x000000ff2d367208 */ /* 0x000fe20002800000 */
[----:B------:R-:W-:Y:S01]  /*4880*/  FMUL.FTZ R44, R44, UR4 ;  /* 0x000000042c2c7c20 */ /* 0x000fe20008410000 */
[----:B------:R-:W-:Y:S01]  /*4890*/  FSEL R47, R0, RZ, P6 ;  /* 0x000000ff002f7208 */ /* 0x000fe20003000000 */
[----:B------:R-:W-:Y:S01]  /*48a0*/  FADD.FTZ R45, R63, -R50 ;  /* 0x800000323f2d7221 */ /* 0x000fe20000010000 */
[----:B------:R-:W-:Y:S01]  /*48b0*/  LOP3.LUT P5, RZ, R53, 0xff00, RZ, 0xc0, !PT ;  /* 0x0000ff0035ff7812 */ /* 0x000fe200078ac0ff */
[C---:B------:R-:W-:Y:S01]  /*48c0*/  FMUL.FTZ R0, R116.reuse, R59 ;  /* 0x0000003b74007220 */ /* 0x040fe20000410000 */
[----:B------:R-:W-:Y:S01]  /*48d0*/  FMUL.FTZ R50, R116, R67 ;  /* 0x0000004374327220 */ /* 0x000fe20000410000 */
[----:B------:R-:W-:Y:S01]  /*48e0*/  FSEL R46, R40, RZ, P3 ;  /* 0x000000ff282e7208 */ /* 0x000fe20001800000 */
[C---:B------:R-:W-:Y:S01]  /*48f0*/  FMUL.FTZ R40, R116.reuse, R57 ;  /* 0x0000003974287220 */ /* 0x040fe20000410000 */
[----:B------:R-:W-:Y:S01]  /*4900*/  FMUL.FTZ R45, R116, R45 ;  /* 0x0000002d742d7220 */ /* 0x000fe20000410000 */
[----:B------:R-:W-:Y:S01]  /*4910*/  FSEL R55, R44, RZ, P5 ;  /* 0x000000ff2c377208 */ /* 0x000fe20002800000 */
[----:B------:R-:W-:Y:S01]  /*4920*/  FMUL.FTZ R44, R0, R118 ;  /* 0x00000076002c7220 */ /* 0x000fe20000410000 */
[----:B------:R-:W-:-:S02]  /*4930*/  F2FP.F16.F32.PACK_AB R42, R42, R43 ;  /* 0x0000002b2a2a723e */ /* 0x000fc400000000ff */
[----:B------:R-:W-:Y:S01]  /*4940*/  F2FP.F16.F32.PACK_AB R41, R0, R41 ;  /* 0x000000290029723e */ /* 0x000fe200000000ff */
[-C--:B------:R-:W-:Y:S01]  /*4950*/  FMUL.FTZ R0, R40, R118.reuse ;  /* 0x0000007628007220 */ /* 0x080fe20000410000 */
[C---:B------:R-:W-:Y:S01]  /*4960*/  F2FP.F16.F32.PACK_AB R43, R50.reuse, R51 ;  /* 0x00000033322b723e */ /* 0x040fe200000000ff */
[-C--:B------:R-:W-:Y:S01]  /*4970*/  FMUL.FTZ R50, R50, R118.reuse ;  /* 0x0000007632327220 */ /* 0x080fe20000410000 */
[----:B------:R-:W-:Y:S01]  /*4980*/  FMUL.FTZ R118, R45, R118 ;  /* 0x000000762d767220 */ /* 0x000fe20000410000 */
[----:B------:R-:W-:Y:S01]  /*4990*/  ISETP.GE.U32.AND P3, PT, R52, RZ, PT ;  /* 0x000000ff3400720c */ /* 0x000fe20003f66070 */
[----:B------:R-:W-:Y:S01]  /*49a0*/  FMUL.FTZ R44, R44, UR4 ;  /* 0x000000042c2c7c20 */ /* 0x000fe20008410000 */
[----:B------:R-:W-:Y:S01]  /*49b0*/  LOP3.LUT P4, RZ, R52, 0xff, RZ, 0xc0, !PT ;  /* 0x000000ff34ff7812 */ /* 0x000fe2000788c0ff */
[----:B------:R-:W-:Y:S01]  /*49c0*/  FMUL.FTZ R0, R0, UR4 ;  /* 0x0000000400007c20 */ /* 0x000fe20008410000 */
[----:B------:R-:W-:Y:S01]  /*49d0*/  LOP3.LUT P5, RZ, R52, 0xff00, RZ, 0xc0, !PT ;  /* 0x0000ff0034ff7812 */ /* 0x000fe200078ac0ff */
[----:B------:R-:W-:Y:S01]  /*49e0*/  FMUL.FTZ R118, R118, UR4 ;  /* 0x0000000476767c20 */ /* 0x000fe20008410000 */
[----:B------:R-:W-:Y:S01]  /*49f0*/  LOP3.LUT P6, RZ, R52, 0xff000000, RZ, 0xc0, !PT ;  /* 0xff00000034ff7812 */ /* 0x000fe200078cc0ff */
[----:B------:R-:W-:Y:S01]  /*4a00*/  FMUL.FTZ R52, R50, UR4 ;  /* 0x0000000432347c20 */ /* 0x000fe20008410000 */
[----:B------:R-:W-:-:S02]  /*4a10*/  ISETP.GE.U32.AND.EX P3, PT, R53, 0x1000000, PT, P3 ;  /* 0x010000003500780c */ /* 0x000fc40003f66130 */
[----:B------:R-:W-:Y:S02]  /*4a20*/  FSEL R50, R44, RZ, P6 ;  /* 0x000000ff2c327208 */ /* 0x000fe40003000000 */
[----:B------:R-:W-:Y:S02]  /*4a30*/  FSEL R51, R0, RZ, P5 ;  /* 0x000000ff00337208 */ /* 0x000fe40002800000 */
        /* <DEDUP_REMOVED lines=8> */
.L_x_5672:
[-CC-:B------:R-:W-:Y:S01]  /*4ac0*/  FFMA.FTZ R0, R155, R50.reuse, R51.reuse ;  /* 0x000000329b007223 */ /* 0x180fe20000010033 */
[-CC-:B0-----:R-:W-:Y:S01]  /*4ad0*/  FFMA.FTZ R45, R150, R50.reuse, R51.reuse ;  /* 0x00000032962d7223 */ /* 0x181fe20000010033 */
[-CC-:B------:R-:W-:Y:S01]  /*4ae0*/  FFMA.FTZ R153, R153, R50.reuse, R51.reuse ;  /* 0x0000003299997223 */ /* 0x180fe20000010033 */
[-C--:B------:R-:W-:Y:S01]  /*4af0*/  FFMA.FTZ R44, R159, R50.reuse, R51 ;  /* 0x000000329f2c7223 */ /* 0x080fe20000010033 */
[----:B------:R-:W-:Y:S01]  /*4b00*/  FADD.FTZ R65, R65, -R0 ;  /* 0x8000000041417221 */ /* 0x000fe20000010000 */
[----:B------:R-:W-:Y:S01]  /*4b10*/  FADD.FTZ R45, R58, -R45 ;  /* 0x8000002d3a2d7221 */ /* 0x000fe20000010000 */
[-CC-:B------:R-:W-:Y:S01]  /*4b20*/  FFMA.FTZ R154, R154, R50.reuse, R51.reuse ;  /* 0x000000329a9a7223 */ /* 0x180fe20000010033 */
[-CC-:B------:R-:W-:Y:S01]  /*4b30*/  FFMA.FTZ R47, R158, R50.reuse, R51.reuse ;  /* 0x000000329e2f7223 */ /* 0x180fe20000010033 */
[----:B------:R-:W-:Y:S01]  /*4b40*/  FMUL.FTZ R65, R116, R65 ;  /* 0x0000004174417220 */ /* 0x000fe20000410000 */
[-C--:B------:R-:W-:Y:S01]  /*4b50*/  FFMA.FTZ R55, R156, R50.reuse, R51 ;  /* 0x000000329c377223 */ /* 0x080fe20000010033 */
        /* <DEDUP_REMOVED lines=47> */
[----:B------:R-:W-:Y:S02]  /*4e50*/  F2FP.F16.F32.PACK_AB R47, R50, R61 ;  /* 0x0000003d322f723e */ /* 0x000fe400000000ff */
[----:B------:R-:W-:Y:S02]  /*4e60*/  F2FP.F16.F32.PACK_AB R46, R53, R46 ;  /* 0x0000002e352e723e */ /* 0x000fe400000000ff */
[----:B------:R-:W-:-:S02]  /*4e70*/  F2FP.F16.F32.PACK_AB R45, R0, R45 ;  /* 0x0000002d002d723e */ /* 0x000fc400000000ff */
[----:B------:R-:W-:-:S07]  /*4e80*/  F2FP.F16.F32.PACK_AB R44, R51, R44 ;  /* 0x0000002c332c723e */ /* 0x000fce00000000ff */
.L_x_5673:
[----:B------:R-:W0:Y:S01]  /*4e90*/  @P0 LDC.64 R50, c[0x0][0x478] ;  /* 0x00011e00ff320b82 */ /* 0x000e220000000a00 */
[----:B------:R-:W-:-:S04]  /*4ea0*/  IMAD.WIDE.U32 R48, R117, 0x10, R48 ;  /* 0x0000001075307825 */ /* 0x000fc800078e0030 */
[----:B0-----:R-:W-:-:S05]  /*4eb0*/  @P0 IMAD.WIDE.U32 R50, R117, 0x10, R50 ;  /* 0x0000001075320825 */ /* 0x001fca00078e0032 */
[----:B------:R2:W-:Y:S04]  /*4ec0*/  @P0 STG.E.128 desc[UR6][R50.64], R40 ;  /* 0x0000002832000986 */ /* 0x0005e8000c101d06 */
[----:B------:R2:W-:Y:S02]  /*4ed0*/  STG.E.128 desc[UR6][R48.64], R44 ;  /* 0x0000002c30007986 */ /* 0x0005e4000c101d06 */
.L_x_5667:
        /* <DEDUP_REMOVED lines=53> */
.L_x_5664:
        /* <DEDUP_REMOVED lines=21> */
.L_x_5675:
        /* <DEDUP_REMOVED lines=16> */
.L_x_10763:


//--------------------- .text._ZN10layer_norm22ln_bwd_finalize_kernelINS_22Kernel_traits_finalizeILj6144Ef6__halfS2_S2_fjLb0ELj1024ELj4ENS_18Kernel_traits_baseILj6144EfS2_S2_S2_fjLj1024EEEEELb0ELb0EEEvNS_9BwdParamsE --------------------------
	.section	.text._ZN10layer_norm22ln_bwd_finalize_kernelINS_22Kernel_traits_finalizeILj6144Ef6__halfS2_S2_fjLb0ELj1024ELj4ENS_18Kernel_traits_baseILj6144EfS2_S2_S2_fjLj1024EEEEELb0ELb0EEEvNS_9BwdParamsE,"ax",@progbits
	.align	128
        .global         _ZN10layer_norm22ln_bwd_finalize_kernelINS_22Kernel_traits_finalizeILj6144Ef6__halfS2_S2_fjLb0ELj1024ELj4ENS_18Kernel_traits_baseILj6144EfS2_S2_S2_fjLj1024EEEEELb0ELb0EEEvNS_9BwdParamsE
        .type           _ZN10layer_norm22ln_bwd_finalize_kernelINS_22Kernel_traits_finalizeILj6144Ef6__halfS2_S2_fjLb0ELj1024ELj4ENS_18Kernel_traits_baseILj6144EfS2_S2_S2_fjLj1024EEEEELb0ELb0EEEvNS_9BwdParamsE,@function
        .size           _ZN10layer_norm22ln_bwd_finalize_kernelINS_22Kernel_traits_finalizeILj6144Ef6__halfS2_S2_fjLb0ELj1024ELj4ENS_18Kernel_traits_baseILj6144EfS2_S2_S2_fjLj1024EEEEELb0ELb0EEEvNS_9BwdParamsE,(.L_x_10764 - _ZN10layer_norm22ln_bwd_finalize_kernelINS_22Kernel_traits_finalizeILj6144Ef6__halfS2_S2_fjLb0ELj1024ELj4ENS_18Kernel_traits_baseILj6144EfS2_S2_S2_fjLj1024EEEEELb0ELb0EEEvNS_9BwdParamsE)
        .other          _ZN10layer_norm22ln_bwd_finalize_kernelINS_22Kernel_traits_finalizeILj6144Ef6__halfS2_S2_fjLb0ELj1024ELj4ENS_18Kernel_traits_baseILj6144EfS2_S2_S2_fjLj1024EEEEELb0ELb0EEEvNS_9BwdParamsE,@"STO_CUDA_ENTRY STV_DEFAULT"
_ZN10layer_norm22ln_bwd_finalize_kernelINS_22Kernel_traits_finalizeILj6144Ef6__halfS2_S2_fjLb0ELj1024ELj4ENS_18Kernel_traits_baseILj6144EfS2_S2_S2_fjLj1024EEEEELb0ELb0EEEvNS_9BwdParamsE:
.text._ZN10layer_norm22ln_bwd_finalize_kernelINS_22Kernel_traits_finalizeILj6144Ef6__halfS2_S2_fjLb0ELj1024ELj4ENS_18Kernel_traits_baseILj6144EfS2_S2_S2_fjLj1024EEEEELb0ELb0EEEvNS_9BwdParamsE:
        /* <DEDUP_REMOVED lines=82> */
.L_x_5680:
        /* <DEDUP_REMOVED lines=118> */
.L_x_5679:
[----:B------:R-:W-:Y:S05]  /*0c80*/  BSYNC.RECONVERGENT B1 ;  /* 0x0000000000017941 */ /* 0x000fea0003800200 */
.L_x_5678:
        /* <DEDUP_REMOVED lines=75> */
.L_x_5682:
[----:B------:R-:W-:Y:S05]  /*1140*/  BSYNC.RECONVERGENT B1 ;  /* 0x0000000000017941 */ /* 0x000fea0003800200 */
.L_x_5681:
        /* <DEDUP_REMOVED lines=37> */
.L_x_5684:
[----:B------:R-:W-:Y:S05]  /*13a0*/  BSYNC.RECONVERGENT B1 ;  /* 0x0000000000017941 */ /* 0x000fea0003800200 */
.L_x_5683:
[----:B------:R-:W-:Y:S05]  /*13b0*/  @!P1 BRA `(.L_x_5677) ;  /* 0x0000000000409947 */ /* 0x000fea0003800000 */
[----:B------:R-:W0:Y:S01]  /*13c0*/  LDC.64 R6, c[0x0][0x440] ;  /* 0x00011000ff067b82 */ /* 0x000e220000000a00 */
[----:B------:R-:W-:Y:S01]  /*13d0*/  IMAD R59, R2, R56, R59 ;  /* 0x00000038023b7224 */ /* 0x000fe200078e023b */
[----:B------:R-:W-:Y:S02]  /*13e0*/  LOP3.LUT R8, R8, 0x1f, RZ, 0xc0, !PT ;  /* 0x0000001f08087812 */ /* 0x000fe400078ec0ff */
[----:B------:R-:W-:Y:S02]  /*13f0*/  IADD3 R9, PT, PT, -R9, RZ, RZ ;  /* 0x000000ff09097210 */ /* 0x000fe40007ffe1ff */
[----:B------:R-:W-:Y:S02]  /*1400*/  IADD3 R59, PT, PT, R8, R59, RZ ;  /* 0x0000003b083b7210 */ /* 0x000fe40007ffe0ff */
[----:B------:R-:W1:Y:S05]  /*1410*/  LDC.64 R10, c[0x0][0x448] ;  /* 0x00011200ff0a7b82 */ /* 0x000e6a0000000a00 */
.L_x_5685:
        /* <DEDUP_REMOVED lines=10> */
.L_x_5677:
[----:B------:R-:W-:Y:S05]  /*14c0*/  BSYNC.RECONVERGENT B0 ;  /* 0x0000000000007941 */ /* 0x000fea0003800200 */
.L_x_5676:
        /* <DEDUP_REMOVED lines=57> */
.L_x_5686:
        /* <DEDUP_REMOVED lines=10> */
.L_x_10764:


//--------------------- .text._ZN10layer_norm13ln_bwd_kernelINS_13Kernel_traitsIf6__halfS2_S2_fjLj6144ELj1ELj1ELj8ELj16ENS_18Kernel_traits_baseILj6144EfS2_S2_S2_fjLj256EEEEELb1ELb0ELb1ELb0EEEvNS_9BwdParamsE --------------------------
	.section	.text._ZN10layer_norm13ln_bwd_kernelINS_13Kernel_traitsIf6__halfS2_S2_fjLj6144ELj1ELj1ELj8ELj16ENS_18Kernel_traits_baseILj6144EfS2_S2_S2_fjLj256EEEEELb1ELb0ELb1ELb0EEEvNS_9BwdParamsE,"ax",@progbits
	.align	128
        .global         _ZN10layer_norm13ln_bwd_kernelINS_13Kernel_traitsIf6__halfS2_S2_fjLj6144ELj1ELj1ELj8ELj16ENS_18Kernel_traits_baseILj6144EfS2_S2_S2_fjLj256EEEEELb1ELb0ELb1ELb0EEEvNS_9BwdParamsE
        .type           _ZN10layer_norm13ln_bwd_kernelINS_13Kernel_traitsIf6__halfS2_S2_fjLj6144ELj1ELj1ELj8ELj16ENS_18Kernel_traits_baseILj6144EfS2_S2_S2_fjLj256EEEEELb1ELb0ELb1ELb0EEEvNS_9BwdParamsE,@function
        .size           _ZN10layer_norm13ln_bwd_kernelINS_13Kernel_traitsIf6__halfS2_S2_fjLj6144ELj1ELj1ELj8ELj16ENS_18Kernel_traits_baseILj6144EfS2_S2_S2_fjLj256EEEEELb1ELb0ELb1ELb0EEEvNS_9BwdParamsE,(.L_x_10765 - _ZN10layer_norm13ln_bwd_kernelINS_13Kernel_traitsIf6__halfS2_S2_fjLj6144ELj1ELj1ELj8ELj16ENS_18Kernel_traits_baseILj6144EfS2_S2_S2_fjLj256EEEEELb1ELb0ELb1ELb0EEEvNS_9BwdParamsE)
        .other          _ZN10layer_norm13ln_bwd_kernelINS_13Kernel_traitsIf6__halfS2_S2_fjLj6144ELj1ELj1ELj8ELj16ENS_18Kernel_traits_baseILj6144EfS2_S2_S2_fjLj256EEEEELb1ELb0ELb1ELb0EEEvNS_9BwdParamsE,@"STO_CUDA_ENTRY STV_DEFAULT"
_ZN10layer_norm13ln_bwd_kernelINS_13Kernel_traitsIf6__halfS2_S2_fjLj6144ELj1ELj1ELj8ELj16ENS_18Kernel_traits_baseILj6144EfS2_S2_S2_fjLj256EEEEELb1ELb0ELb1ELb0EEEvNS_9BwdParamsE:
.text._ZN10layer_norm13ln_bwd_kernelINS_13Kernel_traitsIf6__halfS2_S2_fjLj6144ELj1ELj1ELj8ELj16ENS_18Kernel_traits_baseILj6144EfS2_S2_S2_fjLj256EEEEELb1ELb0ELb1ELb0EEEvNS_9BwdParamsE:
        /* <DEDUP_REMOVED lines=86> */
.L_x_5800:
        /* <DEDUP_REMOVED lines=17> */
[----:B------:R-:W-:Y:S01]  /*0670*/  HFMA2 R161, -RZ, RZ, 0, 0 ;  /* 0x00000000ffa17431 */ /* 0x000fe200000001ff */
        /* <DEDUP_REMOVED lines=38> */
[----:B------:R-:W-:Y:S02]  /*08e0*/  IADD3 R161, PT, PT, R161, 0x100, RZ ;  /* 0x00000100a1a17810 */ /* 0x000fe40007ffe0ff */
[----:B------:R-:W-:Y:S01]  /*08f0*/  IADD3 R164, PT, PT, R164, 0x100, RZ ;  /* 0x00000100a4a47810 */ /* 0x000fe20007ffe0ff */
[----:B---3--:R-:W-:Y:S02]  /*0900*/  HADD2.F32 R150, -RZ, R96.H0_H0 ;  /* 0x20000060ff967230 */ /* 0x008fe40000004100 */
[--C-:B------:R-:W-:Y:S02]  /*0910*/  HADD2.F32 R152, -RZ, R97.reuse.H0_H0 ;  /* 0x20000061ff987230 */ /* 0x100fe40000004100 */
[----:B------:R-:W-:-:S02]  /*0920*/  HADD2.F32 R154, -RZ, R97.H1_H1 ;  /* 0x30000061ff9a7230 */ /* 0x000fc40000004100 */
[----:B------:R-:W-:Y:S01]  /*0930*/  FADD.FTZ R3, -R163, R150 ;  /* 0x00000096a3037221 */ /* 0x000fe20000010100 */
[----:B------:R-:W-:Y:S02]  /*0940*/  HADD2.F32 R96, -RZ, R96.H1_H1 ;  /* 0x30000060ff607230 */ /* 0x000fe40000004100 */
[--C-:B----4-:R-:W-:Y:S02]  /*0950*/  HADD2.F32 R97, -RZ, R100.reuse.H0_H0 ;  /* 0x20000064ff617230 */ /* 0x110fe40000004100 */
[----:B------:R-:W-:Y:S01]  /*0960*/  FMUL.FTZ R3, R128, R3 ;  /* 0x0000000380037220 */ /* 0x000fe20000410000 */
[----:B------:R-:W-:Y:S02]  /*0970*/  HADD2.F32 R100, -RZ, R100.H1_H1 ;  /* 0x30000064ff647230 */ /* 0x000fe40000004100 */
[--C-:B------:R-:W-:Y:S02]  /*0980*/  HADD2.F32 R160, -RZ, R99.reuse.H0_H0 ;  /* 0x20000063ffa07230 */ /* 0x100fe40000004100 */
[----:B------:R-:W-:Y:S01]  /*0990*/  FMUL.FTZ R150, R84, R97 ;  /* 0x0000006154967220 */ /* 0x000fe20000410000 */
[----:B------:R-:W-:-:S02]  /*09a0*/  HADD2.F32 R162, -RZ, R99.H1_H1 ;  /* 0x30000063ffa27230 */ /* 0x000fc40000004100 */
[----:B------:R-:W-:Y:S01]  /*09b0*/  FADD.FTZ R99, -R163, R96 ;  /* 0x00000060a3637221 */ /* 0x000fe20000010100 */
[--C-:B------:R-:W-:Y:S02]  /*09c0*/  HADD2.F32 R156, -RZ, R98.reuse.H0_H0 ;  /* 0x20000062ff9c7230 */ /* 0x100fe40000004100 */
[----:B------:R-:W-:Y:S02]  /*09d0*/  HADD2.F32 R158, -RZ, R98.H1_H1 ;  /* 0x30000062ff9e7230 */ /* 0x000fe40000004100 */
[----:B------:R-:W-:Y:S01]  /*09e0*/  FADD.FTZ R36, R36, R97 ;  /* 0x0000006124247221 */ /* 0x000fe20000010000 */
[--C-:B------:R-:W-:Y:S02]  /*09f0*/  HADD2.F32 R147, -RZ, R101.reuse.H0_H0 ;  /* 0x20000065ff937230 */ /* 0x100fe40000004100 */
[----:B------:R-:W-:Y:S01]  /*0a00*/  FFMA.FTZ R60, R3, R97, R60 ;  /* 0x00000061033c7223 */ /* 0x000fe2000001003c */
[----:B------:R-:W-:Y:S02]  /*0a10*/  HADD2.F32 R98, -RZ, R101.H1_H1 ;  /* 0x30000065ff627230 */ /* 0x000fe40000004100 */
[----:B------:R-:W-:Y:S01]  /*0a20*/  FADD.FTZ R101, -R163, R154 ;  /* 0x0000009aa3657221 */ /* 0x000fe20000010100 */
[----:B------:R-:W-:Y:S01]  /*0a30*/  FMUL.FTZ R145, R85, R100 ;  /* 0x0000006455917220 */ /* 0x000fe20000410000 */
[----:B------:R-:W-:Y:S01]  /*0a40*/  FADD.FTZ R96, RZ, R150 ;  /* 0x00000096ff607221 */ /* 0x000fe20000010000 */
[----:B------:R-:W-:Y:S01]  /*0a50*/  FADD.FTZ R143, -R163, R152 ;  /* 0x00000098a38f7221 */ /* 0x000fe20000010100 */
[C---:B0-----:R-:W-:Y:S01]  /*0a60*/  FMUL.FTZ R148, R128.reuse, R99 ;  /* 0x0000006380947220 */ /* 0x041fe20000410000 */
[----:B------:R-:W-:Y:S01]  /*0a70*/  FFMA.FTZ R97, R3, R150, RZ ;  /* 0x0000009603617223 */ /* 0x000fe200000100ff */
        /* <DEDUP_REMOVED lines=8> */
[----:B------:R-:W-:Y:S01]  /*0b00*/  FADD.FTZ R103, -R163, R156 ;  /* 0x0000009ca3677221 */ /* 0x000fe20000010100 */
[--C-:B------:R-:W-:Y:S02]  /*0b10*/  HADD2.F32 R151, -RZ, R102.reuse.H0_H0 ;  /* 0x20000066ff977230 */ /* 0x100fe40000004100 */
[-C--:B------:R-:W-:Y:S01]  /*0b20*/  FFMA.FTZ R63, R152, R98.reuse, R63 ;  /* 0x00000062983f7223 */ /* 0x080fe2000001003f */
[----:B------:R-:W-:Y:S01]  /*0b30*/  FMUL.FTZ R149, R87, R98 ;  /* 0x0000006257957220 */ /* 0x000fe20000410000 */
[----:B------:R-:W-:Y:S01]  /*0b40*/  FADD.FTZ R98, R99, R154 ;  /* 0x0000009a63627221 */ /* 0x000fe20000010000 */
[C---:B------:R-:W-:Y:S01]  /*0b50*/  FFMA.FTZ R97, R143.reuse, R154, R96 ;  /* 0x0000009a8f617223 */ /* 0x040fe20000010060 */
        /* <DEDUP_REMOVED lines=10> */
[----:B------:R-:W-:Y:S01]  /*0c00*/  FADD.FTZ R155, -R163, R160 ;  /* 0x000000a0a39b7221 */ /* 0x000fe20000010100 */
[C---:B------:R-:W-:Y:S01]  /*0c10*/  FMUL.FTZ R158, R128.reuse, R153 ;  /* 0x00000099809e7220 */ /* 0x040fe20000410000 */
        /* <DEDUP_REMOVED lines=22> */
.L_x_5691:
[----:B----4-:R-:W-:Y:S05]  /*0d80*/  BSYNC.RECONVERGENT B1 ;  /* 0x0000000000017941 */ /* 0x010fea0003800200 */
.L_x_5690:
        /* <DEDUP_REMOVED lines=16> */
[----:B------:R-:W-:Y:S02]  /*0e90*/  IADD3 R165, PT, PT, R165, 0x100, RZ ;  /* 0x00000100a5a57810 */ /* 0x000fe40007ffe0ff */
[----:B------:R-:W-:Y:S02]  /*0ea0*/  IADD3 R161, PT, PT, R161, 0x100, RZ ;  /* 0x00000100a1a17810 */ /* 0x000fe40007ffe0ff */
[----:B------:R-:W-:Y:S01]  /*0eb0*/  IADD3 R164, PT, PT, R164, 0x100, RZ ;  /* 0x00000100a4a47810 */ /* 0x000fe20007ffe0ff */
[----:B---3--:R-:W-:-:S02]  /*0ec0*/  HADD2.F32 R122, -RZ, R97.H1_H1 ;  /* 0x30000061ff7a7230 */ /* 0x008fc40000004100 */
[----:B------:R-:W-:Y:S02]  /*0ed0*/  HADD2.F32 R116, -RZ, R96.H0_H0 ;  /* 0x20000060ff747230 */ /* 0x000fe40000004100 */
[----:B------:R-:W-:Y:S02]  /*0ee0*/  HADD2.F32 R124, -RZ, R98.H0_H0 ;  /* 0x20000062ff7c7230 */ /* 0x000fe40000004100 */
[C---:B------:R-:W-:Y:S01]  /*0ef0*/  FADD.FTZ R117, -R163.reuse, R122 ;  /* 0x0000007aa3757221 */ /* 0x040fe20000010100 */
[----:B------:R-:W-:Y:S02]  /*0f00*/  HADD2.F32 R120, -RZ, R97.H0_H0 ;  /* 0x20000061ff787230 */ /* 0x000fe40000004100 */
[----:B------:R-:W-:Y:S01]  /*0f10*/  FADD.FTZ R111, -R163, R116 ;  /* 0x00000074a36f7221 */ /* 0x000fe20000010100 */
[----:B----4-:R-:W-:Y:S02]  /*0f20*/  HADD2.F32 R97, -RZ, R100.H0_H0 ;  /* 0x20000064ff617230 */ /* 0x010fe40000004100 */
[----:B------:R-:W-:-:S02]  /*0f30*/  HADD2.F32 R118, -RZ, R96.H1_H1 ;  /* 0x30000060ff767230 */ /* 0x000fc40000004100 */
[C---:B------:R-:W-:Y:S01]  /*0f40*/  FADD.FTZ R119, -R163.reuse, R124 ;  /* 0x0000007ca3777221 */ /* 0x040fe20000010100 */
[----:B------:R-:W-:Y:S02]  /*0f50*/  HADD2.F32 R96, -RZ, R101.H1_H1 ;  /* 0x30000065ff607230 */ /* 0x000fe40000004100 */
[----:B0-----:R-:W-:Y:S01]  /*0f60*/  FADD.FTZ R113, -R163, R120 ;  /* 0x00000078a3717221 */ /* 0x001fe20000010100 */
[----:B------:R-:W-:Y:S02]  /*0f70*/  HADD2.F32 R100, -RZ, R100.H1_H1 ;  /* 0x30000064ff647230 */ /* 0x000fe40000004100 */
[C---:B------:R-:W-:Y:S01]  /*0f80*/  FMUL.FTZ R116, R128.reuse, R117 ;  /* 0x0000007580747220 */ /* 0x040fe20000410000 */
[--C-:B------:R-:W-:Y:S02]  /*0f90*/  HADD2.F32 R125, -RZ, R103.reuse.H0_H0 ;  /* 0x20000067ff7d7230 */ /* 0x100fe40000004100 */
[----:B------:R-:W-:Y:S01]  /*0fa0*/  FMUL.FTZ R111, R128, R111 ;  /* 0x0000006f806f7220 */ /* 0x000fe20000410000 */
[----:B------:R-:W-:-:S02]  /*0fb0*/  HADD2.F32 R168, -RZ, R103.H1_H1 ;  /* 0x30000067ffa87230 */ /* 0x000fc40000004100 */
        /* <DEDUP_REMOVED lines=14> */
[----:B------:R-:W-:Y:S01]  /*10a0*/  FMUL.FTZ R112, R128, R103 ;  /* 0x0000006780707220 */ /* 0x000fe20000410000 */
[----:B------:R-:W-:Y:S01]  /*10b0*/  FFMA.FTZ R97, R111, R114, R166 ;  /* 0x000000726f617223 */ /* 0x000fe200000100a6 */
[----:B------:R-:W-:-:S02]  /*10c0*/  HADD2.F32 R98, -RZ, R98.H1_H1 ;  /* 0x30000062ff627230 */ /* 0x000fc40000004100 */
[----:B------:R-:W-:Y:S01]  /*10d0*/  FADD.FTZ R30, R30, R99 ;  /* 0x000000631e1e7221 */ /* 0x000fe20000010000 */
[-C--:B------:R-:W-:Y:S01]  /*10e0*/  FFMA.FTZ R54, R113, R99.reuse, R54 ;  /* 0x0000006371367223 */ /* 0x080fe20000010036 */
[----:B------:R-:W-:Y:S01]  /*10f0*/  FMUL.FTZ R118, R78, R99 ;  /* 0x000000634e767220 */ /* 0x000fe20000410000 */
[----:B------:R-:W-:Y:S01]  /*1100*/  FADD.FTZ R99, R96, R115 ;  /* 0x0000007360637221 */ /* 0x000fe20000010000 */
[----:B------:R-:W-:Y:S01]  /*1110*/  FFMA.FTZ R96, R112, R115, R97 ;  /* 0x0000007370607223 */ /* 0x000fe20000010061 */
[--C-:B------:R-:W-:Y:S02]  /*1120*/  HADD2.F32 R101, -RZ, R102.reuse.H0_H0 ;  /* 0x20000066ff657230 */ /* 0x100fe40000004100 */
[----:B------:R-:W-:Y:S01]  /*1130*/  FADD.FTZ R121, -R163, R98 ;  /* 0x00000062a3797221 */ /* 0x000fe20000010100 */
[----:B------:R-:W-:Y:S01]  /*1140*/  FADD.FTZ R98, R99, R118 ;  /* 0x0000007663627221 */ /* 0x000fe20000010000 */
[----:B------:R-:W-:Y:S01]  /*1150*/  FFMA.FTZ R97, R113, R118, R96 ;  /* 0x0000007671617223 */ /* 0x000fe20000010060 */
[----:B------:R-:W-:-:S02]  /*1160*/  HADD2.F32 R102, -RZ, R102.H1_H1 ;  /* 0x30000066ff667230 */ /* 0x000fc40000004100 */
        /* <DEDUP_REMOVED lines=29> */
.L_x_5693:
[----:B------:R-:W-:Y:S05]  /*1340*/  BSYNC.RECONVERGENT B1 ;  /* 0x0000000000017941 */ /* 0x000fea0003800200 */
.L_x_5692:
        /* <DEDUP_REMOVED lines=17> */
[----:B------:R-:W-:Y:S02]  /*1460*/  HADD2.F32 R138, -RZ, R102.H0_H0 ;  /* 0x20000066ff8a7230 */ /* 0x000fe40000004100 */
[--C-:B------:R-:W-:Y:S02]  /*1470*/  HADD2.F32 R134, -RZ, R101.reuse.H0_H0 ;  /* 0x20000065ff867230 */ /* 0x100fe40000004100 */
[----:B------:R-:W-:Y:S02]  /*1480*/  HADD2.F32 R136, -RZ, R101.H1_H1 ;  /* 0x30000065ff887230 */ /* 0x000fe40000004100 */
[----:B------:R-:W-:-:S02]  /*1490*/  HADD2.F32 R140, -RZ, R103.H0_H0 ;  /* 0x20000067ff8c7230 */ /* 0x000fc40000004100 */
[----:B------:R-:W-:Y:S02]  /*14a0*/  HADD2.F32 R142, -RZ, R103.H1_H1 ;  /* 0x30000067ff8e7230 */ /* 0x000fe40000004100 */
[C---:B------:R-:W-:Y:S01]  /*14b0*/  FADD.FTZ R103, -R163.reuse, R100 ;  /* 0x00000064a3677221 */ /* 0x040fe20000010100 */
[--C-:B----4-:R-:W-:Y:S02]  /*14c0*/  HADD2.F32 R101, -RZ, R96.reuse.H0_H0 ;  /* 0x20000060ff657230 */ /* 0x110fe40000004100 */
[C---:B------:R-:W-:Y:S01]  /*14d0*/  FADD.FTZ R139, -R163.reuse, R138 ;  /* 0x0000008aa38b7221 */ /* 0x040fe20000010100 */
[C---:B------:R-:W-:Y:S01]  /*14e0*/  FADD.FTZ R129, -R163.reuse, R132 ;  /* 0x00000084a3817221 */ /* 0x040fe20000010100 */
[----:B------:R-:W-:Y:S02]  /*14f0*/  HADD2.F32 R96, -RZ, R96.H1_H1 ;  /* 0x30000060ff607230 */ /* 0x000fe40000004100 */
[----:B------:R-:W-:Y:S01]  /*1500*/  FADD.FTZ R165, -R163, R140 ;  /* 0x0000008ca3a57221 */ /* 0x000fe20000010100 */
[----:B0-----:R-:W-:-:S02]  /*1510*/  HADD2.F32 R131, -RZ, R97.H0_H0 ;  /* 0x20000061ff837230 */ /* 0x001fc40000004100 */
[----:B------:R-:W-:Y:S01]  /*1520*/  FMUL.FTZ R138, R128, R103 ;  /* 0x00000067808a7220 */ /* 0x000fe20000410000 */
[----:B------:R-:W-:Y:S02]  /*1530*/  HADD2.F32 R100, -RZ, R97.H1_H1 ;  /* 0x30000061ff647230 */ /* 0x000fe40000004100 */
[----:B------:R-:W-:Y:S01]  /*1540*/  FMUL.FTZ R140, R68, R101 ;  /* 0x00000065448c7220 */ /* 0x000fe20000410000 */
[----:B------:R-:W-:Y:S02]  /*1550*/  HADD2.F32 R102, -RZ, R102.H1_H1 ;  /* 0x30000066ff667230 */ /* 0x000fe40000004100 */
[C---:B------:R-:W-:Y:S01]  /*1560*/  FMUL.FTZ R139, R128.reuse, R139 ;  /* 0x0000008b808b7220 */ /* 0x040fe20000410000 */
[--C-:B------:R-:W-:Y:S02]  /*1570*/  HADD2.F32 R97, -RZ, R98.reuse.H0_H0 ;  /* 0x20000062ff617230 */ /* 0x100fe40000004100 */
[----:B------:R-:W-:Y:S01]  /*1580*/  FMUL.FTZ R129, R128, R129 ;  /* 0x0000008180817220 */ /* 0x000fe20000410000 */
        /* <DEDUP_REMOVED lines=8> */
[----:B------:R-:W-:Y:S01]  /*1610*/  FADD.FTZ R135, -R163, R134 ;  /* 0x00000086a3877221 */ /* 0x000fe20000010100 */
[----:B------:R-:W-:Y:S01]  /*1620*/  FFMA.FTZ R97, R129, R140, R166 ;  /* 0x0000008c81617223 */ /* 0x000fe200000100a6 */
[C---:B------:R-:W-:Y:S01]  /*1630*/  FADD.FTZ R133, -R163.reuse, R136 ;  /* 0x00000088a3857221 */ /* 0x040fe20000010100 */
[----:B------:R-:W-:Y:S01]  /*1640*/  FADD.FTZ R169, -R163, R142 ;  /* 0x0000008ea3a97221 */ /* 0x000fe20000010100 */
[----:B------:R-:W-:-:S02]  /*1650*/  HADD2.F32 R98, -RZ, R98.H1_H1 ;  /* 0x30000062ff627230 */ /* 0x000fc40000004100 */
[----:B------:R-:W-:Y:S01]  /*1660*/  FMUL.FTZ R134, R128, R161 ;  /* 0x000000a180867220 */ /* 0x000fe20000410000 */
[--C-:B------:R-:W-:Y:S02]  /*1670*/  HADD2.F32 R163, -RZ, R99.reuse.H0_H0 ;  /* 0x20000063ffa37230 */ /* 0x100fe40000004100 */
[----:B------:R-:W-:Y:S02]  /*1680*/  HADD2.F32 R102, -RZ, R99.H1_H1 ;  /* 0x30000063ff667230 */ /* 0x000fe40000004100 */
[----:B------:R-:W-:Y:S01]  /*1690*/  FADD.FTZ R99, R96, R137 ;  /* 0x0000008960637221 */ /* 0x000fe20000010000 */
[----:B------:R-:W-:Y:S01]  /*16a0*/  FMUL.FTZ R135, R128, R135 ;  /* 0x0000008780877220 */ /* 0x000fe20000410000 */
[----:B------:R-:W-:Y:S01]  /*16b0*/  FMUL.FTZ R144, R70, R131 ;  /* 0x0000008346907220 */ /* 0x000fe20000410000 */
        /* <DEDUP_REMOVED lines=33> */
.L_x_5689:
        /* <DEDUP_REMOVED lines=33> */
.L_x_5695:
[C---:B------:R-:W-:Y:S02]  /*1ae0*/  ISETP.GE.U32.AND P1, PT, R0.reuse, 0x100, PT ;  /* 0x000001000000780c */ /* 0x040fe40003f26070 */
[C---:B------:R-:W-:Y:S02]  /*1af0*/  ISETP.GE.U32.AND P2, PT, R0.reuse, 0x200, PT ;  /* 0x000002000000780c */ /* 0x040fe40003f46070 */
[----:B------:R-:W-:-:S09]  /*1b00*/  ISETP.GE.U32.AND P3, PT, R0, 0x300, PT ;  /* 0x000003000000780c */ /* 0x000fd20003f66070 */
[----:B------:R-:W0:Y:S08]  /*1b10*/  @P1 LDC.64 R96, c[0x0][0x438] ;  /* 0x00010e00ff601b82 */ /* 0x000e300000000a00 */
[----:B------:R-:W1:Y:S08]  /*1b20*/  @P2 LDC.64 R98, c[0x0][0x438] ;  /* 0x00010e00ff622b82 */ /* 0x000e700000000a00 */
[----:B------:R-:W2:Y:S01]  /*1b30*/  @P3 LDC.64 R100, c[0x0][0x438] ;  /* 0x00010e00ff643b82 */ /* 0x000ea20000000a00 */
[C---:B0-----:R-:W-:Y:S01]  /*1b40*/  @P1 IMAD.WIDE.U32 R96, R161.reuse, 0x10, R96 ;  /* 0x00000010a1601825 */ /* 0x041fe200078e0060 */
[----:B------:R-:W-:-:S06]  /*1b50*/  @P1 IADD3 R161, PT, PT, R161, 0x100, RZ ;  /* 0x00000100a1a11810 */ /* 0x000fcc0007ffe0ff */
[----:B------:R-:W0:Y:S01]  /*1b60*/  @P2 LDC.64 R164, c[0x0][0x3b0] ;  /* 0x0000ec00ffa42b82 */ /* 0x000e220000000a00 */
[----:B------:R3:W5:Y:S01]  /*1b70*/  @P1 LDG.E.128 R12, desc[UR8][R96.64] ;  /* 0x00000008600c1981 */ /* 0x000762000c1e1d00 */
[C---:B-1----:R-:W-:Y:S01]  /*1b80*/  @P2 IMAD.WIDE.U32 R102, R161.reuse, 0x10, R98 ;  /* 0x00000010a1662825 */ /* 0x042fe200078e0062 */
[----:B------:R-:W-:-:S04]  /*1b90*/  @P2 IADD3 R161, PT, PT, R161, 0x100, RZ ;  /* 0x00000100a1a12810 */ /* 0x000fc80007ffe0ff */
[----:B------:R1:W5:Y:S01]  /*1ba0*/  @P2 LDG.E.128 R8, desc[UR8][R102.64] ;  /* 0x0000000866082981 */ /* 0x000362000c1e1d00 */
[----:B---3--:R-:W3:Y:S01]  /*1bb0*/  @P3 LDC.64 R96, c[0x0][0x3b0] ;  /* 0x0000ec00ff603b82 */ /* 0x008ee20000000a00 */
[----:B--2---:R-:W-:-:S05]  /*1bc0*/  @P3 IMAD.WIDE.U32 R98, R161, 0x10, R100 ;  /* 0x00000010a1623825 */ /* 0x004fca00078e0064 */
[----:B------:R1:W5:Y:S02]  /*1bd0*/  @P3 LDG.E.128 R4, desc[UR8][R98.64] ;  /* 0x0000000862043981 */ /* 0x000364000c1e1d00 */
[----:B------:R-:W2:Y:S02]  /*1be0*/  @P1 LDC.64 R100, c[0x0][0x3b0] ;  /* 0x0000ec00ff641b82 */ /* 0x000ea40000000a00 */
[C---:B--2---:R-:W-:Y:S01]  /*1bf0*/  @P1 IMAD.WIDE.U32 R100, R163.reuse, 0x8, R100 ;  /* 0x00000008a3641825 */ /* 0x044fe200078e0064 */
[----:B------:R-:W-:-:S04]  /*1c00*/  @P1 IADD3 R163, PT, PT, R163, 0x100, RZ ;  /* 0x00000100a3a31810 */ /* 0x000fc80007ffe0ff */
[----:B------:R1:W5:Y:S01]  /*1c10*/  @P1 LDG.E.64 R104, desc[UR8][R100.64] ;  /* 0x0000000864681981 */ /* 0x000362000c1e1b00 */
[C---:B0-----:R-:W-:Y:S01]  /*1c20*/  @P2 IMAD.WIDE.U32 R164, R163.reuse, 0x8, R164 ;  /* 0x00000008a3a42825 */ /* 0x041fe200078e00a4 */
[----:B------:R-:W-:-:S04]  /*1c30*/  @P2 IADD3 R163, PT, PT, R163, 0x100, RZ ;  /* 0x00000100a3a32810 */ /* 0x000fc80007ffe0ff */
[----:B------:R1:W5:Y:S01]  /*1c40*/  @P2 LDG.E.64 R106, desc[UR8][R164.64] ;  /* 0x00000008a46a2981 */ /* 0x000362000c1e1b00 */
[----:B---3--:R-:W-:-:S05]  /*1c50*/  @P3 IMAD.WIDE.U32 R96, R163, 0x8, R96 ;  /* 0x00000008a3603825 */ /* 0x008fca00078e0060 */
[----:B------:R1:W5:Y:S01]  /*1c60*/  @P3 LDG.E.64 R108, desc[UR8][R96.64] ;  /* 0x00000008606c3981 */ /* 0x000362000c1e1b00 */
[----:B------:R-:W-:-:S07]  /*1c70*/  CS2R R166, SRZ ;  /* 0x0000000000a67805 */ /* 0x000fce000001ff00 */
.L_x_5694:
[----:B----4-:R-:W-:Y:S05]  /*1c80*/  BSYNC.RECONVERGENT B0 ;  /* 0x0000000000007941 */ /* 0x010fea0003800200 */
.L_x_5688:
        /* <DEDUP_REMOVED lines=32> */
.L_x_5697:
[----:B------:R-:W-:Y:S05]  /*1e90*/  BSYNC.RECONVERGENT B0 ;  /* 0x0000000000007941 */ /* 0x000fea0003800200 */
.L_x_5696:
        /* <DEDUP_REMOVED lines=36> */
[----:B------:R-:W-:Y:S01]  /*20e0*/  FADD.FTZ R98, R98, R101 ;  /* 0x0000006562627221 */ /* 0x000fe20000010000 */
[----:B------:R-:W-:Y:S01]  /*20f0*/  @P4 LEA.HI R102, R97, R102, RZ, 0x3 ;  /* 0x0000006661664211 */ /* 0x000fe200078f18ff */
[----:B------:R-:W-:Y:S02]  /*2100*/  FADD.FTZ R97, R99, R100 ;  /* 0x0000006463617221 */ /* 0x000fe40000010000 */
[----:B------:R-:W-:Y:S01]  /*2110*/  FMUL.FTZ R98, R98, UR11 ;  /* 0x0000000b62627c20 */ /* 0x000fe20008410000 */
[----:B------:R-:W-:Y:S01]  /*2120*/  @P4 LEA.HI.SX32 R96, R102, R165, 0x1d ;  /* 0x000000a566604211 */ /* 0x000fe200078feaff */
[----:B------:R-:W-:-:S03]  /*2130*/  FMUL.FTZ R97, R97, UR11 ;  /* 0x0000000b61617c20 */ /* 0x000fc60008410000 */
        /* <DEDUP_REMOVED lines=22> */
.L_x_5702:
        /* <DEDUP_REMOVED lines=12> */
.L_x_5703:
        /* <DEDUP_REMOVED lines=12> */
.L_x_5704:
        /* <DEDUP_REMOVED lines=12> */
.L_x_5705:
        /* <DEDUP_REMOVED lines=12> */
.L_x_5706:
        /* <DEDUP_REMOVED lines=12> */
.L_x_5707:
        /* <DEDUP_REMOVED lines=12> */
.L_x_5708:
        /* <DEDUP_REMOVED lines=14> */
.L_x_5701:
        /* <DEDUP_REMOVED lines=22> */
.L_x_5710:
[----:B------:R-:W-:Y:S05]  /*2960*/  @!P4 BRA `(.L_x_5711) ;  /* 0x000000000018c947 */ /* 0x000fea0003800000 */
[----:B------:R-:W-:Y:S01]  /*2970*/  FMUL.FTZ R92, R94, UR15 ;  /* 0x0000000f5e5c7c20 */ /* 0x000fe20008410000 */
[----:B-----5:R-:W-:-:S03]  /*2980*/  LOP3.LUT P5, RZ, R104, 0xff00, RZ, 0xc0, !PT ;  /* 0x0000ff0068ff7812 */ /* 0x020fc600078ac0ff */
[----:B------:R-:W-:-:S05]  /*2990*/  FMUL.FTZ R92, R92, UR14 ;  /* 0x0000000e5c5c7c20 */ /* 0x000fca0008410000 */
[----:B------:R-:W-:-:S04]  /*29a0*/  FSEL R92, R92, RZ, P5 ;  /* 0x000000ff5c5c7208 */ /* 0x000fc80002800000 */
[----:B------:R-:W-:-:S04]  /*29b0*/  F2FP.F16.F32.PACK_AB R92, RZ, R92 ;  /* 0x0000005cff5c723e */ /* 0x000fc800000000ff */
[----:B------:R-:W-:-:S07]  /*29c0*/  PRMT R88, R88, 0x5410, R92 ;  /* 0x0000541058587816 */ /* 0x000fce000000005c */
.L_x_5711:
        /* <DEDUP_REMOVED lines=10> */
.L_x_5712:
        /* <DEDUP_REMOVED lines=8> */
.L_x_5713:
        /* <DEDUP_REMOVED lines=21> */
.L_x_5714:
[----:B------:R-:W-:Y:S05]  /*2c40*/  @!P4 BRA `(.L_x_5715) ;  /* 0x000000000018c947 */ /* 0x000fea0003800000 */
[----:B------:R-:W-:Y:S01]  /*2c50*/  FMUL.FTZ R94, R100, UR15 ;  /* 0x0000000f645e7c20 */ /* 0x000fe20008410000 */
[----:B-----5:R-:W-:-:S03]  /*2c60*/  LOP3.LUT P5, RZ, R105, 0xff00, RZ, 0xc0, !PT ;  /* 0x0000ff0069ff7812 */ /* 0x020fc600078ac0ff */
[----:B------:R-:W-:-:S05]  /*2c70*/  FMUL.FTZ R94, R94, UR14 ;  /* 0x0000000e5e5e7c20 */ /* 0x000fca0008410000 */
[----:B------:R-:W-:-:S04]  /*2c80*/  FSEL R94, R94, RZ, P5 ;  /* 0x000000ff5e5e7208 */ /* 0x000fc80002800000 */
[----:B------:R-:W-:-:S04]  /*2c90*/  F2FP.F16.F32.PACK_AB R94, RZ, R94 ;  /* 0x0000005eff5e723e */ /* 0x000fc800000000ff */
[----:B------:R-:W-:-:S07]  /*2ca0*/  PRMT R90, R90, 0x5410, R94 ;  /* 0x000054105a5a7816 */ /* 0x000fce000000005e */
.L_x_5715:
        /* <DEDUP_REMOVED lines=10> */
.L_x_5716:
        /* <DEDUP_REMOVED lines=10> */
.L_x_5700:
        /* <DEDUP_REMOVED lines=8> */
[----:B-----5:R-:W-:-:S03]  /*2e70*/  LOP3.LUT P5, RZ, R104, 0xff, RZ, 0xc0, !PT ;  /* 0x000000ff68ff7812 */ /* 0x020fc600078ac0ff */
[----:B------:R-:W-:Y:S01]  /*2e80*/  @P0 FADD.FTZ R100, R150, -R99 ;  /* 0x8000006396640221 */ /* 0x000fe20000010000 */
[----:B------:R-:W-:-:S05]  /*2e90*/  HADD2.F32 R99, -RZ, R12.H0_H0 ;  /* 0x2000000cff637230 */ /* 0x000fca0000004100 */
[----:B------:R-:W-:-:S04]  /*2ea0*/  @P0 FFMA.FTZ R99, R128, R100, R99 ;  /* 0x0000006480630223 */ /* 0x000fc80000010063 */
[----:B------:R-:W-:-:S04]  /*2eb0*/  FMUL.FTZ R99, R99, UR15 ;  /* 0x0000000f63637c20 */ /* 0x000fc80008410000 */
[----:B------:R-:W-:-:S05]  /*2ec0*/  FMUL.FTZ R99, R99, UR14 ;  /* 0x0000000e63637c20 */ /* 0x000fca0008410000 */
[----:B------:R-:W-:-:S04]  /*2ed0*/  FSEL R99, R99, RZ, P5 ;  /* 0x000000ff63637208 */ /* 0x000fc80002800000 */
[----:B------:R-:W-:-:S04]  /*2ee0*/  F2FP.F16.F32.PACK_AB R99, RZ, R99 ;  /* 0x00000063ff63723e */ /* 0x000fc800000000ff */
[----:B------:R-:W-:-:S07]  /*2ef0*/  PRMT R88, R99, 0x7610, R88 ;  /* 0x0000761063587816 */ /* 0x000fce0000000058 */
.L_x_5718:
        /* <DEDUP_REMOVED lines=11> */
.L_x_5719:
[----:B------:R-:W-:Y:S05]  /*2fb0*/  @!P4 BRA `(.L_x_5720) ;  /* 0x000000000028c947 */ /* 0x000fea0003800000 */
        /* <DEDUP_REMOVED lines=10> */
.L_x_5720:
        /* <DEDUP_REMOVED lines=11> */
.L_x_5721:
        /* <DEDUP_REMOVED lines=11> */
.L_x_5722:
        /* <DEDUP_REMOVED lines=11> */
.L_x_5723:
        /* <DEDUP_REMOVED lines=11> */
.L_x_5724:
        /* <DEDUP_REMOVED lines=13> */
.L_x_5717:
[----:B------:R-:W-:Y:S01]  /*33f0*/  ISETP.GT.AND P6, PT, R110, RZ, PT ;  /* 0x000000ff6e00720c */ /* 0x000fe20003fc4270 */
[--C-:B-----5:R-:W-:Y:S02]  /*3400*/  HADD2.F32 R99, -RZ, R13.reuse.H0_H0 ;  /* 0x2000000dff637230 */ /* 0x120fe40000004100 */
[----:B------:R-:W-:Y:S02]  /*3410*/  HADD2.F32 R95, -RZ, R12.H1_H1 ;  /* 0x3000000cff5f7230 */ /* 0x000fe40000004100 */
[--C-:B------:R-:W-:Y:S02]  /*3420*/  HADD2.F32 R103, -RZ, R14.reuse.H0_H0 ;  /* 0x2000000eff677230 */ /* 0x100fe40000004100 */
[----:B------:R-:W-:Y:S02]  /*3430*/  HADD2.F32 R101, -RZ, R13.H1_H1 ;  /* 0x3000000dff657230 */ /* 0x000fe40000004100 */
[----:B------:R-:W-:Y:S02]  /*3440*/  HADD2.F32 R161, -RZ, R15.H0_H0 ;  /* 0x2000000fffa17230 */ /* 0x000fe40000004100 */
[----:B------:R-:W-:-:S02]  /*3450*/  HADD2.F32 R157, -RZ, R14.H1_H1 ;  /* 0x3000000eff9d7230 */ /* 0x000fc40000004100 */
[-CC-:B------:R-:W-:Y:S01]  /*3460*/  @P6 FFMA.FTZ R93, R143, R97.reuse, R98.reuse ;  /* 0x000000618f5d6223 */ /* 0x180fe20000010062 */
[----:B------:R-:W-:-:S03]  /*3470*/  @P6 FFMA.FTZ R92, R148, R97, R98 ;  /* 0x00000061945c6223 */ /* 0x000fc60000010062 */
[----:B------:R-:W-:Y:S01]  /*3480*/  @P6 FADD.FTZ R93, R154, -R93 ;  /* 0x8000005d9a5d6221 */ /* 0x000fe20000010000 */
[----:B------:R-:W-:-:S03]  /*3490*/  @P6 FADD.FTZ R92, R145, -R92 ;  /* 0x8000005c915c6221 */ /* 0x000fc60000010000 */
[C---:B------:R-:W-:Y:S01]  /*34a0*/  @P6 FFMA.FTZ R99, R128.reuse, R93, R99 ;  /* 0x0000005d80636223 */ /* 0x040fe20000010063 */
[-CC-:B------:R-:W-:Y:S01]  /*34b0*/  @P6 FFMA.FTZ R93, R147, R97.reuse, R98.reuse ;  /* 0x00000061935d6223 */ /* 0x180fe20000010062 */
[----:B------:R-:W-:Y:S01]  /*34c0*/  @P6 FFMA.FTZ R95, R128, R92, R95 ;  /* 0x0000005c805f6223 */ /* 0x000fe2000001005f */
[----:B------:R-:W-:Y:S02]  /*34d0*/  @P6 FFMA.FTZ R92, R152, R97, R98 ;  /* 0x00000061985c6223 */ /* 0x000fe40000010062 */
[----:B------:R-:W-:Y:S02]  /*34e0*/  @P6 FADD.FTZ R93, R156, -R93 ;  /* 0x8000005d9c5d6221 */ /* 0x000fe40000010000 */
[----:B------:R-:W-:Y:S02]  /*34f0*/  @P6 FADD.FTZ R92, R149, -R92 ;  /* 0x8000005c955c6221 */ /* 0x000fe40000010000 */
[C---:B------:R-:W-:Y:S01]  /*3500*/  @P6 FFMA.FTZ R103, R128.reuse, R93, R103 ;  /* 0x0000005d80676223 */ /* 0x040fe20000010067 */
[-CC-:B------:R-:W-:Y:S01]  /*3510*/  @P6 FFMA.FTZ R93, R153, R97.reuse, R98.reuse ;  /* 0x00000061995d6223 */ /* 0x180fe20000010062 */
[----:B------:R-:W-:Y:S01]  /*3520*/  @P6 FFMA.FTZ R101, R128, R92, R101 ;  /* 0x0000005c80656223 */ /* 0x000fe20000010065 */
[----:B------:R-:W-:-:S02]  /*3530*/  @P6 FFMA.FTZ R92, R158, R97, R98 ;  /* 0x000000619e5c6223 */ /* 0x000fc40000010062 */
[----:B------:R-:W-:Y:S02]  /*3540*/  @P6 FADD.FTZ R93, R160, -R93 ;  /* 0x8000005da05d6221 */ /* 0x000fe40000010000 */
[----:B------:R-:W-:Y:S02]  /*3550*/  @P6 FADD.FTZ R92, R151, -R92 ;  /* 0x8000005c975c6221 */ /* 0x000fe40000010000 */
[C---:B------:R-:W-:Y:S01]  /*3560*/  @P6 FFMA.FTZ R161, R128.reuse, R93, R161 ;  /* 0x0000005d80a16223 */ /* 0x040fe200000100a1 */
[----:B------:R-:W-:Y:S01]  /*3570*/  @P5 FFMA.FTZ R93, R3, R97, R98 ;  /* 0x00000061035d5223 */ /* 0x000fe20000010062 */
[----:B------:R-:W-:-:S03]  /*3580*/  @P6 FFMA.FTZ R157, R128, R92, R157 ;  /* 0x0000005c809d6223 */ /* 0x000fc6000001009d */
[----:B------:R-:W-:Y:S01]  /*3590*/  @P5 FADD.FTZ R92, R150, -R93 ;  /* 0x8000005d965c5221 */ /* 0x000fe20000010000 */
[----:B------:R-:W-:-:S05]  /*35a0*/  HADD2.F32 R93, -RZ, R12.H0_H0 ;  /* 0x2000000cff5d7230 */ /* 0x000fca0000004100 */
        /* <DEDUP_REMOVED lines=8> */
.L_x_5725:
[----:B------:R-:W-:Y:S01]  /*3630*/  @P6 FFMA.FTZ R92, R162, R97, R98 ;  /* 0x00000061a25c6223 */ /* 0x000fe20000010062 */
[----:B------:R-:W-:-:S03]  /*3640*/  HADD2.F32 R163, -RZ, R15.H1_H1 ;  /* 0x3000000fffa37230 */ /* 0x000fc60000004100 */
[----:B------:R-:W-:-:S04]  /*3650*/  @P6 FADD.FTZ R92, R155, -R92 ;  /* 0x8000005c9b5c6221 */ /* 0x000fc80000010000 */
[----:B------:R-:W-:Y:S01]  /*3660*/  @P6 FFMA.FTZ R163, R128, R92, R163 ;  /* 0x0000005c80a36223 */ /* 0x000fe200000100a3 */
        /* <DEDUP_REMOVED lines=8> */
.L_x_5726:
[----:B------:R-:W-:Y:S05]  /*36f0*/  @!P4 BRA `(.L_x_5727) ;  /* 0x000000000018c947 */ /* 0x000fea0003800000 */
[----:B------:R-:W-:Y:S01]  /*3700*/  FMUL.FTZ R93, R99, UR15 ;  /* 0x0000000f635d7c20 */ /* 0x000fe20008410000 */
[----:B------:R-:W-:-:S03]  /*3710*/  LOP3.LUT P0, RZ, R104, 0xff0000, RZ, 0xc0, !PT ;  /* 0x00ff000068ff7812 */ /* 0x000fc6000780c0ff */
[----:B------:R-:W-:-:S05]  /*3720*/  FMUL.FTZ R93, R93, UR14 ;  /* 0x0000000e5d5d7c20 */ /* 0x000fca0008410000 */
[----:B------:R-:W-:-:S04]  /*3730*/  FSEL R93, R93, RZ, P0 ;  /* 0x000000ff5d5d7208 */ /* 0x000fc80000000000 */
[----:B------:R-:W-:-:S04]  /*3740*/  F2FP.F16.F32.PACK_AB R93, RZ, R93 ;  /* 0x0000005dff5d723e */ /* 0x000fc800000000ff */
[----:B------:R-:W-:-:S07]  /*3750*/  PRMT R89, R93, 0x7610, R89 ;  /* 0x000076105d597816 */ /* 0x000fce0000000059 */
.L_x_5727:
        /* <DEDUP_REMOVED lines=8> */
.L_x_5728:
[----:B------:R-:W-:Y:S05]  /*37e0*/  @!P4 BRA `(.L_x_5729) ;  /* 0x000000000018c947 */ /* 0x000fea0003800000 */
[----:B------:R-:W-:Y:S01]  /*37f0*/  FMUL.FTZ R94, R103, UR15 ;  /* 0x0000000f675e7c20 */ /* 0x000fe20008410000 */
[----:B------:R-:W-:-:S03]  /*3800*/  LOP3.LUT P0, RZ, R105, 0xff, RZ, 0xc0, !PT ;  /* 0x000000ff69ff7812 */ /* 0x000fc6000780c0ff */
[----:B------:R-:W-:-:S05]  /*3810*/  FMUL.FTZ R94, R94, UR14 ;  /* 0x0000000e5e5e7c20 */ /* 0x000fca0008410000 */
[----:B------:R-:W-:-:S04]  /*3820*/  FSEL R94, R94, RZ, P0 ;  /* 0x000000ff5e5e7208 */ /* 0x000fc80000000000 */
[----:B------:R-:W-:-:S04]  /*3830*/  F2FP.F16.F32.PACK_AB R94, RZ, R94 ;  /* 0x0000005eff5e723e */ /* 0x000fc800000000ff */
[----:B------:R-:W-:-:S07]  /*3840*/  PRMT R90, R94, 0x7610, R90 ;  /* 0x000076105e5a7816 */ /* 0x000fce000000005a */
.L_x_5729:
        /* <DEDUP_REMOVED lines=8> */
.L_x_5730:
[----:B------:R-:W-:Y:S05]  /*38d0*/  @!P4 BRA `(.L_x_5731) ;  /* 0x000000000018c947 */ /* 0x000fea0003800000 */
[----:B------:R-:W-:Y:S01]  /*38e0*/  FMUL.FTZ R95, R161, UR15 ;  /* 0x0000000fa15f7c20 */ /* 0x000fe20008410000 */
[----:B------:R-:W-:-:S03]  /*38f0*/  LOP3.LUT P0, RZ, R105, 0xff0000, RZ, 0xc0, !PT ;  /* 0x00ff000069ff7812 */ /* 0x000fc6000780c0ff */
[----:B------:R-:W-:-:S05]  /*3900*/  FMUL.FTZ R95, R95, UR14 ;  /* 0x0000000e5f5f7c20 */ /* 0x000fca0008410000 */
[----:B------:R-:W-:-:S04]  /*3910*/  FSEL R95, R95, RZ, P0 ;  /* 0x000000ff5f5f7208 */ /* 0x000fc80000000000 */
[----:B------:R-:W-:-:S04]  /*3920*/  F2FP.F16.F32.PACK_AB R95, RZ, R95 ;  /* 0x0000005fff5f723e */ /* 0x000fc800000000ff */
[----:B------:R-:W-:-:S07]  /*3930*/  PRMT R91, R95, 0x7610, R91 ;  /* 0x000076105f5b7816 */ /* 0x000fce000000005b */
.L_x_5731:
        /* <DEDUP_REMOVED lines=9> */
.L_x_5709:
        /* <DEDUP_REMOVED lines=10> */
.L_x_5699:
[----:B------:R-:W-:Y:S05]  /*3a70*/  BSYNC.RECONVERGENT B0 ;  /* 0x0000000000007941 */ /* 0x000fea0003800200 */
.L_x_5698:
        /* <DEDUP_REMOVED lines=10> */
[--C-:B-----5:R-:W-:Y:S02]  /*3b20*/  HADD2.F32 R99, -RZ, R9.reuse.H0_H0 ;  /* 0x20000009ff637230 */ /* 0x120fe40000004100 */
[----:B0-----:R-:W-:Y:S02]  /*3b30*/  HADD2.F32 R95, -RZ, R8.H1_H1 ;  /* 0x30000008ff5f7230 */ /* 0x001fe40000004100 */
        /* <DEDUP_REMOVED lines=33> */
.L_x_5736:
        /* <DEDUP_REMOVED lines=12> */
.L_x_5737:
[----:B------:R-:W-:Y:S05]  /*3e10*/  @!P4 BRA `(.L_x_5738) ;  /* 0x000000000018c947 */ /* 0x000fea0003800000 */
[----:B------:R-:W-:Y:S01]  /*3e20*/  FMUL.FTZ R93, R99, UR15 ;  /* 0x0000000f635d7c20 */ /* 0x000fe20008410000 */
[----:B------:R-:W-:-:S03]  /*3e30*/  LOP3.LUT P5, RZ, R106, 0xff0000, RZ, 0xc0, !PT ;  /* 0x00ff00006aff7812 */ /* 0x000fc600078ac0ff */
[----:B------:R-:W-:-:S05]  /*3e40*/  FMUL.FTZ R93, R93, UR14 ;  /* 0x0000000e5d5d7c20 */ /* 0x000fca0008410000 */
[----:B------:R-:W-:-:S04]  /*3e50*/  FSEL R93, R93, RZ, P5 ;  /* 0x000000ff5d5d7208 */ /* 0x000fc80002800000 */
[----:B------:R-:W-:-:S04]  /*3e60*/  F2FP.F16.F32.PACK_AB R93, RZ, R93 ;  /* 0x0000005dff5d723e */ /* 0x000fc800000000ff */
[----:B------:R-:W-:-:S07]  /*3e70*/  PRMT R89, R93, 0x7610, R89 ;  /* 0x000076105d597816 */ /* 0x000fce0000000059 */
.L_x_5738:
        /* <DEDUP_REMOVED lines=8> */
.L_x_5739:
[----:B------:R-:W-:Y:S05]  /*3f00*/  @!P4 BRA `(.L_x_5740) ;  /* 0x000000000018c947 */ /* 0x000fea0003800000 */
[----:B------:R-:W-:Y:S01]  /*3f10*/  FMUL.FTZ R94, R103, UR15 ;  /* 0x0000000f675e7c20 */ /* 0x000fe20008410000 */
[----:B------:R-:W-:-:S03]  /*3f20*/  LOP3.LUT P5, RZ, R107, 0xff, RZ, 0xc0, !PT ;  /* 0x000000ff6bff7812 */ /* 0x000fc600078ac0ff */
[----:B------:R-:W-:-:S05]  /*3f30*/  FMUL.FTZ R94, R94, UR14 ;  /* 0x0000000e5e5e7c20 */ /* 0x000fca0008410000 */
[----:B------:R-:W-:-:S04]  /*3f40*/  FSEL R94, R94, RZ, P5 ;  /* 0x000000ff5e5e7208 */ /* 0x000fc80002800000 */
[----:B------:R-:W-:-:S04]  /*3f50*/  F2FP.F16.F32.PACK_AB R94, RZ, R94 ;  /* 0x0000005eff5e723e */ /* 0x000fc800000000ff */
[----:B------:R-:W-:-:S07]  /*3f60*/  PRMT R90, R94, 0x7610, R90 ;  /* 0x000076105e5a7816 */ /* 0x000fce000000005a */
.L_x_5740:
        /* <DEDUP_REMOVED lines=8> */
.L_x_5741:
[----:B------:R-:W-:Y:S05]  /*3ff0*/  @!P4 BRA `(.L_x_5742) ;  /* 0x000000000018c947 */ /* 0x000fea0003800000 */
[----:B------:R-:W-:Y:S01]  /*4000*/  FMUL.FTZ R95, R161, UR15 ;  /* 0x0000000fa15f7c20 */ /* 0x000fe20008410000 */
[----:B------:R-:W-:-:S03]  /*4010*/  LOP3.LUT P5, RZ, R107, 0xff0000, RZ, 0xc0, !PT ;  /* 0x00ff00006bff7812 */ /* 0x000fc600078ac0ff */
[----:B------:R-:W-:-:S05]  /*4020*/  FMUL.FTZ R95, R95, UR14 ;  /* 0x0000000e5f5f7c20 */ /* 0x000fca0008410000 */
[----:B------:R-:W-:-:S04]  /*4030*/  FSEL R95, R95, RZ, P5 ;  /* 0x000000ff5f5f7208 */ /* 0x000fc80002800000 */
[----:B------:R-:W-:-:S04]  /*4040*/  F2FP.F16.F32.PACK_AB R95, RZ, R95 ;  /* 0x0000005fff5f723e */ /* 0x000fc800000000ff */
[----:B------:R-:W-:-:S07]  /*4050*/  PRMT R91, R95, 0x7610, R91 ;  /* 0x000076105f5b7816 */ /* 0x000fce000000005b */
.L_x_5742:
        /* <DEDUP_REMOVED lines=10> */
.L_x_5735:
[----:B------:R-:W-:Y:S01]  /*4100*/  ISETP.GT.AND P5, PT, R110, RZ, PT ;  /* 0x000000ff6e00720c */ /* 0x000fe20003fa4270 */
[----:B------:R-:W-:-:S12]  /*4110*/  @!P4 BRA `(.L_x_5744) ;  /* 0x000000000028c947 */ /* 0x000fd80003800000 */
[----:B------:R-:W-:Y:S01]  /*4120*/  @P5 FFMA.FTZ R99, R111, R97, R98 ;  /* 0x000000616f635223 */ /* 0x000fe20000010062 */
[----:B-----5:R-:W-:-:S03]  /*4130*/  LOP3.LUT P6, RZ, R106, 0xff, RZ, 0xc0, !PT ;  /* 0x000000ff6aff7812 */ /* 0x020fc600078cc0ff */
[----:B0-----:R-:W-:Y:S01]  /*4140*/  @P5 FADD.FTZ R100, R114, -R99 ;  /* 0x8000006372645221 */ /* 0x001fe20000010000 */
[----:B------:R-:W-:-:S05]  /*4150*/  HADD2.F32 R99, -RZ, R8.H0_H0 ;  /* 0x20000008ff637230 */ /* 0x000fca0000004100 */
[----:B------:R-:W-:-:S04]  /*4160*/  @P5 FFMA.FTZ R99, R128, R100, R99 ;  /* 0x0000006480635223 */ /* 0x000fc80000010063 */
[----:B------:R-:W-:-:S04]  /*4170*/  FMUL.FTZ R99, R99, UR15 ;  /* 0x0000000f63637c20 */ /* 0x000fc80008410000 */
[----:B------:R-:W-:-:S05]  /*4180*/  FMUL.FTZ R99, R99, UR14 ;  /* 0x0000000e63637c20 */ /* 0x000fca0008410000 */
[----:B------:R-:W-:-:S04]  /*4190*/  FSEL R99, R99, RZ, P6 ;  /* 0x000000ff63637208 */ /* 0x000fc80003000000 */
[----:B------:R-:W-:-:S04]  /*41a0*/  F2FP.F16.F32.PACK_AB R99, RZ, R99 ;  /* 0x00000063ff63723e */ /* 0x000fc800000000ff */
[----:B------:R-:W-:-:S07]  /*41b0*/  PRMT R88, R99, 0x7610, R88 ;  /* 0x0000761063587816 */ /* 0x000fce0000000058 */
.L_x_5744:
        /* <DEDUP_REMOVED lines=11> */
.L_x_5745:
[----:B------:R-:W-:Y:S05]  /*4270*/  @!P4 BRA `(.L_x_5746) ;  /* 0x000000000028c947 */ /* 0x000fea0003800000 */
        /* <DEDUP_REMOVED lines=10> */
.L_x_5746:
        /* <DEDUP_REMOVED lines=11> */
.L_x_5747:
        /* <DEDUP_REMOVED lines=11> */
.L_x_5748:
        /* <DEDUP_REMOVED lines=11> */
.L_x_5749:
        /* <DEDUP_REMOVED lines=11> */
.L_x_5750:
        /* <DEDUP_REMOVED lines=13> */
.L_x_5734:
        /* <DEDUP_REMOVED lines=26> */
.L_x_5752:
[----:B------:R-:W-:Y:S05]  /*4850*/  @!P4 BRA `(.L_x_5753) ;  /* 0x000000000018c947 */ /* 0x000fea0003800000 */
[----:B------:R-:W-:Y:S01]  /*4860*/  FMUL.FTZ R92, R100, UR15 ;  /* 0x0000000f645c7c20 */ /* 0x000fe20008410000 */
[----:B-----5:R-:W-:-:S03]  /*4870*/  LOP3.LUT P6, RZ, R106, 0xff00, RZ, 0xc0, !PT ;  /* 0x0000ff006aff7812 */ /* 0x020fc600078cc0ff */
[----:B------:R-:W-:-:S05]  /*4880*/  FMUL.FTZ R92, R92, UR14 ;  /* 0x0000000e5c5c7c20 */ /* 0x000fca0008410000 */
[----:B------:R-:W-:-:S04]  /*4890*/  FSEL R92, R92, RZ, P6 ;  /* 0x000000ff5c5c7208 */ /* 0x000fc80003000000 */
[----:B------:R-:W-:-:S04]  /*48a0*/  F2FP.F16.F32.PACK_AB R92, RZ, R92 ;  /* 0x0000005cff5c723e */ /* 0x000fc800000000ff */
[----:B------:R-:W-:-:S07]  /*48b0*/  PRMT R88, R88, 0x5410, R92 ;  /* 0x0000541058587816 */ /* 0x000fce000000005c */
.L_x_5753:
        /* <DEDUP_REMOVED lines=10> */
.L_x_5754:
        /* <DEDUP_REMOVED lines=8> */
.L_x_5755:
        /* <DEDUP_REMOVED lines=21> */
.L_x_5756:
[----:B------:R-:W-:Y:S05]  /*4b30*/  @!P4 BRA `(.L_x_5757) ;  /* 0x000000000018c947 */ /* 0x000fea0003800000 */
[----:B------:R-:W-:Y:S01]  /*4b40*/  FMUL.FTZ R94, R102, UR15 ;  /* 0x0000000f665e7c20 */ /* 0x000fe20008410000 */
[----:B-----5:R-:W-:-:S03]  /*4b50*/  LOP3.LUT P6, RZ, R107, 0xff00, RZ, 0xc0, !PT ;  /* 0x0000ff006bff7812 */ /* 0x020fc600078cc0ff */
[----:B------:R-:W-:-:S05]  /*4b60*/  FMUL.FTZ R94, R94, UR14 ;  /* 0x0000000e5e5e7c20 */ /* 0x000fca0008410000 */
[----:B------:R-:W-:-:S04]  /*4b70*/  FSEL R94, R94, RZ, P6 ;  /* 0x000000ff5e5e7208 */ /* 0x000fc80003000000 */
[----:B------:R-:W-:-:S04]  /*4b80*/  F2FP.F16.F32.PACK_AB R94, RZ, R94 ;  /* 0x0000005eff5e723e */ /* 0x000fc800000000ff */
[----:B------:R-:W-:-:S07]  /*4b90*/  PRMT R90, R90, 0x5410, R94 ;  /* 0x000054105a5a7816 */ /* 0x000fce000000005e */
.L_x_5757:
        /* <DEDUP_REMOVED lines=10> */
.L_x_5758:
        /* <DEDUP_REMOVED lines=10> */
.L_x_5751:
        /* <DEDUP_REMOVED lines=12> */
.L_x_5759:
        /* <DEDUP_REMOVED lines=12> */
.L_x_5760:
        /* <DEDUP_REMOVED lines=12> */
.L_x_5761:
        /* <DEDUP_REMOVED lines=12> */
.L_x_5762:
        /* <DEDUP_REMOVED lines=12> */
.L_x_5763:
        /* <DEDUP_REMOVED lines=12> */
.L_x_5764:
        /* <DEDUP_REMOVED lines=12> */
.L_x_5765:
        /* <DEDUP_REMOVED lines=13> */
.L_x_5743:
        /* <DEDUP_REMOVED lines=8> */
.L_x_5733:
[----:B------:R-:W-:Y:S05]  /*5370*/  BSYNC.RECONVERGENT B0 ;  /* 0x0000000000007941 */ /* 0x000fea0003800200 */
.L_x_5732:
        /* <DEDUP_REMOVED lines=10> */
[----:B0-2--5:R-:W-:-:S12]  /*5420*/  HADD2.F32 R95, -RZ, R4.H1_H1 ;  /* 0x30000004ff5f7230 */ /* 0x025fd80000004100 */
[-CC-:B------:R-:W-:Y:S01]  /*5430*/  @P5 FFMA.FTZ R92, R138, R97.reuse, R98.reuse ;  /* 0x000000618a5c5223 */ /* 0x180fe20000010062 */
[-CC-:B------:R-:W-:Y:S01]  /*5440*/  @P5 FFMA.FTZ R99, R135, R97.reuse, R98.reuse ;  /* 0x0000006187635223 */ /* 0x180fe20000010062 */
[-CC-:B------:R-:W-:Y:S01]  /*5450*/  @P5 FFMA.FTZ R94, R142, R97.reuse, R98.reuse ;  /* 0x000000618e5e5223 */ /* 0x180fe20000010062 */
[-C--:B------:R-:W-:Y:S01]  /*5460*/  @P5 FFMA.FTZ R93, R129, R97.reuse, R98 ;  /* 0x00000061815d5223 */ /* 0x080fe20000010062 */
[----:B------:R-:W-:Y:S01]  /*5470*/  @P5 FADD.FTZ R92, R137, -R92 ;  /* 0x8000005c895c5221 */ /* 0x000fe20000010000 */
[-CC-:B------:R-:W-:Y:S01]  /*5480*/  @P5 FFMA.FTZ R101, R139, R97.reuse, R98.reuse ;  /* 0x000000618b655223 */ /* 0x180fe20000010062 */
[-CC-:B------:R-:W-:Y:S01]  /*5490*/  @P5 FFMA.FTZ R103, R134, R97.reuse, R98.reuse ;  /* 0x0000006186675223 */ /* 0x180fe20000010062 */
[-C--:B------:R-:W-:Y:S01]  /*54a0*/  @P5 FFMA.FTZ R157, R131, R97.reuse, R98 ;  /* 0x00000061839d5223 */ /* 0x080fe20000010062 */
[----:B------:R-:W-:Y:S01]  /*54b0*/  @P5 FFMA.FTZ R95, R128, R92, R95 ;  /* 0x0000005c805f5223 */ /* 0x000fe2000001005f */
[----:B------:R-:W-:Y:S01]  /*54c0*/  @P5 FADD.FTZ R92, R144, -R99 ;  /* 0x80000063905c5221 */ /* 0x000fe20000010000 */
[----:B------:R-:W-:Y:S01]  /*54d0*/  @P5 FADD.FTZ R99, R141, -R94 ;  /* 0x8000005e8d635221 */ /* 0x000fe20000010000 */
[----:B------:R-:W-:Y:S01]  /*54e0*/  @P5 FFMA.FTZ R100, R136, R97, R98 ;  /* 0x0000006188645223 */ /* 0x000fe20000010062 */
[----:B------:R-:W-:-:S02]  /*54f0*/  HADD2.F32 R94, -RZ, R5.H1_H1 ;  /* 0x30000005ff5e7230 */ /* 0x000fc40000004100 */
[----:B------:R-:W-:Y:S01]  /*5500*/  @P5 FADD.FTZ R103, R132, -R103 ;  /* 0x8000006784675221 */ /* 0x000fe20000010000 */
[----:B------:R-:W-:Y:S02]  /*5510*/  HADD2.F32 R97, -RZ, R5.H0_H0 ;  /* 0x20000005ff617230 */ /* 0x000fe40000004100 */
[--C-:B------:R-:W-:Y:S02]  /*5520*/  HADD2.F32 R98, -RZ, R6.reuse.H1_H1 ;  /* 0x30000006ff627230 */ /* 0x100fe40000004100 */
[C---:B------:R-:W-:Y:S01]  /*5530*/  @P5 FFMA.FTZ R94, R128.reuse, R99, R94 ;  /* 0x00000063805e5223 */ /* 0x040fe2000001005e */
[----:B------:R-:W-:Y:S02]  /*5540*/  HADD2.F32 R99, -RZ, R6.H0_H0 ;  /* 0x20000006ff637230 */ /* 0x000fe40000004100 */
[----:B------:R-:W-:Y:S01]  /*5550*/  @P5 FFMA.FTZ R97, R128, R92, R97 ;  /* 0x0000005c80615223 */ /* 0x000fe20000010061 */
[----:B------:R-:W-:Y:S01]  /*5560*/  @P5 FADD.FTZ R92, R146, -R101 ;  /* 0x80000065925c5221 */ /* 0x000fe20000010000 */
[----:B------:R-:W-:-:S02]  /*5570*/  HADD2.F32 R101, -RZ, R7.H0_H0 ;  /* 0x20000007ff657230 */ /* 0x000fc40000004100 */
[C---:B------:R-:W-:Y:S01]  /*5580*/  @P5 FFMA.FTZ R98, R128.reuse, R103, R98 ;  /* 0x0000006780625223 */ /* 0x040fe20000010062 */
[----:B------:R-:W-:Y:S01]  /*5590*/  @P5 FADD.FTZ R103, R133, -R100 ;  /* 0x8000006485675221 */ /* 0x000fe20000010000 */
[----:B------:R-:W-:Y:S01]  /*55a0*/  @P5 FFMA.FTZ R99, R128, R92, R99 ;  /* 0x0000005c80635223 */ /* 0x000fe20000010063 */
[----:B------:R-:W-:Y:S01]  /*55b0*/  @P5 FADD.FTZ R92, R130, -R157 ;  /* 0x8000009d825c5221 */ /* 0x000fe20000010000 */
[----:B------:R-:W-:-:S03]  /*55c0*/  HADD2.F32 R100, -RZ, R7.H1_H1 ;  /* 0x30000007ff647230 */ /* 0x000fc60000004100 */
[----:B------:R-:W-:Y:S01]  /*55d0*/  @P5 FFMA.FTZ R101, R128, R92, R101 ;  /* 0x0000005c80655223 */ /* 0x000fe20000010065 */
        /* <DEDUP_REMOVED lines=11> */
.L_x_5770:
        /* <DEDUP_REMOVED lines=8> */
.L_x_5771:
[----:B------:R-:W-:Y:S05]  /*5710*/  @!P4 BRA `(.L_x_5772) ;  /* 0x000000000018c947 */ /* 0x000fea0003800000 */
[----:B------:R-:W-:Y:S01]  /*5720*/  FMUL.FTZ R93, R97, UR15 ;  /* 0x0000000f615d7c20 */ /* 0x000fe20008410000 */
[----:B------:R-:W-:-:S03]  /*5730*/  LOP3.LUT P5, RZ, R108, 0xff0000, RZ, 0xc0, !PT ;  /* 0x00ff00006cff7812 */ /* 0x000fc600078ac0ff */
[----:B------:R-:W-:-:S05]  /*5740*/  FMUL.FTZ R93, R93, UR14 ;  /* 0x0000000e5d5d7c20 */ /* 0x000fca0008410000 */
[----:B------:R-:W-:-:S04]  /*5750*/  FSEL R93, R93, RZ, P5 ;  /* 0x000000ff5d5d7208 */ /* 0x000fc80002800000 */
[----:B------:R-:W-:-:S04]  /*5760*/  F2FP.F16.F32.PACK_AB R93, RZ, R93 ;  /* 0x0000005dff5d723e */ /* 0x000fc800000000ff */
[----:B------:R-:W-:-:S07]  /*5770*/  PRMT R89, R93, 0x7610, R89 ;  /* 0x000076105d597816 */ /* 0x000fce0000000059 */
.L_x_5772:
        /* <DEDUP_REMOVED lines=8> */
.L_x_5773:
[----:B------:R-:W-:Y:S05]  /*5800*/  @!P4 BRA `(.L_x_5774) ;  /* 0x000000000018c947 */ /* 0x000fea0003800000 */
[----:B------:R-:W-:Y:S01]  /*5810*/  FMUL.FTZ R94, R99, UR15 ;  /* 0x0000000f635e7c20 */ /* 0x000fe20008410000 */
[----:B------:R-:W-:-:S03]  /*5820*/  LOP3.LUT P5, RZ, R109, 0xff, RZ, 0xc0, !PT ;  /* 0x000000ff6dff7812 */ /* 0x000fc600078ac0ff */
[----:B------:R-:W-:-:S05]  /*5830*/  FMUL.FTZ R94, R94, UR14 ;  /* 0x0000000e5e5e7c20 */ /* 0x000fca0008410000 */
[----:B------:R-:W-:-:S04]  /*5840*/  FSEL R94, R94, RZ, P5 ;  /* 0x000000ff5e5e7208 */ /* 0x000fc80002800000 */
[----:B------:R-:W-:-:S04]  /*5850*/  F2FP.F16.F32.PACK_AB R94, RZ, R94 ;  /* 0x0000005eff5e723e */ /* 0x000fc800000000ff */
[----:B------:R-:W-:-:S07]  /*5860*/  PRMT R90, R94, 0x7610, R90 ;  /* 0x000076105e5a7816 */ /* 0x000fce000000005a */
.L_x_5774:
        /* <DEDUP_REMOVED lines=8> */
.L_x_5775:
[----:B------:R-:W-:Y:S05]  /*58f0*/  @!P4 BRA `(.L_x_5776) ;  /* 0x000000000018c947 */ /* 0x000fea0003800000 */
[----:B------:R-:W-:Y:S01]  /*5900*/  FMUL.FTZ R95, R101, UR15 ;  /* 0x0000000f655f7c20 */ /* 0x000fe20008410000 */
[----:B------:R-:W-:-:S03]  /*5910*/  LOP3.LUT P5, RZ, R109, 0xff0000, RZ, 0xc0, !PT ;  /* 0x00ff00006dff7812 */ /* 0x000fc600078ac0ff */
[----:B------:R-:W-:-:S05]  /*5920*/  FMUL.FTZ R95, R95, UR14 ;  /* 0x0000000e5f5f7c20 */ /* 0x000fca0008410000 */
[----:B------:R-:W-:-:S04]  /*5930*/  FSEL R95, R95, RZ, P5 ;  /* 0x000000ff5f5f7208 */ /* 0x000fc80002800000 */
[----:B------:R-:W-:-:S04]  /*5940*/  F2FP.F16.F32.PACK_AB R95, RZ, R95 ;  /* 0x0000005fff5f723e */ /* 0x000fc800000000ff */
[----:B------:R-:W-:-:S07]  /*5950*/  PRMT R91, R95, 0x7610, R91 ;  /* 0x000076105f5b7816 */ /* 0x000fce000000005b */
.L_x_5776:
        /* <DEDUP_REMOVED lines=10> */
.L_x_5769:
[----:B------:R-:W-:Y:S01]  /*5a00*/  ISETP.GT.AND P5, PT, R110, RZ, PT ;  /* 0x000000ff6e00720c */ /* 0x000fe20003fa4270 */
[----:B------:R-:W-:-:S12]  /*5a10*/  @!P4 BRA `(.L_x_5778) ;  /* 0x000000000028c947 */ /* 0x000fd80003800000 */
[----:B------:R-:W-:Y:S01]  /*5a20*/  @P5 FFMA.FTZ R99, R129, R97, R98 ;  /* 0x0000006181635223 */ /* 0x000fe20000010062 */
[----:B-----5:R-:W-:-:S03]  /*5a30*/  LOP3.LUT P6, RZ, R108, 0xff, RZ, 0xc0, !PT ;  /* 0x000000ff6cff7812 */ /* 0x020fc600078cc0ff */
[----:B0-2---:R-:W-:Y:S01]  /*5a40*/  @P5 FADD.FTZ R100, R140, -R99 ;  /* 0x800000638c645221 */ /* 0x005fe20000010000 */
[----:B------:R-:W-:-:S05]  /*5a50*/  HADD2.F32 R99, -RZ, R4.H0_H0 ;  /* 0x20000004ff637230 */ /* 0x000fca0000004100 */
[----:B------:R-:W-:-:S04]  /*5a60*/  @P5 FFMA.FTZ R99, R128, R100, R99 ;  /* 0x0000006480635223 */ /* 0x000fc80000010063 */
[----:B------:R-:W-:-:S04]  /*5a70*/  FMUL.FTZ R99, R99, UR15 ;  /* 0x0000000f63637c20 */ /* 0x000fc80008410000 */
[----:B------:R-:W-:-:S05]  /*5a80*/  FMUL.FTZ R99, R99, UR14 ;  /* 0x0000000e63637c20 */ /* 0x000fca0008410000 */
[----:B------:R-:W-:-:S04]  /*5a90*/  FSEL R99, R99, RZ, P6 ;  /* 0x000000ff63637208 */ /* 0x000fc80003000000 */
[----:B------:R-:W-:-:S04]  /*5aa0*/  F2FP.F16.F32.PACK_AB R99, RZ, R99 ;  /* 0x00000063ff63723e */ /* 0x000fc800000000ff */
[----:B------:R-:W-:-:S07]  /*5ab0*/  PRMT R88, R99, 0x7610, R88 ;  /* 0x0000761063587816 */ /* 0x000fce0000000058 */
.L_x_5778:
        /* <DEDUP_REMOVED lines=11> */
.L_x_5779:
[----:B------:R-:W-:Y:S05]  /*5b70*/  @!P4 BRA `(.L_x_5780) ;  /* 0x000000000028c947 */ /* 0x000fea0003800000 */
        /* <DEDUP_REMOVED lines=10> */
.L_x_5780:
        /* <DEDUP_REMOVED lines=11> */
.L_x_5781:
        /* <DEDUP_REMOVED lines=11> */
.L_x_5782:
[----:B------:R-:W-:Y:S05]  /*5d80*/  @!P4 BRA `(.L_x_5783) ;  /* 0x000000000028c947 */ /* 0x000fea0003800000 */
[----:B------:R-:W-:Y:S01]  /*5d90*/  @P5 FFMA.FTZ R99, R134, R97, R98 ;  /* 0x0000006186635223 */ /* 0x000fe20000010062 */
[----:B-----5:R-:W-:-:S03]  /*5da0*/  LOP3.LUT P6, RZ, R109, 0xff00, RZ, 0xc0, !PT ;  /* 0x0000ff006dff7812 */ /* 0x020fc600078cc0ff */
[----:B0-2---:R-:W-:Y:S01]  /*5db0*/  @P5 FADD.FTZ R100, R132, -R99 ;  /* 0x8000006384645221 */ /* 0x005fe20000010000 */
[----:B------:R-:W-:-:S05]  /*5dc0*/  HADD2.F32 R99, -RZ, R6.H1_H1 ;  /* 0x30000006ff637230 */ /* 0x000fca0000004100 */
[----:B------:R-:W-:-:S04]  /*5dd0*/  @P5 FFMA.FTZ R99, R128, R100, R99 ;  /* 0x0000006480635223 */ /* 0x000fc80000010063 */
[----:B------:R-:W-:-:S04]  /*5de0*/  FMUL.FTZ R99, R99, UR15 ;  /* 0x0000000f63637c20 */ /* 0x000fc80008410000 */
[----:B------:R-:W-:-:S05]  /*5df0*/  FMUL.FTZ R99, R99, UR14 ;  /* 0x0000000e63637c20 */ /* 0x000fca0008410000 */
[----:B------:R-:W-:-:S04]  /*5e00*/  FSEL R99, R99, RZ, P6 ;  /* 0x000000ff63637208 */ /* 0x000fc80003000000 */
[----:B------:R-:W-:-:S04]  /*5e10*/  F2FP.F16.F32.PACK_AB R99, RZ, R99 ;  /* 0x00000063ff63723e */ /* 0x000fc800000000ff */
[----:B------:R-:W-:-:S07]  /*5e20*/  PRMT R90, R90, 0x5410, R99 ;  /* 0x000054105a5a7816 */ /* 0x000fce0000000063 */
.L_x_5783:
        /* <DEDUP_REMOVED lines=11> */
.L_x_5784:
        /* <DEDUP_REMOVED lines=13> */
.L_x_5768:
        /* <DEDUP_REMOVED lines=38> */
.L_x_5786:
[----:B------:R-:W-:Y:S05]  /*6210*/  @!P4 BRA `(.L_x_5787) ;  /* 0x000000000018c947 */ /* 0x000fea0003800000 */
[----:B------:R-:W-:Y:S01]  /*6220*/  FMUL.FTZ R92, R100, UR15 ;  /* 0x0000000f645c7c20 */ /* 0x000fe20008410000 */
[----:B-----5:R-:W-:-:S03]  /*6230*/  LOP3.LUT P6, RZ, R108, 0xff00, RZ, 0xc0, !PT ;  /* 0x0000ff006cff7812 */ /* 0x020fc600078cc0ff */
[----:B------:R-:W-:-:S05]  /*6240*/  FMUL.FTZ R92, R92, UR14 ;  /* 0x0000000e5c5c7c20 */ /* 0x000fca0008410000 */
[----:B------:R-:W-:-:S04]  /*6250*/  FSEL R92, R92, RZ, P6 ;  /* 0x000000ff5c5c7208 */ /* 0x000fc80003000000 */
[----:B------:R-:W-:-:S04]  /*6260*/  F2FP.F16.F32.PACK_AB R92, RZ, R92 ;  /* 0x0000005cff5c723e */ /* 0x000fc800000000ff */
[----:B------:R-:W-:-:S07]  /*6270*/  PRMT R88, R88, 0x5410, R92 ;  /* 0x0000541058587816 */ /* 0x000fce000000005c */
.L_x_5787:
        /* <DEDUP_REMOVED lines=10> */
.L_x_5788:
[----:B------:R-:W-:Y:S05]  /*6320*/  @!P4 BRA `(.L_x_5789) ;  /* 0x000000000018c947 */ /* 0x000fea0003800000 */
[----:B------:R-:W-:Y:S01]  /*6330*/  FMUL.FTZ R93, R95, UR15 ;  /* 0x0000000f5f5d7c20 */ /* 0x000fe20008410000 */
[----:B-----5:R-:W-:-:S03]  /*6340*/  LOP3.LUT P6, RZ, R108, 0xff000000, RZ, 0xc0, !PT ;  /* 0xff0000006cff7812 */ /* 0x020fc600078cc0ff */
[----:B------:R-:W-:-:S05]  /*6350*/  FMUL.FTZ R93, R93, UR14 ;  /* 0x0000000e5d5d7c20 */ /* 0x000fca0008410000 */
[----:B------:R-:W-:-:S04]  /*6360*/  FSEL R93, R93, RZ, P6 ;  /* 0x000000ff5d5d7208 */ /* 0x000fc80003000000 */
[----:B------:R-:W-:-:S04]  /*6370*/  F2FP.F16.F32.PACK_AB R93, RZ, R93 ;  /* 0x0000005dff5d723e */ /* 0x000fc800000000ff */
[----:B------:R-:W-:-:S07]  /*6380*/  PRMT R89, R89, 0x5410, R93 ;  /* 0x0000541059597816 */ /* 0x000fce000000005d */
.L_x_5789:
        /* <DEDUP_REMOVED lines=10> */
.L_x_5790:
[----:B------:R-:W-:Y:S05]  /*6430*/  @!P4 BRA `(.L_x_5791) ;  /* 0x000000000018c947 */ /* 0x000fea0003800000 */
[----:B------:R-:W-:Y:S01]  /*6440*/  FMUL.FTZ R94, R98, UR15 ;  /* 0x0000000f625e7c20 */ /* 0x000fe20008410000 */
[----:B-----5:R-:W-:-:S03]  /*6450*/  LOP3.LUT P6, RZ, R109, 0xff00, RZ, 0xc0, !PT ;  /* 0x0000ff006dff7812 */ /* 0x020fc600078cc0ff */
[----:B------:R-:W-:-:S05]  /*6460*/  FMUL.FTZ R94, R94, UR14 ;  /* 0x0000000e5e5e7c20 */ /* 0x000fca0008410000 */
[----:B------:R-:W-:-:S04]  /*6470*/  FSEL R94, R94, RZ, P6 ;  /* 0x000000ff5e5e7208 */ /* 0x000fc80003000000 */
[----:B------:R-:W-:-:S04]  /*6480*/  F2FP.F16.F32.PACK_AB R94, RZ, R94 ;  /* 0x0000005eff5e723e */ /* 0x000fc800000000ff */
[----:B------:R-:W-:-:S07]  /*6490*/  PRMT R90, R90, 0x5410, R94 ;  /* 0x000054105a5a7816 */ /* 0x000fce000000005e */
.L_x_5791:
        /* <DEDUP_REMOVED lines=10> */
.L_x_5792:
        /* <DEDUP_REMOVED lines=10> */
.L_x_5785:
        /* <DEDUP_REMOVED lines=12> */
.L_x_5793:
        /* <DEDUP_REMOVED lines=12> */
.L_x_5794:
        /* <DEDUP_REMOVED lines=12> */
.L_x_5795:
        /* <DEDUP_REMOVED lines=12> */
.L_x_5796:
        /* <DEDUP_REMOVED lines=12> */
.L_x_5797:
        /* <DEDUP_REMOVED lines=12> */
.L_x_5798:
        /* <DEDUP_REMOVED lines=12> */
.L_x_5799:
        /* <DEDUP_REMOVED lines=13> */
.L_x_5777:
[----:B------:R-:W1:Y:S08]  /*6bf0*/  @P0 LDC.64 R98, c[0x0][0x478] ;  /* 0x00011e00ff620b82 */ /* 0x000e700000000a00 */
[----:B0-2---:R-:W0:Y:S01]  /*6c00*/  @P4 LDC.64 R100, c[0x0][0x468] ;  /* 0x00011a00ff644b82 */ /* 0x005e220000000a00 */
[----:B-1----:R-:W-:-:S05]  /*6c10*/  @P0 IMAD.WIDE.U32 R98, R159, 0x10, R98 ;  /* 0x000000109f620825 */ /* 0x002fca00078e0062 */
[----:B------:R1:W-:Y:S01]  /*6c20*/  @P0 STG.E.128 desc[UR8][R98.64], R92 ;  /* 0x0000005c62000986 */ /* 0x0003e2000c101d08 */
[----:B0-----:R-:W-:-:S05]  /*6c30*/  @P4 IMAD.WIDE.U32 R96, R96, 0x10, R100 ;  /* 0x0000001060604825 */ /* 0x001fca00078e0064 */
[----:B------:R1:W-:Y:S02]  /*6c40*/  @P4 STG.E.128 desc[UR8][R96.64], R88 ;  /* 0x0000005860004986 */ /* 0x0003e4000c101d08 */
.L_x_5767:
[----:B------:R-:W-:Y:S05]  /*6c50*/  BSYNC.RECONVERGENT B0 ;  /* 0x0000000000007941 */ /* 0x000fea0003800200 */
.L_x_5766:
[----:B-1----:R-:W1:Y:S01]  /*6c60*/  LDC.64 R96, c[0x0][0x380] ;  /* 0x0000e000ff607b82 */ /* 0x002e620000000a00 */
[----:B------:R-:W-:Y:S01]  /*6c70*/  UPLOP3.LUT UP1, UPT, UPT, UPT, UP1, 0x40, 0x4 ;  /* 0x000000000004789c */ /* 0x000fe20003f2e810 */
[----:B-1----:R-:W-:-:S04]  /*6c80*/  IADD3 R2, PT, PT, R2, R96, RZ ;  /* 0x0000006002027210 */ /* 0x002fc80007ffe0ff */
[----:B------:R-:W-:-:S13]  /*6c90*/  ISETP.GE.AND P0, PT, R2, R97, PT ;  /* 0x000000610200720c */ /* 0x000fda0003f06270 */
[----:B------:R-:W-:Y:S05]  /*6ca0*/  @!P0 BRA `(.L_x_5800) ;  /* 0xffffff98002c8947 */ /* 0x000fea000383ffff */
.L_x_5687:
        /* <DEDUP_REMOVED lines=31> */
.L_x_5801:
        /* <DEDUP_REMOVED lines=14> */
.L_x_10765:


//--------------------- .text._ZN10layer_norm22ln_bwd_finalize_kernelINS_22Kernel_traits_finalizeILj6144Ef6__halfS2_S2_fjLb0ELj1024ELj4ENS_18Kernel_traits_baseILj6144EfS2_S2_S2_fjLj1024EEEEELb0ELb1EEEvNS_9BwdParamsE --------------------------
	.section	.text._ZN10layer_norm22ln_bwd_finalize_kernelINS_22Kernel_traits_finalizeILj6144Ef6__halfS2_S2_fjLb0ELj1024ELj4ENS_18Kernel_traits_baseILj6144EfS2_S2_S2_fjLj1024EEEEELb0ELb1EEEvNS_9BwdParamsE,"ax",@progbits
	.align	128
        .global         _ZN10layer_norm22ln_bwd_finalize_kernelINS_22Kernel_traits_finalizeILj6144Ef6__halfS2_S2_fjLb0ELj1024ELj4ENS_18Kernel_traits_baseILj6144EfS2_S2_S2_fjLj1024EEEEELb0ELb1EEEvNS_9BwdParamsE
        .type           _ZN10layer_norm22ln_bwd_finalize_kernelINS_22Kernel_traits_finalizeILj6144Ef6__halfS2_S2_fjLb0ELj1024ELj4ENS_18Kernel_traits_baseILj6144EfS2_S2_S2_fjLj1024EEEEELb0ELb1EEEvNS_9BwdParamsE,@function
        .size           _ZN10layer_norm22ln_bwd_finalize_kernelINS_22Kernel_traits_finalizeILj6144Ef6__halfS2_S2_fjLb0ELj1024ELj4ENS_18Kernel_traits_baseILj6144EfS2_S2_S2_fjLj1024EEEEELb0ELb1EEEvNS_9BwdParamsE,(.L_x_10766 - _ZN10layer_norm22ln_bwd_finalize_kernelINS_22Kernel_traits_finalizeILj6144Ef6__halfS2_S2_fjLb0ELj1024ELj4ENS_18Kernel_traits_baseILj6144EfS2_S2_S2_fjLj1024EEEEELb0ELb1EEEvNS_9BwdParamsE)
        .other          _ZN10layer_norm22ln_bwd_finalize_kernelINS_22Kernel_traits_finalizeILj6144Ef6__halfS2_S2_fjLb0ELj1024ELj4ENS_18Kernel_traits_baseILj6144EfS2_S2_S2_fjLj1024EEEEELb0ELb1EEEvNS_9BwdParamsE,@"STO_CUDA_ENTRY STV_DEFAULT"
_ZN10layer_norm22ln_bwd_finalize_kernelINS_22Kernel_traits_finalizeILj6144Ef6__halfS2_S2_fjLb0ELj1024ELj4ENS_18Kernel_traits_baseILj6144EfS2_S2_S2_fjLj1024EEEEELb0ELb1EEEvNS_9BwdParamsE:
.text._ZN10layer_norm22ln_bwd_finalize_kernelINS_22Kernel_traits_finalizeILj6144Ef6__halfS2_S2_fjLb0ELj1024ELj4ENS_18Kernel_traits_baseILj6144EfS2_S2_S2_fjLj1024EEEEELb0ELb1EEEvNS_9BwdParamsE:
        /* <DEDUP_REMOVED lines=81> */
.L_x_5806:
        /* <DEDUP_REMOVED lines=118> */
.L_x_5805:
[----:B------:R-:W-:Y:S05]  /*0c70*/  BSYNC.RECONVERGENT B1 ;  /* 0x0000000000017941 */ /* 0x000fea0003800200 */
.L_x_5804:
        /* <DEDUP_REMOVED lines=77> */
.L_x_5808:
[----:B------:R-:W-:Y:S05]  /*1150*/  BSYNC.RECONVERGENT B1 ;  /* 0x0000000000017941 */ /* 0x000fea0003800200 */
.L_x_5807:
        /* <DEDUP_REMOVED lines=38> */
.L_x_5810:
[----:B------:R-:W-:Y:S05]  /*13c0*/  BSYNC.RECONVERGENT B1 ;  /* 0x0000000000017941 */ /* 0x000fea0003800200 */
.L_x_5809:
        /* <DEDUP_REMOVED lines=8> */
.L_x_5811:
        /* <DEDUP_REMOVED lines=10> */
.L_x_5803:
[----:B------:R-:W-:Y:S05]  /*14f0*/  BSYNC.RECONVERGENT B0 ;  /* 0x0000000000007941 */ /* 0x000fea0003800200 */
.L_x_5802:
        /* <DEDUP_REMOVED lines=55> */
.L_x_5812:
        /* <DEDUP_REMOVED lines=9> */
.L_x_10766:


//--------------------- .text._ZN10layer_norm13ln_bwd_kernelINS_13Kernel_traitsIf6__halfS2_S2_fjLj6144ELj1ELj1ELj8ELj16ENS_18Kernel_traits_baseILj6144EfS2_S2_S2_fjLj256EEEEELb1ELb0ELb1ELb1EEEvNS_9BwdParamsE --------------------------
	.section	.text._ZN10layer_norm13ln_bwd_kernelINS_13Kernel_traitsIf6__halfS2_S2_fjLj6144ELj1ELj1ELj8ELj16ENS_18Kernel_traits_baseILj6144EfS2_S2_S2_fjLj256EEEEELb1ELb0ELb1ELb1EEEvNS_9BwdParamsE,"ax",@progbits
	.align	128
        .global         _ZN10layer_norm13ln_bwd_kernelINS_13Kernel_traitsIf6__halfS2_S2_fjLj6144ELj1ELj1ELj8ELj16ENS_18Kernel_traits_baseILj6144EfS2_S2_S2_fjLj256EEEEELb1ELb0ELb1ELb1EEEvNS_9BwdParamsE
        .type           _ZN10layer_norm13ln_bwd_kernelINS_13Kernel_traitsIf6__halfS2_S2_fjLj6144ELj1ELj1ELj8ELj16ENS_18Kernel_traits_baseILj6144EfS2_S2_S2_fjLj256EEEEELb1ELb0ELb1ELb1EEEvNS_9BwdParamsE,@function
        .size           _ZN10layer_norm13ln_bwd_kernelINS_13Kernel_traitsIf6__halfS2_S2_fjLj6144ELj1ELj1ELj8ELj16ENS_18Kernel_traits_baseILj6144EfS2_S2_S2_fjLj256EEEEELb1ELb0ELb1ELb1EEEvNS_9BwdParamsE,(.L_x_10767 - _ZN10layer_norm13ln_bwd_kernelINS_13Kernel_traitsIf6__halfS2_S2_fjLj6144ELj1ELj1ELj8ELj16ENS_18Kernel_traits_baseILj6144EfS2_S2_S2_fjLj256EEEEELb1ELb0ELb1ELb1EEEvNS_9BwdParamsE)
        .other          _ZN10layer_norm13ln_bwd_kernelINS_13Kernel_traitsIf6__halfS2_S2_fjLj6144ELj1ELj1ELj8ELj16ENS_18Kernel_traits_baseILj6144EfS2_S2_S2_fjLj256EEEEELb1ELb0ELb1ELb1EEEvNS_9BwdParamsE,@"STO_CUDA_ENTRY STV_DEFAULT"
_ZN10layer_norm13ln_bwd_kernelINS_13Kernel_traitsIf6__halfS2_S2_fjLj6144ELj1ELj1ELj8ELj16ENS_18Kernel_traits_baseILj6144EfS2_S2_S2_fjLj256EEEEELb1ELb0ELb1ELb1EEEvNS_9BwdParamsE:
.text._ZN10layer_norm13ln_bwd_kernelINS_13Kernel_traitsIf6__halfS2_S2_fjLj6144ELj1ELj1ELj8ELj16ENS_18Kernel_traits_baseILj6144EfS2_S2_S2_fjLj256EEEEELb1ELb0ELb1ELb1EEEvNS_9BwdParamsE:
        /* <DEDUP_REMOVED lines=48> */
.L_x_5914:
        /* <DEDUP_REMOVED lines=25> */
[----:B-1----:R-:W-:-:S04]  /*0490*/  IMAD.WIDE.U32 R96, R107, 0x10, R128 ;  /* 0x000000106b607825 */ /* 0x002fc800078e0080 */
[----:B------:R-:W-:Y:S01]  /*04a0*/  IMAD.WIDE R104, R0, 0x4, R104 ;  /* 0x0000000400687825 */ /* 0x000fe200078e0268 */
[----:B------:R-:W-:Y:S01]  /*04b0*/  IADD3 R121, PT, PT, R3, 0x100, RZ ;  /* 0x0000010003797810 */ /* 0x000fe20007ffe0ff */
[----:B------:R-:W3:Y:S02]  /*04c0*/  LDG.E.128 R96, desc[UR12][R96.64] ;  /* 0x0000000c60607981 */ /* 0x000ee4000c1e1d00 */
[----:B------:R-:W-:Y:S01]  /*04d0*/  IMAD.WIDE.U32 R116, R137, 0x10, R128 ;  /* 0x0000001089747825 */ /* 0x000fe200078e0080 */
[----:B------:R-:W-:Y:S01]  /*04e0*/  IADD3 R139, PT, PT, R107, 0x200, RZ ;  /* 0x000002006b8b7810 */ /* 0x000fe20007ffe0ff */
[----:B------:R0:W4:Y:S02]  /*04f0*/  LDG.E R143, desc[UR12][R104.64] ;  /* 0x0000000c688f7981 */ /* 0x000124000c1e1900 */
[--C-:B--2---:R-:W-:Y:S02]  /*0500*/  IMAD.WIDE.U32 R100, R3, 0x10, R124.reuse ;  /* 0x0000001003647825 */ /* 0x104fe400078e007c */
[----:B------:R-:W2:Y:S02]  /*0510*/  LDG.E.128 R116, desc[UR12][R116.64] ;  /* 0x0000000c74747981 */ /* 0x000ea4000c1e1d00 */
[----:B------:R-:W-:-:S02]  /*0520*/  IMAD.WIDE.U32 R120, R121, 0x10, R124 ;  /* 0x0000001079787825 */ /* 0x000fc400078e007c */
[----:B------:R-:W2:Y:S02]  /*0530*/  LDG.E.128 R100, desc[UR12][R100.64] ;  /* 0x0000000c64647981 */ /* 0x000ea4000c1e1d00 */
[----:B------:R-:W-:Y:S01]  /*0540*/  IMAD.WIDE.U32 R128, R139, 0x10, R128 ;  /* 0x000000108b807825 */ /* 0x000fe200078e0080 */
[----:B------:R-:W-:Y:S01]  /*0550*/  MOV R113, UR7 ;  /* 0x0000000700717c02 */ /* 0x000fe20008000f00 */
[----:B------:R-:W2:Y:S01]  /*0560*/  LDG.E.128 R120, desc[UR12][R120.64] ;  /* 0x0000000c78787981 */ /* 0x000ea2000c1e1d00 */
[----:B------:R-:W-:Y:S01]  /*0570*/  IADD3 R3, PT, PT, R3, 0x200, RZ ;  /* 0x0000020003037810 */ /* 0x000fe20007ffe0ff */
[----:B0-----:R-:W0:Y:S02]  /*0580*/  LDC.64 R104, c[0x0][0x3b0] ;  /* 0x0000ec00ff687b82 */ /* 0x001e240000000a00 */
        /* <DEDUP_REMOVED lines=9> */
[----:B------:R-:W-:Y:S01]  /*0620*/  MOV R109, RZ ;  /* 0x000000ff006d7202 */ /* 0x000fe20000000f00 */
[----:B------:R-:W0:Y:S03]  /*0630*/  @P0 LDC.64 R132, c[0x0][0x438] ;  /* 0x00010e00ff840b82 */ /* 0x000e260000000a00 */
[----:B------:R-:W-:-:S04]  /*0640*/  @P2 SHF.R.S32.HI R106, RZ, 0x1f, R3 ;  /* 0x0000001fff6a2819 */ /* 0x000fc80000011403 */
[----:B------:R-:W-:Y:S01]  /*0650*/  @P2 LEA.HI R106, R106, R3, RZ, 0x3 ;  /* 0x000000036a6a2211 */ /* 0x000fe200078f18ff */
[----:B------:R-:W0:Y:S03]  /*0660*/  @P0 LDC.64 R134, c[0x0][0x438] ;  /* 0x00010e00ff860b82 */ /* 0x000e260000000a00 */
        /* <DEDUP_REMOVED lines=11> */
[----:B------:R-:W-:-:S04]  /*0720*/  @P0 IMAD.WIDE.U32 R132, R137, 0x10, R132 ;  /* 0x0000001089840825 */ /* 0x000fc800078e0084 */
[----:B------:R-:W-:Y:S01]  /*0730*/  @P0 IMAD.WIDE.U32 R134, R139, 0x10, R134 ;  /* 0x000000108b860825 */ /* 0x000fe200078e0086 */
[----:B------:R1:W5:Y:S04]  /*0740*/  @P0 LDG.E.128 R8, desc[UR12][R132.64] ;  /* 0x0000000c84080981 */ /* 0x000368000c1e1d00 */
[----:B------:R1:W5:Y:S01]  /*0750*/  @P0 LDG.E.128 R4, desc[UR12][R134.64] ;  /* 0x0000000c86040981 */ /* 0x000362000c1e1d00 */
[----:B------:R-:W-:Y:S01]  /*0760*/  ISETP.NE.AND P0, PT, RZ, UR11, PT ;  /* 0x0000000bff007c0c */ /* 0x000fe2000bf05270 */
[----:B---3--:R-:W-:Y:S02]  /*0770*/  HADD2.F32 R3, -RZ, R96.H0_H0 ;  /* 0x20000060ff037230 */ /* 0x008fe40000004100 */
[----:B------:R-:W-:Y:S01]  /*0780*/  HADD2.F32 R137, -RZ, R98.H0_H0 ;  /* 0x20000062ff897230 */ /* 0x000fe20000004100 */
[----:B----4-:R-:W-:Y:S01]  /*0790*/  FSEL R183, R143, RZ, !P0 ;  /* 0x000000ff8fb77208 */ /* 0x010fe20004000000 */
[----:B------:R-:W-:-:S02]  /*07a0*/  HADD2.F32 R111, -RZ, R97.H0_H0 ;  /* 0x20000061ff6f7230 */ /* 0x000fc40000004100 */
[----:B------:R-:W-:Y:S02]  /*07b0*/  HADD2.F32 R136, -RZ, R97.H1_H1 ;  /* 0x30000061ff887230 */ /* 0x000fe40000004100 */
[--C-:B--2---:R-:W-:Y:S02]  /*07c0*/  HADD2.F32 R138, -RZ, R116.reuse.H0_H0 ;  /* 0x20000074ff8a7230 */ /* 0x104fe40000004100 */
[----:B------:R-:W-:Y:S02]  /*07d0*/  HADD2.F32 R116, -RZ, R116.H1_H1 ;  /* 0x30000074ff747230 */ /* 0x000fe40000004100 */
[----:B------:R-:W-:Y:S01]  /*07e0*/  FADD.FTZ R3, -R183, R3 ;  /* 0x00000003b7037221 */ /* 0x000fe20000010100 */
[----:B------:R-:W-:Y:S02]  /*07f0*/  HADD2.F32 R97, -RZ, R100.H0_H0 ;  /* 0x20000064ff617230 */ /* 0x000fe40000004100 */
[----:B------:R-:W-:Y:S02]  /*0800*/  HADD2.F32 R96, -RZ, R96.H1_H1 ;  /* 0x30000060ff607230 */ /* 0x000fe40000004100 */
[----:B------:R-:W-:-:S02]  /*0810*/  HADD2.F32 R142, -RZ, R117.H0_H0 ;  /* 0x20000075ff8e7230 */ /* 0x000fc40000004100 */
[--C-:B------:R-:W-:Y:S02]  /*0820*/  HADD2.F32 R150, -RZ, R119.reuse.H0_H0 ;  /* 0x20000077ff967230 */ /* 0x100fe40000004100 */
[----:B------:R-:W-:Y:S02]  /*0830*/  HADD2.F32 R152, -RZ, R119.H1_H1 ;  /* 0x30000077ff987230 */ /* 0x000fe40000004100 */
[C---:B------:R-:W-:Y:S01]  /*0840*/  FADD.FTZ R119, -R183.reuse, R137 ;  /* 0x00000089b7777221 */ /* 0x040fe20000010100 */
[----:B------:R-:W-:Y:S02]  /*0850*/  HADD2.F32 R117, -RZ, R117.H1_H1 ;  /* 0x30000075ff757230 */ /* 0x000fe40000004100 */
[----:B------:R-:W-:Y:S01]  /*0860*/  FADD.FTZ R137, -R183, R116 ;  /* 0x00000074b7897221 */ /* 0x000fe20000010100 */
[----:B0-----:R-:W-:Y:S02]  /*0870*/  HADD2.F32 R114, -RZ, R98.H1_H1 ;  /* 0x30000062ff727230 */ /* 0x001fe40000004100 */
[----:B------:R-:W-:Y:S01]  /*0880*/  FMUL.FTZ R3, R110, R3 ;  /* 0x000000036e037220 */ /* 0x000fe20000410000 */
[----:B------:R-:W-:-:S02]  /*0890*/  HADD2.F32 R100, -RZ, R100.H1_H1 ;  /* 0x30000064ff647230 */ /* 0x000fc40000004100 */
[----:B------:R-:W-:Y:S01]  /*08a0*/  FMUL.FTZ R116, R36, R97 ;  /* 0x0000006124747220 */ /* 0x000fe20000410000 */
[--C-:B------:R-:W-:Y:S02]  /*08b0*/  HADD2.F32 R115, -RZ, R99.reuse.H0_H0 ;  /* 0x20000063ff737230 */ /* 0x100fe40000004100 */
[----:B-1----:R-:W-:Y:S02]  /*08c0*/  HADD2.F32 R132, -RZ, R99.H1_H1 ;  /* 0x30000063ff847230 */ /* 0x002fe40000004100 */
[----:B------:R-:W-:Y:S01]  /*08d0*/  FADD.FTZ R99, -R183, R96 ;  /* 0x00000060b7637221 */ /* 0x000fe20000010100 */
[--C-:B------:R-:W-:Y:S02]  /*08e0*/  HADD2.F32 R146, -RZ, R118.reuse.H0_H0 ;  /* 0x20000076ff927230 */ /* 0x100fe40000004100 */
[----:B------:R-:W-:Y:S02]  /*08f0*/  HADD2.F32 R118, -RZ, R118.H1_H1 ;  /* 0x30000076ff767230 */ /* 0x000fe40000004100 */
[----:B------:R-:W-:-:S02]  /*0900*/  HADD2.F32 R141, -RZ, R120.H0_H0 ;  /* 0x20000078ff8d7230 */ /* 0x000fc40000004100 */
[----:B------:R-:W-:Y:S02]  /*0910*/  HADD2.F32 R140, -RZ, R120.H1_H1 ;  /* 0x30000078ff8c7230 */ /* 0x000fe40000004100 */
[C---:B------:R-:W-:Y:S01]  /*0920*/  FADD.FTZ R147, -R183.reuse, R117 ;  /* 0x00000075b7937221 */ /* 0x040fe20000010100 */
[--C-:B------:R-:W-:Y:S02]  /*0930*/  HADD2.F32 R133, -RZ, R101.reuse.H0_H0 ;  /* 0x20000065ff857230 */ /* 0x100fe40000004100 */
[----:B------:R-:W-:Y:S02]  /*0940*/  HADD2.F32 R98, -RZ, R101.H1_H1 ;  /* 0x30000065ff627230 */ /* 0x000fe40000004100 */
[----:B------:R-:W-:Y:S01]  /*0950*/  FADD.FTZ R101, -R183, R136 ;  /* 0x00000088b7657221 */ /* 0x000fe20000010100 */
[----:B------:R-:W-:Y:S02]  /*0960*/  HADD2.F32 R120, -RZ, R128.H0_H0 ;  /* 0x20000080ff787230 */ /* 0x000fe40000004100 */
[----:B------:R-:W-:Y:S01]  /*0970*/  FADD.FTZ R84, R84, R97 ;  /* 0x0000006154547221 */ /* 0x000fe20000010000 */
[----:B------:R-:W-:-:S02]  /*0980*/  HADD2.F32 R139, -RZ, R103.H0_H0 ;  /* 0x20000067ff8b7230 */ /* 0x000fc40000004100 */
[----:B------:R-:W-:Y:S01]  /*0990*/  FFMA.FTZ R40, R3, R97, R40 ;  /* 0x0000006103287223 */ /* 0x000fe20000010028 */
[----:B------:R-:W-:Y:S02]  /*09a0*/  HADD2.F32 R134, -RZ, R103.H1_H1 ;  /* 0x30000067ff867230 */ /* 0x000fe40000004100 */
[----:B------:R-:W-:Y:S01]  /*09b0*/  FADD.FTZ R103, -R183, R114 ;  /* 0x00000072b7677221 */ /* 0x000fe20000010100 */
[--C-:B------:R-:W-:Y:S02]  /*09c0*/  HADD2.F32 R145, -RZ, R121.reuse.H0_H0 ;  /* 0x20000079ff917230 */ /* 0x100fe40000004100 */
[----:B------:R-:W-:Y:S01]  /*09d0*/  FMUL.FTZ R117, R37, R100 ;  /* 0x0000006425757220 */ /* 0x000fe20000410000 */
[----:B------:R-:W-:Y:S02]  /*09e0*/  HADD2.F32 R144, -RZ, R121.H1_H1 ;  /* 0x30000079ff907230 */ /* 0x000fe40000004100 */
[----:B------:R-:W-:Y:S01]  /*09f0*/  FADD.FTZ R96, RZ, R116 ;  /* 0x00000074ff607221 */ /* 0x000fe20000010000 */
[----:B------:R-:W-:-:S02]  /*0a00*/  HADD2.F32 R121, -RZ, R129.H0_H0 ;  /* 0x20000081ff797230 */ /* 0x000fc40000004100 */
[----:B------:R-:W-:Y:S01]  /*0a10*/  FADD.FTZ R111, -R183, R111 ;  /* 0x0000006fb76f7221 */ /* 0x000fe20000010100 */
[C---:B------:R-:W-:Y:S01]  /*0a20*/  FMUL.FTZ R114, R110.reuse, R99 ;  /* 0x000000636e727220 */ /* 0x040fe20000410000 */
[----:B------:R-:W-:Y:S01]  /*0a30*/  FFMA.FTZ R97, R3, R116, RZ ;  /* 0x0000007403617223 */ /* 0x000fe200000100ff */
[C---:B------:R-:W-:Y:S01]  /*0a40*/  FADD.FTZ R153, -R183.reuse, R118 ;  /* 0x00000076b7997221 */ /* 0x040fe20000010100 */
[--C-:B------:R-:W-:Y:S02]  /*0a50*/  HADD2.F32 R157, -RZ, R123.reuse.H0_H0 ;  /* 0x2000007bff9d7230 */ /* 0x100fe40000004100 */
[C---:B------:R-:W-:Y:S01]  /*0a60*/  FADD.FTZ R161, -R183.reuse, R120 ;  /* 0x00000078b7a17221 */ /* 0x040fe20000010100 */
[----:B------:R-:W-:Y:S02]  /*0a70*/  HADD2.F32 R154, -RZ, R123.H1_H1 ;  /* 0x3000007bff9a7230 */ /* 0x000fe40000004100 */
[----:B------:R-:W-:Y:S01]  /*0a80*/  FMUL.FTZ R118, R110, R101 ;  /* 0x000000656e767220 */ /* 0x000fe20000410000 */
[C---:B------:R-:W-:Y:S01]  /*0a90*/  FADD.FTZ R123, -R183.reuse, R115 ;  /* 0x00000073b77b7221 */ /* 0x040fe20000010100 */
[----:B------:R-:W-:Y:S01]  /*0aa0*/  FMUL.FTZ R120, R38, R133 ;  /* 0x0000008526787220 */ /* 0x000fe20000410000 */
[----:B------:R-:W-:Y:S01]  /*0ab0*/  FADD.FTZ R99, R96, R117 ;  /* 0x0000007560637221 */ /* 0x000fe20000010000 */
[----:B------:R-:W-:Y:S01]  /*0ac0*/  FMUL.FTZ R115, R110, R111 ;  /* 0x0000006f6e737220 */ /* 0x000fe20000410000 */
[----:B------:R-:W-:Y:S01]  /*0ad0*/  FFMA.FTZ R96, R114, R117, R97 ;  /* 0x0000007572607223 */ /* 0x000fe20000010061 */
[----:B------:R-:W-:Y:S01]  /*0ae0*/  FADD.FTZ R167, -R183, R121 ;  /* 0x00000079b7a77221 */ /* 0x000fe20000010100 */
[----:B------:R-:W-:-:S02]  /*0af0*/  HADD2.F32 R135, -RZ, R102.H0_H0 ;  /* 0x20000066ff877230 */ /* 0x000fc40000004100 */
[----:B------:R-:W-:Y:S01]  /*0b00*/  FADD.FTZ R87, R87, R98 ;  /* 0x0000006257577221 */ /* 0x000fe20000010000 */
[-C--:B------:R-:W-:Y:S01]  /*0b10*/  FFMA.FTZ R43, R118, R98.reuse, R43 ;  /* 0x00000062762b7223 */ /* 0x080fe2000001002b */
[----:B------:R-:W-:Y:S01]  /*0b20*/  FMUL.FTZ R121, R39, R98 ;  /* 0x0000006227797220 */ /* 0x000fe20000410000 */
[----:B------:R-:W-:Y:S01]  /*0b30*/  FADD.FTZ R98, R99, R120 ;  /* 0x0000007863627221 */ /* 0x000fe20000010000 */
[----:B------:R-:W-:Y:S02]  /*0b40*/  HADD2.F32 R156, -RZ, R130.H0_H0 ;  /* 0x20000082ff9c7230 */ /* 0x000fe40000004100 */
[----:B------:R-:W-:Y:S01]  /*0b50*/  FFMA.FTZ R97, R115, R120, R96 ;  /* 0x0000007873617223 */ /* 0x000fe20000010060 */
[--C-:B------:R-:W-:Y:S02]  /*0b60*/  HADD2.F32 R151, -RZ, R122.reuse.H0_H0 ;  /* 0x2000007aff977230 */ /* 0x100fe40000004100 */
[----:B------:R-:W-:Y:S01]  /*0b70*/  FADD.FTZ R155, -R183, R150 ;  /* 0x00000096b79b7221 */ /* 0x000fe20000010100 */
[----:B------:R-:W-:-:S02]  /*0b80*/  HADD2.F32 R148, -RZ, R122.H1_H1 ;  /* 0x3000007aff947230 */ /* 0x000fc40000004100 */
[----:B------:R-:W-:Y:S01]  /*0b90*/  FADD.FTZ R99, R98, R121 ;  /* 0x0000007962637221 */ /* 0x000fe20000010000 */
[----:B------:R-:W-:Y:S02]  /*0ba0*/  HADD2.F32 R102, -RZ, R102.H1_H1 ;  /* 0x30000066ff667230 */ /* 0x000fe40000004100 */
[----:B------:R-:W-:Y:S02]  /*0bb0*/  HADD2.F32 R122, -RZ, R129.H1_H1 ;  /* 0x30000081ff7a7230 */ /* 0x000fe40000004100 */
[--C-:B------:R-:W-:Y:S02]  /*0bc0*/  HADD2.F32 R163, -RZ, R124.reuse.H0_H0 ;  /* 0x2000007cffa37230 */ /* 0x100fe40000004100 */
[----:B------:R-:W-:Y:S02]  /*0bd0*/  HADD2.F32 R150, -RZ, R124.H1_H1 ;  /* 0x3000007cff967230 */ /* 0x000fe40000004100 */
[----:B------:R-:W-:Y:S01]  /*0be0*/  FMUL.FTZ R124, R32, R135 ;  /* 0x00000087207c7220 */ /* 0x000fe20000410000 */
[----:B------:R-:W-:Y:S01]  /*0bf0*/  FMUL.FTZ R119, R110, R119 ;  /* 0x000000776e777220 */ /* 0x000fe20000410000 */
[----:B------:R-:W-:Y:S01]  /*0c00*/  FFMA.FTZ R96, R118, R121, R97 ;  /* 0x0000007976607223 */ /* 0x000fe20000010061 */
[----:B------:R-:W-:-:S02]  /*0c10*/  HADD2.F32 R128, -RZ, R128.H1_H1 ;  /* 0x30000080ff807230 */ /* 0x000fc40000004100 */
[C---:B------:R-:W-:Y:S01]  /*0c20*/  FADD.FTZ R173, -R183.reuse, R156 ;  /* 0x0000009cb7ad7221 */ /* 0x040fe20000010100 */
[--C-:B------:R-:W-:Y:S02]  /*0c30*/  HADD2.F32 R169, -RZ, R125.reuse.H0_H0 ;  /* 0x2000007dffa97230 */ /* 0x100fe40000004100 */
[----:B------:R-:W-:Y:S01]  /*0c40*/  FADD.FTZ R171, -R183, R122 ;  /* 0x0000007ab7ab7221 */ /* 0x000fe20000010100 */
[----:B------:R-:W-:Y:S02]  /*0c50*/  HADD2.F32 R156, -RZ, R125.H1_H1 ;  /* 0x3000007dff9c7230 */ /* 0x000fe40000004100 */
[----:B------:R-:W-:Y:S01]  /*0c60*/  FMUL.FTZ R125, R33, R102 ;  /* 0x00000066217d7220 */ /* 0x000fe20000410000 */
[----:B------:R-:W-:Y:S02]  /*0c70*/  HADD2.F32 R158, -RZ, R131.H0_H0 ;  /* 0x20000083ff9e7230 */ /* 0x000fe40000004100 */
[----:B------:R-:W-:Y:S01]  /*0c80*/  FADD.FTZ R98, R99, R124 ;  /* 0x0000007c63627221 */ /* 0x000fe20000010000 */
[----:B------:R-:W-:Y:S01]  /*0c90*/  FMUL.FTZ R122, R110, R103 ;  /* 0x000000676e7a7220 */ /* 0x000fe20000410000 */
[----:B------:R-:W-:Y:S01]  /*0ca0*/  FFMA.FTZ R97, R119, R124, R96 ;  /* 0x0000007c77617223 */ /* 0x000fe20000010060 */
[C---:B------:R-:W-:Y:S01]  /*0cb0*/  FADD.FTZ R129, -R183.reuse, R132 ;  /* 0x00000084b7817221 */ /* 0x040fe20000010100 */
[C---:B------:R-:W-:Y:S01]  /*0cc0*/  FADD.FTZ R165, -R183.reuse, R128 ;  /* 0x00000080b7a57221 */ /* 0x040fe20000010100 */
[----:B------:R-:W-:Y:S01]  /*0cd0*/  FMUL.FTZ R128, R34, R139 ;  /* 0x0000008b22807220 */ /* 0x000fe20000410000 */
[----:B------:R-:W-:Y:S01]  /*0ce0*/  FADD.FTZ R99, R98, R125 ;  /* 0x0000007d62637221 */ /* 0x000fe20000010000 */
[----:B------:R-:W-:Y:S01]  /*0cf0*/  FADD.FTZ R179, -R183, R158 ;  /* 0x0000009eb7b37221 */ /* 0x000fe20000010100 */
[----:B------:R-:W-:Y:S01]  /*0d00*/  FMUL.FTZ R123, R110, R123 ;  /* 0x0000007b6e7b7220 */ /* 0x000fe20000410000 */
[----:B------:R-:W-:Y:S01]  /*0d10*/  FFMA.FTZ R96, R122, R125, R97 ;  /* 0x0000007d7a607223 */ /* 0x000fe20000010061 */
[----:B------:R-:W-:-:S02]  /*0d20*/  HADD2.F32 R175, -RZ, R126.H0_H0 ;  /* 0x2000007effaf7230 */ /* 0x000fc40000004100 */
[----:B------:R-:W-:Y:S02]  /*0d30*/  HADD2.F32 R158, -RZ, R126.H1_H1 ;  /* 0x3000007eff9e7230 */ /* 0x000fe40000004100 */
[----:B------:R-:W-:Y:S01]  /*0d40*/  FMUL.FTZ R126, R110, R129 ;  /* 0x000000816e7e7220 */ /* 0x000fe20000410000 */
[----:B------:R-:W-:Y:S02]  /*0d50*/  HADD2.F32 R160, -RZ, R131.H1_H1 ;  /* 0x30000083ffa07230 */ /* 0x000fe40000004100 */
[----:B------:R-:W-:Y:S01]  /*0d60*/  FMUL.FTZ R129, R35, R134 ;  /* 0x0000008623817220 */ /* 0x000fe20000410000 */
[----:B------:R-:W-:Y:S01]  /*0d70*/  FADD.FTZ R98, R99, R128 ;  /* 0x0000008063627221 */ /* 0x000fe20000010000 */
[----:B------:R-:W-:Y:S01]  /*0d80*/  FADD.FTZ R131, -R183, R138 ;  /* 0x0000008ab7837221 */ /* 0x000fe20000010100 */
[----:B------:R-:W-:Y:S01]  /*0d90*/  FFMA.FTZ R97, R123, R128, R96 ;  /* 0x000000807b617223 */ /* 0x000fe20000010060 */
[----:B------:R-:W-:Y:S02]  /*0da0*/  HADD2.F32 R130, -RZ, R130.H1_H1 ;  /* 0x30000082ff827230 */ /* 0x000fe40000004100 */
[----:B------:R-:W-:Y:S01]  /*0db0*/  FMUL.FTZ R132, R28, R141 ;  /* 0x0000008d1c847220 */ /* 0x000fe20000410000 */
[----:B------:R-:W-:-:S02]  /*0dc0*/  HADD2.F32 R181, -RZ, R127.H0_H0 ;  /* 0x2000007fffb57230 */ /* 0x000fc40000004100 */
[----:B------:R-:W-:Y:S01]  /*0dd0*/  FADD.FTZ R99, R98, R129 ;  /* 0x0000008162637221 */ /* 0x000fe20000010000 */
[----:B------:R-:W-:Y:S02]  /*0de0*/  HADD2.F32 R162, -RZ, R127.H1_H1 ;  /* 0x3000007fffa27230 */ /* 0x000fe40000004100 */
[----:B------:R-:W-:Y:S01]  /*0df0*/  FMUL.FTZ R127, R110, R131 ;  /* 0x000000836e7f7220 */ /* 0x000fe20000410000 */
[----:B------:R-:W-:Y:S01]  /*0e00*/  FFMA.FTZ R98, R126, R129, R97 ;  /* 0x000000817e627223 */ /* 0x000fe20000010061 */
[----:B------:R-:W-:Y:S01]  /*0e10*/  FADD.FTZ R86, R86, R133 ;  /* 0x0000008556567221 */ /* 0x000fe20000010000 */
[----:B------:R-:W-:Y:S01]  /*0e20*/  FFMA.FTZ R42, R115, R133, R42 ;  /* 0x00000085732a7223 */ /* 0x000fe2000001002a */
[----:B------:R-:W-:Y:S01]  /*0e30*/  FADD.FTZ R177, -R183, R130 ;  /* 0x00000082b7b17221 */ /* 0x000fe20000010100 */
        /* <DEDUP_REMOVED lines=13> */
[----:B------:R-:W-:Y:S01]  /*0f10*/  FADD.FTZ R149, -R183, R146 ;  /* 0x00000092b7957221 */ /* 0x000fe20000010100 */
        /* <DEDUP_REMOVED lines=95> */
.L_x_5814:
[----:B-----5:R-:W-:Y:S02]  /*1510*/  ISETP.GE.AND P2, PT, R112, 0x1, PT ;  /* 0x000000017000780c */ /* 0x020fe40003f46270 */
[----:B------:R-:W-:Y:S02]  /*1520*/  CS2R R98, SRZ ;  /* 0x0000000000627805 */ /* 0x000fe4000001ff00 */
[----:B------:R-:W-:Y:S02]  /*1530*/  MOV R113, UR7 ;  /* 0x0000000700717c02 */ /* 0x000fe40008000f00 */
[----:B------:R-:W-:-:S04]  /*1540*/  ISETP.NE.U32.AND P0, PT, RZ, UR6, PT ;  /* 0x00000006ff007c0c */ /* 0x000fc8000bf05070 */
[----:B------:R-:W-:-:S03]  /*1550*/  ISETP.NE.AND.EX P0, PT, R113, RZ, PT, P0 ;  /* 0x000000ff7100720c */ /* 0x000fc60003f05300 */
[----:B------:R-:W0:Y:S01]  /*1560*/  @P2 LDC R97, c[0x0][0x388] ;  /* 0x0000e200ff612b82 */ /* 0x000e220000000800 */
[----:B------:R-:W-:-:S09]  /*1570*/  @P2 IADD3 R96, PT, PT, R112, -0x1, RZ ;  /* 0xffffffff70602810 */ /* 0x000fd20007ffe0ff */
        /* <DEDUP_REMOVED lines=37> */
.L_x_5815:
        /* <DEDUP_REMOVED lines=32> */
.L_x_5817:
[----:B------:R-:W-:Y:S05]  /*19d0*/  BSYNC.RECONVERGENT B0 ;  /* 0x0000000000007941 */ /* 0x000fea0003800200 */
.L_x_5816:
        /* <DEDUP_REMOVED lines=33> */
[-C--:B-1----:R-:W-:Y:S02]  /*1bf0*/  @P2 IMAD R112, R112, R101.reuse, RZ ;  /* 0x0000006570702224 */ /* 0x082fe400078e02ff */
[----:B------:R-:W-:Y:S02]  /*1c00*/  IMAD R101, R0, R101, RZ ;  /* 0x0000006500657224 */ /* 0x000fe400078e02ff */
[----:B0-----:R-:W-:Y:S01]  /*1c10*/  FADD.FTZ R161, R161, R96 ;  /* 0x00000060a1a17221 */ /* 0x001fe20000010000 */
[----:B------:R-:W-:Y:S01]  /*1c20*/  FADD.FTZ R100, R100, R97 ;  /* 0x0000006164647221 */ /* 0x000fe20000010000 */
[----:B------:R-:W-:-:S02]  /*1c30*/  @P2 SHF.R.S32.HI R97, RZ, 0x1f, R112 ;  /* 0x0000001fff612819 */ /* 0x000fc40000011470 */
[----:B------:R-:W-:Y:S01]  /*1c40*/  FADD.FTZ R161, R98, R161 ;  /* 0x000000a162a17221 */ /* 0x000fe20000010000 */
[----:B------:R-:W-:Y:S01]  /*1c50*/  SHF.R.S32.HI R96, RZ, 0x1f, R101 ;  /* 0x0000001fff607819 */ /* 0x000fe20000011465 */
[----:B------:R-:W-:Y:S01]  /*1c60*/  FADD.FTZ R98, R99, R100 ;  /* 0x0000006463627221 */ /* 0x000fe20000010000 */
[----:B------:R-:W-:Y:S01]  /*1c70*/  @P2 LEA.HI R112, R97, R112, RZ, 0x3 ;  /* 0x0000007061702211 */ /* 0x000fe200078f18ff */
[----:B------:R-:W-:Y:S01]  /*1c80*/  FMUL.FTZ R99, R161, UR14 ;  /* 0x0000000ea1637c20 */ /* 0x000fe20008410000 */
[----:B------:R-:W-:Y:S01]  /*1c90*/  LEA.HI R96, R96, R101, RZ, 0x3 ;  /* 0x0000006560607211 */ /* 0x000fe200078f18ff */
[----:B------:R-:W-:Y:S01]  /*1ca0*/  FMUL.FTZ R98, R98, UR14 ;  /* 0x0000000e62627c20 */ /* 0x000fe20008410000 */
[----:B------:R-:W-:Y:S02]  /*1cb0*/  MOV R97, RZ ;  /* 0x000000ff00617202 */ /* 0x000fe40000000f00 */
[-C--:B------:R-:W-:Y:S02]  /*1cc0*/  @P2 LEA.HI.SX32 R97, R112, R111.reuse, 0x1d ;  /* 0x0000006f70612211 */ /* 0x080fe400078feaff */
[----:B------:R-:W-:-:S02]  /*1cd0*/  LEA.HI.SX32 R96, R96, R111, 0x1d ;  /* 0x0000006f60607211 */ /* 0x000fc400078feaff */
        /* <DEDUP_REMOVED lines=19> */
.L_x_5820:
        /* <DEDUP_REMOVED lines=12> */
.L_x_5821:
        /* <DEDUP_REMOVED lines=12> */
.L_x_5822:
        /* <DEDUP_REMOVED lines=12> */
.L_x_5823:
        /* <DEDUP_REMOVED lines=12> */
.L_x_5824:
        /* <DEDUP_REMOVED lines=12> */
.L_x_5825:
        /* <DEDUP_REMOVED lines=12> */
.L_x_5826:
[----:B------:R-:W-:Y:S05]  /*2290*/  @!P2 BRA `(.L_x_5827) ;  /* 0x0000001000a8a947 */ /* 0x000fea0003800000 */
[----:B------:R-:W-:Y:S01]  /*22a0*/  FFMA.FTZ R100, R126, R98, R99 ;  /* 0x000000627e647223 */ /* 0x000fe20000010063 */
[----:B------:R-:W-:Y:S02]  /*22b0*/  ISETP.GT.AND P1, PT, R2, RZ, PT ;  /* 0x000000ff0200720c */ /* 0x000fe40003f24270 */
[----:B-----5:R-:W-:Y:S01]  /*22c0*/  ISETP.GE.U32.AND P0, PT, R108, RZ, PT ;  /* 0x000000ff6c00720c */ /* 0x020fe20003f06070 */
[----:B------:R-:W-:-:S03]  /*22d0*/  FADD.FTZ R101, R129, -R100 ;  /* 0x8000006481657221 */ /* 0x000fc60000010000 */
[----:B------:R-:W-:Y:S01]  /*22e0*/  ISETP.GE.U32.AND.EX P0, PT, R109, 0x1000000, PT, P0 ;  /* 0x010000006d00780c */ /* 0x000fe20003f06100 */
[----:B------:R-:W-:-:S05]  /*22f0*/  FMUL.FTZ R101, R110, R101 ;  /* 0x000000656e657220 */ /* 0x000fca0000410000 */
[----:B------:R-:W-:-:S05]  /*2300*/  FSEL R101, R101, RZ, P1 ;  /* 0x000000ff65657208 */ /* 0x000fca0000800000 */
[----:B------:R-:W-:-:S04]  /*2310*/  FMUL.FTZ R101, R101, UR17 ;  /* 0x0000001165657c20 */ /* 0x000fc80008410000 */
[----:B------:R-:W-:-:S05]  /*2320*/  FMUL.FTZ R101, R101, UR16 ;  /* 0x0000001065657c20 */ /* 0x000fca0008410000 */
[----:B------:R-:W-:-:S04]  /*2330*/  FSEL R101, R101, RZ, P0 ;  /* 0x000000ff65657208 */ /* 0x000fc80000000000 */
[----:B------:R-:W-:-:S04]  /*2340*/  F2FP.F16.F32.PACK_AB R101, RZ, R101 ;  /* 0x00000065ff65723e */ /* 0x000fc800000000ff */
[----:B------:R-:W-:Y:S01]  /*2350*/  PRMT R91, R91, 0x5410, R101 ;  /* 0x000054105b5b7816 */ /* 0x000fe20000000065 */
[----:B------:R-:W-:Y:S06]  /*2360*/  BRA `(.L_x_5827) ;  /* 0x0000001000747947 */ /* 0x000fec0003800000 */
.L_x_5819:
        /* <DEDUP_REMOVED lines=22> */
.L_x_5828:
[----:B------:R-:W-:Y:S05]  /*24d0*/  @!P2 BRA `(.L_x_5829) ;  /* 0x000000000018a947 */ /* 0x000fea0003800000 */
[----:B------:R-:W-:Y:S01]  /*24e0*/  FMUL.FTZ R92, R94, UR17 ;  /* 0x000000115e5c7c20 */ /* 0x000fe20008410000 */
[----:B-----5:R-:W-:-:S03]  /*24f0*/  LOP3.LUT P1, RZ, R108, 0xff00, RZ, 0xc0, !PT ;  /* 0x0000ff006cff7812 */ /* 0x020fc6000782c0ff */
[----:B------:R-:W-:-:S05]  /*2500*/  FMUL.FTZ R92, R92, UR16 ;  /* 0x000000105c5c7c20 */ /* 0x000fca0008410000 */
[----:B------:R-:W-:-:S04]  /*2510*/  FSEL R92, R92, RZ, P1 ;  /* 0x000000ff5c5c7208 */ /* 0x000fc80000800000 */
[----:B------:R-:W-:-:S04]  /*2520*/  F2FP.F16.F32.PACK_AB R92, RZ, R92 ;  /* 0x0000005cff5c723e */ /* 0x000fc800000000ff */
[----:B------:R-:W-:-:S07]  /*2530*/  PRMT R88, R88, 0x5410, R92 ;  /* 0x0000541058587816 */ /* 0x000fce000000005c */
.L_x_5829:
        /* <DEDUP_REMOVED lines=10> */
.L_x_5830:
        /* <DEDUP_REMOVED lines=8> */
.L_x_5831:
        /* <DEDUP_REMOVED lines=21> */
.L_x_5832:
[----:B------:R-:W-:Y:S05]  /*27b0*/  @!P2 BRA `(.L_x_5833) ;  /* 0x000000000018a947 */ /* 0x000fea0003800000 */
[----:B------:R-:W-:Y:S01]  /*27c0*/  FMUL.FTZ R94, R100, UR17 ;  /* 0x00000011645e7c20 */ /* 0x000fe20008410000 */
[----:B-----5:R-:W-:-:S03]  /*27d0*/  LOP3.LUT P1, RZ, R109, 0xff00, RZ, 0xc0, !PT ;  /* 0x0000ff006dff7812 */ /* 0x020fc6000782c0ff */
[----:B------:R-:W-:-:S05]  /*27e0*/  FMUL.FTZ R94, R94, UR16 ;  /* 0x000000105e5e7c20 */ /* 0x000fca0008410000 */
[----:B------:R-:W-:-:S04]  /*27f0*/  FSEL R94, R94, RZ, P1 ;  /* 0x000000ff5e5e7208 */ /* 0x000fc80000800000 */
[----:B------:R-:W-:-:S04]  /*2800*/  F2FP.F16.F32.PACK_AB R94, RZ, R94 ;  /* 0x0000005eff5e723e */ /* 0x000fc800000000ff */
[----:B------:R-:W-:-:S07]  /*2810*/  PRMT R90, R90, 0x5410, R94 ;  /* 0x000054105a5a7816 */ /* 0x000fce000000005e */
.L_x_5833:
        /* <DEDUP_REMOVED lines=10> */
.L_x_5834:
        /* <DEDUP_REMOVED lines=10> */
.L_x_5818:
        /* <DEDUP_REMOVED lines=17> */
.L_x_5836:
        /* <DEDUP_REMOVED lines=11> */
.L_x_5837:
        /* <DEDUP_REMOVED lines=11> */
.L_x_5838:
        /* <DEDUP_REMOVED lines=11> */
.L_x_5839:
        /* <DEDUP_REMOVED lines=11> */
.L_x_5840:
        /* <DEDUP_REMOVED lines=11> */
.L_x_5841:
        /* <DEDUP_REMOVED lines=11> */
.L_x_5842:
        /* <DEDUP_REMOVED lines=13> */
.L_x_5835:
[----:B------:R-:W-:Y:S01]  /*2f60*/  ISETP.GT.AND P0, PT, R2, RZ, PT ;  /* 0x000000ff0200720c */ /* 0x000fe20003f04270 */
[----:B-----5:R-:W-:Y:S02]  /*2f70*/  HADD2.F32 R95, -RZ, R12.H1_H1 ;  /* 0x3000000cff5f7230 */ /* 0x020fe40000004100 */
[--C-:B------:R-:W-:Y:S02]  /*2f80*/  HADD2.F32 R101, -RZ, R13.reuse.H0_H0 ;  /* 0x2000000dff657230 */ /* 0x100fe40000004100 */
[----:B------:R-:W-:Y:S02]  /*2f90*/  HADD2.F32 R103, -RZ, R13.H1_H1 ;  /* 0x3000000dff677230 */ /* 0x000fe40000004100 */
[--C-:B------:R-:W-:Y:S02]  /*2fa0*/  HADD2.F32 R161, -RZ, R14.reuse.H0_H0 ;  /* 0x2000000effa17230 */ /* 0x100fe40000004100 */
[----:B------:R-:W-:Y:S02]  /*2fb0*/  HADD2.F32 R163, -RZ, R14.H1_H1 ;  /* 0x3000000effa37230 */ /* 0x000fe40000004100 */
[----:B------:R-:W-:-:S02]  /*2fc0*/  HADD2.F32 R165, -RZ, R15.H0_H0 ;  /* 0x2000000fffa57230 */ /* 0x000fc40000004100 */
[-CC-:B------:R-:W-:Y:S01]  /*2fd0*/  @P0 FFMA.FTZ R92, R114, R98.reuse, R99.reuse ;  /* 0x00000062725c0223 */ /* 0x180fe20000010063 */
[----:B------:R-:W-:Y:S01]  /*2fe0*/  @P0 FFMA.FTZ R93, R115, R98, R99 ;  /* 0x00000062735d0223 */ /* 0x000fe20000010063 */
[----:B------:R-:W-:Y:S02]  /*2ff0*/  HADD2.F32 R167, -RZ, R15.H1_H1 ;  /* 0x3000000fffa77230 */ /* 0x000fe40000004100 */
[----:B------:R-:W-:Y:S01]  /*3000*/  @P0 FADD.FTZ R92, R117, -R92 ;  /* 0x8000005c755c0221 */ /* 0x000fe20000010000 */
[----:B------:R-:W-:-:S03]  /*3010*/  @P0 FADD.FTZ R93, R120, -R93 ;  /* 0x8000005d785d0221 */ /* 0x000fc60000010000 */
[----:B------:R-:W-:Y:S01]  /*3020*/  @P0 FFMA.FTZ R95, R110, R92, R95 ;  /* 0x0000005c6e5f0223 */ /* 0x000fe2000001005f */
[-C--:B------:R-:W-:Y:S01]  /*3030*/  @P0 FFMA.FTZ R92, R118, R98.reuse, R99 ;  /* 0x00000062765c0223 */ /* 0x080fe20000010063 */
[----:B------:R-:W-:Y:S01]  /*3040*/  @P0 FFMA.FTZ R101, R110, R93, R101 ;  /* 0x0000005d6e650223 */ /* 0x000fe20000010065 */
[----:B------:R-:W-:Y:S02]  /*3050*/  @P0 FFMA.FTZ R93, R119, R98, R99 ;  /* 0x00000062775d0223 */ /* 0x000fe40000010063 */
[----:B------:R-:W-:Y:S02]  /*3060*/  @P0 FADD.FTZ R92, R121, -R92 ;  /* 0x8000005c795c0221 */ /* 0x000fe40000010000 */
[----:B------:R-:W-:Y:S02]  /*3070*/  @P0 FADD.FTZ R93, R124, -R93 ;  /* 0x8000005d7c5d0221 */ /* 0x000fe40000010000 */
[----:B------:R-:W-:Y:S01]  /*3080*/  @P0 FFMA.FTZ R103, R110, R92, R103 ;  /* 0x0000005c6e670223 */ /* 0x000fe20000010067 */
[-C--:B------:R-:W-:Y:S01]  /*3090*/  @P0 FFMA.FTZ R92, R122, R98.reuse, R99 ;  /* 0x000000627a5c0223 */ /* 0x080fe20000010063 */
[----:B------:R-:W-:Y:S01]  /*30a0*/  @P0 FFMA.FTZ R161, R110, R93, R161 ;  /* 0x0000005d6ea10223 */ /* 0x000fe200000100a1 */
[----:B------:R-:W-:-:S02]  /*30b0*/  @P0 FFMA.FTZ R93, R123, R98, R99 ;  /* 0x000000627b5d0223 */ /* 0x000fc40000010063 */
[----:B------:R-:W-:Y:S02]  /*30c0*/  @P0 FADD.FTZ R92, R125, -R92 ;  /* 0x8000005c7d5c0221 */ /* 0x000fe40000010000 */
[----:B------:R-:W-:Y:S02]  /*30d0*/  @P0 FADD.FTZ R93, R128, -R93 ;  /* 0x8000005d805d0221 */ /* 0x000fe40000010000 */
[----:B------:R-:W-:Y:S01]  /*30e0*/  @P0 FFMA.FTZ R163, R110, R92, R163 ;  /* 0x0000005c6ea30223 */ /* 0x000fe200000100a3 */
[-C--:B------:R-:W-:Y:S01]  /*30f0*/  @P0 FFMA.FTZ R92, R126, R98.reuse, R99 ;  /* 0x000000627e5c0223 */ /* 0x080fe20000010063 */
[----:B------:R-:W-:Y:S01]  /*3100*/  @P0 FFMA.FTZ R165, R110, R93, R165 ;  /* 0x0000005d6ea50223 */ /* 0x000fe200000100a5 */
[----:B------:R-:W-:Y:S02]  /*3110*/  @P1 FFMA.FTZ R93, R3, R98, R99 ;  /* 0x00000062035d1223 */ /* 0x000fe40000010063 */
[----:B------:R-:W-:-:S04]  /*3120*/  @P0 FADD.FTZ R92, R129, -R92 ;  /* 0x8000005c815c0221 */ /* 0x000fc80000010000 */
[----:B------:R-:W-:Y:S01]  /*3130*/  @P0 FFMA.FTZ R167, R110, R92, R167 ;  /* 0x0000005c6ea70223 */ /* 0x000fe200000100a7 */
        /* <DEDUP_REMOVED lines=10> */
.L_x_5843:
        /* <DEDUP_REMOVED lines=8> */
.L_x_5844:
[----:B------:R-:W-:Y:S05]  /*3260*/  @!P2 BRA `(.L_x_5845) ;  /* 0x000000000018a947 */ /* 0x000fea0003800000 */
[----:B------:R-:W-:Y:S01]  /*3270*/  FMUL.FTZ R93, R101, UR17 ;  /* 0x00000011655d7c20 */ /* 0x000fe20008410000 */
[----:B------:R-:W-:-:S03]  /*3280*/  LOP3.LUT P0, RZ, R108, 0xff0000, RZ, 0xc0, !PT ;  /* 0x00ff00006cff7812 */ /* 0x000fc6000780c0ff */
[----:B------:R-:W-:-:S05]  /*3290*/  FMUL.FTZ R93, R93, UR16 ;  /* 0x000000105d5d7c20 */ /* 0x000fca0008410000 */
[----:B------:R-:W-:-:S04]  /*32a0*/  FSEL R93, R93, RZ, P0 ;  /* 0x000000ff5d5d7208 */ /* 0x000fc80000000000 */
[----:B------:R-:W-:-:S04]  /*32b0*/  F2FP.F16.F32.PACK_AB R93, RZ, R93 ;  /* 0x0000005dff5d723e */ /* 0x000fc800000000ff */
[----:B------:R-:W-:-:S07]  /*32c0*/  PRMT R89, R93, 0x7610, R89 ;  /* 0x000076105d597816 */ /* 0x000fce0000000059 */
.L_x_5845:
        /* <DEDUP_REMOVED lines=8> */
.L_x_5846:
[----:B------:R-:W-:Y:S05]  /*3350*/  @!P2 BRA `(.L_x_5847) ;  /* 0x000000000018a947 */ /* 0x000fea0003800000 */
[----:B------:R-:W-:Y:S01]  /*3360*/  FMUL.FTZ R94, R161, UR17 ;  /* 0x00000011a15e7c20 */ /* 0x000fe20008410000 */
[----:B------:R-:W-:-:S03]  /*3370*/  LOP3.LUT P0, RZ, R109, 0xff, RZ, 0xc0, !PT ;  /* 0x000000ff6dff7812 */ /* 0x000fc6000780c0ff */
[----:B------:R-:W-:-:S05]  /*3380*/  FMUL.FTZ R94, R94, UR16 ;  /* 0x000000105e5e7c20 */ /* 0x000fca0008410000 */
[----:B------:R-:W-:-:S04]  /*3390*/  FSEL R94, R94, RZ, P0 ;  /* 0x000000ff5e5e7208 */ /* 0x000fc80000000000 */
[----:B------:R-:W-:-:S04]  /*33a0*/  F2FP.F16.F32.PACK_AB R94, RZ, R94 ;  /* 0x0000005eff5e723e */ /* 0x000fc800000000ff */
[----:B------:R-:W-:-:S07]  /*33b0*/  PRMT R90, R94, 0x7610, R90 ;  /* 0x000076105e5a7816 */ /* 0x000fce000000005a */
.L_x_5847:
        /* <DEDUP_REMOVED lines=8> */
.L_x_5848:
[----:B------:R-:W-:Y:S05]  /*3440*/  @!P2 BRA `(.L_x_5849) ;  /* 0x000000000018a947 */ /* 0x000fea0003800000 */
[----:B------:R-:W-:Y:S01]  /*3450*/  FMUL.FTZ R95, R165, UR17 ;  /* 0x00000011a55f7c20 */ /* 0x000fe20008410000 */
[----:B------:R-:W-:-:S03]  /*3460*/  LOP3.LUT P0, RZ, R109, 0xff0000, RZ, 0xc0, !PT ;  /* 0x00ff00006dff7812 */ /* 0x000fc6000780c0ff */
[----:B------:R-:W-:-:S05]  /*3470*/  FMUL.FTZ R95, R95, UR16 ;  /* 0x000000105f5f7c20 */ /* 0x000fca0008410000 */
[----:B------:R-:W-:-:S04]  /*3480*/  FSEL R95, R95, RZ, P0 ;  /* 0x000000ff5f5f7208 */ /* 0x000fc80000000000 */
[----:B------:R-:W-:-:S04]  /*3490*/  F2FP.F16.F32.PACK_AB R95, RZ, R95 ;  /* 0x0000005fff5f723e */ /* 0x000fc800000000ff */
[----:B------:R-:W-:-:S07]  /*34a0*/  PRMT R91, R95, 0x7610, R91 ;  /* 0x000076105f5b7816 */ /* 0x000fce000000005b */
.L_x_5849:
        /* <DEDUP_REMOVED lines=9> */
.L_x_5827:
        /* <DEDUP_REMOVED lines=13> */
[----:B0----5:R-:W-:Y:S02]  /*3610*/  HADD2.F32 R95, -RZ, R8.H1_H1 ;  /* 0x30000008ff5f7230 */ /* 0x021fe40000004100 */
        /* <DEDUP_REMOVED lines=38> */
.L_x_5852:
        /* <DEDUP_REMOVED lines=8> */
.L_x_5853:
[----:B------:R-:W-:Y:S05]  /*3900*/  @!P2 BRA `(.L_x_5854) ;  /* 0x000000000018a947 */ /* 0x000fea0003800000 */
[----:B------:R-:W-:Y:S01]  /*3910*/  FMUL.FTZ R93, R101, UR17 ;  /* 0x00000011655d7c20 */ /* 0x000fe20008410000 */
[----:B------:R-:W-:-:S03]  /*3920*/  LOP3.LUT P3, RZ, R106, 0xff0000, RZ, 0xc0, !PT ;  /* 0x00ff00006aff7812 */ /* 0x000fc6000786c0ff */
[----:B------:R-:W-:-:S05]  /*3930*/  FMUL.FTZ R93, R93, UR16 ;  /* 0x000000105d5d7c20 */ /* 0x000fca0008410000 */
[----:B------:R-:W-:-:S04]  /*3940*/  FSEL R93, R93, RZ, P3 ;  /* 0x000000ff5d5d7208 */ /* 0x000fc80001800000 */
[----:B------:R-:W-:-:S04]  /*3950*/  F2FP.F16.F32.PACK_AB R93, RZ, R93 ;  /* 0x0000005dff5d723e */ /* 0x000fc800000000ff */
[----:B------:R-:W-:-:S07]  /*3960*/  PRMT R89, R93, 0x7610, R89 ;  /* 0x000076105d597816 */ /* 0x000fce0000000059 */
.L_x_5854:
        /* <DEDUP_REMOVED lines=8> */
.L_x_5855:
[----:B------:R-:W-:Y:S05]  /*39f0*/  @!P2 BRA `(.L_x_5856) ;  /* 0x000000000018a947 */ /* 0x000fea0003800000 */
[----:B------:R-:W-:Y:S01]  /*3a00*/  FMUL.FTZ R94, R109, UR17 ;  /* 0x000000116d5e7c20 */ /* 0x000fe20008410000 */
[----:B------:R-:W-:-:S03]  /*3a10*/  LOP3.LUT P3, RZ, R107, 0xff, RZ, 0xc0, !PT ;  /* 0x000000ff6bff7812 */ /* 0x000fc6000786c0ff */
[----:B------:R-:W-:-:S05]  /*3a20*/  FMUL.FTZ R94, R94, UR16 ;  /* 0x000000105e5e7c20 */ /* 0x000fca0008410000 */
[----:B------:R-:W-:-:S04]  /*3a30*/  FSEL R94, R94, RZ, P3 ;  /* 0x000000ff5e5e7208 */ /* 0x000fc80001800000 */
[----:B------:R-:W-:-:S04]  /*3a40*/  F2FP.F16.F32.PACK_AB R94, RZ, R94 ;  /* 0x0000005eff5e723e */ /* 0x000fc800000000ff */
[----:B------:R-:W-:-:S07]  /*3a50*/  PRMT R90, R94, 0x7610, R90 ;  /* 0x000076105e5a7816 */ /* 0x000fce000000005a */
.L_x_5856:
        /* <DEDUP_REMOVED lines=8> */
.L_x_5857:
[----:B------:R-:W-:Y:S05]  /*3ae0*/  @!P2 BRA `(.L_x_5858) ;  /* 0x000000000018a947 */ /* 0x000fea0003800000 */
[----:B------:R-:W-:Y:S01]  /*3af0*/  FMUL.FTZ R95, R161, UR17 ;  /* 0x00000011a15f7c20 */ /* 0x000fe20008410000 */
[----:B------:R-:W-:-:S03]  /*3b00*/  LOP3.LUT P3, RZ, R107, 0xff0000, RZ, 0xc0, !PT ;  /* 0x00ff00006bff7812 */ /* 0x000fc6000786c0ff */
[----:B------:R-:W-:-:S05]  /*3b10*/  FMUL.FTZ R95, R95, UR16 ;  /* 0x000000105f5f7c20 */ /* 0x000fca0008410000 */
[----:B------:R-:W-:-:S04]  /*3b20*/  FSEL R95, R95, RZ, P3 ;  /* 0x000000ff5f5f7208 */ /* 0x000fc80001800000 */
[----:B------:R-:W-:-:S04]  /*3b30*/  F2FP.F16.F32.PACK_AB R95, RZ, R95 ;  /* 0x0000005fff5f723e */ /* 0x000fc800000000ff */
[----:B------:R-:W-:-:S07]  /*3b40*/  PRMT R91, R95, 0x7610, R91 ;  /* 0x000076105f5b7816 */ /* 0x000fce000000005b */
.L_x_5858:
        /* <DEDUP_REMOVED lines=10> */
.L_x_5851:
[----:B------:R-:W-:Y:S01]  /*3bf0*/  ISETP.GT.AND P3, PT, R2, RZ, PT ;  /* 0x000000ff0200720c */ /* 0x000fe20003f64270 */
[----:B------:R-:W-:-:S12]  /*3c00*/  @!P2 BRA `(.L_x_5860) ;  /* 0x000000000028a947 */ /* 0x000fd80003800000 */
[----:B0-----:R-:W-:Y:S01]  /*3c10*/  @P3 FFMA.FTZ R101, R127, R98, R99 ;  /* 0x000000627f653223 */ /* 0x001fe20000010063 */
        /* <DEDUP_REMOVED lines=9> */
.L_x_5860:
        /* <DEDUP_REMOVED lines=11> */
.L_x_5861:
[----:B------:R-:W-:Y:S05]  /*3d60*/  @!P2 BRA `(.L_x_5862) ;  /* 0x000000000028a947 */ /* 0x000fea0003800000 */
        /* <DEDUP_REMOVED lines=10> */
.L_x_5862:
        /* <DEDUP_REMOVED lines=11> */
.L_x_5863:
        /* <DEDUP_REMOVED lines=11> */
.L_x_5864:
        /* <DEDUP_REMOVED lines=11> */
.L_x_5865:
        /* <DEDUP_REMOVED lines=11> */
.L_x_5866:
        /* <DEDUP_REMOVED lines=13> */
.L_x_5850:
        /* <DEDUP_REMOVED lines=10> */
[----:B-----5:R-:W-:Y:S01]  /*4240*/  FADD.FTZ R109, R137, -R92 ;  /* 0x8000005c896d7221 */ /* 0x020fe20000010000 */
        /* <DEDUP_REMOVED lines=10> */
[----:B------:R-:W-:-:S04]  /*42f0*/  F2FP.F16.F32.PACK_AB R92, RZ, R92 ;  /* 0x0000005cff5c723e */ /* 0x000fc800000000ff */
[----:B------:R-:W-:-:S07]  /*4300*/  PRMT R88, R92, 0x7610, R88 ;  /* 0x000076105c587816 */ /* 0x000fce0000000058 */
.L_x_5868:
[----:B------:R-:W-:Y:S05]  /*4310*/  @!P2 BRA `(.L_x_5869) ;  /* 0x000000000018a947 */ /* 0x000fea0003800000 */
[----:B------:R-:W-:Y:S01]  /*4320*/  FMUL.FTZ R92, R100, UR17 ;  /* 0x00000011645c7c20 */ /* 0x000fe20008410000 */
[----:B------:R-:W-:-:S03]  /*4330*/  LOP3.LUT P4, RZ, R106, 0xff00, RZ, 0xc0, !PT ;  /* 0x0000ff006aff7812 */ /* 0x000fc6000788c0ff */
[----:B------:R-:W-:-:S05]  /*4340*/  FMUL.FTZ R92, R92, UR16 ;  /* 0x000000105c5c7c20 */ /* 0x000fca0008410000 */
[----:B------:R-:W-:-:S04]  /*4350*/  FSEL R92, R92, RZ, P4 ;  /* 0x000000ff5c5c7208 */ /* 0x000fc80002000000 */
[----:B------:R-:W-:-:S04]  /*4360*/  F2FP.F16.F32.PACK_AB R92, RZ, R92 ;  /* 0x0000005cff5c723e */ /* 0x000fc800000000ff */
[----:B------:R-:W-:-:S07]  /*4370*/  PRMT R88, R88, 0x5410, R92 ;  /* 0x0000541058587816 */ /* 0x000fce000000005c */
.L_x_5869:
[----:B------:R-:W-:Y:S02]  /*4380*/  F2FP.F16.F32.PACK_AB R92, R100, R93 ;  /* 0x0000005d645c723e */ /* 0x000fe400000000ff */
[----:B------:R-:W-:Y:S02]  /*4390*/  FSEL R95, R95, RZ, P3 ;  /* 0x000000ff5f5f7208 */ /* 0x000fe40001800000 */
        /* <DEDUP_REMOVED lines=8> */
.L_x_5870:
        /* <DEDUP_REMOVED lines=8> */
.L_x_5871:
        /* <DEDUP_REMOVED lines=21> */
.L_x_5872:
[----:B------:R-:W-:Y:S05]  /*45f0*/  @!P2 BRA `(.L_x_5873) ;  /* 0x000000000018a947 */ /* 0x000fea0003800000 */
[----:B------:R-:W-:Y:S01]  /*4600*/  FMUL.FTZ R94, R102, UR17 ;  /* 0x00000011665e7c20 */ /* 0x000fe20008410000 */
[----:B------:R-:W-:-:S03]  /*4610*/  LOP3.LUT P4, RZ, R107, 0xff00, RZ, 0xc0, !PT ;  /* 0x0000ff006bff7812 */ /* 0x000fc6000788c0ff */
[----:B------:R-:W-:-:S05]  /*4620*/  FMUL.FTZ R94, R94, UR16 ;  /* 0x000000105e5e7c20 */ /* 0x000fca0008410000 */
[----:B------:R-:W-:-:S04]  /*4630*/  FSEL R94, R94, RZ, P4 ;  /* 0x000000ff5e5e7208 */ /* 0x000fc80002000000 */
[----:B------:R-:W-:-:S04]  /*4640*/  F2FP.F16.F32.PACK_AB R94, RZ, R94 ;  /* 0x0000005eff5e723e */ /* 0x000fc800000000ff */
[----:B------:R-:W-:-:S07]  /*4650*/  PRMT R90, R90, 0x5410, R94 ;  /* 0x000054105a5a7816 */ /* 0x000fce000000005e */
.L_x_5873:
        /* <DEDUP_REMOVED lines=10> */
.L_x_5874:
        /* <DEDUP_REMOVED lines=10> */
.L_x_5867:
        /* <DEDUP_REMOVED lines=12> */
.L_x_5875:
        /* <DEDUP_REMOVED lines=12> */
.L_x_5876:
        /* <DEDUP_REMOVED lines=12> */
.L_x_5877:
        /* <DEDUP_REMOVED lines=12> */
.L_x_5878:
        /* <DEDUP_REMOVED lines=12> */
.L_x_5879:
        /* <DEDUP_REMOVED lines=12> */
.L_x_5880:
        /* <DEDUP_REMOVED lines=12> */
.L_x_5881:
[----:B------:R-:W-:Y:S05]  /*4ce0*/  @!P2 BRA `(.L_x_5859) ;  /* 0x000000000030a947 */ /* 0x000fea0003800000 */
[----:B0-----:R-:W-:Y:S01]  /*4cf0*/  FFMA.FTZ R100, R144, R98, R99 ;  /* 0x0000006290647223 */ /* 0x001fe20000010063 */
        /* <DEDUP_REMOVED lines=10> */
[----:B------:R-:W-:-:S07]  /*4da0*/  PRMT R91, R91, 0x5410, R101 ;  /* 0x000054105b5b7816 */ /* 0x000fce0000000065 */
.L_x_5859:
[----:B0-----:R-:W0:Y:S01]  /*4db0*/  @P0 LDC.64 R100, c[0x0][0x478] ;  /* 0x00011e00ff640b82 */ /* 0x001e220000000a00 */
[----:B-----5:R-:W-:Y:S02]  /*4dc0*/  @P0 IADD3 R107, PT, PT, R96, 0x100, RZ ;  /* 0x00000100606b0810 */ /* 0x020fe40007ffe0ff */
        /* <DEDUP_REMOVED lines=10> */
[----:B------:R-:W-:-:S10]  /*4e70*/  HADD2.F32 R94, -RZ, R5.H1_H1 ;  /* 0x30000005ff5e7230 */ /* 0x000fd40000004100 */
        /* <DEDUP_REMOVED lines=9> */
[----:B------:R-:W-:Y:S01]  /*4f10*/  @P1 FFMA.FTZ R95, R110, R2, R95 ;  /* 0x000000026e5f1223 */ /* 0x000fe2000001005f */
[----:B------:R-:W-:-:S02]  /*4f20*/  HADD2.F32 R99, -RZ, R5.H0_H0 ;  /* 0x20000005ff637230 */ /* 0x000fc40000004100 */
[----:B------:R-:W-:Y:S01]  /*4f30*/  @P1 FADD.FTZ R2, R150, -R101 ;  /* 0x8000006596021221 */ /* 0x000fe20000010000 */
[----:B------:R-:W-:Y:S01]  /*4f40*/  @P1 FADD.FTZ R101, R151, -R92 ;  /* 0x8000005c97651221 */ /* 0x000fe20000010000 */
[--C-:B------:R-:W-:Y:S02]  /*4f50*/  HADD2.F32 R98, -RZ, R6.reuse.H1_H1 ;  /* 0x30000006ff627230 */ /* 0x100fe40000004100 */
[C---:B------:R-:W-:Y:S01]  /*4f60*/  @P1 FFMA.FTZ R99, R110.reuse, R2, R99 ;  /* 0x000000026e631223 */ /* 0x040fe20000010063 */
[----:B------:R-:W-:Y:S01]  /*4f70*/  @P1 FFMA.FTZ R94, R110, R101, R94 ;  /* 0x000000656e5e1223 */ /* 0x000fe2000001005e */
[----:B------:R-:W-:Y:S01]  /*4f80*/  @P1 FADD.FTZ R2, R154, -R103 ;  /* 0x800000679a021221 */ /* 0x000fe20000010000 */
[----:B------:R-:W-:Y:S02]  /*4f90*/  HADD2.F32 R101, -RZ, R6.H0_H0 ;  /* 0x20000006ff657230 */ /* 0x000fe40000004100 */
[----:B------:R-:W-:Y:S01]  /*4fa0*/  @P1 FADD.FTZ R103, R155, -R100 ;  /* 0x800000649b671221 */ /* 0x000fe20000010000 */
[----:B------:R-:W-:-:S03]  /*4fb0*/  HADD2.F32 R100, -RZ, R7.H1_H1 ;  /* 0x30000007ff647230 */ /* 0x000fc60000004100 */
[C---:B------:R-:W-:Y:S01]  /*4fc0*/  @P1 FFMA.FTZ R98, R110.reuse, R103, R98 ;  /* 0x000000676e621223 */ /* 0x040fe20000010062 */
[----:B------:R-:W-:Y:S01]  /*4fd0*/  @P1 FFMA.FTZ R101, R110, R2, R101 ;  /* 0x000000026e651223 */ /* 0x000fe20000010065 */
[----:B------:R-:W-:Y:S02]  /*4fe0*/  HADD2.F32 R103, -RZ, R7.H0_H0 ;  /* 0x20000007ff677230 */ /* 0x000fe40000004100 */
[----:B------:R-:W-:Y:S01]  /*4ff0*/  @P1 FADD.FTZ R2, R158, -R107 ;  /* 0x8000006b9e021221 */ /* 0x000fe20000010000 */
[----:B------:R-:W-:-:S03]  /*5000*/  @P1 FADD.FTZ R107, R159, -R102 ;  /* 0x800000669f6b1221 */ /* 0x000fc60000010000 */
        /* <DEDUP_REMOVED lines=12> */
.L_x_5884:
        /* <DEDUP_REMOVED lines=8> */
.L_x_5885:
[----:B------:R-:W-:Y:S05]  /*5150*/  @!P2 BRA `(.L_x_5886) ;  /* 0x000000000018a947 */ /* 0x000fea0003800000 */
[----:B------:R-:W-:Y:S01]  /*5160*/  FMUL.FTZ R2, R99, UR17 ;  /* 0x0000001163027c20 */ /* 0x000fe20008410000 */
[----:B------:R-:W-:-:S03]  /*5170*/  LOP3.LUT P1, RZ, R104, 0xff0000, RZ, 0xc0, !PT ;  /* 0x00ff000068ff7812 */ /* 0x000fc6000782c0ff */
[----:B------:R-:W-:-:S05]  /*5180*/  FMUL.FTZ R2, R2, UR16 ;  /* 0x0000001002027c20 */ /* 0x000fca0008410000 */
[----:B------:R-:W-:-:S04]  /*5190*/  FSEL R2, R2, RZ, P1 ;  /* 0x000000ff02027208 */ /* 0x000fc80000800000 */
[----:B------:R-:W-:-:S04]  /*51a0*/  F2FP.F16.F32.PACK_AB R2, RZ, R2 ;  /* 0x00000002ff02723e */ /* 0x000fc800000000ff */
[----:B------:R-:W-:-:S07]  /*51b0*/  PRMT R89, R2, 0x7610, R89 ;  /* 0x0000761002597816 */ /* 0x000fce0000000059 */
.L_x_5886:
        /* <DEDUP_REMOVED lines=8> */
.L_x_5887:
[----:B------:R-:W-:Y:S05]  /*5240*/  @!P2 BRA `(.L_x_5888) ;  /* 0x000000000018a947 */ /* 0x000fea0003800000 */
[----:B------:R-:W-:Y:S01]  /*5250*/  FMUL.FTZ R2, R101, UR17 ;  /* 0x0000001165027c20 */ /* 0x000fe20008410000 */
[----:B------:R-:W-:-:S03]  /*5260*/  LOP3.LUT P1, RZ, R105, 0xff, RZ, 0xc0, !PT ;  /* 0x000000ff69ff7812 */ /* 0x000fc6000782c0ff */
[----:B------:R-:W-:-:S05]  /*5270*/  FMUL.FTZ R2, R2, UR16 ;  /* 0x0000001002027c20 */ /* 0x000fca0008410000 */
[----:B------:R-:W-:-:S04]  /*5280*/  FSEL R2, R2, RZ, P1 ;  /* 0x000000ff02027208 */ /* 0x000fc80000800000 */
[----:B------:R-:W-:-:S04]  /*5290*/  F2FP.F16.F32.PACK_AB R2, RZ, R2 ;  /* 0x00000002ff02723e */ /* 0x000fc800000000ff */
[----:B------:R-:W-:-:S07]  /*52a0*/  PRMT R90, R2, 0x7610, R90 ;  /* 0x00007610025a7816 */ /* 0x000fce000000005a */
.L_x_5888:
[----:B------:R-:W-:Y:S05]  /*52b0*/  @!P2 BRA `(.L_x_5889) ;  /* 0x000000000018a947 */ /* 0x000fea0003800000 */
[----:B------:R-:W-:Y:S01]  /*52c0*/  FMUL.FTZ R2, R98, UR17 ;  /* 0x0000001162027c20 */ /* 0x000fe20008410000 */
[----:B------:R-:W-:-:S03]  /*52d0*/  LOP3.LUT P1, RZ, R105, 0xff00, RZ, 0xc0, !PT ;  /* 0x0000ff0069ff7812 */ /* 0x000fc6000782c0ff */
[----:B------:R-:W-:-:S05]  /*52e0*/  FMUL.FTZ R2, R2, UR16 ;  /* 0x0000001002027c20 */ /* 0x000fca0008410000 */
[----:B------:R-:W-:-:S04]  /*52f0*/  FSEL R2, R2, RZ, P1 ;  /* 0x000000ff02027208 */ /* 0x000fc80000800000 */
[----:B------:R-:W-:-:S04]  /*5300*/  F2FP.F16.F32.PACK_AB R2, RZ, R2 ;  /* 0x00000002ff02723e */ /* 0x000fc800000000ff */
[----:B------:R-:W-:-:S07]  /*5310*/  PRMT R90, R90, 0x5410, R2 ;  /* 0x000054105a5a7816 */ /* 0x000fce0000000002 */
.L_x_5889:
[----:B------:R-:W-:Y:S05]  /*5320*/  @!P2 BRA `(.L_x_5890) ;  /* 0x000000000018a947 */ /* 0x000fea0003800000 */
[----:B------:R-:W-:Y:S01]  /*5330*/  FMUL.FTZ R2, R103, UR17 ;  /* 0x0000001167027c20 */ /* 0x000fe20008410000 */
[----:B------:R-:W-:-:S03]  /*5340*/  LOP3.LUT P1, RZ, R105, 0xff0000, RZ, 0xc0, !PT ;  /* 0x00ff000069ff7812 */ /* 0x000fc6000782c0ff */
[----:B------:R-:W-:-:S05]  /*5350*/  FMUL.FTZ R2, R2, UR16 ;  /* 0x0000001002027c20 */ /* 0x000fca0008410000 */
[----:B------:R-:W-:-:S04]  /*5360*/  FSEL R2, R2, RZ, P1 ;  /* 0x000000ff02027208 */ /* 0x000fc80000800000 */
[----:B------:R-:W-:-:S04]  /*5370*/  F2FP.F16.F32.PACK_AB R2, RZ, R2 ;  /* 0x00000002ff02723e */ /* 0x000fc800000000ff */
[----:B------:R-:W-:-:S07]  /*5380*/  PRMT R91, R2, 0x7610, R91 ;  /* 0x00007610025b7816 */ /* 0x000fce000000005b */
.L_x_5890:
        /* <DEDUP_REMOVED lines=11> */
.L_x_5883:
[----:B------:R-:W-:Y:S01]  /*5440*/  ISETP.GT.AND P1, PT, R2, RZ, PT ;  /* 0x000000ff0200720c */ /* 0x000fe20003f24270 */
[----:B------:R-:W-:-:S12]  /*5450*/  @!P2 BRA `(.L_x_5892) ;  /* 0x000000000028a947 */ /* 0x000fd80003800000 */
[----:B0-----:R-:W-:Y:S01]  /*5460*/  @P1 FFMA.FTZ R101, R145, R98, R99 ;  /* 0x0000006291651223 */ /* 0x001fe20000010063 */
[----:B------:R-:W-:-:S03]  /*5470*/  LOP3.LUT P3, RZ, R104, 0xff, RZ, 0xc0, !PT ;  /* 0x000000ff68ff7812 */ /* 0x000fc6000786c0ff */
        /* <DEDUP_REMOVED lines=8> */
.L_x_5892:
[----:B------:R-:W-:Y:S05]  /*5500*/  @!P2 BRA `(.L_x_5893) ;  /* 0x000000000028a947 */ /* 0x000fea0003800000 */
[----:B------:R-:W-:Y:S01]  /*5510*/  @P1 FFMA.FTZ R2, R148, R98, R99 ;  /* 0x0000006294021223 */ /* 0x000fe20000010063 */
[----:B0-----:R-:W-:Y:S01]  /*5520*/  HADD2.F32 R101, -RZ, R4.H1_H1 ;  /* 0x30000004ff657230 */ /* 0x001fe20000004100 */
        /* <DEDUP_REMOVED lines=8> */
.L_x_5893:
[----:B------:R-:W-:Y:S05]  /*55b0*/  @!P2 BRA `(.L_x_5894) ;  /* 0x000000000028a947 */ /* 0x000fea0003800000 */
        /* <DEDUP_REMOVED lines=10> */
.L_x_5894:
        /* <DEDUP_REMOVED lines=11> */
.L_x_5895:
        /* <DEDUP_REMOVED lines=11> */
.L_x_5896:
        /* <DEDUP_REMOVED lines=11> */
.L_x_5897:
        /* <DEDUP_REMOVED lines=11> */
.L_x_5898:
[----:B------:R-:W-:Y:S05]  /*5920*/  @!P2 BRA `(.L_x_5891) ;  /* 0x0000000c0034a947 */ /* 0x000fea0003800000 */
[----:B------:R-:W-:Y:S01]  /*5930*/  @P1 FFMA.FTZ R98, R160, R98, R99 ;  /* 0x00000062a0621223 */ /* 0x000fe20000010063 */
[----:B------:R-:W-:-:S03]  /*5940*/  HADD2.F32 R99, -RZ, R7.H1_H1 ;  /* 0x30000007ff637230 */ /* 0x000fc60000004100 */
        /* <DEDUP_REMOVED lines=8> */
[----:B0-----:R-:W-:Y:S01]  /*59d0*/  PRMT R91, R91, 0x5410, R99 ;  /* 0x000054105b5b7816 */ /* 0x001fe20000000063 */
[----:B------:R-:W-:Y:S06]  /*59e0*/  BRA `(.L_x_5891) ;  /* 0x0000000c00047947 */ /* 0x000fec0003800000 */
.L_x_5882:
        /* <DEDUP_REMOVED lines=35> */
.L_x_5900:
[----:B------:R-:W-:Y:S05]  /*5c20*/  @!P2 BRA `(.L_x_5901) ;  /* 0x000000000018a947 */ /* 0x000fea0003800000 */
[----:B------:R-:W-:Y:S01]  /*5c30*/  FMUL.FTZ R2, R101, UR17 ;  /* 0x0000001165027c20 */ /* 0x000fe20008410000 */
[----:B------:R-:W-:-:S03]  /*5c40*/  LOP3.LUT P3, RZ, R104, 0xff00, RZ, 0xc0, !PT ;  /* 0x0000ff0068ff7812 */ /* 0x000fc6000786c0ff */
[----:B------:R-:W-:-:S05]  /*5c50*/  FMUL.FTZ R2, R2, UR16 ;  /* 0x0000001002027c20 */ /* 0x000fca0008410000 */
[----:B------:R-:W-:-:S04]  /*5c60*/  FSEL R2, R2, RZ, P3 ;  /* 0x000000ff02027208 */ /* 0x000fc80001800000 */
[----:B------:R-:W-:-:S04]  /*5c70*/  F2FP.F16.F32.PACK_AB R2, RZ, R2 ;  /* 0x00000002ff02723e */ /* 0x000fc800000000ff */
[----:B------:R-:W-:-:S07]  /*5c80*/  PRMT R88, R88, 0x5410, R2 ;  /* 0x0000541058587816 */ /* 0x000fce0000000002 */
.L_x_5901:
        /* <DEDUP_REMOVED lines=10> */
.L_x_5902:
[----:B------:R-:W-:Y:S05]  /*5d30*/  @!P2 BRA `(.L_x_5903) ;  /* 0x000000000018a947 */ /* 0x000fea0003800000 */
[----:B------:R-:W-:Y:S01]  /*5d40*/  FMUL.FTZ R2, R94, UR17 ;  /* 0x000000115e027c20 */ /* 0x000fe20008410000 */
[----:B------:R-:W-:-:S03]  /*5d50*/  LOP3.LUT P3, RZ, R104, 0xff000000, RZ, 0xc0, !PT ;  /* 0xff00000068ff7812 */ /* 0x000fc6000786c0ff */
[----:B------:R-:W-:-:S05]  /*5d60*/  FMUL.FTZ R2, R2, UR16 ;  /* 0x0000001002027c20 */ /* 0x000fca0008410000 */
[----:B------:R-:W-:-:S04]  /*5d70*/  FSEL R2, R2, RZ, P3 ;  /* 0x000000ff02027208 */ /* 0x000fc80001800000 */
[----:B------:R-:W-:-:S04]  /*5d80*/  F2FP.F16.F32.PACK_AB R2, RZ, R2 ;  /* 0x00000002ff02723e */ /* 0x000fc800000000ff */
[----:B------:R-:W-:-:S07]  /*5d90*/  PRMT R89, R89, 0x5410, R2 ;  /* 0x0000541059597816 */ /* 0x000fce0000000002 */
.L_x_5903:
[----:B------:R-:W-:Y:S02]  /*5da0*/  F2FP.F16.F32.PACK_AB R93, R94, R93 ;  /* 0x0000005d5e5d723e */ /* 0x000fe400000000ff */
        /* <DEDUP_REMOVED lines=11> */
.L_x_5904:
[----:B------:R-:W-:Y:S05]  /*5e60*/  @!P2 BRA `(.L_x_5905) ;  /* 0x000000000018a947 */ /* 0x000fea0003800000 */
[----:B------:R-:W-:Y:S01]  /*5e70*/  FMUL.FTZ R2, R101, UR17 ;  /* 0x0000001165027c20 */ /* 0x000fe20008410000 */
[----:B------:R-:W-:-:S03]  /*5e80*/  LOP3.LUT P1, RZ, R105, 0xff00, RZ, 0xc0, !PT ;  /* 0x0000ff0069ff7812 */ /* 0x000fc6000782c0ff */
[----:B------:R-:W-:-:S05]  /*5e90*/  FMUL.FTZ R2, R2, UR16 ;  /* 0x0000001002027c20 */ /* 0x000fca0008410000 */
[----:B------:R-:W-:-:S04]  /*5ea0*/  FSEL R2, R2, RZ, P1 ;  /* 0x000000ff02027208 */ /* 0x000fc80000800000 */
[----:B------:R-:W-:-:S04]  /*5eb0*/  F2FP.F16.F32.PACK_AB R2, RZ, R2 ;  /* 0x00000002ff02723e */ /* 0x000fc800000000ff */
[----:B------:R-:W-:-:S07]  /*5ec0*/  PRMT R90, R90, 0x5410, R2 ;  /* 0x000054105a5a7816 */ /* 0x000fce0000000002 */
.L_x_5905:
[----:B------:R-:W-:Y:S05]  /*5ed0*/  @!P2 BRA `(.L_x_5906) ;  /* 0x000000000018a947 */ /* 0x000fea0003800000 */
[----:B------:R-:W-:Y:S01]  /*5ee0*/  FMUL.FTZ R2, R99, UR17 ;  /* 0x0000001163027c20 */ /* 0x000fe20008410000 */
[----:B------:R-:W-:-:S03]  /*5ef0*/  LOP3.LUT P1, RZ, R105, 0xff0000, RZ, 0xc0, !PT ;  /* 0x00ff000069ff7812 */ /* 0x000fc6000782c0ff */
[----:B------:R-:W-:-:S05]  /*5f00*/  FMUL.FTZ R2, R2, UR16 ;  /* 0x0000001002027c20 */ /* 0x000fca0008410000 */
[----:B------:R-:W-:-:S04]  /*5f10*/  FSEL R2, R2, RZ, P1 ;  /* 0x000000ff02027208 */ /* 0x000fc80000800000 */
[----:B------:R-:W-:-:S04]  /*5f20*/  F2FP.F16.F32.PACK_AB R2, RZ, R2 ;  /* 0x00000002ff02723e */ /* 0x000fc800000000ff */
[----:B------:R-:W-:-:S07]  /*5f30*/  PRMT R91, R2, 0x7610, R91 ;  /* 0x00007610025b7816 */ /* 0x000fce000000005b */
.L_x_5906:
        /* <DEDUP_REMOVED lines=11> */
.L_x_5899:
        /* <DEDUP_REMOVED lines=10> */
[----:B------:R-:W-:-:S04]  /*6090*/  F2FP.F16.F32.PACK_AB R101, RZ, R101 ;  /* 0x00000065ff65723e */ /* 0x000fc800000000ff */
[----:B------:R-:W-:-:S07]  /*60a0*/  PRMT R88, R101, 0x7610, R88 ;  /* 0x0000761065587816 */ /* 0x000fce0000000058 */
.L_x_5907:
        /* <DEDUP_REMOVED lines=12> */
.L_x_5908:
        /* <DEDUP_REMOVED lines=12> */
.L_x_5909:
        /* <DEDUP_REMOVED lines=12> */
.L_x_5910:
        /* <DEDUP_REMOVED lines=12> */
.L_x_5911:
        /* <DEDUP_REMOVED lines=12> */
.L_x_5912:
        /* <DEDUP_REMOVED lines=12> */
.L_x_5913:
        /* <DEDUP_REMOVED lines=11> */
[----:B------:R-:W-:-:S04]  /*65e0*/  F2FP.F16.F32.PACK_AB R2, RZ, R2 ;  /* 0x00000002ff02723e */ /* 0x000fc800000000ff */
[----:B0-----:R-:W-:-:S07]  /*65f0*/  PRMT R91, R91, 0x5410, R2 ;  /* 0x000054105b5b7816 */ /* 0x001fce0000000002 */
.L_x_5891:
        /* <DEDUP_REMOVED lines=13> */
.L_x_5813:
        /* <DEDUP_REMOVED lines=21> */
.L_x_5915:
        /* <DEDUP_REMOVED lines=14> */
.L_x_10767:


//--------------------- .text._ZN10layer_norm13ln_bwd_kernelINS_13Kernel_traitsIf6__halfS2_S2_fjLj6144ELj1ELj1ELj8ELj16ENS_18Kernel_traits_baseILj6144EfS2_S2_S2_fjLj256EEEEELb1ELb1ELb0ELb0EEEvNS_9BwdParamsE --------------------------
	.section	.text._ZN10layer_norm13ln_bwd_kernelINS_13Kernel_traitsIf6__halfS2_S2_fjLj6144ELj1ELj1ELj8ELj16ENS_18Kernel_traits_baseILj6144EfS2_S2_S2_fjLj256EEEEELb1ELb1ELb0ELb0EEEvNS_9BwdParamsE,"ax",@progbits
	.align	128
        .global         _ZN10layer_norm13ln_bwd_kernelINS_13Kernel_traitsIf6__halfS2_S2_fjLj6144ELj1ELj1ELj8ELj16ENS_18Kernel_traits_baseILj6144EfS2_S2_S2_fjLj256EEEEELb1ELb1ELb0ELb0EEEvNS_9BwdParamsE
        .type           _ZN10layer_norm13ln_bwd_kernelINS_13Kernel_traitsIf6__halfS2_S2_fjLj6144ELj1ELj1ELj8ELj16ENS_18Kernel_traits_baseILj6144EfS2_S2_S2_fjLj256EEEEELb1ELb1ELb0ELb0EEEvNS_9BwdParamsE,@function
        .size           _ZN10layer_norm13ln_bwd_kernelINS_13Kernel_traitsIf6__halfS2_S2_fjLj6144ELj1ELj1ELj8ELj16ENS_18Kernel_traits_baseILj6144EfS2_S2_S2_fjLj256EEEEELb1ELb1ELb0ELb0EEEvNS_9BwdParamsE,(.L_x_10768 - _ZN10layer_norm13ln_bwd_kernelINS_13Kernel_traitsIf6__halfS2_S2_fjLj6144ELj1ELj1ELj8ELj16ENS_18Kernel_traits_baseILj6144EfS2_S2_S2_fjLj256EEEEELb1ELb1ELb0ELb0EEEvNS_9BwdParamsE)
        .other          _ZN10layer_norm13ln_bwd_kernelINS_13Kernel_traitsIf6__halfS2_S2_fjLj6144ELj1ELj1ELj8ELj16ENS_18Kernel_traits_baseILj6144EfS2_S2_S2_fjLj256EEEEELb1ELb1ELb0ELb0EEEvNS_9BwdParamsE,@"STO_CUDA_ENTRY STV_DEFAULT"
_ZN10layer_norm13ln_bwd_kernelINS_13Kernel_traitsIf6__halfS2_S2_fjLj6144ELj1ELj1ELj8ELj16ENS_18Kernel_traits_baseILj6144EfS2_S2_S2_fjLj256EEEEELb1ELb1ELb0ELb0EEEvNS_9BwdParamsE:
.text._ZN10layer_norm13ln_bwd_kernelINS_13Kernel_traitsIf6__halfS2_S2_fjLj6144ELj1ELj1ELj8ELj16ENS_18Kernel_traits_baseILj6144EfS2_S2_S2_fjLj256EEEEELb1ELb1ELb0ELb0EEEvNS_9BwdParamsE:
        /* <DEDUP_REMOVED lines=126> */
.L_x_5946:
        /* <DEDUP_REMOVED lines=36> */
[--C-:B---3--:R-:W-:Y:S02]  /*0a20*/  HADD2.F32 R176, -RZ, R164.reuse.H0_H0 ;  /* 0x200000a4ffb07230 */ /* 0x108fe40000004100 */
[----:B------:R-:W-:-:S03]  /*0a30*/  HADD2.F32 R164, -RZ, R164.H1_H1 ;  /* 0x300000a4ffa47230 */ /* 0x000fc60000004100 */
[C---:B------:R-:W-:Y:S01]  /*0a40*/  FADD.FTZ R207, -R173.reuse, R176 ;  /* 0x000000b0adcf7221 */ /* 0x040fe20000010100 */
[--C-:B------:R-:W-:Y:S02]  /*0a50*/  HADD2.F32 R178, -RZ, R165.reuse.H0_H0 ;  /* 0x200000a5ffb27230 */ /* 0x100fe40000004100 */
[----:B------:R-:W-:Y:S02]  /*0a60*/  HADD2.F32 R205, -RZ, R168.H0_H0 ;  /* 0x200000a8ffcd7230 */ /* 0x000fe40000004100 */
[----:B-----5:R-:W-:Y:S01]  /*0a70*/  FMUL.FTZ R207, R206, R207 ;  /* 0x000000cfcecf7220 */ /* 0x020fe20000410000 */
[----:B------:R-:W-:Y:S02]  /*0a80*/  HADD2.F32 R192, -RZ, R165.H1_H1 ;  /* 0x300000a5ffc07230 */ /* 0x000fe40000004100 */
[C---:B------:R-:W-:Y:S01]  /*0a90*/  FADD.FTZ R165, -R173.reuse, R164 ;  /* 0x000000a4ada57221 */ /* 0x040fe20000010100 */
[--C-:B------:R-:W-:Y:S02]  /*0aa0*/  HADD2.F32 R200, -RZ, R167.reuse.H1_H1 ;  /* 0x300000a7ffc87230 */ /* 0x100fe40000004100 */
[----:B------:R-:W-:Y:S01]  /*0ab0*/  FADD.FTZ R203, -R173, R178 ;  /* 0x000000b2adcb7221 */ /* 0x000fe20000010100 */
[----:B------:R-:W-:-:S02]  /*0ac0*/  HADD2.F32 R196, -RZ, R167.H0_H0 ;  /* 0x200000a7ffc47230 */ /* 0x000fc40000004100 */
[----:B------:R-:W-:Y:S01]  /*0ad0*/  FADD.FTZ R84, R84, R205 ;  /* 0x000000cd54547221 */ /* 0x000fe20000010000 */
[----:B------:R-:W-:Y:S02]  /*0ae0*/  HADD2.F32 R168, -RZ, R168.H1_H1 ;  /* 0x300000a8ffa87230 */ /* 0x000fe40000004100 */
[-C--:B------:R-:W-:Y:S01]  /*0af0*/  FFMA.FTZ R108, R207, R205.reuse, R108 ;  /* 0x000000cdcf6c7223 */ /* 0x080fe2000001006c */
[----:B------:R-:W-:Y:S01]  /*0b00*/  FADD.FTZ R167, -R173, R192 ;  /* 0x000000c0ada77221 */ /* 0x000fe20000010100 */
[----:B------:R-:W-:Y:S01]  /*0b10*/  FMUL.FTZ R205, R124, R205 ;  /* 0x000000cd7ccd7220 */ /* 0x000fe20000410000 */
[----:B------:R-:W-:Y:S02]  /*0b20*/  HADD2.F32 R194, -RZ, R166.H0_H0 ;  /* 0x200000a6ffc27230 */ /* 0x000fe40000004100 */
[C---:B------:R-:W-:Y:S01]  /*0b30*/  FMUL.FTZ R204, R206.reuse, R165 ;  /* 0x000000a5cecc7220 */ /* 0x040fe20000410000 */
[----:B------:R-:W-:Y:S02]  /*0b40*/  HADD2.F32 R201, -RZ, R169.H0_H0 ;  /* 0x200000a9ffc97230 */ /* 0x000fe40000004100 */
[----:B------:R-:W-:Y:S01]  /*0b50*/  FMUL.FTZ R203, R206, R203 ;  /* 0x000000cbcecb7220 */ /* 0x000fe20000410000 */
[----:B0-----:R-:W-:-:S02]  /*0b60*/  HADD2.F32 R175, -RZ, R171.H0_H0 ;  /* 0x200000abffaf7230 */ /* 0x001fc40000004100 */
[----:B------:R-:W-:Y:S02]  /*0b70*/  HADD2.F32 R174, -RZ, R171.H1_H1 ;  /* 0x300000abffae7230 */ /* 0x000fe40000004100 */
[----:B------:R-:W-:Y:S01]  /*0b80*/  FADD.FTZ R171, -R173, R200 ;  /* 0x000000c8adab7221 */ /* 0x000fe20000010100 */
[----:B------:R-:W-:Y:S02]  /*0b90*/  HADD2.F32 R166, -RZ, R166.H1_H1 ;  /* 0x300000a6ffa67230 */ /* 0x000fe40000004100 */
[----:B------:R-:W-:Y:S01]  /*0ba0*/  FMUL.FTZ R202, R125, R168 ;  /* 0x000000a87dca7220 */ /* 0x000fe20000410000 */
[----:B------:R-:W-:Y:S01]  /*0bb0*/  FMUL.FTZ R200, R206, R167 ;  /* 0x000000a7cec87220 */ /* 0x000fe20000410000 */
[----:B------:R-:W-:Y:S01]  /*0bc0*/  FADD.FTZ R165, RZ, R205 ;  /* 0x000000cdffa57221 */ /* 0x000fe20000010000 */
[----:B------:R-:W-:Y:S01]  /*0bd0*/  FFMA.FTZ R167, R207, R205, RZ ;  /* 0x000000cdcfa77223 */ /* 0x000fe200000100ff */
[----:B------:R-:W-:Y:S02]  /*0be0*/  HADD2.F32 R198, -RZ, R169.H1_H1 ;  /* 0x300000a9ffc67230 */ /* 0x000fe40000004100 */
[----:B------:R-:W-:Y:S01]  /*0bf0*/  FADD.FTZ R199, -R173, R194 ;  /* 0x000000c2adc77221 */ /* 0x000fe20000010100 */
[----:B------:R-:W-:Y:S01]  /*0c00*/  FADD.FTZ R86, R86, R201 ;  /* 0x000000c956567221 */ /* 0x000fe20000010000 */
[-C--:B------:R-:W-:Y:S01]  /*0c10*/  FFMA.FTZ R110, R203, R201.reuse, R110 ;  /* 0x000000c9cb6e7223 */ /* 0x080fe2000001006e */
[----:B------:R-:W-:Y:S01]  /*0c20*/  FADD.FTZ R169, -R173, R166 ;  /* 0x000000a6ada97221 */ /* 0x000fe20000010100 */
[----:B------:R-:W-:Y:S01]  /*0c30*/  FMUL.FTZ R201, R126, R201 ;  /* 0x000000c97ec97220 */ /* 0x000fe20000410000 */
[----:B------:R-:W-:Y:S01]  /*0c40*/  FADD.FTZ R164, R165, R202 ;  /* 0x000000caa5a47221 */ /* 0x000fe20000010000 */
[----:B------:R-:W-:Y:S01]  /*0c50*/  FFMA.FTZ R166, R204, R202, R167 ;  /* 0x000000cacca67223 */ /* 0x000fe200000100a7 */
[----:B------:R-:W-:-:S02]  /*0c60*/  HADD2.F32 R197, -RZ, R170.H0_H0 ;  /* 0x200000aaffc57230 */ /* 0x000fc40000004100 */
[----:B------:R-:W-:Y:S01]  /*0c70*/  FADD.FTZ R87, R87, R198 ;  /* 0x000000c657577221 */ /* 0x000fe20000010000 */
[-C--:B------:R-:W-:Y:S01]  /*0c80*/  FFMA.FTZ R111, R200, R198.reuse, R111 ;  /* 0x000000c6c86f7223 */ /* 0x080fe2000001006f */
[----:B------:R-:W-:Y:S01]  /*0c90*/  FMUL.FTZ R199, R206, R199 ;  /* 0x000000c7cec77220 */ /* 0x000fe20000410000 */
[----:B------:R-:W-:Y:S01]  /*0ca0*/  FMUL.FTZ R198, R127, R198 ;  /* 0x000000c67fc67220 */ /* 0x000fe20000410000 */
[----:B------:R-:W-:Y:S01]  /*0cb0*/  FADD.FTZ R165, R164, R201 ;  /* 0x000000c9a4a57221 */ /* 0x000fe20000010000 */
[----:B------:R-:W-:Y:S01]  /*0cc0*/  FFMA.FTZ R167, R203, R201, R166 ;  /* 0x000000c9cba77223 */ /* 0x000fe200000100a6 */
[----:B------:R-:W-:Y:S02]  /*0cd0*/  HADD2.F32 R170, -RZ, R170.H1_H1 ;  /* 0x300000aaffaa7230 */ /* 0x000fe40000004100 */
[----:B------:R-:W-:Y:S01]  /*0ce0*/  FADD.FTZ R80, R80, R197 ;  /* 0x000000c550507221 */ /* 0x000fe20000010000 */
[-C--:B------:R-:W-:Y:S01]  /*0cf0*/  FFMA.FTZ R104, R199, R197.reuse, R104 ;  /* 0x000000c5c7687223 */ /* 0x080fe20000010068 */
[----:B------:R-:W-:Y:S01]  /*0d00*/  FMUL.FTZ R197, R120, R197 ;  /* 0x000000c578c57220 */ /* 0x000fe20000410000 */
[----:B------:R-:W-:Y:S01]  /*0d10*/  FADD.FTZ R164, R165, R198 ;  /* 0x000000c6a5a47221 */ /* 0x000fe20000010000 */
[----:B------:R-:W-:Y:S01]  /*0d20*/  FFMA.FTZ R166, R200, R198, R167 ;  /* 0x000000c6c8a67223 */ /* 0x000fe200000100a7 */
[----:B------:R-:W-:Y:S01]  /*0d30*/  FADD.FTZ R191, -R173, R196 ;  /* 0x000000c4adbf7221 */ /* 0x000fe20000010100 */
        /* <DEDUP_REMOVED lines=23> */
.L_x_5918:
[----:B----4-:R-:W-:Y:S05]  /*0eb0*/  BSYNC.RECONVERGENT B0 ;  /* 0x0000000000007941 */ /* 0x010fea0003800200 */
.L_x_5917:
        /* <DEDUP_REMOVED lines=20> */
[----:B------:R-:W-:Y:S01]  /*1000*/  FADD.FTZ R7, -R173, R18 ;  /* 0x00000012ad077221 */ /* 0x000fe20000010100 */
[----:B------:R-:W-:Y:S02]  /*1010*/  HADD2.F32 R164, -RZ, R10.H0_H0 ;  /* 0x2000000affa47230 */ /* 0x000fe40000004100 */
[----:B------:R-:W-:-:S02]  /*1020*/  HADD2.F32 R22, -RZ, R9.H1_H1 ;  /* 0x30000009ff167230 */ /* 0x000fc40000004100 */
[----:B------:R-:W-:Y:S02]  /*1030*/  HADD2.F32 R10, -RZ, R10.H1_H1 ;  /* 0x3000000aff0a7230 */ /* 0x000fe40000004100 */
[----:B-----5:R-:W-:Y:S01]  /*1040*/  FMUL.FTZ R7, R206, R7 ;  /* 0x00000007ce077220 */ /* 0x020fe20000410000 */
[----:B----4-:R-:W-:Y:S02]  /*1050*/  HADD2.F32 R9, -RZ, R12.H0_H0 ;  /* 0x2000000cff097230 */ /* 0x010fe40000004100 */
[--C-:B0-----:R-:W-:Y:S02]  /*1060*/  HADD2.F32 R17, -RZ, R13.reuse.H0_H0 ;  /* 0x2000000dff117230 */ /* 0x101fe40000004100 */
[----:B------:R-:W-:Y:S02]  /*1070*/  HADD2.F32 R16, -RZ, R13.H1_H1 ;  /* 0x3000000dff107230 */ /* 0x000fe40000004100 */
[----:B------:R-:W-:Y:S01]  /*1080*/  FADD.FTZ R13, -R173, R20 ;  /* 0x00000014ad0d7221 */ /* 0x000fe20000010100 */
[----:B------:R-:W-:-:S02]  /*1090*/  HADD2.F32 R174, -RZ, R11.H0_H0 ;  /* 0x2000000bffae7230 */ /* 0x000fc40000004100 */
[----:B------:R-:W-:Y:S02]  /*10a0*/  HADD2.F32 R176, -RZ, R11.H1_H1 ;  /* 0x3000000bffb07230 */ /* 0x000fe40000004100 */
[C---:B------:R-:W-:Y:S01]  /*10b0*/  FADD.FTZ R11, -R173.reuse, R8 ;  /* 0x00000008ad0b7221 */ /* 0x040fe20000010100 */
[----:B------:R-:W-:Y:S01]  /*10c0*/  FADD.FTZ R165, -R173, R10 ;  /* 0x0000000aada57221 */ /* 0x000fe20000010100 */
[----:B------:R-:W-:Y:S02]  /*10d0*/  HADD2.F32 R12, -RZ, R12.H1_H1 ;  /* 0x3000000cff0c7230 */ /* 0x000fe40000004100 */
[----:B------:R-:W-:Y:S01]  /*10e0*/  FADD.FTZ R76, R76, R9 ;  /* 0x000000094c4c7221 */ /* 0x000fe20000010000 */
[-C--:B------:R-:W-:Y:S01]  /*10f0*/  FFMA.FTZ R100, R7, R9.reuse, R100 ;  /* 0x0000000907647223 */ /* 0x080fe20000010064 */
[----:B------:R-:W-:Y:S01]  /*1100*/  FMUL.FTZ R10, R156, R9 ;  /* 0x000000099c0a7220 */ /* 0x000fe20000410000 */
[----:B------:R-:W-:Y:S01]  /*1110*/  FMUL.FTZ R9, R206, R13 ;  /* 0x0000000dce097220 */ /* 0x000fe20000410000 */
[----:B------:R-:W-:-:S02]  /*1120*/  HADD2.F32 R171, -RZ, R15.H0_H0 ;  /* 0x2000000fffab7230 */ /* 0x000fc40000004100 */
[----:B------:R-:W-:Y:S01]  /*1130*/  FMUL.FTZ R8, R206, R11 ;  /* 0x0000000bce087220 */ /* 0x000fe20000410000 */
[----:B------:R-:W-:Y:S02]  /*1140*/  HADD2.F32 R178, -RZ, R15.H1_H1 ;  /* 0x3000000fffb27230 */ /* 0x000fe40000004100 */
[C---:B------:R-:W-:Y:S01]  /*1150*/  FADD.FTZ R15, -R173.reuse, R22 ;  /* 0x00000016ad0f7221 */ /* 0x040fe20000010100 */
[--C-:B------:R-:W-:Y:S02]  /*1160*/  HADD2.F32 R21, -RZ, R14.reuse.H0_H0 ;  /* 0x2000000eff157230 */ /* 0x100fe40000004100 */
[----:B------:R-:W-:Y:S01]  /*1170*/  FADD.FTZ R19, -R173, R164 ;  /* 0x000000a4ad137221 */ /* 0x000fe20000010100 */
[----:B------:R-:W-:Y:S02]  /*1180*/  HADD2.F32 R166, -RZ, R14.H1_H1 ;  /* 0x3000000effa67230 */ /* 0x000fe40000004100 */
[-C--:B------:R-:W-:Y:S01]  /*1190*/  FMUL.FTZ R11, R157, R12.reuse ;  /* 0x0000000c9d0b7220 */ /* 0x080fe20000410000 */
        /* <DEDUP_REMOVED lines=22> */
[----:B------:R-:W-:Y:S01]  /*1300*/  FADD.FTZ R167, -R173, R174 ;  /* 0x000000aeada77221 */ /* 0x000fe20000010100 */
[----:B------:R-:W-:Y:S01]  /*1310*/  FMUL.FTZ R17, R153, R166 ;  /* 0x000000a699117220 */ /* 0x000fe20000410000 */
[----:B------:R-:W-:Y:S01]  /*1320*/  FADD.FTZ R22, R165, R16 ;  /* 0x00000010a5167221 */ /* 0x000fe20000010000 */
[----:B------:R-:W-:Y:S01]  /*1330*/  FFMA.FTZ R165, R15, R16, R20 ;  /* 0x000000100fa57223 */ /* 0x000fe20000010014 */
[----:B------:R-:W-:Y:S01]  /*1340*/  FMUL.FTZ R19, R206, R167 ;  /* 0x000000a7ce137220 */ /* 0x000fe20000410000 */
        /* <DEDUP_REMOVED lines=16> */
.L_x_5920:
[----:B------:R-:W-:Y:S05]  /*1450*/  BSYNC.RECONVERGENT B0 ;  /* 0x0000000000007941 */ /* 0x000fea0003800200 */
.L_x_5919:
        /* <DEDUP_REMOVED lines=18> */
[----:B------:R-:W-:Y:S02]  /*1580*/  HADD2.F32 R184, -RZ, R167.H1_H1 ;  /* 0x300000a7ffb87230 */ /* 0x000fe40000004100 */
[----:B------:R-:W-:Y:S01]  /*1590*/  FADD.FTZ R23, -R173, R170 ;  /* 0x000000aaad177221 */ /* 0x000fe20000010100 */
[--C-:B------:R-:W-:Y:S02]  /*15a0*/  HADD2.F32 R176, -RZ, R165.reuse.H0_H0 ;  /* 0x200000a5ffb07230 */ /* 0x100fe40000004100 */
[----:B------:R-:W-:-:S02]  /*15b0*/  HADD2.F32 R178, -RZ, R165.H1_H1 ;  /* 0x300000a5ffb27230 */ /* 0x000fc40000004100 */
[----:B------:R-:W-:Y:S02]  /*15c0*/  HADD2.F32 R182, -RZ, R167.H0_H0 ;  /* 0x200000a7ffb67230 */ /* 0x000fe40000004100 */
[C---:B------:R-:W-:Y:S01]  /*15d0*/  FADD.FTZ R167, -R173.reuse, R164 ;  /* 0x000000a4ada77221 */ /* 0x040fe20000010100 */
[--C-:B----4-:R-:W-:Y:S02]  /*15e0*/  HADD2.F32 R165, -RZ, R24.reuse.H0_H0 ;  /* 0x20000018ffa57230 */ /* 0x110fe40000004100 */
[----:B------:R-:W-:Y:S01]  /*15f0*/  FADD.FTZ R215, -R173, R184 ;  /* 0x000000b8add77221 */ /* 0x000fe20000010100 */
[----:B------:R-:W-:Y:S02]  /*1600*/  HADD2.F32 R24, -RZ, R24.H1_H1 ;  /* 0x30000018ff187230 */ /* 0x000fe40000004100 */
[C---:B-----5:R-:W-:Y:S01]  /*1610*/  FMUL.FTZ R23, R206.reuse, R23 ;  /* 0x00000017ce177220 */ /* 0x060fe20000410000 */
[----:B------:R-:W-:Y:S01]  /*1620*/  FMUL.FTZ R184, R206, R167 ;  /* 0x000000a7ceb87220 */ /* 0x000fe20000410000 */
[----:B------:R-:W-:-:S02]  /*1630*/  HADD2.F32 R180, -RZ, R166.H0_H0 ;  /* 0x200000a6ffb47230 */ /* 0x000fc40000004100 */
[-C--:B------:R-:W-:Y:S01]  /*1640*/  FMUL.FTZ R186, R140, R165.reuse ;  /* 0x000000a58cba7220 */ /* 0x080fe20000410000 */
[----:B------:R-:W-:Y:S02]  /*1650*/  HADD2.F32 R166, -RZ, R166.H1_H1 ;  /* 0x300000a6ffa67230 */ /* 0x000fe40000004100 */
[----:B0-----:R-:W-:Y:S01]  /*1660*/  FADD.FTZ R175, -R173, R178 ;  /* 0x000000b2adaf7221 */ /* 0x001fe20000010100 */
[--C-:B------:R-:W-:Y:S02]  /*1670*/  HADD2.F32 R171, -RZ, R25.reuse.H0_H0 ;  /* 0x20000019ffab7230 */ /* 0x100fe40000004100 */
[----:B------:R-:W-:Y:S01]  /*1680*/  FADD.FTZ R68, R68, R165 ;  /* 0x000000a544447221 */ /* 0x000fe20000010000 */
[----:B------:R-:W-:Y:S01]  /*1690*/  FFMA.FTZ R92, R23, R165, R92 ;  /* 0x000000a5175c7223 */ /* 0x000fe2000001005c */
[----:B------:R-:W-:Y:S01]  /*16a0*/  FADD.FTZ R69, R69, R24 ;  /* 0x0000001845457221 */ /* 0x000fe20000010000 */
[-C--:B------:R-:W-:Y:S01]  /*16b0*/  FFMA.FTZ R93, R184, R24.reuse, R93 ;  /* 0x00000018b85d7223 */ /* 0x080fe2000001005d */
[----:B------:R-:W-:Y:S01]  /*16c0*/  FMUL.FTZ R189, R141, R24 ;  /* 0x000000188dbd7220 */ /* 0x000fe20000410000 */
[----:B------:R-:W-:Y:S01]  /*16d0*/  FADD.FTZ R187, -R173, R176 ;  /* 0x000000b0adbb7221 */ /* 0x000fe20000010100 */
[----:B------:R-:W-:Y:S01]  /*16e0*/  FADD.FTZ R24, R169, R186 ;  /* 0x000000baa9187221 */ /* 0x000fe20000010000 */
[----:B------:R-:W-:Y:S01]  /*16f0*/  FFMA.FTZ R165, R23, R186, R168 ;  /* 0x000000ba17a57223 */ /* 0x000fe200000100a8 */
[----:B------:R-:W-:Y:S01]  /*1700*/  FADD.FTZ R177, -R173, R180 ;  /* 0x000000b4adb17221 */ /* 0x000fe20000010100 */
[----:B------:R-:W-:-:S02]  /*1710*/  HADD2.F32 R180, -RZ, R25.H1_H1 ;  /* 0x30000019ffb47230 */ /* 0x000fc40000004100 */
[C---:B------:R-:W-:Y:S01]  /*1720*/  FADD.FTZ R179, -R173.reuse, R166 ;  /* 0x000000a6adb37221 */ /* 0x040fe20000010100 */
[--C-:B------:R-:W-:Y:S02]  /*1730*/  HADD2.F32 R25, -RZ, R26.reuse.H0_H0 ;  /* 0x2000001aff197230 */ /* 0x100fe40000004100 */
[C---:B------:R-:W-:Y:S01]  /*1740*/  FMUL.FTZ R188, R206.reuse, R175 ;  /* 0x000000afcebc7220 */ /* 0x040fe20000410000 */
[----:B------:R-:W-:Y:S02]  /*1750*/  HADD2.F32 R164, -RZ, R26.H1_H1 ;  /* 0x3000001affa47230 */ /* 0x000fe40000004100 */
[----:B------:R-:W-:Y:S01]  /*1760*/  FMUL.FTZ R187, R206, R187 ;  /* 0x000000bbcebb7220 */ /* 0x000fe20000410000 */
[----:B------:R-:W-:Y:S01]  /*1770*/  FMUL.FTZ R190, R142, R171 ;  /* 0x000000ab8ebe7220 */ /* 0x000fe20000410000 */
[----:B------:R-:W-:Y:S01]  /*1780*/  FADD.FTZ R167, R24, R189 ;  /* 0x000000bd18a77221 */ /* 0x000fe20000010000 */
[----:B------:R-:W-:Y:S01]  /*1790*/  FFMA.FTZ R26, R184, R189, R165 ;  /* 0x000000bdb81a7223 */ /* 0x000fe200000100a5 */
[----:B------:R-:W-:Y:S01]  /*17a0*/  FADD.FTZ R185, -R173, R182 ;  /* 0x000000b6adb97221 */ /* 0x000fe20000010100 */
[----:B------:R-:W-:-:S02]  /*17b0*/  HADD2.F32 R173, -RZ, R27.H0_H0 ;  /* 0x2000001bffad7230 */ /* 0x000fc40000004100 */
[----:B------:R-:W-:Y:S01]  /*17c0*/  FADD.FTZ R71, R71, R180 ;  /* 0x000000b447477221 */ /* 0x000fe20000010000 */
[----:B------:R-:W-:Y:S02]  /*17d0*/  HADD2.F32 R170, -RZ, R27.H1_H1 ;  /* 0x3000001bffaa7230 */ /* 0x000fe40000004100 */
[-C--:B------:R-:W-:Y:S01]  /*17e0*/  FFMA.FTZ R95, R188, R180.reuse, R95 ;  /* 0x000000b4bc5f7223 */ /* 0x080fe2000001005f */
[C---:B------:R-:W-:Y:S01]  /*17f0*/  FMUL.FTZ R27, R206.reuse, R177 ;  /* 0x000000b1ce1b7220 */ /* 0x040fe20000410000 */
[----:B------:R-:W-:Y:S01]  /*1800*/  FMUL.FTZ R24, R206, R179 ;  /* 0x000000b3ce187220 */ /* 0x000fe20000410000 */
        /* <DEDUP_REMOVED lines=29> */
.L_x_5922:
[----:B------:R-:W-:Y:S05]  /*19e0*/  BSYNC.RECONVERGENT B0 ;  /* 0x0000000000007941 */ /* 0x000fea0003800200 */
.L_x_5921:
        /* <DEDUP_REMOVED lines=84> */
[----:B------:R-:W-:Y:S01]  /*1f30*/  FFMA.FTZ R176, R199, R169, R170 ;  /* 0x000000a9c7b07223 */ /* 0x000fe200000100aa */
[----:B------:R-:W-:Y:S01]  /*1f40*/  FADD.FTZ R175, R198, -R175 ;  /* 0x800000afc6af7221 */ /* 0x000fe20000010000 */
[----:B------:R-:W-:Y:S01]  /*1f50*/  CS2R R214, SRZ ;  /* 0x0000000000d67805 */ /* 0x000fe2000001ff00 */
[C---:B-----5:R-:W-:Y:S02]  /*1f60*/  FMUL.FTZ R171, R206.reuse, R171 ;  /* 0x000000abceab7220 */ /* 0x060fe40000410000 */
[----:B------:R-:W-:-:S02]  /*1f70*/  FMUL.FTZ R175, R206, R175 ;  /* 0x000000afceaf7220 */ /* 0x000fc40000410000 */
[-C--:B------:R-:W-:Y:S02]  /*1f80*/  FMUL.FTZ R171, R171, R168.reuse ;  /* 0x000000a8abab7220 */ /* 0x080fe40000410000 */
[----:B------:R-:W-:Y:S02]  /*1f90*/  FMUL.FTZ R175, R175, R168 ;  /* 0x000000a8afaf7220 */ /* 0x000fe40000410000 */
[----:B------:R-:W-:Y:S01]  /*1fa0*/  FMUL.FTZ R174, R171, UR11 ;  /* 0x0000000babae7c20 */ /* 0x000fe20008410000 */
[----:B------:R-:W-:Y:S02]  /*1fb0*/  @P6 HADD2.F32 R171, -RZ, R165.H0_H0 ;  /* 0x200000a5ffab6230 */ /* 0x000fe40000004100 */
[----:B------:R-:W-:Y:S01]  /*1fc0*/  FMUL.FTZ R178, R175, UR11 ;  /* 0x0000000bafb27c20 */ /* 0x000fe20008410000 */
[----:B------:R-:W-:Y:S02]  /*1fd0*/  FMUL.FTZ R172, R118, R174 ;  /* 0x000000ae76ac7220 */ /* 0x000fe40000410000 */
[----:B------:R-:W-:Y:S01]  /*1fe0*/  @P6 FMUL.FTZ R173, R174, R171 ;  /* 0x000000abaead6220 */ /* 0x000fe20000410000 */
[----:B------:R-:W-:-:S02]  /*1ff0*/  CS2R R174, SRZ ;  /* 0x0000000000ae7805 */ /* 0x000fc4000001ff00 */
[----:B------:R-:W-:Y:S01]  /*2000*/  FSEL R171, R172, RZ, P6 ;  /* 0x000000ffacab7208 */ /* 0x000fe20003000000 */
[----:B------:R-:W-:Y:S01]  /*2010*/  FMUL.FTZ R172, R119, R178 ;  /* 0x000000b277ac7220 */ /* 0x000fe20000410000 */
[----:B------:R-:W-:Y:S01]  /*2020*/  LOP3.LUT P6, RZ, R212, 0xff000000, RZ, 0xc0, !PT ;  /* 0xff000000d4ff7812 */ /* 0x000fe200078cc0ff */
[----:B------:R-:W-:-:S03]  /*2030*/  FADD.FTZ R62, R62, R173 ;  /* 0x000000ad3e3e7221 */ /* 0x000fc60000010000 */
[----:B------:R-:W-:-:S09]  /*2040*/  FSEL R172, R172, RZ, P6 ;  /* 0x000000ffacac7208 */ /* 0x000fd20003000000 */
[----:B------:R-:W-:-:S05]  /*2050*/  @P6 HADD2.F32 R165, -RZ, R165.H1_H1 ;  /* 0x300000a5ffa56230 */ /* 0x000fca0000004100 */
        /* <DEDUP_REMOVED lines=8> */
[----:B------:R-:W-:Y:S02]  /*20e0*/  @P6 HADD2.F32 R165, -RZ, R166.H0_H0 ;  /* 0x200000a6ffa56230 */ /* 0x000fe40000004100 */
        /* <DEDUP_REMOVED lines=8> */
[----:B------:R-:W-:Y:S01]  /*2170*/  FMUL.FTZ R179, R177, UR11 ;  /* 0x0000000bb1b37c20 */ /* 0x000fe20008410000 */
[----:B------:R-:W-:-:S03]  /*2180*/  FFMA.FTZ R177, R191, R169, R170 ;  /* 0x000000a9bfb17223 */ /* 0x000fc600000100aa */
[----:B------:R-:W-:Y:S02]  /*2190*/  @P6 HADD2.F32 R166, -RZ, R166.H1_H1 ;  /* 0x300000a6ffa66230 */ /* 0x000fe40000004100 */
[----:B------:R-:W-:Y:S01]  /*21a0*/  FMUL.FTZ R176, R113, R179 ;  /* 0x000000b371b07220 */ /* 0x000fe20000410000 */
[----:B------:R-:W-:Y:S02]  /*21b0*/  FADD.FTZ R177, R192, -R177 ;  /* 0x800000b1c0b17221 */ /* 0x000fe40000010000 */
[----:B------:R-:W-:Y:S02]  /*21c0*/  @P6 FMUL.FTZ R178, R179, R166 ;  /* 0x000000a6b3b26220 */ /* 0x000fe40000410000 */
[----:B------:R-:W-:Y:S01]  /*21d0*/  FSEL R166, R176, RZ, P6 ;  /* 0x000000ffb0a67208 */ /* 0x000fe20003000000 */
[----:B------:R-:W-:Y:S01]  /*21e0*/  FMUL.FTZ R177, R206, R177 ;  /* 0x000000b1ceb17220 */ /* 0x000fe20000410000 */
[----:B------:R-:W-:Y:S02]  /*21f0*/  LOP3.LUT P6, RZ, R213, 0xff0000, RZ, 0xc0, !PT ;  /* 0x00ff0000d5ff7812 */ /* 0x000fe400078cc0ff */
[----:B------:R-:W-:Y:S01]  /*2200*/  F2FP.F16.F32.PACK_AB R166, R166, R165 ;  /* 0x000000a5a6a6723e */ /* 0x000fe200000000ff */
[----:B------:R-:W-:Y:S01]  /*2210*/  FMUL.FTZ R177, R177, R168 ;  /* 0x000000a8b1b17220 */ /* 0x000fe20000410000 */
[----:B------:R-:W-:-:S03]  /*2220*/  F2FP.F16.F32.PACK_AB R165, R172, R171 ;  /* 0x000000abaca5723e */ /* 0x000fc600000000ff */
[----:B------:R-:W-:-:S04]  /*2230*/  FMUL.FTZ R179, R177, UR11 ;  /* 0x0000000bb1b37c20 */ /* 0x000fc80008410000 */
[----:B------:R-:W-:Y:S02]  /*2240*/  FMUL.FTZ R177, R114, R179 ;  /* 0x000000b372b17220 */ /* 0x000fe40000410000 */
[----:B------:R-:W-:-:S03]  /*2250*/  @P6 HADD2.F32 R176, -RZ, R167.H0_H0 ;  /* 0x200000a7ffb06230 */ /* 0x000fc60000004100 */
[----:B------:R-:W-:Y:S02]  /*2260*/  FSEL R219, R177, RZ, P6 ;  /* 0x000000ffb1db7208 */ /* 0x000fe40003000000 */
[----:B------:R-:W-:Y:S01]  /*2270*/  @P6 FMUL.FTZ R215, R179, R176 ;  /* 0x000000b0b3d76220 */ /* 0x000fe20000410000 */
[----:B------:R-:W-:Y:S01]  /*2280*/  FFMA.FTZ R176, R194, R169, R170 ;  /* 0x000000a9c2b07223 */ /* 0x000fe200000100aa */
[----:B------:R-:W-:-:S03]  /*2290*/  ISETP.GE.U32.AND P6, PT, R212, RZ, PT ;  /* 0x000000ffd400720c */ /* 0x000fc60003fc6070 */
[----:B------:R-:W-:Y:S01]  /*22a0*/  FADD.FTZ R177, R193, -R176 ;  /* 0x800000b0c1b17221 */ /* 0x000fe20000010000 */
[----:B------:R-:W-:Y:S01]  /*22b0*/  ISETP.GE.U32.AND.EX P6, PT, R213, 0x1000000, PT, P6 ;  /* 0x01000000d500780c */ /* 0x000fe20003fc6160 */
[----:B------:R-:W-:Y:S02]  /*22c0*/  FFMA.FTZ R176, R207, R169, R170 ;  /* 0x000000a9cfb07223 */ /* 0x000fe400000100aa */
[----:B------:R-:W-:-:S04]  /*22d0*/  FMUL.FTZ R177, R206, R177 ;  /* 0x000000b1ceb17220 */ /* 0x000fc80000410000 */
[----:B------:R-:W-:-:S04]  /*22e0*/  FMUL.FTZ R177, R177, R168 ;  /* 0x000000a8b1b17220 */ /* 0x000fc80000410000 */
[----:B------:R-:W-:Y:S02]  /*22f0*/  FMUL.FTZ R216, R177, UR11 ;  /* 0x0000000bb1d87c20 */ /* 0x000fe40008410000 */
[----:B------:R-:W-:Y:S02]  /*2300*/  @P6 HADD2.F32 R167, -RZ, R167.H1_H1 ;  /* 0x300000a7ffa76230 */ /* 0x000fe40000004100 */
[----:B------:R-:W-:-:S03]  /*2310*/  FMUL.FTZ R177, R115, R216 ;  /* 0x000000d873b17220 */ /* 0x000fc60000410000 */
[----:B------:R-:W-:Y:S01]  /*2320*/  @P6 FMUL.FTZ R214, R216, R167 ;  /* 0x000000a7d8d66220 */ /* 0x000fe20000410000 */
[----:B------:R-:W-:Y:S01]  /*2330*/  FADD.FTZ R167, R205, -R176 ;  /* 0x800000b0cda77221 */ /* 0x000fe20000010000 */
[----:B------:R-:W-:Y:S02]  /*2340*/  FSEL R216, R177, RZ, P6 ;  /* 0x000000ffb1d87208 */ /* 0x000fe40003000000 */
[----:B------:R-:W-:Y:S01]  /*2350*/  LOP3.LUT P6, RZ, R212, 0xff, RZ, 0xc0, !PT ;  /* 0x000000ffd4ff7812 */ /* 0x000fe200078cc0ff */
[----:B------:R-:W-:Y:S01]  /*2360*/  FMUL.FTZ R167, R206, R167 ;  /* 0x000000a7cea77220 */ /* 0x000fe20000410000 */
[----:B------:R-:W-:-:S03]  /*2370*/  FADD.FTZ R214, R59, R214 ;  /* 0x000000d63bd67221 */ /* 0x000fc60000010000 */
[----:B------:R-:W-:-:S04]  /*2380*/  FMUL.FTZ R167, R167, R168 ;  /* 0x000000a8a7a77220 */ /* 0x000fc80000410000 */
[----:B------:R-:W-:Y:S01]  /*2390*/  FMUL.FTZ R179, R167, UR11 ;  /* 0x0000000ba7b37c20 */ /* 0x000fe20008410000 */
[----:B------:R-:W-:-:S03]  /*23a0*/  MOV R167, RZ ;  /* 0x000000ff00a77202 */ /* 0x000fc60000000f00 */
[----:B------:R-:W-:Y:S02]  /*23b0*/  @P6 HADD2.F32 R176, -RZ, R164.H0_H0 ;  /* 0x200000a4ffb06230 */ /* 0x000fe40000004100 */
[----:B------:R-:W-:-:S03]  /*23c0*/  FMUL.FTZ R177, R116, R179 ;  /* 0x000000b374b17220 */ /* 0x000fc60000410000 */
[----:B------:R-:W-:Y:S01]  /*23d0*/  @P6 FMUL.FTZ R167, R179, R176 ;  /* 0x000000b0b3a76220 */ /* 0x000fe20000410000 */
[----:B------:R-:W-:Y:S01]  /*23e0*/  FFMA.FTZ R179, R204, R169, R170 ;  /* 0x000000a9ccb37223 */ /* 0x000fe200000100aa */
[----:B------:R-:W-:Y:S01]  /*23f0*/  FSEL R217, R177, RZ, P6 ;  /* 0x000000ffb1d97208 */ /* 0x000fe20003000000 */
[----:B------:R-:W-:Y:S01]  /*2400*/  FADD.FTZ R177, R57, R178 ;  /* 0x000000b239b17221 */ /* 0x000fe20000010000 */
[----:B------:R-:W-:Y:S01]  /*2410*/  LOP3.LUT P6, RZ, R212, 0xff00, RZ, 0xc0, !PT ;  /* 0x0000ff00d4ff7812 */ /* 0x000fe200078cc0ff */
[----:B------:R-:W-:Y:S01]  /*2420*/  FADD.FTZ R179, R202, -R179 ;  /* 0x800000b3cab37221 */ /* 0x000fe20000010000 */
[----:B------:R-:W-:Y:S01]  /*2430*/  FADD.FTZ R60, R60, R167 ;  /* 0x000000a73c3c7221 */ /* 0x000fe20000010000 */
[----:B------:R-:W-:Y:S02]  /*2440*/  F2FP.F16.F32.PACK_AB R167, R216, R219 ;  /* 0x000000dbd8a7723e */ /* 0x000fe400000000ff */
[----:B------:R-:W-:-:S04]  /*2450*/  FMUL.FTZ R179, R206, R179 ;  /* 0x000000b3ceb37220 */ /* 0x000fc80000410000 */
[----:B------:R-:W-:-:S04]  /*2460*/  FMUL.FTZ R179, R179, R168 ;  /* 0x000000a8b3b37220 */ /* 0x000fc80000410000 */
[----:B------:R-:W-:Y:S02]  /*2470*/  @P6 HADD2.F32 R176, -RZ, R164.H1_H1 ;  /* 0x300000a4ffb06230 */ /* 0x000fe40000004100 */
[----:B------:R-:W-:Y:S01]  /*2480*/  FMUL.FTZ R179, R179, UR11 ;  /* 0x0000000bb3b37c20 */ /* 0x000fe20008410000 */
[----:B------:R-:W-:-:S03]  /*2490*/  HFMA2 R164, -RZ, RZ, 0, 0 ;  /* 0x00000000ffa47431 */ /* 0x000fc600000001ff */
[----:B------:R-:W-:Y:S01]  /*24a0*/  @P6 FMUL.FTZ R164, R179, R176 ;  /* 0x000000b0b3a46220 */ /* 0x000fe20000410000 */
[----:B------:R-:W-:Y:S01]  /*24b0*/  FADD.FTZ R176, R56, R175 ;  /* 0x000000af38b07221 */ /* 0x000fe20000010000 */
[----:B------:R-:W-:Y:S01]  /*24c0*/  FMUL.FTZ R56, R117, R179 ;  /* 0x000000b375387220 */ /* 0x000fe20000410000 */
[----:B------:R-:W-:Y:S01]  /*24d0*/  FADD.FTZ R179, R58, R215 ;  /* 0x000000d73ab37221 */ /* 0x000fe20000010000 */
[----:B------:R-:W-:-:S03]  /*24e0*/  FADD.FTZ R61, R61, R164 ;  /* 0x000000a43d3d7221 */ /* 0x000fc60000010000 */
[----:B------:R-:W-:-:S04]  /*24f0*/  FSEL R56, R56, RZ, P6 ;  /* 0x000000ff38387208 */ /* 0x000fc80003000000 */
[----:B------:R-:W-:Y:S01]  /*2500*/  F2FP.F16.F32.PACK_AB R164, R56, R217 ;  /* 0x000000d938a4723e */ /* 0x000fe200000000ff */
[----:B------:R-:W-:Y:S06]  /*2510*/  BRA `(.L_x_5928) ;  /* 0x0000000400a47947 */ /* 0x000fec0003800000 */
.L_x_5927:
[-CC-:B------:R-:W-:Y:S01]  /*2520*/  FFMA.FTZ R160, R203, R169.reuse, R170.reuse ;  /* 0x000000a9cba07223 */ /* 0x180fe200000100aa */
[----:B------:R-:W-:Y:S01]  /*2530*/  LOP3.LUT P6, RZ, R212, 0xff0000, RZ, 0xc0, !PT ;  /* 0x00ff0000d4ff7812 */ /* 0x000fe200078cc0ff */
[-C--:B------:R-:W-:Y:S01]  /*2540*/  FFMA.FTZ R175, R200, R169.reuse, R170 ;  /* 0x000000a9c8af7223 */ /* 0x080fe200000100aa */
[----:B------:R-:W-:Y:S01]  /*2550*/  MOV R163, RZ ;  /* 0x000000ff00a37202 */ /* 0x000fe20000000f00 */
[----:B------:R-:W-:Y:S01]  /*2560*/  FADD.FTZ R161, R201, -R160 ;  /* 0x800000a0c9a17221 */ /* 0x000fe20000010000 */
[-CC-:B------:R-:W-:Y:S01]  /*2570*/  FFMA.FTZ R176, R199, R169.reuse, R170.reuse ;  /* 0x000000a9c7b07223 */ /* 0x180fe200000100aa */
[----:B------:R-:W-:Y:S01]  /*2580*/  FADD.FTZ R175, R198, -R175 ;  /* 0x800000afc6af7221 */ /* 0x000fe20000010000 */
[--C-:B------:R-:W-:Y:S01]  /*2590*/  FFMA.FTZ R179, R191, R169, R170.reuse ;  /* 0x000000a9bfb37223 */ /* 0x100fe200000100aa */
[----:B-----5:R-:W-:Y:S01]  /*25a0*/  FMUL.FTZ R161, R206, R161 ;  /* 0x000000a1cea17220 */ /* 0x020fe20000410000 */
[----:B------:R-:W-:Y:S02]  /*25b0*/  HFMA2 R178, -RZ, RZ, 0, 0 ;  /* 0x00000000ffb27431 */ /* 0x000fe400000001ff */
[----:B------:R-:W-:Y:S01]  /*25c0*/  FFMA.FTZ R216, R207, R169, R170 ;  /* 0x000000a9cfd87223 */ /* 0x000fe200000100aa */
[----:B------:R-:W-:Y:S01]  /*25d0*/  FADD.FTZ R179, R192, -R179 ;  /* 0x800000b3c0b37221 */ /* 0x000fe20000010000 */
[----:B------:R-:W-:-:S03]  /*25e0*/  FMUL.FTZ R160, R161, R168 ;  /* 0x000000a8a1a07220 */ /* 0x000fc60000410000 */
[----:B------:R-:W-:Y:S01]  /*25f0*/  FMUL.FTZ R221, R206, R179 ;  /* 0x000000b3cedd7220 */ /* 0x000fe20000410000 */
[----:B------:R-:W-:Y:S01]  /*2600*/  FMUL.FTZ R173, R160, UR11 ;  /* 0x0000000ba0ad7c20 */ /* 0x000fe20008410000 */
[----:B------:R-:W-:Y:S01]  /*2610*/  @P6 HADD2.F32 R160, -RZ, R165.H0_H0 ;  /* 0x200000a5ffa06230 */ /* 0x000fe20000004100 */
[----:B------:R-:W-:Y:S02]  /*2620*/  MOV R179, RZ ;  /* 0x000000ff00b37202 */ /* 0x000fe40000000f00 */
[----:B------:R-:W-:Y:S02]  /*2630*/  FMUL.FTZ R171, R118, R173 ;  /* 0x000000ad76ab7220 */ /* 0x000fe40000410000 */
[----:B------:R-:W-:Y:S01]  /*2640*/  @P6 FMUL.FTZ R163, R173, R160 ;  /* 0x000000a0ada36220 */ /* 0x000fe20000410000 */
[----:B------:R-:W-:Y:S01]  /*2650*/  FMUL.FTZ R160, R206, R175 ;  /* 0x000000afcea07220 */ /* 0x000fe20000410000 */
[----:B------:R-:W-:Y:S01]  /*2660*/  FADD.FTZ R173, R197, -R176 ;  /* 0x800000b0c5ad7221 */ /* 0x000fe20000010000 */
[----:B------:R-:W-:Y:S01]  /*2670*/  FSEL R171, R171, RZ, P6 ;  /* 0x000000ffabab7208 */ /* 0x000fe20003000000 */
[----:B------:R-:W-:Y:S01]  /*2680*/  FFMA.FTZ R176, R196, R169, R170 ;  /* 0x000000a9c4b07223 */ /* 0x000fe200000100aa */
[----:B------:R-:W-:Y:S01]  /*2690*/  LOP3.LUT P6, RZ, R212, 0xff000000, RZ, 0xc0, !PT ;  /* 0xff000000d4ff7812 */ /* 0x000fe200078cc0ff */
[----:B------:R-:W-:Y:S01]  /*26a0*/  FMUL.FTZ R162, R160, R168 ;  /* 0x000000a8a0a27220 */ /* 0x000fe20000410000 */
[----:B------:R-:W-:Y:S01]  /*26b0*/  FMUL.FTZ R173, R206, R173 ;  /* 0x000000adcead7220 */ /* 0x000fe20000410000 */
[----:B------:R-:W-:Y:S01]  /*26c0*/  MOV R175, RZ ;  /* 0x000000ff00af7202 */ /* 0x000fe20000000f00 */
[----:B------:R-:W-:Y:S01]  /*26d0*/  FADD.FTZ R62, R62, R163 ;  /* 0x000000a33e3e7221 */ /* 0x000fe20000010000 */
[----:B------:R-:W-:Y:S01]  /*26e0*/  FMUL.FTZ R174, R162, UR11 ;  /* 0x0000000ba2ae7c20 */ /* 0x000fe20008410000 */
[----:B------:R-:W-:Y:S01]  /*26f0*/  HFMA2 R162, -RZ, RZ, 0, 0 ;  /* 0x00000000ffa27431 */ /* 0x000fe200000001ff */
[----:B------:R-:W-:-:S02]  /*2700*/  F2FP.F16.F32.PACK_AB R161, R160, R161 ;  /* 0x000000a1a0a1723e */ /* 0x000fc400000000ff */
[----:B------:R-:W-:-:S04]  /*2710*/  FMUL.FTZ R172, R119, R174 ;  /* 0x000000ae77ac7220 */ /* 0x000fc80000410000 */
[----:B------:R-:W-:Y:S01]  /*2720*/  @P6 HADD2.F32 R165, -RZ, R165.H1_H1 ;  /* 0x300000a5ffa56230 */ /* 0x000fe20000004100 */
[----:B------:R-:W-:-:S04]  /*2730*/  FSEL R172, R172, RZ, P6 ;  /* 0x000000ffacac7208 */ /* 0x000fc80003000000 */
[----:B------:R-:W-:Y:S01]  /*2740*/  @P6 FMUL.FTZ R162, R174, R165 ;  /* 0x000000a5aea26220 */ /* 0x000fe20000410000 */
[----:B------:R-:W-:Y:S01]  /*2750*/  LOP3.LUT P6, RZ, R213, 0xff, RZ, 0xc0, !PT ;  /* 0x000000ffd5ff7812 */ /* 0x000fe200078cc0ff */
[----:B------:R-:W-:Y:S02]  /*2760*/  FMUL.FTZ R165, R173, R168 ;  /* 0x000000a8ada57220 */ /* 0x000fe40000410000 */
[----:B------:R-:W-:Y:S02]  /*2770*/  FADD.FTZ R63, R63, R162 ;  /* 0x000000a23f3f7221 */ /* 0x000fe40000010000 */
[----:B------:R-:W-:-:S04]  /*2780*/  FMUL.FTZ R177, R165, UR11 ;  /* 0x0000000ba5b17c20 */ /* 0x000fc80008410000 */
[----:B------:R-:W-:-:S04]  /*2790*/  FMUL.FTZ R165, R112, R177 ;  /* 0x000000b170a57220 */ /* 0x000fc80000410000 */
[----:B------:R-:W-:Y:S01]  /*27a0*/  @P6 HADD2.F32 R174, -RZ, R166.H0_H0 ;  /* 0x200000a6ffae6230 */ /* 0x000fe20000004100 */
[----:B------:R-:W-:-:S04]  /*27b0*/  FSEL R165, R165, RZ, P6 ;  /* 0x000000ffa5a57208 */ /* 0x000fc80003000000 */
[----:B------:R-:W-:Y:S01]  /*27c0*/  @P6 FMUL.FTZ R175, R177, R174 ;  /* 0x000000aeb1af6220 */ /* 0x000fe20000410000 */
[----:B------:R-:W-:Y:S01]  /*27d0*/  FADD.FTZ R177, R195, -R176 ;  /* 0x800000b0c3b17221 */ /* 0x000fe20000010000 */
[----:B------:R-:W-:-:S03]  /*27e0*/  LOP3.LUT P6, RZ, R213, 0xff00, RZ, 0xc0, !PT ;  /* 0x0000ff00d5ff7812 */ /* 0x000fc600078cc0ff */
[----:B------:R-:W-:-:S04]  /*27f0*/  FMUL.FTZ R174, R206, R177 ;  /* 0x000000b1ceae7220 */ /* 0x000fc80000410000 */
[C---:B------:R-:W-:Y:S01]  /*2800*/  FMUL.FTZ R176, R174.reuse, R168 ;  /* 0x000000a8aeb07220 */ /* 0x040fe20000410000 */
[----:B------:R-:W-:-:S03]  /*2810*/  F2FP.F16.F32.PACK_AB R162, R174, R173 ;  /* 0x000000adaea2723e */ /* 0x000fc600000000ff */
[----:B------:R-:W-:Y:S02]  /*2820*/  FMUL.FTZ R176, R176, UR11 ;  /* 0x0000000bb0b07c20 */ /* 0x000fe40008410000 */
[----:B------:R-:W-:Y:S02]  /*2830*/  @P6 HADD2.F32 R177, -RZ, R166.H1_H1 ;  /* 0x300000a6ffb16230 */ /* 0x000fe40000004100 */
[----:B------:R-:W-:-:S03]  /*2840*/  FMUL.FTZ R166, R113, R176 ;  /* 0x000000b071a67220 */ /* 0x000fc60000410000 */
[----:B------:R-:W-:Y:S01]  /*2850*/  @P6 FMUL.FTZ R178, R176, R177 ;  /* 0x000000b1b0b26220 */ /* 0x000fe20000410000 */
[----:B------:R-:W-:Y:S01]  /*2860*/  FMUL.FTZ R176, R221, R168 ;  /* 0x000000a8ddb07220 */ /* 0x000fe20000410000 */
[----:B------:R-:W-:Y:S02]  /*2870*/  FSEL R166, R166, RZ, P6 ;  /* 0x000000ffa6a67208 */ /* 0x000fe40003000000 */
[----:B------:R-:W-:Y:S01]  /*2880*/  LOP3.LUT P6, RZ, R213, 0xff0000, RZ, 0xc0, !PT ;  /* 0x00ff0000d5ff7812 */ /* 0x000fe200078cc0ff */
[----:B------:R-:W-:Y:S01]  /*2890*/  FMUL.FTZ R177, R176, UR11 ;  /* 0x0000000bb0b17c20 */ /* 0x000fe20008410000 */
[----:B------:R-:W-:Y:S02]  /*28a0*/  F2FP.F16.F32.PACK_AB R166, R166, R165 ;  /* 0x000000a5a6a6723e */ /* 0x000fe400000000ff */
[----:B------:R-:W-:Y:S01]  /*28b0*/  F2FP.F16.F32.PACK_AB R165, R172, R171 ;  /* 0x000000abaca5723e */ /* 0x000fe200000000ff */
[----:B------:R-:W-:-:S05]  /*28c0*/  FMUL.FTZ R176, R114, R177 ;  /* 0x000000b172b07220 */ /* 0x000fca0000410000 */
[----:B------:R-:W-:-:S03]  /*28d0*/  FSEL R220, R176, RZ, P6 ;  /* 0x000000ffb0dc7208 */ /* 0x000fc60003000000 */
[----:B------:R-:W-:-:S05]  /*28e0*/  @P6 HADD2.F32 R214, -RZ, R167.H0_H0 ;  /* 0x200000a7ffd66230 */ /* 0x000fca0000004100 */
[----:B------:R-:W-:Y:S01]  /*28f0*/  @P6 FMUL.FTZ R179, R177, R214 ;  /* 0x000000d6b1b36220 */ /* 0x000fe20000410000 */
[----:B------:R-:W-:Y:S01]  /*2900*/  FFMA.FTZ R214, R194, R169, R170 ;  /* 0x000000a9c2d67223 */ /* 0x000fe200000100aa */
[----:B------:R-:W-:Y:S02]  /*2910*/  ISETP.GE.U32.AND P6, PT, R212, RZ, PT ;  /* 0x000000ffd400720c */ /* 0x000fe40003fc6070 */
[----:B------:R-:W-:Y:S01]  /*2920*/  FADD.FTZ R179, R58, R179 ;  /* 0x000000b33ab37221 */ /* 0x000fe20000010000 */
[----:B------:R-:W-:Y:S01]  /*2930*/  FADD.FTZ R177, R193, -R214 ;  /* 0x800000d6c1b17221 */ /* 0x000fe20000010000 */
[----:B------:R-:W-:Y:S01]  /*2940*/  ISETP.GE.U32.AND.EX P6, PT, R213, 0x1000000, PT, P6 ;  /* 0x01000000d500780c */ /* 0x000fe20003fc6160 */
[----:B------:R-:W-:Y:S02]  /*2950*/  HFMA2 R214, -RZ, RZ, 0, 0 ;  /* 0x00000000ffd67431 */ /* 0x000fe400000001ff */
[----:B------:R-:W-:-:S04]  /*2960*/  FMUL.FTZ R222, R206, R177 ;  /* 0x000000b1cede7220 */ /* 0x000fc80000410000 */
[C---:B------:R-:W-:Y:S01]  /*2970*/  FMUL.FTZ R176, R222.reuse, R168 ;  /* 0x000000a8deb07220 */ /* 0x040fe20000410000 */
[----:B------:R-:W-:-:S03]  /*2980*/  F2FP.F16.F32.PACK_AB R163, R222, R221 ;  /* 0x000000dddea3723e */ /* 0x000fc600000000ff */
        /* <DEDUP_REMOVED lines=16> */
[----:B------:R-:W-:Y:S02]  /*2a90*/  FSEL R216, R176, RZ, P6 ;  /* 0x000000ffb0d87208 */ /* 0x000fe40003000000 */
[----:B------:R-:W-:Y:S01]  /*2aa0*/  LOP3.LUT P6, RZ, R212, 0xff00, RZ, 0xc0, !PT ;  /* 0x0000ff00d4ff7812 */ /* 0x000fe200078cc0ff */
[----:B------:R-:W-:Y:S01]  /*2ab0*/  FADD.FTZ R177, R202, -R177 ;  /* 0x800000b1cab17221 */ /* 0x000fe20000010000 */
[----:B------:R-:W-:Y:S01]  /*2ac0*/  FADD.FTZ R60, R60, R167 ;  /* 0x000000a73c3c7221 */ /* 0x000fe20000010000 */
[----:B------:R-:W-:Y:S02]  /*2ad0*/  F2FP.F16.F32.PACK_AB R167, R215, R220 ;  /* 0x000000dcd7a7723e */ /* 0x000fe400000000ff */
[----:B------:R-:W-:-:S04]  /*2ae0*/  FMUL.FTZ R219, R206, R177 ;  /* 0x000000b1cedb7220 */ /* 0x000fc80000410000 */
[C---:B------:R-:W-:Y:S01]  /*2af0*/  FMUL.FTZ R176, R219.reuse, R168 ;  /* 0x000000a8dbb07220 */ /* 0x040fe20000410000 */
[----:B------:R-:W-:-:S03]  /*2b00*/  F2FP.F16.F32.PACK_AB R160, R219, R217 ;  /* 0x000000d9dba0723e */ /* 0x000fc600000000ff */
[----:B------:R-:W-:Y:S01]  /*2b10*/  FMUL.FTZ R218, R176, UR11 ;  /* 0x0000000bb0da7c20 */ /* 0x000fe20008410000 */
[----:B------:R-:W-:Y:S02]  /*2b20*/  @P6 HADD2.F32 R177, -RZ, R164.H1_H1 ;  /* 0x300000a4ffb16230 */ /* 0x000fe40000004100 */
[----:B------:R-:W-:Y:S01]  /*2b30*/  FADD.FTZ R176, R56, R175 ;  /* 0x000000af38b07221 */ /* 0x000fe20000010000 */
[----:B------:R-:W-:Y:S02]  /*2b40*/  HFMA2 R164, -RZ, RZ, 0, 0 ;  /* 0x00000000ffa47431 */ /* 0x000fe400000001ff */
[----:B------:R-:W-:Y:S01]  /*2b50*/  FMUL.FTZ R56, R117, R218 ;  /* 0x000000da75387220 */ /* 0x000fe20000410000 */
[----:B------:R-:W-:Y:S01]  /*2b60*/  @P6 FMUL.FTZ R164, R218, R177 ;  /* 0x000000b1daa46220 */ /* 0x000fe20000410000 */
[----:B------:R-:W-:-:S03]  /*2b70*/  FADD.FTZ R177, R57, R178 ;  /* 0x000000b239b17221 */ /* 0x000fc60000010000 */
[----:B------:R-:W-:Y:S01]  /*2b80*/  FSEL R57, R56, RZ, P6 ;  /* 0x000000ff38397208 */ /* 0x000fe20003000000 */
[----:B------:R-:W-:-:S03]  /*2b90*/  FADD.FTZ R61, R61, R164 ;  /* 0x000000a43d3d7221 */ /* 0x000fc60000010000 */
[----:B------:R-:W-:-:S07]  /*2ba0*/  F2FP.F16.F32.PACK_AB R164, R57, R216 ;  /* 0x000000d839a4723e */ /* 0x000fce00000000ff */
.L_x_5928:
        /* <DEDUP_REMOVED lines=11> */
.L_x_5926:
[----:B------:R-:W-:Y:S05]  /*2c60*/  BSYNC.RECONVERGENT B1 ;  /* 0x0000000000017941 */ /* 0x000fea0003800200 */
.L_x_5925:
        /* <DEDUP_REMOVED lines=13> */
[----:B------:R-:W-:Y:S01]  /*2d40*/  FFMA.FTZ R176, R18, R169, R170 ;  /* 0x000000a912b07223 */ /* 0x000fe200000100aa */
[----:B------:R-:W-:Y:S01]  /*2d50*/  FADD.FTZ R173, R13, -R162 ;  /* 0x800000a20dad7221 */ /* 0x000fe20000010000 */
[----:B------:R-:W-:Y:S02]  /*2d60*/  HFMA2 R178, -RZ, RZ, 0, 0 ;  /* 0x00000000ffb27431 */ /* 0x000fe400000001ff */
[----:B-----5:R-:W-:Y:S01]  /*2d70*/  FMUL.FTZ R161, R206, R161 ;  /* 0x000000a1cea17220 */ /* 0x020fe20000410000 */
[----:B------:R-:W-:-:S03]  /*2d80*/  HFMA2 R214, -RZ, RZ, 0, 0 ;  /* 0x00000000ffd67431 */ /* 0x000fc600000001ff */
[----:B------:R-:W-:-:S04]  /*2d90*/  FMUL.FTZ R160, R161, R168 ;  /* 0x000000a8a1a07220 */ /* 0x000fc80000410000 */
[----:B------:R-:W-:Y:S01]  /*2da0*/  FMUL.FTZ R175, R160, UR11 ;  /* 0x0000000ba0af7c20 */ /* 0x000fe20008410000 */
[----:B------:R-:W-:-:S03]  /*2db0*/  @P6 HADD2.F32 R160, -RZ, R165.H0_H0 ;  /* 0x200000a5ffa06230 */ /* 0x000fc60000004100 */
[----:B------:R-:W-:Y:S02]  /*2dc0*/  FMUL.FTZ R171, R150, R175 ;  /* 0x000000af96ab7220 */ /* 0x000fe40000410000 */
[----:B------:R-:W-:Y:S01]  /*2dd0*/  @P6 FMUL.FTZ R163, R175, R160 ;  /* 0x000000a0afa36220 */ /* 0x000fe20000410000 */
[----:B------:R-:W-:Y:S01]  /*2de0*/  FMUL.FTZ R160, R206, R173 ;  /* 0x000000adcea07220 */ /* 0x000fe20000410000 */
[----:B------:R-:W-:Y:S01]  /*2df0*/  FFMA.FTZ R173, R15, R169, R170 ;  /* 0x000000a90fad7223 */ /* 0x000fe200000100aa */
[----:B------:R-:W-:Y:S01]  /*2e00*/  FSEL R171, R171, RZ, P6 ;  /* 0x000000ffabab7208 */ /* 0x000fe20003000000 */
[----:B------:R-:W-:Y:S01]  /*2e10*/  FADD.FTZ R54, R54, R163 ;  /* 0x000000a336367221 */ /* 0x000fe20000010000 */
[----:B------:R-:W-:Y:S01]  /*2e20*/  LOP3.LUT P6, RZ, R210, 0xff000000, RZ, 0xc0, !PT ;  /* 0xff000000d2ff7812 */ /* 0x000fe200078cc0ff */
[C---:B------:R-:W-:Y:S01]  /*2e30*/  FMUL.FTZ R162, R160.reuse, R168 ;  /* 0x000000a8a0a27220 */ /* 0x040fe20000410000 */
[----:B------:R-:W-:Y:S02]  /*2e40*/  MOV R175, RZ ;  /* 0x000000ff00af7202 */ /* 0x000fe40000000f00 */
[----:B------:R-:W-:Y:S01]  /*2e50*/  F2FP.F16.F32.PACK_AB R161, R160, R161 ;  /* 0x000000a1a0a1723e */ /* 0x000fe200000000ff */
[----:B------:R-:W-:Y:S01]  /*2e60*/  FMUL.FTZ R174, R162, UR11 ;  /* 0x0000000ba2ae7c20 */ /* 0x000fe20008410000 */
[----:B------:R-:W-:-:S03]  /*2e70*/  HFMA2 R162, -RZ, RZ, 0, 0 ;  /* 0x00000000ffa27431 */ /* 0x000fc600000001ff */
[----:B------:R-:W-:-:S04]  /*2e80*/  FMUL.FTZ R172, R151, R174 ;  /* 0x000000ae97ac7220 */ /* 0x000fc80000410000 */
[----:B------:R-:W-:Y:S01]  /*2e90*/  @P6 HADD2.F32 R165, -RZ, R165.H1_H1 ;  /* 0x300000a5ffa56230 */ /* 0x000fe20000004100 */
[----:B------:R-:W-:-:S04]  /*2ea0*/  FSEL R172, R172, RZ, P6 ;  /* 0x000000ffacac7208 */ /* 0x000fc80003000000 */
[----:B------:R-:W-:Y:S01]  /*2eb0*/  @P6 FMUL.FTZ R162, R174, R165 ;  /* 0x000000a5aea26220 */ /* 0x000fe20000410000 */
[----:B------:R-:W-:Y:S01]  /*2ec0*/  FADD.FTZ R165, R16, -R173 ;  /* 0x800000ad10a57221 */ /* 0x000fe20000010000 */
[----:B------:R-:W-:Y:S02]  /*2ed0*/  LOP3.LUT P6, RZ, R211, 0xff, RZ, 0xc0, !PT ;  /* 0x000000ffd3ff7812 */ /* 0x000fe400078cc0ff */
        /* <DEDUP_REMOVED lines=8> */
[----:B------:R-:W-:Y:S02]  /*2f60*/  FSEL R173, R174, RZ, P6 ;  /* 0x000000ffaead7208 */ /* 0x000fe40003000000 */
[----:B------:R-:W-:Y:S01]  /*2f70*/  LOP3.LUT P6, RZ, R211, 0xff00, RZ, 0xc0, !PT ;  /* 0x0000ff00d3ff7812 */ /* 0x000fe200078cc0ff */
[----:B------:R-:W-:Y:S01]  /*2f80*/  FMUL.FTZ R174, R206, R177 ;  /* 0x000000b1ceae7220 */ /* 0x000fe20000410000 */
[----:B------:R-:W-:Y:S01]  /*2f90*/  FFMA.FTZ R177, R19, R169, R170 ;  /* 0x000000a913b17223 */ /* 0x000fe200000100aa */
[----:B------:R-:W-:Y:S02]  /*2fa0*/  FADD.FTZ R48, R48, R175 ;  /* 0x000000af30307221 */ /* 0x000fe40000010000 */
[----:B------:R-:W-:Y:S01]  /*2fb0*/  FMUL.FTZ R176, R174, R168 ;  /* 0x000000a8aeb07220 */ /* 0x000fe20000410000 */
[----:B------:R-:W-:Y:S01]  /*2fc0*/  FADD.FTZ R177, R20, -R177 ;  /* 0x800000b114b17221 */ /* 0x000fe20000010000 */
[----:B------:R-:W-:-:S02]  /*2fd0*/  F2FP.F16.F32.PACK_AB R162, R174, R165 ;  /* 0x000000a5aea2723e */ /* 0x000fc400000000ff */
[----:B------:R-:W-:Y:S01]  /*2fe0*/  FMUL.FTZ R179, R176, UR11 ;  /* 0x0000000bb0b37c20 */ /* 0x000fe20008410000 */
[----:B------:R-:W-:Y:S01]  /*2ff0*/  FMUL.FTZ R221, R206, R177 ;  /* 0x000000b1cedd7220 */ /* 0x000fe20000410000 */
[----:B------:R-:W-:Y:S02]  /*3000*/  F2FP.F16.F32.PACK_AB R165, R172, R171 ;  /* 0x000000abaca5723e */ /* 0x000fe400000000ff */
[----:B------:R-:W-:Y:S02]  /*3010*/  @P6 HADD2.F32 R166, -RZ, R166.H1_H1 ;  /* 0x300000a6ffa66230 */ /* 0x000fe40000004100 */
[----:B------:R-:W-:-:S03]  /*3020*/  FMUL.FTZ R176, R145, R179 ;  /* 0x000000b391b07220 */ /* 0x000fc60000410000 */
[----:B------:R-:W-:Y:S02]  /*3030*/  @P6 FMUL.FTZ R178, R179, R166 ;  /* 0x000000a6b3b26220 */ /* 0x000fe40000410000 */
[----:B------:R-:W-:Y:S01]  /*3040*/  FSEL R166, R176, RZ, P6 ;  /* 0x000000ffb0a67208 */ /* 0x000fe20003000000 */
[----:B------:R-:W-:Y:S01]  /*3050*/  FMUL.FTZ R176, R221, R168 ;  /* 0x000000a8ddb07220 */ /* 0x000fe20000410000 */
[----:B------:R-:W-:Y:S01]  /*3060*/  LOP3.LUT P6, RZ, R211, 0xff0000, RZ, 0xc0, !PT ;  /* 0x00ff0000d3ff7812 */ /* 0x000fe200078cc0ff */
[----:B------:R-:W-:Y:S01]  /*3070*/  FADD.FTZ R49, R49, R178 ;  /* 0x000000b231317221 */ /* 0x000fe20000010000 */
[----:B------:R-:W-:Y:S01]  /*3080*/  MOV R179, RZ ;  /* 0x000000ff00b37202 */ /* 0x000fe20000000f00 */
[----:B------:R-:W-:Y:S01]  /*3090*/  FMUL.FTZ R215, R176, UR11 ;  /* 0x0000000bb0d77c20 */ /* 0x000fe20008410000 */
[----:B------:R-:W-:-:S03]  /*30a0*/  F2FP.F16.F32.PACK_AB R166, R166, R173 ;  /* 0x000000ada6a6723e */ /* 0x000fc600000000ff */
[----:B------:R-:W-:-:S05]  /*30b0*/  FMUL.FTZ R177, R146, R215 ;  /* 0x000000d792b17220 */ /* 0x000fca0000410000 */
[----:B------:R-:W-:Y:S01]  /*30c0*/  FSEL R220, R177, RZ, P6 ;  /* 0x000000ffb1dc7208 */ /* 0x000fe20003000000 */
[----:B------:R-:W-:-:S05]  /*30d0*/  @P6 HADD2.F32 R176, -RZ, R167.H0_H0 ;  /* 0x200000a7ffb06230 */ /* 0x000fca0000004100 */
[----:B------:R-:W-:Y:S01]  /*30e0*/  @P6 FMUL.FTZ R179, R215, R176 ;  /* 0x000000b0d7b36220 */ /* 0x000fe20000410000 */
[----:B------:R-:W-:Y:S01]  /*30f0*/  FFMA.FTZ R176, R22, R169, R170 ;  /* 0x000000a916b07223 */ /* 0x000fe200000100aa */
[----:B------:R-:W-:Y:S02]  /*3100*/  ISETP.GE.U32.AND P6, PT, R210, RZ, PT ;  /* 0x000000ffd200720c */ /* 0x000fe40003fc6070 */
[----:B------:R-:W-:Y:S01]  /*3110*/  FADD.FTZ R179, R50, R179 ;  /* 0x000000b332b37221 */ /* 0x000fe20000010000 */
[----:B------:R-:W-:Y:S01]  /*3120*/  FADD.FTZ R177, R21, -R176 ;  /* 0x800000b015b17221 */ /* 0x000fe20000010000 */
[----:B------:R-:W-:-:S03]  /*3130*/  ISETP.GE.U32.AND.EX P6, PT, R211, 0x1000000, PT, P6 ;  /* 0x01000000d300780c */ /* 0x000fc60003fc6160 */
[----:B------:R-:W-:-:S04]  /*3140*/  FMUL.FTZ R222, R206, R177 ;  /* 0x000000b1cede7220 */ /* 0x000fc80000410000 */
[C---:B------:R-:W-:Y:S01]  /*3150*/  FMUL.FTZ R176, R222.reuse, R168 ;  /* 0x000000a8deb07220 */ /* 0x040fe20000410000 */
[----:B------:R-:W-:-:S03]  /*3160*/  F2FP.F16.F32.PACK_AB R163, R222, R221 ;  /* 0x000000dddea3723e */ /* 0x000fc600000000ff */
[----:B------:R-:W-:Y:S02]  /*3170*/  FMUL.FTZ R215, R176, UR11 ;  /* 0x0000000bb0d77c20 */ /* 0x000fe40008410000 */
[----:B------:R-:W-:Y:S02]  /*3180*/  @P6 HADD2.F32 R176, -RZ, R167.H1_H1 ;  /* 0x300000a7ffb06230 */ /* 0x000fe40000004100 */
[----:B------:R-:W-:Y:S01]  /*3190*/  FFMA.FTZ R167, R7, R169, R170 ;  /* 0x000000a907a77223 */ /* 0x000fe200000100aa */
[----:B------:R-:W-:Y:S02]  /*31a0*/  FMUL.FTZ R177, R147, R215 ;  /* 0x000000d793b17220 */ /* 0x000fe40000410000 */
[----:B------:R-:W-:Y:S01]  /*31b0*/  @P6 FMUL.FTZ R214, R215, R176 ;  /* 0x000000b0d7d66220 */ /* 0x000fe20000410000 */
[----:B------:R-:W-:Y:S02]  /*31c0*/  FADD.FTZ R167, R10, -R167 ;  /* 0x800000a70aa77221 */ /* 0x000fe40000010000 */
[----:B------:R-:W-:-:S02]  /*31d0*/  FSEL R215, R177, RZ, P6 ;  /* 0x000000ffb1d77208 */ /* 0x000fc40003000000 */
        /* <DEDUP_REMOVED lines=20> */
[----:B------:R-:W-:Y:S02]  /*3320*/  HFMA2 R164, -RZ, RZ, 0, 0 ;  /* 0x00000000ffa47431 */ /* 0x000fe400000001ff */
[----:B------:R-:W-:Y:S01]  /*3330*/  FMUL.FTZ R50, R149, R176 ;  /* 0x000000b095327220 */ /* 0x000fe20000410000 */
[----:B------:R-:W-:-:S04]  /*3340*/  @P6 FMUL.FTZ R164, R176, R177 ;  /* 0x000000b1b0a46220 */ /* 0x000fc80000410000 */
[----:B------:R-:W-:Y:S01]  /*3350*/  FSEL R175, R50, RZ, P6 ;  /* 0x000000ff32af7208 */ /* 0x000fe20003000000 */
[----:B------:R-:W-:-:S03]  /*3360*/  FADD.FTZ R53, R53, R164 ;  /* 0x000000a435357221 */ /* 0x000fc60000010000 */
[----:B------:R-:W-:Y:S01]  /*3370*/  F2FP.F16.F32.PACK_AB R164, R175, R216 ;  /* 0x000000d8afa4723e */ /* 0x000fe200000000ff */
[----:B------:R-:W-:Y:S06]  /*3380*/  BRA `(.L_x_5932) ;  /* 0x0000000400947947 */ /* 0x000fec0003800000 */
.L_x_5931:
        /* <DEDUP_REMOVED lines=8> */
[C---:B-----5:R-:W-:Y:S01]  /*3410*/  FMUL.FTZ R171, R206.reuse, R171 ;  /* 0x000000abceab7220 */ /* 0x060fe20000410000 */
[----:B------:R-:W-:Y:S01]  /*3420*/  FFMA.FTZ R179, R19, R169, R170 ;  /* 0x000000a913b37223 */ /* 0x000fe200000100aa */
[----:B------:R-:W-:-:S02]  /*3430*/  FMUL.FTZ R177, R206, R177 ;  /* 0x000000b1ceb17220 */ /* 0x000fc40000410000 */
[----:B------:R-:W-:Y:S01]  /*3440*/  FMUL.FTZ R171, R168, R171 ;  /* 0x000000aba8ab7220 */ /* 0x000fe20000410000 */
[----:B------:R-:W-:Y:S01]  /*3450*/  FADD.FTZ R179, R20, -R179 ;  /* 0x800000b314b37221 */ /* 0x000fe20000010000 */
[----:B------:R-:W-:Y:S02]  /*3460*/  @P6 HADD2.F32 R172, -RZ, R165.H0_H0 ;  /* 0x200000a5ffac6230 */ /* 0x000fe40000004100 */
[----:B------:R-:W-:Y:S01]  /*3470*/  FMUL.FTZ R175, R171, UR11 ;  /* 0x0000000babaf7c20 */ /* 0x000fe20008410000 */
[----:B------:R-:W-:-:S03]  /*3480*/  FMUL.FTZ R179, R206, R179 ;  /* 0x000000b3ceb37220 */ /* 0x000fc60000410000 */
        /* <DEDUP_REMOVED lines=11> */
[----:B------:R-:W-:-:S05]  /*3540*/  @P6 HADD2.F32 R165, -RZ, R165.H1_H1 ;  /* 0x300000a5ffa56230 */ /* 0x000fca0000004100 */
[----:B------:R-:W-:Y:S01]  /*3550*/  @P6 FMUL.FTZ R174, R165, R176 ;  /* 0x000000b0a5ae6220 */ /* 0x000fe20000410000 */
[----:B------:R-:W-:Y:S01]  /*3560*/  LOP3.LUT P6, RZ, R211, 0xff, RZ, 0xc0, !PT ;  /* 0x000000ffd3ff7812 */ /* 0x000fe200078cc0ff */
[----:B------:R-:W-:Y:S01]  /*3570*/  FMUL.FTZ R165, R206, R175 ;  /* 0x000000afcea57220 */ /* 0x000fe20000410000 */
[----:B------:R-:W-:Y:S01]  /*3580*/  MOV R175, RZ ;  /* 0x000000ff00af7202 */ /* 0x000fe20000000f00 */
[----:B------:R-:W-:Y:S02]  /*3590*/  FADD.FTZ R55, R55, R174 ;  /* 0x000000ae37377221 */ /* 0x000fe40000010000 */
[----:B------:R-:W-:-:S04]  /*35a0*/  FMUL.FTZ R165, R168, R165 ;  /* 0x000000a5a8a57220 */ /* 0x000fc80000410000 */
[----:B------:R-:W-:-:S04]  /*35b0*/  FMUL.FTZ R177, R165, UR11 ;  /* 0x0000000ba5b17c20 */ /* 0x000fc80008410000 */
[----:B------:R-:W-:Y:S02]  /*35c0*/  @P6 HADD2.F32 R176, -RZ, R166.H0_H0 ;  /* 0x200000a6ffb06230 */ /* 0x000fe40000004100 */
[----:B------:R-:W-:-:S03]  /*35d0*/  FMUL.FTZ R165, R144, R177 ;  /* 0x000000b190a57220 */ /* 0x000fc60000410000 */
[----:B------:R-:W-:Y:S01]  /*35e0*/  @P6 FMUL.FTZ R175, R176, R177 ;  /* 0x000000b1b0af6220 */ /* 0x000fe20000410000 */
[----:B------:R-:W-:Y:S01]  /*35f0*/  FADD.FTZ R177, R17, -R178 ;  /* 0x800000b211b17221 */ /* 0x000fe20000010000 */
[----:B------:R-:W-:Y:S01]  /*3600*/  FSEL R165, R165, RZ, P6 ;  /* 0x000000ffa5a57208 */ /* 0x000fe20003000000 */
[----:B------:R-:W-:Y:S01]  /*3610*/  HFMA2 R178, -RZ, RZ, 0, 0 ;  /* 0x00000000ffb27431 */ /* 0x000fe200000001ff */
[----:B------:R-:W-:Y:S01]  /*3620*/  LOP3.LUT P6, RZ, R211, 0xff00, RZ, 0xc0, !PT ;  /* 0x0000ff00d3ff7812 */ /* 0x000fe200078cc0ff */
[----:B------:R-:W-:Y:S01]  /*3630*/  FMUL.FTZ R177, R206, R177 ;  /* 0x000000b1ceb17220 */ /* 0x000fe20000410000 */
[----:B------:R-:W-:-:S03]  /*3640*/  FADD.FTZ R48, R48, R175 ;  /* 0x000000af30307221 */ /* 0x000fc60000010000 */
[----:B------:R-:W-:-:S04]  /*3650*/  FMUL.FTZ R176, R168, R177 ;  /* 0x000000b1a8b07220 */ /* 0x000fc80000410000 */
[----:B------:R-:W-:-:S04]  /*3660*/  FMUL.FTZ R176, R176, UR11 ;  /* 0x0000000bb0b07c20 */ /* 0x000fc80008410000 */
        /* <DEDUP_REMOVED lines=9> */
[----:B------:R-:W-:Y:S02]  /*3700*/  F2FP.F16.F32.PACK_AB R166, R166, R165 ;  /* 0x000000a5a6a6723e */ /* 0x000fe400000000ff */
[----:B------:R-:W-:Y:S01]  /*3710*/  F2FP.F16.F32.PACK_AB R165, R172, R171 ;  /* 0x000000abaca5723e */ /* 0x000fe200000000ff */
        /* <DEDUP_REMOVED lines=11> */
[----:B------:R-:W-:Y:S01]  /*37d0*/  FMUL.FTZ R176, R168, R177 ;  /* 0x000000b1a8b07220 */ /* 0x000fe20000410000 */
[----:B------:R-:W-:-:S03]  /*37e0*/  FFMA.FTZ R177, R7, R169, R170 ;  /* 0x000000a907b17223 */ /* 0x000fc600000100aa */
        /* <DEDUP_REMOVED lines=26> */
[-C--:B------:R-:W-:Y:S01]  /*3990*/  @P6 FMUL.FTZ R164, R217, R176.reuse ;  /* 0x000000b0d9a46220 */ /* 0x080fe20000410000 */
[----:B------:R-:W-:-:S03]  /*39a0*/  FMUL.FTZ R173, R149, R176 ;  /* 0x000000b095ad7220 */ /* 0x000fc60000410000 */
[----:B------:R-:W-:Y:S02]  /*39b0*/  FADD.FTZ R53, R53, R164 ;  /* 0x000000a435357221 */ /* 0x000fe40000010000 */
[----:B------:R-:W-:-:S04]  /*39c0*/  FSEL R164, R173, RZ, P6 ;  /* 0x000000ffada47208 */ /* 0x000fc80003000000 */
[----:B------:R-:W-:-:S07]  /*39d0*/  F2FP.F16.F32.PACK_AB R164, R164, R215 ;  /* 0x000000d7a4a4723e */ /* 0x000fce00000000ff */
.L_x_5932:
        /* <DEDUP_REMOVED lines=8> */
.L_x_5930:
[----:B------:R-:W-:Y:S05]  /*3a60*/  BSYNC.RECONVERGENT B1 ;  /* 0x0000000000017941 */ /* 0x000fea0003800200 */
.L_x_5929:
        /* <DEDUP_REMOVED lines=23> */
[----:B------:R-:W-:Y:S02]  /*3be0*/  MOV R175, RZ ;  /* 0x000000ff00af7202 */ /* 0x000fe40000000f00 */
[----:B------:R-:W-:Y:S01]  /*3bf0*/  FSEL R171, R171, RZ, P6 ;  /* 0x000000ffabab7208 */ /* 0x000fe20003000000 */
[----:B------:R-:W-:Y:S01]  /*3c00*/  FMUL.FTZ R162, R160, R168 ;  /* 0x000000a8a0a27220 */ /* 0x000fe20000410000 */
[----:B------:R-:W-:Y:S01]  /*3c10*/  LOP3.LUT P6, RZ, R208, 0xff000000, RZ, 0xc0, !PT ;  /* 0xff000000d0ff7812 */ /* 0x000fe200078cc0ff */
[----:B------:R-:W-:Y:S01]  /*3c20*/  FADD.FTZ R46, R46, R163 ;  /* 0x000000a32e2e7221 */ /* 0x000fe20000010000 */
[----:B------:R-:W-:Y:S01]  /*3c30*/  F2FP.F16.F32.PACK_AB R161, R160, R161 ;  /* 0x000000a1a0a1723e */ /* 0x000fe200000000ff */
[----:B------:R-:W-:Y:S01]  /*3c40*/  FMUL.FTZ R176, R162, UR11 ;  /* 0x0000000ba2b07c20 */ /* 0x000fe20008410000 */
[----:B------:R-:W-:-:S03]  /*3c50*/  HFMA2 R162, -RZ, RZ, 0, 0 ;  /* 0x00000000ffa27431 */ /* 0x000fc600000001ff */
[----:B------:R-:W-:-:S05]  /*3c60*/  FMUL.FTZ R172, R135, R176 ;  /* 0x000000b087ac7220 */ /* 0x000fca0000410000 */
[----:B------:R-:W-:Y:S01]  /*3c70*/  FSEL R172, R172, RZ, P6 ;  /* 0x000000ffacac7208 */ /* 0x000fe20003000000 */
        /* <DEDUP_REMOVED lines=48> */
[--C-:B------:R-:W-:Y:S01]  /*3f80*/  FFMA.FTZ R167, R23, R169, R170.reuse ;  /* 0x000000a917a77223 */ /* 0x100fe200000100aa */
[----:B------:R-:W-:Y:S01]  /*3f90*/  FMUL.FTZ R177, R131, R215 ;  /* 0x000000d783b17220 */ /* 0x000fe20000410000 */
[----:B------:R-:W-:Y:S02]  /*3fa0*/  FFMA.FTZ R170, R184, R169, R170 ;  /* 0x000000a9b8aa7223 */ /* 0x000fe400000100aa */
[----:B------:R-:W-:Y:S01]  /*3fb0*/  FADD.FTZ R167, R186, -R167 ;  /* 0x800000a7baa77221 */ /* 0x000fe20000010000 */
[----:B------:R-:W-:Y:S01]  /*3fc0*/  @P6 FMUL.FTZ R214, R215, R176 ;  /* 0x000000b0d7d66220 */ /* 0x000fe20000410000 */
[----:B------:R-:W-:Y:S01]  /*3fd0*/  FSEL R215, R177, RZ, P6 ;  /* 0x000000ffb1d77208 */ /* 0x000fe20003000000 */
[----:B------:R-:W-:Y:S01]  /*3fe0*/  FADD.FTZ R169, R189, -R170 ;  /* 0x800000aabda97221 */ /* 0x000fe20000010000 */
[----:B------:R-:W-:Y:S01]  /*3ff0*/  LOP3.LUT P6, RZ, R208, 0xff, RZ, 0xc0, !PT ;  /* 0x000000ffd0ff7812 */ /* 0x000fe200078cc0ff */
[C---:B------:R-:W-:Y:S01]  /*4000*/  FMUL.FTZ R217, R206.reuse, R167 ;  /* 0x000000a7ced97220 */ /* 0x040fe20000410000 */
[----:B------:R-:W-:Y:S01]  /*4010*/  FADD.FTZ R43, R43, R214 ;  /* 0x000000d62b2b7221 */ /* 0x000fe20000010000 */
[----:B------:R-:W-:-:S02]  /*4020*/  FMUL.FTZ R206, R206, R169 ;  /* 0x000000a9cece7220 */ /* 0x000fc40000410000 */
[-C--:B------:R-:W-:Y:S02]  /*4030*/  FMUL.FTZ R167, R217, R168.reuse ;  /* 0x000000a8d9a77220 */ /* 0x080fe40000410000 */
[C---:B------:R-:W-:Y:S01]  /*4040*/  FMUL.FTZ R168, R206.reuse, R168 ;  /* 0x000000a8cea87220 */ /* 0x040fe20000410000 */
[----:B------:R-:W-:Y:S01]  /*4050*/  F2FP.F16.F32.PACK_AB R160, R206, R217 ;  /* 0x000000d9cea0723e */ /* 0x000fe200000000ff */
[----:B------:R-:W-:Y:S01]  /*4060*/  FMUL.FTZ R219, R167, UR11 ;  /* 0x0000000ba7db7c20 */ /* 0x000fe20008410000 */
[----:B------:R-:W-:Y:S01]  /*4070*/  MOV R167, RZ ;  /* 0x000000ff00a77202 */ /* 0x000fe20000000f00 */
[----:B------:R-:W-:Y:S02]  /*4080*/  FMUL.FTZ R168, R168, UR11 ;  /* 0x0000000ba8a87c20 */ /* 0x000fe40008410000 */
[----:B------:R-:W-:Y:S02]  /*4090*/  @P6 HADD2.F32 R176, -RZ, R164.H0_H0 ;  /* 0x200000a4ffb06230 */ /* 0x000fe40000004100 */
[----:B------:R-:W-:Y:S01]  /*40a0*/  FMUL.FTZ R177, R132, R219 ;  /* 0x000000db84b17220 */ /* 0x000fe20000410000 */
[----:B------:R-:W-:-:S02]  /*40b0*/  FMUL.FTZ R40, R133, R168 ;  /* 0x000000a885287220 */ /* 0x000fc40000410000 */
[----:B------:R-:W-:Y:S02]  /*40c0*/  @P6 FMUL.FTZ R167, R219, R176 ;  /* 0x000000b0dba76220 */ /* 0x000fe40000410000 */
[----:B------:R-:W-:Y:S02]  /*40d0*/  FSEL R177, R177, RZ, P6 ;  /* 0x000000ffb1b17208 */ /* 0x000fe40003000000 */
[----:B------:R-:W-:Y:S01]  /*40e0*/  LOP3.LUT P6, RZ, R208, 0xff00, RZ, 0xc0, !PT ;  /* 0x0000ff00d0ff7812 */ /* 0x000fe200078cc0ff */
[----:B------:R-:W-:Y:S01]  /*40f0*/  FADD.FTZ R44, R44, R167 ;  /* 0x000000a72c2c7221 */ /* 0x000fe20000010000 */
[----:B------:R-:W-:Y:S02]  /*4100*/  F2FP.F16.F32.PACK_AB R167, R215, R216 ;  /* 0x000000d8d7a7723e */ /* 0x000fe400000000ff */
[----:B------:R-:W-:-:S09]  /*4110*/  FSEL R40, R40, RZ, P6 ;  /* 0x000000ff28287208 */ /* 0x000fd20003000000 */
[----:B------:R-:W-:Y:S02]  /*4120*/  @P6 HADD2.F32 R169, -RZ, R164.H1_H1 ;  /* 0x300000a4ffa96230 */ /* 0x000fe40000004100 */
[----:B------:R-:W-:-:S03]  /*4130*/  HFMA2 R164, -RZ, RZ, 0, 0 ;  /* 0x00000000ffa47431 */ /* 0x000fc600000001ff */
[----:B------:R-:W-:-:S04]  /*4140*/  @P6 FMUL.FTZ R164, R168, R169 ;  /* 0x000000a9a8a46220 */ /* 0x000fc80000410000 */
[----:B------:R-:W-:Y:S01]  /*4150*/  FADD.FTZ R45, R45, R164 ;  /* 0x000000a42d2d7221 */ /* 0x000fe20000010000 */
[----:B------:R-:W-:Y:S01]  /*4160*/  F2FP.F16.F32.PACK_AB R164, R40, R177 ;  /* 0x000000b128a4723e */ /* 0x000fe200000000ff */
[----:B------:R-:W-:Y:S06]  /*4170*/  BRA `(.L_x_5935) ;  /* 0x0000000400907947 */ /* 0x000fec0003800000 */
.L_x_5934:
        /* <DEDUP_REMOVED lines=8> */
[C---:B-----5:R-:W-:Y:S02]  /*4200*/  FMUL.FTZ R171, R206.reuse, R171 ;  /* 0x000000abceab7220 */ /* 0x060fe40000410000 */
[----:B------:R-:W-:Y:S01]  /*4210*/  FMUL.FTZ R177, R206, R177 ;  /* 0x000000b1ceb17220 */ /* 0x000fe20000410000 */
[----:B------:R-:W-:Y:S01]  /*4220*/  FADD.FTZ R179, R26, -R179 ;  /* 0x800000b31ab37221 */ /* 0x000fe20000010000 */
[----:B------:R-:W-:-:S02]  /*4230*/  FMUL.FTZ R171, R168, R171 ;  /* 0x000000aba8ab7220 */ /* 0x000fc40000410000 */
[----:B------:R-:W-:Y:S02]  /*4240*/  @P6 HADD2.F32 R172, -RZ, R165.H0_H0 ;  /* 0x200000a5ffac6230 */ /* 0x000fe40000004100 */
[----:B------:R-:W-:Y:S01]  /*4250*/  FMUL.FTZ R179, R206, R179 ;  /* 0x000000b3ceb37220 */ /* 0x000fe20000410000 */
[----:B------:R-:W-:-:S04]  /*4260*/  FMUL.FTZ R175, R171, UR11 ;  /* 0x0000000babaf7c20 */ /* 0x000fc80008410000 */
[-C--:B------:R-:W-:Y:S01]  /*4270*/  FMUL.FTZ R171, R134, R175.reuse ;  /* 0x000000af86ab7220 */ /* 0x080fe20000410000 */
[----:B------:R-:W-:Y:S01]  /*4280*/  @P6 FMUL.FTZ R173, R172, R175 ;  /* 0x000000afacad6220 */ /* 0x000fe20000410000 */
[----:B------:R-:W-:Y:S01]  /*4290*/  FMUL.FTZ R172, R168, R177 ;  /* 0x000000b1a8ac7220 */ /* 0x000fe20000410000 */
[----:B------:R-:W-:Y:S02]  /*42a0*/  CS2R R174, SRZ ;  /* 0x0000000000ae7805 */ /* 0x000fe4000001ff00 */
[----:B------:R-:W-:Y:S01]  /*42b0*/  FSEL R171, R171, RZ, P6 ;  /* 0x000000ffabab7208 */ /* 0x000fe20003000000 */
[----:B------:R-:W-:Y:S01]  /*42c0*/  FMUL.FTZ R176, R172, UR11 ;  /* 0x0000000bacb07c20 */ /* 0x000fe20008410000 */
[----:B------:R-:W-:Y:S01]  /*42d0*/  LOP3.LUT P6, RZ, R208, 0xff000000, RZ, 0xc0, !PT ;  /* 0xff000000d0ff7812 */ /* 0x000fe200078cc0ff */
[----:B------:R-:W-:Y:S02]  /*42e0*/  FADD.FTZ R46, R46, R173 ;  /* 0x000000ad2e2e7221 */ /* 0x000fe40000010000 */
[----:B------:R-:W-:-:S05]  /*42f0*/  FMUL.FTZ R172, R135, R176 ;  /* 0x000000b087ac7220 */ /* 0x000fca0000410000 */
[----:B------:R-:W-:-:S05]  /*4300*/  FSEL R172, R172, RZ, P6 ;  /* 0x000000ffacac7208 */ /* 0x000fca0003000000 */
        /* <DEDUP_REMOVED lines=43> */
[-CC-:B------:R-:W-:Y:S01]  /*45c0*/  FFMA.FTZ R179, R23, R169.reuse, R170.reuse ;  /* 0x000000a917b37223 */ /* 0x180fe200000100aa */
[----:B------:R-:W-:Y:S02]  /*45d0*/  FFMA.FTZ R170, R184, R169, R170 ;  /* 0x000000a9b8aa7223 */ /* 0x000fe400000100aa */
[----:B------:R-:W-:Y:S02]  /*45e0*/  FMUL.FTZ R176, R176, UR11 ;  /* 0x0000000bb0b07c20 */ /* 0x000fe40008410000 */
[----:B------:R-:W-:Y:S02]  /*45f0*/  @P6 HADD2.F32 R215, -RZ, R167.H1_H1 ;  /* 0x300000a7ffd76230 */ /* 0x000fe40000004100 */
[----:B------:R-:W-:Y:S01]  /*4600*/  FADD.FTZ R169, R189, -R170 ;  /* 0x800000aabda97221 */ /* 0x000fe20000010000 */
[-C--:B------:R-:W-:Y:S02]  /*4610*/  FMUL.FTZ R167, R131, R176.reuse ;  /* 0x000000b083a77220 */ /* 0x080fe40000410000 */
[----:B------:R-:W-:Y:S01]  /*4620*/  @P6 FMUL.FTZ R214, R215, R176 ;  /* 0x000000b0d7d66220 */ /* 0x000fe20000410000 */
[----:B------:R-:W-:-:S02]  /*4630*/  FADD.FTZ R215, R186, -R179 ;  /* 0x800000b3bad77221 */ /* 0x000fc40000010000 */
[----:B------:R-:W-:Y:S01]  /*4640*/  FSEL R179, R167, RZ, P6 ;  /* 0x000000ffa7b37208 */ /* 0x000fe20003000000 */
[----:B------:R-:W-:Y:S01]  /*4650*/  FMUL.FTZ R169, R206, R169 ;  /* 0x000000a9cea97220 */ /* 0x000fe20000410000 */
[----:B------:R-:W-:Y:S01]  /*4660*/  LOP3.LUT P6, RZ, R208, 0xff, RZ, 0xc0, !PT ;  /* 0x000000ffd0ff7812 */ /* 0x000fe200078cc0ff */
[----:B------:R-:W-:Y:S01]  /*4670*/  FMUL.FTZ R167, R206, R215 ;  /* 0x000000d7cea77220 */ /* 0x000fe20000410000 */
[----:B------:R-:W-:-:S03]  /*4680*/  FADD.FTZ R43, R43, R214 ;  /* 0x000000d62b2b7221 */ /* 0x000fc60000010000 */
[C---:B------:R-:W-:Y:S01]  /*4690*/  FMUL.FTZ R167, R168.reuse, R167 ;  /* 0x000000a7a8a77220 */ /* 0x040fe20000410000 */
[----:B------:R-:W-:-:S03]  /*46a0*/  FMUL.FTZ R168, R168, R169 ;  /* 0x000000a9a8a87220 */ /* 0x000fc60000410000 */
[----:B------:R-:W-:Y:S01]  /*46b0*/  FMUL.FTZ R215, R167, UR11 ;  /* 0x0000000ba7d77c20 */ /* 0x000fe20008410000 */
[----:B------:R-:W-:Y:S01]  /*46c0*/  MOV R167, RZ ;  /* 0x000000ff00a77202 */ /* 0x000fe20000000f00 */
[----:B------:R-:W-:Y:S02]  /*46d0*/  FMUL.FTZ R168, R168, UR11 ;  /* 0x0000000ba8a87c20 */ /* 0x000fe40008410000 */
[----:B------:R-:W-:Y:S02]  /*46e0*/  @P6 HADD2.F32 R218, -RZ, R164.H0_H0 ;  /* 0x200000a4ffda6230 */ /* 0x000fe40000004100 */
[-C--:B------:R-:W-:Y:S01]  /*46f0*/  FMUL.FTZ R176, R132, R215.reuse ;  /* 0x000000d784b07220 */ /* 0x080fe20000410000 */
[----:B------:R-:W-:Y:S02]  /*4700*/  FMUL.FTZ R40, R133, R168 ;  /* 0x000000a885287220 */ /* 0x000fe40000410000 */
[----:B------:R-:W-:Y:S02]  /*4710*/  @P6 FMUL.FTZ R167, R218, R215 ;  /* 0x000000d7daa76220 */ /* 0x000fe40000410000 */
[----:B------:R-:W-:-:S02]  /*4720*/  FSEL R176, R176, RZ, P6 ;  /* 0x000000ffb0b07208 */ /* 0x000fc40003000000 */
        /* <DEDUP_REMOVED lines=8> */
[----:B------:R-:W-:-:S07]  /*47b0*/  F2FP.F16.F32.PACK_AB R164, R41, R176 ;  /* 0x000000b029a4723e */ /* 0x000fce00000000ff */
.L_x_5935:
        /* <DEDUP_REMOVED lines=9> */
.L_x_5924:
        /* <DEDUP_REMOVED lines=9> */
[--C-:B------:R-:W-:Y:S02]  /*48e0*/  HADD2.F32 R171, -RZ, R37.reuse.H0_H0 ;  /* 0x20000025ffab7230 */ /* 0x100fe40000004100 */
[-C--:B------:R-:W-:Y:S01]  /*48f0*/  FFMA.FTZ R175, R200, R169.reuse, R170 ;  /* 0x000000a9c8af7223 */ /* 0x080fe200000100aa */
[C---:B------:R-:W-:Y:S01]  /*4900*/  LOP3.LUT P6, RZ, R212.reuse, 0xff0000, RZ, 0xc0, !PT ;  /* 0x00ff0000d4ff7812 */ /* 0x040fe200078cc0ff */
[----:B------:R-:W-:Y:S01]  /*4910*/  FADD.FTZ R172, R201, -R172 ;  /* 0x800000acc9ac7221 */ /* 0x000fe20000010000 */
[----:B------:R-:W-:Y:S01]  /*4920*/  LOP3.LUT P0, RZ, R212, 0xff000000, RZ, 0xc0, !PT ;  /* 0xff000000d4ff7812 */ /* 0x000fe2000780c0ff */
[----:B------:R-:W-:Y:S02]  /*4930*/  HADD2.F32 R173, -RZ, R37.H1_H1 ;  /* 0x30000025ffad7230 */ /* 0x000fe40000004100 */
[----:B------:R-:W-:Y:S01]  /*4940*/  FADD.FTZ R174, R198, -R175 ;  /* 0x800000afc6ae7221 */ /* 0x000fe20000010000 */
[----:B-----5:R-:W-:Y:S01]  /*4950*/  FFMA.FTZ R171, R206, R172, R171 ;  /* 0x000000acceab7223 */ /* 0x020fe200000100ab */
[-CC-:B------:R-:W-:Y:S01]  /*4960*/  FFMA.FTZ R178, R196, R169.reuse, R170.reuse ;  /* 0x000000a9c4b27223 */ /* 0x180fe200000100aa */
[----:B------:R-:W-:Y:S01]  /*4970*/  FFMA.FTZ R215, R191, R169, R170 ;  /* 0x000000a9bfd77223 */ /* 0x000fe200000100aa */
[----:B------:R-:W-:Y:S01]  /*4980*/  FFMA.FTZ R173, R206, R174, R173 ;  /* 0x000000aecead7223 */ /* 0x000fe200000100ad */
[----:B------:R-:W-:Y:S01]  /*4990*/  FMUL.FTZ R172, R171, R168 ;  /* 0x000000a8abac7220 */ /* 0x000fe20000410000 */
[----:B------:R-:W-:Y:S01]  /*49a0*/  MOV R171, RZ ;  /* 0x000000ff00ab7202 */ /* 0x000fe20000000f00 */
[----:B------:R-:W-:-:S02]  /*49b0*/  HFMA2 R174, -RZ, RZ, 0, 0 ;  /* 0x00000000ffae7431 */ /* 0x000fc400000001ff */
[----:B------:R-:W-:Y:S01]  /*49c0*/  FMUL.FTZ R173, R173, R168 ;  /* 0x000000a8adad7220 */ /* 0x000fe20000410000 */
[----:B------:R-:W-:Y:S01]  /*49d0*/  FMUL.FTZ R177, R172, UR11 ;  /* 0x0000000bacb17c20 */ /* 0x000fe20008410000 */
[--C-:B------:R-:W-:Y:S02]  /*49e0*/  @P6 HADD2.F32 R172, -RZ, R165.reuse.H0_H0 ;  /* 0x200000a5ffac6230 */ /* 0x100fe40000004100 */
[----:B------:R-:W-:Y:S01]  /*49f0*/  FADD.FTZ R178, R195, -R178 ;  /* 0x800000b2c3b27221 */ /* 0x000fe20000010000 */
[----:B------:R-:W-:Y:S02]  /*4a00*/  @P0 HADD2.F32 R175, -RZ, R165.H1_H1 ;  /* 0x300000a5ffaf0230 */ /* 0x000fe40000004100 */
[----:B------:R-:W-:Y:S01]  /*4a10*/  FMUL.FTZ R176, R173, UR11 ;  /* 0x0000000badb07c20 */ /* 0x000fe20008410000 */
[----:B------:R-:W-:Y:S01]  /*4a20*/  FMUL.FTZ R165, R118, R177 ;  /* 0x000000b176a57220 */ /* 0x000fe20000410000 */
[----:B------:R-:W-:Y:S01]  /*4a30*/  @P6 FMUL.FTZ R171, R177, R172 ;  /* 0x000000acb1ab6220 */ /* 0x000fe20000410000 */
[----:B------:R-:W-:-:S02]  /*4a40*/  HADD2.F32 R173, -RZ, R38.H0_H0 ;  /* 0x20000026ffad7230 */ /* 0x000fc40000004100 */
[----:B------:R-:W-:Y:S01]  /*4a50*/  FMUL.FTZ R172, R119, R176 ;  /* 0x000000b077ac7220 */ /* 0x000fe20000410000 */
[----:B------:R-:W-:Y:S01]  /*4a60*/  @P0 FMUL.FTZ R174, R176, R175 ;  /* 0x000000afb0ae0220 */ /* 0x000fe20000410000 */
[----:B------:R-:W-:Y:S01]  /*4a70*/  FFMA.FTZ R176, R199, R169, R170 ;  /* 0x000000a9c7b07223 */ /* 0x000fe200000100aa */
[----:B------:R-:W-:Y:S01]  /*4a80*/  HADD2.F32 R175, -RZ, R38.H1_H1 ;  /* 0x30000026ffaf7230 */ /* 0x000fe20000004100 */
[----:B------:R-:W-:Y:S01]  /*4a90*/  FSEL R165, R165, RZ, P6 ;  /* 0x000000ffa5a57208 */ /* 0x000fe20003000000 */
[----:B------:R-:W-:Y:S01]  /*4aa0*/  FADD.FTZ R215, R192, -R215 ;  /* 0x800000d7c0d77221 */ /* 0x000fe20000010000 */
[----:B------:R-:W-:Y:S01]  /*4ab0*/  LOP3.LUT P6, RZ, R213, 0xff, RZ, 0xc0, !PT ;  /* 0x000000ffd5ff7812 */ /* 0x000fe200078cc0ff */
[----:B------:R-:W-:Y:S01]  /*4ac0*/  FADD.FTZ R176, R197, -R176 ;  /* 0x800000b0c5b07221 */ /* 0x000fe20000010000 */
[----:B------:R-:W-:Y:S01]  /*4ad0*/  FSEL R172, R172, RZ, P0 ;  /* 0x000000ffacac7208 */ /* 0x000fe20000000000 */
[C---:B------:R-:W-:Y:S01]  /*4ae0*/  FFMA.FTZ R177, R206.reuse, R178, R175 ;  /* 0x000000b2ceb17223 */ /* 0x040fe200000100af */
[----:B------:R-:W-:Y:S01]  /*4af0*/  LOP3.LUT P0, RZ, R213, 0xff00, RZ, 0xc0, !PT ;  /* 0x0000ff00d5ff7812 */ /* 0x000fe2000780c0ff */
[----:B------:R-:W-:Y:S01]  /*4b00*/  FFMA.FTZ R173, R206, R176, R173 ;  /* 0x000000b0cead7223 */ /* 0x000fe200000100ad */
[----:B------:R-:W-:Y:S01]  /*4b10*/  MOV R175, RZ ;  /* 0x000000ff00af7202 */ /* 0x000fe20000000f00 */
[----:B------:R-:W-:Y:S01]  /*4b20*/  FMUL.FTZ R177, R177, R168 ;  /* 0x000000a8b1b17220 */ /* 0x000fe20000410000 */
[----:B------:R-:W-:-:S02]  /*4b30*/  HFMA2 R176, -RZ, RZ, 0, 0 ;  /* 0x00000000ffb07431 */ /* 0x000fc400000001ff */
[----:B------:R-:W-:Y:S01]  /*4b40*/  FMUL.FTZ R173, R173, R168 ;  /* 0x000000a8adad7220 */ /* 0x000fe20000410000 */
[----:B------:R-:W-:Y:S02]  /*4b50*/  HFMA2 R216, -RZ, RZ, 0, 0 ;  /* 0x00000000ffd87431 */ /* 0x000fe400000001ff */
[----:B------:R-:W-:Y:S01]  /*4b60*/  FMUL.FTZ R214, R177, UR11 ;  /* 0x0000000bb1d67c20 */ /* 0x000fe20008410000 */
[----:B------:R-:W-:Y:S01]  /*4b70*/  FADD.FTZ R62, R62, R171 ;  /* 0x000000ab3e3e7221 */ /* 0x000fe20000010000 */
[----:B------:R-:W-:Y:S01]  /*4b80*/  FMUL.FTZ R179, R173, UR11 ;  /* 0x0000000badb37c20 */ /* 0x000fe20008410000 */
[--C-:B------:R-:W-:Y:S02]  /*4b90*/  @P6 HADD2.F32 R173, -RZ, R166.reuse.H0_H0 ;  /* 0x200000a6ffad6230 */ /* 0x100fe40000004100 */
[----:B------:R-:W-:Y:S01]  /*4ba0*/  FMUL.FTZ R178, R113, R214 ;  /* 0x000000d671b27220 */ /* 0x000fe20000410000 */
[----:B------:R-:W-:Y:S01]  /*4bb0*/  FADD.FTZ R63, R63, R174 ;  /* 0x000000ae3f3f7221 */ /* 0x000fe20000010000 */
[----:B------:R-:W-:-:S02]  /*4bc0*/  @P0 HADD2.F32 R177, -RZ, R166.H1_H1 ;  /* 0x300000a6ffb10230 */ /* 0x000fc40000004100 */
[----:B------:R-:W-:Y:S01]  /*4bd0*/  FMUL.FTZ R166, R112, R179 ;  /* 0x000000b370a67220 */ /* 0x000fe20000410000 */
[----:B------:R-:W-:Y:S01]  /*4be0*/  @P6 FMUL.FTZ R175, R179, R173 ;  /* 0x000000adb3af6220 */ /* 0x000fe20000410000 */
[----:B------:R-:W-:Y:S01]  /*4bf0*/  FSEL R173, R178, RZ, P0 ;  /* 0x000000ffb2ad7208 */ /* 0x000fe20000000000 */
[----:B------:R-:W-:Y:S01]  /*4c00*/  FFMA.FTZ R178, R194, R169, R170 ;  /* 0x000000a9c2b27223 */ /* 0x000fe200000100aa */
[----:B------:R-:W-:Y:S01]  /*4c10*/  @P0 FMUL.FTZ R176, R214, R177 ;  /* 0x000000b1d6b00220 */ /* 0x000fe20000410000 */
[----:B------:R-:W-:Y:S01]  /*4c20*/  ISETP.GE.U32.AND P0, PT, R212, RZ, PT ;  /* 0x000000ffd400720c */ /* 0x000fe20003f06070 */
[--C-:B------:R-:W-:Y:S02]  /*4c30*/  HADD2.F32 R177, -RZ, R39.reuse.H0_H0 ;  /* 0x20000027ffb17230 */ /* 0x100fe40000004100 */
[----:B------:R-:W-:Y:S01]  /*4c40*/  FADD.FTZ R178, R193, -R178 ;  /* 0x800000b2c1b27221 */ /* 0x000fe20000010000 */
[----:B------:R-:W-:Y:S01]  /*4c50*/  HADD2.F32 R179, -RZ, R39.H1_H1 ;  /* 0x30000027ffb37230 */ /* 0x000fe20000004100 */
[----:B------:R-:W-:Y:S01]  /*4c60*/  FSEL R166, R166, RZ, P6 ;  /* 0x000000ffa6a67208 */ /* 0x000fe20003000000 */
[----:B------:R-:W-:Y:S01]  /*4c70*/  FADD.FTZ R56, R56, R175 ;  /* 0x000000af38387221 */ /* 0x000fe20000010000 */
[C---:B------:R-:W-:Y:S01]  /*4c80*/  LOP3.LUT P6, RZ, R213.reuse, 0xff0000, RZ, 0xc0, !PT ;  /* 0x00ff0000d5ff7812 */ /* 0x040fe200078cc0ff */
[C---:B------:R-:W-:Y:S01]  /*4c90*/  FFMA.FTZ R177, R206.reuse, R215, R177 ;  /* 0x000000d7ceb17223 */ /* 0x040fe200000100b1 */
[----:B------:R-:W-:Y:S01]  /*4ca0*/  ISETP.GE.U32.AND.EX P0, PT, R213, 0x1000000, PT, P0 ;  /* 0x01000000d500780c */ /* 0x000fe20003f06100 */
[----:B------:R-:W-:Y:S01]  /*4cb0*/  FFMA.FTZ R179, R206, R178, R179 ;  /* 0x000000b2ceb37223 */ /* 0x000fe200000100b3 */
[----:B------:R-:W-:Y:S01]  /*4cc0*/  MOV R215, RZ ;  /* 0x000000ff00d77202 */ /* 0x000fe20000000f00 */
[-C--:B------:R-:W-:Y:S01]  /*4cd0*/  FMUL.FTZ R177, R177, R168.reuse ;  /* 0x000000a8b1b17220 */ /* 0x080fe20000410000 */
[----:B------:R-:W-:Y:S01]  /*4ce0*/  FADD.FTZ R57, R57, R176 ;  /* 0x000000b039397221 */ /* 0x000fe20000010000 */
[----:B------:R-:W-:Y:S01]  /*4cf0*/  FMUL.FTZ R179, R179, R168 ;  /* 0x000000a8b3b37220 */ /* 0x000fe20000410000 */
[----:B------:R-:W-:Y:S01]  /*4d00*/  F2FP.F16.F32.PACK_AB R166, R173, R166 ;  /* 0x000000a6ada6723e */ /* 0x000fe200000000ff */
[----:B------:R-:W-:Y:S01]  /*4d10*/  FMUL.FTZ R214, R177, UR11 ;  /* 0x0000000bb1d67c20 */ /* 0x000fe20008410000 */
[----:B------:R-:W-:Y:S01]  /*4d20*/  F2FP.F16.F32.PACK_AB R165, R172, R165 ;  /* 0x000000a5aca5723e */ /* 0x000fe200000000ff */
[----:B------:R-:W-:-:S02]  /*4d30*/  FMUL.FTZ R217, R179, UR11 ;  /* 0x0000000bb3d97c20 */ /* 0x000fc40008410000 */
[--C-:B------:R-:W-:Y:S02]  /*4d40*/  @P6 HADD2.F32 R177, -RZ, R167.reuse.H0_H0 ;  /* 0x200000a7ffb16230 */ /* 0x100fe40000004100 */
[----:B------:R-:W-:Y:S02]  /*4d50*/  @P0 HADD2.F32 R178, -RZ, R167.H1_H1 ;  /* 0x300000a7ffb20230 */ /* 0x000fe40000004100 */
[----:B------:R-:W-:Y:S01]  /*4d60*/  FMUL.FTZ R167, R114, R214 ;  /* 0x000000d672a77220 */ /* 0x000fe20000410000 */
[----:B------:R-:W-:Y:S01]  /*4d70*/  FMUL.FTZ R179, R115, R217 ;  /* 0x000000d973b37220 */ /* 0x000fe20000410000 */
[----:B------:R-:W-:Y:S01]  /*4d80*/  @P6 FMUL.FTZ R215, R214, R177 ;  /* 0x000000b1d6d76220 */ /* 0x000fe20000410000 */
[--C-:B------:R-:W-:Y:S02]  /*4d90*/  HADD2.F32 R177, -RZ, R36.reuse.H1_H1 ;  /* 0x30000024ffb17230 */ /* 0x100fe40000004100 */
[----:B------:R-:W-:Y:S01]  /*4da0*/  @P0 FMUL.FTZ R216, R217, R178 ;  /* 0x000000b2d9d80220 */ /* 0x000fe20000410000 */
[----:B------:R-:W-:Y:S01]  /*4db0*/  FSEL R220, R167, RZ, P6 ;  /* 0x000000ffa7dc7208 */ /* 0x000fe20003000000 */
[-CC-:B------:R-:W-:Y:S01]  /*4dc0*/  FFMA.FTZ R178, R207, R169.reuse, R170.reuse ;  /* 0x000000a9cfb27223 */ /* 0x180fe200000100aa */
[----:B------:R-:W-:Y:S01]  /*4dd0*/  FSEL R217, R179, RZ, P0 ;  /* 0x000000ffb3d97208 */ /* 0x000fe20000000000 */
[----:B------:R-:W-:Y:S01]  /*4de0*/  FFMA.FTZ R179, R204, R169, R170 ;  /* 0x000000a9ccb37223 */ /* 0x000fe200000100aa */
[C---:B------:R-:W-:Y:S01]  /*4df0*/  LOP3.LUT P6, RZ, R212.reuse, 0xff, RZ, 0xc0, !PT ;  /* 0x000000ffd4ff7812 */ /* 0x040fe200078cc0ff */
[----:B------:R-:W-:Y:S01]  /*4e00*/  HADD2.F32 R167, -RZ, R36.H0_H0 ;  /* 0x20000024ffa77230 */ /* 0x000fe20000004100 */
[----:B------:R-:W-:Y:S01]  /*4e10*/  LOP3.LUT P0, RZ, R212, 0xff00, RZ, 0xc0, !PT ;  /* 0x0000ff00d4ff7812 */ /* 0x000fe2000780c0ff */
[----:B------:R-:W-:Y:S01]  /*4e20*/  FADD.FTZ R178, R205, -R178 ;  /* 0x800000b2cdb27221 */ /* 0x000fe20000010000 */
[----:B------:R-:W-:Y:S01]  /*4e30*/  FADD.FTZ R214, R202, -R179 ;  /* 0x800000b3cad67221 */ /* 0x000fe20000010000 */
[----:B------:R-:W-:Y:S01]  /*4e40*/  FADD.FTZ R58, R58, R215 ;  /* 0x000000d73a3a7221 */ /* 0x000fe20000010000 */
[----:B------:R-:W-:Y:S01]  /*4e50*/  FADD.FTZ R59, R59, R216 ;  /* 0x000000d83b3b7221 */ /* 0x000fe20000010000 */
[C---:B------:R-:W-:Y:S01]  /*4e60*/  FFMA.FTZ R167, R206.reuse, R178, R167 ;  /* 0x000000b2cea77223 */ /* 0x040fe200000100a7 */
[----:B------:R-:W-:Y:S01]  /*4e70*/  FFMA.FTZ R177, R206, R214, R177 ;  /* 0x000000d6ceb17223 */ /* 0x000fe200000100b1 */
[----:B------:R-:W-:-:S02]  /*4e80*/  HFMA2 R214, -RZ, RZ, 0, 0 ;  /* 0x00000000ffd67431 */ /* 0x000fc400000001ff */
[-C--:B------:R-:W-:Y:S02]  /*4e90*/  FMUL.FTZ R167, R167, R168.reuse ;  /* 0x000000a8a7a77220 */ /* 0x080fe40000410000 */
[--C-:B------:R-:W-:Y:S02]  /*4ea0*/  @P6 HADD2.F32 R178, -RZ, R164.reuse.H0_H0 ;  /* 0x200000a4ffb26230 */ /* 0x100fe40000004100 */
[----:B------:R-:W-:Y:S02]  /*4eb0*/  @P0 HADD2.F32 R179, -RZ, R164.H1_H1 ;  /* 0x300000a4ffb30230 */ /* 0x000fe40000004100 */
[----:B------:R-:W-:Y:S01]  /*4ec0*/  FMUL.FTZ R164, R177, R168 ;  /* 0x000000a8b1a47220 */ /* 0x000fe20000410000 */
[----:B------:R-:W-:Y:S01]  /*4ed0*/  FMUL.FTZ R167, R167, UR11 ;  /* 0x0000000ba7a77c20 */ /* 0x000fe20008410000 */
[----:B------:R-:W-:Y:S02]  /*4ee0*/  MOV R177, RZ ;  /* 0x000000ff00b17202 */ /* 0x000fe40000000f00 */
[----:B------:R-:W-:Y:S01]  /*4ef0*/  FMUL.FTZ R218, R164, UR11 ;  /* 0x0000000ba4da7c20 */ /* 0x000fe20008410000 */
[----:B------:R-:W-:Y:S01]  /*4f00*/  @P6 FMUL.FTZ R177, R167, R178 ;  /* 0x000000b2a7b16220 */ /* 0x000fe20000410000 */
[----:B------:R-:W-:-:S02]  /*4f10*/  FMUL.FTZ R164, R116, R167 ;  /* 0x000000a774a47220 */ /* 0x000fc40000410000 */
[----:B------:R-:W-:Y:S01]  /*4f20*/  FMUL.FTZ R167, R117, R218 ;  /* 0x000000da75a77220 */ /* 0x000fe20000410000 */
[----:B------:R-:W-:Y:S01]  /*4f30*/  @P0 FMUL.FTZ R214, R218, R179 ;  /* 0x000000b3dad60220 */ /* 0x000fe20000410000 */
[----:B------:R-:W-:Y:S01]  /*4f40*/  FADD.FTZ R60, R60, R177 ;  /* 0x000000b13c3c7221 */ /* 0x000fe20000010000 */
[----:B------:R-:W-:Y:S02]  /*4f50*/  FSEL R164, R164, RZ, P6 ;  /* 0x000000ffa4a47208 */ /* 0x000fe40003000000 */
[----:B------:R-:W-:Y:S01]  /*4f60*/  FSEL R171, R167, RZ, P0 ;  /* 0x000000ffa7ab7208 */ /* 0x000fe20000000000 */
[----:B------:R-:W-:Y:S01]  /*4f70*/  FADD.FTZ R61, R61, R214 ;  /* 0x000000d63d3d7221 */ /* 0x000fe20000010000 */
[----:B------:R-:W-:Y:S02]  /*4f80*/  F2FP.F16.F32.PACK_AB R167, R217, R220 ;  /* 0x000000dcd9a7723e */ /* 0x000fe400000000ff */
[----:B------:R-:W-:Y:S01]  /*4f90*/  F2FP.F16.F32.PACK_AB R164, R171, R164 ;  /* 0x000000a4aba4723e */ /* 0x000fe200000000ff */
[----:B------:R-:W-:Y:S06]  /*4fa0*/  BRA `(.L_x_5939) ;  /* 0x0000000400c47947 */ /* 0x000fec0003800000 */
.L_x_5938:
[-CC-:B------:R-:W-:Y:S01]  /*4fb0*/  FFMA.FTZ R160, R203, R169.reuse, R170.reuse ;  /* 0x000000a9cba07223 */ /* 0x180fe200000100aa */
[----:B------:R-:W-:Y:S01]  /*4fc0*/  FFMA.FTZ R171, R200, R169, R170 ;  /* 0x000000a9c8ab7223 */ /* 0x000fe200000100aa */
[C---:B------:R-:W-:Y:S01]  /*4fd0*/  LOP3.LUT P6, RZ, R212.reuse, 0xff0000, RZ, 0xc0, !PT ;  /* 0x00ff0000d4ff7812 */ /* 0x040fe200078cc0ff */
[--C-:B------:R-:W-:Y:S01]  /*4fe0*/  HADD2.F32 R163, -RZ, R37.reuse.H0_H0 ;  /* 0x20000025ffa37230 */ /* 0x100fe20000004100 */
[----:B------:R-:W-:Y:S01]  /*4ff0*/  LOP3.LUT P0, RZ, R212, 0xff000000, RZ, 0xc0, !PT ;  /* 0xff000000d4ff7812 */ /* 0x000fe2000780c0ff */
[----:B------:R-:W-:Y:S01]  /*5000*/  FADD.FTZ R161, R201, -R160 ;  /* 0x800000a0c9a17221 */ /* 0x000fe20000010000 */
[----:B------:R-:W-:Y:S02]  /*5010*/  HADD2.F32 R162, -RZ, R37.H1_H1 ;  /* 0x30000025ffa27230 */ /* 0x000fe40000004100 */
[----:B------:R-:W-:Y:S01]  /*5020*/  FADD.FTZ R171, R198, -R171 ;  /* 0x800000abc6ab7221 */ /* 0x000fe20000010000 */
[----:B------:R-:W-:Y:S02]  /*5030*/  HFMA2 R174, -RZ, RZ, 0, 0 ;  /* 0x00000000ffae7431 */ /* 0x000fe400000001ff */
[C---:B-----5:R-:W-:Y:S01]  /*5040*/  FFMA.FTZ R160, R206.reuse, R161, R163 ;  /* 0x000000a1cea07223 */ /* 0x060fe200000100a3 */
[----:B------:R-:W-:Y:S01]  /*5050*/  MOV R163, RZ ;  /* 0x000000ff00a37202 */ /* 0x000fe20000000f00 */
[----:B------:R-:W-:Y:S01]  /*5060*/  FFMA.FTZ R161, R206, R171, R162 ;  /* 0x000000abcea17223 */ /* 0x000fe200000100a2 */
[----:B------:R-:W-:Y:S01]  /*5070*/  FFMA.FTZ R176, R196, R169, R170 ;  /* 0x000000a9c4b07223 */ /* 0x000fe200000100aa */
[----:B------:R-:W-:Y:S01]  /*5080*/  FMUL.FTZ R162, R160, R168 ;  /* 0x000000a8a0a27220 */ /* 0x000fe20000410000 */
[----:B------:R-:W-:-:S02]  /*5090*/  HADD2.F32 R178, -RZ, R38.H1_H1 ;  /* 0x30000026ffb27230 */ /* 0x000fc40000004100 */
[----:B------:R-:W-:Y:S01]  /*50a0*/  FMUL.FTZ R171, R161, R168 ;  /* 0x000000a8a1ab7220 */ /* 0x000fe20000410000 */
[--C-:B------:R-:W-:Y:S02]  /*50b0*/  @P6 HADD2.F32 R172, -RZ, R165.reuse.H0_H0 ;  /* 0x200000a5ffac6230 */ /* 0x100fe40000004100 */
[----:B------:R-:W-:Y:S01]  /*50c0*/  FMUL.FTZ R173, R162, UR11 ;  /* 0x0000000ba2ad7c20 */ /* 0x000fe20008410000 */
[----:B------:R-:W-:Y:S02]  /*50d0*/  @P0 HADD2.F32 R175, -RZ, R165.H1_H1 ;  /* 0x300000a5ffaf0230 */ /* 0x000fe40000004100 */
[----:B------:R-:W-:Y:S01]  /*50e0*/  FMUL.FTZ R162, R171, UR11 ;  /* 0x0000000baba27c20 */ /* 0x000fe20008410000 */
[----:B------:R-:W-:Y:S01]  /*50f0*/  F2FP.F16.F32.PACK_AB R161, R161, R160 ;  /* 0x000000a0a1a1723e */ /* 0x000fe200000000ff */
[-C--:B------:R-:W-:Y:S01]  /*5100*/  @P6 FMUL.FTZ R163, R172, R173.reuse ;  /* 0x000000adaca36220 */ /* 0x080fe20000410000 */
[----:B------:R-:W-:Y:S01]  /*5110*/  FMUL.FTZ R165, R118, R173 ;  /* 0x000000ad76a57220 */ /* 0x000fe20000410000 */
[-C--:B------:R-:W-:Y:S01]  /*5120*/  FMUL.FTZ R172, R119, R162.reuse ;  /* 0x000000a277ac7220 */ /* 0x080fe20000410000 */
[----:B------:R-:W-:Y:S01]  /*5130*/  @P0 FMUL.FTZ R174, R175, R162 ;  /* 0x000000a2afae0220 */ /* 0x000fe20000410000 */
[----:B------:R-:W-:Y:S01]  /*5140*/  FFMA.FTZ R162, R199, R169, R170 ;  /* 0x000000a9c7a27223 */ /* 0x000fe200000100aa */
[----:B------:R-:W-:-:S02]  /*5150*/  HADD2.F32 R173, -RZ, R38.H0_H0 ;  /* 0x20000026ffad7230 */ /* 0x000fc40000004100 */
[----:B------:R-:W-:Y:S01]  /*5160*/  FADD.FTZ R175, R195, -R176 ;  /* 0x800000b0c3af7221 */ /* 0x000fe20000010000 */
[----:B------:R-:W-:Y:S01]  /*5170*/  FSEL R172, R172, RZ, P0 ;  /* 0x000000ffacac7208 */ /* 0x000fe20000000000 */
        /* <DEDUP_REMOVED lines=9> */
[----:B------:R-:W-:Y:S01]  /*5210*/  FADD.FTZ R62, R62, R163 ;  /* 0x000000a33e3e7221 */ /* 0x000fe20000010000 */
[C---:B------:R-:W-:Y:S01]  /*5220*/  FMUL.FTZ R177, R171.reuse, R168 ;  /* 0x000000a8abb17220 */ /* 0x040fe20000410000 */
[----:B------:R-:W-:Y:S01]  /*5230*/  F2FP.F16.F32.PACK_AB R162, R171, R162 ;  /* 0x000000a2aba2723e */ /* 0x000fe200000000ff */
[----:B------:R-:W-:Y:S01]  /*5240*/  FMUL.FTZ R179, R173, UR11 ;  /* 0x0000000badb37c20 */ /* 0x000fe20008410000 */
[----:B------:R-:W-:Y:S01]  /*5250*/  FADD.FTZ R63, R63, R174 ;  /* 0x000000ae3f3f7221 */ /* 0x000fe20000010000 */
[----:B------:R-:W-:Y:S01]  /*5260*/  FMUL.FTZ R178, R177, UR11 ;  /* 0x0000000bb1b27c20 */ /* 0x000fe20008410000 */
[----:B------:R-:W-:Y:S01]  /*5270*/  @P0 HADD2.F32 R177, -RZ, R166.H1_H1 ;  /* 0x300000a6ffb10230 */ /* 0x000fe20000004100 */
[----:B------:R-:W-:-:S02]  /*5280*/  F2FP.F16.F32.PACK_AB R165, R172, R165 ;  /* 0x000000a5aca5723e */ /* 0x000fc400000000ff */
[-C--:B------:R-:W-:Y:S01]  /*5290*/  FMUL.FTZ R173, R113, R178.reuse ;  /* 0x000000b271ad7220 */ /* 0x080fe20000410000 */
[----:B------:R-:W-:Y:S02]  /*52a0*/  @P6 HADD2.F32 R214, -RZ, R166.H0_H0 ;  /* 0x200000a6ffd66230 */ /* 0x000fe40000004100 */
[----:B------:R-:W-:Y:S01]  /*52b0*/  @P0 FMUL.FTZ R176, R177, R178 ;  /* 0x000000b2b1b00220 */ /* 0x000fe20000410000 */
[----:B------:R-:W-:Y:S01]  /*52c0*/  FMUL.FTZ R166, R112, R179 ;  /* 0x000000b370a67220 */ /* 0x000fe20000410000 */
[-CC-:B------:R-:W-:Y:S01]  /*52d0*/  FFMA.FTZ R177, R191, R169.reuse, R170.reuse ;  /* 0x000000a9bfb17223 */ /* 0x180fe200000100aa */
[----:B------:R-:W-:Y:S01]  /*52e0*/  FFMA.FTZ R178, R194, R169, R170 ;  /* 0x000000a9c2b27223 */ /* 0x000fe200000100aa */
[----:B------:R-:W-:Y:S01]  /*52f0*/  FSEL R173, R173, RZ, P0 ;  /* 0x000000ffadad7208 */ /* 0x000fe20000000000 */
[----:B------:R-:W-:Y:S01]  /*5300*/  @P6 FMUL.FTZ R175, R214, R179 ;  /* 0x000000b3d6af6220 */ /* 0x000fe20000410000 */
[----:B------:R-:W-:Y:S01]  /*5310*/  ISETP.GE.U32.AND P0, PT, R212, RZ, PT ;  /* 0x000000ffd400720c */ /* 0x000fe20003f06070 */
[----:B------:R-:W-:-:S02]  /*5320*/  HADD2.F32 R179, -RZ, R39.H0_H0 ;  /* 0x20000027ffb37230 */ /* 0x000fc40000004100 */
[----:B------:R-:W-:Y:S01]  /*5330*/  FADD.FTZ R177, R192, -R177 ;  /* 0x800000b1c0b17221 */ /* 0x000fe20000010000 */
[----:B------:R-:W-:Y:S02]  /*5340*/  HADD2.F32 R214, -RZ, R39.H1_H1 ;  /* 0x30000027ffd67230 */ /* 0x000fe40000004100 */
[----:B------:R-:W-:Y:S01]  /*5350*/  FADD.FTZ R215, R193, -R178 ;  /* 0x800000b2c1d77221 */ /* 0x000fe20000010000 */
[----:B------:R-:W-:Y:S01]  /*5360*/  FSEL R166, R166, RZ, P6 ;  /* 0x000000ffa6a67208 */ /* 0x000fe20003000000 */
[C---:B------:R-:W-:Y:S01]  /*5370*/  FFMA.FTZ R225, R206.reuse, R177, R179 ;  /* 0x000000b1cee17223 */ /* 0x040fe200000100b3 */
[C---:B------:R-:W-:Y:S01]  /*5380*/  LOP3.LUT P6, RZ, R213.reuse, 0xff0000, RZ, 0xc0, !PT ;  /* 0x00ff0000d5ff7812 */ /* 0x040fe200078cc0ff */
[----:B------:R-:W-:Y:S01]  /*5390*/  FFMA.FTZ R222, R206, R215, R214 ;  /* 0x000000d7cede7223 */ /* 0x000fe200000100d6 */
[----:B------:R-:W-:Y:S01]  /*53a0*/  ISETP.GE.U32.AND.EX P0, PT, R213, 0x1000000, PT, P0 ;  /* 0x01000000d500780c */ /* 0x000fe20003f06100 */
[-C--:B------:R-:W-:Y:S01]  /*53b0*/  FMUL.FTZ R177, R225, R168.reuse ;  /* 0x000000a8e1b17220 */ /* 0x080fe20000410000 */
[----:B------:R-:W-:Y:S01]  /*53c0*/  MOV R179, RZ ;  /* 0x000000ff00b37202 */ /* 0x000fe20000000f00 */
[----:B------:R-:W-:Y:S01]  /*53d0*/  FMUL.FTZ R178, R222, R168 ;  /* 0x000000a8deb27220 */ /* 0x000fe20000410000 */
[----:B------:R-:W-:-:S02]  /*53e0*/  HFMA2 R214, -RZ, RZ, 0, 0 ;  /* 0x00000000ffd67431 */ /* 0x000fc400000001ff */
[----:B------:R-:W-:Y:S01]  /*53f0*/  FMUL.FTZ R215, R177, UR11 ;  /* 0x0000000bb1d77c20 */ /* 0x000fe20008410000 */
[----:B------:R-:W-:Y:S01]  /*5400*/  FADD.FTZ R56, R56, R175 ;  /* 0x000000af38387221 */ /* 0x000fe20000010000 */
[----:B------:R-:W-:Y:S01]  /*5410*/  FMUL.FTZ R178, R178, UR11 ;  /* 0x0000000bb2b27c20 */ /* 0x000fe20008410000 */
[----:B------:R-:W-:Y:S01]  /*5420*/  FADD.FTZ R57, R57, R176 ;  /* 0x000000b039397221 */ /* 0x000fe20000010000 */
[----:B------:R-:W-:Y:S01]  /*5430*/  F2FP.F16.F32.PACK_AB R163, R222, R225 ;  /* 0x000000e1dea3723e */ /* 0x000fe200000000ff */
[--C-:B------:R-:W-:Y:S02]  /*5440*/  @P6 HADD2.F32 R216, -RZ, R167.reuse.H0_H0 ;  /* 0x200000a7ffd86230 */ /* 0x100fe40000004100 */
[----:B------:R-:W-:Y:S01]  /*5450*/  FMUL.FTZ R177, R115, R178 ;  /* 0x000000b273b17220 */ /* 0x000fe20000410000 */
[----:B------:R-:W-:Y:S02]  /*5460*/  @P0 HADD2.F32 R217, -RZ, R167.H1_H1 ;  /* 0x300000a7ffd90230 */ /* 0x000fe40000004100 */
[-C--:B------:R-:W-:Y:S01]  /*5470*/  FMUL.FTZ R167, R114, R215.reuse ;  /* 0x000000d772a77220 */ /* 0x080fe20000410000 */
[----:B------:R-:W-:Y:S01]  /*5480*/  F2FP.F16.F32.PACK_AB R166, R173, R166 ;  /* 0x000000a6ada6723e */ /* 0x000fe200000000ff */
[----:B------:R-:W-:Y:S01]  /*5490*/  @P6 FMUL.FTZ R179, R216, R215 ;  /* 0x000000d7d8b36220 */ /* 0x000fe20000410000 */
[----:B------:R-:W-:Y:S01]  /*54a0*/  FSEL R215, R177, RZ, P0 ;  /* 0x000000ffb1d77208 */ /* 0x000fe20000000000 */
[----:B------:R-:W-:Y:S01]  /*54b0*/  @P0 FMUL.FTZ R214, R217, R178 ;  /* 0x000000b2d9d60220 */ /* 0x000fe20000410000 */
[----:B------:R-:W-:Y:S01]  /*54c0*/  FSEL R218, R167, RZ, P6 ;  /* 0x000000ffa7da7208 */ /* 0x000fe20003000000 */
[-C--:B------:R-:W-:Y:S01]  /*54d0*/  FFMA.FTZ R178, R207, R169.reuse, R170 ;  /* 0x000000a9cfb27223 */ /* 0x080fe200000100aa */
[C---:B------:R-:W-:Y:S01]  /*54e0*/  LOP3.LUT P6, RZ, R212.reuse, 0xff, RZ, 0xc0, !PT ;  /* 0x000000ffd4ff7812 */ /* 0x040fe200078cc0ff */
[--C-:B------:R-:W-:Y:S01]  /*54f0*/  HADD2.F32 R177, -RZ, R36.reuse.H0_H0 ;  /* 0x20000024ffb17230 */ /* 0x100fe20000004100 */
[----:B------:R-:W-:Y:S01]  /*5500*/  LOP3.LUT P0, RZ, R212, 0xff00, RZ, 0xc0, !PT ;  /* 0x0000ff00d4ff7812 */ /* 0x000fe2000780c0ff */
[----:B------:R-:W-:Y:S01]  /*5510*/  FADD.FTZ R167, R205, -R178 ;  /* 0x800000b2cda77221 */ /* 0x000fe20000010000 */
[----:B------:R-:W-:Y:S01]  /*5520*/  FFMA.FTZ R217, R204, R169, R170 ;  /* 0x000000a9ccd97223 */ /* 0x000fe200000100aa */
[----:B------:R-:W-:-:S02]  /*5530*/  HADD2.F32 R216, -RZ, R36.H1_H1 ;  /* 0x30000024ffd87230 */ /* 0x000fc40000004100 */
[----:B------:R-:W-:Y:S02]  /*5540*/  HFMA2 R178, -RZ, RZ, 0, 0 ;  /* 0x00000000ffb27431 */ /* 0x000fe400000001ff */
[----:B------:R-:W-:Y:S01]  /*5550*/  FFMA.FTZ R219, R206, R167, R177 ;  /* 0x000000a7cedb7223 */ /* 0x000fe200000100b1 */
[----:B------:R-:W-:Y:S01]  /*5560*/  FADD.FTZ R217, R202, -R217 ;  /* 0x800000d9cad97221 */ /* 0x000fe20000010000 */
[----:B------:R-:W-:Y:S01]  /*5570*/  MOV R167, RZ ;  /* 0x000000ff00a77202 */ /* 0x000fe20000000f00 */
[----:B------:R-:W-:Y:S01]  /*5580*/  FADD.FTZ R58, R58, R179 ;  /* 0x000000b33a3a7221 */ /* 0x000fe20000010000 */
[----:B------:R-:W-:Y:S01]  /*5590*/  FADD.FTZ R59, R59, R214 ;  /* 0x000000d63b3b7221 */ /* 0x000fe20000010000 */
[----:B------:R-:W-:Y:S01]  /*55a0*/  FFMA.FTZ R221, R206, R217, R216 ;  /* 0x000000d9cedd7223 */ /* 0x000fe200000100d8 */
[--C-:B------:R-:W-:Y:S02]  /*55b0*/  @P6 HADD2.F32 R220, -RZ, R164.reuse.H0_H0 ;  /* 0x200000a4ffdc6230 */ /* 0x100fe40000004100 */
[----:B------:R-:W-:-:S02]  /*55c0*/  @P0 HADD2.F32 R223, -RZ, R164.H1_H1 ;  /* 0x300000a4ffdf0230 */ /* 0x000fc40000004100 */
[-C--:B------:R-:W-:Y:S01]  /*55d0*/  FMUL.FTZ R164, R219, R168.reuse ;  /* 0x000000a8dba47220 */ /* 0x080fe20000410000 */
[C---:B------:R-:W-:Y:S01]  /*55e0*/  FMUL.FTZ R177, R221.reuse, R168 ;  /* 0x000000a8ddb17220 */ /* 0x040fe20000410000 */
[----:B------:R-:W-:Y:S02]  /*55f0*/  F2FP.F16.F32.PACK_AB R160, R221, R219 ;  /* 0x000000dbdda0723e */ /* 0x000fe400000000ff */
[----:B------:R-:W-:Y:S01]  /*5600*/  FMUL.FTZ R217, R164, UR11 ;  /* 0x0000000ba4d97c20 */ /* 0x000fe20008410000 */
[----:B------:R-:W-:-:S03]  /*5610*/  FMUL.FTZ R216, R177, UR11 ;  /* 0x0000000bb1d87c20 */ /* 0x000fc60008410000 */
        /* <DEDUP_REMOVED lines=8> */
[----:B------:R-:W-:Y:S02]  /*56a0*/  F2FP.F16.F32.PACK_AB R167, R215, R218 ;  /* 0x000000dad7a7723e */ /* 0x000fe400000000ff */
[----:B------:R-:W-:-:S07]  /*56b0*/  F2FP.F16.F32.PACK_AB R164, R171, R164 ;  /* 0x000000a4aba4723e */ /* 0x000fce00000000ff */
.L_x_5939:
        /* <DEDUP_REMOVED lines=9> */
.L_x_5937:
[----:B------:R-:W-:Y:S05]  /*5750*/  BSYNC.RECONVERGENT B1 ;  /* 0x0000000000017941 */ /* 0x000fea0003800200 */
.L_x_5936:
        /* <DEDUP_REMOVED lines=9> */
[----:B------:R-:W-:Y:S01]  /*57f0*/  HADD2.F32 R161, -RZ, R33.H0_H0 ;  /* 0x20000021ffa17230 */ /* 0x000fe20000004100 */
[----:B------:R-:W-:Y:S01]  /*5800*/  LOP3.LUT P6, RZ, R210, 0xff0000, RZ, 0xc0, !PT ;  /* 0x00ff0000d2ff7812 */ /* 0x000fe200078cc0ff */
[-CC-:B------:R-:W-:Y:S01]  /*5810*/  FFMA.FTZ R162, R12, R169.reuse, R170.reuse ;  /* 0x000000a90ca27223 */ /* 0x180fe200000100aa */
[----:B------:R-:W-:Y:S01]  /*5820*/  FADD.FTZ R163, R14, -R163 ;  /* 0x800000a30ea37221 */ /* 0x000fe20000010000 */
[-CC-:B------:R-:W-:Y:S01]  /*5830*/  FFMA.FTZ R175, R15, R169.reuse, R170.reuse ;  /* 0x000000a90faf7223 */ /* 0x180fe200000100aa */
[----:B------:R-:W-:Y:S02]  /*5840*/  HADD2.F32 R177, -RZ, R34.H1_H1 ;  /* 0x30000022ffb17230 */ /* 0x000fe40000004100 */
[----:B------:R-:W-:Y:S01]  /*5850*/  FFMA.FTZ R179, R19, R169, R170 ;  /* 0x000000a913b37223 */ /* 0x000fe200000100aa */
[----:B-----5:R-:W-:Y:S01]  /*5860*/  FFMA.FTZ R161, R206, R163, R161 ;  /* 0x000000a3cea17223 */ /* 0x020fe200000100a1 */
[----:B------:R-:W-:Y:S01]  /*5870*/  MOV R163, RZ ;  /* 0x000000ff00a37202 */ /* 0x000fe20000000f00 */
[----:B------:R-:W-:Y:S01]  /*5880*/  FADD.FTZ R175, R16, -R175 ;  /* 0x800000af10af7221 */ /* 0x000fe20000010000 */
[----:B------:R-:W-:-:S02]  /*5890*/  HFMA2 R178, -RZ, RZ, 0, 0 ;  /* 0x00000000ffb27431 */ /* 0x000fc400000001ff */
[----:B------:R-:W-:Y:S01]  /*58a0*/  FMUL.FTZ R160, R161, R168 ;  /* 0x000000a8a1a07220 */ /* 0x000fe20000410000 */
[----:B------:R-:W-:Y:S01]  /*58b0*/  FADD.FTZ R179, R20, -R179 ;  /* 0x800000b314b37221 */ /* 0x000fe20000010000 */
[----:B------:R-:W-:Y:S01]  /*58c0*/  MOV R215, RZ ;  /* 0x000000ff00d77202 */ /* 0x000fe20000000f00 */
[----:B------:R-:W-:Y:S01]  /*58d0*/  FFMA.FTZ R214, R22, R169, R170 ;  /* 0x000000a916d67223 */ /* 0x000fe200000100aa */
[----:B------:R-:W-:Y:S01]  /*58e0*/  FMUL.FTZ R173, R160, UR11 ;  /* 0x0000000ba0ad7c20 */ /* 0x000fe20008410000 */
[----:B------:R-:W-:Y:S02]  /*58f0*/  @P6 HADD2.F32 R160, -RZ, R165.H0_H0 ;  /* 0x200000a5ffa06230 */ /* 0x000fe40000004100 */
[----:B------:R-:W-:Y:S02]  /*5900*/  HFMA2 R216, -RZ, RZ, 0, 0 ;  /* 0x00000000ffd87431 */ /* 0x000fe400000001ff */
[----:B------:R-:W-:Y:S01]  /*5910*/  FADD.FTZ R214, R21, -R214 ;  /* 0x800000d615d67221 */ /* 0x000fe20000010000 */
[----:B------:R-:W-:Y:S01]  /*5920*/  FMUL.FTZ R171, R150, R173 ;  /* 0x000000ad96ab7220 */ /* 0x000fe20000410000 */
[----:B------:R-:W-:Y:S01]  /*5930*/  FFMA.FTZ R220, R8, R169, R170 ;  /* 0x000000a908dc7223 */ /* 0x000fe200000100aa */
[----:B------:R-:W-:Y:S01]  /*5940*/  @P6 FMUL.FTZ R163, R173, R160 ;  /* 0x000000a0ada36220 */ /* 0x000fe20000410000 */
[----:B------:R-:W-:-:S02]  /*5950*/  HADD2.F32 R173, -RZ, R33.H1_H1 ;  /* 0x30000021ffad7230 */ /* 0x000fc40000004100 */
[----:B------:R-:W-:Y:S01]  /*5960*/  FADD.FTZ R160, R13, -R162 ;  /* 0x800000a20da07221 */ /* 0x000fe20000010000 */
[----:B------:R-:W-:Y:S01]  /*5970*/  FSEL R171, R171, RZ, P6 ;  /* 0x000000ffabab7208 */ /* 0x000fe20003000000 */
[----:B------:R-:W-:Y:S01]  /*5980*/  HFMA2 R162, -RZ, RZ, 0, 0 ;  /* 0x00000000ffa27431 */ /* 0x000fe200000001ff */
[----:B------:R-:W-:Y:S01]  /*5990*/  LOP3.LUT P6, RZ, R210, 0xff000000, RZ, 0xc0, !PT ;  /* 0xff000000d2ff7812 */ /* 0x000fe200078cc0ff */
[----:B------:R-:W-:Y:S01]  /*59a0*/  FFMA.FTZ R160, R206, R160, R173 ;  /* 0x000000a0cea07223 */ /* 0x000fe200000100ad */
[----:B------:R-:W-:Y:S02]  /*59b0*/  HADD2.F32 R173, -RZ, R34.H0_H0 ;  /* 0x20000022ffad7230 */ /* 0x000fe40000004100 */
[----:B------:R-:W-:Y:S01]  /*59c0*/  FADD.FTZ R220, R11, -R220 ;  /* 0x800000dc0bdc7221 */ /* 0x000fe20000010000 */
[----:B------:R-:W-:Y:S01]  /*59d0*/  FADD.FTZ R54, R54, R163 ;  /* 0x000000a336367221 */ /* 0x000fe20000010000 */
[C---:B------:R-:W-:Y:S01]  /*59e0*/  FMUL.FTZ R172, R160.reuse, R168 ;  /* 0x000000a8a0ac7220 */ /* 0x040fe20000410000 */
[----:B------:R-:W-:Y:S01]  /*59f0*/  F2FP.F16.F32.PACK_AB R161, R160, R161 ;  /* 0x000000a1a0a1723e */ /* 0x000fe200000000ff */
[----:B------:R-:W-:Y:S01]  /*5a00*/  FFMA.FTZ R173, R206, R175, R173 ;  /* 0x000000afcead7223 */ /* 0x000fe200000100ad */
[----:B------:R-:W-:Y:S01]  /*5a10*/  MOV R175, RZ ;  /* 0x000000ff00af7202 */ /* 0x000fe20000000f00 */
[----:B------:R-:W-:-:S03]  /*5a20*/  FMUL.FTZ R174, R172, UR11 ;  /* 0x0000000bacae7c20 */ /* 0x000fc60008410000 */
[----:B------:R-:W-:Y:S02]  /*5a30*/  @P6 HADD2.F32 R165, -RZ, R165.H1_H1 ;  /* 0x300000a5ffa56230 */ /* 0x000fe40000004100 */
[----:B------:R-:W-:-:S03]  /*5a40*/  FMUL.FTZ R172, R151, R174 ;  /* 0x000000ae97ac7220 */ /* 0x000fc60000410000 */
[----:B------:R-:W-:Y:S02]  /*5a50*/  @P6 FMUL.FTZ R162, R174, R165 ;  /* 0x000000a5aea26220 */ /* 0x000fe40000410000 */
[----:B------:R-:W-:Y:S01]  /*5a60*/  FSEL R172, R172, RZ, P6 ;  /* 0x000000ffacac7208 */ /* 0x000fe20003000000 */
[----:B------:R-:W-:Y:S01]  /*5a70*/  FMUL.FTZ R165, R173, R168 ;  /* 0x000000a8ada57220 */ /* 0x000fe20000410000 */
[----:B------:R-:W-:Y:S01]  /*5a80*/  LOP3.LUT P6, RZ, R211, 0xff, RZ, 0xc0, !PT ;  /* 0x000000ffd3ff7812 */ /* 0x000fe200078cc0ff */
[----:B------:R-:W-:Y:S02]  /*5a90*/  FADD.FTZ R55, R55, R162 ;  /* 0x000000a237377221 */ /* 0x000fe40000010000 */
[----:B------:R-:W-:-:S04]  /*5aa0*/  FMUL.FTZ R176, R165, UR11 ;  /* 0x0000000ba5b07c20 */ /* 0x000fc80008410000 */
[----:B------:R-:W-:-:S06]  /*5ab0*/  FMUL.FTZ R174, R144, R176 ;  /* 0x000000b090ae7220 */ /* 0x000fcc0000410000 */
[----:B------:R-:W-:-:S05]  /*5ac0*/  @P6 HADD2.F32 R165, -RZ, R166.H0_H0 ;  /* 0x200000a6ffa56230 */ /* 0x000fca0000004100 */
[----:B------:R-:W-:Y:S01]  /*5ad0*/  @P6 FMUL.FTZ R175, R176, R165 ;  /* 0x000000a5b0af6220 */ /* 0x000fe20000410000 */
[----:B------:R-:W-:Y:S01]  /*5ae0*/  FFMA.FTZ R176, R18, R169, R170 ;  /* 0x000000a912b07223 */ /* 0x000fe200000100aa */
[----:B------:R-:W-:Y:S02]  /*5af0*/  FSEL R165, R174, RZ, P6 ;  /* 0x000000ffaea57208 */ /* 0x000fe40003000000 */
[----:B------:R-:W-:Y:S01]  /*5b00*/  LOP3.LUT P6, RZ, R211, 0xff00, RZ, 0xc0, !PT ;  /* 0x0000ff00d3ff7812 */ /* 0x000fe200078cc0ff */
[----:B------:R-:W-:Y:S01]  /*5b10*/  FADD.FTZ R174, R17, -R176 ;  /* 0x800000b011ae7221 */ /* 0x000fe20000010000 */
[----:B------:R-:W-:-:S03]  /*5b20*/  FADD.FTZ R48, R48, R175 ;  /* 0x000000af30307221 */ /* 0x000fc60000010000 */
[----:B------:R-:W-:-:S04]  /*5b30*/  FFMA.FTZ R174, R206, R174, R177 ;  /* 0x000000aeceae7223 */ /* 0x000fc800000100b1 */
[C---:B------:R-:W-:Y:S01]  /*5b40*/  FMUL.FTZ R176, R174.reuse, R168 ;  /* 0x000000a8aeb07220 */ /* 0x040fe20000410000 */
[----:B------:R-:W-:-:S03]  /*5b50*/  F2FP.F16.F32.PACK_AB R162, R174, R173 ;  /* 0x000000adaea2723e */ /* 0x000fc600000000ff */
[----:B------:R-:W-:Y:S01]  /*5b60*/  FMUL.FTZ R177, R176, UR11 ;  /* 0x0000000bb0b17c20 */ /* 0x000fe20008410000 */
[----:B------:R-:W-:-:S03]  /*5b70*/  @P6 HADD2.F32 R166, -RZ, R166.H1_H1 ;  /* 0x300000a6ffa66230 */ /* 0x000fc60000004100 */
[----:B------:R-:W-:Y:S02]  /*5b80*/  FMUL.FTZ R176, R145, R177 ;  /* 0x000000b191b07220 */ /* 0x000fe40000410000 */
[----:B------:R-:W-:Y:S01]  /*5b90*/  @P6 FMUL.FTZ R178, R177, R166 ;  /* 0x000000a6b1b26220 */ /* 0x000fe20000410000 */
[----:B------:R-:W-:Y:S02]  /*5ba0*/  HADD2.F32 R177, -RZ, R35.H0_H0 ;  /* 0x20000023ffb17230 */ /* 0x000fe40000004100 */
[----:B------:R-:W-:Y:S01]  /*5bb0*/  FSEL R166, R176, RZ, P6 ;  /* 0x000000ffb0a67208 */ /* 0x000fe20003000000 */
[----:B------:R-:W-:Y:S01]  /*5bc0*/  FADD.FTZ R49, R49, R178 ;  /* 0x000000b231317221 */ /* 0x000fe20000010000 */
[----:B------:R-:W-:Y:S01]  /*5bd0*/  LOP3.LUT P6, RZ, R211, 0xff0000, RZ, 0xc0, !PT ;  /* 0x00ff0000d3ff7812 */ /* 0x000fe200078cc0ff */
[----:B------:R-:W-:Y:S01]  /*5be0*/  FFMA.FTZ R177, R206, R179, R177 ;  /* 0x000000b3ceb17223 */ /* 0x000fe200000100b1 */
[----:B------:R-:W-:Y:S02]  /*5bf0*/  F2FP.F16.F32.PACK_AB R166, R166, R165 ;  /* 0x000000a5a6a6723e */ /* 0x000fe400000000ff */
[----:B------:R-:W-:Y:S01]  /*5c00*/  F2FP.F16.F32.PACK_AB R165, R172, R171 ;  /* 0x000000abaca5723e */ /* 0x000fe200000000ff */
[----:B------:R-:W-:-:S04]  /*5c10*/  FMUL.FTZ R176, R177, R168 ;  /* 0x000000a8b1b07220 */ /* 0x000fc80000410000 */
[----:B------:R-:W-:-:S04]  /*5c20*/  FMUL.FTZ R217, R176, UR11 ;  /* 0x0000000bb0d97c20 */ /* 0x000fc80008410000 */
[----:B------:R-:W-:Y:S02]  /*5c30*/  @P6 HADD2.F32 R176, -RZ, R167.H0_H0 ;  /* 0x200000a7ffb06230 */ /* 0x000fe40000004100 */
[----:B------:R-:W-:-:S03]  /*5c40*/  FMUL.FTZ R179, R146, R217 ;  /* 0x000000d992b37220 */ /* 0x000fc60000410000 */
[----:B------:R-:W-:Y:S02]  /*5c50*/  @P6 FMUL.FTZ R215, R217, R176 ;  /* 0x000000b0d9d76220 */ /* 0x000fe40000410000 */
[----:B------:R-:W-:Y:S01]  /*5c60*/  FSEL R176, R179, RZ, P6 ;  /* 0x000000ffb3b07208 */ /* 0x000fe20003000000 */
[----:B------:R-:W-:Y:S01]  /*5c70*/  HADD2.F32 R179, -RZ, R35.H1_H1 ;  /* 0x30000023ffb37230 */ /* 0x000fe20000004100 */
[----:B------:R-:W-:Y:S01]  /*5c80*/  ISETP.GE.U32.AND P6, PT, R210, RZ, PT ;  /* 0x000000ffd200720c */ /* 0x000fe20003fc6070 */
[----:B------:R-:W-:Y:S01]  /*5c90*/  FFMA.FTZ R217, R7, R169, R170 ;  /* 0x000000a907d97223 */ /* 0x000fe200000100aa */
[----:B------:R-:W-:Y:S02]  /*5ca0*/  FADD.FTZ R215, R50, R215 ;  /* 0x000000d732d77221 */ /* 0x000fe40000010000 */
[----:B------:R-:W-:Y:S01]  /*5cb0*/  ISETP.GE.U32.AND.EX P6, PT, R211, 0x1000000, PT, P6 ;  /* 0x01000000d300780c */ /* 0x000fe20003fc6160 */
[----:B------:R-:W-:Y:S01]  /*5cc0*/  FFMA.FTZ R221, R206, R214, R179 ;  /* 0x000000d6cedd7223 */ /* 0x000fe200000100b3 */
[----:B------:R-:W-:-:S03]  /*5cd0*/  FADD.FTZ R219, R10, -R217 ;  /* 0x800000d90adb7221 */ /* 0x000fc60000010000 */
[C---:B------:R-:W-:Y:S01]  /*5ce0*/  FMUL.FTZ R179, R221.reuse, R168 ;  /* 0x000000a8ddb37220 */ /* 0x040fe20000410000 */
[----:B------:R-:W-:-:S03]  /*5cf0*/  F2FP.F16.F32.PACK_AB R163, R221, R177 ;  /* 0x000000b1dda3723e */ /* 0x000fc600000000ff */
[----:B------:R-:W-:-:S04]  /*5d00*/  FMUL.FTZ R214, R179, UR11 ;  /* 0x0000000bb3d67c20 */ /* 0x000fc80008410000 */
[----:B------:R-:W-:Y:S02]  /*5d10*/  @P6 HADD2.F32 R167, -RZ, R167.H1_H1 ;  /* 0x300000a7ffa76230 */ /* 0x000fe40000004100 */
[----:B------:R-:W-:-:S03]  /*5d20*/  FMUL.FTZ R179, R147, R214 ;  /* 0x000000d693b37220 */ /* 0x000fc60000410000 */
[----:B------:R-:W-:Y:S01]  /*5d30*/  @P6 FMUL.FTZ R216, R214, R167 ;  /* 0x000000a7d6d86220 */ /* 0x000fe20000410000 */
[----:B------:R-:W-:Y:S01]  /*5d40*/  HADD2.F32 R167, -RZ, R32.H0_H0 ;  /* 0x20000020ffa77230 */ /* 0x000fe20000004100 */
[----:B------:R-:W-:Y:S02]  /*5d50*/  FSEL R217, R179, RZ, P6 ;  /* 0x000000ffb3d97208 */ /* 0x000fe40003000000 */
[----:B------:R-:W-:Y:S01]  /*5d60*/  LOP3.LUT P6, RZ, R210, 0xff, RZ, 0xc0, !PT ;  /* 0x000000ffd2ff7812 */ /* 0x000fe200078cc0ff */
[----:B------:R-:W-:Y:S01]  /*5d70*/  FADD.FTZ R51, R51, R216 ;  /* 0x000000d833337221 */ /* 0x000fe20000010000 */
[----:B------:R-:W-:-:S04]  /*5d80*/  FFMA.FTZ R219, R206, R219, R167 ;  /* 0x000000dbcedb7223 */ /* 0x000fc800000100a7 */
[----:B------:R-:W-:-:S04]  /*5d90*/  FMUL.FTZ R167, R219, R168 ;  /* 0x000000a8dba77220 */ /* 0x000fc80000410000 */
[----:B------:R-:W-:Y:S01]  /*5da0*/  FMUL.FTZ R218, R167, UR11 ;  /* 0x0000000ba7da7c20 */ /* 0x000fe20008410000 */
[----:B------:R-:W-:Y:S02]  /*5db0*/  MOV R167, RZ ;  /* 0x000000ff00a77202 */ /* 0x000fe40000000f00 */
[----:B------:R-:W-:Y:S02]  /*5dc0*/  @P6 HADD2.F32 R179, -RZ, R164.H0_H0 ;  /* 0x200000a4ffb36230 */ /* 0x000fe40000004100 */
[----:B------:R-:W-:-:S03]  /*5dd0*/  FMUL.FTZ R214, R148, R218 ;  /* 0x000000da94d67220 */ /* 0x000fc60000410000 */
[----:B------:R-:W-:Y:S01]  /*5de0*/  @P6 FMUL.FTZ R167, R218, R179 ;  /* 0x000000b3daa76220 */ /* 0x000fe20000410000 */
[----:B------:R-:W-:Y:S01]  /*5df0*/  HADD2.F32 R179, -RZ, R32.H1_H1 ;  /* 0x30000020ffb37230 */ /* 0x000fe20000004100 */
[----:B------:R-:W-:Y:S02]  /*5e00*/  FSEL R218, R214, RZ, P6 ;  /* 0x000000ffd6da7208 */ /* 0x000fe40003000000 */
[----:B------:R-:W-:Y:S01]  /*5e10*/  LOP3.LUT P6, RZ, R210, 0xff00, RZ, 0xc0, !PT ;  /* 0x0000ff00d2ff7812 */ /* 0x000fe200078cc0ff */
[----:B------:R-:W-:Y:S01]  /*5e20*/  FADD.FTZ R52, R52, R167 ;  /* 0x000000a734347221 */ /* 0x000fe20000010000 */
[----:B------:R-:W-:Y:S01]  /*5e30*/  FFMA.FTZ R220, R206, R220, R179 ;  /* 0x000000dccedc7223 */ /* 0x000fe200000100b3 */
[----:B------:R-:W-:-:S03]  /*5e40*/  F2FP.F16.F32.PACK_AB R167, R217, R176 ;  /* 0x000000b0d9a7723e */ /* 0x000fc600000000ff */
[C---:B------:R-:W-:Y:S01]  /*5e50*/  FMUL.FTZ R179, R220.reuse, R168 ;  /* 0x000000a8dcb37220 */ /* 0x040fe20000410000 */
[----:B------:R-:W-:-:S03]  /*5e60*/  F2FP.F16.F32.PACK_AB R160, R220, R219 ;  /* 0x000000dbdca0723e */ /* 0x000fc600000000ff */
[----:B------:R-:W-:-:S03]  /*5e70*/  FMUL.FTZ R179, R179, UR11 ;  /* 0x0000000bb3b37c20 */ /* 0x000fc60008410000 */
[----:B------:R-:W-:Y:S02]  /*5e80*/  @P6 HADD2.F32 R214, -RZ, R164.H1_H1 ;  /* 0x300000a4ffd66230 */ /* 0x000fe40000004100 */
[----:B------:R-:W-:Y:S01]  /*5e90*/  FMUL.FTZ R50, R149, R179 ;  /* 0x000000b395327220 */ /* 0x000fe20000410000 */
[----:B------:R-:W-:Y:S02]  /*5ea0*/  HFMA2 R164, -RZ, RZ, 0, 0 ;  /* 0x00000000ffa47431 */ /* 0x000fe400000001ff */
[----:B------:R-:W-:Y:S02]  /*5eb0*/  @P6 FMUL.FTZ R164, R179, R214 ;  /* 0x000000d6b3a46220 */ /* 0x000fe40000410000 */
[----:B------:R-:W-:Y:S02]  /*5ec0*/  FSEL R173, R50, RZ, P6 ;  /* 0x000000ff32ad7208 */ /* 0x000fe40003000000 */
[----:B------:R-:W-:Y:S02]  /*5ed0*/  FADD.FTZ R53, R53, R164 ;  /* 0x000000a435357221 */ /* 0x000fe40000010000 */
[----:B------:R-:W-:Y:S01]  /*5ee0*/  F2FP.F16.F32.PACK_AB R164, R173, R218 ;  /* 0x000000daada4723e */ /* 0x000fe200000000ff */
[----:B------:R-:W-:Y:S06]  /*5ef0*/  BRA `(.L_x_5943) ;  /* 0x0000000400b47947 */ /* 0x000fec0003800000 */
.L_x_5942:
[-CC-:B------:R-:W-:Y:S01]  /*5f00*/  FFMA.FTZ R171, R9, R169.reuse, R170.reuse ;  /* 0x000000a909ab7223 */ /* 0x180fe200000100aa */
[--C-:B------:R-:W-:Y:S01]  /*5f10*/  HADD2.F32 R173, -RZ, R33.reuse.H0_H0 ;  /* 0x20000021ffad7230 */ /* 0x100fe20000004100 */
[----:B------:R-:W-:Y:S01]  /*5f20*/  LOP3.LUT P6, RZ, R210, 0xff0000, RZ, 0xc0, !PT ;  /* 0x00ff0000d2ff7812 */ /* 0x000fe200078cc0ff */
[----:B------:R-:W-:Y:S01]  /*5f30*/  FFMA.FTZ R174, R12, R169, R170 ;  /* 0x000000a90cae7223 */ /* 0x000fe200000100aa */
[----:B------:R-:W-:Y:S01]  /*5f40*/  FADD.FTZ R171, R14, -R171 ;  /* 0x800000ab0eab7221 */ /* 0x000fe20000010000 */
[----:B------:R-:W-:Y:S01]  /*5f50*/  HADD2.F32 R177, -RZ, R33.H1_H1 ;  /* 0x30000021ffb17230 */ /* 0x000fe20000004100 */
[----:B------:R-:W-:Y:S01]  /*5f60*/  MOV R215, RZ ;  /* 0x000000ff00d77202 */ /* 0x000fe20000000f00 */
[----:B------:R-:W-:Y:S02]  /*5f70*/  HADD2.F32 R179, -RZ, R34.H1_H1 ;  /* 0x30000022ffb37230 */ /* 0x000fe40000004100 */
[----:B-----5:R-:W-:Y:S01]  /*5f80*/  FFMA.FTZ R171, R206, R171, R173 ;  /* 0x000000abceab7223 */ /* 0x020fe200000100ad */
[----:B------:R-:W-:Y:S01]  /*5f90*/  MOV R173, RZ ;  /* 0x000000ff00ad7202 */ /* 0x000fe20000000f00 */
[----:B------:R-:W-:-:S02]  /*5fa0*/  HADD2.F32 R217, -RZ, R32.H0_H0 ;  /* 0x20000020ffd97230 */ /* 0x000fc40000004100 */
[----:B------:R-:W-:Y:S01]  /*5fb0*/  FFMA.FTZ R216, R8, R169, R170 ;  /* 0x000000a908d87223 */ /* 0x000fe200000100aa */
[----:B------:R-:W-:Y:S01]  /*5fc0*/  FMUL.FTZ R171, R168, R171 ;  /* 0x000000aba8ab7220 */ /* 0x000fe20000410000 */
[----:B------:R-:W-:-:S03]  /*5fd0*/  @P6 HADD2.F32 R172, -RZ, R165.H0_H0 ;  /* 0x200000a5ffac6230 */ /* 0x000fc60000004100 */
[----:B------:R-:W-:-:S04]  /*5fe0*/  FMUL.FTZ R175, R171, UR11 ;  /* 0x0000000babaf7c20 */ /* 0x000fc80008410000 */
[-C--:B------:R-:W-:Y:S01]  /*5ff0*/  FMUL.FTZ R171, R150, R175.reuse ;  /* 0x000000af96ab7220 */ /* 0x080fe20000410000 */
[----:B------:R-:W-:Y:S01]  /*6000*/  @P6 FMUL.FTZ R173, R172, R175 ;  /* 0x000000afacad6220 */ /* 0x000fe20000410000 */
[----:B------:R-:W-:Y:S01]  /*6010*/  FADD.FTZ R175, R13, -R174 ;  /* 0x800000ae0daf7221 */ /* 0x000fe20000010000 */
[----:B------:R-:W-:Y:S02]  /*6020*/  HFMA2 R174, -RZ, RZ, 0, 0 ;  /* 0x00000000ffae7431 */ /* 0x000fe400000001ff */
[----:B------:R-:W-:Y:S01]  /*6030*/  FSEL R171, R171, RZ, P6 ;  /* 0x000000ffabab7208 */ /* 0x000fe20003000000 */
[----:B------:R-:W-:Y:S01]  /*6040*/  FFMA.FTZ R175, R206, R175, R177 ;  /* 0x000000afceaf7223 */ /* 0x000fe200000100b1 */
[----:B------:R-:W-:Y:S01]  /*6050*/  LOP3.LUT P6, RZ, R210, 0xff000000, RZ, 0xc0, !PT ;  /* 0xff000000d2ff7812 */ /* 0x000fe200078cc0ff */
[----:B------:R-:W-:Y:S02]  /*6060*/  FADD.FTZ R54, R54, R173 ;  /* 0x000000ad36367221 */ /* 0x000fe40000010000 */
[----:B------:R-:W-:Y:S01]  /*6070*/  FMUL.FTZ R172, R168, R175 ;  /* 0x000000afa8ac7220 */ /* 0x000fe20000410000 */
[----:B------:R-:W-:-:S03]  /*6080*/  FFMA.FTZ R175, R15, R169, R170 ;  /* 0x000000a90faf7223 */ /* 0x000fc600000100aa */
[----:B------:R-:W-:Y:S01]  /*6090*/  FMUL.FTZ R176, R172, UR11 ;  /* 0x0000000bacb07c20 */ /* 0x000fe20008410000 */
[----:B------:R-:W-:-:S03]  /*60a0*/  FADD.FTZ R175, R16, -R175 ;  /* 0x800000af10af7221 */ /* 0x000fc60000010000 */
[----:B------:R-:W-:Y:S02]  /*60b0*/  FMUL.FTZ R172, R151, R176 ;  /* 0x000000b097ac7220 */ /* 0x000fe40000410000 */
[----:B------:R-:W-:-:S03]  /*60c0*/  @P6 HADD2.F32 R165, -RZ, R165.H1_H1 ;  /* 0x300000a5ffa56230 */ /* 0x000fc60000004100 */
[----:B------:R-:W-:Y:S02]  /*60d0*/  FSEL R172, R172, RZ, P6 ;  /* 0x000000ffacac7208 */ /* 0x000fe40003000000 */
[----:B------:R-:W-:Y:S01]  /*60e0*/  @P6 FMUL.FTZ R174, R165, R176 ;  /* 0x000000b0a5ae6220 */ /* 0x000fe20000410000 */
[----:B------:R-:W-:Y:S01]  /*60f0*/  LOP3.LUT P6, RZ, R211, 0xff, RZ, 0xc0, !PT ;  /* 0x000000ffd3ff7812 */ /* 0x000fe200078cc0ff */
[----:B------:R-:W-:Y:S02]  /*6100*/  HADD2.F32 R165, -RZ, R34.H0_H0 ;  /* 0x20000022ffa57230 */ /* 0x000fe40000004100 */
[----:B------:R-:W-:-:S03]  /*6110*/  FADD.FTZ R55, R55, R174 ;  /* 0x000000ae37377221 */ /* 0x000fc60000010000 */
[----:B------:R-:W-:Y:S01]  /*6120*/  FFMA.FTZ R165, R206, R175, R165 ;  /* 0x000000afcea57223 */ /* 0x000fe200000100a5 */
[----:B------:R-:W-:-:S03]  /*6130*/  MOV R175, RZ ;  /* 0x000000ff00af7202 */ /* 0x000fc60000000f00 */
[----:B------:R-:W-:-:S03]  /*6140*/  FMUL.FTZ R165, R168, R165 ;  /* 0x000000a5a8a57220 */ /* 0x000fc60000410000 */
[----:B------:R-:W-:Y:S02]  /*6150*/  @P6 HADD2.F32 R176, -RZ, R166.H0_H0 ;  /* 0x200000a6ffb06230 */ /* 0x000fe40000004100 */
[----:B------:R-:W-:-:S04]  /*6160*/  FMUL.FTZ R177, R165, UR11 ;  /* 0x0000000ba5b17c20 */ /* 0x000fc80008410000 */
[-C--:B------:R-:W-:Y:S01]  /*6170*/  FMUL.FTZ R165, R144, R177.reuse ;  /* 0x000000b190a57220 */ /* 0x080fe20000410000 */
[----:B------:R-:W-:Y:S01]  /*6180*/  @P6 FMUL.FTZ R175, R176, R177 ;  /* 0x000000b1b0af6220 */ /* 0x000fe20000410000 */
[----:B------:R-:W-:-:S03]  /*6190*/  FFMA.FTZ R176, R18, R169, R170 ;  /* 0x000000a912b07223 */ /* 0x000fc600000100aa */
[----:B------:R-:W-:Y:S01]  /*61a0*/  FSEL R165, R165, RZ, P6 ;  /* 0x000000ffa5a57208 */ /* 0x000fe20003000000 */
[----:B------:R-:W-:Y:S01]  /*61b0*/  FADD.FTZ R177, R17, -R176 ;  /* 0x800000b011b17221 */ /* 0x000fe20000010000 */
[----:B------:R-:W-:Y:S01]  /*61c0*/  LOP3.LUT P6, RZ, R211, 0xff00, RZ, 0xc0, !PT ;  /* 0x0000ff00d3ff7812 */ /* 0x000fe200078cc0ff */
[----:B------:R-:W-:Y:S02]  /*61d0*/  HFMA2 R176, -RZ, RZ, 0, 0 ;  /* 0x00000000ffb07431 */ /* 0x000fe400000001ff */
[----:B------:R-:W-:Y:S01]  /*61e0*/  FADD.FTZ R48, R48, R175 ;  /* 0x000000af30307221 */ /* 0x000fe20000010000 */
[----:B------:R-:W-:Y:S01]  /*61f0*/  FFMA.FTZ R177, R206, R177, R179 ;  /* 0x000000b1ceb17223 */ /* 0x000fe200000100b3 */
[----:B------:R-:W-:-:S03]  /*6200*/  FFMA.FTZ R179, R19, R169, R170 ;  /* 0x000000a913b37223 */ /* 0x000fc600000100aa */
[----:B------:R-:W-:Y:S01]  /*6210*/  FMUL.FTZ R177, R168, R177 ;  /* 0x000000b1a8b17220 */ /* 0x000fe20000410000 */
[----:B------:R-:W-:-:S03]  /*6220*/  FADD.FTZ R179, R20, -R179 ;  /* 0x800000b314b37221 */ /* 0x000fc60000010000 */
[----:B------:R-:W-:Y:S01]  /*6230*/  FMUL.FTZ R178, R177, UR11 ;  /* 0x0000000bb1b27c20 */ /* 0x000fe20008410000 */
[----:B------:R-:W-:-:S03]  /*6240*/  @P6 HADD2.F32 R177, -RZ, R166.H1_H1 ;  /* 0x300000a6ffb16230 */ /* 0x000fc60000004100 */
[-C--:B------:R-:W-:Y:S02]  /*6250*/  FMUL.FTZ R166, R145, R178.reuse ;  /* 0x000000b291a67220 */ /* 0x080fe40000410000 */
[----:B------:R-:W-:Y:S01]  /*6260*/  @P6 FMUL.FTZ R176, R177, R178 ;  /* 0x000000b2b1b06220 */ /* 0x000fe20000410000 */
[----:B------:R-:W-:Y:S02]  /*6270*/  HADD2.F32 R177, -RZ, R35.H0_H0 ;  /* 0x20000023ffb17230 */ /* 0x000fe40000004100 */
[----:B------:R-:W-:Y:S02]  /*6280*/  FSEL R166, R166, RZ, P6 ;  /* 0x000000ffa6a67208 */ /* 0x000fe40003000000 */
[----:B------:R-:W-:Y:S01]  /*6290*/  LOP3.LUT P6, RZ, R211, 0xff0000, RZ, 0xc0, !PT ;  /* 0x00ff0000d3ff7812 */ /* 0x000fe200078cc0ff */
[----:B------:R-:W-:Y:S01]  /*62a0*/  FADD.FTZ R49, R49, R176 ;  /* 0x000000b031317221 */ /* 0x000fe20000010000 */
[----:B------:R-:W-:Y:S01]  /*62b0*/  FFMA.FTZ R177, R206, R179, R177 ;  /* 0x000000b3ceb17223 */ /* 0x000fe200000100b1 */
[----:B------:R-:W-:-:S02]  /*62c0*/  F2FP.F16.F32.PACK_AB R166, R166, R165 ;  /* 0x000000a5a6a6723e */ /* 0x000fc400000000ff */
[----:B------:R-:W-:Y:S01]  /*62d0*/  F2FP.F16.F32.PACK_AB R165, R172, R171 ;  /* 0x000000abaca5723e */ /* 0x000fe200000000ff */
[----:B------:R-:W-:-:S04]  /*62e0*/  FMUL.FTZ R177, R168, R177 ;  /* 0x000000b1a8b17220 */ /* 0x000fc80000410000 */
[----:B------:R-:W-:-:S03]  /*62f0*/  FMUL.FTZ R179, R177, UR11 ;  /* 0x0000000bb1b37c20 */ /* 0x000fc60008410000 */
[----:B------:R-:W-:Y:S02]  /*6300*/  @P6 HADD2.F32 R178, -RZ, R167.H0_H0 ;  /* 0x200000a7ffb26230 */ /* 0x000fe40000004100 */
[----:B------:R-:W-:-:S03]  /*6310*/  FMUL.FTZ R177, R146, R179 ;  /* 0x000000b392b17220 */ /* 0x000fc60000410000 */
[----:B------:R-:W-:Y:S01]  /*6320*/  @P6 FMUL.FTZ R215, R178, R179 ;  /* 0x000000b3b2d76220 */ /* 0x000fe20000410000 */
[----:B------:R-:W-:Y:S01]  /*6330*/  FFMA.FTZ R178, R22, R169, R170 ;  /* 0x000000a916b27223 */ /* 0x000fe200000100aa */
[----:B------:R-:W-:Y:S01]  /*6340*/  FSEL R218, R177, RZ, P6 ;  /* 0x000000ffb1da7208 */ /* 0x000fe20003000000 */
[----:B------:R-:W-:Y:S01]  /*6350*/  HADD2.F32 R179, -RZ, R35.H1_H1 ;  /* 0x30000023ffb37230 */ /* 0x000fe20000004100 */
[----:B------:R-:W-:Y:S01]  /*6360*/  ISETP.GE.U32.AND P6, PT, R210, RZ, PT ;  /* 0x000000ffd200720c */ /* 0x000fe20003fc6070 */
[----:B------:R-:W-:Y:S01]  /*6370*/  FADD.FTZ R177, R21, -R178 ;  /* 0x800000b215b17221 */ /* 0x000fe20000010000 */
[----:B------:R-:W-:Y:S02]  /*6380*/  HFMA2 R178, -RZ, RZ, 0, 0 ;  /* 0x00000000ffb27431 */ /* 0x000fe400000001ff */
[----:B------:R-:W-:Y:S01]  /*6390*/  FADD.FTZ R215, R50, R215 ;  /* 0x000000d732d77221 */ /* 0x000fe20000010000 */
[----:B------:R-:W-:Y:S01]  /*63a0*/  ISETP.GE.U32.AND.EX P6, PT, R211, 0x1000000, PT, P6 ;  /* 0x01000000d300780c */ /* 0x000fe20003fc6160 */
[----:B------:R-:W-:-:S04]  /*63b0*/  FFMA.FTZ R177, R206, R177, R179 ;  /* 0x000000b1ceb17223 */ /* 0x000fc800000100b3 */
[----:B------:R-:W-:-:S04]  /*63c0*/  FMUL.FTZ R177, R168, R177 ;  /* 0x000000b1a8b17220 */ /* 0x000fc80000410000 */
[----:B------:R-:W-:Y:S01]  /*63d0*/  FMUL.FTZ R214, R177, UR11 ;  /* 0x0000000bb1d67c20 */ /* 0x000fe20008410000 */
[----:B------:R-:W-:-:S03]  /*63e0*/  FFMA.FTZ R177, R7, R169, R170 ;  /* 0x000000a907b17223 */ /* 0x000fc600000100aa */
[----:B------:R-:W-:Y:S02]  /*63f0*/  @P6 HADD2.F32 R179, -RZ, R167.H1_H1 ;  /* 0x300000a7ffb36230 */ /* 0x000fe40000004100 */
[-C--:B------:R-:W-:Y:S01]  /*6400*/  FMUL.FTZ R167, R147, R214.reuse ;  /* 0x000000d693a77220 */ /* 0x080fe20000410000 */
[----:B------:R-:W-:Y:S02]  /*6410*/  FADD.FTZ R177, R10, -R177 ;  /* 0x800000b10ab17221 */ /* 0x000fe40000010000 */
[----:B------:R-:W-:Y:S02]  /*6420*/  @P6 FMUL.FTZ R178, R179, R214 ;  /* 0x000000d6b3b26220 */ /* 0x000fe40000410000 */
[----:B------:R-:W-:Y:S01]  /*6430*/  FSEL R179, R167, RZ, P6 ;  /* 0x000000ffa7b37208 */ /* 0x000fe20003000000 */
[----:B------:R-:W-:Y:S01]  /*6440*/  FFMA.FTZ R167, R206, R177, R217 ;  /* 0x000000b1cea77223 */ /* 0x000fe200000100d9 */
[----:B------:R-:W-:Y:S01]  /*6450*/  LOP3.LUT P6, RZ, R210, 0xff, RZ, 0xc0, !PT ;  /* 0x000000ffd2ff7812 */ /* 0x000fe200078cc0ff */
[----:B------:R-:W-:-:S02]  /*6460*/  FADD.FTZ R51, R51, R178 ;  /* 0x000000b233337221 */ /* 0x000fc40000010000 */
[----:B------:R-:W-:-:S04]  /*6470*/  FMUL.FTZ R167, R168, R167 ;  /* 0x000000a7a8a77220 */ /* 0x000fc80000410000 */
[----:B------:R-:W-:Y:S01]  /*6480*/  FMUL.FTZ R217, R167, UR11 ;  /* 0x0000000ba7d97c20 */ /* 0x000fe20008410000 */
[----:B------:R-:W-:-:S03]  /*6490*/  MOV R167, RZ ;  /* 0x000000ff00a77202 */ /* 0x000fc60000000f00 */
[----:B------:R-:W-:Y:S02]  /*64a0*/  FMUL.FTZ R177, R148, R217 ;  /* 0x000000d994b17220 */ /* 0x000fe40000410000 */
[----:B------:R-:W-:-:S05]  /*64b0*/  @P6 HADD2.F32 R214, -RZ, R164.H0_H0 ;  /* 0x200000a4ffd66230 */ /* 0x000fca0000004100 */
[----:B------:R-:W-:Y:S01]  /*64c0*/  @P6 FMUL.FTZ R167, R214, R217 ;  /* 0x000000d9d6a76220 */ /* 0x000fe20000410000 */
[----:B------:R-:W-:Y:S01]  /*64d0*/  FSEL R214, R177, RZ, P6 ;  /* 0x000000ffb1d67208 */ /* 0x000fe20003000000 */
[----:B------:R-:W-:Y:S02]  /*64e0*/  HADD2.F32 R217, -RZ, R32.H1_H1 ;  /* 0x30000020ffd97230 */ /* 0x000fe40000004100 */
[----:B------:R-:W-:Y:S01]  /*64f0*/  FADD.FTZ R177, R11, -R216 ;  /* 0x800000d80bb17221 */ /* 0x000fe20000010000 */
[----:B------:R-:W-:Y:S01]  /*6500*/  LOP3.LUT P6, RZ, R210, 0xff00, RZ, 0xc0, !PT ;  /* 0x0000ff00d2ff7812 */ /* 0x000fe200078cc0ff */
[----:B------:R-:W-:Y:S01]  /*6510*/  FADD.FTZ R52, R52, R167 ;  /* 0x000000a734347221 */ /* 0x000fe20000010000 */
[----:B------:R-:W-:Y:S01]  /*6520*/  F2FP.F16.F32.PACK_AB R167, R179, R218 ;  /* 0x000000dab3a7723e */ /* 0x000fe200000000ff */
[----:B------:R-:W-:-:S04]  /*6530*/  FFMA.FTZ R177, R206, R177, R217 ;  /* 0x000000b1ceb17223 */ /* 0x000fc800000100d9 */
[----:B------:R-:W-:-:S04]  /*6540*/  FMUL.FTZ R177, R168, R177 ;  /* 0x000000b1a8b17220 */ /* 0x000fc80000410000 */
[----:B------:R-:W-:Y:S02]  /*6550*/  FMUL.FTZ R216, R177, UR11 ;  /* 0x0000000bb1d87c20 */ /* 0x000fe40008410000 */
[----:B------:R-:W-:Y:S02]  /*6560*/  @P6 HADD2.F32 R217, -RZ, R164.H1_H1 ;  /* 0x300000a4ffd96230 */ /* 0x000fe40000004100 */
[----:B------:R-:W-:Y:S02]  /*6570*/  HFMA2 R164, -RZ, RZ, 0, 0 ;  /* 0x00000000ffa47431 */ /* 0x000fe400000001ff */
[-C--:B------:R-:W-:Y:S01]  /*6580*/  FMUL.FTZ R173, R149, R216.reuse ;  /* 0x000000d895ad7220 */ /* 0x080fe20000410000 */
[----:B------:R-:W-:-:S04]  /*6590*/  @P6 FMUL.FTZ R164, R217, R216 ;  /* 0x000000d8d9a46220 */ /* 0x000fc80000410000 */
[----:B------:R-:W-:Y:S01]  /*65a0*/  FSEL R173, R173, RZ, P6 ;  /* 0x000000ffadad7208 */ /* 0x000fe20003000000 */
[----:B------:R-:W-:-:S03]  /*65b0*/  FADD.FTZ R53, R53, R164 ;  /* 0x000000a435357221 */ /* 0x000fc60000010000 */
[----:B------:R-:W-:-:S07]  /*65c0*/  F2FP.F16.F32.PACK_AB R164, R173, R214 ;  /* 0x000000d6ada4723e */ /* 0x000fce00000000ff */
.L_x_5943:
        /* <DEDUP_REMOVED lines=8> */
.L_x_5941:
[----:B------:R-:W-:Y:S05]  /*6650*/  BSYNC.RECONVERGENT B1 ;  /* 0x0000000000017941 */ /* 0x000fea0003800200 */
.L_x_5940:
        /* <DEDUP_REMOVED lines=16> */
[----:B------:R-:W-:Y:S01]  /*6760*/  CS2R R162, SRZ ;  /* 0x0000000000a27805 */ /* 0x000fe2000001ff00 */
        /* <DEDUP_REMOVED lines=11> */
[----:B------:R-:W-:Y:S01]  /*6820*/  @P6 FMUL.FTZ R163, R173, R160 ;  /* 0x000000a0ada36220 */ /* 0x000fe20000410000 */
[----:B------:R-:W-:-:S02]  /*6830*/  HADD2.F32 R173, -RZ, R29.H1_H1 ;  /* 0x3000001dffad7230 */ /* 0x000fc40000004100 */
[----:B------:R-:W-:Y:S01]  /*6840*/  FADD.FTZ R160, R180, -R175 ;  /* 0x800000afb4a07221 */ /* 0x000fe20000010000 */
[----:B------:R-:W-:Y:S01]  /*6850*/  FSEL R171, R171, RZ, P6 ;  /* 0x000000ffabab7208 */ /* 0x000fe20003000000 */
[----:B------:R-:W-:Y:S01]  /*6860*/  FADD.FTZ R46, R46, R163 ;  /* 0x000000a32e2e7221 */ /* 0x000fe20000010000 */
[----:B------:R-:W-:Y:S01]  /*6870*/  LOP3.LUT P6, RZ, R208, 0xff000000, RZ, 0xc0, !PT ;  /* 0xff000000d0ff7812 */ /* 0x000fe200078cc0ff */
[----:B------:R-:W-:Y:S01]  /*6880*/  FFMA.FTZ R160, R206, R160, R173 ;  /* 0x000000a0cea07223 */ /* 0x000fe200000100ad */
[----:B------:R-:W-:Y:S01]  /*6890*/  HADD2.F32 R173, -RZ, R30.H0_H0 ;  /* 0x2000001effad7230 */ /* 0x000fe20000004100 */
[----:B------:R-:W-:Y:S02]  /*68a0*/  MOV R175, RZ ;  /* 0x000000ff00af7202 */ /* 0x000fe40000000f00 */
[C---:B------:R-:W-:Y:S01]  /*68b0*/  FMUL.FTZ R172, R160.reuse, R168 ;  /* 0x000000a8a0ac7220 */ /* 0x040fe20000410000 */
[----:B------:R-:W-:Y:S01]  /*68c0*/  F2FP.F16.F32.PACK_AB R161, R160, R161 ;  /* 0x000000a1a0a1723e */ /* 0x000fe200000000ff */
[----:B------:R-:W-:-:S02]  /*68d0*/  FFMA.FTZ R173, R206, R176, R173 ;  /* 0x000000b0cead7223 */ /* 0x000fc400000100ad */
[----:B------:R-:W-:-:S04]  /*68e0*/  FMUL.FTZ R174, R172, UR11 ;  /* 0x0000000bacae7c20 */ /* 0x000fc80008410000 */
        /* <DEDUP_REMOVED lines=38> */
[-CC-:B------:R-:W-:Y:S01]  /*6b50*/  FFMA.FTZ R217, R23, R169.reuse, R170.reuse ;  /* 0x000000a917d97223 */ /* 0x180fe200000100aa */
[----:B------:R-:W-:Y:S01]  /*6b60*/  FFMA.FTZ R170, R184, R169, R170 ;  /* 0x000000a9b8aa7223 */ /* 0x000fe200000100aa */
[----:B------:R-:W-:Y:S01]  /*6b70*/  HADD2.F32 R169, -RZ, R28.H1_H1 ;  /* 0x3000001cffa97230 */ /* 0x000fe20000004100 */
[----:B------:R-:W-:Y:S01]  /*6b80*/  ISETP.GE.U32.AND.EX P6, PT, R209, 0x1000000, PT, P6 ;  /* 0x01000000d100780c */ /* 0x000fe20003fc6160 */
[----:B------:R-:W-:Y:S01]  /*6b90*/  FFMA.FTZ R220, R206, R214, R179 ;  /* 0x000000d6cedc7223 */ /* 0x000fe200000100b3 */
[----:B------:R-:W-:Y:S01]  /*6ba0*/  FADD.FTZ R219, R186, -R217 ;  /* 0x800000d9badb7221 */ /* 0x000fe20000010000 */
[----:B------:R-:W-:Y:S01]  /*6bb0*/  FADD.FTZ R170, R189, -R170 ;  /* 0x800000aabdaa7221 */ /* 0x000fe20000010000 */
[----:B------:R-:W-:Y:S01]  /*6bc0*/  FADD.FTZ R42, R42, R215 ;  /* 0x000000d72a2a7221 */ /* 0x000fe20000010000 */
        /* <DEDUP_REMOVED lines=10> */
[C---:B------:R-:W-:Y:S01]  /*6c70*/  FFMA.FTZ R219, R206.reuse, R219, R167 ;  /* 0x000000dbcedb7223 */ /* 0x040fe200000100a7 */
[----:B------:R-:W-:-:S03]  /*6c80*/  FFMA.FTZ R206, R206, R170, R169 ;  /* 0x000000aacece7223 */ /* 0x000fc600000100a9 */
[-C--:B------:R-:W-:Y:S01]  /*6c90*/  FMUL.FTZ R167, R219, R168.reuse ;  /* 0x000000a8dba77220 */ /* 0x080fe20000410000 */
[C---:B------:R-:W-:Y:S01]  /*6ca0*/  FMUL.FTZ R168, R206.reuse, R168 ;  /* 0x000000a8cea87220 */ /* 0x040fe20000410000 */
[----:B------:R-:W-:Y:S02]  /*6cb0*/  F2FP.F16.F32.PACK_AB R160, R206, R219 ;  /* 0x000000dbcea0723e */ /* 0x000fe400000000ff */
[----:B------:R-:W-:Y:S01]  /*6cc0*/  FMUL.FTZ R218, R167, UR11 ;  /* 0x0000000ba7da7c20 */ /* 0x000fe20008410000 */
[----:B------:R-:W-:Y:S01]  /*6cd0*/  MOV R167, RZ ;  /* 0x000000ff00a77202 */ /* 0x000fe20000000f00 */
[----:B------:R-:W-:Y:S01]  /*6ce0*/  FMUL.FTZ R168, R168, UR11 ;  /* 0x0000000ba8a87c20 */ /* 0x000fe20008410000 */
        /* <DEDUP_REMOVED lines=15> */
.L_x_5944:
[-CC-:B------:R-:W-:Y:S01]  /*6de0*/  FFMA.FTZ R171, R187, R169.reuse, R170.reuse ;  /* 0x000000a9bbab7223 */ /* 0x180fe200000100aa */
[----:B------:R-:W-:Y:S01]  /*6df0*/  HADD2.F32 R173, -RZ, R29.H0_H0 ;  /* 0x2000001dffad7230 */ /* 0x000fe20000004100 */
[----:B------:R-:W-:Y:S01]  /*6e00*/  LOP3.LUT P6, RZ, R208, 0xff0000, RZ, 0xc0, !PT ;  /* 0x00ff0000d0ff7812 */ /* 0x000fe200078cc0ff */
[-CC-:B------:R-:W-:Y:S01]  /*6e10*/  FFMA.FTZ R177, R188, R169.reuse, R170.reuse ;  /* 0x000000a9bcb17223 */ /* 0x180fe200000100aa */
[----:B------:R-:W-:Y:S01]  /*6e20*/  FADD.FTZ R171, R190, -R171 ;  /* 0x800000abbeab7221 */ /* 0x000fe20000010000 */
[----:B------:R-:W-:Y:S02]  /*6e30*/  HFMA2 R174, -RZ, RZ, 0, 0 ;  /* 0x00000000ffae7431 */ /* 0x000fe400000001ff */
[----:B------:R-:W-:Y:S01]  /*6e40*/  FFMA.FTZ R178, R27, R169, R170 ;  /* 0x000000a91bb27223 */ /* 0x000fe200000100aa */
[----:B------:R-:W-:Y:S01]  /*6e50*/  FADD.FTZ R177, R180, -R177 ;  /* 0x800000b1b4b17221 */ /* 0x000fe20000010000 */
[----:B-----5:R-:W-:Y:S01]  /*6e60*/  FFMA.FTZ R171, R206, R171, R173 ;  /* 0x000000abceab7223 */ /* 0x020fe200000100ad */
[----:B------:R-:W-:Y:S01]  /*6e70*/  MOV R173, RZ ;  /* 0x000000ff00ad7202 */ /* 0x000fe20000000f00 */
[----:B------:R-:W-:-:S02]  /*6e80*/  HADD2.F32 R179, -RZ, R30.H1_H1 ;  /* 0x3000001effb37230 */ /* 0x000fc40000004100 */
[----:B------:R-:W-:Y:S02]  /*6e90*/  HFMA2 R214, -RZ, RZ, 0, 0 ;  /* 0x00000000ffd67431 */ /* 0x000fe400000001ff */
[----:B------:R-:W-:Y:S01]  /*6ea0*/  FMUL.FTZ R171, R168, R171 ;  /* 0x000000aba8ab7220 */ /* 0x000fe20000410000 */
[----:B------:R-:W-:Y:S02]  /*6eb0*/  HADD2.F32 R217, -RZ, R28.H0_H0 ;  /* 0x2000001cffd97230 */ /* 0x000fe40000004100 */
[----:B------:R-:W-:Y:S02]  /*6ec0*/  @P6 HADD2.F32 R172, -RZ, R165.H0_H0 ;  /* 0x200000a5ffac6230 */ /* 0x000fe40000004100 */
[----:B------:R-:W-:-:S04]  /*6ed0*/  FMUL.FTZ R175, R171, UR11 ;  /* 0x0000000babaf7c20 */ /* 0x000fc80008410000 */
[-C--:B------:R-:W-:Y:S01]  /*6ee0*/  FMUL.FTZ R171, R134, R175.reuse ;  /* 0x000000af86ab7220 */ /* 0x080fe20000410000 */
[----:B------:R-:W-:Y:S01]  /*6ef0*/  @P6 FMUL.FTZ R173, R172, R175 ;  /* 0x000000afacad6220 */ /* 0x000fe20000410000 */
[----:B------:R-:W-:-:S03]  /*6f00*/  HADD2.F32 R175, -RZ, R29.H1_H1 ;  /* 0x3000001dffaf7230 */ /* 0x000fc60000004100 */
[----:B------:R-:W-:Y:S01]  /*6f10*/  FSEL R171, R171, RZ, P6 ;  /* 0x000000ffabab7208 */ /* 0x000fe20003000000 */
[----:B------:R-:W-:Y:S01]  /*6f20*/  FADD.FTZ R46, R46, R173 ;  /* 0x000000ad2e2e7221 */ /* 0x000fe20000010000 */
[----:B------:R-:W-:Y:S01]  /*6f30*/  LOP3.LUT P6, RZ, R208, 0xff000000, RZ, 0xc0, !PT ;  /* 0xff000000d0ff7812 */ /* 0x000fe200078cc0ff */
[----:B------:R-:W-:-:S04]  /*6f40*/  FFMA.FTZ R175, R206, R177, R175 ;  /* 0x000000b1ceaf7223 */ /* 0x000fc800000100af */
[----:B------:R-:W-:Y:S01]  /*6f50*/  FMUL.FTZ R172, R168, R175 ;  /* 0x000000afa8ac7220 */ /* 0x000fe20000410000 */
[----:B------:R-:W-:-:S03]  /*6f60*/  HADD2.F32 R175, -RZ, R30.H0_H0 ;  /* 0x2000001effaf7230 */ /* 0x000fc60000004100 */
[----:B------:R-:W-:-:S04]  /*6f70*/  FMUL.FTZ R176, R172, UR11 ;  /* 0x0000000bacb07c20 */ /* 0x000fc80008410000 */
[----:B------:R-:W-:Y:S02]  /*6f80*/  @P6 HADD2.F32 R165, -RZ, R165.H1_H1 ;  /* 0x300000a5ffa56230 */ /* 0x000fe40000004100 */
[----:B------:R-:W-:-:S03]  /*6f90*/  FMUL.FTZ R172, R135, R176 ;  /* 0x000000b087ac7220 */ /* 0x000fc60000410000 */
[----:B------:R-:W-:Y:S02]  /*6fa0*/  @P6 FMUL.FTZ R174, R165, R176 ;  /* 0x000000b0a5ae6220 */ /* 0x000fe40000410000 */
[----:B------:R-:W-:Y:S01]  /*6fb0*/  FSEL R172, R172, RZ, P6 ;  /* 0x000000ffacac7208 */ /* 0x000fe20003000000 */
[----:B------:R-:W-:Y:S01]  /*6fc0*/  FADD.FTZ R165, R25, -R178 ;  /* 0x800000b219a57221 */ /* 0x000fe20000010000 */
[----:B------:R-:W-:Y:S01]  /*6fd0*/  LOP3.LUT P6, RZ, R209, 0xff, RZ, 0xc0, !PT ;  /* 0x000000ffd1ff7812 */ /* 0x000fe200078cc0ff */
[----:B------:R-:W-:Y:S02]  /*6fe0*/  FADD.FTZ R47, R47, R174 ;  /* 0x000000ae2f2f7221 */ /* 0x000fe40000010000 */
[----:B------:R-:W-:Y:S01]  /*6ff0*/  FFMA.FTZ R165, R206, R165, R175 ;  /* 0x000000a5cea57223 */ /* 0x000fe200000100af */
[----:B------:R-:W-:-:S03]  /*7000*/  MOV R175, RZ ;  /* 0x000000ff00af7202 */ /* 0x000fc60000000f00 */
[----:B------:R-:W-:-:S04]  /*7010*/  FMUL.FTZ R165, R168, R165 ;  /* 0x000000a5a8a57220 */ /* 0x000fc80000410000 */
[----:B------:R-:W-:Y:S02]  /*7020*/  FMUL.FTZ R177, R165, UR11 ;  /* 0x0000000ba5b17c20 */ /* 0x000fe40008410000 */
[----:B------:R-:W-:Y:S02]  /*7030*/  @P6 HADD2.F32 R176, -RZ, R166.H0_H0 ;  /* 0x200000a6ffb06230 */ /* 0x000fe40000004100 */
[----:B------:R-:W-:-:S03]  /*7040*/  FMUL.FTZ R165, R128, R177 ;  /* 0x000000b180a57220 */ /* 0x000fc60000410000 */
[----:B------:R-:W-:Y:S01]  /*7050*/  @P6 FMUL.FTZ R175, R176, R177 ;  /* 0x000000b1b0af6220 */ /* 0x000fe20000410000 */
[----:B------:R-:W-:Y:S01]  /*7060*/  FFMA.FTZ R176, R24, R169, R170 ;  /* 0x000000a918b07223 */ /* 0x000fe200000100aa */
[----:B------:R-:W-:Y:S02]  /*7070*/  FSEL R165, R165, RZ, P6 ;  /* 0x000000ffa5a57208 */ /* 0x000fe40003000000 */
[----:B------:R-:W-:Y:S01]  /*7080*/  LOP3.LUT P6, RZ, R209, 0xff00, RZ, 0xc0, !PT ;  /* 0x0000ff00d1ff7812 */ /* 0x000fe200078cc0ff */
[----:B------:R-:W-:Y:S01]  /*7090*/  FADD.FTZ R177, R181, -R176 ;  /* 0x800000b0b5b17221 */ /* 0x000fe20000010000 */
        /* <DEDUP_REMOVED lines=13> */
[----:B------:R-:W-:Y:S01]  /*7170*/  FFMA.FTZ R177, R206, R179, R177 ;  /* 0x000000b3ceb17223 */ /* 0x000fe200000100b1 */
[----:B------:R-:W-:Y:S02]  /*7180*/  MOV R179, RZ ;  /* 0x000000ff00b37202 */ /* 0x000fe40000000f00 */
[----:B------:R-:W-:Y:S01]  /*7190*/  F2FP.F16.F32.PACK_AB R166, R166, R165 ;  /* 0x000000a5a6a6723e */ /* 0x000fe200000000ff */
[----:B------:R-:W-:Y:S01]  /*71a0*/  FMUL.FTZ R177, R168, R177 ;  /* 0x000000b1a8b17220 */ /* 0x000fe20000410000 */
[----:B------:R-:W-:-:S03]  /*71b0*/  F2FP.F16.F32.PACK_AB R165, R172, R171 ;  /* 0x000000abaca5723e */ /* 0x000fc600000000ff */
[----:B------:R-:W-:-:S04]  /*71c0*/  FMUL.FTZ R215, R177, UR11 ;  /* 0x0000000bb1d77c20 */ /* 0x000fc80008410000 */
        /* <DEDUP_REMOVED lines=8> */
[----:B------:R-:W-:Y:S02]  /*7250*/  FADD.FTZ R42, R42, R179 ;  /* 0x000000b32a2a7221 */ /* 0x000fe40000010000 */
[----:B------:R-:W-:Y:S01]  /*7260*/  ISETP.GE.U32.AND.EX P6, PT, R209, 0x1000000, PT, P6 ;  /* 0x01000000d100780c */ /* 0x000fe20003fc6160 */
[----:B------:R-:W-:-:S04]  /*7270*/  FFMA.FTZ R177, R206, R177, R215 ;  /* 0x000000b1ceb17223 */ /* 0x000fc800000100d7 */
[----:B------:R-:W-:-:S04]  /*7280*/  FMUL.FTZ R177, R168, R177 ;  /* 0x000000b1a8b17220 */ /* 0x000fc80000410000 */
[----:B------:R-:W-:Y:S01]  /*7290*/  FMUL.FTZ R178, R177, UR11 ;  /* 0x0000000bb1b27c20 */ /* 0x000fe20008410000 */
[-CC-:B------:R-:W-:Y:S01]  /*72a0*/  FFMA.FTZ R177, R23, R169.reuse, R170.reuse ;  /* 0x000000a917b17223 */ /* 0x180fe200000100aa */
[----:B------:R-:W-:Y:S02]  /*72b0*/  FFMA.FTZ R170, R184, R169, R170 ;  /* 0x000000a9b8aa7223 */ /* 0x000fe400000100aa */
[----:B------:R-:W-:Y:S02]  /*72c0*/  @P6 HADD2.F32 R215, -RZ, R167.H1_H1 ;  /* 0x300000a7ffd76230 */ /* 0x000fe40000004100 */
[-C--:B------:R-:W-:Y:S01]  /*72d0*/  FMUL.FTZ R167, R131, R178.reuse ;  /* 0x000000b283a77220 */ /* 0x080fe20000410000 */
[----:B------:R-:W-:Y:S01]  /*72e0*/  FADD.FTZ R177, R186, -R177 ;  /* 0x800000b1bab17221 */ /* 0x000fe20000010000 */
[----:B------:R-:W-:Y:S01]  /*72f0*/  FADD.FTZ R169, R189, -R170 ;  /* 0x800000aabda97221 */ /* 0x000fe20000010000 */
        /* <DEDUP_REMOVED lines=9> */
[----:B------:R-:W-:-:S03]  /*7390*/  @P6 HADD2.F32 R178, -RZ, R164.H0_H0 ;  /* 0x200000a4ffb26230 */ /* 0x000fc60000004100 */
[----:B------:R-:W-:Y:S02]  /*73a0*/  FSEL R177, R177, RZ, P6 ;  /* 0x000000ffb1b17208 */ /* 0x000fe40003000000 */
[----:B------:R-:W-:Y:S01]  /*73b0*/  @P6 FMUL.FTZ R167, R178, R217 ;  /* 0x000000d9b2a76220 */ /* 0x000fe20000410000 */
[----:B------:R-:W-:Y:S01]  /*73c0*/  HADD2.F32 R217, -RZ, R28.H1_H1 ;  /* 0x3000001cffd97230 */ /* 0x000fe20000004100 */
[----:B------:R-:W-:Y:S01]  /*73d0*/  LOP3.LUT P6, RZ, R208, 0xff00, RZ, 0xc0, !PT ;  /* 0x0000ff00d0ff7812 */ /* 0x000fe200078cc0ff */
[----:B------:R-:W-:Y:S01]  /*73e0*/  FADD.FTZ R178, R41, R176 ;  /* 0x000000b029b27221 */ /* 0x000fe20000010000 */
[----:B------:R-:W-:Y:S01]  /*73f0*/  FADD.FTZ R44, R44, R167 ;  /* 0x000000a72c2c7221 */ /* 0x000fe20000010000 */
[----:B------:R-:W-:Y:S01]  /*7400*/  F2FP.F16.F32.PACK_AB R167, R215, R216 ;  /* 0x000000d8d7a7723e */ /* 0x000fe200000000ff */
[----:B------:R-:W-:-:S04]  /*7410*/  FFMA.FTZ R169, R206, R169, R217 ;  /* 0x000000a9cea97223 */ /* 0x000fc800000100d9 */
[----:B------:R-:W-:-:S04]  /*7420*/  FMUL.FTZ R168, R168, R169 ;  /* 0x000000a9a8a87220 */ /* 0x000fc80000410000 */
[----:B------:R-:W-:Y:S01]  /*7430*/  FMUL.FTZ R168, R168, UR11 ;  /* 0x0000000ba8a87c20 */ /* 0x000fe20008410000 */
[----:B------:R-:W-:Y:S02]  /*7440*/  @P6 HADD2.F32 R169, -RZ, R164.H1_H1 ;  /* 0x300000a4ffa96230 */ /* 0x000fe40000004100 */
[----:B------:R-:W-:Y:S02]  /*7450*/  HFMA2 R164, -RZ, RZ, 0, 0 ;  /* 0x00000000ffa47431 */ /* 0x000fe400000001ff */
[-C--:B------:R-:W-:Y:S01]  /*7460*/  FMUL.FTZ R40, R133, R168.reuse ;  /* 0x000000a885287220 */ /* 0x080fe20000410000 */
[----:B------:R-:W-:-:S04]  /*7470*/  @P6 FMUL.FTZ R164, R169, R168 ;  /* 0x000000a8a9a46220 */ /* 0x000fc80000410000 */
[----:B------:R-:W-:Y:S01]  /*7480*/  FSEL R40, R40, RZ, P6 ;  /* 0x000000ff28287208 */ /* 0x000fe20003000000 */
[----:B------:R-:W-:-:S03]  /*7490*/  FADD.FTZ R45, R45, R164 ;  /* 0x000000a42d2d7221 */ /* 0x000fc60000010000 */
[----:B------:R-:W-:-:S07]  /*74a0*/  F2FP.F16.F32.PACK_AB R164, R40, R177 ;  /* 0x000000b128a4723e */ /* 0x000fce00000000ff */
.L_x_5945:
        /* <DEDUP_REMOVED lines=8> */
.L_x_5933:
[----:B------:R-:W-:Y:S05]  /*7530*/  BSYNC.RECONVERGENT B0 ;  /* 0x0000000000007941 */ /* 0x000fea0003800200 */
.L_x_5923:
[----:B0-234-:R-:W0:Y:S01]  /*7540*/  LDC.64 R164, c[0x0][0x380] ;  /* 0x0000e000ffa47b82 */ /* 0x01de220000000a00 */
[----:B------:R-:W-:Y:S02]  /*7550*/  PLOP3.LUT P2, PT, P2, PT, PT, 0x8, 0x80 ;  /* 0x000000000080781c */ /* 0x000fe4000174e170 */
[----:B0-----:R-:W-:-:S04]  /*7560*/  IADD3 R5, PT, PT, R5, R164, RZ ;  /* 0x000000a405057210 */ /* 0x001fc80007ffe0ff */
[----:B------:R-:W-:-:S13]  /*7570*/  ISETP.GE.AND P0, PT, R5, R165, PT ;  /* 0x000000a50500720c */ /* 0x000fda0003f06270 */
[----:B------:R-:W-:Y:S05]  /*7580*/  @!P0 BRA `(.L_x_5946) ;  /* 0xffffff9000948947 */ /* 0x000fea000383ffff */
.L_x_5916:
        /* <DEDUP_REMOVED lines=17> */
.L_x_5948:
[----:B------:R-:W-:Y:S05]  /*76a0*/  BSYNC.RECONVERGENT B0 ;  /* 0x0000000000007941 */ /* 0x000fea0003800200 */
.L_x_5947:
        /* <DEDUP_REMOVED lines=15> */
.L_x_5950:
[----:B------:R-:W-:Y:S05]  /*77a0*/  BSYNC.RECONVERGENT B0 ;  /* 0x0000000000007941 */ /* 0x000fea0003800200 */
.L_x_5949:
        /* <DEDUP_REMOVED lines=14> */
.L_x_5951:
        /* <DEDUP_REMOVED lines=15> */
.L_x_10768:


//--------------------- .text._ZN10layer_norm13ln_bwd_kernelINS_13Kernel_traitsIf6__halfS2_S2_fjLj6144ELj1ELj1ELj8ELj16ENS_18Kernel_traits_baseILj6144EfS2_S2_S2_fjLj256EEEEELb1ELb1ELb0ELb1EEEvNS_9BwdParamsE --------------------------
	.section	.text._ZN10layer_norm13ln_bwd_kernelINS_13Kernel_traitsIf6__halfS2_S2_fjLj6144ELj1ELj1ELj8ELj16ENS_18Kernel_traits_baseILj6144EfS2_S2_S2_fjLj256EEEEELb1ELb1ELb0ELb1EEEvNS_9BwdParamsE,"ax",@progbits
	.align	128
        .global         _ZN10layer_norm13ln_bwd_kernelINS_13Kernel_traitsIf6__halfS2_S2_fjLj6144ELj1ELj1ELj8ELj16ENS_18Kernel_traits_baseILj6144EfS2_S2_S2_fjLj256EEEEELb1ELb1ELb0ELb1EEEvNS_9BwdParamsE
        .type           _ZN10layer_norm13ln_bwd_kernelINS_13Kernel_traitsIf6__halfS2_S2_fjLj6144ELj1ELj1ELj8ELj16ENS_18Kernel_traits_baseILj6144EfS2_S2_S2_fjLj256EEEEELb1ELb1ELb0ELb1EEEvNS_9BwdParamsE,@function
        .size           _ZN10layer_norm13ln_bwd_kernelINS_13Kernel_traitsIf6__halfS2_S2_fjLj6144ELj1ELj1ELj8ELj16ENS_18Kernel_traits_baseILj6144EfS2_S2_S2_fjLj256EEEEELb1ELb1ELb0ELb1EEEvNS_9BwdParamsE,(.L_x_10769 - _ZN10layer_norm13ln_bwd_kernelINS_13Kernel_traitsIf6__halfS2_S2_fjLj6144ELj1ELj1ELj8ELj16ENS_18Kernel_traits_baseILj6144EfS2_S2_S2_fjLj256EEEEELb1ELb1ELb0ELb1EEEvNS_9BwdParamsE)
        .other          _ZN10layer_norm13ln_bwd_kernelINS_13Kernel_traitsIf6__halfS2_S2_fjLj6144ELj1ELj1ELj8ELj16ENS_18Kernel_traits_baseILj6144EfS2_S2_S2_fjLj256EEEEELb1ELb1ELb0ELb1EEEvNS_9BwdParamsE,@"STO_CUDA_ENTRY STV_DEFAULT"
_ZN10layer_norm13ln_bwd_kernelINS_13Kernel_traitsIf6__halfS2_S2_fjLj6144ELj1ELj1ELj8ELj16ENS_18Kernel_traits_baseILj6144EfS2_S2_S2_fjLj256EEEEELb1ELb1ELb0ELb1EEEvNS_9BwdParamsE:
.text._ZN10layer_norm13ln_bwd_kernelINS_13Kernel_traitsIf6__halfS2_S2_fjLj6144ELj1ELj1ELj8ELj16ENS_18Kernel_traits_baseILj6144EfS2_S2_S2_fjLj256EEEEELb1ELb1ELb0ELb1EEEvNS_9BwdParamsE:
        /* <DEDUP_REMOVED lines=109> */
.L_x_5967:
[----:B------:R-:W2:Y:S01]  /*06d0*/  LDC.64 R124, c[0x0][0x3a8] ;  /* 0x0000ea00ff7c7b82 */ /* 0x000ea20000000a00 */
[----:B---3--:R-:W-:-:S05]  /*06e0*/  IMAD R108, R163, UR9, RZ ;  /* 0x00000009a36c7c24 */ /* 0x008fca000f8e02ff */
[----:B------:R-:W-:Y:S02]  /*06f0*/  SHF.R.S32.HI R109, RZ, 0x1f, R108 ;  /* 0x0000001fff6d7819 */ /* 0x000fe4000001146c */
[----:B------:R-:W3:Y:S02]  /*0700*/  LDC.64 R130, c[0x0][0x3c0] ;  /* 0x0000f000ff827b82 */ /* 0x000ee40000000a00 */
[----:B------:R-:W-:-:S04]  /*0710*/  LEA.HI R108, R109, R108, RZ, 0x3 ;  /* 0x0000006c6d6c7211 */ /* 0x000fc800078f18ff */
[----:B------:R-:W-:Y:S02]  /*0720*/  LEA.HI.SX32 R183, R108, R145, 0x1d ;  /* 0x000000916cb77211 */ /* 0x000fe400078feaff */
[----:B------:R-:W1:Y:S03]  /*0730*/  LDC.64 R128, c[0x0][0x428] ;  /* 0x00010a00ff807b82 */ /* 0x000e660000000a00 */
[----:B--2---:R-:W-:-:S05]  /*0740*/  IMAD.WIDE.U32 R108, R183, 0x10, R124 ;  /* 0x00000010b76c7825 */ /* 0x004fca00078e007c */
[----:B------:R-:W2:Y:S01]  /*0750*/  LDC.64 R168, c[0x0][0x3c8] ;  /* 0x0000f200ffa87b82 */ /* 0x000ea20000000a00 */
[----:B------:R-:W4:Y:S01]  /*0760*/  LDG.E.128 R108, desc[UR6][R108.64] ;  /* 0x000000066c6c7981 */ /* 0x000f22000c1e1d00 */
[----:B------:R-:W-:Y:S01]  /*0770*/  IADD3 R166, PT, PT, R183, 0x100, RZ ;  /* 0x00000100b7a67810 */ /* 0x000fe20007ffe0ff */
[----:B---3--:R-:W-:Y:S01]  /*0780*/  IMAD.WIDE R170, R163, 0x4, R130 ;  /* 0x00000004a3aa7825 */ /* 0x008fe200078e0282 */
[----:B------:R-:W-:-:S03]  /*0790*/  IADD3 R164, PT, PT, R183, 0x200, RZ ;  /* 0x00000200b7a47810 */ /* 0x000fc60007ffe0ff */
[----:B------:R-:W-:Y:S02]  /*07a0*/  IMAD.WIDE.U32 R116, R166, 0x10, R124 ;  /* 0x00000010a6747825 */ /* 0x000fe400078e007c */
[----:B------:R-:W3:Y:S02]  /*07b0*/  LDG.E R171, desc[UR6][R170.64] ;  /* 0x00000006aaab7981 */ /* 0x000ee4000c1e1900 */
[----:B-1----:R-:W-:Y:S02]  /*07c0*/  IMAD.WIDE.U32 R112, R183, 0x10, R128 ;  /* 0x00000010b7707825 */ /* 0x002fe400078e0080 */
[----:B------:R-:W3:Y:S02]  /*07d0*/  LDG.E.128 R116, desc[UR6][R116.64] ;  /* 0x0000000674747981 */ /* 0x000ee4000c1e1d00 */
[----:B------:R-:W-:Y:S02]  /*07e0*/  IMAD.WIDE.U32 R124, R164, 0x10, R124 ;  /* 0x00000010a47c7825 */ /* 0x000fe400078e007c */
[----:B------:R-:W3:Y:S02]  /*07f0*/  LDG.E.128 R112, desc[UR6][R112.64] ;  /* 0x0000000670707981 */ /* 0x000ee4000c1e1d00 */
[----:B------:R-:W-:-:S02]  /*0800*/  IMAD.WIDE.U32 R120, R166, 0x10, R128 ;  /* 0x00000010a6787825 */ /* 0x000fc400078e0080 */
[----:B------:R-:W3:Y:S02]  /*0810*/  LDG.E.128 R124, desc[UR6][R124.64] ;  /* 0x000000067c7c7981 */ /* 0x000ee4000c1e1d00 */
[----:B------:R-:W-:Y:S02]  /*0820*/  IMAD.WIDE.U32 R128, R164, 0x10, R128 ;  /* 0x00000010a4807825 */ /* 0x000fe400078e0080 */
[----:B------:R-:W3:Y:S02]  /*0830*/  LDG.E.128 R120, desc[UR6][R120.64] ;  /* 0x0000000678787981 */ /* 0x000ee4000c1e1d00 */
[----:B--2---:R-:W-:Y:S02]  /*0840*/  IMAD.WIDE R168, R163, 0x4, R168 ;  /* 0x00000004a3a87825 */ /* 0x004fe400078e02a8 */
[----:B------:R-:W2:Y:S04]  /*0850*/  LDG.E.128 R128, desc[UR6][R128.64] ;  /* 0x0000000680807981 */ /* 0x000ea8000c1e1d00 */
[----:B------:R1:W2:Y:S01]  /*0860*/  LDG.E R165, desc[UR6][R168.64] ;  /* 0x00000006a8a57981 */ /* 0x0002a2000c1e1900 */
[----:B0-----:R-:W-:-:S02]  /*0870*/  ISETP.NE.U32.AND P0, PT, RZ, UR10, PT ;  /* 0x0000000aff007c0c */ /* 0x001fc4000bf05070 */
[----:B------:R-:W-:Y:S02]  /*0880*/  ISETP.NE.AND P4, PT, RZ, UR8, PT ;  /* 0x00000008ff007c0c */ /* 0x000fe4000bf85270 */
[----:B------:R-:W-:Y:S02]  /*0890*/  ISETP.NE.AND.EX P0, PT, RZ, UR11, PT, P0 ;  /* 0x0000000bff007c0c */ /* 0x000fe4000bf05300 */
[----:B------:R-:W-:Y:S01]  /*08a0*/  LOP3.LUT P2, RZ, R145, 0x1f, RZ, 0xc0, !PT ;  /* 0x0000001f91ff7812 */ /* 0x000fe2000784c0ff */
[--C-:B----4-:R-:W-:Y:S02]  /*08b0*/  HADD2.F32 R167, -RZ, R108.reuse.H0_H0 ;  /* 0x2000006cffa77230 */ /* 0x110fe40000004100 */
[----:B------:R-:W-:Y:S02]  /*08c0*/  HADD2.F32 R172, -RZ, R108.H1_H1 ;  /* 0x3000006cffac7230 */ /* 0x000fe40000004100 */
[--C-:B------:R-:W-:Y:S02]  /*08d0*/  HADD2.F32 R222, -RZ, R109.reuse.H0_H0 ;  /* 0x2000006dffde7230 */ /* 0x100fe40000004100 */
[----:B------:R-:W-:-:S02]  /*08e0*/  HADD2.F32 R182, -RZ, R109.H1_H1 ;  /* 0x3000006dffb67230 */ /* 0x000fc40000004100 */
[----:B------:R-:W0:Y:S01]  /*08f0*/  LDC.64 R108, c[0x0][0x3b0] ;  /* 0x0000ec00ff6c7b82 */ /* 0x000e220000000a00 */
[----:B---3--:R-:W-:Y:S01]  /*0900*/  FSEL R171, R171, RZ, !P4 ;  /* 0x000000ffabab7208 */ /* 0x008fe20006000000 */
[----:B------:R-:W-:-:S04]  /*0910*/  HADD2.F32 R208, -RZ, R110.H0_H0 ;  /* 0x2000006effd07230 */ /* 0x000fc80000004100 */
[C---:B------:R-:W-:Y:S01]  /*0920*/  FADD.FTZ R210, -R171.reuse, R167 ;  /* 0x000000a7abd27221 */ /* 0x040fe20000010100 */
[----:B------:R-:W-:Y:S02]  /*0930*/  HADD2.F32 R228, -RZ, R112.H0_H0 ;  /* 0x20000070ffe47230 */ /* 0x000fe40000004100 */
[--C-:B-1----:R-:W-:Y:S02]  /*0940*/  HADD2.F32 R168, -RZ, R124.reuse.H0_H0 ;  /* 0x2000007cffa87230 */ /* 0x102fe40000004100 */
[----:B------:R-:W-:Y:S02]  /*0950*/  HADD2.F32 R124, -RZ, R124.H1_H1 ;  /* 0x3000007cff7c7230 */ /* 0x000fe40000004100 */
[----:B-----5:R-:W-:Y:S01]  /*0960*/  FMUL.FTZ R212, R88, R228 ;  /* 0x000000e458d47220 */ /* 0x020fe20000410000 */
[----:B------:R-:W-:Y:S02]  /*0970*/  HADD2.F32 R204, -RZ, R112.H1_H1 ;  /* 0x30000070ffcc7230 */ /* 0x000fe40000004100 */
[----:B------:R-:W-:Y:S01]  /*0980*/  FADD.FTZ R224, -R171, R172 ;  /* 0x000000acabe07221 */ /* 0x000fe20000010100 */
[----:B------:R-:W-:-:S02]  /*0990*/  HADD2.F32 R184, -RZ, R110.H1_H1 ;  /* 0x3000006effb87230 */ /* 0x000fc40000004100 */
[----:B------:R-:W-:Y:S01]  /*09a0*/  FADD.FTZ R172, -R171, R124 ;  /* 0x0000007cabac7221 */ /* 0x000fe20000010100 */
[--C-:B------:R-:W-:Y:S02]  /*09b0*/  HADD2.F32 R206, -RZ, R111.reuse.H0_H0 ;  /* 0x2000006fffce7230 */ /* 0x100fe40000004100 */
[----:B------:R-:W-:Y:S02]  /*09c0*/  HADD2.F32 R198, -RZ, R111.H1_H1 ;  /* 0x3000006fffc67230 */ /* 0x000fe40000004100 */
[--C-:B------:R-:W-:Y:S02]  /*09d0*/  HADD2.F32 R192, -RZ, R118.reuse.H0_H0 ;  /* 0x20000076ffc07230 */ /* 0x100fe40000004100 */
[----:B--2---:R-:W-:Y:S01]  /*09e0*/  FMUL.FTZ R205, R165, R210 ;  /* 0x000000d2a5cd7220 */ /* 0x004fe20000410000 */
[----:B------:R-:W-:Y:S01]  /*09f0*/  HADD2.F32 R186, -RZ, R118.H1_H1 ;  /* 0x30000076ffba7230 */ /* 0x000fe20000004100 */
[----:B------:R-:W1:Y:S01]  /*0a00*/  @P0 LDC.64 R110, c[0x0][0x438] ;  /* 0x00010e00ff6e0b82 */ /* 0x000e620000000a00 */
        /* <DEDUP_REMOVED lines=41> */
[----:B------:R-:W-:Y:S02]  /*0ca0*/  HADD2.F32 R202, -RZ, R115.H0_H0 ;  /* 0x20000073ffca7230 */ /* 0x000fe40000004100 */
[----:B------:R-:W-:Y:S01]  /*0cb0*/  FMUL.FTZ R208, R85, R180 ;  /* 0x000000b455d07220 */ /* 0x000fe20000410000 */
[--C-:B------:R-:W-:Y:S02]  /*0cc0*/  HADD2.F32 R200, -RZ, R116.reuse.H0_H0 ;  /* 0x20000074ffc87230 */ /* 0x100fe40000004100 */
[----:B------:R-:W-:Y:S01]  /*0cd0*/  FADD.FTZ R109, R109, R182 ;  /* 0x000000b66d6d7221 */ /* 0x000fe20000010000 */
[----:B------:R-:W-:-:S02]  /*0ce0*/  HADD2.F32 R194, -RZ, R116.H1_H1 ;  /* 0x30000074ffc27230 */ /* 0x000fc40000004100 */
[--C-:B------:R-:W-:Y:S02]  /*0cf0*/  HADD2.F32 R196, -RZ, R117.reuse.H0_H0 ;  /* 0x20000075ffc47230 */ /* 0x100fe40000004100 */
[----:B------:R-:W-:Y:S02]  /*0d00*/  HADD2.F32 R190, -RZ, R117.H1_H1 ;  /* 0x30000075ffbe7230 */ /* 0x000fe40000004100 */
[----:B------:R-:W-:Y:S01]  /*0d10*/  FADD.FTZ R206, -R171, R206 ;  /* 0x000000ceabce7221 */ /* 0x000fe20000010100 */
[----:B------:R-:W0:Y:S01]  /*0d20*/  @P1 LDC.64 R116, c[0x0][0x3e0] ;  /* 0x0000f800ff741b82 */ /* 0x000e220000000a00 */
        /* <DEDUP_REMOVED lines=14> */
[----:B------:R1:W5:Y:S01]  /*0e10*/  @P0 LDG.E.128 R96, desc[UR6][R110.64] ;  /* 0x000000066e600981 */ /* 0x000362000c1e1d00 */
[----:B------:R-:W-:Y:S01]  /*0e20*/  FMUL.FTZ R201, R80, R185 ;  /* 0x000000b950c97220 */ /* 0x000fe20000410000 */
[----:B------:R-:W-:Y:S01]  /*0e30*/  FADD.FTZ R194, -R171, R194 ;  /* 0x000000c2abc27221 */ /* 0x000fe20000010100 */
[----:B------:R-:W-:Y:S01]  /*0e40*/  FMUL.FTZ R200, R165, R200 ;  /* 0x000000c8a5c87220 */ /* 0x000fe20000410000 */
[--C-:B------:R-:W-:Y:S02]  /*0e50*/  HADD2.F32 R214, -RZ, R121.reuse.H0_H0 ;  /* 0x20000079ffd67230 */ /* 0x100fe40000004100 */
[----:B------:R-:W-:Y:S01]  /*0e60*/  FMUL.FTZ R198, R81, R215 ;  /* 0x000000d751c67220 */ /* 0x000fe20000410000 */
[----:B------:R-:W-:Y:S01]  /*0e70*/  FADD.FTZ R196, -R171, R196 ;  /* 0x000000c4abc47221 */ /* 0x000fe20000010100 */
[----:B------:R-:W-:-:S02]  /*0e80*/  HADD2.F32 R218, -RZ, R121.H1_H1 ;  /* 0x30000079ffda7230 */ /* 0x000fc40000004100 */
[----:B------:R-:W-:Y:S01]  /*0e90*/  FADD.FTZ R190, -R171, R190 ;  /* 0x000000beabbe7221 */ /* 0x000fe20000010100 */
[----:B0-----:R-:W-:-:S04]  /*0ea0*/  @P1 IMAD.WIDE R116, R163, 0x2, R116 ;  /* 0x00000002a3741825 */ /* 0x001fc800078e0274 */
[----:B-1----:R-:W-:Y:S01]  /*0eb0*/  FADD.FTZ R110, R109, R206 ;  /* 0x000000ce6d6e7221 */ /* 0x002fe20000010000 */
        /* <DEDUP_REMOVED lines=15> */
[----:B------:R-:W2:Y:S01]  /*0fb0*/  @P1 LDG.E.U16 R235, desc[UR6][R116.64] ;  /* 0x0000000674eb1981 */ /* 0x000ea2000c1e1500 */
[----:B------:R-:W-:Y:S01]  /*0fc0*/  FMUL.FTZ R193, R76, R217 ;  /* 0x000000d94cc17220 */ /* 0x000fe20000410000 */
[----:B------:R-:W-:Y:S01]  /*0fd0*/  FMUL.FTZ R192, R165, R192 ;  /* 0x000000c0a5c07220 */ /* 0x000fe20000410000 */
[----:B------:R-:W-:Y:S01]  /*0fe0*/  FADD.FTZ R110, R111, R194 ;  /* 0x000000c26f6e7221 */ /* 0x000fe20000010000 */
[----:B------:R-:W-:Y:S01]  /*0ff0*/  FFMA.FTZ R109, R195, R194, R108 ;  /* 0x000000c2c36d7223 */ /* 0x000fe2000001006c */
[----:B------:R-:W-:Y:S02]  /*1000*/  HADD2.F32 R176, -RZ, R119.H1_H1 ;  /* 0x30000077ffb07230 */ /* 0x000fe40000004100 */
[----:B------:R-:W-:Y:S01]  /*1010*/  FADD.FTZ R188, -R171, R188 ;  /* 0x000000bcabbc7221 */ /* 0x000fe20000010100 */
[--C-:B------:R-:W-:Y:S02]  /*1020*/  HADD2.F32 R226, -RZ, R123.reuse.H0_H0 ;  /* 0x2000007bffe27230 */ /* 0x100fe40000004100 */
[----:B------:R-:W-:Y:S01]  /*1030*/  FMUL.FTZ R190, R77, R227 ;  /* 0x000000e34dbe7220 */ /* 0x000fe20000410000 */
[----:B------:R-:W-:Y:S01]  /*1040*/  FMUL.FTZ R191, R165, R186 ;  /* 0x000000baa5bf7220 */ /* 0x000fe20000410000 */
        /* <DEDUP_REMOVED lines=13> */
[----:B------:R-:W-:-:S02]  /*1120*/  HADD2.F32 R233, -RZ, R130.H0_H0 ;  /* 0x20000082ffe97230 */ /* 0x000fc40000004100 */
[----:B------:R-:W-:Y:S01]  /*1130*/  FMUL.FTZ R168, R165, R168 ;  /* 0x000000a8a5a87220 */ /* 0x000fe20000410000 */
[----:B------:R-:W-:Y:S02]  /*1140*/  HADD2.F32 R238, -RZ, R130.H1_H1 ;  /* 0x30000082ffee7230 */ /* 0x000fe40000004100 */
[----:B------:R-:W-:Y:S01]  /*1150*/  FMUL.FTZ R130, R72, R230 ;  /* 0x000000e648827220 */ /* 0x000fe20000410000 */
[----:B------:R-:W-:Y:S01]  /*1160*/  FADD.FTZ R111, R111, R186 ;  /* 0x000000ba6f6f7221 */ /* 0x000fe20000010000 */
[----:B------:R-:W-:Y:S01]  /*1170*/  FFMA.FTZ R109, R187, R186, R108 ;  /* 0x000000babb6d7223 */ /* 0x000fe2000001006c */
[--C-:B------:R-:W-:Y:S02]  /*1180*/  HADD2.F32 R237, -RZ, R131.reuse.H0_H0 ;  /* 0x20000083ffed7230 */ /* 0x100fe40000004100 */
[----:B------:R-:W-:Y:S01]  /*1190*/  FADD.FTZ R170, -R171, R170 ;  /* 0x000000aaabaa7221 */ /* 0x000fe20000010100 */
[----:B------:R-:W-:Y:S02]  /*11a0*/  HADD2.F32 R236, -RZ, R131.H1_H1 ;  /* 0x30000083ffec7230 */ /* 0x000fe40000004100 */
        /* <DEDUP_REMOVED lines=9> */
[C---:B------:R-:W-:Y:S01]  /*1240*/  FADD.FTZ R174, -R171.reuse, R174 ;  /* 0x000000aeabae7221 */ /* 0x040fe20000010100 */
[C---:B------:R-:W-:Y:S01]  /*1250*/  FADD.FTZ R120, -R171.reuse, R120 ;  /* 0x00000078ab787221 */ /* 0x040fe20000010100 */
[C---:B------:R-:W-:Y:S01]  /*1260*/  FADD.FTZ R178, -R171.reuse, R178 ;  /* 0x000000b2abb27221 */ /* 0x040fe20000010100 */
        /* <DEDUP_REMOVED lines=158> */
[-CC-:B------:R-:W-:Y:S01]  /*1c50*/  FFMA.FTZ R221, R221, R203.reuse, R202.reuse ;  /* 0x000000cbdddd7223 */ /* 0x180fe200000100ca */
[----:B------:R-:W-:Y:S01]  /*1c60*/  FADD.FTZ R222, R222, -R223 ;  /* 0x800000dfdede7221 */ /* 0x000fe20000010000 */
[----:B------:R-:W-:Y:S01]  /*1c70*/  LOP3.LUT P5, RZ, R129, 0xff, RZ, 0xc0, !PT ;  /* 0x000000ff81ff7812 */ /* 0x000fe200078ac0ff */
[----:B------:R-:W-:Y:S01]  /*1c80*/  FMUL.FTZ R113, R165, R224 ;  /* 0x000000e0a5717220 */ /* 0x000fe20000410000 */
[----:B------:R-:W-:Y:S01]  /*1c90*/  FFMA.FTZ R213, R213, R203, R202 ;  /* 0x000000cbd5d57223 */ /* 0x000fe200000100ca */
[----:B------:R-:W-:Y:S01]  /*1ca0*/  FADD.FTZ R114, R182, -R221 ;  /* 0x800000ddb6727221 */ /* 0x000fe20000010000 */
[----:B------:R-:W-:Y:S01]  /*1cb0*/  LOP3.LUT P4, RZ, R129, 0xff0000, RZ, 0xc0, !PT ;  /* 0x00ff000081ff7812 */ /* 0x000fe2000788c0ff */
[----:B------:R-:W-:Y:S01]  /*1cc0*/  FMUL.FTZ R113, R113, R204 ;  /* 0x000000cc71717220 */ /* 0x000fe20000410000 */
[----:B------:R-:W-:Y:S01]  /*1cd0*/  FADD.FTZ R116, R184, -R213 ;  /* 0x800000d5b8747221 */ /* 0x000fe20000010000 */
[----:B------:R-:W-:Y:S01]  /*1ce0*/  FMUL.FTZ R115, R165, R114 ;  /* 0x00000072a5737220 */ /* 0x000fe20000410000 */
[----:B------:R-:W-:-:S02]  /*1cf0*/  @P6 HADD2.F32 R112, -RZ, R109.H0_H0 ;  /* 0x2000006dff706230 */ /* 0x000fc40000004100 */
[----:B------:R-:W-:Y:S01]  /*1d00*/  FMUL.FTZ R121, R113, UR4 ;  /* 0x0000000471797c20 */ /* 0x000fe20008410000 */
[C---:B------:R-:W-:Y:S01]  /*1d10*/  FMUL.FTZ R113, R165.reuse, R222 ;  /* 0x000000dea5717220 */ /* 0x040fe20000410000 */
[----:B------:R-:W-:Y:S01]  /*1d20*/  FMUL.FTZ R117, R165, R116 ;  /* 0x00000074a5757220 */ /* 0x000fe20000410000 */
[----:B------:R-:W-:Y:S02]  /*1d30*/  @P2 HADD2.F32 R109, -RZ, R109.H1_H1 ;  /* 0x3000006dff6d2230 */ /* 0x000fe40000004100 */
[-C--:B------:R-:W-:Y:S01]  /*1d40*/  FMUL.FTZ R115, R115, R204.reuse ;  /* 0x000000cc73737220 */ /* 0x080fe20000410000 */
[----:B------:R-:W-:Y:S01]  /*1d50*/  FMUL.FTZ R113, R113, R204 ;  /* 0x000000cc71717220 */ /* 0x000fe20000410000 */
[----:B------:R-:W-:Y:S02]  /*1d60*/  HFMA2 R180, -RZ, RZ, 0, 0 ;  /* 0x00000000ffb47431 */ /* 0x000fe400000001ff */
[----:B------:R-:W-:Y:S01]  /*1d70*/  @P6 FMUL.FTZ R180, R121, R112 ;  /* 0x0000007079b46220 */ /* 0x000fe20000410000 */
[----:B------:R-:W-:Y:S01]  /*1d80*/  CS2R R184, SRZ ;  /* 0x0000000000b87805 */ /* 0x000fe2000001ff00 */
[----:B------:R-:W-:Y:S01]  /*1d90*/  FMUL.FTZ R114, R113, UR4 ;  /* 0x0000000471727c20 */ /* 0x000fe20008410000 */
[----:B------:R-:W-:-:S02]  /*1da0*/  @P5 HADD2.F32 R112, -RZ, R110.H0_H0 ;  /* 0x2000006eff705230 */ /* 0x000fc40000004100 */
[----:B------:R-:W-:Y:S01]  /*1db0*/  FMUL.FTZ R117, R117, R204 ;  /* 0x000000cc75757220 */ /* 0x000fe20000410000 */
[----:B------:R-:W-:Y:S01]  /*1dc0*/  FMUL.FTZ R115, R115, UR4 ;  /* 0x0000000473737c20 */ /* 0x000fe20008410000 */
[----:B------:R-:W-:Y:S01]  /*1dd0*/  @P2 FMUL.FTZ R185, R114, R109 ;  /* 0x0000006d72b92220 */ /* 0x000fe20000410000 */
[----:B------:R-:W-:Y:S02]  /*1de0*/  @P4 HADD2.F32 R113, -RZ, R111.H0_H0 ;  /* 0x2000006fff714230 */ /* 0x000fe40000004100 */
[----:B------:R-:W-:Y:S01]  /*1df0*/  FMUL.FTZ R109, R46, R121 ;  /* 0x000000792e6d7220 */ /* 0x000fe20000410000 */
[----:B------:R-:W-:Y:S01]  /*1e00*/  MOV R182, RZ ;  /* 0x000000ff00b67202 */ /* 0x000fe20000000f00 */
[----:B------:R-:W-:Y:S01]  /*1e10*/  FMUL.FTZ R117, R117, UR4 ;  /* 0x0000000475757c20 */ /* 0x000fe20008410000 */
[----:B------:R-:W-:Y:S01]  /*1e20*/  @P5 FMUL.FTZ R182, R115, R112 ;  /* 0x0000007073b65220 */ /* 0x000fe20000410000 */
[----:B------:R-:W-:Y:S01]  /*1e30*/  FMUL.FTZ R112, R47, R114 ;  /* 0x000000722f707220 */ /* 0x000fe20000410000 */
[----:B------:R-:W-:Y:S01]  /*1e40*/  FSEL R114, R109, RZ, P6 ;  /* 0x000000ff6d727208 */ /* 0x000fe20003000000 */
[----:B------:R-:W-:Y:S01]  /*1e50*/  @P4 FMUL.FTZ R184, R117, R113 ;  /* 0x0000007175b84220 */ /* 0x000fe20000410000 */
[----:B------:R-:W-:Y:S01]  /*1e60*/  FMUL.FTZ R113, R48, R115 ;  /* 0x0000007330717220 */ /* 0x000fe20000410000 */
[----:B------:R-:W-:Y:S01]  /*1e70*/  FMUL.FTZ R109, R50, R117 ;  /* 0x00000075326d7220 */ /* 0x000fe20000410000 */
[----:B------:R-:W-:Y:S01]  /*1e80*/  FSEL R117, R112, RZ, P2 ;  /* 0x000000ff70757208 */ /* 0x000fe20001000000 */
[-CC-:B------:R-:W-:Y:S01]  /*1e90*/  FFMA.FTZ R209, R209, R203.reuse, R202.reuse ;  /* 0x000000cbd1d17223 */ /* 0x180fe200000100ca */
[----:B------:R-:W-:Y:S01]  /*1ea0*/  ISETP.GE.U32.AND P2, PT, R128, RZ, PT ;  /* 0x000000ff8000720c */ /* 0x000fe20003f46070 */
[-CC-:B------:R-:W-:Y:S01]  /*1eb0*/  FFMA.FTZ R207, R207, R203.reuse, R202.reuse ;  /* 0x000000cbcfcf7223 */ /* 0x180fe200000100ca */
[----:B------:R-:W-:Y:S01]  /*1ec0*/  LOP3.LUT P6, RZ, R129, 0xff00, RZ, 0xc0, !PT ;  /* 0x0000ff0081ff7812 */ /* 0x000fe200078cc0ff */
[----:B------:R-:W-:Y:S01]  /*1ed0*/  FADD.FTZ R208, R208, -R209 ;  /* 0x800000d1d0d07221 */ /* 0x000fe20000010000 */
[----:B------:R-:W-:Y:S01]  /*1ee0*/  FSEL R116, R113, RZ, P5 ;  /* 0x000000ff71747208 */ /* 0x000fe20002800000 */
[-CC-:B------:R-:W-:Y:S01]  /*1ef0*/  FFMA.FTZ R205, R205, R203.reuse, R202.reuse ;  /* 0x000000cbcdcd7223 */ /* 0x180fe200000100ca */
[----:B------:R-:W-:Y:S01]  /*1f00*/  FSEL R122, R109, RZ, P4 ;  /* 0x000000ff6d7a7208 */ /* 0x000fe20002000000 */
[----:B------:R-:W-:Y:S01]  /*1f10*/  FFMA.FTZ R211, R211, R203, R202 ;  /* 0x000000cbd3d37223 */ /* 0x000fe200000100ca */
[----:B------:R-:W-:Y:S01]  /*1f20*/  LOP3.LUT P5, RZ, R128, 0xff, RZ, 0xc0, !PT ;  /* 0x000000ff80ff7812 */ /* 0x000fe200078ac0ff */
[----:B------:R-:W-:Y:S01]  /*1f30*/  FADD.FTZ R206, R206, -R207 ;  /* 0x800000cfcece7221 */ /* 0x000fe20000010000 */
[----:B------:R-:W-:Y:S01]  /*1f40*/  LOP3.LUT P4, RZ, R128, 0xff00, RZ, 0xc0, !PT ;  /* 0x0000ff0080ff7812 */ /* 0x000fe2000788c0ff */
[----:B------:R-:W-:Y:S01]  /*1f50*/  FADD.FTZ R212, R212, -R205 ;  /* 0x800000cdd4d47221 */ /* 0x000fe20000010000 */
[----:B------:R-:W-:Y:S01]  /*1f60*/  ISETP.GE.U32.AND.EX P2, PT, R129, 0x1000000, PT, P2 ;  /* 0x010000008100780c */ /* 0x000fe20003f46120 */
[----:B------:R-:W-:Y:S01]  /*1f70*/  FADD.FTZ R210, R210, -R211 ;  /* 0x800000d3d2d27221 */ /* 0x000fe20000010000 */
[----:B------:R-:W-:Y:S01]  /*1f80*/  FMUL.FTZ R115, R165, R206 ;  /* 0x000000cea5737220 */ /* 0x000fe20000410000 */
[----:B------:R-:W-:-:S02]  /*1f90*/  @P6 HADD2.F32 R113, -RZ, R110.H1_H1 ;  /* 0x3000006eff716230 */ /* 0x000fc40000004100 */
[----:B------:R-:W-:Y:S01]  /*1fa0*/  FMUL.FTZ R109, R165, R212 ;  /* 0x000000d4a56d7220 */ /* 0x000fe20000410000 */
[----:B------:R-:W-:Y:S01]  /*1fb0*/  CS2R R128, SRZ ;  /* 0x0000000000807805 */ /* 0x000fe2000001ff00 */
[-C--:B------:R-:W-:Y:S01]  /*1fc0*/  FMUL.FTZ R115, R115, R204.reuse ;  /* 0x000000cc73737220 */ /* 0x080fe20000410000 */
[----:B------:R-:W-:Y:S02]  /*1fd0*/  HFMA2 R205, -RZ, RZ, 0, 0 ;  /* 0x00000000ffcd7431 */ /* 0x000fe400000001ff */
[----:B------:R-:W-:Y:S01]  /*1fe0*/  FMUL.FTZ R109, R109, R204 ;  /* 0x000000cc6d6d7220 */ /* 0x000fe20000410000 */
[--C-:B------:R-:W-:Y:S02]  /*1ff0*/  @P5 HADD2.F32 R110, -RZ, R108.reuse.H0_H0 ;  /* 0x2000006cff6e5230 */ /* 0x100fe40000004100 */
[----:B------:R-:W-:Y:S01]  /*2000*/  FMUL.FTZ R115, R115, UR4 ;  /* 0x0000000473737c20 */ /* 0x000fe20008410000 */
[----:B------:R-:W-:Y:S02]  /*2010*/  @P4 HADD2.F32 R112, -RZ, R108.H1_H1 ;  /* 0x3000006cff704230 */ /* 0x000fe40000004100 */
[----:B------:R-:W-:Y:S01]  /*2020*/  FMUL.FTZ R109, R109, UR4 ;  /* 0x000000046d6d7c20 */ /* 0x000fe20008410000 */
[----:B------:R-:W-:-:S02]  /*2030*/  @P2 HADD2.F32 R108, -RZ, R111.H1_H1 ;  /* 0x3000006fff6c2230 */ /* 0x000fc40000004100 */
[----:B------:R-:W-:Y:S01]  /*2040*/  FMUL.FTZ R111, R165, R208 ;  /* 0x000000d0a56f7220 */ /* 0x000fe20000410000 */
[----:B------:R-:W-:Y:S01]  /*2050*/  MOV R207, RZ ;  /* 0x000000ff00cf7202 */ /* 0x000fe20000000f00 */
[----:B------:R-:W-:Y:S02]  /*2060*/  @P5 FMUL.FTZ R128, R109, R110 ;  /* 0x0000006e6d805220 */ /* 0x000fe40000410000 */
[----:B------:R-:W-:Y:S01]  /*2070*/  FMUL.FTZ R111, R111, R204 ;  /* 0x000000cc6f6f7220 */ /* 0x000fe20000410000 */
[----:B------:R-:W-:Y:S01]  /*2080*/  @P2 FMUL.FTZ R205, R115, R108 ;  /* 0x0000006c73cd2220 */ /* 0x000fe20000410000 */
[----:B------:R-:W-:Y:S02]  /*2090*/  FMUL.FTZ R108, R44, R109 ;  /* 0x0000006d2c6c7220 */ /* 0x000fe40000410000 */
[----:B------:R-:W-:Y:S01]  /*20a0*/  FMUL.FTZ R120, R111, UR4 ;  /* 0x000000046f787c20 */ /* 0x000fe20008410000 */
[----:B------:R-:W-:Y:S02]  /*20b0*/  FMUL.FTZ R111, R165, R210 ;  /* 0x000000d2a56f7220 */ /* 0x000fe40000410000 */
[----:B------:R-:W-:Y:S01]  /*20c0*/  FSEL R108, R108, RZ, P5 ;  /* 0x000000ff6c6c7208 */ /* 0x000fe20002800000 */
[----:B------:R-:W-:Y:S01]  /*20d0*/  @P6 FMUL.FTZ R129, R120, R113 ;  /* 0x0000007178816220 */ /* 0x000fe20000410000 */
[----:B------:R-:W-:Y:S01]  /*20e0*/  FMUL.FTZ R111, R111, R204 ;  /* 0x000000cc6f6f7220 */ /* 0x000fe20000410000 */
[----:B------:R-:W-:-:S03]  /*20f0*/  FMUL.FTZ R110, R49, R120 ;  /* 0x00000078316e7220 */ /* 0x000fc60000410000 */
[----:B------:R-:W-:Y:S01]  /*2100*/  FMUL.FTZ R113, R111, UR4 ;  /* 0x000000046f717c20 */ /* 0x000fe20008410000 */
[----:B------:R-:W-:Y:S01]  /*2110*/  FMUL.FTZ R111, R51, R115 ;  /* 0x00000073336f7220 */ /* 0x000fe20000410000 */
[----:B------:R-:W-:Y:S02]  /*2120*/  FSEL R115, R110, RZ, P6 ;  /* 0x000000ff6e737208 */ /* 0x000fe40003000000 */
[----:B------:R-:W-:Y:S01]  /*2130*/  FMUL.FTZ R109, R45, R113 ;  /* 0x000000712d6d7220 */ /* 0x000fe20000410000 */
[----:B------:R-:W-:Y:S01]  /*2140*/  @P4 FMUL.FTZ R207, R113, R112 ;  /* 0x0000007071cf4220 */ /* 0x000fe20000410000 */
[----:B------:R-:W-:Y:S02]  /*2150*/  FSEL R111, R111, RZ, P2 ;  /* 0x000000ff6f6f7208 */ /* 0x000fe40001000000 */
[----:B------:R-:W-:Y:S02]  /*2160*/  F2FP.F16.F32.PACK_AB R110, R115, R116 ;  /* 0x00000074736e723e */ /* 0x000fe400000000ff */
[----:B------:R-:W-:-:S02]  /*2170*/  FSEL R113, R109, RZ, P4 ;  /* 0x000000ff6d717208 */ /* 0x000fc40002000000 */
[----:B------:R-:W-:Y:S02]  /*2180*/  F2FP.F16.F32.PACK_AB R111, R111, R122 ;  /* 0x0000007a6f6f723e */ /* 0x000fe400000000ff */
[----:B------:R-:W-:Y:S02]  /*2190*/  F2FP.F16.F32.PACK_AB R109, R117, R114 ;  /* 0x00000072756d723e */ /* 0x000fe400000000ff */
[----:B------:R-:W-:Y:S01]  /*21a0*/  F2FP.F16.F32.PACK_AB R108, R113, R108 ;  /* 0x0000006c716c723e */ /* 0x000fe200000000ff */
[----:B------:R-:W-:Y:S06]  /*21b0*/  BRA `(.L_x_5955) ;  /* 0x00000004007c7947 */ /* 0x000fec0003800000 */
.L_x_5954:
[-CC-:B------:R-:W-:Y:S01]  /*21c0*/  FFMA.FTZ R225, R225, R203.reuse, R202.reuse ;  /* 0x000000cbe1e17223 */ /* 0x180fe200000100ca */
[C---:B-----5:R-:W-:Y:S01]  /*21d0*/  LOP3.LUT P6, RZ, R128.reuse, 0xff0000, RZ, 0xc0, !PT ;  /* 0x00ff000080ff7812 */ /* 0x060fe200078cc0ff */
[-CC-:B------:R-:W-:Y:S01]  /*21e0*/  FFMA.FTZ R223, R223, R203.reuse, R202.reuse ;  /* 0x000000cbdfdf7223 */ /* 0x180fe200000100ca */
        /* <DEDUP_REMOVED lines=8> */
[----:B------:R-:W-:Y:S01]  /*2270*/  FMUL.FTZ R222, R165, R222 ;  /* 0x000000dea5de7220 */ /* 0x000fe20000410000 */
[----:B------:R-:W-:Y:S01]  /*2280*/  FMUL.FTZ R104, R105, R204 ;  /* 0x000000cc69687220 */ /* 0x000fe20000410000 */
[----:B------:R-:W-:Y:S01]  /*2290*/  LOP3.LUT P4, RZ, R129, 0xff0000, RZ, 0xc0, !PT ;  /* 0x00ff000081ff7812 */ /* 0x000fe2000788c0ff */
[----:B------:R-:W-:-:S02]  /*22a0*/  @P6 HADD2.F32 R106, -RZ, R109.H0_H0 ;  /* 0x2000006dff6a6230 */ /* 0x000fc40000004100 */
[----:B------:R-:W-:Y:S01]  /*22b0*/  FMUL.FTZ R213, R165, R112 ;  /* 0x00000070a5d57220 */ /* 0x000fe20000410000 */
[----:B------:R-:W-:Y:S01]  /*22c0*/  FMUL.FTZ R113, R104, UR4 ;  /* 0x0000000468717c20 */ /* 0x000fe20008410000 */
[----:B------:R-:W-:Y:S01]  /*22d0*/  FADD.FTZ R104, R182, -R221 ;  /* 0x800000ddb6687221 */ /* 0x000fe20000010000 */
[----:B------:R-:W-:Y:S02]  /*22e0*/  HFMA2 R180, -RZ, RZ, 0, 0 ;  /* 0x00000000ffb47431 */ /* 0x000fe400000001ff */
[----:B------:R-:W-:Y:S01]  /*22f0*/  FMUL.FTZ R107, R213, R204 ;  /* 0x000000ccd56b7220 */ /* 0x000fe20000410000 */
[----:B------:R-:W-:Y:S01]  /*2300*/  @P6 FMUL.FTZ R180, R113, R106 ;  /* 0x0000006a71b46220 */ /* 0x000fe20000410000 */
[----:B------:R-:W-:Y:S01]  /*2310*/  FMUL.FTZ R121, R165, R104 ;  /* 0x00000068a5797220 */ /* 0x000fe20000410000 */
[-C--:B------:R-:W-:Y:S01]  /*2320*/  FMUL.FTZ R104, R222, R204.reuse ;  /* 0x000000ccde687220 */ /* 0x080fe20000410000 */
[----:B------:R-:W-:Y:S01]  /*2330*/  @P2 HADD2.F32 R117, -RZ, R109.H1_H1 ;  /* 0x3000006dff752230 */ /* 0x000fe20000004100 */
[----:B------:R-:W-:Y:S01]  /*2340*/  CS2R R184, SRZ ;  /* 0x0000000000b87805 */ /* 0x000fe2000001ff00 */
[----:B------:R-:W-:Y:S01]  /*2350*/  FMUL.FTZ R106, R121, R204 ;  /* 0x000000cc796a7220 */ /* 0x000fe20000410000 */
[----:B------:R-:W-:Y:S01]  /*2360*/  FMUL.FTZ R112, R104, UR4 ;  /* 0x0000000468707c20 */ /* 0x000fe20008410000 */
[----:B------:R-:W-:Y:S01]  /*2370*/  FMUL.FTZ R104, R46, R113 ;  /* 0x000000712e687220 */ /* 0x000fe20000410000 */
[----:B------:R-:W-:Y:S01]  /*2380*/  FMUL.FTZ R115, R107, UR4 ;  /* 0x000000046b737c20 */ /* 0x000fe20008410000 */
[----:B------:R-:W-:Y:S01]  /*2390*/  FMUL.FTZ R109, R106, UR4 ;  /* 0x000000046a6d7c20 */ /* 0x000fe20008410000 */
[----:B------:R-:W-:Y:S01]  /*23a0*/  @P2 FMUL.FTZ R185, R112, R117 ;  /* 0x0000007570b92220 */ /* 0x000fe20000410000 */
[----:B------:R-:W-:Y:S01]  /*23b0*/  FMUL.FTZ R106, R47, R112 ;  /* 0x000000702f6a7220 */ /* 0x000fe20000410000 */
[----:B------:R-:W-:Y:S01]  /*23c0*/  @P5 HADD2.F32 R114, -RZ, R110.H0_H0 ;  /* 0x2000006eff725230 */ /* 0x000fe20000004100 */
[----:B------:R-:W-:Y:S01]  /*23d0*/  FSEL R112, R104, RZ, P6 ;  /* 0x000000ff68707208 */ /* 0x000fe20003000000 */
[----:B------:R-:W-:-:S02]  /*23e0*/  @P4 HADD2.F32 R116, -RZ, R111.H0_H0 ;  /* 0x2000006fff744230 */ /* 0x000fc40000004100 */
[----:B------:R-:W-:Y:S01]  /*23f0*/  FMUL.FTZ R107, R48, R109 ;  /* 0x0000006d306b7220 */ /* 0x000fe20000410000 */
[----:B------:R-:W-:Y:S01]  /*2400*/  FMUL.FTZ R104, R50, R115 ;  /* 0x0000007332687220 */ /* 0x000fe20000410000 */
[----:B------:R-:W-:Y:S01]  /*2410*/  MOV R182, RZ ;  /* 0x000000ff00b67202 */ /* 0x000fe20000000f00 */
[----:B------:R-:W-:Y:S01]  /*2420*/  @P5 FMUL.FTZ R182, R109, R114 ;  /* 0x000000726db65220 */ /* 0x000fe20000410000 */
[----:B------:R-:W-:Y:S01]  /*2430*/  @P4 FMUL.FTZ R184, R115, R116 ;  /* 0x0000007473b84220 */ /* 0x000fe20000410000 */
[----:B------:R-:W-:Y:S01]  /*2440*/  FSEL R115, R106, RZ, P2 ;  /* 0x000000ff6a737208 */ /* 0x000fe20001000000 */
[-CC-:B------:R-:W-:Y:S01]  /*2450*/  FFMA.FTZ R207, R207, R203.reuse, R202.reuse ;  /* 0x000000cbcfcf7223 */ /* 0x180fe200000100ca */
[----:B------:R-:W-:Y:S01]  /*2460*/  FSEL R114, R107, RZ, P5 ;  /* 0x000000ff6b727208 */ /* 0x000fe20002800000 */
[-CC-:B------:R-:W-:Y:S01]  /*2470*/  FFMA.FTZ R209, R209, R203.reuse, R202.reuse ;  /* 0x000000cbd1d17223 */ /* 0x180fe200000100ca */
[----:B------:R-:W-:Y:S01]  /*2480*/  FSEL R116, R104, RZ, P4 ;  /* 0x000000ff68747208 */ /* 0x000fe20002000000 */
[-CC-:B------:R-:W-:Y:S01]  /*2490*/  FFMA.FTZ R205, R205, R203.reuse, R202.reuse ;  /* 0x000000cbcdcd7223 */ /* 0x180fe200000100ca */
[C---:B------:R-:W-:Y:S01]  /*24a0*/  ISETP.GE.U32.AND P2, PT, R128.reuse, RZ, PT ;  /* 0x000000ff8000720c */ /* 0x040fe20003f46070 */
[----:B------:R-:W-:Y:S01]  /*24b0*/  FFMA.FTZ R211, R211, R203, R202 ;  /* 0x000000cbd3d37223 */ /* 0x000fe200000100ca */
[----:B------:R-:W-:Y:S01]  /*24c0*/  LOP3.LUT P5, RZ, R128, 0xff, RZ, 0xc0, !PT ;  /* 0x000000ff80ff7812 */ /* 0x000fe200078ac0ff */
[----:B------:R-:W-:Y:S01]  /*24d0*/  FADD.FTZ R206, R206, -R207 ;  /* 0x800000cfcece7221 */ /* 0x000fe20000010000 */
[----:B------:R-:W-:Y:S01]  /*24e0*/  LOP3.LUT P4, RZ, R128, 0xff00, RZ, 0xc0, !PT ;  /* 0x0000ff0080ff7812 */ /* 0x000fe2000788c0ff */
[----:B------:R-:W-:Y:S01]  /*24f0*/  FADD.FTZ R208, R208, -R209 ;  /* 0x800000d1d0d07221 */ /* 0x000fe20000010000 */
[C---:B------:R-:W-:Y:S01]  /*2500*/  ISETP.GE.U32.AND.EX P2, PT, R129.reuse, 0x1000000, PT, P2 ;  /* 0x010000008100780c */ /* 0x040fe20003f46120 */
[----:B------:R-:W-:Y:S01]  /*2510*/  FADD.FTZ R212, R212, -R205 ;  /* 0x800000cdd4d47221 */ /* 0x000fe20000010000 */
[----:B------:R-:W-:Y:S01]  /*2520*/  LOP3.LUT P6, RZ, R129, 0xff00, RZ, 0xc0, !PT ;  /* 0x0000ff0081ff7812 */ /* 0x000fe200078cc0ff */
[----:B------:R-:W-:Y:S01]  /*2530*/  FADD.FTZ R210, R210, -R211 ;  /* 0x800000d3d2d27221 */ /* 0x000fe20000010000 */
[C---:B------:R-:W-:Y:S01]  /*2540*/  FMUL.FTZ R206, R165.reuse, R206 ;  /* 0x000000cea5ce7220 */ /* 0x040fe20000410000 */
[C---:B------:R-:W-:Y:S01]  /*2550*/  FMUL.FTZ R208, R165.reuse, R208 ;  /* 0x000000d0a5d07220 */ /* 0x040fe20000410000 */
[C---:B------:R-:W-:Y:S01]  /*2560*/  FMUL.FTZ R113, R165.reuse, R212 ;  /* 0x000000d4a5717220 */ /* 0x040fe20000410000 */
[----:B------:R-:W-:Y:S01]  /*2570*/  FMUL.FTZ R210, R165, R210 ;  /* 0x000000d2a5d27220 */ /* 0x000fe20000410000 */
[----:B------:R-:W-:-:S02]  /*2580*/  HFMA2 R205, -RZ, RZ, 0, 0 ;  /* 0x00000000ffcd7431 */ /* 0x000fc400000001ff */
[--C-:B------:R-:W-:Y:S02]  /*2590*/  @P5 HADD2.F32 R120, -RZ, R108.reuse.H0_H0 ;  /* 0x2000006cff785230 */ /* 0x100fe40000004100 */
[-C--:B------:R-:W-:Y:S01]  /*25a0*/  FMUL.FTZ R107, R208, R204.reuse ;  /* 0x000000ccd06b7220 */ /* 0x080fe20000410000 */
[----:B------:R-:W-:Y:S02]  /*25b0*/  @P4 HADD2.F32 R117, -RZ, R108.H1_H1 ;  /* 0x3000006cff754230 */ /* 0x000fe40000004100 */
[-C--:B------:R-:W-:Y:S01]  /*25c0*/  FMUL.FTZ R108, R206, R204.reuse ;  /* 0x000000ccce6c7220 */ /* 0x080fe20000410000 */
[-C--:B------:R-:W-:Y:S01]  /*25d0*/  FMUL.FTZ R104, R113, R204.reuse ;  /* 0x000000cc71687220 */ /* 0x080fe20000410000 */
[----:B------:R-:W-:Y:S02]  /*25e0*/  @P2 HADD2.F32 R111, -RZ, R111.H1_H1 ;  /* 0x3000006fff6f2230 */ /* 0x000fe40000004100 */
[----:B------:R-:W-:Y:S01]  /*25f0*/  FMUL.FTZ R106, R210, R204 ;  /* 0x000000ccd26a7220 */ /* 0x000fe20000410000 */
[----:B------:R-:W-:Y:S01]  /*2600*/  FMUL.FTZ R108, R108, UR4 ;  /* 0x000000046c6c7c20 */ /* 0x000fe20008410000 */
[----:B------:R-:W-:-:S02]  /*2610*/  @P6 HADD2.F32 R123, -RZ, R110.H1_H1 ;  /* 0x3000006eff7b6230 */ /* 0x000fc40000004100 */
[----:B------:R-:W-:Y:S01]  /*2620*/  FMUL.FTZ R110, R107, UR4 ;  /* 0x000000046b6e7c20 */ /* 0x000fe20008410000 */
[----:B------:R-:W-:Y:S01]  /*2630*/  FMUL.FTZ R109, R104, UR4 ;  /* 0x00000004686d7c20 */ /* 0x000fe20008410000 */
[----:B------:R-:W-:Y:S01]  /*2640*/  FMUL.FTZ R104, R106, UR4 ;  /* 0x000000046a687c20 */ /* 0x000fe20008410000 */
[----:B------:R-:W-:Y:S01]  /*2650*/  CS2R R128, SRZ ;  /* 0x0000000000807805 */ /* 0x000fe2000001ff00 */
[----:B------:R-:W-:Y:S01]  /*2660*/  @P2 FMUL.FTZ R205, R108, R111 ;  /* 0x0000006f6ccd2220 */ /* 0x000fe20000410000 */
[----:B------:R-:W-:Y:S01]  /*2670*/  FMUL.FTZ R111, R51, R108 ;  /* 0x0000006c336f7220 */ /* 0x000fe20000410000 */
[----:B------:R-:W-:Y:S01]  /*2680*/  @P6 FMUL.FTZ R129, R110, R123 ;  /* 0x0000007b6e816220 */ /* 0x000fe20000410000 */
[----:B------:R-:W-:Y:S01]  /*2690*/  @P5 FMUL.FTZ R128, R109, R120 ;  /* 0x000000786d805220 */ /* 0x000fe20000410000 */
[----:B------:R-:W-:Y:S01]  /*26a0*/  FMUL.FTZ R108, R44, R109 ;  /* 0x0000006d2c6c7220 */ /* 0x000fe20000410000 */
[----:B------:R-:W-:Y:S01]  /*26b0*/  FMUL.FTZ R110, R49, R110 ;  /* 0x0000006e316e7220 */ /* 0x000fe20000410000 */
[----:B------:R-:W-:Y:S01]  /*26c0*/  FMUL.FTZ R109, R45, R104 ;  /* 0x000000682d6d7220 */ /* 0x000fe20000410000 */
[----:B------:R-:W-:Y:S01]  /*26d0*/  MOV R207, RZ ;  /* 0x000000ff00cf7202 */ /* 0x000fe20000000f00 */
[----:B------:R-:W-:Y:S01]  /*26e0*/  @P4 FMUL.FTZ R207, R104, R117 ;  /* 0x0000007568cf4220 */ /* 0x000fe20000410000 */
        /* <DEDUP_REMOVED lines=10> */
[----:B------:R-:W-:Y:S02]  /*2790*/  F2FP.F16.F32.PACK_AB R109, R115, R112 ;  /* 0x00000070736d723e */ /* 0x000fe400000000ff */
[----:B------:R-:W-:-:S07]  /*27a0*/  F2FP.F16.F32.PACK_AB R108, R113, R108 ;  /* 0x0000006c716c723e */ /* 0x000fce00000000ff */
.L_x_5955:
        /* <DEDUP_REMOVED lines=12> */
[-C--:B------:R-:W-:Y:S01]  /*2870*/  FFMA.FTZ R195, R195, R203.reuse, R202 ;  /* 0x000000cbc3c37223 */ /* 0x080fe200000100ca */
[----:B------:R-:W-:Y:S01]  /*2880*/  FADD.FTZ R196, R197, -R196 ;  /* 0x800000c4c5c47221 */ /* 0x000fe20000010000 */
[----:B------:R-:W-:Y:S01]  /*2890*/  LOP3.LUT P5, RZ, R127, 0xff, RZ, 0xc0, !PT ;  /* 0x000000ff7fff7812 */ /* 0x000fe200078ac0ff */
[----:B------:R-:W-:Y:S01]  /*28a0*/  FADD.FTZ R192, R193, -R192 ;  /* 0x800000c0c1c07221 */ /* 0x000fe20000010000 */
[----:B------:R-:W-:Y:S01]  /*28b0*/  FFMA.FTZ R188, R188, R203, R202 ;  /* 0x000000cbbcbc7223 */ /* 0x000fe200000100ca */
[C---:B0-----:R-:W-:Y:S01]  /*28c0*/  FMUL.FTZ R105, R165.reuse, R196 ;  /* 0x000000c4a5697220 */ /* 0x041fe20000410000 */
[----:B------:R-:W-:Y:S01]  /*28d0*/  FADD.FTZ R194, R194, -R195 ;  /* 0x800000c3c2c27221 */ /* 0x000fe20000010000 */
[----:B------:R-:W-:Y:S01]  /*28e0*/  FMUL.FTZ R123, R165, R192 ;  /* 0x000000c0a57b7220 */ /* 0x000fe20000410000 */
[----:B------:R-:W-:Y:S01]  /*28f0*/  LOP3.LUT P4, RZ, R127, 0xff0000, RZ, 0xc0, !PT ;  /* 0x00ff00007fff7812 */ /* 0x000fe2000788c0ff */
[----:B------:R-:W-:Y:S01]  /*2900*/  FMUL.FTZ R104, R105, R204 ;  /* 0x000000cc69687220 */ /* 0x000fe20000410000 */
[----:B------:R-:W-:-:S02]  /*2910*/  HFMA2 R183, -RZ, RZ, 0, 0 ;  /* 0x00000000ffb77431 */ /* 0x000fc400000001ff */
[----:B-----5:R-:W-:Y:S02]  /*2920*/  @P6 HADD2.F32 R106, -RZ, R113.H0_H0 ;  /* 0x20000071ff6a6230 */ /* 0x020fe40000004100 */
[----:B------:R-:W-:Y:S01]  /*2930*/  FMUL.FTZ R194, R165, R194 ;  /* 0x000000c2a5c27220 */ /* 0x000fe20000410000 */
[----:B------:R-:W-:Y:S01]  /*2940*/  FMUL.FTZ R111, R104, UR4 ;  /* 0x00000004686f7c20 */ /* 0x000fe20008410000 */
[----:B------:R-:W-:Y:S01]  /*2950*/  FADD.FTZ R104, R189, -R188 ;  /* 0x800000bcbd687221 */ /* 0x000fe20000010000 */
[----:B------:R-:W-:Y:S01]  /*2960*/  LOP3.LUT P2, RZ, R126, 0xff000000, RZ, 0xc0, !PT ;  /* 0xff0000007eff7812 */ /* 0x000fe2000784c0ff */
[----:B------:R-:W-:Y:S02]  /*2970*/  @P5 HADD2.F32 R107, -RZ, R114.H0_H0 ;  /* 0x20000072ff6b5230 */ /* 0x000fe40000004100 */
[----:B------:R-:W-:Y:S01]  /*2980*/  @P6 FMUL.FTZ R183, R111, R106 ;  /* 0x0000006a6fb76220 */ /* 0x000fe20000410000 */
[----:B------:R-:W-:Y:S01]  /*2990*/  FMUL.FTZ R106, R123, R204 ;  /* 0x000000cc7b6a7220 */ /* 0x000fe20000410000 */
[----:B------:R-:W-:Y:S01]  /*29a0*/  FMUL.FTZ R195, R165, R104 ;  /* 0x00000068a5c37220 */ /* 0x000fe20000410000 */
[-C--:B------:R-:W-:Y:S01]  /*29b0*/  FMUL.FTZ R104, R194, R204.reuse ;  /* 0x000000ccc2687220 */ /* 0x080fe20000410000 */
[----:B------:R-:W-:Y:S01]  /*29c0*/  CS2R R188, SRZ ;  /* 0x0000000000bc7805 */ /* 0x000fe2000001ff00 */
[----:B------:R-:W-:Y:S01]  /*29d0*/  FMUL.FTZ R120, R106, UR4 ;  /* 0x000000046a787c20 */ /* 0x000fe20008410000 */
[----:B------:R-:W-:Y:S01]  /*29e0*/  FMUL.FTZ R108, R195, R204 ;  /* 0x000000ccc36c7220 */ /* 0x000fe20000410000 */
[----:B------:R-:W-:Y:S01]  /*29f0*/  FMUL.FTZ R110, R104, UR4 ;  /* 0x00000004686e7c20 */ /* 0x000fe20008410000 */
[----:B------:R-:W-:Y:S01]  /*2a00*/  FMUL.FTZ R104, R54, R111 ;  /* 0x0000006f36687220 */ /* 0x000fe20000410000 */
[----:B------:R-:W-:Y:S01]  /*2a10*/  @P5 FMUL.FTZ R189, R120, R107 ;  /* 0x0000006b78bd5220 */ /* 0x000fe20000410000 */
[----:B------:R-:W-:Y:S01]  /*2a20*/  FMUL.FTZ R108, R108, UR4 ;  /* 0x000000046c6c7c20 */ /* 0x000fe20008410000 */
[----:B------:R-:W-:Y:S01]  /*2a30*/  FMUL.FTZ R107, R56, R120 ;  /* 0x00000078386b7220 */ /* 0x000fe20000410000 */
[----:B------:R-:W-:Y:S01]  /*2a40*/  @P4 HADD2.F32 R109, -RZ, R115.H0_H0 ;  /* 0x20000073ff6d4230 */ /* 0x000fe20000004100 */
[----:B------:R-:W-:Y:S01]  /*2a50*/  FSEL R120, R104, RZ, P6 ;  /* 0x000000ff68787208 */ /* 0x000fe20003000000 */
[----:B------:R-:W-:Y:S01]  /*2a60*/  FFMA.FTZ R187, R187, R203, R202 ;  /* 0x000000cbbbbb7223 */ /* 0x000fe200000100ca */
[----:B------:R-:W-:-:S02]  /*2a70*/  @P2 HADD2.F32 R113, -RZ, R113.H1_H1 ;  /* 0x30000071ff712230 */ /* 0x000fc40000004100 */
[----:B------:R-:W-:Y:S01]  /*2a80*/  FMUL.FTZ R106, R55, R110 ;  /* 0x0000006e376a7220 */ /* 0x000fe20000410000 */
[----:B------:R-:W-:Y:S01]  /*2a90*/  FMUL.FTZ R104, R58, R108 ;  /* 0x0000006c3a687220 */ /* 0x000fe20000410000 */
[--C-:B------:R-:W-:Y:S01]  /*2aa0*/  FFMA.FTZ R200, R200, R203, R202.reuse ;  /* 0x000000cbc8c87223 */ /* 0x100fe200000100ca */
[----:B------:R-:W-:Y:S01]  /*2ab0*/  MOV R193, RZ ;  /* 0x000000ff00c17202 */ /* 0x000fe20000000f00 */
[----:B------:R-:W-:Y:S01]  /*2ac0*/  @P4 FMUL.FTZ R193, R108, R109 ;  /* 0x0000006d6cc14220 */ /* 0x000fe20000410000 */
[----:B------:R-:W-:Y:S01]  /*2ad0*/  FSEL R122, R107, RZ, P5 ;  /* 0x000000ff6b7a7208 */ /* 0x000fe20002800000 */
[-CC-:B------:R-:W-:Y:S01]  /*2ae0*/  FFMA.FTZ R191, R191, R203.reuse, R202.reuse ;  /* 0x000000cbbfbf7223 */ /* 0x180fe200000100ca */
[----:B------:R-:W-:Y:S01]  /*2af0*/  LOP3.LUT P5, RZ, R126, 0xff, RZ, 0xc0, !PT ;  /* 0x000000ff7eff7812 */ /* 0x000fe200078ac0ff */
[----:B------:R-:W-:Y:S01]  /*2b00*/  FADD.FTZ R108, R186, -R187 ;  /* 0x800000bbba6c7221 */ /* 0x000fe20000010000 */
[----:B------:R-:W-:Y:S01]  /*2b10*/  LOP3.LUT P6, RZ, R127, 0xff00, RZ, 0xc0, !PT ;  /* 0x0000ff007fff7812 */ /* 0x000fe200078cc0ff */
[----:B------:R-:W-:Y:S01]  /*2b20*/  FFMA.FTZ R199, R199, R203, R202 ;  /* 0x000000cbc7c77223 */ /* 0x000fe200000100ca */
[----:B------:R-:W-:Y:S01]  /*2b30*/  FADD.FTZ R200, R201, -R200 ;  /* 0x800000c8c9c87221 */ /* 0x000fe20000010000 */
[----:B------:R-:W-:Y:S01]  /*2b40*/  @P2 FMUL.FTZ R188, R110, R113 ;  /* 0x000000716ebc2220 */ /* 0x000fe20000410000 */
[----:B------:R-:W-:Y:S01]  /*2b50*/  FSEL R121, R106, RZ, P2 ;  /* 0x000000ff6a797208 */ /* 0x000fe20001000000 */
[C---:B------:R-:W-:Y:S01]  /*2b60*/  FMUL.FTZ R111, R165.reuse, R108 ;  /* 0x0000006ca56f7220 */ /* 0x040fe20000410000 */
[----:B------:R-:W-:Y:S01]  /*2b70*/  FSEL R192, R104, RZ, P4 ;  /* 0x000000ff68c07208 */ /* 0x000fe20002000000 */
[----:B------:R-:W-:Y:S01]  /*2b80*/  FADD.FTZ R104, R190, -R191 ;  /* 0x800000bfbe687221 */ /* 0x000fe20000010000 */
[----:B------:R-:W-:Y:S01]  /*2b90*/  ISETP.GE.U32.AND P2, PT, R126, RZ, PT ;  /* 0x000000ff7e00720c */ /* 0x000fe20003f46070 */
[----:B------:R-:W-:Y:S01]  /*2ba0*/  FADD.FTZ R198, R198, -R199 ;  /* 0x800000c7c6c67221 */ /* 0x000fe20000010000 */
[C---:B------:R-:W-:Y:S01]  /*2bb0*/  FMUL.FTZ R113, R165.reuse, R200 ;  /* 0x000000c8a5717220 */ /* 0x040fe20000410000 */
[----:B------:R-:W-:Y:S01]  /*2bc0*/  LOP3.LUT P4, RZ, R126, 0xff00, RZ, 0xc0, !PT ;  /* 0x0000ff007eff7812 */ /* 0x000fe2000788c0ff */
[----:B------:R-:W-:Y:S01]  /*2bd0*/  FMUL.FTZ R110, R165, R104 ;  /* 0x00000068a56e7220 */ /* 0x000fe20000410000 */
[----:B------:R-:W-:Y:S01]  /*2be0*/  ISETP.GE.U32.AND.EX P2, PT, R127, 0x1000000, PT, P2 ;  /* 0x010000007f00780c */ /* 0x000fe20003f46120 */
[----:B------:R-:W-:Y:S01]  /*2bf0*/  FMUL.FTZ R109, R111, R204 ;  /* 0x000000cc6f6d7220 */ /* 0x000fe20000410000 */
[----:B------:R-:W-:Y:S01]  /*2c00*/  FMUL.FTZ R198, R165, R198 ;  /* 0x000000c6a5c67220 */ /* 0x000fe20000410000 */
[-C--:B------:R-:W-:Y:S01]  /*2c10*/  FMUL.FTZ R104, R113, R204.reuse ;  /* 0x000000cc71687220 */ /* 0x080fe20000410000 */
[----:B------:R-:W-:Y:S01]  /*2c20*/  FMUL.FTZ R108, R110, R204 ;  /* 0x000000cc6e6c7220 */ /* 0x000fe20000410000 */
[----:B------:R-:W-:-:S02]  /*2c30*/  @P5 HADD2.F32 R106, -RZ, R112.H0_H0 ;  /* 0x20000070ff6a5230 */ /* 0x000fc40000004100 */
[----:B------:R-:W-:Y:S01]  /*2c40*/  FMUL.FTZ R196, R109, UR4 ;  /* 0x000000046dc47c20 */ /* 0x000fe20008410000 */
[----:B------:R-:W-:Y:S01]  /*2c50*/  FMUL.FTZ R107, R198, R204 ;  /* 0x000000ccc66b7220 */ /* 0x000fe20000410000 */
[----:B------:R-:W-:Y:S01]  /*2c60*/  FMUL.FTZ R109, R104, UR4 ;  /* 0x00000004686d7c20 */ /* 0x000fe20008410000 */
[----:B------:R-:W-:Y:S01]  /*2c70*/  @P6 HADD2.F32 R114, -RZ, R114.H1_H1 ;  /* 0x30000072ff726230 */ /* 0x000fe20000004100 */
[----:B------:R-:W-:Y:S01]  /*2c80*/  CS2R R126, SRZ ;  /* 0x00000000007e7805 */ /* 0x000fe2000001ff00 */
[----:B------:R-:W-:Y:S01]  /*2c90*/  FMUL.FTZ R108, R108, UR4 ;  /* 0x000000046c6c7c20 */ /* 0x000fe20008410000 */
[----:B------:R-:W-:Y:S01]  /*2ca0*/  FMUL.FTZ R104, R107, UR4 ;  /* 0x000000046b687c20 */ /* 0x000fe20008410000 */
[----:B------:R-:W-:Y:S01]  /*2cb0*/  @P5 FMUL.FTZ R127, R109, R106 ;  /* 0x0000006a6d7f5220 */ /* 0x000fe20000410000 */
[----:B------:R-:W-:Y:S01]  /*2cc0*/  F2FP.F16.F32.PACK_AB R106, R110, R123 ;  /* 0x0000007b6e6a723e */ /* 0x000fe200000000ff */
[----:B------:R-:W-:Y:S02]  /*2cd0*/  @P4 HADD2.F32 R112, -RZ, R112.H1_H1 ;  /* 0x30000070ff704230 */ /* 0x000fe40000004100 */
[----:B------:R-:W-:Y:S01]  /*2ce0*/  @P6 FMUL.FTZ R126, R108, R114 ;  /* 0x000000726c7e6220 */ /* 0x000fe20000410000 */
[----:B------:R-:W-:Y:S01]  /*2cf0*/  FMUL.FTZ R110, R57, R108 ;  /* 0x0000006c396e7220 */ /* 0x000fe20000410000 */
[----:B------:R-:W-:Y:S01]  /*2d00*/  @P2 HADD2.F32 R115, -RZ, R115.H1_H1 ;  /* 0x30000073ff732230 */ /* 0x000fe20000004100 */
[----:B------:R-:W-:Y:S01]  /*2d10*/  F2FP.F16.F32.PACK_AB R107, R111, R195 ;  /* 0x000000c36f6b723e */ /* 0x000fe200000000ff */
[----:B------:R-:W-:Y:S01]  /*2d20*/  FMUL.FTZ R108, R52, R109 ;  /* 0x0000006d346c7220 */ /* 0x000fe20000410000 */
[----:B------:R-:W-:Y:S01]  /*2d30*/  FMUL.FTZ R111, R59, R196 ;  /* 0x000000c43b6f7220 */ /* 0x000fe20000410000 */
[----:B------:R-:W-:Y:S01]  /*2d40*/  FMUL.FTZ R109, R53, R104 ;  /* 0x00000068356d7220 */ /* 0x000fe20000410000 */
[----:B------:R-:W-:Y:S01]  /*2d50*/  MOV R190, RZ ;  /* 0x000000ff00be7202 */ /* 0x000fe20000000f00 */
[----:B------:R-:W-:-:S02]  /*2d60*/  HFMA2 R186, -RZ, RZ, 0, 0 ;  /* 0x00000000ffba7431 */ /* 0x000fc400000001ff */
[----:B------:R-:W-:Y:S01]  /*2d70*/  @P4 FMUL.FTZ R190, R104, R112 ;  /* 0x0000007068be4220 */ /* 0x000fe20000410000 */
[----:B------:R-:W-:Y:S01]  /*2d80*/  @P2 FMUL.FTZ R186, R196, R115 ;  /* 0x00000073c4ba2220 */ /* 0x000fe20000410000 */
[----:B------:R-:W-:Y:S02]  /*2d90*/  F2FP.F16.F32.PACK_AB R104, R198, R113 ;  /* 0x00000071c668723e */ /* 0x000fe400000000ff */
[----:B------:R-:W-:Y:S02]  /*2da0*/  FSEL R111, R111, RZ, P2 ;  /* 0x000000ff6f6f7208 */ /* 0x000fe40001000000 */
[----:B------:R-:W-:Y:S02]  /*2db0*/  FSEL R115, R110, RZ, P6 ;  /* 0x000000ff6e737208 */ /* 0x000fe40003000000 */
[----:B------:R-:W-:Y:S02]  /*2dc0*/  FSEL R108, R108, RZ, P5 ;  /* 0x000000ff6c6c7208 */ /* 0x000fe40002800000 */
[----:B------:R-:W-:-:S02]  /*2dd0*/  FSEL R113, R109, RZ, P4 ;  /* 0x000000ff6d717208 */ /* 0x000fc40002000000 */
[----:B------:R-:W-:Y:S02]  /*2de0*/  F2FP.F16.F32.PACK_AB R105, R194, R105 ;  /* 0x00000069c269723e */ /* 0x000fe400000000ff */
[----:B------:R-:W-:Y:S02]  /*2df0*/  F2FP.F16.F32.PACK_AB R111, R111, R192 ;  /* 0x000000c06f6f723e */ /* 0x000fe400000000ff */
[----:B------:R-:W-:Y:S02]  /*2e00*/  F2FP.F16.F32.PACK_AB R110, R115, R122 ;  /* 0x0000007a736e723e */ /* 0x000fe400000000ff */
[----:B------:R-:W-:Y:S02]  /*2e10*/  F2FP.F16.F32.PACK_AB R109, R121, R120 ;  /* 0x00000078796d723e */ /* 0x000fe400000000ff */
[----:B------:R-:W-:Y:S01]  /*2e20*/  F2FP.F16.F32.PACK_AB R108, R113, R108 ;  /* 0x0000006c716c723e */ /* 0x000fe200000000ff */
[----:B------:R-:W-:Y:S06]  /*2e30*/  BRA `(.L_x_5957) ;  /* 0x00000004006c7947 */ /* 0x000fec0003800000 */
.L_x_5956:
[-CC-:B------:R-:W-:Y:S01]  /*2e40*/  FFMA.FTZ R196, R196, R203.reuse, R202.reuse ;  /* 0x000000cbc4c47223 */ /* 0x180fe200000100ca */
[C---:B------:R-:W-:Y:S01]  /*2e50*/  LOP3.LUT P6, RZ, R126.reuse, 0xff0000, RZ, 0xc0, !PT ;  /* 0x00ff00007eff7812 */ /* 0x040fe200078cc0ff */
[-C--:B------:R-:W-:Y:S01]  /*2e60*/  FFMA.FTZ R195, R195, R203.reuse, R202 ;  /* 0x000000cbc3c37223 */ /* 0x080fe200000100ca */
        /* <DEDUP_REMOVED lines=8> */
[----:B------:R-:W-:-:S02]  /*2ef0*/  HFMA2 R183, -RZ, RZ, 0, 0 ;  /* 0x00000000ffb77431 */ /* 0x000fc400000001ff */
[----:B------:R-:W-:Y:S01]  /*2f00*/  FMUL.FTZ R108, R204, R109 ;  /* 0x0000006dcc6c7220 */ /* 0x000fe20000410000 */
[----:B------:R-:W-:Y:S01]  /*2f10*/  FMUL.FTZ R109, R165, R194 ;  /* 0x000000c2a56d7220 */ /* 0x000fe20000410000 */
[--C-:B-----5:R-:W-:Y:S01]  /*2f20*/  @P6 HADD2.F32 R110, -RZ, R113.reuse.H0_H0 ;  /* 0x20000071ff6e6230 */ /* 0x120fe20000004100 */
[----:B------:R-:W-:Y:S01]  /*2f30*/  LOP3.LUT P5, RZ, R127, 0xff, RZ, 0xc0, !PT ;  /* 0x000000ff7fff7812 */ /* 0x000fe200078ac0ff */
[----:B------:R-:W-:Y:S01]  /*2f40*/  FMUL.FTZ R111, R108, UR4 ;  /* 0x000000046c6f7c20 */ /* 0x000fe20008410000 */
[----:B------:R-:W-:Y:S01]  /*2f50*/  FADD.FTZ R108, R189, -R188 ;  /* 0x800000bcbd6c7221 */ /* 0x000fe20000010000 */
[----:B------:R-:W-:Y:S02]  /*2f60*/  @P2 HADD2.F32 R123, -RZ, R113.H1_H1 ;  /* 0x30000071ff7b2230 */ /* 0x000fe40000004100 */
[C---:B------:R-:W-:Y:S01]  /*2f70*/  FMUL.FTZ R113, R165.reuse, R192 ;  /* 0x000000c0a5717220 */ /* 0x040fe20000410000 */
[----:B------:R-:W-:Y:S01]  /*2f80*/  @P6 FMUL.FTZ R183, R110, R111 ;  /* 0x0000006f6eb76220 */ /* 0x000fe20000410000 */
[----:B------:R-:W-:Y:S01]  /*2f90*/  FMUL.FTZ R121, R165, R108 ;  /* 0x0000006ca5797220 */ /* 0x000fe20000410000 */
[C---:B------:R-:W-:Y:S01]  /*2fa0*/  FMUL.FTZ R108, R204.reuse, R109 ;  /* 0x0000006dcc6c7220 */ /* 0x040fe20000410000 */
[----:B------:R-:W-:Y:S01]  /*2fb0*/  FMUL.FTZ R109, R204, R113 ;  /* 0x00000071cc6d7220 */ /* 0x000fe20000410000 */
[----:B------:R-:W-:-:S02]  /*2fc0*/  @P4 HADD2.F32 R192, -RZ, R115.H0_H0 ;  /* 0x20000073ffc04230 */ /* 0x000fc40000004100 */
[----:B------:R-:W-:Y:S01]  /*2fd0*/  FMUL.FTZ R110, R204, R121 ;  /* 0x00000079cc6e7220 */ /* 0x000fe20000410000 */
[----:B------:R-:W-:Y:S01]  /*2fe0*/  FMUL.FTZ R120, R108, UR4 ;  /* 0x000000046c787c20 */ /* 0x000fe20008410000 */
[----:B------:R-:W-:Y:S01]  /*2ff0*/  FMUL.FTZ R108, R54, R111 ;  /* 0x0000006f366c7220 */ /* 0x000fe20000410000 */
        /* <DEDUP_REMOVED lines=10> */
[----:B------:R-:W-:Y:S01]  /*30a0*/  @P5 HADD2.F32 R122, -RZ, R114.H0_H0 ;  /* 0x20000072ff7a5230 */ /* 0x000fe20000004100 */
[----:B------:R-:W-:Y:S01]  /*30b0*/  ISETP.GE.U32.AND P2, PT, R126, RZ, PT ;  /* 0x000000ff7e00720c */ /* 0x000fe20003f46070 */
[--C-:B------:R-:W-:Y:S01]  /*30c0*/  FFMA.FTZ R191, R191, R203, R202.reuse ;  /* 0x000000cbbfbf7223 */ /* 0x100fe200000100ca */
[----:B------:R-:W-:Y:S01]  /*30d0*/  FMUL.FTZ R110, R56, R113 ;  /* 0x00000071386e7220 */ /* 0x000fe20000410000 */
[--C-:B------:R-:W-:Y:S01]  /*30e0*/  FFMA.FTZ R200, R200, R203, R202.reuse ;  /* 0x000000cbc8c87223 */ /* 0x100fe200000100ca */
[C---:B------:R-:W-:Y:S01]  /*30f0*/  ISETP.GE.U32.AND.EX P2, PT, R127.reuse, 0x1000000, PT, P2 ;  /* 0x010000007f00780c */ /* 0x040fe20003f46120 */
[----:B------:R-:W-:Y:S01]  /*3100*/  @P5 FMUL.FTZ R189, R122, R113 ;  /* 0x000000717abd5220 */ /* 0x000fe20000410000 */
[----:B------:R-:W-:Y:S01]  /*3110*/  LOP3.LUT P6, RZ, R127, 0xff00, RZ, 0xc0, !PT ;  /* 0x0000ff007fff7812 */ /* 0x000fe200078cc0ff */
[-C--:B------:R-:W-:Y:S01]  /*3120*/  FFMA.FTZ R187, R187, R203.reuse, R202 ;  /* 0x000000cbbbbb7223 */ /* 0x080fe200000100ca */
[----:B------:R-:W-:Y:S01]  /*3130*/  FSEL R192, R108, RZ, P4 ;  /* 0x000000ff6cc07208 */ /* 0x000fe20002000000 */
[----:B------:R-:W-:Y:S01]  /*3140*/  FADD.FTZ R108, R190, -R191 ;  /* 0x800000bfbe6c7221 */ /* 0x000fe20000010000 */
[----:B------:R-:W-:Y:S01]  /*3150*/  FADD.FTZ R200, R201, -R200 ;  /* 0x800000c8c9c87221 */ /* 0x000fe20000010000 */
[----:B------:R-:W-:Y:S01]  /*3160*/  FSEL R122, R110, RZ, P5 ;  /* 0x000000ff6e7a7208 */ /* 0x000fe20002800000 */
[----:B------:R-:W-:Y:S01]  /*3170*/  FFMA.FTZ R199, R199, R203, R202 ;  /* 0x000000cbc7c77223 */ /* 0x000fe200000100ca */
[C---:B------:R-:W-:Y:S01]  /*3180*/  LOP3.LUT P5, RZ, R126.reuse, 0xff, RZ, 0xc0, !PT ;  /* 0x000000ff7eff7812 */ /* 0x040fe200078ac0ff */
[C---:B------:R-:W-:Y:S01]  /*3190*/  FMUL.FTZ R109, R165.reuse, R108 ;  /* 0x0000006ca56d7220 */ /* 0x040fe20000410000 */
[----:B------:R-:W-:Y:S01]  /*31a0*/  LOP3.LUT P4, RZ, R126, 0xff00, RZ, 0xc0, !PT ;  /* 0x0000ff007eff7812 */ /* 0x000fe2000788c0ff */
[----:B------:R-:W-:Y:S01]  /*31b0*/  FADD.FTZ R110, R186, -R187 ;  /* 0x800000bbba6e7221 */ /* 0x000fe20000010000 */
[----:B------:R-:W-:Y:S01]  /*31c0*/  FMUL.FTZ R111, R165, R200 ;  /* 0x000000c8a56f7220 */ /* 0x000fe20000410000 */
[----:B------:R-:W-:Y:S01]  /*31d0*/  FADD.FTZ R198, R198, -R199 ;  /* 0x800000c7c6c67221 */ /* 0x000fe20000010000 */
[----:B------:R-:W-:-:S02]  /*31e0*/  @P2 HADD2.F32 R187, -RZ, R115.H1_H1 ;  /* 0x30000073ffbb2230 */ /* 0x000fc40000004100 */
[C---:B------:R-:W-:Y:S01]  /*31f0*/  FMUL.FTZ R109, R204.reuse, R109 ;  /* 0x0000006dcc6d7220 */ /* 0x040fe20000410000 */
[C---:B------:R-:W-:Y:S01]  /*3200*/  FMUL.FTZ R115, R165.reuse, R110 ;  /* 0x0000006ea5737220 */ /* 0x040fe20000410000 */
[C---:B------:R-:W-:Y:S01]  /*3210*/  FMUL.FTZ R108, R204.reuse, R111 ;  /* 0x0000006fcc6c7220 */ /* 0x040fe20000410000 */
[----:B------:R-:W-:Y:S01]  /*3220*/  FMUL.FTZ R111, R165, R198 ;  /* 0x000000c6a56f7220 */ /* 0x000fe20000410000 */
[----:B------:R-:W-:Y:S02]  /*3230*/  @P6 HADD2.F32 R123, -RZ, R114.H1_H1 ;  /* 0x30000072ff7b6230 */ /* 0x000fe40000004100 */
[----:B------:R-:W-:Y:S01]  /*3240*/  FMUL.FTZ R114, R109, UR4 ;  /* 0x000000046d727c20 */ /* 0x000fe20008410000 */
[----:B------:R-:W-:Y:S01]  /*3250*/  FMUL.FTZ R110, R204, R115 ;  /* 0x00000073cc6e7220 */ /* 0x000fe20000410000 */
[----:B------:R-:W-:Y:S01]  /*3260*/  FMUL.FTZ R109, R108, UR4 ;  /* 0x000000046c6d7c20 */ /* 0x000fe20008410000 */
[----:B------:R-:W-:Y:S01]  /*3270*/  FMUL.FTZ R108, R204, R111 ;  /* 0x0000006fcc6c7220 */ /* 0x000fe20000410000 */
[----:B------:R-:W-:-:S02]  /*3280*/  @P5 HADD2.F32 R190, -RZ, R112.H0_H0 ;  /* 0x20000070ffbe5230 */ /* 0x000fc40000004100 */
[----:B------:R-:W-:Y:S01]  /*3290*/  FMUL.FTZ R110, R110, UR4 ;  /* 0x000000046e6e7c20 */ /* 0x000fe20008410000 */
[----:B------:R-:W-:Y:S02]  /*32a0*/  @P4 HADD2.F32 R113, -RZ, R112.H1_H1 ;  /* 0x30000070ff714230 */ /* 0x000fe40000004100 */
[----:B------:R-:W-:Y:S01]  /*32b0*/  FMUL.FTZ R112, R108, UR4 ;  /* 0x000000046c707c20 */ /* 0x000fe20008410000 */
[----:B------:R-:W-:Y:S01]  /*32c0*/  CS2R R126, SRZ ;  /* 0x00000000007e7805 */ /* 0x000fe2000001ff00 */
[----:B------:R-:W-:Y:S02]  /*32d0*/  HFMA2 R186, -RZ, RZ, 0, 0 ;  /* 0x00000000ffba7431 */ /* 0x000fe400000001ff */
        /* <DEDUP_REMOVED lines=13> */
[----:B------:R-:W-:Y:S02]  /*33b0*/  F2FP.F16.F32.PACK_AB R111, R111, R192 ;  /* 0x000000c06f6f723e */ /* 0x000fe400000000ff */
[----:B------:R-:W-:Y:S02]  /*33c0*/  F2FP.F16.F32.PACK_AB R110, R115, R122 ;  /* 0x0000007a736e723e */ /* 0x000fe400000000ff */
[----:B------:R-:W-:Y:S02]  /*33d0*/  F2FP.F16.F32.PACK_AB R109, R121, R120 ;  /* 0x00000078796d723e */ /* 0x000fe400000000ff */
[----:B------:R-:W-:-:S07]  /*33e0*/  F2FP.F16.F32.PACK_AB R108, R113, R108 ;  /* 0x0000006c716c723e */ /* 0x000fce00000000ff */
.L_x_5957:
        /* <DEDUP_REMOVED lines=9> */
[----:B------:R-:W-:Y:S01]  /*3480*/  LOP3.LUT P5, RZ, R124, 0xff0000, RZ, 0xc0, !PT ;  /* 0x00ff00007cff7812 */ /* 0x000fe200078ac0ff */
[-CC-:B0-----:R-:W-:Y:S01]  /*3490*/  FFMA.FTZ R104, R173, R203.reuse, R202.reuse ;  /* 0x000000cbad687223 */ /* 0x181fe200000100ca */
[-C--:B------:R-:W-:Y:S01]  /*34a0*/  FFMA.FTZ R107, R174, R203.reuse, R202 ;  /* 0x000000cbae6b7223 */ /* 0x080fe200000100ca */
[----:B------:R-:W-:Y:S01]  /*34b0*/  FADD.FTZ R170, R169, -R170 ;  /* 0x800000aaa9aa7221 */ /* 0x000fe20000010000 */
[----:B------:R-:W-:Y:S01]  /*34c0*/  FFMA.FTZ R108, R177, R203, R202 ;  /* 0x000000cbb16c7223 */ /* 0x000fe200000100ca */
[----:B------:R-:W-:Y:S01]  /*34d0*/  FADD.FTZ R106, R171, -R104 ;  /* 0x80000068ab6a7221 */ /* 0x000fe20000010000 */
[----:B------:R-:W-:Y:S01]  /*34e0*/  LOP3.LUT P4, RZ, R125, 0xff, RZ, 0xc0, !PT ;  /* 0x000000ff7dff7812 */ /* 0x000fe2000788c0ff */
[----:B------:R-:W-:Y:S01]  /*34f0*/  FMUL.FTZ R111, R165, R170 ;  /* 0x000000aaa56f7220 */ /* 0x000fe20000410000 */
[----:B------:R-:W-:Y:S01]  /*3500*/  FADD.FTZ R172, R172, -R107 ;  /* 0x8000006bacac7221 */ /* 0x000fe20000010000 */
[----:B------:R-:W-:Y:S01]  /*3510*/  FADD.FTZ R108, R175, -R108 ;  /* 0x8000006caf6c7221 */ /* 0x000fe20000010000 */
[----:B------:R-:W-:Y:S01]  /*3520*/  FMUL.FTZ R110, R165, R106 ;  /* 0x0000006aa56e7220 */ /* 0x000fe20000410000 */
[----:B------:R-:W-:Y:S01]  /*3530*/  FMUL.FTZ R104, R111, R204 ;  /* 0x000000cc6f687220 */ /* 0x000fe20000410000 */
[C---:B------:R-:W-:Y:S01]  /*3540*/  FMUL.FTZ R171, R165.reuse, R172 ;  /* 0x000000aca5ab7220 */ /* 0x040fe20000410000 */
[----:B-----5:R-:W-:Y:S01]  /*3550*/  @P5 HADD2.F32 R105, -RZ, R113.H0_H0 ;  /* 0x20000071ff695230 */ /* 0x020fe20000004100 */
[----:B------:R-:W-:Y:S01]  /*3560*/  LOP3.LUT P2, RZ, R124, 0xff000000, RZ, 0xc0, !PT ;  /* 0xff0000007cff7812 */ /* 0x000fe2000784c0ff */
[----:B------:R-:W-:Y:S01]  /*3570*/  FMUL.FTZ R109, R104, UR4 ;  /* 0x00000004686d7c20 */ /* 0x000fe20008410000 */
[----:B------:R-:W-:Y:S01]  /*3580*/  CS2R R118, SRZ ;  /* 0x0000000000767805 */ /* 0x000fe2000001ff00 */
[----:B------:R-:W-:Y:S01]  /*3590*/  FMUL.FTZ R170, R165, R108 ;  /* 0x0000006ca5aa7220 */ /* 0x000fe20000410000 */
[-C--:B------:R-:W-:Y:S01]  /*35a0*/  FMUL.FTZ R104, R110, R204.reuse ;  /* 0x000000cc6e687220 */ /* 0x080fe20000410000 */
[----:B------:R-:W-:Y:S01]  /*35b0*/  @P5 FMUL.FTZ R119, R109, R105 ;  /* 0x000000696d775220 */ /* 0x000fe20000410000 */
[-C--:B------:R-:W-:Y:S01]  /*35c0*/  FMUL.FTZ R105, R171, R204.reuse ;  /* 0x000000ccab697220 */ /* 0x080fe20000410000 */
[----:B------:R-:W-:Y:S01]  /*35d0*/  LOP3.LUT P6, RZ, R125, 0xff00, RZ, 0xc0, !PT ;  /* 0x0000ff007dff7812 */ /* 0x000fe200078cc0ff */
[----:B------:R-:W-:Y:S01]  /*35e0*/  FMUL.FTZ R107, R170, R204 ;  /* 0x000000ccaa6b7220 */ /* 0x000fe20000410000 */
[----:B------:R-:W-:Y:S01]  /*35f0*/  FMUL.FTZ R108, R104, UR4 ;  /* 0x00000004686c7c20 */ /* 0x000fe20008410000 */
[----:B------:R-:W-:-:S02]  /*3600*/  @P4 HADD2.F32 R106, -RZ, R114.H0_H0 ;  /* 0x20000072ff6a4230 */ /* 0x000fc40000004100 */
[----:B------:R-:W-:Y:S01]  /*3610*/  FMUL.FTZ R104, R62, R109 ;  /* 0x0000006d3e687220 */ /* 0x000fe20000410000 */
[----:B------:R-:W-:Y:S01]  /*3620*/  FMUL.FTZ R123, R105, UR4 ;  /* 0x00000004697b7c20 */ /* 0x000fe20008410000 */
[----:B------:R-:W-:Y:S01]  /*3630*/  FMUL.FTZ R107, R107, UR4 ;  /* 0x000000046b6b7c20 */ /* 0x000fe20008410000 */
[----:B------:R-:W-:Y:S01]  /*3640*/  CS2R R120, SRZ ;  /* 0x0000000000787805 */ /* 0x000fe2000001ff00 */
[----:B------:R-:W-:Y:S01]  /*3650*/  FMUL.FTZ R105, R63, R108 ;  /* 0x0000006c3f697220 */ /* 0x000fe20000410000 */
[----:B------:R-:W-:Y:S01]  /*3660*/  @P4 FMUL.FTZ R121, R123, R106 ;  /* 0x0000006a7b794220 */ /* 0x000fe20000410000 */
[----:B------:R-:W-:Y:S01]  /*3670*/  FSEL R122, R104, RZ, P5 ;  /* 0x000000ff687a7208 */ /* 0x000fe20002800000 */
[----:B------:R-:W-:Y:S01]  /*3680*/  FMUL.FTZ R106, R64, R123 ;  /* 0x0000007b406a7220 */ /* 0x000fe20000410000 */
[----:B------:R-:W-:Y:S01]  /*3690*/  FMUL.FTZ R104, R65, R107 ;  /* 0x0000006b41687220 */ /* 0x000fe20000410000 */
[----:B------:R-:W-:Y:S01]  /*36a0*/  @P2 HADD2.F32 R113, -RZ, R113.H1_H1 ;  /* 0x30000071ff712230 */ /* 0x000fe20000004100 */
[----:B------:R-:W-:Y:S01]  /*36b0*/  FSEL R169, R105, RZ, P2 ;  /* 0x000000ff69a97208 */ /* 0x000fe20001000000 */
[----:B------:R-:W-:Y:S01]  /*36c0*/  @P6 HADD2.F32 R114, -RZ, R114.H1_H1 ;  /* 0x30000072ff726230 */ /* 0x000fe20000004100 */
[----:B------:R-:W-:Y:S01]  /*36d0*/  FSEL R166, R106, RZ, P4 ;  /* 0x000000ff6aa67208 */ /* 0x000fe20002000000 */
[--C-:B------:R-:W-:Y:S01]  /*36e0*/  FFMA.FTZ R105, R178, R203, R202.reuse ;  /* 0x000000cbb2697223 */ /* 0x100fe200000100ca */
[----:B------:R-:W-:Y:S01]  /*36f0*/  FSEL R173, R104, RZ, P6 ;  /* 0x000000ff68ad7208 */ /* 0x000fe20003000000 */
[----:B------:R-:W-:Y:S01]  /*3700*/  @P2 FMUL.FTZ R118, R108, R113 ;  /* 0x000000716c762220 */ /* 0x000fe20000410000 */
[-CC-:B------:R-:W-:Y:S01]  /*3710*/  FFMA.FTZ R104, R167, R203.reuse, R202.reuse ;  /* 0x000000cba7687223 */ /* 0x180fe200000100ca */
[-CC-:B------:R-:W-:Y:S01]  /*3720*/  FFMA.FTZ R106, R181, R203.reuse, R202.reuse ;  /* 0x000000cbb56a7223 */ /* 0x180fe200000100ca */
[----:B------:R-:W-:Y:S01]  /*3730*/  ISETP.GE.U32.AND P2, PT, R124, RZ, PT ;  /* 0x000000ff7c00720c */ /* 0x000fe20003f46070 */
[----:B------:R-:W-:Y:S01]  /*3740*/  FFMA.FTZ R203, R168, R203, R202 ;  /* 0x000000cba8cb7223 */ /* 0x000fe200000100ca */
[----:B------:R-:W-:Y:S01]  /*3750*/  LOP3.LUT P5, RZ, R124, 0xff, RZ, 0xc0, !PT ;  /* 0x000000ff7cff7812 */ /* 0x000fe200078ac0ff */
[----:B------:R-:W-:Y:S01]  /*3760*/  @P6 FMUL.FTZ R120, R107, R114 ;  /* 0x000000726b786220 */ /* 0x000fe20000410000 */
[----:B------:R-:W-:Y:S01]  /*3770*/  FADD.FTZ R104, R131, -R104 ;  /* 0x8000006883687221 */ /* 0x000fe20000010000 */
[----:B------:R-:W-:Y:S01]  /*3780*/  FADD.FTZ R176, R176, -R105 ;  /* 0x80000069b0b07221 */ /* 0x000fe20000010000 */
[----:B------:R-:W-:Y:S01]  /*3790*/  FADD.FTZ R106, R179, -R106 ;  /* 0x8000006ab36a7221 */ /* 0x000fe20000010000 */
[C---:B------:R-:W-:Y:S01]  /*37a0*/  LOP3.LUT P6, RZ, R125.reuse, 0xff0000, RZ, 0xc0, !PT ;  /* 0x00ff00007dff7812 */ /* 0x040fe200078cc0ff */
[----:B------:R-:W-:Y:S01]  /*37b0*/  FADD.FTZ R130, R130, -R203 ;  /* 0x800000cb82827221 */ /* 0x000fe20000010000 */
[----:B------:R-:W-:Y:S01]  /*37c0*/  ISETP.GE.U32.AND.EX P2, PT, R125, 0x1000000, PT, P2 ;  /* 0x010000007d00780c */ /* 0x000fe20003f46120 */
[C---:B------:R-:W-:Y:S01]  /*37d0*/  FMUL.FTZ R113, R165.reuse, R104 ;  /* 0x00000068a5717220 */ /* 0x040fe20000410000 */
[C---:B------:R-:W-:Y:S01]  /*37e0*/  FMUL.FTZ R131, R165.reuse, R176 ;  /* 0x000000b0a5837220 */ /* 0x040fe20000410000 */
[C---:B------:R-:W-:Y:S01]  /*37f0*/  FMUL.FTZ R167, R165.reuse, R106 ;  /* 0x0000006aa5a77220 */ /* 0x040fe20000410000 */
[----:B------:R-:W-:Y:S01]  /*3800*/  FMUL.FTZ R165, R165, R130 ;  /* 0x00000082a5a57220 */ /* 0x000fe20000410000 */
[----:B------:R-:W-:Y:S01]  /*3810*/  LOP3.LUT P4, RZ, R124, 0xff00, RZ, 0xc0, !PT ;  /* 0x0000ff007cff7812 */ /* 0x000fe2000788c0ff */
[-C--:B------:R-:W-:Y:S01]  /*3820*/  FMUL.FTZ R106, R131, R204.reuse ;  /* 0x000000cc836a7220 */ /* 0x080fe20000410000 */
[-C--:B------:R-:W-:Y:S01]  /*3830*/  FMUL.FTZ R108, R167, R204.reuse ;  /* 0x000000cca76c7220 */ /* 0x080fe20000410000 */
[----:B------:R-:W-:Y:S01]  /*3840*/  FMUL.FTZ R104, R165, R204 ;  /* 0x000000cca5687220 */ /* 0x000fe20000410000 */
[----:B------:R-:W-:-:S02]  /*3850*/  @P5 HADD2.F32 R105, -RZ, R112.H0_H0 ;  /* 0x20000070ff695230 */ /* 0x000fc40000004100 */
[----:B------:R-:W-:Y:S01]  /*3860*/  FMUL.FTZ R204, R113, R204 ;  /* 0x000000cc71cc7220 */ /* 0x000fe20000410000 */
[--C-:B------:R-:W-:Y:S02]  /*3870*/  @P6 HADD2.F32 R107, -RZ, R115.reuse.H0_H0 ;  /* 0x20000073ff6b6230 */ /* 0x100fe40000004100 */
[----:B------:R-:W-:Y:S01]  /*3880*/  FMUL.FTZ R104, R104, UR4 ;  /* 0x0000000468687c20 */ /* 0x000fe20008410000 */
[----:B------:R-:W-:Y:S01]  /*3890*/  @P2 HADD2.F32 R109, -RZ, R115.H1_H1 ;  /* 0x30000073ff6d2230 */ /* 0x000fe20000004100 */
[----:B------:R-:W-:Y:S01]  /*38a0*/  CS2R R114, SRZ ;  /* 0x0000000000727805 */ /* 0x000fe2000001ff00 */
[----:B------:R-:W-:Y:S01]  /*38b0*/  FMUL.FTZ R108, R108, UR4 ;  /* 0x000000046c6c7c20 */ /* 0x000fe20008410000 */
[----:B------:R-:W-:Y:S01]  /*38c0*/  FMUL.FTZ R124, R106, UR4 ;  /* 0x000000046a7c7c20 */ /* 0x000fe20008410000 */
[----:B------:R-:W-:Y:S01]  /*38d0*/  FMUL.FTZ R204, R204, UR4 ;  /* 0x00000004cccc7c20 */ /* 0x000fe20008410000 */
[----:B------:R-:W-:Y:S01]  /*38e0*/  @P5 FMUL.FTZ R115, R104, R105 ;  /* 0x0000006968735220 */ /* 0x000fe20000410000 */
[----:B------:R-:W-:Y:S01]  /*38f0*/  MOV R125, RZ ;  /* 0x000000ff007d7202 */ /* 0x000fe20000000f00 */
[----:B------:R-:W-:Y:S01]  /*3900*/  @P4 HADD2.F32 R112, -RZ, R112.H1_H1 ;  /* 0x30000070ff704230 */ /* 0x000fe20000004100 */
[----:B------:R-:W-:Y:S01]  /*3910*/  F2FP.F16.F32.PACK_AB R105, R110, R111 ;  /* 0x0000006f6e69723e */ /* 0x000fe200000000ff */
[----:B------:R-:W-:Y:S01]  /*3920*/  @P2 FMUL.FTZ R125, R108, R109 ;  /* 0x0000006d6c7d2220 */ /* 0x000fe20000410000 */
[----:B------:R-:W-:Y:S01]  /*3930*/  FMUL.FTZ R111, R67, R108 ;  /* 0x0000006c436f7220 */ /* 0x000fe20000410000 */
[----:B------:R-:W-:Y:S01]  /*3940*/  FMUL.FTZ R110, R66, R124 ;  /* 0x0000007c426e7220 */ /* 0x000fe20000410000 */
[----:B------:R-:W-:Y:S01]  /*3950*/  FMUL.FTZ R108, R60, R104 ;  /* 0x000000683c6c7220 */ /* 0x000fe20000410000 */
[----:B------:R-:W-:Y:S01]  /*3960*/  FMUL.FTZ R109, R61, R204 ;  /* 0x000000cc3d6d7220 */ /* 0x000fe20000410000 */
[----:B------:R-:W-:Y:S01]  /*3970*/  @P4 FMUL.FTZ R114, R204, R112 ;  /* 0x00000070cc724220 */ /* 0x000fe20000410000 */
[----:B------:R-:W-:Y:S01]  /*3980*/  F2FP.F16.F32.PACK_AB R104, R113, R165 ;  /* 0x000000a57168723e */ /* 0x000fe200000000ff */
[----:B------:R-:W-:Y:S01]  /*3990*/  HFMA2 R123, -RZ, RZ, 0, 0 ;  /* 0x00000000ff7b7431 */ /* 0x000fe200000001ff */
        /* <DEDUP_REMOVED lines=8> */
[----:B------:R-:W-:-:S02]  /*3a20*/  F2FP.F16.F32.PACK_AB R109, R169, R122 ;  /* 0x0000007aa96d723e */ /* 0x000fc400000000ff */
[----:B------:R-:W-:Y:S02]  /*3a30*/  F2FP.F16.F32.PACK_AB R111, R111, R112 ;  /* 0x000000706f6f723e */ /* 0x000fe400000000ff */
[----:B------:R-:W-:Y:S01]  /*3a40*/  F2FP.F16.F32.PACK_AB R108, R113, R108 ;  /* 0x0000006c716c723e */ /* 0x000fe200000000ff */
[----:B------:R-:W-:Y:S06]  /*3a50*/  BRA `(.L_x_5959) ;  /* 0x0000000400707947 */ /* 0x000fec0003800000 */
.L_x_5958:
[-CC-:B------:R-:W-:Y:S01]  /*3a60*/  FFMA.FTZ R170, R170, R203.reuse, R202.reuse ;  /* 0x000000cbaaaa7223 */ /* 0x180fe200000100ca */
[C---:B------:R-:W-:Y:S01]  /*3a70*/  LOP3.LUT P6, RZ, R124.reuse, 0xff0000, RZ, 0xc0, !PT ;  /* 0x00ff00007cff7812 */ /* 0x040fe200078cc0ff */
[-C--:B0-----:R-:W-:Y:S01]  /*3a80*/  FFMA.FTZ R108, R173, R203.reuse, R202 ;  /* 0x000000cbad6c7223 */ /* 0x081fe200000100ca */
[----:B------:R-:W-:Y:S01]  /*3a90*/  LOP3.LUT P2, RZ, R124, 0xff000000, RZ, 0xc0, !PT ;  /* 0xff0000007cff7812 */ /* 0x000fe2000784c0ff */
[----:B------:R-:W-:Y:S01]  /*3aa0*/  FADD.FTZ R170, R169, -R170 ;  /* 0x800000aaa9aa7221 */ /* 0x000fe20000010000 */
[----:B------:R-:W-:Y:S01]  /*3ab0*/  FFMA.FTZ R121, R174, R203, R202 ;  /* 0x000000cbae797223 */ /* 0x000fe200000100ca */
[----:B------:R-:W-:Y:S01]  /*3ac0*/  FADD.FTZ R120, R171, -R108 ;  /* 0x8000006cab787221 */ /* 0x000fe20000010000 */
[----:B------:R-:W-:Y:S01]  /*3ad0*/  LOP3.LUT P5, RZ, R125, 0xff, RZ, 0xc0, !PT ;  /* 0x000000ff7dff7812 */ /* 0x000fe200078ac0ff */
[----:B------:R-:W-:Y:S01]  /*3ae0*/  FMUL.FTZ R109, R165, R170 ;  /* 0x000000aaa56d7220 */ /* 0x000fe20000410000 */
[----:B------:R-:W-:Y:S01]  /*3af0*/  FADD.FTZ R172, R172, -R121 ;  /* 0x80000079acac7221 */ /* 0x000fe20000010000 */
[----:B------:R-:W-:-:S02]  /*3b00*/  LOP3.LUT P4, RZ, R125, 0xff0000, RZ, 0xc0, !PT ;  /* 0x00ff00007dff7812 */ /* 0x000fc4000788c0ff */
[----:B------:R-:W-:Y:S01]  /*3b10*/  CS2R R118, SRZ ;  /* 0x0000000000767805 */ /* 0x000fe2000001ff00 */
[----:B------:R-:W-:Y:S01]  /*3b20*/  FMUL.FTZ R108, R204, R109 ;  /* 0x0000006dcc6c7220 */ /* 0x000fe20000410000 */
[----:B------:R-:W-:Y:S01]  /*3b30*/  FFMA.FTZ R109, R178, R203, R202 ;  /* 0x000000cbb26d7223 */ /* 0x000fe200000100ca */
[--C-:B-----5:R-:W-:Y:S02]  /*3b40*/  @P6 HADD2.F32 R110, -RZ, R113.reuse.H0_H0 ;  /* 0x20000071ff6e6230 */ /* 0x120fe40000004100 */
[----:B------:R-:W-:Y:S02]  /*3b50*/  HFMA2 R121, -RZ, RZ, 0, 0 ;  /* 0x00000000ff797431 */ /* 0x000fe400000001ff */
[----:B------:R-:W-:Y:S02]  /*3b60*/  @P2 HADD2.F32 R171, -RZ, R113.H1_H1 ;  /* 0x30000071ffab2230 */ /* 0x000fe40000004100 */
[----:B------:R-:W-:Y:S01]  /*3b70*/  FADD.FTZ R176, R176, -R109 ;  /* 0x8000006db0b07221 */ /* 0x000fe20000010000 */
[C---:B------:R-:W-:Y:S01]  /*3b80*/  FMUL.FTZ R109, R165.reuse, R120 ;  /* 0x00000078a56d7220 */ /* 0x040fe20000410000 */
[C---:B------:R-:W-:Y:S01]  /*3b90*/  FMUL.FTZ R113, R165.reuse, R172 ;  /* 0x000000aca5717220 */ /* 0x040fe20000410000 */
[----:B------:R-:W-:Y:S01]  /*3ba0*/  FMUL.FTZ R111, R108, UR4 ;  /* 0x000000046c6f7c20 */ /* 0x000fe20008410000 */
[----:B------:R-:W-:Y:S01]  /*3bb0*/  FMUL.FTZ R169, R165, R176 ;  /* 0x000000b0a5a97220 */ /* 0x000fe20000410000 */
[C---:B------:R-:W-:Y:S01]  /*3bc0*/  FMUL.FTZ R108, R204.reuse, R109 ;  /* 0x0000006dcc6c7220 */ /* 0x040fe20000410000 */
[----:B------:R-:W-:Y:S01]  /*3bd0*/  FMUL.FTZ R109, R204, R113 ;  /* 0x00000071cc6d7220 */ /* 0x000fe20000410000 */
[----:B------:R-:W-:Y:S01]  /*3be0*/  @P6 FMUL.FTZ R119, R110, R111 ;  /* 0x0000006f6e776220 */ /* 0x000fe20000410000 */
[----:B------:R-:W-:Y:S01]  /*3bf0*/  FMUL.FTZ R110, R204, R169 ;  /* 0x000000a9cc6e7220 */ /* 0x000fe20000410000 */
[----:B------:R-:W-:-:S02]  /*3c00*/  @P5 HADD2.F32 R122, -RZ, R114.H0_H0 ;  /* 0x20000072ff7a5230 */ /* 0x000fc40000004100 */
[----:B------:R-:W-:Y:S01]  /*3c10*/  FMUL.FTZ R120, R108, UR4 ;  /* 0x000000046c787c20 */ /* 0x000fe20008410000 */
[----:B------:R-:W-:Y:S01]  /*3c20*/  FMUL.FTZ R113, R109, UR4 ;  /* 0x000000046d717c20 */ /* 0x000fe20008410000 */
[----:B------:R-:W-:Y:S01]  /*3c30*/  FMUL.FTZ R108, R62, R111 ;  /* 0x0000006f3e6c7220 */ /* 0x000fe20000410000 */
[----:B------:R-:W-:Y:S01]  /*3c40*/  FMUL.FTZ R169, R110, UR4 ;  /* 0x000000046ea97c20 */ /* 0x000fe20008410000 */
[----:B------:R-:W-:Y:S02]  /*3c50*/  @P4 HADD2.F32 R166, -RZ, R115.H0_H0 ;  /* 0x20000073ffa64230 */ /* 0x000fe40000004100 */
[-C--:B------:R-:W-:Y:S01]  /*3c60*/  @P5 FMUL.FTZ R121, R122, R113.reuse ;  /* 0x000000717a795220 */ /* 0x080fe20000410000 */
[-C--:B------:R-:W-:Y:S01]  /*3c70*/  FMUL.FTZ R109, R63, R120.reuse ;  /* 0x000000783f6d7220 */ /* 0x080fe20000410000 */
[----:B------:R-:W-:Y:S01]  /*3c80*/  FSEL R122, R108, RZ, P6 ;  /* 0x000000ff6c7a7208 */ /* 0x000fe20003000000 */
[----:B------:R-:W-:Y:S01]  /*3c90*/  FMUL.FTZ R110, R64, R113 ;  /* 0x00000071406e7220 */ /* 0x000fe20000410000 */
[-C--:B------:R-:W-:Y:S01]  /*3ca0*/  FMUL.FTZ R108, R66, R169.reuse ;  /* 0x000000a9426c7220 */ /* 0x080fe20000410000 */
[----:B------:R-:W-:Y:S01]  /*3cb0*/  MOV R123, RZ ;  /* 0x000000ff007b7202 */ /* 0x000fe20000000f00 */
[----:B------:R-:W-:Y:S01]  /*3cc0*/  @P4 FMUL.FTZ R123, R166, R169 ;  /* 0x000000a9a67b4220 */ /* 0x000fe20000410000 */
[----:B------:R-:W-:Y:S01]  /*3cd0*/  @P2 FMUL.FTZ R118, R171, R120 ;  /* 0x00000078ab762220 */ /* 0x000fe20000410000 */
[----:B------:R-:W-:Y:S01]  /*3ce0*/  FSEL R169, R109, RZ, P2 ;  /* 0x000000ff6da97208 */ /* 0x000fe20001000000 */
[----:B------:R-:W-:Y:S01]  /*3cf0*/  FFMA.FTZ R120, R181, R203, R202 ;  /* 0x000000cbb5787223 */ /* 0x000fe200000100ca */
[----:B------:R-:W-:-:S02]  /*3d00*/  ISETP.GE.U32.AND P2, PT, R124, RZ, PT ;  /* 0x000000ff7c00720c */ /* 0x000fc40003f46070 */
[----:B------:R-:W-:Y:S01]  /*3d10*/  FSEL R166, R110, RZ, P5 ;  /* 0x000000ff6ea67208 */ /* 0x000fe20002800000 */
[-CC-:B------:R-:W-:Y:S01]  /*3d20*/  FFMA.FTZ R110, R177, R203.reuse, R202.reuse ;  /* 0x000000cbb16e7223 */ /* 0x180fe200000100ca */
[----:B------:R-:W-:Y:S01]  /*3d30*/  FSEL R170, R108, RZ, P4 ;  /* 0x000000ff6caa7208 */ /* 0x000fe20002000000 */
[-CC-:B------:R-:W-:Y:S01]  /*3d40*/  FFMA.FTZ R108, R167, R203.reuse, R202.reuse ;  /* 0x000000cba76c7223 */ /* 0x180fe200000100ca */
[----:B------:R-:W-:Y:S01]  /*3d50*/  LOP3.LUT P6, RZ, R125, 0xff00, RZ, 0xc0, !PT ;  /* 0x0000ff007dff7812 */ /* 0x000fe200078cc0ff */
[----:B------:R-:W-:Y:S01]  /*3d60*/  FFMA.FTZ R203, R168, R203, R202 ;  /* 0x000000cba8cb7223 */ /* 0x000fe200000100ca */
[C---:B------:R-:W-:Y:S01]  /*3d70*/  LOP3.LUT P5, RZ, R124.reuse, 0xff, RZ, 0xc0, !PT ;  /* 0x000000ff7cff7812 */ /* 0x040fe200078ac0ff */
[----:B------:R-:W-:Y:S01]  /*3d80*/  FADD.FTZ R108, R131, -R108 ;  /* 0x8000006c836c7221 */ /* 0x000fe20000010000 */
        /* <DEDUP_REMOVED lines=8> */
[----:B------:R-:W-:Y:S01]  /*3e10*/  FMUL.FTZ R165, R165, R130 ;  /* 0x00000082a5a57220 */ /* 0x000fe20000410000 */
[----:B------:R-:W-:-:S02]  /*3e20*/  @P6 HADD2.F32 R131, -RZ, R114.H1_H1 ;  /* 0x30000072ff836230 */ /* 0x000fc40000004100 */
[C---:B------:R-:W-:Y:S01]  /*3e30*/  FMUL.FTZ R109, R204.reuse, R109 ;  /* 0x0000006dcc6d7220 */ /* 0x040fe20000410000 */
[C---:B------:R-:W-:Y:S01]  /*3e40*/  FMUL.FTZ R110, R204.reuse, R167 ;  /* 0x000000a7cc6e7220 */ /* 0x040fe20000410000 */
[C---:B------:R-:W-:Y:S01]  /*3e50*/  FMUL.FTZ R108, R204.reuse, R165 ;  /* 0x000000a5cc6c7220 */ /* 0x040fe20000410000 */
[----:B------:R-:W-:Y:S01]  /*3e60*/  FMUL.FTZ R204, R204, R111 ;  /* 0x0000006fcccc7220 */ /* 0x000fe20000410000 */
[--C-:B------:R-:W-:Y:S02]  /*3e70*/  @P5 HADD2.F32 R114, -RZ, R112.reuse.H0_H0 ;  /* 0x20000070ff725230 */ /* 0x100fe40000004100 */
[----:B------:R-:W-:Y:S01]  /*3e80*/  FMUL.FTZ R110, R110, UR4 ;  /* 0x000000046e6e7c20 */ /* 0x000fe20008410000 */
[----:B------:R-:W-:Y:S02]  /*3e90*/  @P4 HADD2.F32 R113, -RZ, R112.H1_H1 ;  /* 0x30000070ff714230 */ /* 0x000fe40000004100 */
[----:B------:R-:W-:Y:S01]  /*3ea0*/  FMUL.FTZ R112, R109, UR4 ;  /* 0x000000046d707c20 */ /* 0x000fe20008410000 */
[----:B------:R-:W-:-:S02]  /*3eb0*/  @P2 HADD2.F32 R171, -RZ, R115.H1_H1 ;  /* 0x30000073ffab2230 */ /* 0x000fc40000004100 */
[----:B------:R-:W-:Y:S01]  /*3ec0*/  FMUL.FTZ R109, R108, UR4 ;  /* 0x000000046c6d7c20 */ /* 0x000fe20008410000 */
[----:B------:R-:W-:Y:S01]  /*3ed0*/  FMUL.FTZ R204, R204, UR4 ;  /* 0x00000004cccc7c20 */ /* 0x000fe20008410000 */
[----:B------:R-:W-:Y:S01]  /*3ee0*/  MOV R125, RZ ;  /* 0x000000ff007d7202 */ /* 0x000fe20000000f00 */
[----:B------:R-:W-:Y:S02]  /*3ef0*/  HFMA2 R115, -RZ, RZ, 0, 0 ;  /* 0x00000000ff737431 */ /* 0x000fe400000001ff */
        /* <DEDUP_REMOVED lines=18> */
.L_x_5959:
[----:B------:R-:W0:Y:S01]  /*4020*/  @P0 LDC.64 R112, c[0x0][0x478] ;  /* 0x00011e00ff700b82 */ /* 0x000e220000000a00 */
[----:B------:R-:W-:-:S04]  /*4030*/  IMAD.WIDE.U32 R116, R164, 0x10, R116 ;  /* 0x00000010a4747825 */ /* 0x000fc800078e0074 */
[----:B0-----:R-:W-:-:S05]  /*4040*/  @P0 IMAD.WIDE.U32 R112, R164, 0x10, R112 ;  /* 0x00000010a4700825 */ /* 0x001fca00078e0070 */
[----:B------:R0:W-:Y:S04]  /*4050*/  @P0 STG.E.128 desc[UR6][R112.64], R104 ;  /* 0x0000006870000986 */ /* 0x0001e8000c101d06 */
[----:B------:R0:W-:Y:S01]  /*4060*/  STG.E.128 desc[UR6][R116.64], R108 ;  /* 0x0000006c74007986 */ /* 0x0001e2000c101d06 */
[----:B------:R-:W-:Y:S05]  /*4070*/  BRA `(.L_x_5960) ;  /* 0x00000028000c7947 */ /* 0x000fea0003800000 */
.L_x_5953:
        /* <DEDUP_REMOVED lines=8> */
[C---:B-----5:R-:W-:Y:S01]  /*4100*/  LOP3.LUT P0, RZ, R128.reuse, 0xff0000, RZ, 0xc0, !PT ;  /* 0x00ff000080ff7812 */ /* 0x060fe2000780c0ff */
[--C-:B------:R-:W-:Y:S01]  /*4110*/  HADD2.F32 R114, -RZ, R93.reuse.H1_H1 ;  /* 0x3000005dff727230 */ /* 0x100fe20000004100 */
[----:B------:R-:W-:Y:S01]  /*4120*/  LOP3.LUT P2, RZ, R128, 0xff000000, RZ, 0xc0, !PT ;  /* 0xff00000080ff7812 */ /* 0x000fe2000784c0ff */
[----:B------:R-:W-:Y:S01]  /*4130*/  FADD.FTZ R115, R222, -R223 ;  /* 0x800000dfde737221 */ /* 0x000fe20000010000 */
[----:B------:R-:W-:Y:S01]  /*4140*/  FFMA.FTZ R221, R221, R203, R202 ;  /* 0x000000cbdddd7223 */ /* 0x000fe200000100ca */
[----:B------:R-:W-:Y:S02]  /*4150*/  HADD2.F32 R112, -RZ, R93.H0_H0 ;  /* 0x2000005dff707230 */ /* 0x000fe40000004100 */
[----:B------:R-:W-:Y:S01]  /*4160*/  FADD.FTZ R113, R224, -R225 ;  /* 0x800000e1e0717221 */ /* 0x000fe20000010000 */
[----:B------:R-:W-:-:S02]  /*4170*/  HADD2.F32 R116, -RZ, R94.H0_H0 ;  /* 0x2000005eff747230 */ /* 0x000fc40000004100 */
[----:B------:R-:W-:Y:S01]  /*4180*/  FADD.FTZ R117, R182, -R221 ;  /* 0x800000ddb6757221 */ /* 0x000fe20000010000 */
[C---:B------:R-:W-:Y:S01]  /*4190*/  FFMA.FTZ R115, R165.reuse, R115, R114 ;  /* 0x00000073a5737223 */ /* 0x040fe20000010072 */
[----:B------:R-:W-:Y:S01]  /*41a0*/  FFMA.FTZ R113, R165, R113, R112 ;  /* 0x00000071a5717223 */ /* 0x000fe20000010070 */
[----:B------:R-:W-:Y:S01]  /*41b0*/  LOP3.LUT P6, RZ, R129, 0xff, RZ, 0xc0, !PT ;  /* 0x000000ff81ff7812 */ /* 0x000fe200078cc0ff */
[----:B------:R-:W-:Y:S01]  /*41c0*/  FFMA.FTZ R117, R165, R117, R116 ;  /* 0x00000075a5757223 */ /* 0x000fe20000010074 */
[-C--:B------:R-:W-:Y:S01]  /*41d0*/  FMUL.FTZ R115, R115, R204.reuse ;  /* 0x000000cc73737220 */ /* 0x080fe20000410000 */
[-C--:B------:R-:W-:Y:S01]  /*41e0*/  FMUL.FTZ R113, R113, R204.reuse ;  /* 0x000000cc71717220 */ /* 0x080fe20000410000 */
[--C-:B------:R-:W-:Y:S02]  /*41f0*/  @P0 HADD2.F32 R112, -RZ, R109.reuse.H0_H0 ;  /* 0x2000006dff700230 */ /* 0x100fe40000004100 */
[----:B------:R-:W-:Y:S01]  /*4200*/  FMUL.FTZ R117, R117, R204 ;  /* 0x000000cc75757220 */ /* 0x000fe20000410000 */
[----:B------:R-:W-:-:S02]  /*4210*/  @P2 HADD2.F32 R109, -RZ, R109.H1_H1 ;  /* 0x3000006dff6d2230 */ /* 0x000fc40000004100 */
[----:B------:R-:W-:Y:S01]  /*4220*/  FMUL.FTZ R116, R115, UR4 ;  /* 0x0000000473747c20 */ /* 0x000fe20008410000 */
[----:B------:R-:W-:Y:S01]  /*4230*/  FMUL.FTZ R113, R113, UR4 ;  /* 0x0000000471717c20 */ /* 0x000fe20008410000 */
[----:B------:R-:W-:Y:S01]  /*4240*/  MOV R185, RZ ;  /* 0x000000ff00b97202 */ /* 0x000fe20000000f00 */
[----:B------:R-:W-:Y:S01]  /*4250*/  FMUL.FTZ R117, R117, UR4 ;  /* 0x0000000475757c20 */ /* 0x000fe20008410000 */
[----:B------:R-:W-:Y:S01]  /*4260*/  @P2 FMUL.FTZ R185, R116, R109 ;  /* 0x0000006d74b92220 */ /* 0x000fe20000410000 */
[----:B------:R-:W-:Y:S01]  /*4270*/  FMUL.FTZ R109, R46, R113 ;  /* 0x000000712e6d7220 */ /* 0x000fe20000410000 */
[----:B------:R-:W-:Y:S02]  /*4280*/  HFMA2 R180, -RZ, RZ, 0, 0 ;  /* 0x00000000ffb47431 */ /* 0x000fe400000001ff */
[----:B------:R-:W-:Y:S01]  /*4290*/  @P0 FMUL.FTZ R180, R113, R112 ;  /* 0x0000007071b40220 */ /* 0x000fe20000410000 */
[----:B------:R-:W-:Y:S02]  /*42a0*/  @P6 HADD2.F32 R114, -RZ, R110.H0_H0 ;  /* 0x2000006eff726230 */ /* 0x000fe40000004100 */
[----:B------:R-:W-:Y:S01]  /*42b0*/  FMUL.FTZ R113, R48, R117 ;  /* 0x0000007530717220 */ /* 0x000fe20000410000 */
[----:B------:R-:W-:Y:S01]  /*42c0*/  FMUL.FTZ R112, R47, R116 ;  /* 0x000000742f707220 */ /* 0x000fe20000410000 */
[----:B------:R-:W-:Y:S01]  /*42d0*/  FSEL R109, R109, RZ, P0 ;  /* 0x000000ff6d6d7208 */ /* 0x000fe20000000000 */
[----:B------:R-:W-:Y:S01]  /*42e0*/  HFMA2 R182, -RZ, RZ, 0, 0 ;  /* 0x00000000ffb67431 */ /* 0x000fe200000001ff */
[C---:B------:R-:W-:Y:S01]  /*42f0*/  ISETP.GE.U32.AND P0, PT, R128.reuse, RZ, PT ;  /* 0x000000ff8000720c */ /* 0x040fe20003f06070 */
[-CC-:B------:R-:W-:Y:S01]  /*4300*/  FFMA.FTZ R209, R209, R203.reuse, R202.reuse ;  /* 0x000000cbd1d17223 */ /* 0x180fe200000100ca */
[----:B------:R-:W-:Y:S01]  /*4310*/  @P6 FMUL.FTZ R182, R117, R114 ;  /* 0x0000007275b66220 */ /* 0x000fe20000410000 */
[-CC-:B------:R-:W-:Y:S01]  /*4320*/  FFMA.FTZ R211, R211, R203.reuse, R202.reuse ;  /* 0x000000cbd3d37223 */ /* 0x180fe200000100ca */
[----:B------:R-:W-:Y:S01]  /*4330*/  LOP3.LUT P5, RZ, R129, 0xff00, RZ, 0xc0, !PT ;  /* 0x0000ff0081ff7812 */ /* 0x000fe200078ac0ff */
[-CC-:B------:R-:W-:Y:S01]  /*4340*/  FFMA.FTZ R213, R213, R203.reuse, R202.reuse ;  /* 0x000000cbd5d57223 */ /* 0x180fe200000100ca */
[----:B------:R-:W-:Y:S01]  /*4350*/  FSEL R113, R113, RZ, P6 ;  /* 0x000000ff71717208 */ /* 0x000fe20003000000 */
[-CC-:B------:R-:W-:Y:S01]  /*4360*/  FFMA.FTZ R207, R207, R203.reuse, R202.reuse ;  /* 0x000000cbcfcf7223 */ /* 0x180fe200000100ca */
[----:B------:R-:W-:Y:S01]  /*4370*/  FFMA.FTZ R205, R205, R203, R202 ;  /* 0x000000cbcdcd7223 */ /* 0x000fe200000100ca */
[----:B------:R-:W-:Y:S01]  /*4380*/  LOP3.LUT P4, RZ, R128, 0xff, RZ, 0xc0, !PT ;  /* 0x000000ff80ff7812 */ /* 0x000fe2000788c0ff */
[----:B------:R-:W-:Y:S01]  /*4390*/  HADD2.F32 R120, -RZ, R94.H1_H1 ;  /* 0x3000005eff787230 */ /* 0x000fe20000004100 */
[----:B------:R-:W-:Y:S01]  /*43a0*/  FSEL R112, R112, RZ, P2 ;  /* 0x000000ff70707208 */ /* 0x000fe20001000000 */
[----:B------:R-:W-:Y:S01]  /*43b0*/  FADD.FTZ R121, R208, -R209 ;  /* 0x800000d1d0797221 */ /* 0x000fe20000010000 */
[C---:B------:R-:W-:Y:S01]  /*43c0*/  LOP3.LUT P6, RZ, R129.reuse, 0xff0000, RZ, 0xc0, !PT ;  /* 0x00ff000081ff7812 */ /* 0x040fe200078cc0ff */
[--C-:B------:R-:W-:Y:S01]  /*43d0*/  HADD2.F32 R122, -RZ, R95.reuse.H0_H0 ;  /* 0x2000005fff7a7230 */ /* 0x100fe20000004100 */
[----:B------:R-:W-:Y:S01]  /*43e0*/  LOP3.LUT P2, RZ, R128, 0xff00, RZ, 0xc0, !PT ;  /* 0x0000ff0080ff7812 */ /* 0x000fe2000784c0ff */
[----:B------:R-:W-:Y:S01]  /*43f0*/  HADD2.F32 R128, -RZ, R95.H1_H1 ;  /* 0x3000005fff807230 */ /* 0x000fe20000004100 */
[----:B------:R-:W-:Y:S01]  /*4400*/  ISETP.GE.U32.AND.EX P0, PT, R129, 0x1000000, PT, P0 ;  /* 0x010000008100780c */ /* 0x000fe20003f06100 */
[----:B------:R-:W-:-:S02]  /*4410*/  HADD2.F32 R114, -RZ, R92.H0_H0 ;  /* 0x2000005cff727230 */ /* 0x000fc40000004100 */
        /* <DEDUP_REMOVED lines=15> */
[----:B------:R-:W-:-:S02]  /*4510*/  @P5 HADD2.F32 R114, -RZ, R110.H1_H1 ;  /* 0x3000006eff725230 */ /* 0x000fc40000004100 */
[----:B------:R-:W-:Y:S01]  /*4520*/  FMUL.FTZ R120, R121, UR4 ;  /* 0x0000000479787c20 */ /* 0x000fe20008410000 */
[--C-:B------:R-:W-:Y:S02]  /*4530*/  @P4 HADD2.F32 R110, -RZ, R108.reuse.H0_H0 ;  /* 0x2000006cff6e4230 */ /* 0x100fe40000004100 */
[----:B------:R-:W-:Y:S01]  /*4540*/  FMUL.FTZ R123, R123, UR4 ;  /* 0x000000047b7b7c20 */ /* 0x000fe20008410000 */
[--C-:B------:R-:W-:Y:S02]  /*4550*/  @P6 HADD2.F32 R116, -RZ, R111.reuse.H0_H0 ;  /* 0x2000006fff746230 */ /* 0x100fe40000004100 */
[----:B------:R-:W-:Y:S01]  /*4560*/  FMUL.FTZ R122, R209, UR4 ;  /* 0x00000004d17a7c20 */ /* 0x000fe20008410000 */
[----:B------:R-:W-:Y:S02]  /*4570*/  @P2 HADD2.F32 R108, -RZ, R108.H1_H1 ;  /* 0x3000006cff6c2230 */ /* 0x000fe40000004100 */
[----:B------:R-:W-:Y:S01]  /*4580*/  FMUL.FTZ R121, R115, UR4 ;  /* 0x0000000473797c20 */ /* 0x000fe20008410000 */
[----:B------:R-:W-:-:S02]  /*4590*/  @P0 HADD2.F32 R111, -RZ, R111.H1_H1 ;  /* 0x3000006fff6f0230 */ /* 0x000fc40000004100 */
[----:B------:R-:W-:Y:S01]  /*45a0*/  FMUL.FTZ R117, R117, UR4 ;  /* 0x0000000475757c20 */ /* 0x000fe20008410000 */
[----:B------:R-:W-:Y:S01]  /*45b0*/  CS2R R128, SRZ ;  /* 0x0000000000807805 */ /* 0x000fe2000001ff00 */
[----:B------:R-:W-:Y:S02]  /*45c0*/  HFMA2 R205, -RZ, RZ, 0, 0 ;  /* 0x00000000ffcd7431 */ /* 0x000fe400000001ff */
[----:B------:R-:W-:Y:S01]  /*45d0*/  @P5 FMUL.FTZ R129, R120, R114 ;  /* 0x0000007278815220 */ /* 0x000fe20000410000 */
[----:B------:R-:W-:Y:S01]  /*45e0*/  MOV R207, RZ ;  /* 0x000000ff00cf7202 */ /* 0x000fe20000000f00 */
        /* <DEDUP_REMOVED lines=20> */
.L_x_5961:
[-CC-:B------:R-:W-:Y:S01]  /*4730*/  FFMA.FTZ R225, R225, R203.reuse, R202.reuse ;  /* 0x000000cbe1e17223 */ /* 0x180fe200000100ca */
[-CC-:B------:R-:W-:Y:S01]  /*4740*/  FFMA.FTZ R223, R223, R203.reuse, R202.reuse ;  /* 0x000000cbdfdf7223 */ /* 0x180fe200000100ca */
[C---:B-----5:R-:W-:Y:S01]  /*4750*/  LOP3.LUT P0, RZ, R128.reuse, 0xff0000, RZ, 0xc0, !PT ;  /* 0x00ff000080ff7812 */ /* 0x060fe2000780c0ff */
[--C-:B------:R-:W-:Y:S01]  /*4760*/  HADD2.F32 R104, -RZ, R93.reuse.H0_H0 ;  /* 0x2000005dff687230 */ /* 0x100fe20000004100 */
[----:B------:R-:W-:Y:S01]  /*4770*/  LOP3.LUT P2, RZ, R128, 0xff000000, RZ, 0xc0, !PT ;  /* 0xff00000080ff7812 */ /* 0x000fe2000784c0ff */
[----:B------:R-:W-:Y:S01]  /*4780*/  FADD.FTZ R224, R224, -R225 ;  /* 0x800000e1e0e07221 */ /* 0x000fe20000010000 */
[----:B------:R-:W-:Y:S02]  /*4790*/  HADD2.F32 R107, -RZ, R93.H1_H1 ;  /* 0x3000005dff6b7230 */ /* 0x000fe40000004100 */
[----:B------:R-:W-:Y:S01]  /*47a0*/  FADD.FTZ R222, R222, -R223 ;  /* 0x800000dfdede7221 */ /* 0x000fe20000010000 */
[----:B------:R-:W-:Y:S01]  /*47b0*/  FFMA.FTZ R221, R221, R203, R202 ;  /* 0x000000cbdddd7223 */ /* 0x000fe200000100ca */
[----:B------:R-:W-:-:S02]  /*47c0*/  HADD2.F32 R113, -RZ, R94.H0_H0 ;  /* 0x2000005eff717230 */ /* 0x000fc40000004100 */
[C---:B------:R-:W-:Y:S01]  /*47d0*/  FFMA.FTZ R105, R165.reuse, R224, R104 ;  /* 0x000000e0a5697223 */ /* 0x040fe20000010068 */
[----:B------:R-:W-:Y:S01]  /*47e0*/  FFMA.FTZ R104, R165, R222, R107 ;  /* 0x000000dea5687223 */ /* 0x000fe2000001006b */
[----:B------:R-:W-:Y:S01]  /*47f0*/  FADD.FTZ R182, R182, -R221 ;  /* 0x800000ddb6b67221 */ /* 0x000fe20000010000 */
[----:B------:R-:W-:Y:S01]  /*4800*/  LOP3.LUT P6, RZ, R129, 0xff, RZ, 0xc0, !PT ;  /* 0x000000ff81ff7812 */ /* 0x000fe200078cc0ff */
[-C--:B------:R-:W-:Y:S01]  /*4810*/  FMUL.FTZ R106, R105, R204.reuse ;  /* 0x000000cc696a7220 */ /* 0x080fe20000410000 */
[----:B------:R-:W-:Y:S01]  /*4820*/  FMUL.FTZ R107, R104, R204 ;  /* 0x000000cc686b7220 */ /* 0x000fe20000410000 */
[----:B------:R-:W-:Y:S01]  /*4830*/  FFMA.FTZ R113, R165, R182, R113 ;  /* 0x000000b6a5717223 */ /* 0x000fe20000010071 */
[--C-:B------:R-:W-:Y:S02]  /*4840*/  @P0 HADD2.F32 R114, -RZ, R109.reuse.H0_H0 ;  /* 0x2000006dff720230 */ /* 0x100fe40000004100 */
[----:B------:R-:W-:Y:S01]  /*4850*/  FMUL.FTZ R115, R106, UR4 ;  /* 0x000000046a737c20 */ /* 0x000fe20008410000 */
[----:B------:R-:W-:-:S02]  /*4860*/  @P2 HADD2.F32 R117, -RZ, R109.H1_H1 ;  /* 0x3000006dff752230 */ /* 0x000fc40000004100 */
[----:B------:R-:W-:Y:S01]  /*4870*/  FMUL.FTZ R109, R113, R204 ;  /* 0x000000cc716d7220 */ /* 0x000fe20000410000 */
[----:B------:R-:W-:Y:S01]  /*4880*/  FMUL.FTZ R112, R107, UR4 ;  /* 0x000000046b707c20 */ /* 0x000fe20008410000 */
[----:B------:R-:W-:Y:S01]  /*4890*/  MOV R185, RZ ;  /* 0x000000ff00b97202 */ /* 0x000fe20000000f00 */
[----:B------:R-:W-:Y:S01]  /*48a0*/  FFMA.FTZ R209, R209, R203, R202 ;  /* 0x000000cbd1d17223 */ /* 0x000fe200000100ca */
[----:B------:R-:W-:Y:S01]  /*48b0*/  FMUL.FTZ R107, R109, UR4 ;  /* 0x000000046d6b7c20 */ /* 0x000fe20008410000 */
[-C--:B------:R-:W-:Y:S01]  /*48c0*/  @P2 FMUL.FTZ R185, R117, R112.reuse ;  /* 0x0000007075b92220 */ /* 0x080fe20000410000 */
[-C--:B------:R-:W-:Y:S01]  /*48d0*/  FMUL.FTZ R109, R46, R115.reuse ;  /* 0x000000732e6d7220 */ /* 0x080fe20000410000 */
[----:B------:R-:W-:Y:S01]  /*48e0*/  FMUL.FTZ R112, R47, R112 ;  /* 0x000000702f707220 */ /* 0x000fe20000410000 */
[----:B------:R-:W-:Y:S02]  /*48f0*/  HFMA2 R180, -RZ, RZ, 0, 0 ;  /* 0x00000000ffb47431 */ /* 0x000fe400000001ff */
[----:B------:R-:W-:Y:S01]  /*4900*/  @P0 FMUL.FTZ R180, R114, R115 ;  /* 0x0000007372b40220 */ /* 0x000fe20000410000 */
[----:B------:R-:W-:Y:S01]  /*4910*/  LOP3.LUT P5, RZ, R129, 0xff00, RZ, 0xc0, !PT ;  /* 0x0000ff0081ff7812 */ /* 0x000fe200078ac0ff */
[----:B------:R-:W-:-:S02]  /*4920*/  @P6 HADD2.F32 R116, -RZ, R110.H0_H0 ;  /* 0x2000006eff746230 */ /* 0x000fc40000004100 */
[----:B------:R-:W-:Y:S01]  /*4930*/  FMUL.FTZ R114, R48, R107 ;  /* 0x0000006b30727220 */ /* 0x000fe20000410000 */
[----:B------:R-:W-:Y:S01]  /*4940*/  HADD2.F32 R106, -RZ, R94.H1_H1 ;  /* 0x3000005eff6a7230 */ /* 0x000fe20000004100 */
[----:B------:R-:W-:Y:S01]  /*4950*/  FSEL R109, R109, RZ, P0 ;  /* 0x000000ff6d6d7208 */ /* 0x000fe20000000000 */
[----:B------:R-:W-:Y:S01]  /*4960*/  FADD.FTZ R208, R208, -R209 ;  /* 0x800000d1d0d07221 */ /* 0x000fe20000010000 */
[----:B------:R-:W-:Y:S01]  /*4970*/  FSEL R112, R112, RZ, P2 ;  /* 0x000000ff70707208 */ /* 0x000fe20001000000 */
[-CC-:B------:R-:W-:Y:S01]  /*4980*/  FFMA.FTZ R213, R213, R203.reuse, R202.reuse ;  /* 0x000000cbd5d57223 */ /* 0x180fe200000100ca */
[C---:B------:R-:W-:Y:S01]  /*4990*/  LOP3.LUT P4, RZ, R128.reuse, 0xff, RZ, 0xc0, !PT ;  /* 0x000000ff80ff7812 */ /* 0x040fe2000788c0ff */
[--C-:B------:R-:W-:Y:S01]  /*49a0*/  FFMA.FTZ R205, R205, R203, R202.reuse ;  /* 0x000000cbcdcd7223 */ /* 0x100fe200000100ca */
[C---:B------:R-:W-:Y:S01]  /*49b0*/  ISETP.GE.U32.AND P0, PT, R128.reuse, RZ, PT ;  /* 0x000000ff8000720c */ /* 0x040fe20003f06070 */
[----:B------:R-:W-:Y:S01]  /*49c0*/  HFMA2 R182, -RZ, RZ, 0, 0 ;  /* 0x00000000ffb67431 */ /* 0x000fe200000001ff */
[----:B------:R-:W-:Y:S01]  /*49d0*/  LOP3.LUT P2, RZ, R128, 0xff00, RZ, 0xc0, !PT ;  /* 0x0000ff0080ff7812 */ /* 0x000fe2000784c0ff */
[----:B------:R-:W-:Y:S01]  /*49e0*/  @P6 FMUL.FTZ R182, R116, R107 ;  /* 0x0000006b74b66220 */ /* 0x000fe20000410000 */
[----:B------:R-:W-:Y:S01]  /*49f0*/  FSEL R114, R114, RZ, P6 ;  /* 0x000000ff72727208 */ /* 0x000fe20003000000 */
[----:B------:R-:W-:Y:S01]  /*4a00*/  FFMA.FTZ R207, R207, R203, R202 ;  /* 0x000000cbcfcf7223 */ /* 0x000fe200000100ca */
[----:B------:R-:W-:-:S02]  /*4a10*/  HADD2.F32 R115, -RZ, R95.H0_H0 ;  /* 0x2000005fff737230 */ /* 0x000fc40000004100 */
[----:B------:R-:W-:Y:S01]  /*4a20*/  FFMA.FTZ R208, R165, R208, R106 ;  /* 0x000000d0a5d07223 */ /* 0x000fe2000001006a */
[----:B------:R-:W-:Y:S01]  /*4a30*/  FFMA.FTZ R211, R211, R203, R202 ;  /* 0x000000cbd3d37223 */ /* 0x000fe200000100ca */
[C---:B------:R-:W-:Y:S01]  /*4a40*/  LOP3.LUT P6, RZ, R129.reuse, 0xff0000, RZ, 0xc0, !PT ;  /* 0x00ff000081ff7812 */ /* 0x040fe200078cc0ff */
[----:B------:R-:W-:Y:S01]  /*4a50*/  FADD.FTZ R184, R184, -R213 ;  /* 0x800000d5b8b87221 */ /* 0x000fe20000010000 */
[----:B------:R-:W-:Y:S01]  /*4a60*/  ISETP.GE.U32.AND.EX P0, PT, R129, 0x1000000, PT, P0 ;  /* 0x010000008100780c */ /* 0x000fe20003f06100 */
[--C-:B------:R-:W-:Y:S02]  /*4a70*/  HADD2.F32 R107, -RZ, R92.reuse.H0_H0 ;  /* 0x2000005cff6b7230 */ /* 0x100fe40000004100 */
[----:B------:R-:W-:Y:S01]  /*4a80*/  FADD.FTZ R212, R212, -R205 ;  /* 0x800000cdd4d47221 */ /* 0x000fe20000010000 */
[----:B------:R-:W-:Y:S02]  /*4a90*/  HADD2.F32 R121, -RZ, R95.H1_H1 ;  /* 0x3000005fff797230 */ /* 0x000fe40000004100 */
[----:B------:R-:W-:Y:S01]  /*4aa0*/  FADD.FTZ R206, R206, -R207 ;  /* 0x800000cfcece7221 */ /* 0x000fe20000010000 */
[----:B------:R-:W-:-:S02]  /*4ab0*/  HADD2.F32 R117, -RZ, R92.H1_H1 ;  /* 0x3000005cff757230 */ /* 0x000fc40000004100 */
[----:B------:R-:W-:Y:S01]  /*4ac0*/  FMUL.FTZ R106, R208, R204 ;  /* 0x000000ccd06a7220 */ /* 0x000fe20000410000 */
[----:B------:R-:W-:Y:S01]  /*4ad0*/  FADD.FTZ R210, R210, -R211 ;  /* 0x800000d3d2d27221 */ /* 0x000fe20000010000 */
[C---:B------:R-:W-:Y:S01]  /*4ae0*/  FFMA.FTZ R123, R165.reuse, R184, R115 ;  /* 0x000000b8a57b7223 */ /* 0x040fe20000010073 */
[C---:B------:R-:W-:Y:S01]  /*4af0*/  FFMA.FTZ R115, R165.reuse, R212, R107 ;  /* 0x000000d4a5737223 */ /* 0x040fe2000001006b */
[----:B------:R-:W-:Y:S02]  /*4b00*/  @P5 HADD2.F32 R107, -RZ, R110.H1_H1 ;  /* 0x3000006eff6b5230 */ /* 0x000fe40000004100 */
[C---:B------:R-:W-:Y:S01]  /*4b10*/  FFMA.FTZ R206, R165.reuse, R206, R121 ;  /* 0x000000cea5ce7223 */ /* 0x040fe20000010079 */
[----:B------:R-:W-:Y:S01]  /*4b20*/  FMUL.FTZ R116, R106, UR4 ;  /* 0x000000046a747c20 */ /* 0x000fe20008410000 */
[----:B------:R-:W-:Y:S01]  /*4b30*/  FFMA.FTZ R210, R165, R210, R117 ;  /* 0x000000d2a5d27223 */ /* 0x000fe20000010075 */
[----:B------:R-:W-:Y:S01]  /*4b40*/  CS2R R128, SRZ ;  /* 0x0000000000807805 */ /* 0x000fe2000001ff00 */
[----:B------:R-:W-:-:S02]  /*4b50*/  @P4 HADD2.F32 R120, -RZ, R108.H0_H0 ;  /* 0x2000006cff784230 */ /* 0x000fc40000004100 */
[----:B------:R-:W-:Y:S01]  /*4b60*/  @P5 FMUL.FTZ R129, R107, R116 ;  /* 0x000000746b815220 */ /* 0x000fe20000410000 */
[----:B------:R-:W-:Y:S02]  /*4b70*/  @P2 HADD2.F32 R121, -RZ, R108.H1_H1 ;  /* 0x3000006cff792230 */ /* 0x000fe40000004100 */
[-C--:B------:R-:W-:Y:S01]  /*4b80*/  FMUL.FTZ R108, R123, R204.reuse ;  /* 0x000000cc7b6c7220 */ /* 0x080fe20000410000 */
[-C--:B------:R-:W-:Y:S01]  /*4b90*/  FMUL.FTZ R110, R206, R204.reuse ;  /* 0x000000ccce6e7220 */ /* 0x080fe20000410000 */
[-C--:B------:R-:W-:Y:S01]  /*4ba0*/  FMUL.FTZ R107, R210, R204.reuse ;  /* 0x000000ccd26b7220 */ /* 0x080fe20000410000 */
[--C-:B------:R-:W-:Y:S02]  /*4bb0*/  @P6 HADD2.F32 R122, -RZ, R111.reuse.H0_H0 ;  /* 0x2000006fff7a6230 */ /* 0x100fe40000004100 */
[----:B------:R-:W-:Y:S01]  /*4bc0*/  FMUL.FTZ R106, R115, R204 ;  /* 0x000000cc736a7220 */ /* 0x000fe20000410000 */
[----:B------:R-:W-:Y:S02]  /*4bd0*/  @P0 HADD2.F32 R209, -RZ, R111.H1_H1 ;  /* 0x3000006fffd10230 */ /* 0x000fe40000004100 */
[----:B------:R-:W-:Y:S01]  /*4be0*/  FMUL.FTZ R111, R108, UR4 ;  /* 0x000000046c6f7c20 */ /* 0x000fe20008410000 */
[----:B------:R-:W-:Y:S01]  /*4bf0*/  FMUL.FTZ R108, R110, UR4 ;  /* 0x000000046e6c7c20 */ /* 0x000fe20008410000 */
[----:B------:R-:W-:Y:S01]  /*4c00*/  FMUL.FTZ R110, R107, UR4 ;  /* 0x000000046b6e7c20 */ /* 0x000fe20008410000 */
[----:B------:R-:W-:Y:S01]  /*4c10*/  FMUL.FTZ R117, R106, UR4 ;  /* 0x000000046a757c20 */ /* 0x000fe20008410000 */
[----:B------:R-:W-:Y:S01]  /*4c20*/  F2FP.F16.F32.PACK_AB R105, R104, R105 ;  /* 0x000000696869723e */ /* 0x000fe200000000ff */
[----:B------:R-:W-:Y:S01]  /*4c30*/  HFMA2 R205, -RZ, RZ, 0, 0 ;  /* 0x00000000ffcd7431 */ /* 0x000fe200000001ff */
[----:B------:R-:W-:Y:S01]  /*4c40*/  MOV R184, RZ ;  /* 0x000000ff00b87202 */ /* 0x000fe20000000f00 */
[----:B------:R-:W-:Y:S01]  /*4c50*/  @P6 FMUL.FTZ R184, R122, R111 ;  /* 0x0000006f7ab86220 */ /* 0x000fe20000410000 */
[----:B------:R-:W-:Y:S01]  /*4c60*/  MOV R207, RZ ;  /* 0x000000ff00cf7202 */ /* 0x000fe20000000f00 */
[----:B------:R-:W-:Y:S01]  /*4c70*/  @P0 FMUL.FTZ R205, R209, R108 ;  /* 0x0000006cd1cd0220 */ /* 0x000fe20000410000 */
[----:B------:R-:W-:Y:S01]  /*4c80*/  F2FP.F16.F32.PACK_AB R106, R208, R113 ;  /* 0x00000071d06a723e */ /* 0x000fe200000000ff */
[----:B------:R-:W-:Y:S01]  /*4c90*/  @P2 FMUL.FTZ R207, R121, R110 ;  /* 0x0000006e79cf2220 */ /* 0x000fe20000410000 */
[----:B------:R-:W-:Y:S01]  /*4ca0*/  F2FP.F16.F32.PACK_AB R104, R210, R115 ;  /* 0x00000073d268723e */ /* 0x000fe200000000ff */
        /* <DEDUP_REMOVED lines=15> */
[----:B------:R-:W-:-:S07]  /*4da0*/  F2FP.F16.F32.PACK_AB R108, R113, R108 ;  /* 0x0000006c716c723e */ /* 0x000fce00000000ff */
.L_x_5962:
        /* <DEDUP_REMOVED lines=13> */
[--C-:B0-----:R-:W-:Y:S02]  /*4e80*/  HADD2.F32 R104, -RZ, R97.reuse.H0_H0 ;  /* 0x20000061ff687230 */ /* 0x101fe40000004100 */
[-C--:B------:R-:W-:Y:S01]  /*4e90*/  FFMA.FTZ R195, R195, R203.reuse, R202 ;  /* 0x000000cbc3c37223 */ /* 0x080fe200000100ca */
[----:B------:R-:W-:Y:S01]  /*4ea0*/  FADD.FTZ R105, R197, -R196 ;  /* 0x800000c4c5697221 */ /* 0x000fe20000010000 */
[-CC-:B------:R-:W-:Y:S01]  /*4eb0*/  FFMA.FTZ R192, R192, R203.reuse, R202.reuse ;  /* 0x000000cbc0c07223 */ /* 0x180fe200000100ca */
[----:B------:R-:W-:Y:S02]  /*4ec0*/  HADD2.F32 R106, -RZ, R97.H1_H1 ;  /* 0x30000061ff6a7230 */ /* 0x000fe40000004100 */
[----:B------:R-:W-:Y:S01]  /*4ed0*/  FFMA.FTZ R188, R188, R203, R202 ;  /* 0x000000cbbcbc7223 */ /* 0x000fe200000100ca */
[----:B------:R-:W-:Y:S01]  /*4ee0*/  FFMA.FTZ R105, R165, R105, R104 ;  /* 0x00000069a5697223 */ /* 0x000fe20000010068 */
[----:B------:R-:W-:Y:S01]  /*4ef0*/  FADD.FTZ R195, R194, -R195 ;  /* 0x800000c3c2c37221 */ /* 0x000fe20000010000 */
[----:B------:R-:W-:Y:S01]  /*4f00*/  HADD2.F32 R108, -RZ, R98.H0_H0 ;  /* 0x20000062ff6c7230 */ /* 0x000fe20000004100 */
[----:B------:R-:W-:Y:S01]  /*4f10*/  LOP3.LUT P4, RZ, R127, 0xff0000, RZ, 0xc0, !PT ;  /* 0x00ff00007fff7812 */ /* 0x000fe2000788c0ff */
[----:B------:R-:W-:Y:S01]  /*4f20*/  FMUL.FTZ R104, R105, R204 ;  /* 0x000000cc69687220 */ /* 0x000fe20000410000 */
[----:B------:R-:W-:Y:S01]  /*4f30*/  FADD.FTZ R123, R193, -R192 ;  /* 0x800000c0c17b7221 */ /* 0x000fe20000010000 */
[----:B------:R-:W-:-:S02]  /*4f40*/  HADD2.F32 R110, -RZ, R99.H0_H0 ;  /* 0x20000063ff6e7230 */ /* 0x000fc40000004100 */
[----:B------:R-:W-:Y:S01]  /*4f50*/  FADD.FTZ R189, R189, -R188 ;  /* 0x800000bcbdbd7221 */ /* 0x000fe20000010000 */
[----:B------:R-:W-:Y:S01]  /*4f60*/  FFMA.FTZ R122, R165, R195, R106 ;  /* 0x000000c3a57a7223 */ /* 0x000fe2000001006a */
[----:B------:R-:W-:Y:S01]  /*4f70*/  LOP3.LUT P2, RZ, R127, 0xff, RZ, 0xc0, !PT ;  /* 0x000000ff7fff7812 */ /* 0x000fe2000784c0ff */
[----:B-----5:R-:W-:Y:S01]  /*4f80*/  @P6 HADD2.F32 R106, -RZ, R113.H0_H0 ;  /* 0x20000071ff6a6230 */ /* 0x020fe20000004100 */
[----:B------:R-:W-:Y:S01]  /*4f90*/  LOP3.LUT P5, RZ, R126, 0xff000000, RZ, 0xc0, !PT ;  /* 0xff0000007eff7812 */ /* 0x000fe200078ac0ff */
[----:B------:R-:W-:Y:S01]  /*4fa0*/  FMUL.FTZ R111, R104, UR4 ;  /* 0x00000004686f7c20 */ /* 0x000fe20008410000 */
[C---:B------:R-:W-:Y:S01]  /*4fb0*/  FFMA.FTZ R123, R165.reuse, R123, R108 ;  /* 0x0000007ba57b7223 */ /* 0x040fe2000001006c */
[----:B------:R-:W-:Y:S01]  /*4fc0*/  FFMA.FTZ R195, R165, R189, R110 ;  /* 0x000000bda5c37223 */ /* 0x000fe2000001006e */
[----:B------:R-:W-:Y:S01]  /*4fd0*/  FMUL.FTZ R104, R122, R204 ;  /* 0x000000cc7a687220 */ /* 0x000fe20000410000 */
[----:B------:R-:W-:Y:S02]  /*4fe0*/  HFMA2 R183, -RZ, RZ, 0, 0 ;  /* 0x00000000ffb77431 */ /* 0x000fe400000001ff */
[----:B------:R-:W-:Y:S01]  /*4ff0*/  @P6 FMUL.FTZ R183, R111, R106 ;  /* 0x0000006a6fb76220 */ /* 0x000fe20000410000 */
[-C--:B------:R-:W-:Y:S01]  /*5000*/  FMUL.FTZ R106, R123, R204.reuse ;  /* 0x000000cc7b6a7220 */ /* 0x080fe20000410000 */
[----:B------:R-:W-:Y:S01]  /*5010*/  FMUL.FTZ R108, R195, R204 ;  /* 0x000000ccc36c7220 */ /* 0x000fe20000410000 */
[----:B------:R-:W-:Y:S01]  /*5020*/  FMUL.FTZ R110, R104, UR4 ;  /* 0x00000004686e7c20 */ /* 0x000fe20008410000 */
[----:B------:R-:W-:Y:S01]  /*5030*/  FMUL.FTZ R104, R54, R111 ;  /* 0x0000006f36687220 */ /* 0x000fe20000410000 */
[----:B------:R-:W-:-:S02]  /*5040*/  @P4 HADD2.F32 R109, -RZ, R115.H0_H0 ;  /* 0x20000073ff6d4230 */ /* 0x000fc40000004100 */
[----:B------:R-:W-:Y:S01]  /*5050*/  FMUL.FTZ R120, R106, UR4 ;  /* 0x000000046a787c20 */ /* 0x000fe20008410000 */
[----:B------:R-:W-:Y:S01]  /*5060*/  FMUL.FTZ R108, R108, UR4 ;  /* 0x000000046c6c7c20 */ /* 0x000fe20008410000 */
[----:B------:R-:W-:Y:S02]  /*5070*/  @P2 HADD2.F32 R107, -RZ, R114.H0_H0 ;  /* 0x20000072ff6b2230 */ /* 0x000fe40000004100 */
[----:B------:R-:W-:Y:S01]  /*5080*/  FMUL.FTZ R106, R55, R110 ;  /* 0x0000006e376a7220 */ /* 0x000fe20000410000 */
[----:B------:R-:W-:Y:S01]  /*5090*/  @P5 HADD2.F32 R113, -RZ, R113.H1_H1 ;  /* 0x30000071ff715230 */ /* 0x000fe20000004100 */
[----:B------:R-:W-:Y:S01]  /*50a0*/  FSEL R121, R104, RZ, P6 ;  /* 0x000000ff68797208 */ /* 0x000fe20003000000 */
[----:B------:R-:W-:Y:S01]  /*50b0*/  FMUL.FTZ R104, R56, R120 ;  /* 0x0000007838687220 */ /* 0x000fe20000410000 */
[----:B------:R-:W-:Y:S02]  /*50c0*/  MOV R193, RZ ;  /* 0x000000ff00c17202 */ /* 0x000fe40000000f00 */
[----:B------:R-:W-:Y:S01]  /*50d0*/  CS2R R188, SRZ ;  /* 0x0000000000bc7805 */ /* 0x000fe2000001ff00 */
[----:B------:R-:W-:Y:S01]  /*50e0*/  @P4 FMUL.FTZ R193, R108, R109 ;  /* 0x0000006d6cc14220 */ /* 0x000fe20000410000 */
[--C-:B------:R-:W-:Y:S01]  /*50f0*/  FFMA.FTZ R109, R187, R203, R202.reuse ;  /* 0x000000cbbb6d7223 */ /* 0x100fe200000100ca */
[----:B------:R-:W-:Y:S01]  /*5100*/  @P2 FMUL.FTZ R189, R120, R107 ;  /* 0x0000006b78bd2220 */ /* 0x000fe20000410000 */
[-CC-:B------:R-:W-:Y:S01]  /*5110*/  FFMA.FTZ R191, R191, R203.reuse, R202.reuse ;  /* 0x000000cbbfbf7223 */ /* 0x180fe200000100ca */
[--C-:B------:R-:W-:Y:S01]  /*5120*/  FFMA.FTZ R200, R200, R203, R202.reuse ;  /* 0x000000cbc8c87223 */ /* 0x100fe200000100ca */
[----:B------:R-:W-:Y:S01]  /*5130*/  @P5 FMUL.FTZ R188, R110, R113 ;  /* 0x000000716ebc5220 */ /* 0x000fe20000410000 */
[----:B------:R-:W-:Y:S01]  /*5140*/  FMUL.FTZ R107, R58, R108 ;  /* 0x0000006c3a6b7220 */ /* 0x000fe20000410000 */
[----:B------:R-:W-:Y:S01]  /*5150*/  FSEL R192, R106, RZ, P5 ;  /* 0x000000ff6ac07208 */ /* 0x000fe20002800000 */
[----:B------:R-:W-:Y:S01]  /*5160*/  FFMA.FTZ R199, R199, R203, R202 ;  /* 0x000000cbc7c77223 */ /* 0x000fe200000100ca */
[----:B------:R-:W-:Y:S01]  /*5170*/  LOP3.LUT P6, RZ, R127, 0xff00, RZ, 0xc0, !PT ;  /* 0x0000ff007fff7812 */ /* 0x000fe200078cc0ff */
[----:B------:R-:W-:Y:S01]  /*5180*/  HADD2.F32 R110, -RZ, R99.H1_H1 ;  /* 0x30000063ff6e7230 */ /* 0x000fe20000004100 */
[----:B------:R-:W-:Y:S01]  /*5190*/  LOP3.LUT P5, RZ, R126, 0xff, RZ, 0xc0, !PT ;  /* 0x000000ff7eff7812 */ /* 0x000fe200078ac0ff */
[----:B------:R-:W-:Y:S01]  /*51a0*/  FADD.FTZ R109, R186, -R109 ;  /* 0x8000006dba6d7221 */ /* 0x000fe20000010000 */
[----:B------:R-:W-:Y:S01]  /*51b0*/  FSEL R187, R104, RZ, P2 ;  /* 0x000000ff68bb7208 */ /* 0x000fe20001000000 */
[----:B------:R-:W-:-:S02]  /*51c0*/  HADD2.F32 R108, -RZ, R98.H1_H1 ;  /* 0x30000062ff6c7230 */ /* 0x000fc40000004100 */
[----:B------:R-:W-:Y:S01]  /*51d0*/  FADD.FTZ R111, R190, -R191 ;  /* 0x800000bfbe6f7221 */ /* 0x000fe20000010000 */
[--C-:B------:R-:W-:Y:S02]  /*51e0*/  HADD2.F32 R104, -RZ, R96.reuse.H0_H0 ;  /* 0x20000060ff687230 */ /* 0x100fe40000004100 */
[----:B------:R-:W-:Y:S01]  /*51f0*/  FADD.FTZ R113, R201, -R200 ;  /* 0x800000c8c9717221 */ /* 0x000fe20000010000 */
[----:B------:R-:W-:Y:S01]  /*5200*/  HADD2.F32 R106, -RZ, R96.H1_H1 ;  /* 0x30000060ff6a7230 */ /* 0x000fe20000004100 */
[----:B------:R-:W-:Y:S01]  /*5210*/  FSEL R194, R107, RZ, P4 ;  /* 0x000000ff6bc27208 */ /* 0x000fe20002000000 */
[----:B------:R-:W-:Y:S01]  /*5220*/  FADD.FTZ R199, R198, -R199 ;  /* 0x800000c7c6c77221 */ /* 0x000fe20000010000 */
[C---:B------:R-:W-:Y:S01]  /*5230*/  LOP3.LUT P4, RZ, R126.reuse, 0xff00, RZ, 0xc0, !PT ;  /* 0x0000ff007eff7812 */ /* 0x040fe2000788c0ff */
[C---:B------:R-:W-:Y:S01]  /*5240*/  FFMA.FTZ R110, R165.reuse, R109, R110 ;  /* 0x0000006da56e7223 */ /* 0x040fe2000001006e */
[C---:B------:R-:W-:Y:S01]  /*5250*/  FFMA.FTZ R111, R165.reuse, R111, R108 ;  /* 0x0000006fa56f7223 */ /* 0x040fe2000001006c */
[C---:B------:R-:W-:Y:S01]  /*5260*/  FFMA.FTZ R113, R165.reuse, R113, R104 ;  /* 0x00000071a5717223 */ /* 0x040fe20000010068 */
[----:B------:R-:W-:Y:S01]  /*5270*/  ISETP.GE.U32.AND P2, PT, R126, RZ, PT ;  /* 0x000000ff7e00720c */ /* 0x000fe20003f46070 */
[----:B------:R-:W-:Y:S01]  /*5280*/  FFMA.FTZ R120, R165, R199, R106 ;  /* 0x000000c7a5787223 */ /* 0x000fe2000001006a */
[-C--:B------:R-:W-:Y:S01]  /*5290*/  FMUL.FTZ R109, R110, R204.reuse ;  /* 0x000000cc6e6d7220 */ /* 0x080fe20000410000 */
[-C--:B------:R-:W-:Y:S01]  /*52a0*/  FMUL.FTZ R108, R111, R204.reuse ;  /* 0x000000cc6f6c7220 */ /* 0x080fe20000410000 */
[-C--:B------:R-:W-:Y:S01]  /*52b0*/  FMUL.FTZ R104, R113, R204.reuse ;  /* 0x000000cc71687220 */ /* 0x080fe20000410000 */
[----:B------:R-:W-:Y:S01]  /*52c0*/  ISETP.GE.U32.AND.EX P2, PT, R127, 0x1000000, PT, P2 ;  /* 0x010000007f00780c */ /* 0x000fe20003f46120 */
[----:B------:R-:W-:Y:S01]  /*52d0*/  FMUL.FTZ R107, R120, R204 ;  /* 0x000000cc786b7220 */ /* 0x000fe20000410000 */
[----:B------:R-:W-:-:S02]  /*52e0*/  @P6 HADD2.F32 R114, -RZ, R114.H1_H1 ;  /* 0x30000072ff726230 */ /* 0x000fc40000004100 */
[----:B------:R-:W-:Y:S01]  /*52f0*/  FMUL.FTZ R196, R109, UR4 ;  /* 0x000000046dc47c20 */ /* 0x000fe20008410000 */
[--C-:B------:R-:W-:Y:S02]  /*5300*/  @P5 HADD2.F32 R106, -RZ, R112.reuse.H0_H0 ;  /* 0x20000070ff6a5230 */ /* 0x100fe40000004100 */
[----:B------:R-:W-:Y:S01]  /*5310*/  FMUL.FTZ R108, R108, UR4 ;  /* 0x000000046c6c7c20 */ /* 0x000fe20008410000 */
[----:B------:R-:W-:Y:S01]  /*5320*/  FMUL.FTZ R109, R104, UR4 ;  /* 0x00000004686d7c20 */ /* 0x000fe20008410000 */
[----:B------:R-:W-:Y:S01]  /*5330*/  CS2R R126, SRZ ;  /* 0x00000000007e7805 */ /* 0x000fe2000001ff00 */
[----:B------:R-:W-:Y:S01]  /*5340*/  FMUL.FTZ R104, R107, UR4 ;  /* 0x000000046b687c20 */ /* 0x000fe20008410000 */
[----:B------:R-:W-:Y:S01]  /*5350*/  F2FP.F16.F32.PACK_AB R107, R110, R195 ;  /* 0x000000c36e6b723e */ /* 0x000fe200000000ff */
[----:B------:R-:W-:Y:S02]  /*5360*/  @P4 HADD2.F32 R112, -RZ, R112.H1_H1 ;  /* 0x30000070ff704230 */ /* 0x000fe40000004100 */
[----:B------:R-:W-:Y:S01]  /*5370*/  @P6 FMUL.FTZ R126, R108, R114 ;  /* 0x000000726c7e6220 */ /* 0x000fe20000410000 */
[----:B------:R-:W-:Y:S01]  /*5380*/  @P5 FMUL.FTZ R127, R109, R106 ;  /* 0x0000006a6d7f5220 */ /* 0x000fe20000410000 */
[----:B------:R-:W-:Y:S01]  /*5390*/  FMUL.FTZ R110, R57, R108 ;  /* 0x0000006c396e7220 */ /* 0x000fe20000410000 */
[----:B------:R-:W-:Y:S01]  /*53a0*/  F2FP.F16.F32.PACK_AB R106, R111, R123 ;  /* 0x0000007b6f6a723e */ /* 0x000fe200000000ff */
[----:B------:R-:W-:Y:S01]  /*53b0*/  FMUL.FTZ R108, R52, R109 ;  /* 0x0000006d346c7220 */ /* 0x000fe20000410000 */
[----:B------:R-:W-:Y:S01]  /*53c0*/  FMUL.FTZ R111, R59, R196 ;  /* 0x000000c43b6f7220 */ /* 0x000fe20000410000 */
[----:B------:R-:W-:Y:S01]  /*53d0*/  FMUL.FTZ R109, R53, R104 ;  /* 0x00000068356d7220 */ /* 0x000fe20000410000 */
[----:B------:R-:W-:Y:S01]  /*53e0*/  MOV R190, RZ ;  /* 0x000000ff00be7202 */ /* 0x000fe20000000f00 */
[----:B------:R-:W-:Y:S01]  /*53f0*/  @P4 FMUL.FTZ R190, R104, R112 ;  /* 0x0000007068be4220 */ /* 0x000fe20000410000 */
[----:B------:R-:W-:Y:S01]  /*5400*/  @P2 HADD2.F32 R115, -RZ, R115.H1_H1 ;  /* 0x30000073ff732230 */ /* 0x000fe20000004100 */
[----:B------:R-:W-:Y:S01]  /*5410*/  F2FP.F16.F32.PACK_AB R104, R120, R113 ;  /* 0x000000717868723e */ /* 0x000fe200000000ff */
[----:B------:R-:W-:Y:S01]  /*5420*/  HFMA2 R186, -RZ, RZ, 0, 0 ;  /* 0x00000000ffba7431 */ /* 0x000fe200000001ff */
[----:B------:R-:W-:-:S02]  /*5430*/  FSEL R111, R111, RZ, P2 ;  /* 0x000000ff6f6f7208 */ /* 0x000fc40001000000 */
[----:B------:R-:W-:Y:S01]  /*5440*/  FSEL R110, R110, RZ, P6 ;  /* 0x000000ff6e6e7208 */ /* 0x000fe20003000000 */
[----:B------:R-:W-:Y:S01]  /*5450*/  @P2 FMUL.FTZ R186, R196, R115 ;  /* 0x00000073c4ba2220 */ /* 0x000fe20000410000 */
[----:B------:R-:W-:Y:S02]  /*5460*/  FSEL R108, R108, RZ, P5 ;  /* 0x000000ff6c6c7208 */ /* 0x000fe40002800000 */
[----:B------:R-:W-:Y:S02]  /*5470*/  FSEL R113, R109, RZ, P4 ;  /* 0x000000ff6d717208 */ /* 0x000fe40002000000 */
[----:B------:R-:W-:Y:S02]  /*5480*/  F2FP.F16.F32.PACK_AB R105, R122, R105 ;  /* 0x000000697a69723e */ /* 0x000fe400000000ff */
[----:B------:R-:W-:Y:S02]  /*5490*/  F2FP.F16.F32.PACK_AB R111, R111, R194 ;  /* 0x000000c26f6f723e */ /* 0x000fe400000000ff */
[----:B------:R-:W-:-:S02]  /*54a0*/  F2FP.F16.F32.PACK_AB R110, R110, R187 ;  /* 0x000000bb6e6e723e */ /* 0x000fc400000000ff */
[----:B------:R-:W-:Y:S02]  /*54b0*/  F2FP.F16.F32.PACK_AB R109, R192, R121 ;  /* 0x00000079c06d723e */ /* 0x000fe400000000ff */
[----:B------:R-:W-:Y:S01]  /*54c0*/  F2FP.F16.F32.PACK_AB R108, R113, R108 ;  /* 0x0000006c716c723e */ /* 0x000fe200000000ff */
[----:B------:R-:W-:Y:S06]  /*54d0*/  BRA `(.L_x_5964) ;  /* 0x00000004008c7947 */ /* 0x000fec0003800000 */
.L_x_5963:
[-CC-:B------:R-:W-:Y:S01]  /*54e0*/  FFMA.FTZ R196, R196, R203.reuse, R202.reuse ;  /* 0x000000cbc4c47223 */ /* 0x180fe200000100ca */
[--C-:B0-----:R-:W-:Y:S02]  /*54f0*/  HADD2.F32 R108, -RZ, R97.reuse.H0_H0 ;  /* 0x20000061ff6c7230 */ /* 0x101fe40000004100 */
[-C--:B------:R-:W-:Y:S01]  /*5500*/  FFMA.FTZ R195, R195, R203.reuse, R202 ;  /* 0x000000cbc3c37223 */ /* 0x080fe200000100ca */
[----:B------:R-:W-:Y:S01]  /*5510*/  LOP3.LUT P6, RZ, R126, 0xff0000, RZ, 0xc0, !PT ;  /* 0x00ff00007eff7812 */ /* 0x000fe200078cc0ff */
[----:B------:R-:W-:Y:S01]  /*5520*/  FADD.FTZ R196, R197, -R196 ;  /* 0x800000c4c5c47221 */ /* 0x000fe20000010000 */
[----:B------:R-:W-:Y:S01]  /*5530*/  FFMA.FTZ R192, R192, R203, R202 ;  /* 0x000000cbc0c07223 */ /* 0x000fe200000100ca */
[----:B------:R-:W-:Y:S01]  /*5540*/  HADD2.F32 R111, -RZ, R97.H1_H1 ;  /* 0x30000061ff6f7230 */ /* 0x000fe20000004100 */
[----:B------:R-:W-:Y:S01]  /*5550*/  LOP3.LUT P5, RZ, R126, 0xff000000, RZ, 0xc0, !PT ;  /* 0xff0000007eff7812 */ /* 0x000fe200078ac0ff */
[----:B------:R-:W-:Y:S01]  /*5560*/  FFMA.FTZ R109, R165, R196, R108 ;  /* 0x000000c4a56d7223 */ /* 0x000fe2000001006c */
[----:B------:R-:W-:Y:S01]  /*5570*/  FADD.FTZ R194, R194, -R195 ;  /* 0x800000c3c2c27221 */ /* 0x000fe20000010000 */
[----:B------:R-:W-:-:S02]  /*5580*/  HADD2.F32 R120, -RZ, R98.H0_H0 ;  /* 0x20000062ff787230 */ /* 0x000fc40000004100 */
[----:B------:R-:W-:Y:S01]  /*5590*/  FFMA.FTZ R188, R188, R203, R202 ;  /* 0x000000cbbcbc7223 */ /* 0x000fe200000100ca */
[----:B------:R-:W-:Y:S01]  /*55a0*/  FADD.FTZ R192, R193, -R192 ;  /* 0x800000c0c1c07221 */ /* 0x000fe20000010000 */
[----:B------:R-:W-:Y:S01]  /*55b0*/  FMUL.FTZ R108, R204, R109 ;  /* 0x0000006dcc6c7220 */ /* 0x000fe20000410000 */
[----:B------:R-:W-:Y:S01]  /*55c0*/  FFMA.FTZ R121, R165, R194, R111 ;  /* 0x000000c2a5797223 */ /* 0x000fe2000001006f */
[C---:B------:R-:W-:Y:S01]  /*55d0*/  LOP3.LUT P2, RZ, R127.reuse, 0xff, RZ, 0xc0, !PT ;  /* 0x000000ff7fff7812 */ /* 0x040fe2000784c0ff */
[----:B------:R-:W-:Y:S01]  /*55e0*/  HADD2.F32 R123, -RZ, R99.H0_H0 ;  /* 0x20000063ff7b7230 */ /* 0x000fe20000004100 */
[----:B------:R-:W-:Y:S01]  /*55f0*/  LOP3.LUT P4, RZ, R127, 0xff0000, RZ, 0xc0, !PT ;  /* 0x00ff00007fff7812 */ /* 0x000fe2000788c0ff */
[----:B------:R-:W-:Y:S01]  /*5600*/  FADD.FTZ R188, R189, -R188 ;  /* 0x800000bcbdbc7221 */ /* 0x000fe20000010000 */
[----:B------:R-:W-:Y:S01]  /*5610*/  FMUL.FTZ R111, R108, UR4 ;  /* 0x000000046c6f7c20 */ /* 0x000fe20008410000 */
[----:B------:R-:W-:Y:S01]  /*5620*/  FFMA.FTZ R109, R165, R192, R120 ;  /* 0x000000c0a56d7223 */ /* 0x000fe20000010078 */
[----:B------:R-:W-:Y:S01]  /*5630*/  FMUL.FTZ R108, R204, R121 ;  /* 0x00000079cc6c7220 */ /* 0x000fe20000410000 */
[----:B-----5:R-:W-:-:S02]  /*5640*/  @P6 HADD2.F32 R110, -RZ, R113.H0_H0 ;  /* 0x20000071ff6e6230 */ /* 0x020fc40000004100 */
[----:B------:R-:W-:Y:S01]  /*5650*/  FFMA.FTZ R195, R165, R188, R123 ;  /* 0x000000bca5c37223 */ /* 0x000fe2000001007b */
[----:B------:R-:W-:Y:S01]  /*5660*/  FMUL.FTZ R109, R204, R109 ;  /* 0x0000006dcc6d7220 */ /* 0x000fe20000410000 */
[----:B------:R-:W-:Y:S02]  /*5670*/  @P5 HADD2.F32 R123, -RZ, R113.H1_H1 ;  /* 0x30000071ff7b5230 */ /* 0x000fe40000004100 */
[----:B------:R-:W-:Y:S01]  /*5680*/  FMUL.FTZ R120, R108, UR4 ;  /* 0x000000046c787c20 */ /* 0x000fe20008410000 */
[-C--:B------:R-:W-:Y:S01]  /*5690*/  FMUL.FTZ R108, R54, R111.reuse ;  /* 0x0000006f366c7220 */ /* 0x080fe20000410000 */
[----:B------:R-:W-:Y:S02]  /*56a0*/  HFMA2 R183, -RZ, RZ, 0, 0 ;  /* 0x00000000ffb77431 */ /* 0x000fe400000001ff */
[----:B------:R-:W-:Y:S01]  /*56b0*/  @P6 FMUL.FTZ R183, R110, R111 ;  /* 0x0000006f6eb76220 */ /* 0x000fe20000410000 */
[----:B------:R-:W-:Y:S01]  /*56c0*/  CS2R R188, SRZ ;  /* 0x0000000000bc7805 */ /* 0x000fe2000001ff00 */
[----:B------:R-:W-:Y:S01]  /*56d0*/  FMUL.FTZ R113, R109, UR4 ;  /* 0x000000046d717c20 */ /* 0x000fe20008410000 */
[----:B------:R-:W-:Y:S01]  /*56e0*/  FMUL.FTZ R110, R204, R195 ;  /* 0x000000c3cc6e7220 */ /* 0x000fe20000410000 */
[-C--:B------:R-:W-:Y:S01]  /*56f0*/  @P5 FMUL.FTZ R188, R123, R120.reuse ;  /* 0x000000787bbc5220 */ /* 0x080fe20000410000 */
[----:B------:R-:W-:Y:S01]  /*5700*/  FMUL.FTZ R109, R55, R120 ;  /* 0x00000078376d7220 */ /* 0x000fe20000410000 */
[----:B------:R-:W-:Y:S01]  /*5710*/  @P2 HADD2.F32 R122, -RZ, R114.H0_H0 ;  /* 0x20000072ff7a2230 */ /* 0x000fe20000004100 */
[----:B------:R-:W-:Y:S01]  /*5720*/  FSEL R120, R108, RZ, P6 ;  /* 0x000000ff6c787208 */ /* 0x000fe20003000000 */
[----:B------:R-:W-:-:S02]  /*5730*/  @P4 HADD2.F32 R192, -RZ, R115.H0_H0 ;  /* 0x20000073ffc04230 */ /* 0x000fc40000004100 */
[----:B------:R-:W-:Y:S01]  /*5740*/  FMUL.FTZ R108, R56, R113 ;  /* 0x00000071386c7220 */ /* 0x000fe20000410000 */
[----:B------:R-:W-:Y:S01]  /*5750*/  FMUL.FTZ R121, R110, UR4 ;  /* 0x000000046e797c20 */ /* 0x000fe20008410000 */
[-CC-:B------:R-:W-:Y:S01]  /*5760*/  FFMA.FTZ R191, R191, R203.reuse, R202.reuse ;  /* 0x000000cbbfbf7223 */ /* 0x180fe200000100ca */
[--C-:B------:R-:W-:Y:S01]  /*5770*/  FFMA.FTZ R187, R187, R203, R202.reuse ;  /* 0x000000cbbbbb7223 */ /* 0x100fe200000100ca */
[----:B------:R-:W-:Y:S01]  /*5780*/  MOV R193, RZ ;  /* 0x000000ff00c17202 */ /* 0x000fe20000000f00 */
[----:B------:R-:W-:Y:S01]  /*5790*/  @P2 FMUL.FTZ R189, R122, R113 ;  /* 0x000000717abd2220 */ /* 0x000fe20000410000 */
[----:B------:R-:W-:Y:S01]  /*57a0*/  FFMA.FTZ R200, R200, R203, R202 ;  /* 0x000000cbc8c87223 */ /* 0x000fe200000100ca */
[-C--:B------:R-:W-:Y:S01]  /*57b0*/  @P4 FMUL.FTZ R193, R192, R121.reuse ;  /* 0x00000079c0c14220 */ /* 0x080fe20000410000 */
[----:B------:R-:W-:Y:S01]  /*57c0*/  LOP3.LUT P6, RZ, R127, 0xff00, RZ, 0xc0, !PT ;  /* 0x0000ff007fff7812 */ /* 0x000fe200078cc0ff */
[----:B------:R-:W-:Y:S01]  /*57d0*/  FMUL.FTZ R110, R58, R121 ;  /* 0x000000793a6e7220 */ /* 0x000fe20000410000 */
[----:B------:R-:W-:Y:S01]  /*57e0*/  FSEL R122, R108, RZ, P2 ;  /* 0x000000ff6c7a7208 */ /* 0x000fe20001000000 */
[----:B------:R-:W-:Y:S01]  /*57f0*/  HADD2.F32 R108, -RZ, R98.H1_H1 ;  /* 0x30000062ff6c7230 */ /* 0x000fe20000004100 */
[----:B------:R-:W-:Y:S01]  /*5800*/  FSEL R121, R109, RZ, P5 ;  /* 0x000000ff6d797208 */ /* 0x000fe20002800000 */
[----:B------:R-:W-:Y:S01]  /*5810*/  HADD2.F32 R111, -RZ, R99.H1_H1 ;  /* 0x30000063ff6f7230 */ /* 0x000fe20000004100 */
[----:B------:R-:W-:Y:S01]  /*5820*/  ISETP.GE.U32.AND P2, PT, R126, RZ, PT ;  /* 0x000000ff7e00720c */ /* 0x000fe20003f46070 */
[----:B------:R-:W-:Y:S01]  /*5830*/  FADD.FTZ R190, R190, -R191 ;  /* 0x800000bfbebe7221 */ /* 0x000fe20000010000 */
[----:B------:R-:W-:Y:S01]  /*5840*/  FADD.FTZ R186, R186, -R187 ;  /* 0x800000bbbaba7221 */ /* 0x000fe20000010000 */
[----:B------:R-:W-:-:S02]  /*5850*/  HADD2.F32 R109, -RZ, R96.H0_H0 ;  /* 0x20000060ff6d7230 */ /* 0x000fc40000004100 */
[----:B------:R-:W-:Y:S01]  /*5860*/  FADD.FTZ R200, R201, -R200 ;  /* 0x800000c8c9c87221 */ /* 0x000fe20000010000 */
[----:B------:R-:W-:Y:S01]  /*5870*/  FFMA.FTZ R199, R199, R203, R202 ;  /* 0x000000cbc7c77223 */ /* 0x000fe200000100ca */
[----:B------:R-:W-:Y:S01]  /*5880*/  LOP3.LUT P5, RZ, R126, 0xff, RZ, 0xc0, !PT ;  /* 0x000000ff7eff7812 */ /* 0x000fe200078ac0ff */
[----:B------:R-:W-:Y:S01]  /*5890*/  FFMA.FTZ R191, R165, R186, R111 ;  /* 0x000000baa5bf7223 */ /* 0x000fe2000001006f */
[----:B------:R-:W-:Y:S01]  /*58a0*/  FSEL R192, R110, RZ, P4 ;  /* 0x000000ff6ec07208 */ /* 0x000fe20002000000 */
[----:B------:R-:W-:Y:S01]  /*58b0*/  HADD2.F32 R113, -RZ, R96.H1_H1 ;  /* 0x30000060ff717230 */ /* 0x000fe20000004100 */
[----:B------:R-:W-:Y:S01]  /*58c0*/  ISETP.GE.U32.AND.EX P2, PT, R127, 0x1000000, PT, P2 ;  /* 0x010000007f00780c */ /* 0x000fe20003f46120 */
[C---:B------:R-:W-:Y:S01]  /*58d0*/  FFMA.FTZ R127, R165.reuse, R190, R108 ;  /* 0x000000bea57f7223 */ /* 0x040fe2000001006c */
[----:B------:R-:W-:Y:S01]  /*58e0*/  LOP3.LUT P4, RZ, R126, 0xff00, RZ, 0xc0, !PT ;  /* 0x0000ff007eff7812 */ /* 0x000fe2000788c0ff */
[----:B------:R-:W-:Y:S01]  /*58f0*/  FFMA.FTZ R111, R165, R200, R109 ;  /* 0x000000c8a56f7223 */ /* 0x000fe2000001006d */
[----:B------:R-:W-:Y:S01]  /*5900*/  FADD.FTZ R198, R198, -R199 ;  /* 0x800000c7c6c67221 */ /* 0x000fe20000010000 */
[----:B------:R-:W-:Y:S01]  /*5910*/  FMUL.FTZ R109, R204, R127 ;  /* 0x0000007fcc6d7220 */ /* 0x000fe20000410000 */
[----:B------:R-:W-:-:S02]  /*5920*/  @P6 HADD2.F32 R187, -RZ, R114.H1_H1 ;  /* 0x30000072ffbb6230 */ /* 0x000fc40000004100 */
[C---:B------:R-:W-:Y:S01]  /*5930*/  FMUL.FTZ R108, R204.reuse, R111 ;  /* 0x0000006fcc6c7220 */ /* 0x040fe20000410000 */
[----:B------:R-:W-:Y:S01]  /*5940*/  FFMA.FTZ R113, R165, R198, R113 ;  /* 0x000000c6a5717223 */ /* 0x000fe20000010071 */
[----:B------:R-:W-:Y:S01]  /*5950*/  FMUL.FTZ R114, R109, UR4 ;  /* 0x000000046d727c20 */ /* 0x000fe20008410000 */
[----:B------:R-:W-:Y:S01]  /*5960*/  FMUL.FTZ R110, R204, R191 ;  /* 0x000000bfcc6e7220 */ /* 0x000fe20000410000 */
[----:B------:R-:W-:Y:S01]  /*5970*/  FMUL.FTZ R109, R108, UR4 ;  /* 0x000000046c6d7c20 */ /* 0x000fe20008410000 */
[----:B------:R-:W-:Y:S01]  /*5980*/  FMUL.FTZ R108, R204, R113 ;  /* 0x00000071cc6c7220 */ /* 0x000fe20000410000 */
[--C-:B------:R-:W-:Y:S02]  /*5990*/  @P5 HADD2.F32 R190, -RZ, R112.reuse.H0_H0 ;  /* 0x20000070ffbe5230 */ /* 0x100fe40000004100 */
[----:B------:R-:W-:Y:S01]  /*59a0*/  FMUL.FTZ R110, R110, UR4 ;  /* 0x000000046e6e7c20 */ /* 0x000fe20008410000 */
[----:B------:R-:W-:Y:S01]  /*59b0*/  @P2 HADD2.F32 R115, -RZ, R115.H1_H1 ;  /* 0x30000073ff732230 */ /* 0x000fe20000004100 */
[----:B------:R-:W-:Y:S01]  /*59c0*/  CS2R R126, SRZ ;  /* 0x00000000007e7805 */ /* 0x000fe2000001ff00 */
[----:B------:R-:W-:-:S02]  /*59d0*/  @P4 HADD2.F32 R123, -RZ, R112.H1_H1 ;  /* 0x30000070ff7b4230 */ /* 0x000fc40000004100 */
[----:B------:R-:W-:Y:S01]  /*59e0*/  FMUL.FTZ R112, R108, UR4 ;  /* 0x000000046c707c20 */ /* 0x000fe20008410000 */
[----:B------:R-:W-:Y:S02]  /*59f0*/  HFMA2 R186, -RZ, RZ, 0, 0 ;  /* 0x00000000ffba7431 */ /* 0x000fe400000001ff */
        /* <DEDUP_REMOVED lines=17> */
.L_x_5964:
        /* <DEDUP_REMOVED lines=9> */
[----:B------:R-:W-:Y:S01]  /*5ba0*/  LOP3.LUT P6, RZ, R124, 0xff0000, RZ, 0xc0, !PT ;  /* 0x00ff00007cff7812 */ /* 0x000fe200078cc0ff */
[-C--:B0-----:R-:W-:Y:S01]  /*5bb0*/  FFMA.FTZ R108, R173, R203.reuse, R202 ;  /* 0x000000cbad6c7223 */ /* 0x081fe200000100ca */
[--C-:B------:R-:W-:Y:S02]  /*5bc0*/  HADD2.F32 R104, -RZ, R101.reuse.H0_H0 ;  /* 0x20000065ff687230 */ /* 0x100fe40000004100 */
[----:B------:R-:W-:Y:S01]  /*5bd0*/  FADD.FTZ R111, R169, -R170 ;  /* 0x800000aaa96f7221 */ /* 0x000fe20000010000 */
[----:B------:R-:W-:Y:S02]  /*5be0*/  HADD2.F32 R106, -RZ, R101.H1_H1 ;  /* 0x30000065ff6a7230 */ /* 0x000fe40000004100 */
[----:B------:R-:W-:Y:S01]  /*5bf0*/  FADD.FTZ R171, R171, -R108 ;  /* 0x8000006cabab7221 */ /* 0x000fe20000010000 */
[----:B------:R-:W-:Y:S01]  /*5c00*/  FFMA.FTZ R105, R174, R203, R202 ;  /* 0x000000cbae697223 */ /* 0x000fe200000100ca */
[C---:B------:R-:W-:Y:S01]  /*5c10*/  FFMA.FTZ R111, R165.reuse, R111, R104 ;  /* 0x0000006fa56f7223 */ /* 0x040fe20000010068 */
[----:B------:R-:W-:Y:S01]  /*5c20*/  FFMA.FTZ R107, R178, R203, R202 ;  /* 0x000000cbb26b7223 */ /* 0x000fe200000100ca */
[----:B------:R-:W-:Y:S01]  /*5c30*/  FFMA.FTZ R166, R165, R171, R106 ;  /* 0x000000aba5a67223 */ /* 0x000fe2000001006a */
[----:B------:R-:W-:Y:S01]  /*5c40*/  LOP3.LUT P5, RZ, R125, 0xff, RZ, 0xc0, !PT ;  /* 0x000000ff7dff7812 */ /* 0x000fe200078ac0ff */
[----:B------:R-:W-:Y:S01]  /*5c50*/  FMUL.FTZ R104, R111, R204 ;  /* 0x000000cc6f687220 */ /* 0x000fe20000410000 */
[----:B------:R-:W-:-:S02]  /*5c60*/  HADD2.F32 R106, -RZ, R102.H0_H0 ;  /* 0x20000066ff6a7230 */ /* 0x000fc40000004100 */
[----:B------:R-:W-:Y:S01]  /*5c70*/  FADD.FTZ R169, R172, -R105 ;  /* 0x80000069aca97221 */ /* 0x000fe20000010000 */
[----:B------:R-:W-:Y:S02]  /*5c80*/  HADD2.F32 R108, -RZ, R103.H0_H0 ;  /* 0x20000067ff6c7230 */ /* 0x000fe40000004100 */
[----:B------:R-:W-:Y:S01]  /*5c90*/  FADD.FTZ R107, R176, -R107 ;  /* 0x8000006bb06b7221 */ /* 0x000fe20000010000 */
[----:B------:R-:W-:Y:S01]  /*5ca0*/  LOP3.LUT P2, RZ, R124, 0xff000000, RZ, 0xc0, !PT ;  /* 0xff0000007cff7812 */ /* 0x000fe2000784c0ff */
[----:B-----5:R-:W-:Y:S02]  /*5cb0*/  @P6 HADD2.F32 R105, -RZ, R113.H0_H0 ;  /* 0x20000071ff696230 */ /* 0x020fe40000004100 */
[----:B------:R-:W-:Y:S01]  /*5cc0*/  FMUL.FTZ R109, R104, UR4 ;  /* 0x00000004686d7c20 */ /* 0x000fe20008410000 */
[C---:B------:R-:W-:Y:S01]  /*5cd0*/  FFMA.FTZ R169, R165.reuse, R169, R106 ;  /* 0x000000a9a5a97223 */ /* 0x040fe2000001006a */
[----:B------:R-:W-:Y:S01]  /*5ce0*/  CS2R R118, SRZ ;  /* 0x0000000000767805 */ /* 0x000fe2000001ff00 */
[----:B------:R-:W-:Y:S01]  /*5cf0*/  FFMA.FTZ R171, R165, R107, R108 ;  /* 0x0000006ba5ab7223 */ /* 0x000fe2000001006c */
[----:B------:R-:W-:Y:S01]  /*5d00*/  LOP3.LUT P4, RZ, R125, 0xff0000, RZ, 0xc0, !PT ;  /* 0x00ff00007dff7812 */ /* 0x000fe2000788c0ff */
[----:B------:R-:W-:Y:S01]  /*5d10*/  @P6 FMUL.FTZ R119, R109, R105 ;  /* 0x000000696d776220 */ /* 0x000fe20000410000 */
[-C--:B------:R-:W-:Y:S01]  /*5d20*/  FMUL.FTZ R104, R166, R204.reuse ;  /* 0x000000cca6687220 */ /* 0x080fe20000410000 */
[-C--:B------:R-:W-:Y:S01]  /*5d30*/  FMUL.FTZ R105, R169, R204.reuse ;  /* 0x000000cca9697220 */ /* 0x080fe20000410000 */
[----:B------:R-:W-:Y:S01]  /*5d40*/  FMUL.FTZ R107, R171, R204 ;  /* 0x000000ccab6b7220 */ /* 0x000fe20000410000 */
[----:B------:R-:W-:Y:S01]  /*5d50*/  FFMA.FTZ R120, R167, R203, R202 ;  /* 0x000000cba7787223 */ /* 0x000fe200000100ca */
[----:B------:R-:W-:-:S02]  /*5d60*/  @P5 HADD2.F32 R106, -RZ, R114.H0_H0 ;  /* 0x20000072ff6a5230 */ /* 0x000fc40000004100 */
[----:B------:R-:W-:Y:S01]  /*5d70*/  FMUL.FTZ R110, R104, UR4 ;  /* 0x00000004686e7c20 */ /* 0x000fe20008410000 */
[----:B------:R-:W-:Y:S01]  /*5d80*/  FMUL.FTZ R167, R105, UR4 ;  /* 0x0000000469a77c20 */ /* 0x000fe20008410000 */
[----:B------:R-:W-:Y:S01]  /*5d90*/  FMUL.FTZ R104, R62, R109 ;  /* 0x0000006d3e687220 */ /* 0x000fe20000410000 */
[----:B------:R-:W-:Y:S01]  /*5da0*/  FMUL.FTZ R107, R107, UR4 ;  /* 0x000000046b6b7c20 */ /* 0x000fe20008410000 */
[----:B------:R-:W-:Y:S02]  /*5db0*/  HFMA2 R121, -RZ, RZ, 0, 0 ;  /* 0x00000000ff797431 */ /* 0x000fe400000001ff */
[----:B------:R-:W-:Y:S02]  /*5dc0*/  @P2 HADD2.F32 R113, -RZ, R113.H1_H1 ;  /* 0x30000071ff712230 */ /* 0x000fe40000004100 */
[----:B------:R-:W-:Y:S01]  /*5dd0*/  FMUL.FTZ R105, R63, R110 ;  /* 0x0000006e3f697220 */ /* 0x000fe20000410000 */
[----:B------:R-:W-:Y:S01]  /*5de0*/  @P5 FMUL.FTZ R121, R167, R106 ;  /* 0x0000006aa7795220 */ /* 0x000fe20000410000 */
[----:B------:R-:W-:Y:S01]  /*5df0*/  FMUL.FTZ R106, R64, R167 ;  /* 0x000000a7406a7220 */ /* 0x000fe20000410000 */
[----:B------:R-:W-:Y:S01]  /*5e00*/  FSEL R122, R104, RZ, P6 ;  /* 0x000000ff687a7208 */ /* 0x000fe20003000000 */
[----:B------:R-:W-:Y:S01]  /*5e10*/  FMUL.FTZ R104, R66, R107 ;  /* 0x0000006b42687220 */ /* 0x000fe20000410000 */
[-CC-:B------:R-:W-:Y:S01]  /*5e20*/  FFMA.FTZ R174, R177, R203.reuse, R202.reuse ;  /* 0x000000cbb1ae7223 */ /* 0x180fe200000100ca */
[----:B------:R-:W-:Y:S01]  /*5e30*/  FFMA.FTZ R178, R181, R203, R202 ;  /* 0x000000cbb5b27223 */ /* 0x000fe200000100ca */
[----:B------:R-:W-:-:S02]  /*5e40*/  @P4 HADD2.F32 R108, -RZ, R115.H0_H0 ;  /* 0x20000073ff6c4230 */ /* 0x000fc40000004100 */
[----:B------:R-:W-:Y:S01]  /*5e50*/  @P2 FMUL.FTZ R118, R110, R113 ;  /* 0x000000716e762220 */ /* 0x000fe20000410000 */
[----:B------:R-:W-:Y:S01]  /*5e60*/  FSEL R167, R105, RZ, P2 ;  /* 0x000000ff69a77208 */ /* 0x000fe20001000000 */
[----:B------:R-:W-:Y:S01]  /*5e70*/  FFMA.FTZ R203, R168, R203, R202 ;  /* 0x000000cba8cb7223 */ /* 0x000fe200000100ca */
[----:B------:R-:W-:Y:S01]  /*5e80*/  ISETP.GE.U32.AND P2, PT, R124, RZ, PT ;  /* 0x000000ff7c00720c */ /* 0x000fe20003f46070 */
[----:B------:R-:W-:Y:S01]  /*5e90*/  HADD2.F32 R110, -RZ, R103.H1_H1 ;  /* 0x30000067ff6e7230 */ /* 0x000fe20000004100 */
[----:B------:R-:W-:Y:S01]  /*5ea0*/  FSEL R168, R106, RZ, P5 ;  /* 0x000000ff6aa87208 */ /* 0x000fe20002800000 */
[----:B------:R-:W-:Y:S01]  /*5eb0*/  FADD.FTZ R113, R130, -R203 ;  /* 0x800000cb82717221 */ /* 0x000fe20000010000 */
[----:B------:R-:W-:Y:S01]  /*5ec0*/  LOP3.LUT P5, RZ, R124, 0xff, RZ, 0xc0, !PT ;  /* 0x000000ff7cff7812 */ /* 0x000fe200078ac0ff */
[----:B------:R-:W-:Y:S01]  /*5ed0*/  FADD.FTZ R179, R179, -R178 ;  /* 0x800000b2b3b37221 */ /* 0x000fe20000010000 */
[----:B------:R-:W-:Y:S01]  /*5ee0*/  FSEL R170, R104, RZ, P4 ;  /* 0x000000ff68aa7208 */ /* 0x000fe20002000000 */
[----:B------:R-:W-:Y:S01]  /*5ef0*/  HADD2.F32 R104, -RZ, R100.H0_H0 ;  /* 0x20000064ff687230 */ /* 0x000fe20000004100 */
[----:B------:R-:W-:Y:S01]  /*5f00*/  MOV R123, RZ ;  /* 0x000000ff007b7202 */ /* 0x000fe20000000f00 */
[----:B------:R-:W-:Y:S01]  /*5f10*/  @P4 FMUL.FTZ R123, R107, R108 ;  /* 0x0000006c6b7b4220 */ /* 0x000fe20000410000 */
[C---:B------:R-:W-:Y:S01]  /*5f20*/  LOP3.LUT P6, RZ, R125.reuse, 0xff00, RZ, 0xc0, !PT ;  /* 0x0000ff007dff7812 */ /* 0x040fe200078cc0ff */
[----:B------:R-:W-:Y:S01]  /*5f30*/  HADD2.F32 R108, -RZ, R102.H1_H1 ;  /* 0x30000066ff6c7230 */ /* 0x000fe20000004100 */
[----:B------:R-:W-:Y:S01]  /*5f40*/  ISETP.GE.U32.AND.EX P2, PT, R125, 0x1000000, PT, P2 ;  /* 0x010000007d00780c */ /* 0x000fe20003f46120 */
[----:B------:R-:W-:Y:S01]  /*5f50*/  HADD2.F32 R106, -RZ, R100.H1_H1 ;  /* 0x30000064ff6a7230 */ /* 0x000fe20000004100 */
[----:B------:R-:W-:Y:S01]  /*5f60*/  LOP3.LUT P4, RZ, R124, 0xff00, RZ, 0xc0, !PT ;  /* 0x0000ff007cff7812 */ /* 0x000fe2000788c0ff */
        /* <DEDUP_REMOVED lines=9> */
[----:B------:R-:W-:-:S02]  /*6000*/  @P5 HADD2.F32 R105, -RZ, R112.H0_H0 ;  /* 0x20000070ff695230 */ /* 0x000fc40000004100 */
[----:B------:R-:W-:Y:S01]  /*6010*/  FMUL.FTZ R204, R165, R204 ;  /* 0x000000cca5cc7220 */ /* 0x000fe20000410000 */
[----:B------:R-:W-:Y:S01]  /*6020*/  FMUL.FTZ R104, R104, UR4 ;  /* 0x0000000468687c20 */ /* 0x000fe20008410000 */
[----:B------:R-:W-:Y:S02]  /*6030*/  @P6 HADD2.F32 R107, -RZ, R114.H1_H1 ;  /* 0x30000072ff6b6230 */ /* 0x000fe40000004100 */
[----:B------:R-:W-:Y:S01]  /*6040*/  FMUL.FTZ R110, R106, UR4 ;  /* 0x000000046a6e7c20 */ /* 0x000fe20008410000 */
[----:B------:R-:W-:Y:S01]  /*6050*/  @P2 HADD2.F32 R109, -RZ, R115.H1_H1 ;  /* 0x30000073ff6d2230 */ /* 0x000fe20000004100 */
[----:B------:R-:W-:Y:S01]  /*6060*/  CS2R R114, SRZ ;  /* 0x0000000000727805 */ /* 0x000fe2000001ff00 */
[----:B------:R-:W-:Y:S01]  /*6070*/  FMUL.FTZ R108, R108, UR4 ;  /* 0x000000046c6c7c20 */ /* 0x000fe20008410000 */
[----:B------:R-:W-:Y:S01]  /*6080*/  FMUL.FTZ R204, R204, UR4 ;  /* 0x00000004cccc7c20 */ /* 0x000fe20008410000 */
[----:B------:R-:W-:Y:S01]  /*6090*/  @P5 FMUL.FTZ R115, R104, R105 ;  /* 0x0000006968735220 */ /* 0x000fe20000410000 */
[----:B------:R-:W-:Y:S01]  /*60a0*/  HFMA2 R120, -RZ, RZ, 0, 0 ;  /* 0x00000000ff787431 */ /* 0x000fe200000001ff */
[----:B------:R-:W-:Y:S01]  /*60b0*/  MOV R125, RZ ;  /* 0x000000ff007d7202 */ /* 0x000fe20000000f00 */
[----:B------:R-:W-:Y:S01]  /*60c0*/  @P6 FMUL.FTZ R120, R110, R107 ;  /* 0x0000006b6e786220 */ /* 0x000fe20000410000 */
[----:B------:R-:W-:Y:S01]  /*60d0*/  F2FP.F16.F32.PACK_AB R105, R166, R111 ;  /* 0x0000006fa669723e */ /* 0x000fe200000000ff */
[----:B------:R-:W-:Y:S01]  /*60e0*/  @P2 FMUL.FTZ R125, R108, R109 ;  /* 0x0000006d6c7d2220 */ /* 0x000fe20000410000 */
[----:B------:R-:W-:Y:S01]  /*60f0*/  FMUL.FTZ R111, R67, R108 ;  /* 0x0000006c436f7220 */ /* 0x000fe20000410000 */
[----:B------:R-:W-:Y:S01]  /*6100*/  FMUL.FTZ R110, R65, R110 ;  /* 0x0000006e416e7220 */ /* 0x000fe20000410000 */
[----:B------:R-:W-:Y:S01]  /*6110*/  FMUL.FTZ R108, R60, R104 ;  /* 0x000000683c6c7220 */ /* 0x000fe20000410000 */
[----:B------:R-:W-:Y:S01]  /*6120*/  FMUL.FTZ R109, R61, R204 ;  /* 0x000000cc3d6d7220 */ /* 0x000fe20000410000 */
[----:B------:R-:W-:Y:S01]  /*6130*/  @P4 HADD2.F32 R112, -RZ, R112.H1_H1 ;  /* 0x30000070ff704230 */ /* 0x000fe20000004100 */
[----:B------:R-:W-:-:S02]  /*6140*/  F2FP.F16.F32.PACK_AB R104, R165, R113 ;  /* 0x00000071a568723e */ /* 0x000fc400000000ff */
[----:B------:R-:W-:Y:S02]  /*6150*/  FSEL R111, R111, RZ, P2 ;  /* 0x000000ff6f6f7208 */ /* 0x000fe40001000000 */
[----:B------:R-:W-:Y:S01]  /*6160*/  FSEL R131, R110, RZ, P6 ;  /* 0x000000ff6e837208 */ /* 0x000fe20003000000 */
[----:B------:R-:W-:Y:S01]  /*6170*/  @P4 FMUL.FTZ R114, R204, R112 ;  /* 0x00000070cc724220 */ /* 0x000fe20000410000 */
        /* <DEDUP_REMOVED lines=8> */
[----:B------:R-:W-:Y:S06]  /*6200*/  BRA `(.L_x_5966) ;  /* 0x0000000400947947 */ /* 0x000fec0003800000 */
.L_x_5965:
[-CC-:B------:R-:W-:Y:S01]  /*6210*/  FFMA.FTZ R170, R170, R203.reuse, R202.reuse ;  /* 0x000000cbaaaa7223 */ /* 0x180fe200000100ca */
[----:B------:R-:W-:Y:S01]  /*6220*/  LOP3.LUT P6, RZ, R124, 0xff0000, RZ, 0xc0, !PT ;  /* 0x00ff00007cff7812 */ /* 0x000fe200078cc0ff */
[-C--:B0-----:R-:W-:Y:S01]  /*6230*/  FFMA.FTZ R109, R174, R203.reuse, R202 ;  /* 0x000000cbae6d7223 */ /* 0x081fe200000100ca */
[--C-:B------:R-:W-:Y:S02]  /*6240*/  HADD2.F32 R108, -RZ, R101.reuse.H0_H0 ;  /* 0x20000065ff6c7230 */ /* 0x100fe40000004100 */
[----:B------:R-:W-:Y:S01]  /*6250*/  FADD.FTZ R170, R169, -R170 ;  /* 0x800000aaa9aa7221 */ /* 0x000fe20000010000 */
[-CC-:B------:R-:W-:Y:S01]  /*6260*/  FFMA.FTZ R110, R173, R203.reuse, R202.reuse ;  /* 0x000000cbad6e7223 */ /* 0x180fe200000100ca */
[----:B------:R-:W-:Y:S01]  /*6270*/  FADD.FTZ R172, R172, -R109 ;  /* 0x8000006dacac7221 */ /* 0x000fe20000010000 */
[----:B------:R-:W-:Y:S01]  /*6280*/  FFMA.FTZ R119, R178, R203, R202 ;  /* 0x000000cbb2777223 */ /* 0x000fe200000100ca */
[----:B------:R-:W-:Y:S01]  /*6290*/  FFMA.FTZ R109, R165, R170, R108 ;  /* 0x000000aaa56d7223 */ /* 0x000fe2000001006c */
[----:B------:R-:W-:Y:S01]  /*62a0*/  HADD2.F32 R111, -RZ, R101.H1_H1 ;  /* 0x30000065ff6f7230 */ /* 0x000fe20000004100 */
[----:B------:R-:W-:Y:S01]  /*62b0*/  LOP3.LUT P2, RZ, R124, 0xff000000, RZ, 0xc0, !PT ;  /* 0xff0000007cff7812 */ /* 0x000fe2000784c0ff */
[----:B------:R-:W-:Y:S01]  /*62c0*/  FADD.FTZ R110, R171, -R110 ;  /* 0x8000006eab6e7221 */ /* 0x000fe20000010000 */
[----:B------:R-:W-:Y:S01]  /*62d0*/  LOP3.LUT P5, RZ, R125, 0xff, RZ, 0xc0, !PT ;  /* 0x000000ff7dff7812 */ /* 0x000fe200078ac0ff */
[----:B------:R-:W-:-:S02]  /*62e0*/  HADD2.F32 R118, -RZ, R102.H0_H0 ;  /* 0x20000066ff767230 */ /* 0x000fc40000004100 */
[----:B------:R-:W-:Y:S01]  /*62f0*/  FMUL.FTZ R108, R204, R109 ;  /* 0x0000006dcc6c7220 */ /* 0x000fe20000410000 */
[----:B------:R-:W-:Y:S01]  /*6300*/  HADD2.F32 R121, -RZ, R103.H0_H0 ;  /* 0x20000067ff797230 */ /* 0x000fe20000004100 */
[----:B------:R-:W-:Y:S01]  /*6310*/  LOP3.LUT P4, RZ, R125, 0xff0000, RZ, 0xc0, !PT ;  /* 0x00ff00007dff7812 */ /* 0x000fe2000788c0ff */
[----:B------:R-:W-:Y:S01]  /*6320*/  FFMA.FTZ R192, R167, R203, R202 ;  /* 0x000000cba7c07223 */ /* 0x000fe200000100ca */
[----:B------:R-:W-:Y:S01]  /*6330*/  FADD.FTZ R176, R176, -R119 ;  /* 0x80000077b0b07221 */ /* 0x000fe20000010000 */
[C---:B------:R-:W-:Y:S01]  /*6340*/  FFMA.FTZ R167, R165.reuse, R110, R111 ;  /* 0x0000006ea5a77223 */ /* 0x040fe2000001006f */
[----:B-----5:R-:W-:Y:S02]  /*6350*/  @P6 HADD2.F32 R110, -RZ, R113.H0_H0 ;  /* 0x20000071ff6e6230 */ /* 0x020fe40000004100 */
[C---:B------:R-:W-:Y:S01]  /*6360*/  FFMA.FTZ R109, R165.reuse, R172, R118 ;  /* 0x000000aca56d7223 */ /* 0x040fe20000010076 */
[----:B------:R-:W-:Y:S01]  /*6370*/  FMUL.FTZ R111, R108, UR4 ;  /* 0x000000046c6f7c20 */ /* 0x000fe20008410000 */
[----:B------:R-:W-:Y:S01]  /*6380*/  FFMA.FTZ R171, R165, R176, R121 ;  /* 0x000000b0a5ab7223 */ /* 0x000fe20000010079 */
[----:B------:R-:W-:Y:S01]  /*6390*/  FMUL.FTZ R108, R204, R167 ;  /* 0x000000a7cc6c7220 */ /* 0x000fe20000410000 */
[----:B------:R-:W-:-:S02]  /*63a0*/  HFMA2 R119, -RZ, RZ, 0, 0 ;  /* 0x00000000ff777431 */ /* 0x000fc400000001ff */
[----:B------:R-:W-:Y:S01]  /*63b0*/  FMUL.FTZ R109, R204, R109 ;  /* 0x0000006dcc6d7220 */ /* 0x000fe20000410000 */
[----:B------:R-:W-:Y:S01]  /*63c0*/  @P6 FMUL.FTZ R119, R110, R111 ;  /* 0x0000006f6e776220 */ /* 0x000fe20000410000 */
[----:B------:R-:W-:Y:S01]  /*63d0*/  FMUL.FTZ R110, R204, R171 ;  /* 0x000000abcc6e7220 */ /* 0x000fe20000410000 */
[----:B------:R-:W-:Y:S02]  /*63e0*/  @P2 HADD2.F32 R169, -RZ, R113.H1_H1 ;  /* 0x30000071ffa92230 */ /* 0x000fe40000004100 */
[----:B------:R-:W-:Y:S01]  /*63f0*/  FMUL.FTZ R120, R108, UR4 ;  /* 0x000000046c787c20 */ /* 0x000fe20008410000 */
[----:B------:R-:W-:Y:S02]  /*6400*/  @P5 HADD2.F32 R122, -RZ, R114.H0_H0 ;  /* 0x20000072ff7a5230 */ /* 0x000fe40000004100 */
[----:B------:R-:W-:Y:S01]  /*6410*/  FMUL.FTZ R113, R109, UR4 ;  /* 0x000000046d717c20 */ /* 0x000fe20008410000 */
[----:B------:R-:W-:Y:S01]  /*6420*/  FMUL.FTZ R108, R62, R111 ;  /* 0x0000006f3e6c7220 */ /* 0x000fe20000410000 */
[----:B------:R-:W-:-:S02]  /*6430*/  @P4 HADD2.F32 R166, -RZ, R115.H0_H0 ;  /* 0x20000073ffa64230 */ /* 0x000fc40000004100 */
[----:B------:R-:W-:Y:S01]  /*6440*/  FMUL.FTZ R167, R110, UR4 ;  /* 0x000000046ea77c20 */ /* 0x000fe20008410000 */
[----:B------:R-:W-:Y:S02]  /*6450*/  HFMA2 R121, -RZ, RZ, 0, 0 ;  /* 0x00000000ff797431 */ /* 0x000fe400000001ff */
        /* <DEDUP_REMOVED lines=15> */
[----:B------:R-:W-:Y:S01]  /*6550*/  HADD2.F32 R111, -RZ, R103.H1_H1 ;  /* 0x30000067ff6f7230 */ /* 0x000fe20000004100 */
[----:B------:R-:W-:Y:S01]  /*6560*/  FSEL R166, R110, RZ, P5 ;  /* 0x000000ff6ea67208 */ /* 0x000fe20002800000 */
[----:B------:R-:W-:Y:S01]  /*6570*/  FADD.FTZ R174, R175, -R174 ;  /* 0x800000aeafae7221 */ /* 0x000fe20000010000 */
[----:B------:R-:W-:Y:S01]  /*6580*/  FSEL R168, R108, RZ, P4 ;  /* 0x000000ff6ca87208 */ /* 0x000fe20002000000 */
[----:B------:R-:W-:Y:S01]  /*6590*/  HADD2.F32 R108, -RZ, R102.H1_H1 ;  /* 0x30000066ff6c7230 */ /* 0x000fe20000004100 */
[C---:B------:R-:W-:Y:S01]  /*65a0*/  LOP3.LUT P5, RZ, R124.reuse, 0xff, RZ, 0xc0, !PT ;  /* 0x000000ff7cff7812 */ /* 0x040fe200078ac0ff */
[----:B------:R-:W-:Y:S01]  /*65b0*/  FADD.FTZ R178, R179, -R178 ;  /* 0x800000b2b3b27221 */ /* 0x000fe20000010000 */
[----:B------:R-:W-:Y:S01]  /*65c0*/  LOP3.LUT P4, RZ, R124, 0xff00, RZ, 0xc0, !PT ;  /* 0x0000ff007cff7812 */ /* 0x000fe2000788c0ff */
[--C-:B------:R-:W-:Y:S01]  /*65d0*/  HADD2.F32 R109, -RZ, R100.reuse.H0_H0 ;  /* 0x20000064ff6d7230 */ /* 0x100fe20000004100 */
[----:B------:R-:W-:Y:S01]  /*65e0*/  ISETP.GE.U32.AND.EX P2, PT, R125, 0x1000000, PT, P2 ;  /* 0x010000007d00780c */ /* 0x000fe20003f46120 */
[----:B------:R-:W-:Y:S01]  /*65f0*/  FADD.FTZ R130, R130, -R203 ;  /* 0x800000cb82827221 */ /* 0x000fe20000010000 */
[----:B------:R-:W-:-:S02]  /*6600*/  HADD2.F32 R113, -RZ, R100.H1_H1 ;  /* 0x30000064ff717230 */ /* 0x000fc40000004100 */
[----:B------:R-:W-:Y:S01]  /*6610*/  FADD.FTZ R192, R131, -R192 ;  /* 0x800000c083c07221 */ /* 0x000fe20000010000 */
[C---:B------:R-:W-:Y:S01]  /*6620*/  FFMA.FTZ R169, R165.reuse, R174, R108 ;  /* 0x000000aea5a97223 */ /* 0x040fe2000001006c */
[C---:B------:R-:W-:Y:S01]  /*6630*/  FFMA.FTZ R171, R165.reuse, R178, R111 ;  /* 0x000000b2a5ab7223 */ /* 0x040fe2000001006f */
[C---:B------:R-:W-:Y:S01]  /*6640*/  FFMA.FTZ R111, R165.reuse, R130, R109 ;  /* 0x00000082a56f7223 */ /* 0x040fe2000001006d */
[----:B------:R-:W-:Y:S01]  /*6650*/  FFMA.FTZ R113, R165, R192, R113 ;  /* 0x000000c0a5717223 */ /* 0x000fe20000010071 */
[C---:B------:R-:W-:Y:S01]  /*6660*/  FMUL.FTZ R109, R204.reuse, R169 ;  /* 0x000000a9cc6d7220 */ /* 0x040fe20000410000 */
[C---:B------:R-:W-:Y:S01]  /*6670*/  FMUL.FTZ R110, R204.reuse, R171 ;  /* 0x000000abcc6e7220 */ /* 0x040fe20000410000 */
[C---:B------:R-:W-:Y:S01]  /*6680*/  FMUL.FTZ R108, R204.reuse, R111 ;  /* 0x0000006fcc6c7220 */ /* 0x040fe20000410000 */
[----:B------:R-:W-:Y:S02]  /*6690*/  @P6 HADD2.F32 R165, -RZ, R114.H1_H1 ;  /* 0x30000072ffa56230 */ /* 0x000fe40000004100 */
[----:B------:R-:W-:Y:S01]  /*66a0*/  FMUL.FTZ R204, R204, R113 ;  /* 0x00000071cccc7220 */ /* 0x000fe20000410000 */
[----:B------:R-:W-:-:S02]  /*66b0*/  @P5 HADD2.F32 R114, -RZ, R112.H0_H0 ;  /* 0x20000070ff725230 */ /* 0x000fc40000004100 */
[----:B------:R-:W-:Y:S01]  /*66c0*/  FMUL.FTZ R110, R110, UR4 ;  /* 0x000000046e6e7c20 */ /* 0x000fe20008410000 */
[----:B------:R-:W-:Y:S02]  /*66d0*/  @P4 HADD2.F32 R131, -RZ, R112.H1_H1 ;  /* 0x30000070ff834230 */ /* 0x000fe40000004100 */
[----:B------:R-:W-:Y:S01]  /*66e0*/  FMUL.FTZ R112, R109, UR4 ;  /* 0x000000046d707c20 */ /* 0x000fe20008410000 */
[----:B------:R-:W-:Y:S02]  /*66f0*/  @P2 HADD2.F32 R173, -RZ, R115.H1_H1 ;  /* 0x30000073ffad2230 */ /* 0x000fe40000004100 */
        /* <DEDUP_REMOVED lines=13> */
[----:B------:R-:W-:Y:S01]  /*67d0*/  HFMA2 R120, -RZ, RZ, 0, 0 ;  /* 0x00000000ff787431 */ /* 0x000fe200000001ff */
[----:B------:R-:W-:Y:S01]  /*67e0*/  FSEL R131, R110, RZ, P6 ;  /* 0x000000ff6e837208 */ /* 0x000fe20003000000 */
[----:B------:R-:W-:Y:S01]  /*67f0*/  @P6 FMUL.FTZ R120, R165, R112 ;  /* 0x00000070a5786220 */ /* 0x000fe20000410000 */
[----:B------:R-:W-:-:S02]  /*6800*/  FSEL R108, R108, RZ, P5 ;  /* 0x000000ff6c6c7208 */ /* 0x000fc40002800000 */
[----:B------:R-:W-:Y:S02]  /*6810*/  FSEL R113, R109, RZ, P4 ;  /* 0x000000ff6d717208 */ /* 0x000fe40002000000 */
[----:B------:R-:W-:Y:S02]  /*6820*/  F2FP.F16.F32.PACK_AB R111, R111, R168 ;  /* 0x000000a86f6f723e */ /* 0x000fe400000000ff */
[----:B------:R-:W-:Y:S02]  /*6830*/  F2FP.F16.F32.PACK_AB R110, R131, R166 ;  /* 0x000000a6836e723e */ /* 0x000fe400000000ff */
[----:B------:R-:W-:Y:S02]  /*6840*/  F2FP.F16.F32.PACK_AB R109, R167, R122 ;  /* 0x0000007aa76d723e */ /* 0x000fe400000000ff */
[----:B------:R-:W-:-:S07]  /*6850*/  F2FP.F16.F32.PACK_AB R108, R113, R108 ;  /* 0x0000006c716c723e */ /* 0x000fce00000000ff */
.L_x_5966:
[----:B------:R-:W0:Y:S01]  /*6860*/  @P0 LDC.64 R112, c[0x0][0x478] ;  /* 0x00011e00ff700b82 */ /* 0x000e220000000a00 */
[----:B------:R-:W-:-:S04]  /*6870*/  IMAD.WIDE.U32 R116, R164, 0x10, R116 ;  /* 0x00000010a4747825 */ /* 0x000fc800078e0074 */
[----:B0-----:R-:W-:-:S05]  /*6880*/  @P0 IMAD.WIDE.U32 R112, R164, 0x10, R112 ;  /* 0x00000010a4700825 */ /* 0x001fca00078e0070 */
[----:B------:R1:W-:Y:S04]  /*6890*/  @P0 STG.E.128 desc[UR6][R112.64], R104 ;  /* 0x0000006870000986 */ /* 0x0003e8000c101d06 */
[----:B------:R1:W-:Y:S02]  /*68a0*/  STG.E.128 desc[UR6][R116.64], R108 ;  /* 0x0000006c74007986 */ /* 0x0003e4000c101d06 */
.L_x_5960:
        /* <DEDUP_REMOVED lines=101> */
.L_x_5952:
        /* <DEDUP_REMOVED lines=28> */
.L_x_5968:
        /* <DEDUP_REMOVED lines=12> */
.L_x_10769:


//--------------------- .text._ZN10layer_norm22ln_bwd_finalize_kernelINS_22Kernel_traits_finalizeILj6144Ef6__halfS2_S2_fjLb1ELj1024ELj4ENS_18Kernel_traits_baseILj6144EfS2_S2_S2_fjLj1024EEEEELb1ELb0EEEvNS_9BwdParamsE --------------------------
	.section	.text._ZN10layer_norm22ln_bwd_finalize_kernelINS_22Kernel_traits_finalizeILj6144Ef6__halfS2_S2_fjLb1ELj1024ELj4ENS_18Kernel_traits_baseILj6144EfS2_S2_S2_fjLj1024EEEEELb1ELb0EEEvNS_9BwdParamsE,"ax",@progbits
	.align	128
        .global         _ZN10layer_norm22ln_bwd_finalize_kernelINS_22Kernel_traits_finalizeILj6144Ef6__halfS2_S2_fjLb1ELj1024ELj4ENS_18Kernel_traits_baseILj6144EfS2_S2_S2_fjLj1024EEEEELb1ELb0EEEvNS_9BwdParamsE
        .type           _ZN10layer_norm22ln_bwd_finalize_kernelINS_22Kernel_traits_finalizeILj6144Ef6__halfS2_S2_fjLb1ELj1024ELj4ENS_18Kernel_traits_baseILj6144EfS2_S2_S2_fjLj1024EEEEELb1ELb0EEEvNS_9BwdParamsE,@function
        .size           _ZN10layer_norm22ln_bwd_finalize_kernelINS_22Kernel_traits_finalizeILj6144Ef6__halfS2_S2_fjLb1ELj1024ELj4ENS_18Kernel_traits_baseILj6144EfS2_S2_S2_fjLj1024EEEEELb1ELb0EEEvNS_9BwdParamsE,(.L_x_10770 - _ZN10layer_norm22ln_bwd_finalize_kernelINS_22Kernel_traits_finalizeILj6144Ef6__halfS2_S2_fjLb1ELj1024ELj4ENS_18Kernel_traits_baseILj6144EfS2_S2_S2_fjLj1024EEEEELb1ELb0EEEvNS_9BwdParamsE)
        .other          _ZN10layer_norm22ln_bwd_finalize_kernelINS_22Kernel_traits_finalizeILj6144Ef6__halfS2_S2_fjLb1ELj1024ELj4ENS_18Kernel_traits_baseILj6144EfS2_S2_S2_fjLj1024EEEEELb1ELb0EEEvNS_9BwdParamsE,@"STO_CUDA_ENTRY STV_DEFAULT"
_ZN10layer_norm22ln_bwd_finalize_kernelINS_22Kernel_traits_finalizeILj6144Ef6__halfS2_S2_fjLb1ELj1024ELj4ENS_18Kernel_traits_baseILj6144EfS2_S2_S2_fjLj1024EEEEELb1ELb0EEEvNS_9BwdParamsE:
.text._ZN10layer_norm22ln_bwd_finalize_kernelINS_22Kernel_traits_finalizeILj6144Ef6__halfS2_S2_fjLb1ELj1024ELj4ENS_18Kernel_traits_baseILj6144EfS2_S2_S2_fjLj1024EEEEELb1ELb0EEEvNS_9BwdParamsE:
        /* <DEDUP_REMOVED lines=60> */
.L_x_5973:
        /* <DEDUP_REMOVED lines=87> */
.L_x_5972:
[----:B------:R-:W-:Y:S05]  /*0930*/  BSYNC.RECONVERGENT B1 ;  /* 0x0000000000017941 */ /* 0x000fea0003800200 */
.L_x_5971:
        /* <DEDUP_REMOVED lines=49> */
.L_x_5975:
[----:B------:R-:W-:Y:S05]  /*0c50*/  BSYNC.RECONVERGENT B1 ;  /* 0x0000000000017941 */ /* 0x000fea0003800200 */
.L_x_5974:
        /* <DEDUP_REMOVED lines=29> */
.L_x_5977:
[----:B------:R-:W-:Y:S05]  /*0e30*/  BSYNC.RECONVERGENT B1 ;  /* 0x0000000000017941 */ /* 0x000fea0003800200 */
.L_x_5976:
        /* <DEDUP_REMOVED lines=14> */
.L_x_5970:
[----:B------:R-:W-:Y:S05]  /*0f20*/  BSYNC.RECONVERGENT B0 ;  /* 0x0000000000007941 */ /* 0x000fea0003800200 */
.L_x_5969:
        /* <DEDUP_REMOVED lines=72> */
.L_x_5978:
        /* <DEDUP_REMOVED lines=13> */
.L_x_10770:


//--------------------- .text._ZN10layer_norm13ln_bwd_kernelINS_13Kernel_traitsIf6__halfS2_S2_fjLj6144ELj1ELj1ELj8ELj16ENS_18Kernel_traits_baseILj6144EfS2_S2_S2_fjLj256EEEEELb1ELb1ELb1ELb0EEEvNS_9BwdParamsE --------------------------
	.section	.text._ZN10layer_norm13ln_bwd_kernelINS_13Kernel_traitsIf6__halfS2_S2_fjLj6144ELj1ELj1ELj8ELj16ENS_18Kernel_traits_baseILj6144EfS2_S2_S2_fjLj256EEEEELb1ELb1ELb1ELb0EEEvNS_9BwdParamsE,"ax",@progbits
	.align	128
        .global         _ZN10layer_norm13ln_bwd_kernelINS_13Kernel_traitsIf6__halfS2_S2_fjLj6144ELj1ELj1ELj8ELj16ENS_18Kernel_traits_baseILj6144EfS2_S2_S2_fjLj256EEEEELb1ELb1ELb1ELb0EEEvNS_9BwdParamsE
        .type           _ZN10layer_norm13ln_bwd_kernelINS_13Kernel_traitsIf6__halfS2_S2_fjLj6144ELj1ELj1ELj8ELj16ENS_18Kernel_traits_baseILj6144EfS2_S2_S2_fjLj256EEEEELb1ELb1ELb1ELb0EEEvNS_9BwdParamsE,@function
        .size           _ZN10layer_norm13ln_bwd_kernelINS_13Kernel_traitsIf6__halfS2_S2_fjLj6144ELj1ELj1ELj8ELj16ENS_18Kernel_traits_baseILj6144EfS2_S2_S2_fjLj256EEEEELb1ELb1ELb1ELb0EEEvNS_9BwdParamsE,(.L_x_10771 - _ZN10layer_norm13ln_bwd_kernelINS_13Kernel_traitsIf6__halfS2_S2_fjLj6144ELj1ELj1ELj8ELj16ENS_18Kernel_traits_baseILj6144EfS2_S2_S2_fjLj256EEEEELb1ELb1ELb1ELb0EEEvNS_9BwdParamsE)
        .other          _ZN10layer_norm13ln_bwd_kernelINS_13Kernel_traitsIf6__halfS2_S2_fjLj6144ELj1ELj1ELj8ELj16ENS_18Kernel_traits_baseILj6144EfS2_S2_S2_fjLj256EEEEELb1ELb1ELb1ELb0EEEvNS_9BwdParamsE,@"STO_CUDA_ENTRY STV_DEFAULT"
_ZN10layer_norm13ln_bwd_kernelINS_13Kernel_traitsIf6__halfS2_S2_fjLj6144ELj1ELj1ELj8ELj16ENS_18Kernel_traits_baseILj6144EfS2_S2_S2_fjLj256EEEEELb1ELb1ELb1ELb0EEEvNS_9BwdParamsE:
.text._ZN10layer_norm13ln_bwd_kernelINS_13Kernel_traitsIf6__halfS2_S2_fjLj6144ELj1ELj1ELj8ELj16ENS_18Kernel_traits_baseILj6144EfS2_S2_S2_fjLj256EEEEELb1ELb1ELb1ELb0EEEvNS_9BwdParamsE:
        /* <DEDUP_REMOVED lines=122> */
.L_x_6095:
        /* <DEDUP_REMOVED lines=58> */
[--C-:B---3--:R-:W-:Y:S02]  /*0b40*/  HADD2.F32 R20, -RZ, R12.reuse.H0_H0 ;  /* 0x2000000cff147230 */ /* 0x108fe40000004100 */
[----:B------:R-:W-:Y:S02]  /*0b50*/  HADD2.F32 R12, -RZ, R12.H1_H1 ;  /* 0x3000000cff0c7230 */ /* 0x000fe40000004100 */
[----:B------:R-:W-:-:S02]  /*0b60*/  HADD2.F32 R24, -RZ, R13.H1_H1 ;  /* 0x3000000dff187230 */ /* 0x000fc40000004100 */
[C---:B------:R-:W-:Y:S01]  /*0b70*/  FADD.FTZ R3, -R181.reuse, R20 ;  /* 0x00000014b5037221 */ /* 0x040fe20000010100 */
[----:B------:R-:W-:Y:S02]  /*0b80*/  HADD2.F32 R22, -RZ, R13.H0_H0 ;  /* 0x2000000dff167230 */ /* 0x000fe40000004100 */
[----:B----4-:R-:W-:Y:S02]  /*0b90*/  HADD2.F32 R9, -RZ, R16.H0_H0 ;  /* 0x20000010ff097230 */ /* 0x010fe40000004100 */
[--C-:B------:R-:W-:Y:S02]  /*0ba0*/  HADD2.F32 R174, -RZ, R14.reuse.H0_H0 ;  /* 0x2000000effae7230 */ /* 0x100fe40000004100 */
[----:B0-----:R-:W-:Y:S01]  /*0bb0*/  FADD.FTZ R11, -R181, R12 ;  /* 0x0000000cb50b7221 */ /* 0x001fe20000010100 */
[----:B------:R-:W-:Y:S02]  /*0bc0*/  HADD2.F32 R14, -RZ, R14.H1_H1 ;  /* 0x3000000eff0e7230 */ /* 0x000fe40000004100 */
[----:B------:R-:W-:-:S02]  /*0bd0*/  HADD2.F32 R178, -RZ, R15.H0_H0 ;  /* 0x2000000fffb27230 */ /* 0x000fc40000004100 */
[----:B------:R-:W-:Y:S02]  /*0be0*/  HADD2.F32 R184, -RZ, R15.H1_H1 ;  /* 0x3000000fffb87230 */ /* 0x000fe40000004100 */
[----:B------:R-:W-:Y:S01]  /*0bf0*/  FMUL.FTZ R12, R148, R9 ;  /* 0x00000009940c7220 */ /* 0x000fe20000410000 */
[----:B------:R-:W-:Y:S02]  /*0c00*/  HADD2.F32 R16, -RZ, R16.H1_H1 ;  /* 0x30000010ff107230 */ /* 0x000fe40000004100 */
[--C-:B------:R-:W-:Y:S02]  /*0c10*/  HADD2.F32 R15, -RZ, R17.reuse.H0_H0 ;  /* 0x20000011ff0f7230 */ /* 0x100fe40000004100 */
[----:B------:R-:W-:Y:S02]  /*0c20*/  HADD2.F32 R172, -RZ, R17.H1_H1 ;  /* 0x30000011ffac7230 */ /* 0x000fe40000004100 */
[----:B------:R-:W-:Y:S01]  /*0c30*/  FADD.FTZ R17, -R181, R24 ;  /* 0x00000018b5117221 */ /* 0x000fe20000010100 */
[----:B------:R-:W-:Y:S01]  /*0c40*/  FMUL.FTZ R3, R6, R3 ;  /* 0x0000000306037220 */ /* 0x000fe20000410000 */
[----:B------:R-:W-:-:S02]  /*0c50*/  HADD2.F32 R177, -RZ, R19.H0_H0 ;  /* 0x20000013ffb17230 */ /* 0x000fc40000004100 */
[C---:B------:R-:W-:Y:S01]  /*0c60*/  FADD.FTZ R13, -R181.reuse, R22 ;  /* 0x00000016b50d7221 */ /* 0x040fe20000010100 */
[----:B------:R-:W-:Y:S02]  /*0c70*/  HADD2.F32 R186, -RZ, R19.H1_H1 ;  /* 0x30000013ffba7230 */ /* 0x000fe40000004100 */
[C---:B------:R-:W-:Y:S01]  /*0c80*/  FADD.FTZ R19, -R181.reuse, R174 ;  /* 0x000000aeb5137221 */ /* 0x040fe20000010100 */
[----:B------:R-:W-:Y:S01]  /*0c90*/  FADD.FTZ R173, -R181, R14 ;  /* 0x0000000eb5ad7221 */ /* 0x000fe20000010100 */
[C---:B------:R-:W-:Y:S01]  /*0ca0*/  FMUL.FTZ R10, R6.reuse, R11 ;  /* 0x0000000b060a7220 */ /* 0x040fe20000410000 */
[----:B------:R-:W-:Y:S01]  /*0cb0*/  FMUL.FTZ R11, R149, R16 ;  /* 0x00000010950b7220 */ /* 0x000fe20000410000 */
[----:B------:R-:W-:Y:S01]  /*0cc0*/  FMUL.FTZ R14, R6, R17 ;  /* 0x00000011060e7220 */ /* 0x000fe20000410000 */
[----:B------:R-:W-:Y:S01]  /*0cd0*/  FADD.FTZ R22, RZ, R12 ;  /* 0x0000000cff167221 */ /* 0x000fe20000010000 */
[----:B------:R-:W-:Y:S01]  /*0ce0*/  FADD.FTZ R76, R76, R9 ;  /* 0x000000094c4c7221 */ /* 0x000fe20000010000 */
[C---:B------:R-:W-:Y:S01]  /*0cf0*/  FFMA.FTZ R100, R3.reuse, R9, R100 ;  /* 0x0000000903647223 */ /* 0x040fe20000010064 */
[----:B------:R-:W-:Y:S01]  /*0d00*/  FFMA.FTZ R17, R3, R12, RZ ;  /* 0x0000000c03117223 */ /* 0x000fe200000100ff */
[----:B------:R-:W-:Y:S01]  /*0d10*/  FMUL.FTZ R9, R6, R13 ;  /* 0x0000000d06097220 */ /* 0x000fe20000410000 */
[----:B------:R-:W-:-:S02]  /*0d20*/  HADD2.F32 R21, -RZ, R18.H0_H0 ;  /* 0x20000012ff157230 */ /* 0x000fc40000004100 */
[----:B------:R-:W-:Y:S01]  /*0d30*/  FADD.FTZ R77, R77, R16 ;  /* 0x000000104d4d7221 */ /* 0x000fe20000010000 */
[----:B------:R-:W-:Y:S01]  /*0d40*/  FFMA.FTZ R101, R10, R16, R101 ;  /* 0x000000100a657223 */ /* 0x000fe20000010065 */
[----:B------:R-:W-:Y:S01]  /*0d50*/  FMUL.FTZ R13, R6, R19 ;  /* 0x00000013060d7220 */ /* 0x000fe20000410000 */
[----:B------:R-:W-:Y:S01]  /*0d60*/  FMUL.FTZ R16, R150, R15 ;  /* 0x0000000f96107220 */ /* 0x000fe20000410000 */
[----:B------:R-:W-:Y:S01]  /*0d70*/  FADD.FTZ R19, R22, R11 ;  /* 0x0000000b16137221 */ /* 0x000fe20000010000 */
[----:B------:R-:W-:Y:S01]  /*0d80*/  FFMA.FTZ R22, R10, R11, R17 ;  /* 0x0000000b0a167223 */ /* 0x000fe20000010011 */
[----:B------:R-:W-:Y:S02]  /*0d90*/  HADD2.F32 R176, -RZ, R18.H1_H1 ;  /* 0x30000012ffb07230 */ /* 0x000fe40000004100 */
        /* <DEDUP_REMOVED lines=13> */
[----:B------:R-:W-:Y:S01]  /*0e70*/  FMUL.FTZ R17, R145, R176 ;  /* 0x000000b091117220 */ /* 0x000fe20000410000 */
[----:B------:R-:W-:Y:S01]  /*0e80*/  FADD.FTZ R172, R173, R18 ;  /* 0x00000012adac7221 */ /* 0x000fe20000010000 */
[----:B------:R-:W-:Y:S01]  /*0e90*/  FADD.FTZ R175, -R181, R178 ;  /* 0x000000b2b5af7221 */ /* 0x000fe20000010100 */
[----:B------:R-:W-:Y:S01]  /*0ea0*/  FFMA.FTZ R21, R13, R18, R24 ;  /* 0x000000120d157223 */ /* 0x000fe20000010018 */
[----:B------:R-:W-:Y:S01]  /*0eb0*/  FMUL.FTZ R22, R146, R177 ;  /* 0x000000b192167220 */ /* 0x000fe20000410000 */
        /* <DEDUP_REMOVED lines=16> */
.L_x_5983:
[----:B----4-:R-:W-:Y:S05]  /*0fc0*/  BSYNC.RECONVERGENT B1 ;  /* 0x0000000000017941 */ /* 0x010fea0003800200 */
.L_x_5982:
        /* <DEDUP_REMOVED lines=18> */
[----:B------:R-:W-:Y:S01]  /*10f0*/  IADD3 R182, PT, PT, R182, 0x100, RZ ;  /* 0x00000100b6b67810 */ /* 0x000fe20007ffe0ff */
[----:B--2---:R-:W-:Y:S02]  /*1100*/  HADD2.F32 R188, -RZ, R172.H0_H0 ;  /* 0x200000acffbc7230 */ /* 0x004fe40000004100 */
[--C-:B------:R-:W-:Y:S02]  /*1110*/  HADD2.F32 R194, -RZ, R173.reuse.H1_H1 ;  /* 0x300000adffc27230 */ /* 0x100fe40000004100 */
[----:B------:R-:W-:-:S02]  /*1120*/  HADD2.F32 R192, -RZ, R173.H0_H0 ;  /* 0x200000adffc07230 */ /* 0x000fc40000004100 */
[C---:B------:R-:W-:Y:S01]  /*1130*/  FADD.FTZ R23, -R181.reuse, R188 ;  /* 0x000000bcb5177221 */ /* 0x040fe20000010100 */
[----:B------:R-:W-:Y:S02]  /*1140*/  HADD2.F32 R190, -RZ, R172.H1_H1 ;  /* 0x300000acffbe7230 */ /* 0x000fe40000004100 */
[----:B0-----:R-:W-:Y:S01]  /*1150*/  FADD.FTZ R187, -R181, R194 ;  /* 0x000000c2b5bb7221 */ /* 0x001fe20000010100 */
[----:B------:R-:W-:Y:S02]  /*1160*/  HADD2.F32 R202, -RZ, R174.H0_H0 ;  /* 0x200000aeffca7230 */ /* 0x000fe40000004100 */
[----:B------:R-:W-:Y:S01]  /*1170*/  FMUL.FTZ R23, R6, R23 ;  /* 0x0000001706177220 */ /* 0x000fe20000410000 */
[----:B---3--:R-:W-:Y:S02]  /*1180*/  HADD2.F32 R25, -RZ, R176.H0_H0 ;  /* 0x200000b0ff197230 */ /* 0x008fe40000004100 */
[--C-:B------:R-:W-:Y:S02]  /*1190*/  HADD2.F32 R173, -RZ, R177.reuse.H0_H0 ;  /* 0x200000b1ffad7230 */ /* 0x100fe40000004100 */
[----:B------:R-:W-:-:S02]  /*11a0*/  HADD2.F32 R172, -RZ, R177.H1_H1 ;  /* 0x300000b1ffac7230 */ /* 0x000fc40000004100 */
[--C-:B------:R-:W-:Y:S02]  /*11b0*/  HADD2.F32 R177, -RZ, R179.reuse.H0_H0 ;  /* 0x200000b3ffb17230 */ /* 0x100fe40000004100 */
[----:B------:R-:W-:Y:S02]  /*11c0*/  HADD2.F32 R186, -RZ, R179.H1_H1 ;  /* 0x300000b3ffba7230 */ /* 0x000fe40000004100 */
[C---:B------:R-:W-:Y:S01]  /*11d0*/  FADD.FTZ R179, -R181.reuse, R192 ;  /* 0x000000c0b5b37221 */ /* 0x040fe20000010100 */
[C---:B------:R-:W-:Y:S01]  /*11e0*/  FADD.FTZ R27, -R181.reuse, R190 ;  /* 0x000000beb51b7221 */ /* 0x040fe20000010100 */
[----:B------:R-:W-:Y:S02]  /*11f0*/  HADD2.F32 R176, -RZ, R176.H1_H1 ;  /* 0x300000b0ffb07230 */ /* 0x000fe40000004100 */
[----:B------:R-:W-:Y:S01]  /*1200*/  FADD.FTZ R189, -R181, R202 ;  /* 0x000000cab5bd7221 */ /* 0x000fe20000010100 */
[----:B------:R-:W-:Y:S01]  /*1210*/  FADD.FTZ R68, R68, R25 ;  /* 0x0000001944447221 */ /* 0x000fe20000010000 */
[-C--:B------:R-:W-:Y:S01]  /*1220*/  FFMA.FTZ R92, R23, R25.reuse, R92 ;  /* 0x00000019175c7223 */ /* 0x080fe2000001005c */
[----:B------:R-:W-:Y:S01]  /*1230*/  FMUL.FTZ R188, R132, R25 ;  /* 0x0000001984bc7220 */ /* 0x000fe20000410000 */
[C---:B------:R-:W-:Y:S01]  /*1240*/  FMUL.FTZ R190, R6.reuse, R187 ;  /* 0x000000bb06be7220 */ /* 0x040fe20000410000 */
[----:B------:R-:W-:Y:S01]  /*1250*/  FMUL.FTZ R25, R6, R179 ;  /* 0x000000b306197220 */ /* 0x000fe20000410000 */
[----:B------:R-:W-:-:S02]  /*1260*/  HADD2.F32 R204, -RZ, R175.H0_H0 ;  /* 0x200000afffcc7230 */ /* 0x000fc40000004100 */
[----:B------:R-:W-:Y:S02]  /*1270*/  HADD2.F32 R206, -RZ, R175.H1_H1 ;  /* 0x300000afffce7230 */ /* 0x000fe40000004100 */
[C---:B------:R-:W-:Y:S01]  /*1280*/  FMUL.FTZ R26, R6.reuse, R27 ;  /* 0x0000001b061a7220 */ /* 0x040fe20000410000 */
[----:B------:R-:W-:Y:S02]  /*1290*/  HADD2.F32 R175, -RZ, R178.H0_H0 ;  /* 0x200000b2ffaf7230 */ /* 0x000fe40000004100 */
        /* <DEDUP_REMOVED lines=16> */
[----:B------:R-:W-:Y:S02]  /*13a0*/  FADD.FTZ R195, -R181, R174 ;  /* 0x000000aeb5c37221 */ /* 0x000fe40000010100 */
[----:B------:R-:W-:Y:S01]  /*13b0*/  FADD.FTZ R174, R175, R192 ;  /* 0x000000c0afae7221 */ /* 0x000fe20000010000 */
[----:B------:R-:W-:Y:S01]  /*13c0*/  FFMA.FTZ R173, R25, R192, R172 ;  /* 0x000000c019ad7223 */ /* 0x000fe200000100ac */
[----:B------:R-:W-:Y:S02]  /*13d0*/  HADD2.F32 R178, -RZ, R178.H1_H1 ;  /* 0x300000b2ffb27230 */ /* 0x000fe40000004100 */
[----:B------:R-:W-:Y:S01]  /*13e0*/  FADD.FTZ R175, R174, R191 ;  /* 0x000000bfaeaf7221 */ /* 0x000fe20000010000 */
[----:B------:R-:W-:Y:S01]  /*13f0*/  FFMA.FTZ R172, R190, R191, R173 ;  /* 0x000000bfbeac7223 */ /* 0x000fe200000100ad */
[C---:B------:R-:W-:Y:S01]  /*1400*/  FMUL.FTZ R202, R6.reuse, R195 ;  /* 0x000000c306ca7220 */ /* 0x040fe20000410000 */
[----:B------:R-:W-:Y:S01]  /*1410*/  FADD.FTZ R203, -R181, R204 ;  /* 0x000000ccb5cb7221 */ /* 0x000fe20000010100 */
        /* <DEDUP_REMOVED lines=22> */
.L_x_5985:
[----:B------:R-:W-:Y:S05]  /*1580*/  BSYNC.RECONVERGENT B1 ;  /* 0x0000000000017941 */ /* 0x000fea0003800200 */
.L_x_5984:
        /* <DEDUP_REMOVED lines=15> */
[----:B---3--:R-:W-:Y:S02]  /*1680*/  HADD2.F32 R208, -RZ, R173.H1_H1 ;  /* 0x300000adffd07230 */ /* 0x008fe40000004100 */
[--C-:B------:R-:W-:Y:S02]  /*1690*/  HADD2.F32 R180, -RZ, R172.reuse.H0_H0 ;  /* 0x200000acffb47230 */ /* 0x100fe40000004100 */
[----:B------:R-:W-:Y:S02]  /*16a0*/  HADD2.F32 R172, -RZ, R172.H1_H1 ;  /* 0x300000acffac7230 */ /* 0x000fe40000004100 */
[----:B------:R-:W-:Y:S02]  /*16b0*/  HADD2.F32 R212, -RZ, R175.H0_H0 ;  /* 0x200000afffd47230 */ /* 0x000fe40000004100 */
[----:B0-----:R-:W-:Y:S01]  /*16c0*/  FADD.FTZ R183, -R181, R208 ;  /* 0x000000d0b5b77221 */ /* 0x001fe20000010100 */
[----:B------:R-:W-:-:S02]  /*16d0*/  HADD2.F32 R186, -RZ, R173.H0_H0 ;  /* 0x200000adffba7230 */ /* 0x000fc40000004100 */
[----:B------:R-:W-:Y:S02]  /*16e0*/  HADD2.F32 R210, -RZ, R174.H0_H0 ;  /* 0x200000aeffd27230 */ /* 0x000fe40000004100 */
[C---:B------:R-:W-:Y:S01]  /*16f0*/  FADD.FTZ R193, -R181.reuse, R180 ;  /* 0x000000b4b5c17221 */ /* 0x040fe20000010100 */
[----:B----4-:R-:W-:Y:S02]  /*1700*/  HADD2.F32 R173, -RZ, R176.H0_H0 ;  /* 0x200000b0ffad7230 */ /* 0x010fe40000004100 */
[----:B------:R-:W-:Y:S02]  /*1710*/  HADD2.F32 R214, -RZ, R175.H1_H1 ;  /* 0x300000afffd67230 */ /* 0x000fe40000004100 */
[C---:B------:R-:W-:Y:S01]  /*1720*/  FADD.FTZ R175, -R181.reuse, R172 ;  /* 0x000000acb5af7221 */ /* 0x040fe20000010100 */
[----:B------:R-:W-:Y:S02]  /*1730*/  HADD2.F32 R174, -RZ, R174.H1_H1 ;  /* 0x300000aeffae7230 */ /* 0x000fe40000004100 */
[----:B------:R-:W-:Y:S01]  /*1740*/  FADD.FTZ R217, -R181, R212 ;  /* 0x000000d4b5d97221 */ /* 0x000fe20000010100 */
[----:B------:R-:W-:-:S02]  /*1750*/  HADD2.F32 R172, -RZ, R177.H1_H1 ;  /* 0x300000b1ffac7230 */ /* 0x000fc40000004100 */
[C---:B------:R-:W-:Y:S01]  /*1760*/  FADD.FTZ R213, -R181.reuse, R210 ;  /* 0x000000d2b5d57221 */ /* 0x040fe20000010100 */
[----:B------:R-:W-:Y:S02]  /*1770*/  HADD2.F32 R176, -RZ, R176.H1_H1 ;  /* 0x300000b0ffb07230 */ /* 0x000fe40000004100 */
[C---:B------:R-:W-:Y:S01]  /*1780*/  FMUL.FTZ R212, R6.reuse, R183 ;  /* 0x000000b706d47220 */ /* 0x040fe20000410000 */
[----:B------:R-:W-:Y:S01]  /*1790*/  FMUL.FTZ R193, R6, R193 ;  /* 0x000000c106c17220 */ /* 0x000fe20000410000 */
[----:B------:R-:W-:Y:S01]  /*17a0*/  FMUL.FTZ R210, R116, R173 ;  /* 0x000000ad74d27220 */ /* 0x000fe20000410000 */
[C---:B------:R-:W-:Y:S01]  /*17b0*/  FADD.FTZ R207, -R181.reuse, R186 ;  /* 0x000000bab5cf7221 */ /* 0x040fe20000010100 */
[C---:B------:R-:W-:Y:S01]  /*17c0*/  FADD.FTZ R187, -R181.reuse, R174 ;  /* 0x000000aeb5bb7221 */ /* 0x040fe20000010100 */
[----:B------:R-:W-:Y:S01]  /*17d0*/  FADD.FTZ R221, -R181, R214 ;  /* 0x000000d6b5dd7221 */ /* 0x000fe20000010100 */
[----:B------:R-:W-:Y:S01]  /*17e0*/  FADD.FTZ R63, R63, R172 ;  /* 0x000000ac3f3f7221 */ /* 0x000fe20000010000 */
[-C--:B------:R-:W-:Y:S01]  /*17f0*/  FFMA.FTZ R87, R212, R172.reuse, R87 ;  /* 0x000000acd4577223 */ /* 0x080fe20000010057 */
[----:B------:R-:W-:Y:S01]  /*1800*/  FMUL.FTZ R211, R119, R172 ;  /* 0x000000ac77d37220 */ /* 0x000fe20000410000 */
[----:B------:R-:W-:-:S02]  /*1810*/  HADD2.F32 R181, -RZ, R177.H0_H0 ;  /* 0x200000b1ffb57230 */ /* 0x000fc40000004100 */
        /* <DEDUP_REMOVED lines=47> */
.L_x_5981:
        /* <DEDUP_REMOVED lines=33> */
.L_x_5987:
        /* <DEDUP_REMOVED lines=26> */
.L_x_5986:
[----:B----4-:R-:W-:Y:S05]  /*1ec0*/  BSYNC.RECONVERGENT B0 ;  /* 0x0000000000007941 */ /* 0x010fea0003800200 */
.L_x_5980:
        /* <DEDUP_REMOVED lines=32> */
.L_x_5989:
[----:B------:R-:W-:Y:S05]  /*20d0*/  BSYNC.RECONVERGENT B0 ;  /* 0x0000000000007941 */ /* 0x000fea0003800200 */
.L_x_5988:
        /* <DEDUP_REMOVED lines=51> */
.L_x_5992:
        /* <DEDUP_REMOVED lines=13> */
[----:B------:R-:W-:Y:S02]  /*24e0*/  @P5 HADD2.F32 R172, -RZ, R160.H0_H0 ;  /* 0x200000a0ffac5230 */ /* 0x000fe40000004100 */
[----:B------:R-:W-:-:S04]  /*24f0*/  FMUL.FTZ R173, R173, UR17 ;  /* 0x00000011adad7c20 */ /* 0x000fc80008410000 */
[----:B------:R-:W-:Y:S01]  /*2500*/  FMUL.FTZ R175, R173, UR16 ;  /* 0x00000010adaf7c20 */ /* 0x000fe20008410000 */
[----:B------:R-:W-:-:S03]  /*2510*/  HFMA2 R173, -RZ, RZ, 0, 0 ;  /* 0x00000000ffad7431 */ /* 0x000fc600000001ff */
[----:B------:R-:W-:Y:S01]  /*2520*/  FMUL.FTZ R174, R140, R175 ;  /* 0x000000af8cae7220 */ /* 0x000fe20000410000 */
[----:B------:R-:W-:-:S04]  /*2530*/  @P5 FMUL.FTZ R173, R175, R172 ;  /* 0x000000acafad5220 */ /* 0x000fc80000410000 */
[----:B------:R-:W-:Y:S01]  /*2540*/  FSEL R174, R174, RZ, P5 ;  /* 0x000000ffaeae7208 */ /* 0x000fe20002800000 */
[----:B------:R-:W-:-:S03]  /*2550*/  FADD.FTZ R52, R52, R173 ;  /* 0x000000ad34347221 */ /* 0x000fc60000010000 */
[----:B------:R-:W-:-:S04]  /*2560*/  F2FP.F16.F32.PACK_AB R174, RZ, R174 ;  /* 0x000000aeffae723e */ /* 0x000fc800000000ff */
[----:B------:R-:W-:-:S07]  /*2570*/  PRMT R164, R174, 0x7610, R164 ;  /* 0x00007610aea47816 */ /* 0x000fce00000000a4 */
.L_x_5995:
[----:B------:R-:W-:Y:S05]  /*2580*/  @!P4 BRA `(.L_x_5996) ;  /* 0x000000000040c947 */ /* 0x000fea0003800000 */
[----:B------:R-:W-:Y:S01]  /*2590*/  FFMA.FTZ R172, R10, R8, R7 ;  /* 0x000000080aac7223 */ /* 0x000fe20000010007 */
[----:B------:R-:W-:Y:S02]  /*25a0*/  ISETP.GT.AND P5, PT, R4, RZ, PT ;  /* 0x000000ff0400720c */ /* 0x000fe40003fa4270 */
[----:B-----5:R-:W-:Y:S01]  /*25b0*/  LOP3.LUT P0, RZ, R198, 0xff00, RZ, 0xc0, !PT ;  /* 0x0000ff00c6ff7812 */ /* 0x020fe2000780c0ff */
[----:B------:R-:W-:Y:S01]  /*25c0*/  FADD.FTZ R173, R11, -R172 ;  /* 0x800000ac0bad7221 */ /* 0x000fe20000010000 */
[----:B------:R-:W-:-:S03]  /*25d0*/  MOV R172, RZ ;  /* 0x000000ff00ac7202 */ /* 0x000fc60000000f00 */
[----:B------:R-:W-:-:S05]  /*25e0*/  FMUL.FTZ R173, R6, R173 ;  /* 0x000000ad06ad7220 */ /* 0x000fca0000410000 */
[----:B------:R-:W-:-:S05]  /*25f0*/  FSEL R173, R173, RZ, P5 ;  /* 0x000000ffadad7208 */ /* 0x000fca0002800000 */
[----:B------:R-:W-:-:S04]  /*2600*/  FMUL.FTZ R173, R173, UR17 ;  /* 0x00000011adad7c20 */ /* 0x000fc80008410000 */
[----:B------:R-:W-:Y:S01]  /*2610*/  FMUL.FTZ R176, R173, UR16 ;  /* 0x00000010adb07c20 */ /* 0x000fe20008410000 */
[----:B------:R-:W-:-:S03]  /*2620*/  @P0 HADD2.F32 R173, -RZ, R160.H1_H1 ;  /* 0x300000a0ffad0230 */ /* 0x000fc60000004100 */
[----:B------:R-:W-:Y:S02]  /*2630*/  FMUL.FTZ R174, R141, R176 ;  /* 0x000000b08dae7220 */ /* 0x000fe40000410000 */
[----:B------:R-:W-:-:S03]  /*2640*/  @P0 FMUL.FTZ R172, R176, R173 ;  /* 0x000000adb0ac0220 */ /* 0x000fc60000410000 */
[----:B------:R-:W-:Y:S01]  /*2650*/  FSEL R174, R174, RZ, P0 ;  /* 0x000000ffaeae7208 */ /* 0x000fe20000000000 */
[----:B------:R-:W-:-:S03]  /*2660*/  FADD.FTZ R53, R53, R172 ;  /* 0x000000ac35357221 */ /* 0x000fc60000010000 */
[----:B------:R-:W-:-:S04]  /*2670*/  F2FP.F16.F32.PACK_AB R174, RZ, R174 ;  /* 0x000000aeffae723e */ /* 0x000fc800000000ff */
[----:B------:R-:W-:-:S07]  /*2680*/  PRMT R164, R164, 0x5410, R174 ;  /* 0x00005410a4a47816 */ /* 0x000fce00000000ae */
.L_x_5996:
        /* <DEDUP_REMOVED lines=17> */
.L_x_5997:
        /* <DEDUP_REMOVED lines=17> */
.L_x_5998:
        /* <DEDUP_REMOVED lines=17> */
.L_x_5999:
        /* <DEDUP_REMOVED lines=17> */
.L_x_6000:
        /* <DEDUP_REMOVED lines=17> */
.L_x_6001:
[----:B------:R-:W-:Y:S05]  /*2be0*/  @!P4 BRA `(.L_x_6002) ;  /* 0x0000001800ccc947 */ /* 0x000fea0003800000 */
[----:B------:R-:W-:Y:S01]  /*2bf0*/  FFMA.FTZ R172, R24, R8, R7 ;  /* 0x0000000818ac7223 */ /* 0x000fe20000010007 */
[----:B------:R-:W-:Y:S02]  /*2c00*/  ISETP.GT.AND P5, PT, R4, RZ, PT ;  /* 0x000000ff0400720c */ /* 0x000fe40003fa4270 */
[----:B-----5:R-:W-:Y:S01]  /*2c10*/  ISETP.GE.U32.AND P0, PT, R198, RZ, PT ;  /* 0x000000ffc600720c */ /* 0x020fe20003f06070 */
[----:B------:R-:W-:Y:S01]  /*2c20*/  FADD.FTZ R173, R21, -R172 ;  /* 0x800000ac15ad7221 */ /* 0x000fe20000010000 */
[----:B------:R-:W-:Y:S02]  /*2c30*/  MOV R172, RZ ;  /* 0x000000ff00ac7202 */ /* 0x000fe40000000f00 */
[----:B------:R-:W-:Y:S01]  /*2c40*/  ISETP.GE.U32.AND.EX P0, PT, R199, 0x1000000, PT, P0 ;  /* 0x01000000c700780c */ /* 0x000fe20003f06100 */
        /* <DEDUP_REMOVED lines=10> */
[----:B------:R-:W-:Y:S01]  /*2cf0*/  PRMT R167, R167, 0x5410, R174 ;  /* 0x00005410a7a77816 */ /* 0x000fe200000000ae */
[----:B------:R-:W-:Y:S06]  /*2d00*/  BRA `(.L_x_6002) ;  /* 0x0000001800847947 */ /* 0x000fec0003800000 */
.L_x_5994:
        /* <DEDUP_REMOVED lines=16> */
[----:B------:R-:W-:Y:S01]  /*2e10*/  @P5 HADD2.F32 R172, -RZ, R160.H0_H0 ;  /* 0x200000a0ffac5230 */ /* 0x000fe20000004100 */
[----:B------:R-:W-:-:S04]  /*2e20*/  FSEL R168, R168, RZ, P5 ;  /* 0x000000ffa8a87208 */ /* 0x000fc80002800000 */
[----:B------:R-:W-:Y:S01]  /*2e30*/  @P5 FMUL.FTZ R169, R172, R171 ;  /* 0x000000abaca95220 */ /* 0x000fe20000410000 */
[----:B------:R-:W-:-:S03]  /*2e40*/  F2FP.F16.F32.PACK_AB R168, RZ, R168 ;  /* 0x000000a8ffa8723e */ /* 0x000fc600000000ff */
[----:B------:R-:W-:Y:S01]  /*2e50*/  FADD.FTZ R52, R52, R169 ;  /* 0x000000a934347221 */ /* 0x000fe20000010000 */
[----:B------:R-:W-:-:S07]  /*2e60*/  PRMT R164, R168, 0x7610, R164 ;  /* 0x00007610a8a47816 */ /* 0x000fce00000000a4 */
.L_x_6003:
[----:B------:R-:W-:Y:S01]  /*2e70*/  F2FP.F16.F32.PACK_AB R168, RZ, R170 ;  /* 0x000000aaffa8723e */ /* 0x000fe200000000ff */
        /* <DEDUP_REMOVED lines=9> */
[----:B------:R-:W-:Y:S01]  /*2f10*/  @P5 HADD2.F32 R171, -RZ, R160.H1_H1 ;  /* 0x300000a0ffab5230 */ /* 0x000fe20000004100 */
[----:B------:R-:W-:-:S04]  /*2f20*/  FSEL R169, R169, RZ, P5 ;  /* 0x000000ffa9a97208 */ /* 0x000fc80002800000 */
[----:B------:R-:W-:Y:S01]  /*2f30*/  @P5 FMUL.FTZ R170, R171, R174 ;  /* 0x000000aeabaa5220 */ /* 0x000fe20000410000 */
[----:B------:R-:W-:-:S03]  /*2f40*/  F2FP.F16.F32.PACK_AB R169, RZ, R169 ;  /* 0x000000a9ffa9723e */ /* 0x000fc600000000ff */
[----:B------:R-:W-:Y:S01]  /*2f50*/  FADD.FTZ R53, R53, R170 ;  /* 0x000000aa35357221 */ /* 0x000fe20000010000 */
[----:B------:R-:W-:-:S07]  /*2f60*/  PRMT R164, R164, 0x5410, R169 ;  /* 0x00005410a4a47816 */ /* 0x000fce00000000a9 */
.L_x_6004:
[----:B------:R-:W-:Y:S01]  /*2f70*/  F2FP.F16.F32.PACK_AB R172, RZ, R172 ;  /* 0x000000acffac723e */ /* 0x000fe200000000ff */
        /* <DEDUP_REMOVED lines=9> */
[----:B------:R-:W-:Y:S01]  /*3010*/  @P5 HADD2.F32 R174, -RZ, R161.H0_H0 ;  /* 0x200000a1ffae5230 */ /* 0x000fe20000004100 */
[----:B------:R-:W-:-:S04]  /*3020*/  FSEL R170, R170, RZ, P5 ;  /* 0x000000ffaaaa7208 */ /* 0x000fc80002800000 */
[----:B------:R-:W-:Y:S01]  /*3030*/  @P5 FMUL.FTZ R169, R174, R173 ;  /* 0x000000adaea95220 */ /* 0x000fe20000410000 */
[----:B------:R-:W-:-:S03]  /*3040*/  F2FP.F16.F32.PACK_AB R170, RZ, R170 ;  /* 0x000000aaffaa723e */ /* 0x000fc600000000ff */
[----:B------:R-:W-:Y:S01]  /*3050*/  FADD.FTZ R54, R54, R169 ;  /* 0x000000a936367221 */ /* 0x000fe20000010000 */
[----:B------:R-:W-:-:S07]  /*3060*/  PRMT R165, R170, 0x7610, R165 ;  /* 0x00007610aaa57816 */ /* 0x000fce00000000a5 */
.L_x_6005:
        /* <DEDUP_REMOVED lines=15> */
[----:B------:R-:W-:Y:S01]  /*3160*/  @P5 HADD2.F32 R175, -RZ, R161.H1_H1 ;  /* 0x300000a1ffaf5230 */ /* 0x000fe20000004100 */
[----:B------:R-:W-:-:S04]  /*3170*/  FSEL R171, R171, RZ, P5 ;  /* 0x000000ffabab7208 */ /* 0x000fc80002800000 */
[----:B------:R-:W-:Y:S01]  /*3180*/  @P5 FMUL.FTZ R170, R175, R174 ;  /* 0x000000aeafaa5220 */ /* 0x000fe20000410000 */
[----:B------:R-:W-:-:S03]  /*3190*/  F2FP.F16.F32.PACK_AB R171, RZ, R171 ;  /* 0x000000abffab723e */ /* 0x000fc600000000ff */
[----:B------:R-:W-:Y:S01]  /*31a0*/  FADD.FTZ R55, R55, R170 ;  /* 0x000000aa37377221 */ /* 0x000fe20000010000 */
[----:B------:R-:W-:-:S07]  /*31b0*/  PRMT R165, R165, 0x5410, R171 ;  /* 0x00005410a5a57816 */ /* 0x000fce00000000ab */
.L_x_6006:
        /* <DEDUP_REMOVED lines=17> */
.L_x_6007:
[----:B------:R-:W-:Y:S01]  /*32d0*/  F2FP.F16.F32.PACK_AB R174, RZ, R174 ;  /* 0x000000aeffae723e */ /* 0x000fe200000000ff */
        /* <DEDUP_REMOVED lines=15> */
.L_x_6008:
[----:B------:R-:W-:Y:S02]  /*33d0*/  F2FP.F16.F32.PACK_AB R175, RZ, R175 ;  /* 0x000000afffaf723e */ /* 0x000fe400000000ff */
        /* <DEDUP_REMOVED lines=14> */
.L_x_6009:
        /* <DEDUP_REMOVED lines=12> */
[----:B------:R-:W-:Y:S01]  /*3580*/  @P0 HADD2.F32 R175, -RZ, R163.H1_H1 ;  /* 0x300000a3ffaf0230 */ /* 0x000fe20000004100 */
[----:B------:R-:W-:-:S04]  /*3590*/  F2FP.F16.F32.PACK_AB R173, RZ, R173 ;  /* 0x000000adffad723e */ /* 0x000fc800000000ff */
[----:B------:R-:W-:Y:S01]  /*35a0*/  @P0 FMUL.FTZ R172, R175, R174 ;  /* 0x000000aeafac0220 */ /* 0x000fe20000410000 */
[----:B------:R-:W-:-:S03]  /*35b0*/  PRMT R167, R167, 0x5410, R173 ;  /* 0x00005410a7a77816 */ /* 0x000fc600000000ad */
[----:B------:R-:W-:Y:S01]  /*35c0*/  FADD.FTZ R51, R51, R172 ;  /* 0x000000ac33337221 */ /* 0x000fe20000010000 */
[----:B------:R-:W-:Y:S06]  /*35d0*/  BRA `(.L_x_6002) ;  /* 0x0000001000507947 */ /* 0x000fec0003800000 */
.L_x_5993:
        /* <DEDUP_REMOVED lines=12> */
[----:B------:R-:W-:-:S03]  /*36a0*/  FMUL.FTZ R173, R173, UR17 ;  /* 0x00000011adad7c20 */ /* 0x000fc60008410000 */
[----:B------:R-:W-:Y:S02]  /*36b0*/  @P0 HADD2.F32 R174, -RZ, R160.H0_H0 ;  /* 0x200000a0ffae0230 */ /* 0x000fe40000004100 */
[----:B------:R-:W-:Y:S01]  /*36c0*/  FMUL.FTZ R175, R173, UR16 ;  /* 0x00000010adaf7c20 */ /* 0x000fe20008410000 */
[----:B------:R-:W-:-:S03]  /*36d0*/  HFMA2 R173, -RZ, RZ, 0, 0 ;  /* 0x00000000ffad7431 */ /* 0x000fc600000001ff */
[-C--:B------:R-:W-:Y:S01]  /*36e0*/  FMUL.FTZ R172, R140, R175.reuse ;  /* 0x000000af8cac7220 */ /* 0x080fe20000410000 */
[----:B------:R-:W-:-:S04]  /*36f0*/  @P0 FMUL.FTZ R173, R174, R175 ;  /* 0x000000afaead0220 */ /* 0x000fc80000410000 */
[----:B------:R-:W-:Y:S01]  /*3700*/  FSEL R172, R172, RZ, P0 ;  /* 0x000000ffacac7208 */ /* 0x000fe20000000000 */
[----:B------:R-:W-:-:S03]  /*3710*/  FADD.FTZ R52, R52, R173 ;  /* 0x000000ad34347221 */ /* 0x000fc60000010000 */
[----:B------:R-:W-:-:S04]  /*3720*/  F2FP.F16.F32.PACK_AB R172, RZ, R172 ;  /* 0x000000acffac723e */ /* 0x000fc800000000ff */
[----:B------:R-:W-:-:S07]  /*3730*/  PRMT R164, R172, 0x7610, R164 ;  /* 0x00007610aca47816 */ /* 0x000fce00000000a4 */
.L_x_6011:
[----:B------:R-:W-:Y:S05]  /*3740*/  @!P4 BRA `(.L_x_6012) ;  /* 0x00000000003cc947 */ /* 0x000fea0003800000 */
[----:B------:R-:W-:Y:S01]  /*3750*/  @P5 FFMA.FTZ R172, R10, R8, R7 ;  /* 0x000000080aac5223 */ /* 0x000fe20000010007 */
[----:B-----5:R-:W-:Y:S01]  /*3760*/  HADD2.F32 R173, -RZ, R28.H1_H1 ;  /* 0x3000001cffad7230 */ /* 0x020fe20000004100 */
[----:B------:R-:W-:Y:S02]  /*3770*/  LOP3.LUT P0, RZ, R198, 0xff00, RZ, 0xc0, !PT ;  /* 0x0000ff00c6ff7812 */ /* 0x000fe4000780c0ff */
[----:B------:R-:W-:-:S04]  /*3780*/  @P5 FADD.FTZ R172, R11, -R172 ;  /* 0x800000ac0bac5221 */ /* 0x000fc80000010000 */
[----:B------:R-:W-:Y:S01]  /*3790*/  @P5 FFMA.FTZ R173, R6, R172, R173 ;  /* 0x000000ac06ad5223 */ /* 0x000fe200000100ad */
[----:B------:R-:W-:-:S03]  /*37a0*/  MOV R172, RZ ;  /* 0x000000ff00ac7202 */ /* 0x000fc60000000f00 */
[----:B------:R-:W-:-:S03]  /*37b0*/  FMUL.FTZ R173, R173, UR17 ;  /* 0x00000011adad7c20 */ /* 0x000fc60008410000 */
[----:B------:R-:W-:Y:S02]  /*37c0*/  @P0 HADD2.F32 R175, -RZ, R160.H1_H1 ;  /* 0x300000a0ffaf0230 */ /* 0x000fe40000004100 */
[----:B------:R-:W-:-:S04]  /*37d0*/  FMUL.FTZ R174, R173, UR16 ;  /* 0x00000010adae7c20 */ /* 0x000fc80008410000 */
[-C--:B------:R-:W-:Y:S01]  /*37e0*/  FMUL.FTZ R173, R141, R174.reuse ;  /* 0x000000ae8dad7220 */ /* 0x080fe20000410000 */
[----:B------:R-:W-:-:S04]  /*37f0*/  @P0 FMUL.FTZ R172, R175, R174 ;  /* 0x000000aeafac0220 */ /* 0x000fc80000410000 */
[----:B------:R-:W-:Y:S01]  /*3800*/  FSEL R173, R173, RZ, P0 ;  /* 0x000000ffadad7208 */ /* 0x000fe20000000000 */
[----:B------:R-:W-:-:S03]  /*3810*/  FADD.FTZ R53, R53, R172 ;  /* 0x000000ac35357221 */ /* 0x000fc60000010000 */
[----:B------:R-:W-:-:S04]  /*3820*/  F2FP.F16.F32.PACK_AB R173, RZ, R173 ;  /* 0x000000adffad723e */ /* 0x000fc800000000ff */
[----:B------:R-:W-:-:S07]  /*3830*/  PRMT R164, R164, 0x5410, R173 ;  /* 0x00005410a4a47816 */ /* 0x000fce00000000ad */
.L_x_6012:
[----:B------:R-:W-:Y:S05]  /*3840*/  @!P4 BRA `(.L_x_6013) ;  /* 0x00000000003cc947 */ /* 0x000fea0003800000 */
        /* <DEDUP_REMOVED lines=15> */
.L_x_6013:
        /* <DEDUP_REMOVED lines=16> */
.L_x_6014:
        /* <DEDUP_REMOVED lines=16> */
.L_x_6015:
        /* <DEDUP_REMOVED lines=16> */
.L_x_6016:
        /* <DEDUP_REMOVED lines=16> */
.L_x_6017:
[----:B------:R-:W-:Y:S05]  /*3d40*/  @!P4 BRA `(.L_x_6002) ;  /* 0x000000080074c947 */ /* 0x000fea0003800000 */
[----:B------:R-:W-:Y:S01]  /*3d50*/  @P5 FFMA.FTZ R172, R24, R8, R7 ;  /* 0x0000000818ac5223 */ /* 0x000fe20000010007 */
[----:B-----5:R-:W-:Y:S01]  /*3d60*/  HADD2.F32 R173, -RZ, R31.H1_H1 ;  /* 0x3000001fffad7230 */ /* 0x020fe20000004100 */
[----:B------:R-:W-:Y:S02]  /*3d70*/  ISETP.GE.U32.AND P0, PT, R198, RZ, PT ;  /* 0x000000ffc600720c */ /* 0x000fe40003f06070 */
[----:B------:R-:W-:Y:S02]  /*3d80*/  @P5 FADD.FTZ R172, R21, -R172 ;  /* 0x800000ac15ac5221 */ /* 0x000fe40000010000 */
[----:B------:R-:W-:Y:S02]  /*3d90*/  ISETP.GE.U32.AND.EX P0, PT, R199, 0x1000000, PT, P0 ;  /* 0x01000000c700780c */ /* 0x000fe40003f06100 */
[----:B------:R-:W-:Y:S01]  /*3da0*/  @P5 FFMA.FTZ R173, R6, R172, R173 ;  /* 0x000000ac06ad5223 */ /* 0x000fe200000100ad */
[----:B------:R-:W-:-:S03]  /*3db0*/  MOV R172, RZ ;  /* 0x000000ff00ac7202 */ /* 0x000fc60000000f00 */
[----:B------:R-:W-:-:S04]  /*3dc0*/  FMUL.FTZ R173, R173, UR17 ;  /* 0x00000011adad7c20 */ /* 0x000fc80008410000 */
[----:B------:R-:W-:-:S03]  /*3dd0*/  FMUL.FTZ R174, R173, UR16 ;  /* 0x00000010adae7c20 */ /* 0x000fc60008410000 */
[----:B------:R-:W-:Y:S02]  /*3de0*/  @P0 HADD2.F32 R175, -RZ, R163.H1_H1 ;  /* 0x300000a3ffaf0230 */ /* 0x000fe40000004100 */
[----:B------:R-:W-:-:S03]  /*3df0*/  FMUL.FTZ R173, R139, R174 ;  /* 0x000000ae8bad7220 */ /* 0x000fc60000410000 */
[----:B------:R-:W-:Y:S02]  /*3e00*/  @P0 FMUL.FTZ R172, R175, R174 ;  /* 0x000000aeafac0220 */ /* 0x000fe40000410000 */
[----:B------:R-:W-:Y:S02]  /*3e10*/  FSEL R173, R173, RZ, P0 ;  /* 0x000000ffadad7208 */ /* 0x000fe40000000000 */
[----:B------:R-:W-:Y:S02]  /*3e20*/  FADD.FTZ R51, R51, R172 ;  /* 0x000000ac33337221 */ /* 0x000fe40000010000 */
[----:B------:R-:W-:-:S04]  /*3e30*/  F2FP.F16.F32.PACK_AB R173, RZ, R173 ;  /* 0x000000adffad723e */ /* 0x000fc800000000ff */
[----:B------:R-:W-:Y:S01]  /*3e40*/  PRMT R167, R167, 0x5410, R173 ;  /* 0x00005410a7a77816 */ /* 0x000fe200000000ad */
[----:B------:R-:W-:Y:S06]  /*3e50*/  BRA `(.L_x_6002) ;  /* 0x0000000800307947 */ /* 0x000fec0003800000 */
.L_x_6010:
        /* <DEDUP_REMOVED lines=21> */
[----:B------:R-:W-:Y:S01]  /*3fb0*/  @P0 FFMA.FTZ R172, R24, R8, R7 ;  /* 0x0000000818ac0223 */ /* 0x000fe20000010007 */
[----:B------:R-:W-:Y:S01]  /*3fc0*/  @P0 FADD.FTZ R169, R18, -R169 ;  /* 0x800000a912a90221 */ /* 0x000fe20000010000 */
[----:B------:R-:W-:Y:S01]  /*3fd0*/  @P0 FADD.FTZ R168, R17, -R168 ;  /* 0x800000a811a80221 */ /* 0x000fe20000010000 */
[----:B------:R-:W-:Y:S01]  /*3fe0*/  @P0 FFMA.FTZ R225, R6, R170, R225 ;  /* 0x000000aa06e10223 */ /* 0x000fe200000100e1 */
[----:B------:R-:W-:-:S02]  /*3ff0*/  HADD2.F32 R171, -RZ, R31.H0_H0 ;  /* 0x2000001fffab7230 */ /* 0x000fc40000004100 */
[----:B------:R-:W-:Y:S01]  /*4000*/  @P0 FADD.FTZ R170, R22, -R175 ;  /* 0x800000af16aa0221 */ /* 0x000fe20000010000 */
[----:B------:R-:W-:Y:S02]  /*4010*/  HADD2.F32 R173, -RZ, R31.H1_H1 ;  /* 0x3000001fffad7230 */ /* 0x000fe40000004100 */
[----:B------:R-:W-:Y:S01]  /*4020*/  @P0 FADD.FTZ R172, R21, -R172 ;  /* 0x800000ac15ac0221 */ /* 0x000fe20000010000 */
[C---:B------:R-:W-:Y:S01]  /*4030*/  @P0 FFMA.FTZ R185, R6.reuse, R169, R185 ;  /* 0x000000a906b90223 */ /* 0x040fe200000100b9 */
[C---:B------:R-:W-:Y:S01]  /*4040*/  @P0 FFMA.FTZ R181, R6.reuse, R168, R181 ;  /* 0x000000a806b50223 */ /* 0x040fe200000100b5 */
[C---:B------:R-:W-:Y:S01]  /*4050*/  @P0 FFMA.FTZ R171, R6.reuse, R170, R171 ;  /* 0x000000aa06ab0223 */ /* 0x040fe200000100ab */
[----:B------:R-:W-:Y:S01]  /*4060*/  @P0 FFMA.FTZ R173, R6, R172, R173 ;  /* 0x000000ac06ad0223 */ /* 0x000fe200000100ad */
[----:B------:R-:W-:Y:S02]  /*4070*/  F2FP.F16.F32.PACK_AB R168, RZ, R187 ;  /* 0x000000bbffa8723e */ /* 0x000fe400000000ff */
[----:B------:R-:W-:-:S02]  /*4080*/  F2FP.F16.F32.PACK_AB R172, RZ, R223 ;  /* 0x000000dfffac723e */ /* 0x000fc400000000ff */
[----:B------:R-:W-:Y:S02]  /*4090*/  F2FP.F16.F32.PACK_AB R169, RZ, R225 ;  /* 0x000000e1ffa9723e */ /* 0x000fe400000000ff */
[----:B------:R-:W-:Y:S02]  /*40a0*/  F2FP.F16.F32.PACK_AB R174, RZ, R183 ;  /* 0x000000b7ffae723e */ /* 0x000fe400000000ff */
[----:B------:R-:W-:Y:S02]  /*40b0*/  F2FP.F16.F32.PACK_AB R175, RZ, R185 ;  /* 0x000000b9ffaf723e */ /* 0x000fe400000000ff */
[----:B------:R-:W-:Y:S01]  /*40c0*/  F2FP.F16.F32.PACK_AB R170, RZ, R181 ;  /* 0x000000b5ffaa723e */ /* 0x000fe200000000ff */
[----:B------:R-:W-:Y:S06]  /*40d0*/  @!P4 BRA `(.L_x_6018) ;  /* 0x00000000002cc947 */ /* 0x000fec0003800000 */
[----:B------:R-:W-:Y:S01]  /*40e0*/  LOP3.LUT P0, RZ, R198, 0xff, RZ, 0xc0, !PT ;  /* 0x000000ffc6ff7812 */ /* 0x000fe2000780c0ff */
        /* <DEDUP_REMOVED lines=10> */
.L_x_6018:
[----:B------:R-:W-:Y:S05]  /*4190*/  @!P4 BRA `(.L_x_6019) ;  /* 0x00000000002cc947 */ /* 0x000fea0003800000 */
[----:B------:R-:W-:Y:S01]  /*41a0*/  LOP3.LUT P0, RZ, R198, 0xff00, RZ, 0xc0, !PT ;  /* 0x0000ff00c6ff7812 */ /* 0x000fe2000780c0ff */
        /* <DEDUP_REMOVED lines=10> */
.L_x_6019:
[----:B------:R-:W-:Y:S05]  /*4250*/  @!P4 BRA `(.L_x_6020) ;  /* 0x00000000002cc947 */ /* 0x000fea0003800000 */
[----:B------:R-:W-:Y:S01]  /*4260*/  LOP3.LUT P0, RZ, R198, 0xff0000, RZ, 0xc0, !PT ;  /* 0x00ff0000c6ff7812 */ /* 0x000fe2000780c0ff */
        /* <DEDUP_REMOVED lines=10> */
.L_x_6020:
        /* <DEDUP_REMOVED lines=12> */
.L_x_6021:
        /* <DEDUP_REMOVED lines=12> */
.L_x_6022:
        /* <DEDUP_REMOVED lines=12> */
.L_x_6023:
        /* <DEDUP_REMOVED lines=12> */
.L_x_6024:
[----:B------:R-:W-:Y:S02]  /*4610*/  F2FP.F16.F32.PACK_AB R171, R173, R171 ;  /* 0x000000abadab723e */ /* 0x000fe400000000ff */
        /* <DEDUP_REMOVED lines=11> */
[----:B------:R-:W-:Y:S01]  /*46d0*/  @P0 HADD2.F32 R175, -RZ, R163.H1_H1 ;  /* 0x300000a3ffaf0230 */ /* 0x000fe20000004100 */
[----:B------:R-:W-:-:S04]  /*46e0*/  F2FP.F16.F32.PACK_AB R173, RZ, R173 ;  /* 0x000000adffad723e */ /* 0x000fc800000000ff */
[----:B------:R-:W-:Y:S01]  /*46f0*/  @P0 FMUL.FTZ R172, R175, R174 ;  /* 0x000000aeafac0220 */ /* 0x000fe20000410000 */
[----:B------:R-:W-:-:S03]  /*4700*/  PRMT R167, R167, 0x5410, R173 ;  /* 0x00005410a7a77816 */ /* 0x000fc600000000ad */
[----:B------:R-:W-:-:S07]  /*4710*/  FADD.FTZ R51, R51, R172 ;  /* 0x000000ac33337221 */ /* 0x000fce0000010000 */
.L_x_6002:
        /* <DEDUP_REMOVED lines=10> */
.L_x_5991:
[----:B------:R-:W-:Y:S05]  /*47c0*/  BSYNC.RECONVERGENT B0 ;  /* 0x0000000000007941 */ /* 0x000fea0003800200 */
.L_x_5990:
        /* <DEDUP_REMOVED lines=8> */
.L_x_6027:
[----:B------:R-:W-:Y:S05]  /*4850*/  BRA.U !UP0, `(.L_x_6028) ;  /* 0x0000001108507547 */ /* 0x000fea000b800000 */
[----:B------:R-:W-:-:S04]  /*4860*/  UISETP.NE.U32.AND UP0, UPT, UR6, URZ, UPT ;  /* 0x000000ff0600728c */ /* 0x000fc8000bf05070 */
[----:B------:R-:W-:-:S06]  /*4870*/  UISETP.NE.AND.EX UP0, UPT, UR7, URZ, UPT, UP0 ;  /* 0x000000ff0700728c */ /* 0x000fcc000bf05300 */
[----:B------:R-:W-:-:S13]  /*4880*/  PLOP3.LUT P0, PT, PT, PT, UP0, 0x80, 0x8 ;  /* 0x000000000008781c */ /* 0x000fda0003f0f008 */
[----:B------:R-:W-:Y:S05]  /*4890*/  @!P0 BRA `(.L_x_6029) ;  /* 0x0000000800348947 */ /* 0x000fea0003800000 */
[----:B------:R-:W-:Y:S01]  /*48a0*/  ISETP.GT.AND P5, PT, R4, RZ, PT ;  /* 0x000000ff0400720c */ /* 0x000fe20003fa4270 */
[--C-:B-----5:R-:W-:Y:S02]  /*48b0*/  HADD2.F32 R187, -RZ, R152.reuse.H0_H0 ;  /* 0x20000098ffbb7230 */ /* 0x120fe40000004100 */
[----:B------:R-:W-:Y:S02]  /*48c0*/  HADD2.F32 R223, -RZ, R152.H1_H1 ;  /* 0x30000098ffdf7230 */ /* 0x000fe40000004100 */
[--C-:B------:R-:W-:Y:S02]  /*48d0*/  HADD2.F32 R183, -RZ, R153.reuse.H1_H1 ;  /* 0x30000099ffb77230 */ /* 0x100fe40000004100 */
[----:B------:R-:W-:Y:S02]  /*48e0*/  HADD2.F32 R225, -RZ, R153.H0_H0 ;  /* 0x20000099ffe17230 */ /* 0x000fe40000004100 */
[--C-:B------:R-:W-:Y:S02]  /*48f0*/  HADD2.F32 R185, -RZ, R154.reuse.H0_H0 ;  /* 0x2000009affb97230 */ /* 0x100fe40000004100 */
[----:B------:R-:W-:-:S02]  /*4900*/  HADD2.F32 R181, -RZ, R154.H1_H1 ;  /* 0x3000009affb57230 */ /* 0x000fc40000004100 */
[-CC-:B0-----:R-:W-:Y:S01]  /*4910*/  @P5 FFMA.FTZ R169, R23, R8.reuse, R7.reuse ;  /* 0x0000000817a95223 */ /* 0x181fe20000010007 */
        /* <DEDUP_REMOVED lines=12> */
[-CC-:B------:R-:W-:Y:S01]  /*49e0*/  @P5 FFMA.FTZ R175, R203, R8.reuse, R7.reuse ;  /* 0x00000008cbaf5223 */ /* 0x180fe20000010007 */
        /* <DEDUP_REMOVED lines=30> */
.L_x_6030:
        /* <DEDUP_REMOVED lines=12> */
.L_x_6031:
        /* <DEDUP_REMOVED lines=12> */
.L_x_6032:
        /* <DEDUP_REMOVED lines=12> */
.L_x_6033:
        /* <DEDUP_REMOVED lines=12> */
.L_x_6034:
        /* <DEDUP_REMOVED lines=12> */
.L_x_6035:
        /* <DEDUP_REMOVED lines=12> */
.L_x_6036:
        /* <DEDUP_REMOVED lines=18> */
.L_x_6029:
[----:B------:R-:W-:Y:S01]  /*5170*/  ISETP.GT.AND P6, PT, R4, RZ, PT ;  /* 0x000000ff0400720c */ /* 0x000fe20003fc4270 */
[----:B------:R-:W-:-:S12]  /*5180*/  @!P4 BRA `(.L_x_6038) ;  /* 0x00000000003cc947 */ /* 0x000fd80003800000 */
[----:B0-----:R-:W-:Y:S01]  /*5190*/  @P6 FFMA.FTZ R175, R23, R8, R7 ;  /* 0x0000000817af6223 */ /* 0x001fe20000010007 */
        /* <DEDUP_REMOVED lines=14> */
.L_x_6038:
[----:B------:R-:W-:Y:S05]  /*5280*/  @!P4 BRA `(.L_x_6039) ;  /* 0x00000000003cc947 */ /* 0x000fea0003800000 */
[----:B0-----:R-:W-:Y:S01]  /*5290*/  @P6 FFMA.FTZ R172, R26, R8, R7 ;  /* 0x000000081aac6223 */ /* 0x001fe20000010007 */
        /* <DEDUP_REMOVED lines=14> */
.L_x_6039:
[----:B------:R-:W-:Y:S05]  /*5380*/  @!P4 BRA `(.L_x_6040) ;  /* 0x00000000003cc947 */ /* 0x000fea0003800000 */
        /* <DEDUP_REMOVED lines=15> */
.L_x_6040:
        /* <DEDUP_REMOVED lines=16> */
.L_x_6041:
        /* <DEDUP_REMOVED lines=16> */
.L_x_6042:
        /* <DEDUP_REMOVED lines=16> */
.L_x_6043:
        /* <DEDUP_REMOVED lines=16> */
.L_x_6044:
[----:B------:R-:W-:Y:S05]  /*5880*/  @!P4 BRA `(.L_x_6037) ;  /* 0x0000001000acc947 */ /* 0x000fea0003800000 */
[----:B0-----:R-:W-:Y:S01]  /*5890*/  @P6 FFMA.FTZ R172, R206, R8, R7 ;  /* 0x00000008ceac6223 */ /* 0x001fe20000010007 */
        /* <DEDUP_REMOVED lines=16> */
.L_x_6028:
        /* <DEDUP_REMOVED lines=26> */
.L_x_6046:
        /* <DEDUP_REMOVED lines=16> */
.L_x_6047:
        /* <DEDUP_REMOVED lines=16> */
.L_x_6048:
[-C--:B------:R-:W-:Y:S01]  /*5d40*/  FFMA.FTZ R174, R202, R8.reuse, R7 ;  /* 0x00000008caae7223 */ /* 0x080fe20000010007 */
        /* <DEDUP_REMOVED lines=20> */
.L_x_6049:
        /* <DEDUP_REMOVED lines=17> */
.L_x_6050:
        /* <DEDUP_REMOVED lines=16> */
.L_x_6051:
        /* <DEDUP_REMOVED lines=15> */
.L_x_6052:
        /* <DEDUP_REMOVED lines=18> */
.L_x_6045:
        /* <DEDUP_REMOVED lines=8> */
[----:B------:R-:W-:Y:S02]  /*6330*/  @P6 HADD2.F32 R174, -RZ, R160.H0_H0 ;  /* 0x200000a0ffae6230 */ /* 0x000fe40000004100 */
[----:B------:R-:W-:-:S04]  /*6340*/  FMUL.FTZ R172, R172, UR17 ;  /* 0x00000011acac7c20 */ /* 0x000fc80008410000 */
[----:B------:R-:W-:-:S04]  /*6350*/  FMUL.FTZ R175, R172, UR16 ;  /* 0x00000010acaf7c20 */ /* 0x000fc80008410000 */
[-C--:B------:R-:W-:Y:S01]  /*6360*/  FMUL.FTZ R172, R124, R175.reuse ;  /* 0x000000af7cac7220 */ /* 0x080fe20000410000 */
[----:B------:R-:W-:-:S04]  /*6370*/  @P6 FMUL.FTZ R173, R174, R175 ;  /* 0x000000afaead6220 */ /* 0x000fc80000410000 */
[----:B------:R-:W-:Y:S01]  /*6380*/  FSEL R172, R172, RZ, P6 ;  /* 0x000000ffacac7208 */ /* 0x000fe20003000000 */
[----:B------:R-:W-:-:S03]  /*6390*/  FADD.FTZ R44, R44, R173 ;  /* 0x000000ad2c2c7221 */ /* 0x000fc60000010000 */
[----:B------:R-:W-:-:S04]  /*63a0*/  F2FP.F16.F32.PACK_AB R172, RZ, R172 ;  /* 0x000000acffac723e */ /* 0x000fc800000000ff */
[----:B------:R-:W-:-:S07]  /*63b0*/  PRMT R164, R172, 0x7610, R164 ;  /* 0x00007610aca47816 */ /* 0x000fce00000000a4 */
.L_x_6053:
[----:B------:R-:W-:Y:S05]  /*63c0*/  @!P4 BRA `(.L_x_6054) ;  /* 0x000000000040c947 */ /* 0x000fea0003800000 */
[----:B------:R-:W-:Y:S01]  /*63d0*/  FFMA.FTZ R172, R26, R8, R7 ;  /* 0x000000081aac7223 */ /* 0x000fe20000010007 */
[----:B------:R-:W-:Y:S02]  /*63e0*/  ISETP.GT.AND P5, PT, R4, RZ, PT ;  /* 0x000000ff0400720c */ /* 0x000fe40003fa4270 */
[----:B-----5:R-:W-:Y:S01]  /*63f0*/  LOP3.LUT P6, RZ, R196, 0xff00, RZ, 0xc0, !PT ;  /* 0x0000ff00c4ff7812 */ /* 0x020fe200078cc0ff */
[----:B------:R-:W-:-:S04]  /*6400*/  FADD.FTZ R173, R27, -R172 ;  /* 0x800000ac1bad7221 */ /* 0x000fc80000010000 */
[----:B------:R-:W-:-:S05]  /*6410*/  FMUL.FTZ R172, R6, R173 ;  /* 0x000000ad06ac7220 */ /* 0x000fca0000410000 */
[----:B------:R-:W-:-:S03]  /*6420*/  FSEL R172, R172, RZ, P5 ;  /* 0x000000ffacac7208 */ /* 0x000fc60002800000 */
[----:B------:R-:W-:Y:S02]  /*6430*/  @P6 HADD2.F32 R175, -RZ, R160.H1_H1 ;  /* 0x300000a0ffaf6230 */ /* 0x000fe40000004100 */
[----:B------:R-:W-:-:S04]  /*6440*/  FMUL.FTZ R172, R172, UR17 ;  /* 0x00000011acac7c20 */ /* 0x000fc80008410000 */
[----:B------:R-:W-:Y:S01]  /*6450*/  FMUL.FTZ R174, R172, UR16 ;  /* 0x00000010acae7c20 */ /* 0x000fe20008410000 */
[----:B------:R-:W-:-:S03]  /*6460*/  MOV R172, RZ ;  /* 0x000000ff00ac7202 */ /* 0x000fc60000000f00 */
[-C--:B------:R-:W-:Y:S01]  /*6470*/  FMUL.FTZ R173, R125, R174.reuse ;  /* 0x000000ae7dad7220 */ /* 0x080fe20000410000 */
[----:B------:R-:W-:-:S04]  /*6480*/  @P6 FMUL.FTZ R172, R175, R174 ;  /* 0x000000aeafac6220 */ /* 0x000fc80000410000 */
[----:B------:R-:W-:Y:S01]  /*6490*/  FSEL R173, R173, RZ, P6 ;  /* 0x000000ffadad7208 */ /* 0x000fe20003000000 */
[----:B------:R-:W-:-:S03]  /*64a0*/  FADD.FTZ R45, R45, R172 ;  /* 0x000000ac2d2d7221 */ /* 0x000fc60000010000 */
[----:B------:R-:W-:-:S04]  /*64b0*/  F2FP.F16.F32.PACK_AB R173, RZ, R173 ;  /* 0x000000adffad723e */ /* 0x000fc800000000ff */
[----:B------:R-:W-:-:S07]  /*64c0*/  PRMT R164, R164, 0x5410, R173 ;  /* 0x00005410a4a47816 */ /* 0x000fce00000000ad */
.L_x_6054:
        /* <DEDUP_REMOVED lines=17> */
.L_x_6055:
        /* <DEDUP_REMOVED lines=17> */
.L_x_6056:
        /* <DEDUP_REMOVED lines=17> */
.L_x_6057:
        /* <DEDUP_REMOVED lines=17> */
.L_x_6058:
        /* <DEDUP_REMOVED lines=17> */
.L_x_6059:
        /* <DEDUP_REMOVED lines=8> */
[----:B------:R-:W-:Y:S02]  /*6aa0*/  FMUL.FTZ R172, R172, UR17 ;  /* 0x00000011acac7c20 */ /* 0x000fe40008410000 */
[----:B------:R-:W-:Y:S02]  /*6ab0*/  @P5 HADD2.F32 R175, -RZ, R163.H1_H1 ;  /* 0x300000a3ffaf5230 */ /* 0x000fe40000004100 */
        /* <DEDUP_REMOVED lines=8> */
.L_x_6037:
        /* <DEDUP_REMOVED lines=8> */
.L_x_6026:
[----:B------:R-:W-:Y:S05]  /*6bc0*/  BSYNC.RECONVERGENT B0 ;  /* 0x0000000000007941 */ /* 0x000fea0003800200 */
.L_x_6025:
        /* <DEDUP_REMOVED lines=8> */
.L_x_6062:
[----:B------:R-:W-:Y:S05]  /*6c50*/  BRA.U !UP0, `(.L_x_6063) ;  /* 0x0000001108507547 */ /* 0x000fea000b800000 */
[----:B------:R-:W-:-:S04]  /*6c60*/  UISETP.NE.U32.AND UP0, UPT, UR6, URZ, UPT ;  /* 0x000000ff0600728c */ /* 0x000fc8000bf05070 */
[----:B------:R-:W-:-:S06]  /*6c70*/  UISETP.NE.AND.EX UP0, UPT, UR7, URZ, UPT, UP0 ;  /* 0x000000ff0700728c */ /* 0x000fcc000bf05300 */
[----:B------:R-:W-:-:S13]  /*6c80*/  PLOP3.LUT P0, PT, PT, PT, UP0, 0x80, 0x8 ;  /* 0x000000000008781c */ /* 0x000fda0003f0f008 */
[----:B------:R-:W-:Y:S05]  /*6c90*/  @!P0 BRA `(.L_x_6064) ;  /* 0x0000000800348947 */ /* 0x000fea0003800000 */
[----:B------:R-:W-:Y:S01]  /*6ca0*/  ISETP.GT.AND P5, PT, R4, RZ, PT ;  /* 0x000000ff0400720c */ /* 0x000fe20003fa4270 */
[--C-:B-----5:R-:W-:Y:S02]  /*6cb0*/  HADD2.F32 R181, -RZ, R156.reuse.H1_H1 ;  /* 0x3000009cffb57230 */ /* 0x120fe40000004100 */
[----:B0-2---:R-:W-:Y:S02]  /*6cc0*/  HADD2.F32 R175, -RZ, R156.H0_H0 ;  /* 0x2000009cffaf7230 */ /* 0x005fe40000004100 */
[--C-:B------:R-:W-:Y:S02]  /*6cd0*/  HADD2.F32 R183, -RZ, R157.reuse.H0_H0 ;  /* 0x2000009dffb77230 */ /* 0x100fe40000004100 */
[----:B------:R-:W-:Y:S02]  /*6ce0*/  HADD2.F32 R185, -RZ, R157.H1_H1 ;  /* 0x3000009dffb97230 */ /* 0x000fe40000004100 */
[--C-:B------:R-:W-:Y:S02]  /*6cf0*/  HADD2.F32 R187, -RZ, R158.reuse.H0_H0 ;  /* 0x2000009effbb7230 */ /* 0x100fe40000004100 */
[----:B------:R-:W-:-:S02]  /*6d00*/  HADD2.F32 R173, -RZ, R158.H1_H1 ;  /* 0x3000009effad7230 */ /* 0x000fc40000004100 */
        /* <DEDUP_REMOVED lines=14> */
[----:B------:R-:W-:Y:S01]  /*6df0*/  @P5 FFMA.FTZ R181, R6, R4, R181 ;  /* 0x0000000406b55223 */ /* 0x000fe200000100b5 */
[----:B------:R-:W-:-:S02]  /*6e00*/  HADD2.F32 R171, -RZ, R159.H0_H0 ;  /* 0x2000009fffab7230 */ /* 0x000fc40000004100 */
[C---:B------:R-:W-:Y:S01]  /*6e10*/  @P5 FFMA.FTZ R175, R6.reuse, R169, R175 ;  /* 0x000000a906af5223 */ /* 0x040fe200000100af */
[----:B------:R-:W-:Y:S02]  /*6e20*/  HADD2.F32 R7, -RZ, R159.H1_H1 ;  /* 0x3000009fff077230 */ /* 0x000fe40000004100 */
        /* <DEDUP_REMOVED lines=26> */
.L_x_6065:
        /* <DEDUP_REMOVED lines=12> */
.L_x_6066:
        /* <DEDUP_REMOVED lines=12> */
.L_x_6067:
        /* <DEDUP_REMOVED lines=12> */
.L_x_6068:
        /* <DEDUP_REMOVED lines=12> */
.L_x_6069:
        /* <DEDUP_REMOVED lines=12> */
.L_x_6070:
        /* <DEDUP_REMOVED lines=12> */
.L_x_6071:
        /* <DEDUP_REMOVED lines=18> */
.L_x_6064:
[----:B------:R-:W-:Y:S01]  /*7570*/  ISETP.GT.AND P6, PT, R4, RZ, PT ;  /* 0x000000ff0400720c */ /* 0x000fe20003fc4270 */
[----:B------:R-:W-:-:S12]  /*7580*/  @!P4 BRA `(.L_x_6073) ;  /* 0x00000000003cc947 */ /* 0x000fd80003800000 */
[----:B0-2---:R-:W-:Y:S01]  /*7590*/  @P6 FFMA.FTZ R175, R193, R8, R7 ;  /* 0x00000008c1af6223 */ /* 0x005fe20000010007 */
        /* <DEDUP_REMOVED lines=14> */
.L_x_6073:
[----:B------:R-:W-:Y:S05]  /*7680*/  @!P4 BRA `(.L_x_6074) ;  /* 0x00000000003cc947 */ /* 0x000fea0003800000 */
[----:B------:R-:W-:Y:S01]  /*7690*/  @P6 FFMA.FTZ R4, R208, R8, R7 ;  /* 0x00000008d0046223 */ /* 0x000fe20000010007 */
[----:B0-2--5:R-:W-:Y:S01]  /*76a0*/  HADD2.F32 R173, -RZ, R156.H1_H1 ;  /* 0x3000009cffad7230 */ /* 0x025fe20000004100 */
[----:B------:R-:W-:Y:S02]  /*76b0*/  LOP3.LUT P5, RZ, R200, 0xff00, RZ, 0xc0, !PT ;  /* 0x0000ff00c8ff7812 */ /* 0x000fe400078ac0ff */
[----:B------:R-:W-:-:S04]  /*76c0*/  @P6 FADD.FTZ R4, R209, -R4 ;  /* 0x80000004d1046221 */ /* 0x000fc80000010000 */
[----:B------:R-:W-:Y:S01]  /*76d0*/  @P6 FFMA.FTZ R173, R6, R4, R173 ;  /* 0x0000000406ad6223 */ /* 0x000fe200000100ad */
[----:B------:R-:W-:-:S03]  /*76e0*/  MOV R4, RZ ;  /* 0x000000ff00047202 */ /* 0x000fc60000000f00 */
[----:B------:R-:W-:-:S04]  /*76f0*/  FMUL.FTZ R173, R173, UR17 ;  /* 0x00000011adad7c20 */ /* 0x000fc80008410000 */
[----:B------:R-:W-:Y:S01]  /*7700*/  FMUL.FTZ R174, R173, UR16 ;  /* 0x00000010adae7c20 */ /* 0x000fe20008410000 */
[----:B------:R-:W-:-:S03]  /*7710*/  @P5 HADD2.F32 R173, -RZ, R160.H1_H1 ;  /* 0x300000a0ffad5230 */ /* 0x000fc60000004100 */
[-C--:B------:R-:W-:Y:S02]  /*7720*/  FMUL.FTZ R172, R109, R174.reuse ;  /* 0x000000ae6dac7220 */ /* 0x080fe40000410000 */
[----:B------:R-:W-:-:S03]  /*7730*/  @P5 FMUL.FTZ R4, R173, R174 ;  /* 0x000000aead045220 */ /* 0x000fc60000410000 */
[----:B------:R-:W-:Y:S01]  /*7740*/  FSEL R172, R172, RZ, P5 ;  /* 0x000000ffacac7208 */ /* 0x000fe20002800000 */
[----:B------:R-:W-:-:S03]  /*7750*/  FADD.FTZ R37, R37, R4 ;  /* 0x0000000425257221 */ /* 0x000fc60000010000 */
[----:B------:R-:W-:-:S04]  /*7760*/  F2FP.F16.F32.PACK_AB R172, RZ, R172 ;  /* 0x000000acffac723e */ /* 0x000fc800000000ff */
[----:B------:R-:W-:-:S07]  /*7770*/  PRMT R164, R164, 0x5410, R172 ;  /* 0x00005410a4a47816 */ /* 0x000fce00000000ac */
.L_x_6074:
[----:B------:R-:W-:Y:S05]  /*7780*/  @!P4 BRA `(.L_x_6075) ;  /* 0x00000000003cc947 */ /* 0x000fea0003800000 */
        /* <DEDUP_REMOVED lines=15> */
.L_x_6075:
        /* <DEDUP_REMOVED lines=16> */
.L_x_6076:
        /* <DEDUP_REMOVED lines=16> */
.L_x_6077:
        /* <DEDUP_REMOVED lines=16> */
.L_x_6078:
        /* <DEDUP_REMOVED lines=16> */
.L_x_6079:
[----:B------:R-:W-:Y:S05]  /*7c80*/  @!P4 BRA `(.L_x_6072) ;  /* 0x0000001000acc947 */ /* 0x000fea0003800000 */
[----:B------:R-:W-:Y:S01]  /*7c90*/  @P6 FFMA.FTZ R8, R222, R8, R7 ;  /* 0x00000008de086223 */ /* 0x000fe20000010007 */
[----:B-----5:R-:W-:Y:S01]  /*7ca0*/  HADD2.F32 R7, -RZ, R159.H1_H1 ;  /* 0x3000009fff077230 */ /* 0x020fe20000004100 */
[----:B------:R-:W-:Y:S02]  /*7cb0*/  ISETP.GE.U32.AND P5, PT, R200, RZ, PT ;  /* 0x000000ffc800720c */ /* 0x000fe40003fa6070 */
[----:B------:R-:W-:Y:S01]  /*7cc0*/  @P6 FADD.FTZ R8, R219, -R8 ;  /* 0x80000008db086221 */ /* 0x000fe20000010000 */
[----:B------:R-:W-:Y:S02]  /*7cd0*/  MOV R4, RZ ;  /* 0x000000ff00047202 */ /* 0x000fe40000000f00 */
[----:B------:R-:W-:Y:S01]  /*7ce0*/  ISETP.GE.U32.AND.EX P5, PT, R201, 0x1000000, PT, P5 ;  /* 0x01000000c900780c */ /* 0x000fe20003fa6150 */
[----:B------:R-:W-:-:S04]  /*7cf0*/  @P6 FFMA.FTZ R7, R6, R8, R7 ;  /* 0x0000000806076223 */ /* 0x000fc80000010007 */
[----:B------:R-:W-:-:S04]  /*7d00*/  FMUL.FTZ R7, R7, UR17 ;  /* 0x0000001107077c20 */ /* 0x000fc80008410000 */
[----:B------:R-:W-:-:S04]  /*7d10*/  FMUL.FTZ R8, R7, UR16 ;  /* 0x0000001007087c20 */ /* 0x000fc80008410000 */
[----:B------:R-:W-:Y:S01]  /*7d20*/  FMUL.FTZ R6, R107, R8 ;  /* 0x000000086b067220 */ /* 0x000fe20000410000 */
[----:B------:R-:W-:-:S04]  /*7d30*/  @P5 HADD2.F32 R7, -RZ, R163.H1_H1 ;  /* 0x300000a3ff075230 */ /* 0x000fc80000004100 */
[----:B------:R-:W-:Y:S01]  /*7d40*/  FSEL R6, R6, RZ, P5 ;  /* 0x000000ff06067208 */ /* 0x000fe20002800000 */
[----:B------:R-:W-:-:S03]  /*7d50*/  @P5 FMUL.FTZ R4, R7, R8 ;  /* 0x0000000807045220 */ /* 0x000fc60000410000 */
[----:B------:R-:W-:Y:S01]  /*7d60*/  F2FP.F16.F32.PACK_AB R6, RZ, R6 ;  /* 0x00000006ff06723e */ /* 0x000fe200000000ff */
[----:B------:R-:W-:-:S03]  /*7d70*/  FADD.FTZ R35, R35, R4 ;  /* 0x0000000423237221 */ /* 0x000fc60000010000 */
[----:B0-2---:R-:W-:Y:S01]  /*7d80*/  PRMT R167, R167, 0x5410, R6 ;  /* 0x00005410a7a77816 */ /* 0x005fe20000000006 */
[----:B------:R-:W-:Y:S06]  /*7d90*/  BRA `(.L_x_6072) ;  /* 0x0000001000687947 */ /* 0x000fec0003800000 */
.L_x_6063:
        /* <DEDUP_REMOVED lines=42> */
.L_x_6081:
[----:B------:R-:W-:Y:S02]  /*8040*/  F2FP.F16.F32.PACK_AB R168, RZ, R170 ;  /* 0x000000aaffa8723e */ /* 0x000fe400000000ff */
        /* <DEDUP_REMOVED lines=13> */
.L_x_6082:
[----:B------:R-:W-:Y:S02]  /*8120*/  F2FP.F16.F32.PACK_AB R7, RZ, R169 ;  /* 0x000000a9ff07723e */ /* 0x000fe400000000ff */
        /* <DEDUP_REMOVED lines=13> */
.L_x_6083:
        /* <DEDUP_REMOVED lines=14> */
.L_x_6084:
        /* <DEDUP_REMOVED lines=14> */
.L_x_6085:
[----:B------:R-:W-:Y:S02]  /*83c0*/  F2FP.F16.F32.PACK_AB R170, RZ, R173 ;  /* 0x000000adffaa723e */ /* 0x000fe400000000ff */
        /* <DEDUP_REMOVED lines=13> */
.L_x_6086:
        /* <DEDUP_REMOVED lines=15> */
.L_x_6087:
        /* <DEDUP_REMOVED lines=18> */
.L_x_6080:
        /* <DEDUP_REMOVED lines=17> */
.L_x_6088:
        /* <DEDUP_REMOVED lines=8> */
[----:B------:R-:W-:Y:S02]  /*8840*/  @P6 HADD2.F32 R175, -RZ, R160.H1_H1 ;  /* 0x300000a0ffaf6230 */ /* 0x000fe40000004100 */
        /* <DEDUP_REMOVED lines=8> */
.L_x_6089:
        /* <DEDUP_REMOVED lines=17> */
.L_x_6090:
        /* <DEDUP_REMOVED lines=17> */
.L_x_6091:
        /* <DEDUP_REMOVED lines=17> */
.L_x_6092:
        /* <DEDUP_REMOVED lines=17> */
.L_x_6093:
        /* <DEDUP_REMOVED lines=17> */
.L_x_6094:
        /* <DEDUP_REMOVED lines=18> */
.L_x_6072:
[----:B0-2---:R-:W0:Y:S08]  /*8f40*/  @P0 LDC.64 R172, c[0x0][0x478] ;  /* 0x00011e00ffac0b82 */ /* 0x005e300000000a00 */
[----:B------:R-:W1:Y:S01]  /*8f50*/  @P4 LDC.64 R6, c[0x0][0x468] ;  /* 0x00011a00ff064b82 */ /* 0x000e620000000a00 */
[----:B0-----:R-:W-:-:S05]  /*8f60*/  @P0 IMAD.WIDE.U32 R172, R179, 0x10, R172 ;  /* 0x00000010b3ac0825 */ /* 0x001fca00078e00ac */
[----:B------:R3:W-:Y:S01]  /*8f70*/  @P0 STG.E.128 desc[UR10][R172.64], R168 ;  /* 0x000000a8ac000986 */ /* 0x0007e2000c101d0a */
[----:B-1----:R-:W-:-:S05]  /*8f80*/  @P4 IMAD.WIDE.U32 R6, R177, 0x10, R6 ;  /* 0x00000010b1064825 */ /* 0x002fca00078e0006 */
[----:B------:R3:W-:Y:S02]  /*8f90*/  @P4 STG.E.128 desc[UR10][R6.64], R164 ;  /* 0x000000a406004986 */ /* 0x0007e4000c101d0a */
.L_x_6061:
[----:B------:R-:W-:Y:S05]  /*8fa0*/  BSYNC.RECONVERGENT B0 ;  /* 0x0000000000007941 */ /* 0x000fea0003800200 */
.L_x_6060:
[----:B---3--:R-:W1:Y:S01]  /*8fb0*/  LDC.64 R6, c[0x0][0x380] ;  /* 0x0000e000ff067b82 */ /* 0x008e620000000a00 */
[----:B------:R-:W-:Y:S01]  /*8fc0*/  UPLOP3.LUT UP1, UPT, UPT, UPT, UP1, 0x40, 0x4 ;  /* 0x000000000004789c */ /* 0x000fe20003f2e810 */
[----:B-1----:R-:W-:-:S04]  /*8fd0*/  IADD3 R5, PT, PT, R5, R6, RZ ;  /* 0x0000000605057210 */ /* 0x002fc80007ffe0ff */
[----:B------:R-:W-:-:S13]  /*8fe0*/  ISETP.GE.AND P0, PT, R5, R7, PT ;  /* 0x000000070500720c */ /* 0x000fda0003f06270 */
[----:B------:R-:W-:Y:S05]  /*8ff0*/  @!P0 BRA `(.L_x_6095) ;  /* 0xffffff7400e88947 */ /* 0x000fea000383ffff */
.L_x_5979:
        /* <DEDUP_REMOVED lines=18> */
.L_x_6097:
[----:B------:R-:W-:Y:S05]  /*9120*/  BSYNC.RECONVERGENT B0 ;  /* 0x0000000000007941 */ /* 0x000fea0003800200 */
.L_x_6096:
        /* <DEDUP_REMOVED lines=15> */
.L_x_6099:
[----:B------:R-:W-:Y:S05]  /*9220*/  BSYNC.RECONVERGENT B0 ;  /* 0x0000000000007941 */ /* 0x000fea0003800200 */
.L_x_6098:
        /* <DEDUP_REMOVED lines=14> */
.L_x_6100:
        /* <DEDUP_REMOVED lines=15> */
.L_x_10771:


//--------------------- .text._ZN10layer_norm22ln_bwd_finalize_kernelINS_22Kernel_traits_finalizeILj6144Ef6__halfS2_S2_fjLb1ELj1024ELj4ENS_18Kernel_traits_baseILj6144EfS2_S2_S2_fjLj1024EEEEELb1ELb1EEEvNS_9BwdParamsE --------------------------
	.section	.text._ZN10layer_norm22ln_bwd_finalize_kernelINS_22Kernel_traits_finalizeILj6144Ef6__halfS2_S2_fjLb1ELj1024ELj4ENS_18Kernel_traits_baseILj6144EfS2_S2_S2_fjLj1024EEEEELb1ELb1EEEvNS_9BwdParamsE,"ax",@progbits
	.align	128
        .global         _ZN10layer_norm22ln_bwd_finalize_kernelINS_22Kernel_traits_finalizeILj6144Ef6__halfS2_S2_fjLb1ELj1024ELj4ENS_18Kernel_traits_baseILj6144EfS2_S2_S2_fjLj1024EEEEELb1ELb1EEEvNS_9BwdParamsE
        .type           _ZN10layer_norm22ln_bwd_finalize_kernelINS_22Kernel_traits_finalizeILj6144Ef6__halfS2_S2_fjLb1ELj1024ELj4ENS_18Kernel_traits_baseILj6144EfS2_S2_S2_fjLj1024EEEEELb1ELb1EEEvNS_9BwdParamsE,@function
        .size           _ZN10layer_norm22ln_bwd_finalize_kernelINS_22Kernel_traits_finalizeILj6144Ef6__halfS2_S2_fjLb1ELj1024ELj4ENS_18Kernel_traits_baseILj6144EfS2_S2_S2_fjLj1024EEEEELb1ELb1EEEvNS_9BwdParamsE,(.L_x_10772 - _ZN10layer_norm22ln_bwd_finalize_kernelINS_22Kernel_traits_finalizeILj6144Ef6__halfS2_S2_fjLb1ELj1024ELj4ENS_18Kernel_traits_baseILj6144EfS2_S2_S2_fjLj1024EEEEELb1ELb1EEEvNS_9BwdParamsE)
        .other          _ZN10layer_norm22ln_bwd_finalize_kernelINS_22Kernel_traits_finalizeILj6144Ef6__halfS2_S2_fjLb1ELj1024ELj4ENS_18Kernel_traits_baseILj6144EfS2_S2_S2_fjLj1024EEEEELb1ELb1EEEvNS_9BwdParamsE,@"STO_CUDA_ENTRY STV_DEFAULT"
_ZN10layer_norm22ln_bwd_finalize_kernelINS_22Kernel_traits_finalizeILj6144Ef6__halfS2_S2_fjLb1ELj1024ELj4ENS_18Kernel_traits_baseILj6144EfS2_S2_S2_fjLj1024EEEEELb1ELb1EEEvNS_9BwdParamsE:
.text._ZN10layer_norm22ln_bwd_finalize_kernelINS_22Kernel_traits_finalizeILj6144Ef6__halfS2_S2_fjLb1ELj1024ELj4ENS_18Kernel_traits_baseILj6144EfS2_S2_S2_fjLj1024EEEEELb1ELb1EEEvNS_9BwdParamsE:
        /* <DEDUP_REMOVED lines=60> */
.L_x_6105:
        /* <DEDUP_REMOVED lines=87> */
.L_x_6104:
[----:B------:R-:W-:Y:S05]  /*0930*/  BSYNC.RECONVERGENT B1 ;  /* 0x0000000000017941 */ /* 0x000fea0003800200 */
.L_x_6103:
        /* <DEDUP_REMOVED lines=50> */
.L_x_6107:
[----:B------:R-:W-:Y:S05]  /*0c60*/  BSYNC.RECONVERGENT B1 ;  /* 0x0000000000017941 */ /* 0x000fea0003800200 */
.L_x_6106:
        /* <DEDUP_REMOVED lines=30> */
.L_x_6109:
[----:B------:R-:W-:Y:S05]  /*0e50*/  BSYNC.RECONVERGENT B1 ;  /* 0x0000000000017941 */ /* 0x000fea0003800200 */
.L_x_6108:
        /* <DEDUP_REMOVED lines=15> */
.L_x_6102:
[----:B------:R-:W-:Y:S05]  /*0f50*/  BSYNC.RECONVERGENT B0 ;  /* 0x0000000000007941 */ /* 0x000fea0003800200 */
.L_x_6101:
        /* <DEDUP_REMOVED lines=70> */
.L_x_6110:
        /* <DEDUP_REMOVED lines=12> */
.L_x_10772:


//--------------------- .text._ZN10layer_norm13ln_bwd_kernelINS_13Kernel_traitsIf6__halfS2_S2_fjLj6144ELj1ELj1ELj8ELj16ENS_18Kernel_traits_baseILj6144EfS2_S2_S2_fjLj256EEEEELb1ELb1ELb1ELb1EEEvNS_9BwdParamsE --------------------------
	.section	.text._ZN10layer_norm13ln_bwd_kernelINS_13Kernel_traitsIf6__halfS2_S2_fjLj6144ELj1ELj1ELj8ELj16ENS_18Kernel_traits_baseILj6144EfS2_S2_S2_fjLj256EEEEELb1ELb1ELb1ELb1EEEvNS_9BwdParamsE,"ax",@progbits
	.align	128
        .global         _ZN10layer_norm13ln_bwd_kernelINS_13Kernel_traitsIf6__halfS2_S2_fjLj6144ELj1ELj1ELj8ELj16ENS_18Kernel_traits_baseILj6144EfS2_S2_S2_fjLj256EEEEELb1ELb1ELb1ELb1EEEvNS_9BwdParamsE
        .type           _ZN10layer_norm13ln_bwd_kernelINS_13Kernel_traitsIf6__halfS2_S2_fjLj6144ELj1ELj1ELj8ELj16ENS_18Kernel_traits_baseILj6144EfS2_S2_S2_fjLj256EEEEELb1ELb1ELb1ELb1EEEvNS_9BwdParamsE,@function
        .size           _ZN10layer_norm13ln_bwd_kernelINS_13Kernel_traitsIf6__halfS2_S2_fjLj6144ELj1ELj1ELj8ELj16ENS_18Kernel_traits_baseILj6144EfS2_S2_S2_fjLj256EEEEELb1ELb1ELb1ELb1EEEvNS_9BwdParamsE,(.L_x_10773 - _ZN10layer_norm13ln_bwd_kernelINS_13Kernel_traitsIf6__halfS2_S2_fjLj6144ELj1ELj1ELj8ELj16ENS_18Kernel_traits_baseILj6144EfS2_S2_S2_fjLj256EEEEELb1ELb1ELb1ELb1EEEvNS_9BwdParamsE)
        .other          _ZN10layer_norm13ln_bwd_kernelINS_13Kernel_traitsIf6__halfS2_S2_fjLj6144ELj1ELj1ELj8ELj16ENS_18Kernel_traits_baseILj6144EfS2_S2_S2_fjLj256EEEEELb1ELb1ELb1ELb1EEEvNS_9BwdParamsE,@"STO_CUDA_ENTRY STV_DEFAULT"
_ZN10layer_norm13ln_bwd_kernelINS_13Kernel_traitsIf6__halfS2_S2_fjLj6144ELj1ELj1ELj8ELj16ENS_18Kernel_traits_baseILj6144EfS2_S2_S2_fjLj256EEEEELb1ELb1ELb1ELb1EEEvNS_9BwdParamsE:
.text._ZN10layer_norm13ln_bwd_kernelINS_13Kernel_traitsIf6__halfS2_S2_fjLj6144ELj1ELj1ELj8ELj16ENS_18Kernel_traits_baseILj6144EfS2_S2_S2_fjLj256EEEEELb1ELb1ELb1ELb1EEEvNS_9BwdParamsE:
        /* <DEDUP_REMOVED lines=68> */
.L_x_6214:
        /* <DEDUP_REMOVED lines=29> */
[C---:B--2---:R-:W-:Y:S02]  /*0610*/  IMAD.WIDE.U32 R176, R3.reuse, 0x10, R154 ;  /* 0x0000001003b07825 */ /* 0x044fe400078e009a */
[----:B------:R-:W2:Y:S02]  /*0620*/  LDG.E.128 R180, desc[UR12][R180.64] ;  /* 0x0000000cb4b47981 */ /* 0x000ea4000c1e1d00 */
[----:B------:R-:W-:Y:S02]  /*0630*/  IMAD.WIDE R150, R0, 0x4, R152 ;  /* 0x0000000400967825 */ /* 0x000fe400078e0298 */
[----:B------:R-:W3:Y:S01]  /*0640*/  LDG.E.128 R176, desc[UR12][R176.64] ;  /* 0x0000000cb0b07981 */ /* 0x000ee2000c1e1d00 */
[----:B------:R-:W-:Y:S01]  /*0650*/  IADD3 R157, PT, PT, R3, 0x100, RZ ;  /* 0x00000100039d7810 */ /* 0x000fe20007ffe0ff */
[----:B------:R-:W-:Y:S02]  /*0660*/  IMAD.WIDE.U32 R172, R149, 0x10, R160 ;  /* 0x0000001095ac7825 */ /* 0x000fe400078e00a0 */
[----:B------:R1:W4:Y:S04]  /*0670*/  LDG.E R198, desc[UR12][R150.64] ;  /* 0x0000000c96c67981 */ /* 0x000328000c1e1900 */
[----:B------:R-:W4:Y:S01]  /*0680*/  LDG.E.128 R172, desc[UR12][R172.64] ;  /* 0x0000000cacac7981 */ /* 0x000f22000c1e1d00 */
[----:B------:R-:W-:Y:S01]  /*0690*/  IMAD.WIDE.U32 R156, R157, 0x10, R154 ;  /* 0x000000109d9c7825 */ /* 0x000fe200078e009a */
[----:B------:R-:W-:-:S02]  /*06a0*/  IADD3 R171, PT, PT, R167, 0x200, RZ ;  /* 0x00000200a7ab7810 */ /* 0x000fc40007ffe0ff */
[----:B------:R-:W-:-:S03]  /*06b0*/  IADD3 R153, PT, PT, R3, 0x200, RZ ;  /* 0x0000020003997810 */ /* 0x000fc60007ffe0ff */
[----:B------:R-:W-:Y:S01]  /*06c0*/  IMAD.WIDE.U32 R160, R171, 0x10, R160 ;  /* 0x00000010aba07825 */ /* 0x000fe200078e00a0 */
[----:B------:R-:W4:Y:S03]  /*06d0*/  LDG.E.128 R156, desc[UR12][R156.64] ;  /* 0x0000000c9c9c7981 */ /* 0x000f26000c1e1d00 */
[----:B------:R-:W-:Y:S02]  /*06e0*/  IMAD.WIDE.U32 R152, R153, 0x10, R154 ;  /* 0x0000001099987825 */ /* 0x000fe400078e009a */
[----:B------:R-:W4:Y:S04]  /*06f0*/  LDG.E.128 R160, desc[UR12][R160.64] ;  /* 0x0000000ca0a07981 */ /* 0x000f28000c1e1d00 */
[----:B------:R-:W4:Y:S01]  /*0700*/  LDG.E.128 R152, desc[UR12][R152.64] ;  /* 0x0000000c98987981 */ /* 0x000f22000c1e1d00 */
        /* <DEDUP_REMOVED lines=26> */
[--C-:B--2---:R-:W-:Y:S02]  /*08b0*/  HADD2.F32 R3, -RZ, R180.reuse.H0_H0 ;  /* 0x200000b4ff037230 */ /* 0x104fe40000004100 */
[----:B------:R-:W-:Y:S02]  /*08c0*/  HADD2.F32 R149, -RZ, R180.H1_H1 ;  /* 0x300000b4ff957230 */ /* 0x000fe40000004100 */
[----:B---3--:R-:W-:-:S02]  /*08d0*/  HADD2.F32 R185, -RZ, R177.H0_H0 ;  /* 0x200000b1ffb97230 */ /* 0x008fc40000004100 */
[----:B------:R-:W-:Y:S01]  /*08e0*/  HADD2.F32 R180, -RZ, R177.H1_H1 ;  /* 0x300000b1ffb47230 */ /* 0x000fe20000004100 */
[----:B----4-:R-:W-:Y:S01]  /*08f0*/  FSEL R198, R198, RZ, !P0 ;  /* 0x000000ffc6c67208 */ /* 0x010fe20004000000 */
[--C-:B------:R-:W-:Y:S02]  /*0900*/  HADD2.F32 R189, -RZ, R181.reuse.H0_H0 ;  /* 0x200000b5ffbd7230 */ /* 0x100fe40000004100 */
[----:B------:R-:W-:Y:S02]  /*0910*/  HADD2.F32 R190, -RZ, R181.H1_H1 ;  /* 0x300000b5ffbe7230 */ /* 0x000fe40000004100 */
[----:B------:R-:W-:Y:S02]  /*0920*/  HADD2.F32 R177, -RZ, R172.H0_H0 ;  /* 0x200000acffb17230 */ /* 0x000fe40000004100 */
[--C-:B------:R-:W-:Y:S02]  /*0930*/  HADD2.F32 R181, -RZ, R178.reuse.H0_H0 ;  /* 0x200000b2ffb57230 */ /* 0x100fe40000004100 */
[----:B------:R-:W-:-:S02]  /*0940*/  HADD2.F32 R184, -RZ, R178.H1_H1 ;  /* 0x300000b2ffb87230 */ /* 0x000fc40000004100 */
[----:B------:R-:W-:Y:S02]  /*0950*/  HADD2.F32 R172, -RZ, R172.H1_H1 ;  /* 0x300000acffac7230 */ /* 0x000fe40000004100 */
[--C-:B------:R-:W-:Y:S02]  /*0960*/  HADD2.F32 R178, -RZ, R173.reuse.H0_H0 ;  /* 0x200000adffb27230 */ /* 0x100fe40000004100 */
[----:B0-----:R-:W-:Y:S02]  /*0970*/  HADD2.F32 R186, -RZ, R173.H1_H1 ;  /* 0x300000adffba7230 */ /* 0x001fe40000004100 */
[C---:B------:R-:W-:Y:S01]  /*0980*/  FADD.FTZ R173, -R198.reuse, R149 ;  /* 0x00000095c6ad7221 */ /* 0x040fe20000010100 */
[--C-:B------:R-:W-:Y:S02]  /*0990*/  HADD2.F32 R171, -RZ, R176.reuse.H0_H0 ;  /* 0x200000b0ffab7230 */ /* 0x100fe40000004100 */
[----:B------:R-:W-:Y:S01]  /*09a0*/  FADD.FTZ R221, -R198, R172 ;  /* 0x000000acc6dd7221 */ /* 0x000fe20000010100 */
[----:B------:R-:W-:-:S02]  /*09b0*/  HADD2.F32 R176, -RZ, R176.H1_H1 ;  /* 0x300000b0ffb07230 */ /* 0x000fc40000004100 */
[----:B------:R-:W-:Y:S01]  /*09c0*/  FMUL.FTZ R172, R170, R173 ;  /* 0x000000adaaac7220 */ /* 0x000fe20000410000 */
[--C-:B------:R-:W-:Y:S02]  /*09d0*/  HADD2.F32 R193, -RZ, R182.reuse.H0_H0 ;  /* 0x200000b6ffc17230 */ /* 0x100fe40000004100 */
[--C-:B------:R-:W-:Y:S02]  /*09e0*/  HADD2.F32 R197, -RZ, R175.reuse.H0_H0 ;  /* 0x200000afffc57230 */ /* 0x100fe40000004100 */
[----:B------:R-:W-:Y:S02]  /*09f0*/  HADD2.F32 R207, -RZ, R175.H1_H1 ;  /* 0x300000afffcf7230 */ /* 0x000fe40000004100 */
[C---:B------:R-:W-:Y:S01]  /*0a00*/  FADD.FTZ R175, -R198.reuse, R190 ;  /* 0x000000bec6af7221 */ /* 0x040fe20000010100 */
[----:B------:R-:W-:Y:S02]  /*0a10*/  HADD2.F32 R182, -RZ, R182.H1_H1 ;  /* 0x300000b6ffb67230 */ /* 0x000fe40000004100 */
[----:B------:R-:W-:Y:S01]  /*0a20*/  FADD.FTZ R3, -R198, R3 ;  /* 0x00000003c6037221 */ /* 0x000fe20000010100 */
[----:B------:R-:W-:-:S02]  /*0a30*/  HADD2.F32 R194, -RZ, R174.H0_H0 ;  /* 0x200000aeffc27230 */ /* 0x000fc40000004100 */
[----:B------:R-:W-:Y:S01]  /*0a40*/  FADD.FTZ R77, R77, R176 ;  /* 0x000000b04d4d7221 */ /* 0x000fe20000010000 */
[--C-:B------:R-:W-:Y:S02]  /*0a50*/  HADD2.F32 R150, -RZ, R183.reuse.H0_H0 ;  /* 0x200000b7ff967230 */ /* 0x100fe40000004100 */
[-C--:B------:R-:W-:Y:S01]  /*0a60*/  FFMA.FTZ R53, R172, R176.reuse, R53 ;  /* 0x000000b0ac357223 */ /* 0x080fe20000010035 */
[----:B------:R-:W-:Y:S02]  /*0a70*/  HADD2.F32 R151, -RZ, R183.H1_H1 ;  /* 0x300000b7ff977230 */ /* 0x000fe40000004100 */
[----:B------:R-:W-:Y:S01]  /*0a80*/  FMUL.FTZ R173, R49, R176 ;  /* 0x000000b031ad7220 */ /* 0x000fe20000410000 */
[----:B------:R-:W-:Y:S02]  /*0a90*/  HADD2.F32 R174, -RZ, R174.H1_H1 ;  /* 0x300000aeffae7230 */ /* 0x000fe40000004100 */
[----:B------:R-:W-:Y:S01]  /*0aa0*/  FADD.FTZ R193, -R198, R193 ;  /* 0x000000c1c6c17221 */ /* 0x000fe20000010100 */
[----:B------:R-:W-:-:S02]  /*0ab0*/  HADD2.F32 R183, -RZ, R179.H0_H0 ;  /* 0x200000b3ffb77230 */ /* 0x000fc40000004100 */
[----:B------:R-:W-:Y:S01]  /*0ac0*/  FMUL.FTZ R176, R170, R175 ;  /* 0x000000afaab07220 */ /* 0x000fe20000410000 */
[----:B------:R-:W-:Y:S02]  /*0ad0*/  HADD2.F32 R188, -RZ, R179.H1_H1 ;  /* 0x300000b3ffbc7230 */ /* 0x000fe40000004100 */
[----:B------:R-:W-:Y:S01]  /*0ae0*/  FADD.FTZ R179, -R198, R182 ;  /* 0x000000b6c6b37221 */ /* 0x000fe20000010100 */
[----:B------:R-:W-:Y:S01]  /*0af0*/  FMUL.FTZ R3, R170, R3 ;  /* 0x00000003aa037220 */ /* 0x000fe20000410000 */
[C---:B------:R-:W-:Y:S01]  /*0b00*/  FADD.FTZ R189, -R198.reuse, R189 ;  /* 0x000000bdc6bd7221 */ /* 0x040fe20000010100 */
[C---:B------:R-:W-:Y:S01]  /*0b10*/  FADD.FTZ R217, -R198.reuse, R177 ;  /* 0x000000b1c6d97221 */ /* 0x040fe20000010100 */
[----:B------:R-:W-:Y:S01]  /*0b20*/  FADD.FTZ R229, -R198, R174 ;  /* 0x000000aec6e57221 */ /* 0x000fe20000010100 */
[----:B------:R-:W-:Y:S01]  /*0b30*/  FADD.FTZ R79, R79, R180 ;  /* 0x000000b44f4f7221 */ /* 0x000fe20000010000 */
[----:B------:R-:W-:Y:S01]  /*0b40*/  FMUL.FTZ R175, R170, R193 ;  /* 0x000000c1aaaf7220 */ /* 0x000fe20000410000 */
[-C--:B------:R-:W-:Y:S01]  /*0b50*/  FFMA.FTZ R55, R176, R180.reuse, R55 ;  /* 0x000000b4b0377223 */ /* 0x080fe20000010037 */
[----:B------:R-:W-:Y:S01]  /*0b60*/  FMUL.FTZ R177, R51, R180 ;  /* 0x000000b433b17220 */ /* 0x000fe20000410000 */
[----:B------:R-:W-:Y:S01]  /*0b70*/  FADD.FTZ R211, -R198, R150 ;  /* 0x00000096c6d37221 */ /* 0x000fe20000010100 */
[----:B------:R-:W-:Y:S01]  /*0b80*/  FADD.FTZ R76, R76, R171 ;  /* 0x000000ab4c4c7221 */ /* 0x000fe20000010000 */
[-C--:B------:R-:W-:Y:S01]  /*0b90*/  FFMA.FTZ R52, R3, R171.reuse, R52 ;  /* 0x000000ab03347223 */ /* 0x080fe20000010034 */
[----:B------:R-:W-:Y:S01]  /*0ba0*/  FMUL.FTZ R174, R48, R171 ;  /* 0x000000ab30ae7220 */ /* 0x000fe20000410000 */
[----:B------:R-:W-:Y:S01]  /*0bb0*/  FMUL.FTZ R180, R170, R179 ;  /* 0x000000b3aab47220 */ /* 0x000fe20000410000 */
[----:B------:R-:W-:Y:S01]  /*0bc0*/  FADD.FTZ R215, -R198, R151 ;  /* 0x00000097c6d77221 */ /* 0x000fe20000010100 */
[----:B------:R-:W-:Y:S01]  /*0bd0*/  FMUL.FTZ R171, R170, R189 ;  /* 0x000000bdaaab7220 */ /* 0x000fe20000410000 */
[----:B------:R-:W-:Y:S01]  /*0be0*/  FADD.FTZ R80, R80, R181 ;  /* 0x000000b550507221 */ /* 0x000fe20000010000 */
[-C--:B------:R-:W-:Y:S01]  /*0bf0*/  FFMA.FTZ R56, R175, R181.reuse, R56 ;  /* 0x000000b5af387223 */ /* 0x080fe20000010038 */
[----:B------:R-:W-:Y:S01]  /*0c00*/  FMUL.FTZ R182, R44, R181 ;  /* 0x000000b52cb67220 */ /* 0x000fe20000410000 */
[----:B------:R-:W-:Y:S01]  /*0c10*/  FADD.FTZ R223, -R198, R178 ;  /* 0x000000b2c6df7221 */ /* 0x000fe20000010100 */
[----:B------:R-:W-:Y:S01]  /*0c20*/  FADD.FTZ R81, R81, R184 ;  /* 0x000000b851517221 */ /* 0x000fe20000010000 */
[----:B------:R-:W-:Y:S01]  /*0c30*/  FMUL.FTZ R179, R170, R211 ;  /* 0x000000d3aab37220 */ /* 0x000fe20000410000 */
[-C--:B------:R-:W-:Y:S01]  /*0c40*/  FFMA.FTZ R57, R180, R184.reuse, R57 ;  /* 0x000000b8b4397223 */ /* 0x080fe20000010039 */
[----:B------:R-:W-:Y:S01]  /*0c50*/  FMUL.FTZ R181, R45, R184 ;  /* 0x000000b82db57220 */ /* 0x000fe20000410000 */
[----:B------:R-:W-:-:S02]  /*0c60*/  HADD2.F32 R187, -RZ, R156.H0_H0 ;  /* 0x2000009cffbb7230 */ /* 0x000fc40000004100 */
[----:B------:R-:W-:Y:S01]  /*0c70*/  FADD.FTZ R78, R78, R185 ;  /* 0x000000b94e4e7221 */ /* 0x000fe20000010000 */
[-C--:B------:R-:W-:Y:S01]  /*0c80*/  FFMA.FTZ R54, R171, R185.reuse, R54 ;  /* 0x000000b9ab367223 */ /* 0x080fe20000010036 */
[----:B------:R-:W-:Y:S01]  /*0c90*/  FMUL.FTZ R178, R50, R185 ;  /* 0x000000b932b27220 */ /* 0x000fe20000410000 */
[C---:B------:R-:W-:Y:S01]  /*0ca0*/  FMUL.FTZ R184, R170.reuse, R215 ;  /* 0x000000d7aab87220 */ /* 0x040fe20000410000 */
[----:B------:R-:W-:Y:S01]  /*0cb0*/  FMUL.FTZ R185, R170, R217 ;  /* 0x000000d9aab97220 */ /* 0x000fe20000410000 */
[----:B------:R-:W-:Y:S01]  /*0cc0*/  FADD.FTZ R225, -R198, R186 ;  /* 0x000000bac6e17221 */ /* 0x000fe20000010100 */
[----:B------:R-:W-:Y:S01]  /*0cd0*/  FADD.FTZ R82, R82, R183 ;  /* 0x000000b752527221 */ /* 0x000fe20000010000 */
[-C--:B------:R-:W-:Y:S01]  /*0ce0*/  FFMA.FTZ R58, R179, R183.reuse, R58 ;  /* 0x000000b7b33a7223 */ /* 0x080fe2000001003a */
[----:B------:R-:W-:Y:S01]  /*0cf0*/  FMUL.FTZ R186, R46, R183 ;  /* 0x000000b72eba7220 */ /* 0x000fe20000410000 */
[----:B------:R-:W-:Y:S02]  /*0d00*/  HADD2.F32 R192, -RZ, R156.H1_H1 ;  /* 0x3000009cffc07230 */ /* 0x000fe40000004100 */
[----:B------:R-:W-:Y:S01]  /*0d10*/  FADD.FTZ R83, R83, R188 ;  /* 0x000000bc53537221 */ /* 0x000fe20000010000 */
[-C--:B------:R-:W-:Y:S01]  /*0d20*/  FFMA.FTZ R59, R184, R188.reuse, R59 ;  /* 0x000000bcb83b7223 */ /* 0x080fe2000001003b */
[----:B------:R-:W-:Y:S01]  /*0d30*/  FMUL.FTZ R183, R47, R188 ;  /* 0x000000bc2fb77220 */ /* 0x000fe20000410000 */
[----:B------:R-:W-:-:S02]  /*0d40*/  HADD2.F32 R191, -RZ, R157.H0_H0 ;  /* 0x2000009dffbf7230 */ /* 0x000fc40000004100 */
[----:B------:R-:W-:Y:S01]  /*0d50*/  FADD.FTZ R84, R84, R187 ;  /* 0x000000bb54547221 */ /* 0x000fe20000010000 */
[--C-:B------:R-:W-:Y:S02]  /*0d60*/  HADD2.F32 R201, -RZ, R160.reuse.H0_H0 ;  /* 0x200000a0ffc97230 */ /* 0x100fe40000004100 */
[----:B------:R-:W-:Y:S01]  /*0d70*/  FMUL.FTZ R188, R170, R221 ;  /* 0x000000ddaabc7220 */ /* 0x000fe20000410000 */
[-C--:B------:R-:W-:Y:S01]  /*0d80*/  FFMA.FTZ R60, R185, R187.reuse, R60 ;  /* 0x000000bbb93c7223 */ /* 0x080fe2000001003c */
[----:B------:R-:W-:Y:S01]  /*0d90*/  FMUL.FTZ R190, R40, R187 ;  /* 0x000000bb28be7220 */ /* 0x000fe20000410000 */
[----:B------:R-:W-:Y:S02]  /*0da0*/  HADD2.F32 R160, -RZ, R160.H1_H1 ;  /* 0x300000a0ffa07230 */ /* 0x000fe40000004100 */
[----:B------:R-:W-:Y:S01]  /*0db0*/  FMUL.FTZ R187, R170, R223 ;  /* 0x000000dfaabb7220 */ /* 0x000fe20000410000 */
[----:B------:R-:W-:Y:S01]  /*0dc0*/  FADD.FTZ R227, -R198, R194 ;  /* 0x000000c2c6e37221 */ /* 0x000fe20000010100 */
[----:B------:R-:W-:-:S02]  /*0dd0*/  HADD2.F32 R196, -RZ, R157.H1_H1 ;  /* 0x3000009dffc47230 */ /* 0x000fc40000004100 */
[----:B------:R-:W-:Y:S01]  /*0de0*/  FADD.FTZ R85, R85, R192 ;  /* 0x000000c055557221 */ /* 0x000fe20000010000 */
[--C-:B------:R-:W-:Y:S02]  /*0df0*/  HADD2.F32 R195, -RZ, R158.reuse.H0_H0 ;  /* 0x2000009effc37230 */ /* 0x100fe40000004100 */
[-C--:B------:R-:W-:Y:S01]  /*0e00*/  FFMA.FTZ R61, R188, R192.reuse, R61 ;  /* 0x000000c0bc3d7223 */ /* 0x080fe2000001003d */
[----:B------:R-:W-:Y:S02]  /*0e10*/  HADD2.F32 R200, -RZ, R158.H1_H1 ;  /* 0x3000009effc87230 */ /* 0x000fe40000004100 */
[----:B------:R-:W-:Y:S01]  /*0e20*/  FMUL.FTZ R189, R41, R192 ;  /* 0x000000c029bd7220 */ /* 0x000fe20000410000 */
[--C-:B------:R-:W-:Y:S02]  /*0e30*/  HADD2.F32 R213, -RZ, R163.reuse.H0_H0 ;  /* 0x200000a3ffd57230 */ /* 0x100fe40000004100 */
[----:B------:R-:W-:Y:S01]  /*0e40*/  FADD.FTZ R86, R86, R191 ;  /* 0x000000bf56567221 */ /* 0x000fe20000010000 */
[----:B------:R-:W-:-:S02]  /*0e50*/  HADD2.F32 R158, -RZ, R163.H1_H1 ;  /* 0x300000a3ff9e7230 */ /* 0x000fc40000004100 */
[----:B------:R-:W-:Y:S01]  /*0e60*/  FMUL.FTZ R192, R170, R225 ;  /* 0x000000e1aac07220 */ /* 0x000fe20000410000 */
[-C--:B------:R-:W-:Y:S01]  /*0e70*/  FFMA.FTZ R62, R187, R191.reuse, R62 ;  /* 0x000000bfbb3e7223 */ /* 0x080fe2000001003e */
[----:B------:R-:W-:Y:S01]  /*0e80*/  FMUL.FTZ R194, R42, R191 ;  /* 0x000000bf2ac27220 */ /* 0x000fe20000410000 */
[----:B------:R-:W-:Y:S01]  /*0e90*/  FADD.FTZ R163, -R198, R160 ;  /* 0x000000a0c6a37221 */ /* 0x000fe20000010100 */
[----:B------:R-:W-:Y:S01]  /*0ea0*/  FMUL.FTZ R191, R170, R227 ;  /* 0x000000e3aabf7220 */ /* 0x000fe20000410000 */
[--C-:B------:R-:W-:Y:S02]  /*0eb0*/  HADD2.F32 R151, -RZ, R155.reuse.H0_H0 ;  /* 0x2000009bff977230 */ /* 0x100fe40000004100 */
[----:B------:R-:W-:Y:S01]  /*0ec0*/  FADD.FTZ R160, RZ, R174 ;  /* 0x000000aeffa07221 */ /* 0x000fe20000010000 */
[----:B------:R-:W-:Y:S02]  /*0ed0*/  HADD2.F32 R150, -RZ, R155.H1_H1 ;  /* 0x3000009bff967230 */ /* 0x000fe40000004100 */
[----:B------:R-:W-:Y:S01]  /*0ee0*/  FFMA.FTZ R155, R3, R174, RZ ;  /* 0x000000ae039b7223 */ /* 0x000fe200000100ff */
        /* <DEDUP_REMOVED lines=9> */
[----:B------:R-:W-:Y:S02]  /*0f80*/  HADD2.F32 R156, -RZ, R159.H1_H1 ;  /* 0x3000009fff9c7230 */ /* 0x000fe40000004100 */
[--C-:B------:R-:W-:Y:S02]  /*0f90*/  HADD2.F32 R209, -RZ, R162.reuse.H0_H0 ;  /* 0x200000a2ffd17230 */ /* 0x100fe40000004100 */
[----:B------:R-:W-:Y:S02]  /*0fa0*/  HADD2.F32 R157, -RZ, R162.H1_H1 ;  /* 0x300000a2ff9d7230 */ /* 0x000fe40000004100 */
[----:B------:R-:W-:Y:S01]  /*0fb0*/  FADD.FTZ R162, R195, R178 ;  /* 0x000000b2c3a27221 */ /* 0x000fe20000010000 */
[--C-:B------:R-:W-:Y:S02]  /*0fc0*/  HADD2.F32 R205, -RZ, R161.reuse.H0_H0 ;  /* 0x200000a1ffcd7230 */ /* 0x100fe40000004100 */
[----:B------:R-:W-:Y:S01]  /*0fd0*/  FFMA.FTZ R155, R171, R178, R160 ;  /* 0x000000b2ab9b7223 */ /* 0x000fe200000100a0 */
[----:B------:R-:W-:-:S02]  /*0fe0*/  HADD2.F32 R159, -RZ, R161.H1_H1 ;  /* 0x300000a1ff9f7230 */ /* 0x000fc40000004100 */
[----:B------:R-:W-:Y:S01]  /*0ff0*/  FADD.FTZ R197, -R198, R197 ;  /* 0x000000c5c6c57221 */ /* 0x000fe20000010100 */
        /* <DEDUP_REMOVED lines=63> */
[----:B------:R-:W-:Y:S02]  /*13f0*/  HADD2.F32 R153, -RZ, R154.H0_H0 ;  /* 0x2000009aff997230 */ /* 0x000fe40000004100 */
        /* <DEDUP_REMOVED lines=13> */
[----:B------:R-:W-:Y:S02]  /*14d0*/  HADD2.F32 R154, -RZ, R154.H1_H1 ;  /* 0x3000009aff9a7230 */ /* 0x000fe40000004100 */
        /* <DEDUP_REMOVED lines=22> */
[----:B------:R-:W-:Y:S06]  /*1640*/  BRA `(.L_x_6113) ;  /* 0x0000000000b47947 */ /* 0x000fec0003800000 */
.L_x_6112:
        /* <DEDUP_REMOVED lines=45> */
.L_x_6113:
        /* <DEDUP_REMOVED lines=41> */
.L_x_6115:
[----:B------:R-:W-:Y:S05]  /*1bb0*/  BSYNC.RECONVERGENT B0 ;  /* 0x0000000000007941 */ /* 0x000fea0003800200 */
.L_x_6114:
        /* <DEDUP_REMOVED lines=66> */
.L_x_6118:
        /* <DEDUP_REMOVED lines=17> */
.L_x_6119:
        /* <DEDUP_REMOVED lines=17> */
.L_x_6120:
        /* <DEDUP_REMOVED lines=17> */
.L_x_6121:
        /* <DEDUP_REMOVED lines=17> */
.L_x_6122:
        /* <DEDUP_REMOVED lines=17> */
.L_x_6123:
        /* <DEDUP_REMOVED lines=17> */
.L_x_6124:
        /* <DEDUP_REMOVED lines=19> */
.L_x_6117:
        /* <DEDUP_REMOVED lines=22> */
.L_x_6126:
        /* <DEDUP_REMOVED lines=16> */
.L_x_6127:
        /* <DEDUP_REMOVED lines=16> */
.L_x_6128:
        /* <DEDUP_REMOVED lines=21> */
.L_x_6129:
[----:B------:R-:W-:Y:S01]  /*2c20*/  FADD.FTZ R157, R186, -R159 ;  /* 0x8000009fba9d7221 */ /* 0x000fe20000010000 */
[----:B------:R-:W-:Y:S01]  /*2c30*/  F2FP.F16.F32.PACK_AB R150, RZ, R150 ;  /* 0x00000096ff96723e */ /* 0x000fe200000000ff */
        /* <DEDUP_REMOVED lines=15> */
.L_x_6130:
        /* <DEDUP_REMOVED lines=16> */
.L_x_6131:
        /* <DEDUP_REMOVED lines=15> */
.L_x_6132:
        /* <DEDUP_REMOVED lines=18> */
.L_x_6116:
        /* <DEDUP_REMOVED lines=22> */
.L_x_6134:
        /* <DEDUP_REMOVED lines=16> */
.L_x_6135:
        /* <DEDUP_REMOVED lines=16> */
.L_x_6136:
        /* <DEDUP_REMOVED lines=16> */
.L_x_6137:
        /* <DEDUP_REMOVED lines=16> */
.L_x_6138:
        /* <DEDUP_REMOVED lines=16> */
.L_x_6139:
        /* <DEDUP_REMOVED lines=16> */
.L_x_6140:
        /* <DEDUP_REMOVED lines=18> */
.L_x_6133:
        /* <DEDUP_REMOVED lines=51> */
.L_x_6141:
        /* <DEDUP_REMOVED lines=12> */
.L_x_6142:
        /* <DEDUP_REMOVED lines=12> */
.L_x_6143:
        /* <DEDUP_REMOVED lines=12> */
.L_x_6144:
        /* <DEDUP_REMOVED lines=12> */
.L_x_6145:
        /* <DEDUP_REMOVED lines=12> */
.L_x_6146:
        /* <DEDUP_REMOVED lines=12> */
.L_x_6147:
        /* <DEDUP_REMOVED lines=17> */
.L_x_6125:
        /* <DEDUP_REMOVED lines=15> */
.L_x_6148:
[----:B------:R-:W-:Y:S05]  /*4270*/  @!P1 BRA `(.L_x_6149) ;  /* 0x0000001000449947 */ /* 0x000fea0003800000 */
        /* <DEDUP_REMOVED lines=52> */
.L_x_6151:
        /* <DEDUP_REMOVED lines=12> */
.L_x_6152:
        /* <DEDUP_REMOVED lines=12> */
.L_x_6153:
        /* <DEDUP_REMOVED lines=12> */
.L_x_6154:
        /* <DEDUP_REMOVED lines=12> */
.L_x_6155:
        /* <DEDUP_REMOVED lines=12> */
.L_x_6156:
        /* <DEDUP_REMOVED lines=12> */
.L_x_6157:
        /* <DEDUP_REMOVED lines=18> */
.L_x_6150:
        /* <DEDUP_REMOVED lines=17> */
.L_x_6159:
        /* <DEDUP_REMOVED lines=16> */
.L_x_6160:
        /* <DEDUP_REMOVED lines=16> */
.L_x_6161:
        /* <DEDUP_REMOVED lines=16> */
.L_x_6162:
        /* <DEDUP_REMOVED lines=16> */
.L_x_6163:
        /* <DEDUP_REMOVED lines=16> */
.L_x_6164:
        /* <DEDUP_REMOVED lines=16> */
.L_x_6165:
        /* <DEDUP_REMOVED lines=18> */
.L_x_6149:
        /* <DEDUP_REMOVED lines=23> */
.L_x_6167:
        /* <DEDUP_REMOVED lines=16> */
.L_x_6168:
        /* <DEDUP_REMOVED lines=16> */
.L_x_6169:
        /* <DEDUP_REMOVED lines=21> */
.L_x_6170:
        /* <DEDUP_REMOVED lines=17> */
.L_x_6171:
        /* <DEDUP_REMOVED lines=16> */
.L_x_6172:
        /* <DEDUP_REMOVED lines=15> */
.L_x_6173:
        /* <DEDUP_REMOVED lines=18> */
.L_x_6166:
[----:B------:R-:W-:Y:S05]  /*5c70*/  @!P2 BRA `(.L_x_6174) ;  /* 0x000000000040a947 */ /* 0x000fea0003800000 */
[----:B0-----:R-:W-:Y:S01]  /*5c80*/  FFMA.FTZ R149, R185, R153, R152 ;  /* 0x00000099b9957223 */ /* 0x001fe20000010098 */
        /* <DEDUP_REMOVED lines=15> */
.L_x_6174:
        /* <DEDUP_REMOVED lines=17> */
.L_x_6175:
        /* <DEDUP_REMOVED lines=17> */
.L_x_6176:
        /* <DEDUP_REMOVED lines=17> */
.L_x_6177:
        /* <DEDUP_REMOVED lines=17> */
.L_x_6178:
        /* <DEDUP_REMOVED lines=17> */
.L_x_6179:
        /* <DEDUP_REMOVED lines=17> */
.L_x_6180:
[----:B------:R-:W-:Y:S05]  /*63e0*/  @!P2 BRA `(.L_x_6158) ;  /* 0x000000000044a947 */ /* 0x000fea0003800000 */
[----:B0-----:R-:W-:Y:S01]  /*63f0*/  FFMA.FTZ R148, R202, R153, R152 ;  /* 0x00000099ca947223 */ /* 0x001fe20000010098 */
[----:B------:R-:W-:Y:S02]  /*6400*/  ISETP.GT.AND P4, PT, R2, RZ, PT ;  /* 0x000000ff0200720c */ /* 0x000fe40003f84270 */
[----:B-----5:R-:W-:Y:S01]  /*6410*/  ISETP.GE.U32.AND P3, PT, R166, RZ, PT ;  /* 0x000000ffa600720c */ /* 0x020fe20003f66070 */
[----:B------:R-:W-:Y:S01]  /*6420*/  FADD.FTZ R149, R199, -R148 ;  /* 0x80000094c7957221 */ /* 0x000fe20000010000 */
[----:B------:R-:W-:Y:S02]  /*6430*/  MOV R148, RZ ;  /* 0x000000ff00947202 */ /* 0x000fe40000000f00 */
[----:B------:R-:W-:Y:S01]  /*6440*/  ISETP.GE.U32.AND.EX P3, PT, R167, 0x1000000, PT, P3 ;  /* 0x01000000a700780c */ /* 0x000fe20003f66130 */
[----:B------:R-:W-:-:S05]  /*6450*/  FMUL.FTZ R149, R170, R149 ;  /* 0x00000095aa957220 */ /* 0x000fca0000410000 */
[----:B------:R-:W-:-:S05]  /*6460*/  FSEL R149, R149, RZ, P4 ;  /* 0x000000ff95957208 */ /* 0x000fca0002000000 */
[----:B------:R-:W-:Y:S02]  /*6470*/  FMUL.FTZ R149, R149, UR17 ;  /* 0x0000001195957c20 */ /* 0x000fe40008410000 */
        /* <DEDUP_REMOVED lines=8> */
.L_x_6158:
        /* <DEDUP_REMOVED lines=12> */
.L_x_6181:
[----:B------:R-:W-:Y:S05]  /*65c0*/  @!P1 BRA `(.L_x_6182) ;  /* 0x0000001000449947 */ /* 0x000fea0003800000 */
[----:B------:R-:W-:Y:S05]  /*65d0*/  @!P0 BRA `(.L_x_6183) ;  /* 0x0000000800348947 */ /* 0x000fea0003800000 */
[----:B------:R-:W-:Y:S01]  /*65e0*/  ISETP.GT.AND P1, PT, R2, RZ, PT ;  /* 0x000000ff0200720c */ /* 0x000fe20003f24270 */
[----:B0----5:R-:W-:Y:S02]  /*65f0*/  HADD2.F32 R151, -RZ, R144.H0_H0 ;  /* 0x20000090ff977230 */ /* 0x021fe40000004100 */
[--C-:B------:R-:W-:Y:S02]  /*6600*/  HADD2.F32 R157, -RZ, R145.reuse.H0_H0 ;  /* 0x20000091ff9d7230 */ /* 0x100fe40000004100 */
[----:B------:R-:W-:Y:S02]  /*6610*/  HADD2.F32 R159, -RZ, R145.H1_H1 ;  /* 0x30000091ff9f7230 */ /* 0x000fe40000004100 */
[--C-:B------:R-:W-:Y:S02]  /*6620*/  HADD2.F32 R161, -RZ, R146.reuse.H0_H0 ;  /* 0x20000092ffa17230 */ /* 0x100fe40000004100 */
[----:B------:R-:W-:Y:S02]  /*6630*/  HADD2.F32 R167, -RZ, R146.H1_H1 ;  /* 0x30000092ffa77230 */ /* 0x000fe40000004100 */
        /* <DEDUP_REMOVED lines=19> */
[C---:B------:R-:W-:Y:S01]  /*6770*/  @P1 FFMA.FTZ R157, R170.reuse, R140, R157 ;  /* 0x0000008caa9d1223 */ /* 0x040fe2000001009d */
[----:B------:R-:W-:Y:S01]  /*6780*/  @P1 FFMA.FTZ R159, R170, R142, R159 ;  /* 0x0000008eaa9f1223 */ /* 0x000fe2000001009f */
[----:B------:R-:W-:Y:S01]  /*6790*/  @P1 FADD.FTZ R2, R216, -R169 ;  /* 0x800000a9d8021221 */ /* 0x000fe20000010000 */
[C---:B------:R-:W-:Y:S01]  /*67a0*/  @P1 FFMA.FTZ R161, R170.reuse, R163, R161 ;  /* 0x000000a3aaa11223 */ /* 0x040fe200000100a1 */
[C---:B------:R-:W-:Y:S01]  /*67b0*/  @P1 FFMA.FTZ R167, R170.reuse, R148, R167 ;  /* 0x00000094aaa71223 */ /* 0x040fe200000100a7 */
        /* <DEDUP_REMOVED lines=21> */
.L_x_6184:
        /* <DEDUP_REMOVED lines=12> */
.L_x_6185:
        /* <DEDUP_REMOVED lines=12> */
.L_x_6186:
        /* <DEDUP_REMOVED lines=12> */
.L_x_6187:
        /* <DEDUP_REMOVED lines=12> */
.L_x_6188:
        /* <DEDUP_REMOVED lines=12> */
.L_x_6189:
[----:B------:R-:W-:Y:S05]  /*6cd0*/  @!P2 BRA `(.L_x_6190) ;  /* 0x00000000002ca947 */ /* 0x000fea0003800000 */
        /* <DEDUP_REMOVED lines=11> */
.L_x_6190:
        /* <DEDUP_REMOVED lines=18> */
.L_x_6183:
        /* <DEDUP_REMOVED lines=17> */
.L_x_6192:
[----:B------:R-:W-:Y:S05]  /*6fc0*/  @!P2 BRA `(.L_x_6193) ;  /* 0x00000000003ca947 */ /* 0x000fea0003800000 */
[----:B------:R-:W-:Y:S01]  /*6fd0*/  @P3 FFMA.FTZ R2, R206, R153, R152 ;  /* 0x00000099ce023223 */ /* 0x000fe20000010098 */
[----:B0----5:R-:W-:Y:S01]  /*6fe0*/  HADD2.F32 R149, -RZ, R144.H1_H1 ;  /* 0x30000090ff957230 */ /* 0x021fe20000004100 */
        /* <DEDUP_REMOVED lines=13> */
.L_x_6193:
        /* <DEDUP_REMOVED lines=16> */
.L_x_6194:
        /* <DEDUP_REMOVED lines=16> */
.L_x_6195:
        /* <DEDUP_REMOVED lines=16> */
.L_x_6196:
        /* <DEDUP_REMOVED lines=16> */
.L_x_6197:
        /* <DEDUP_REMOVED lines=16> */
.L_x_6198:
[----:B------:R-:W-:Y:S05]  /*75c0*/  @!P2 BRA `(.L_x_6191) ;  /* 0x000000100088a947 */ /* 0x000fea0003800000 */
[----:B------:R-:W-:Y:S01]  /*75d0*/  @P3 FFMA.FTZ R152, R218, R153, R152 ;  /* 0x00000099da983223 */ /* 0x000fe20000010098 */
[----:B0----5:R-:W-:Y:S01]  /*75e0*/  HADD2.F32 R149, -RZ, R147.H1_H1 ;  /* 0x30000093ff957230 */ /* 0x021fe20000004100 */
        /* <DEDUP_REMOVED lines=13> */
[----:B------:R-:W-:Y:S01]  /*76c0*/  PRMT R139, R139, 0x5410, R148 ;  /* 0x000054108b8b7816 */ /* 0x000fe20000000094 */
[----:B------:R-:W-:Y:S06]  /*76d0*/  BRA `(.L_x_6191) ;  /* 0x0000001000447947 */ /* 0x000fec0003800000 */
.L_x_6182:
        /* <DEDUP_REMOVED lines=40> */
.L_x_6200:
[----:B------:R-:W-:Y:S05]  /*7960*/  @!P2 BRA `(.L_x_6201) ;  /* 0x00000000002ca947 */ /* 0x000fea0003800000 */
        /* <DEDUP_REMOVED lines=11> */
.L_x_6201:
[----:B------:R-:W-:Y:S02]  /*7a20*/  F2FP.F16.F32.PACK_AB R140, R152, R151 ;  /* 0x00000097988c723e */ /* 0x000fe400000000ff */
        /* <DEDUP_REMOVED lines=14> */
.L_x_6202:
        /* <DEDUP_REMOVED lines=12> */
.L_x_6203:
        /* <DEDUP_REMOVED lines=17> */
.L_x_6204:
        /* <DEDUP_REMOVED lines=12> */
.L_x_6205:
[----:B------:R-:W-:Y:S05]  /*7da0*/  @!P2 BRA `(.L_x_6206) ;  /* 0x00000000002ca947 */ /* 0x000fea0003800000 */
        /* <DEDUP_REMOVED lines=11> */
.L_x_6206:
[----:B------:R-:W-:Y:S02]  /*7e60*/  F2FP.F16.F32.PACK_AB R142, R151, R148 ;  /* 0x00000094978e723e */ /* 0x000fe400000000ff */
[----:B------:R-:W-:Y:S01]  /*7e70*/  F2FP.F16.F32.PACK_AB R143, R153, R152 ;  /* 0x00000098998f723e */ /* 0x000fe200000000ff */
        /* <DEDUP_REMOVED lines=14> */
.L_x_6199:
        /* <DEDUP_REMOVED lines=17> */
.L_x_6207:
        /* <DEDUP_REMOVED lines=17> */
.L_x_6208:
        /* <DEDUP_REMOVED lines=17> */
.L_x_6209:
        /* <DEDUP_REMOVED lines=17> */
.L_x_6210:
        /* <DEDUP_REMOVED lines=17> */
.L_x_6211:
        /* <DEDUP_REMOVED lines=17> */
.L_x_6212:
        /* <DEDUP_REMOVED lines=17> */
.L_x_6213:
[----:B------:R-:W-:Y:S05]  /*86d0*/  @!P2 BRA `(.L_x_6191) ;  /* 0x000000000044a947 */ /* 0x000fea0003800000 */
[----:B------:R-:W-:Y:S01]  /*86e0*/  FFMA.FTZ R152, R218, R153, R152 ;  /* 0x00000099da987223 */ /* 0x000fe20000010098 */
[----:B------:R-:W-:Y:S02]  /*86f0*/  ISETP.GT.AND P3, PT, R2, RZ, PT ;  /* 0x000000ff0200720c */ /* 0x000fe40003f64270 */
[----:B-----5:R-:W-:Y:S01]  /*8700*/  ISETP.GE.U32.AND P1, PT, R164, RZ, PT ;  /* 0x000000ffa400720c */ /* 0x020fe20003f26070 */
[----:B0-----:R-:W-:-:S03]  /*8710*/  FADD.FTZ R149, R215, -R152 ;  /* 0x80000098d7957221 */ /* 0x001fc60000010000 */
        /* <DEDUP_REMOVED lines=13> */
.L_x_6191:
        /* <DEDUP_REMOVED lines=12> */
.L_x_6111:
        /* <DEDUP_REMOVED lines=29> */
.L_x_6215:
        /* <DEDUP_REMOVED lines=16> */
.L_x_10773:


//--------------------- .text._ZN10layer_norm13ln_bwd_kernelINS_13Kernel_traitsI6__halfS2_fS2_fjLj6144ELj1ELj1ELj8ELj16ENS_18Kernel_traits_baseILj6144ES2_S2_fS2_fjLj256EEEEELb0ELb0ELb0ELb0EEEvNS_9BwdParamsE --------------------------
	.section	.text._ZN10layer_norm13ln_bwd_kernelINS_13Kernel_traitsI6__halfS2_fS2_fjLj6144ELj1ELj1ELj8ELj16ENS_18Kernel_traits_baseILj6144ES2_S2_fS2_fjLj256EEEEELb0ELb0ELb0ELb0EEEvNS_9BwdParamsE,"ax",@progbits
	.align	128
        .global         _ZN10layer_norm13ln_bwd_kernelINS_13Kernel_traitsI6__halfS2_fS2_fjLj6144ELj1ELj1ELj8ELj16ENS_18Kernel_traits_baseILj6144ES2_S2_fS2_fjLj256EEEEELb0ELb0ELb0ELb0EEEvNS_9BwdParamsE
        .type           _ZN10layer_norm13ln_bwd_kernelINS_13Kernel_traitsI6__halfS2_fS2_fjLj6144ELj1ELj1ELj8ELj16ENS_18Kernel_traits_baseILj6144ES2_S2_fS2_fjLj256EEEEELb0ELb0ELb0ELb0EEEvNS_9BwdParamsE,@function
        .size           _ZN10layer_norm13ln_bwd_kernelINS_13Kernel_traitsI6__halfS2_fS2_fjLj6144ELj1ELj1ELj8ELj16ENS_18Kernel_traits_baseILj6144ES2_S2_fS2_fjLj256EEEEELb0ELb0ELb0ELb0EEEvNS_9BwdParamsE,(.L_x_10774 - _ZN10layer_norm13ln_bwd_kernelINS_13Kernel_traitsI6__halfS2_fS2_fjLj6144ELj1ELj1ELj8ELj16ENS_18Kernel_traits_baseILj6144ES2_S2_fS2_fjLj256EEEEELb0ELb0ELb0ELb0EEEvNS_9BwdParamsE)
        .other          _ZN10layer_norm13ln_bwd_kernelINS_13Kernel_traitsI6__halfS2_fS2_fjLj6144ELj1ELj1ELj8ELj16ENS_18Kernel_traits_baseILj6144ES2_S2_fS2_fjLj256EEEEELb0ELb0ELb0ELb0EEEvNS_9BwdParamsE,@"STO_CUDA_ENTRY STV_DEFAULT"
_ZN10layer_norm13ln_bwd_kernelINS_13Kernel_traitsI6__halfS2_fS2_fjLj6144ELj1ELj1ELj8ELj16ENS_18Kernel_traits_baseILj6144ES2_S2_fS2_fjLj256EEEEELb0ELb0ELb0ELb0EEEvNS_9BwdParamsE:
.text._ZN10layer_norm13ln_bwd_kernelINS_13Kernel_traitsI6__halfS2_fS2_fjLj6144ELj1ELj1ELj8ELj16ENS_18Kernel_traits_baseILj6144ES2_S2_fS2_fjLj256EEEEELb0ELb0ELb0ELb0EEEvNS_9BwdParamsE:
        /* <DEDUP_REMOVED lines=85> */
.L_x_6248:
        /* <DEDUP_REMOVED lines=11> */
[----:B------:R-:W-:Y:S02]  /*0600*/  ISETP.NE.AND P5, PT, RZ, UR7, PT ;  /* 0x00000007ff007c0c */ /* 0x000fe4000bfa5270 */
[C---:B------:R-:W-:Y:S01]  /*0610*/  ISETP.GE.U32.AND P3, PT, R0.reuse, 0x200, PT ;  /* 0x000002000000780c */ /* 0x040fe20003f66070 */
[----:B------:R0:W5:Y:S01]  /*0620*/  LDG.E R157, desc[UR8][R94.64] ;  /* 0x000000085e9d7981 */ /* 0x000162000c1e1900 */
[----:B------:R-:W-:Y:S01]  /*0630*/  ISETP.GE.U32.AND P2, PT, R0, 0x300, PT ;  /* 0x000003000000780c */ /* 0x000fe20003f46070 */
[----:B----4-:R-:W-:-:S05]  /*0640*/  IMAD R98, R105, R104, RZ ;  /* 0x0000006869627224 */ /* 0x010fca00078e02ff */
[----:B------:R-:W-:-:S04]  /*0650*/  SHF.R.S32.HI R99, RZ, 0x1f, R98 ;  /* 0x0000001fff637819 */ /* 0x000fc80000011462 */
[----:B------:R-:W-:Y:S01]  /*0660*/  LEA.HI R99, R99, R98, RZ, 0x3 ;  /* 0x0000006263637211 */ /* 0x000fe200078f18ff */
[----:B------:R-:W-:Y:S01]  /*0670*/  BSSY.RECONVERGENT B0, `(.L_x_6217) ;  /* 0x000005d000007945 */ /* 0x000fe20003800200 */
        /* <DEDUP_REMOVED lines=14> */
[----:B------:R-:W-:-:S13]  /*0760*/  ISETP.NE.AND.EX P1, PT, RZ, UR11, PT, P1 ;  /* 0x0000000bff007c0c */ /* 0x000fda000bf25310 */
[----:B------:R-:W1:Y:S01]  /*0770*/  @P1 LDC.64 R114, c[0x0][0x438] ;  /* 0x00010e00ff721b82 */ /* 0x000e620000000a00 */
[----:B------:R-:W-:Y:S02]  /*0780*/  HADD2.F32 R128, -RZ, R126.H0_H0 ;  /* 0x2000007eff807230 */ /* 0x000fe40000004100 */
[----:B------:R-:W-:Y:S02]  /*0790*/  HADD2.F32 R108, -RZ, R124.H0_H0 ;  /* 0x2000007cff6c7230 */ /* 0x000fe40000004100 */
[----:B0-----:R-:W-:Y:S02]  /*07a0*/  HADD2.F32 R117, -RZ, R125.H1_H1 ;  /* 0x3000007dff757230 */ /* 0x001fe40000004100 */
[----:B-1----:R-:W-:-:S05]  /*07b0*/  @P1 IMAD.WIDE.U32 R114, R106, 0x20, R114 ;  /* 0x000000206a721825 */ /* 0x002fca00078e0072 */
[----:B------:R-:W5:Y:S04]  /*07c0*/  @P1 LDG.E.128 R8, desc[UR8][R114.64] ;  /* 0x0000000872081981 */ /* 0x000f68000c1e1d00 */
[----:B------:R0:W5:Y:S02]  /*07d0*/  @P1 LDG.E.128 R4, desc[UR8][R114.64+0x10] ;  /* 0x0000100872041981 */ /* 0x000164000c1e1d00 */
[----:B0-----:R-:W-:Y:S02]  /*07e0*/  HADD2.F32 R115, -RZ, R124.H1_H1 ;  /* 0x3000007cff737230 */ /* 0x001fe40000004100 */
[----:B------:R-:W-:Y:S02]  /*07f0*/  HADD2.F32 R134, -RZ, R127.H0_H0 ;  /* 0x2000007fff867230 */ /* 0x000fe40000004100 */
[----:B------:R-:W-:-:S02]  /*0800*/  HADD2.F32 R116, -RZ, R125.H0_H0 ;  /* 0x2000007dff747230 */ /* 0x000fc40000004100 */
[----:B------:R-:W-:Y:S02]  /*0810*/  HADD2.F32 R131, -RZ, R126.H1_H1 ;  /* 0x3000007eff837230 */ /* 0x000fe40000004100 */
[----:B------:R-:W-:Y:S01]  /*0820*/  HADD2.F32 R155, -RZ, R127.H1_H1 ;  /* 0x3000007fff9b7230 */ /* 0x000fe20000004100 */
[----:B------:R-:W-:Y:S01]  /*0830*/  IADD3 R163, PT, PT, R106, 0x100, RZ ;  /* 0x000001006aa37810 */ /* 0x000fe20007ffe0ff */
[C---:B--2---:R-:W-:Y:S01]  /*0840*/  FADD.FTZ R122, -R160.reuse, R101 ;  /* 0x00000065a07a7221 */ /* 0x044fe20000010100 */
[----:B------:R-:W-:-:S03]  /*0850*/  FADD.FTZ R100, -R160, R100 ;  /* 0x00000064a0647221 */ /* 0x000fc60000010100 */
[----:B-----5:R-:W-:Y:S01]  /*0860*/  FMUL.FTZ R114, R157, R122 ;  /* 0x0000007a9d727220 */ /* 0x020fe20000410000 */
[--C-:B----4-:R-:W-:Y:S02]  /*0870*/  HADD2.F32 R113, -RZ, R92.reuse.H0_H0 ;  /* 0x2000005cff717230 */ /* 0x110fe40000004100 */
[----:B------:R-:W-:Y:S02]  /*0880*/  HADD2.F32 R92, -RZ, R92.H1_H1 ;  /* 0x3000005cff5c7230 */ /* 0x000fe40000004100 */
[----:B------:R-:W-:Y:S01]  /*0890*/  FADD.FTZ R96, -R160, R96 ;  /* 0x00000060a0607221 */ /* 0x000fe20000010100 */
[--C-:B------:R-:W-:Y:S02]  /*08a0*/  HADD2.F32 R101, -RZ, R93.reuse.H0_H0 ;  /* 0x2000005dff657230 */ /* 0x100fe40000004100 */
[-C--:B------:R-:W-:Y:S01]  /*08b0*/  FMUL.FTZ R115, R115, R92.reuse ;  /* 0x0000005c73737220 */ /* 0x080fe20000410000 */
[----:B------:R-:W-:Y:S01]  /*08c0*/  FADD.FTZ R33, R33, R92 ;  /* 0x0000005c21217221 */ /* 0x000fe20000010000 */
[----:B------:R-:W-:Y:S01]  /*08d0*/  FFMA.FTZ R57, R114, R92, R57 ;  /* 0x0000005c72397223 */ /* 0x000fe20000010039 */
[----:B------:R-:W-:-:S02]  /*08e0*/  HADD2.F32 R92, -RZ, R93.H1_H1 ;  /* 0x3000005dff5c7230 */ /* 0x000fc40000004100 */
[C---:B------:R-:W-:Y:S01]  /*08f0*/  FMUL.FTZ R3, R157.reuse, R100 ;  /* 0x000000649d037220 */ /* 0x040fe20000410000 */
[----:B------:R-:W-:Y:S02]  /*0900*/  HADD2.F32 R93, -RZ, R94.H0_H0 ;  /* 0x2000005eff5d7230 */ /* 0x000fe40000004100 */
[----:B------:R-:W-:Y:S01]  /*0910*/  FMUL.FTZ R119, R157, R96 ;  /* 0x000000609d777220 */ /* 0x000fe20000410000 */
[C---:B------:R-:W-:Y:S01]  /*0920*/  FADD.FTZ R100, -R160.reuse, R103 ;  /* 0x00000067a0647221 */ /* 0x040fe20000010100 */
[----:B------:R-:W-:Y:S01]  /*0930*/  FADD.FTZ R98, -R160, R98 ;  /* 0x00000062a0627221 */ /* 0x000fe20000010100 */
[-C--:B------:R-:W-:Y:S01]  /*0940*/  FMUL.FTZ R128, R128, R93.reuse ;  /* 0x0000005d80807220 */ /* 0x080fe20000410000 */
[----:B------:R-:W-:Y:S01]  /*0950*/  FADD.FTZ R28, R28, R93 ;  /* 0x0000005d1c1c7221 */ /* 0x000fe20000010000 */
[----:B------:R-:W-:Y:S01]  /*0960*/  FFMA.FTZ R52, R119, R93, R52 ;  /* 0x0000005d77347223 */ /* 0x000fe20000010034 */
[----:B------:R-:W-:Y:S01]  /*0970*/  FMUL.FTZ R122, R157, R100 ;  /* 0x000000649d7a7220 */ /* 0x000fe20000410000 */
[----:B------:R-:W-:-:S02]  /*0980*/  HADD2.F32 R93, -RZ, R95.H0_H0 ;  /* 0x2000005fff5d7230 */ /* 0x000fc40000004100 */
[----:B------:R-:W-:Y:S01]  /*0990*/  FMUL.FTZ R108, R108, R113 ;  /* 0x000000716c6c7220 */ /* 0x000fe20000410000 */
[----:B------:R-:W-:Y:S01]  /*09a0*/  FMUL.FTZ R129, R157, R98 ;  /* 0x000000629d817220 */ /* 0x000fe20000410000 */
[-C--:B------:R-:W-:Y:S01]  /*09b0*/  FMUL.FTZ R117, R117, R92.reuse ;  /* 0x0000005c75757220 */ /* 0x080fe20000410000 */
[----:B------:R-:W-:Y:S01]  /*09c0*/  FADD.FTZ R35, R35, R92 ;  /* 0x0000005c23237221 */ /* 0x000fe20000010000 */
[----:B------:R-:W-:Y:S01]  /*09d0*/  FFMA.FTZ R59, R122, R92, R59 ;  /* 0x0000005c7a3b7223 */ /* 0x000fe2000001003b */
[----:B------:R-:W-:Y:S01]  /*09e0*/  FADD.FTZ R132, -R160, R97 ;  /* 0x00000061a0847221 */ /* 0x000fe20000010100 */
[-C--:B------:R-:W-:Y:S01]  /*09f0*/  FMUL.FTZ R134, R134, R93.reuse ;  /* 0x0000005d86867220 */ /* 0x080fe20000410000 */
[----:B------:R-:W-:Y:S01]  /*0a00*/  FADD.FTZ R30, R30, R93 ;  /* 0x0000005d1e1e7221 */ /* 0x000fe20000010000 */
[----:B------:R-:W-:Y:S01]  /*0a10*/  FFMA.FTZ R54, R129, R93, R54 ;  /* 0x0000005d81367223 */ /* 0x000fe20000010036 */
[----:B------:R-:W-:Y:S01]  /*0a20*/  FADD.FTZ R92, RZ, R108 ;  /* 0x0000006cff5c7221 */ /* 0x000fe20000010000 */
[----:B------:R-:W-:Y:S01]  /*0a30*/  FADD.FTZ R102, -R160, R102 ;  /* 0x00000066a0667221 */ /* 0x000fe20000010100 */
[----:B------:R-:W-:Y:S01]  /*0a40*/  FFMA.FTZ R93, R3, R108, RZ ;  /* 0x0000006c035d7223 */ /* 0x000fe200000100ff */
[----:B------:R-:W-:-:S02]  /*0a50*/  HADD2.F32 R94, -RZ, R94.H1_H1 ;  /* 0x3000005eff5e7230 */ /* 0x000fc40000004100 */
[----:B------:R-:W-:Y:S01]  /*0a60*/  FADD.FTZ R32, R32, R113 ;  /* 0x0000007120207221 */ /* 0x000fe20000010000 */
[----:B------:R-:W-:Y:S01]  /*0a70*/  FFMA.FTZ R56, R3, R113, R56 ;  /* 0x0000007103387223 */ /* 0x000fe20000010038 */
[C---:B------:R-:W-:Y:S01]  /*0a80*/  FMUL.FTZ R132, R157.reuse, R132 ;  /* 0x000000849d847220 */ /* 0x040fe20000410000 */
        /* <DEDUP_REMOVED lines=11> */
[----:B------:R-:W-:-:S03]  /*0b40*/  FFMA.FTZ R92, R122, R117, R93 ;  /* 0x000000757a5c7223 */ /* 0x000fc6000001005d */
[----:B------:R-:W-:Y:S01]  /*0b50*/  FADD.FTZ R94, R95, R128 ;  /* 0x000000805f5e7221 */ /* 0x000fe20000010000 */
[----:B------:R-:W-:Y:S01]  /*0b60*/  FFMA.FTZ R93, R119, R128, R92 ;  /* 0x00000080775d7223 */ /* 0x000fe2000001005c */
[----:B------:R-:W-:Y:S02]  /*0b70*/  FADD.FTZ R158, -R160, R99 ;  /* 0x00000063a09e7221 */ /* 0x000fe40000010100 */
        /* <DEDUP_REMOVED lines=12> */
.L_x_6218:
[----:B---3--:R-:W-:Y:S05]  /*0c40*/  BSYNC.RECONVERGENT B0 ;  /* 0x0000000000007941 */ /* 0x008fea0003800200 */
.L_x_6217:
        /* <DEDUP_REMOVED lines=12> */
[----:B------:R-:W-:Y:S02]  /*0d10*/  HADD2.F32 R109, -RZ, R64.H0_H0 ;  /* 0x20000040ff6d7230 */ /* 0x000fe40000004100 */
[----:B------:R-:W-:Y:S02]  /*0d20*/  HADD2.F32 R130, -RZ, R66.H0_H0 ;  /* 0x20000042ff827230 */ /* 0x000fe40000004100 */
[----:B------:R-:W-:Y:S02]  /*0d30*/  HADD2.F32 R138, -RZ, R67.H0_H0 ;  /* 0x20000043ff8a7230 */ /* 0x000fe40000004100 */
[----:B0-----:R-:W-:-:S05]  /*0d40*/  @P1 IMAD.WIDE.U32 R120, R163, 0x20, R120 ;  /* 0x00000020a3781825 */ /* 0x001fca00078e0078 */
[----:B------:R-:W5:Y:S04]  /*0d50*/  @P1 LDG.E.128 R68, desc[UR8][R120.64] ;  /* 0x0000000878441981 */ /* 0x000f68000c1e1d00 */
[----:B------:R0:W5:Y:S01]  /*0d60*/  @P1 LDG.E.128 R72, desc[UR8][R120.64+0x10] ;  /* 0x0000100878481981 */ /* 0x000162000c1e1d00 */
[----:B------:R-:W-:Y:S02]  /*0d70*/  HADD2.F32 R133, -RZ, R66.H1_H1 ;  /* 0x30000042ff857230 */ /* 0x000fe40000004100 */
[----:B0-----:R-:W-:Y:S02]  /*0d80*/  HADD2.F32 R121, -RZ, R65.H1_H1 ;  /* 0x30000041ff797230 */ /* 0x001fe40000004100 */
[----:B------:R-:W-:Y:S01]  /*0d90*/  HADD2.F32 R153, -RZ, R67.H1_H1 ;  /* 0x30000043ff997230 */ /* 0x000fe20000004100 */
[----:B------:R-:W-:Y:S01]  /*0da0*/  IADD3 R163, PT, PT, R163, 0x100, RZ ;  /* 0x00000100a3a37810 */ /* 0x000fe20007ffe0ff */
[----:B--2---:R-:W-:-:S04]  /*0db0*/  FADD.FTZ R100, -R160, R100 ;  /* 0x00000064a0647221 */ /* 0x004fc80000010100 */
[----:B-----5:R-:W-:Y:S01]  /*0dc0*/  FMUL.FTZ R107, R157, R100 ;  /* 0x000000649d6b7220 */ /* 0x020fe20000410000 */
[C---:B------:R-:W-:Y:S01]  /*0dd0*/  FADD.FTZ R120, -R160.reuse, R103 ;  /* 0x00000067a0787221 */ /* 0x040fe20000010100 */
[--C-:B----4-:R-:W-:Y:S02]  /*0de0*/  HADD2.F32 R112, -RZ, R92.reuse.H0_H0 ;  /* 0x2000005cff707230 */ /* 0x110fe40000004100 */
[----:B------:R-:W-:Y:S02]  /*0df0*/  HADD2.F32 R100, -RZ, R92.H1_H1 ;  /* 0x3000005cff647230 */ /* 0x000fe40000004100 */
[----:B------:R-:W-:Y:S02]  /*0e00*/  HADD2.F32 R92, -RZ, R64.H1_H1 ;  /* 0x30000040ff5c7230 */ /* 0x000fe40000004100 */
[----:B------:R-:W-:Y:S01]  /*0e10*/  FMUL.FTZ R110, R109, R112 ;  /* 0x000000706d6e7220 */ /* 0x000fe20000410000 */
[C---:B---3--:R-:W-:Y:S01]  /*0e20*/  FADD.FTZ R96, -R160.reuse, R96 ;  /* 0x00000060a0607221 */ /* 0x048fe20000010100 */
[----:B------:R-:W-:Y:S01]  /*0e30*/  FADD.FTZ R118, -R160, R101 ;  /* 0x00000065a0767221 */ /* 0x000fe20000010100 */
[----:B------:R-:W-:-:S02]  /*0e40*/  HADD2.F32 R101, -RZ, R93.H0_H0 ;  /* 0x2000005dff657230 */ /* 0x000fc40000004100 */
[----:B------:R-:W-:Y:S01]  /*0e50*/  FMUL.FTZ R109, R92, R100 ;  /* 0x000000645c6d7220 */ /* 0x000fe20000410000 */
[----:B------:R-:W-:Y:S02]  /*0e60*/  HADD2.F32 R92, -RZ, R93.H1_H1 ;  /* 0x3000005dff5c7230 */ /* 0x000fe40000004100 */
[C---:B------:R-:W-:Y:S01]  /*0e70*/  FMUL.FTZ R120, R157.reuse, R120 ;  /* 0x000000789d787220 */ /* 0x040fe20000410000 */
[----:B------:R-:W-:Y:S02]  /*0e80*/  HADD2.F32 R93, -RZ, R94.H0_H0 ;  /* 0x2000005eff5d7230 */ /* 0x000fe40000004100 */
[C---:B------:R-:W-:Y:S01]  /*0e90*/  FADD.FTZ R98, -R160.reuse, R98 ;  /* 0x00000062a0627221 */ /* 0x040fe20000010100 */
[----:B------:R-:W-:Y:S01]  /*0ea0*/  FMUL.FTZ R123, R157, R96 ;  /* 0x000000609d7b7220 */ /* 0x000fe20000410000 */
[----:B------:R-:W-:Y:S01]  /*0eb0*/  FADD.FTZ R136, -R160, R97 ;  /* 0x00000061a0887221 */ /* 0x000fe20000010100 */
[----:B------:R-:W-:Y:S01]  /*0ec0*/  FADD.FTZ R24, R24, R112 ;  /* 0x0000007018187221 */ /* 0x000fe20000010000 */
[----:B------:R-:W-:Y:S01]  /*0ed0*/  FFMA.FTZ R48, R107, R112, R48 ;  /* 0x000000706b307223 */ /* 0x000fe20000010030 */
[----:B------:R-:W-:-:S02]  /*0ee0*/  HADD2.F32 R97, -RZ, R95.H0_H0 ;  /* 0x2000005fff617230 */ /* 0x000fc40000004100 */
[----:B------:R-:W-:Y:S01]  /*0ef0*/  FMUL.FTZ R112, R157, R118 ;  /* 0x000000769d707220 */ /* 0x000fe20000410000 */
[----:B------:R-:W-:Y:S01]  /*0f00*/  FADD.FTZ R27, R27, R92 ;  /* 0x0000005c1b1b7221 */ /* 0x000fe20000010000 */
[-C--:B------:R-:W-:Y:S01]  /*0f10*/  FFMA.FTZ R51, R120, R92.reuse, R51 ;  /* 0x0000005c78337223 */ /* 0x080fe20000010033 */
[----:B------:R-:W-:Y:S01]  /*0f20*/  FMUL.FTZ R121, R121, R92 ;  /* 0x0000005c79797220 */ /* 0x000fe20000410000 */
[----:B------:R-:W-:Y:S01]  /*0f30*/  FMUL.FTZ R135, R157, R98 ;  /* 0x000000629d877220 */ /* 0x000fe20000410000 */
[----:B------:R-:W-:Y:S02]  /*0f40*/  HADD2.F32 R118, -RZ, R65.H0_H0 ;  /* 0x20000041ff767230 */ /* 0x000fe40000004100 */
[----:B------:R-:W-:Y:S01]  /*0f50*/  FADD.FTZ R20, R20, R93 ;  /* 0x0000005d14147221 */ /* 0x000fe20000010000 */
[-C--:B------:R-:W-:Y:S01]  /*0f60*/  FFMA.FTZ R44, R123, R93.reuse, R44 ;  /* 0x0000005d7b2c7223 */ /* 0x080fe2000001002c */
[----:B------:R-:W-:Y:S01]  /*0f70*/  FMUL.FTZ R130, R130, R93 ;  /* 0x0000005d82827220 */ /* 0x000fe20000410000 */
[----:B------:R-:W-:Y:S01]  /*0f80*/  FADD.FTZ R92, R161, R110 ;  /* 0x0000006ea15c7221 */ /* 0x000fe20000010000 */
[----:B------:R-:W-:Y:S01]  /*0f90*/  FADD.FTZ R102, -R160, R102 ;  /* 0x00000066a0667221 */ /* 0x000fe20000010100 */
[----:B------:R-:W-:Y:S01]  /*0fa0*/  FFMA.FTZ R93, R107, R110, R162 ;  /* 0x0000006e6b5d7223 */ /* 0x000fe200000100a2 */
[----:B------:R-:W-:-:S02]  /*0fb0*/  HADD2.F32 R94, -RZ, R94.H1_H1 ;  /* 0x3000005eff5e7230 */ /* 0x000fc40000004100 */
[----:B------:R-:W-:Y:S01]  /*0fc0*/  FADD.FTZ R22, R22, R97 ;  /* 0x0000006116167221 */ /* 0x000fe20000010000 */
[-C--:B------:R-:W-:Y:S01]  /*0fd0*/  FFMA.FTZ R46, R135, R97.reuse, R46 ;  /* 0x00000061872e7223 */ /* 0x080fe2000001002e */
[----:B------:R-:W-:Y:S01]  /*0fe0*/  FMUL.FTZ R138, R138, R97 ;  /* 0x000000618a8a7220 */ /* 0x000fe20000410000 */
        /* <DEDUP_REMOVED lines=30> */
.L_x_6220:
[----:B------:R-:W-:Y:S05]  /*11d0*/  BSYNC.RECONVERGENT B0 ;  /* 0x0000000000007941 */ /* 0x000fea0003800200 */
.L_x_6219:
        /* <DEDUP_REMOVED lines=12> */
[--C-:B0-----:R-:W-:Y:S02]  /*12a0*/  HADD2.F32 R142, -RZ, R60.reuse.H0_H0 ;  /* 0x2000003cff8e7230 */ /* 0x101fe40000004100 */
[----:B------:R-:W-:Y:S02]  /*12b0*/  HADD2.F32 R139, -RZ, R60.H1_H1 ;  /* 0x3000003cff8b7230 */ /* 0x000fe40000004100 */
[--C-:B------:R-:W-:Y:S02]  /*12c0*/  HADD2.F32 R143, -RZ, R61.reuse.H1_H1 ;  /* 0x3000003dff8f7230 */ /* 0x100fe40000004100 */
[----:B------:R-:W-:Y:S02]  /*12d0*/  HADD2.F32 R150, -RZ, R62.H0_H0 ;  /* 0x2000003eff967230 */ /* 0x000fe40000004100 */
[----:B------:R-:W-:Y:S02]  /*12e0*/  HADD2.F32 R146, -RZ, R61.H0_H0 ;  /* 0x2000003dff927230 */ /* 0x000fe40000004100 */
[----:B-1----:R-:W-:-:S05]  /*12f0*/  @P1 IMAD.WIDE.U32 R140, R163, 0x20, R140 ;  /* 0x00000020a38c1825 */ /* 0x002fca00078e008c */
[----:B------:R-:W5:Y:S04]  /*1300*/  @P1 LDG.E.128 R76, desc[UR8][R140.64] ;  /* 0x000000088c4c1981 */ /* 0x000f68000c1e1d00 */
[----:B------:R0:W5:Y:S01]  /*1310*/  @P1 LDG.E.128 R80, desc[UR8][R140.64+0x10] ;  /* 0x000010088c501981 */ /* 0x000162000c1e1d00 */
[----:B------:R-:W-:Y:S02]  /*1320*/  HADD2.F32 R152, -RZ, R62.H1_H1 ;  /* 0x3000003eff987230 */ /* 0x000fe40000004100 */
[--C-:B------:R-:W-:Y:S02]  /*1330*/  HADD2.F32 R147, -RZ, R63.reuse.H0_H0 ;  /* 0x2000003fff937230 */ /* 0x100fe40000004100 */
[----:B------:R-:W-:Y:S02]  /*1340*/  HADD2.F32 R151, -RZ, R63.H1_H1 ;  /* 0x3000003fff977230 */ /* 0x000fe40000004100 */
[C---:B--2---:R-:W-:Y:S01]  /*1350*/  FADD.FTZ R96, -R160.reuse, R96 ;  /* 0x00000060a0607221 */ /* 0x044fe20000010100 */
[C---:B------:R-:W-:Y:S01]  /*1360*/  FADD.FTZ R144, -R160.reuse, R97 ;  /* 0x00000061a0907221 */ /* 0x040fe20000010100 */
[C---:B------:R-:W-:Y:S01]  /*1370*/  FADD.FTZ R148, -R160.reuse, R99 ;  /* 0x00000063a0947221 */ /* 0x040fe20000010100 */
[C---:B------:R-:W-:Y:S01]  /*1380*/  FADD.FTZ R98, -R160.reuse, R98 ;  /* 0x00000062a0627221 */ /* 0x040fe20000010100 */
[C---:B-----5:R-:W-:Y:S01]  /*1390*/  FMUL.FTZ R137, R157.reuse, R96 ;  /* 0x000000609d897220 */ /* 0x060fe20000410000 */
[C---:B0-----:R-:W-:Y:S01]  /*13a0*/  FMUL.FTZ R140, R157.reuse, R144 ;  /* 0x000000909d8c7220 */ /* 0x041fe20000410000 */
[----:B---3--:R-:W-:Y:S01]  /*13b0*/  FADD.FTZ R100, -R160, R100 ;  /* 0x00000064a0647221 */ /* 0x008fe20000010100 */
[C---:B------:R-:W-:Y:S01]  /*13c0*/  FMUL.FTZ R144, R157.reuse, R148 ;  /* 0x000000949d907220 */ /* 0x040fe20000410000 */
[----:B------:R-:W-:Y:S01]  /*13d0*/  FMUL.FTZ R141, R157, R98 ;  /* 0x000000629d8d7220 */ /* 0x000fe20000410000 */
[----:B----4-:R-:W-:-:S02]  /*13e0*/  HADD2.F32 R97, -RZ, R92.H0_H0 ;  /* 0x2000005cff617230 */ /* 0x010fc40000004100 */
[----:B------:R-:W-:Y:S01]  /*13f0*/  FMUL.FTZ R145, R157, R100 ;  /* 0x000000649d917220 */ /* 0x000fe20000410000 */
[----:B------:R-:W-:Y:S02]  /*1400*/  HADD2.F32 R92, -RZ, R92.H1_H1 ;  /* 0x3000005cff5c7230 */ /* 0x000fe40000004100 */
[C---:B------:R-:W-:Y:S01]  /*1410*/  FADD.FTZ R154, -R160.reuse, R101 ;  /* 0x00000065a09a7221 */ /* 0x040fe20000010100 */
        /* <DEDUP_REMOVED lines=11> */
[--C-:B------:R-:W-:Y:S02]  /*14d0*/  HADD2.F32 R93, -RZ, R94.reuse.H0_H0 ;  /* 0x2000005eff5d7230 */ /* 0x100fe40000004100 */
[----:B------:R-:W-:Y:S01]  /*14e0*/  FMUL.FTZ R146, R146, R97 ;  /* 0x0000006192927220 */ /* 0x000fe20000410000 */
[----:B------:R-:W-:Y:S01]  /*14f0*/  FADD.FTZ R18, R18, R97 ;  /* 0x0000006112127221 */ /* 0x000fe20000010000 */
[-C--:B------:R-:W-:Y:S01]  /*1500*/  FMUL.FTZ R143, R143, R92.reuse ;  /* 0x0000005c8f8f7220 */ /* 0x080fe20000410000 */
[----:B------:R-:W-:Y:S01]  /*1510*/  FADD.FTZ R19, R19, R92 ;  /* 0x0000005c13137221 */ /* 0x000fe20000010000 */
[----:B------:R-:W-:Y:S01]  /*1520*/  FFMA.FTZ R43, R144, R92, R43 ;  /* 0x0000005c902b7223 */ /* 0x000fe2000001002b */
[----:B------:R-:W-:Y:S01]  /*1530*/  FADD.FTZ R12, R12, R93 ;  /* 0x0000005d0c0c7221 */ /* 0x000fe20000010000 */
[-C--:B------:R-:W-:Y:S01]  /*1540*/  FFMA.FTZ R36, R145, R93.reuse, R36 ;  /* 0x0000005d91247223 */ /* 0x080fe20000010024 */
[----:B------:R-:W-:Y:S01]  /*1550*/  FMUL.FTZ R150, R150, R93 ;  /* 0x0000005d96967220 */ /* 0x000fe20000410000 */
[----:B------:R-:W-:Y:S01]  /*1560*/  FADD.FTZ R92, R161, R142 ;  /* 0x0000008ea15c7221 */ /* 0x000fe20000010000 */
[----:B------:R-:W-:Y:S01]  /*1570*/  FFMA.FTZ R93, R137, R142, R162 ;  /* 0x0000008e895d7223 */ /* 0x000fe200000100a2 */
[----:B------:R-:W-:Y:S01]  /*1580*/  FFMA.FTZ R42, R141, R97, R42 ;  /* 0x000000618d2a7223 */ /* 0x000fe2000001002a */
[----:B------:R-:W-:-:S02]  /*1590*/  HADD2.F32 R94, -RZ, R94.H1_H1 ;  /* 0x3000005eff5e7230 */ /* 0x000fc40000004100 */
[----:B------:R-:W-:Y:S01]  /*15a0*/  FADD.FTZ R97, R92, R139 ;  /* 0x0000008b5c617221 */ /* 0x000fe20000010000 */
[----:B------:R-:W-:Y:S01]  /*15b0*/  FFMA.FTZ R92, R140, R139, R93 ;  /* 0x0000008b8c5c7223 */ /* 0x000fe2000001005d */
[--C-:B------:R-:W-:Y:S02]  /*15c0*/  HADD2.F32 R96, -RZ, R95.reuse.H0_H0 ;  /* 0x2000005fff607230 */ /* 0x100fe40000004100 */
[----:B------:R-:W-:Y:S01]  /*15d0*/  FADD.FTZ R160, -R160, R103 ;  /* 0x00000067a0a07221 */ /* 0x000fe20000010100 */
[-C--:B------:R-:W-:Y:S01]  /*15e0*/  FMUL.FTZ R152, R152, R94.reuse ;  /* 0x0000005e98987220 */ /* 0x080fe20000410000 */
[----:B------:R-:W-:Y:S01]  /*15f0*/  FADD.FTZ R13, R13, R94 ;  /* 0x0000005e0d0d7221 */ /* 0x000fe20000010000 */
[----:B------:R-:W-:Y:S01]  /*1600*/  FFMA.FTZ R37, R154, R94, R37 ;  /* 0x0000005e9a257223 */ /* 0x000fe20000010025 */
[----:B------:R-:W-:Y:S01]  /*1610*/  FADD.FTZ R94, R97, R146 ;  /* 0x00000092615e7221 */ /* 0x000fe20000010000 */
[----:B------:R-:W-:Y:S01]  /*1620*/  FFMA.FTZ R93, R141, R146, R92 ;  /* 0x000000928d5d7223 */ /* 0x000fe2000001005c */
[----:B------:R-:W-:Y:S01]  /*1630*/  FADD.FTZ R14, R14, R96 ;  /* 0x000000600e0e7221 */ /* 0x000fe20000010000 */
[-C--:B------:R-:W-:Y:S01]  /*1640*/  FFMA.FTZ R38, R149, R96.reuse, R38 ;  /* 0x0000006095267223 */ /* 0x080fe20000010026 */
[----:B------:R-:W-:Y:S01]  /*1650*/  FADD.FTZ R97, R94, R143 ;  /* 0x0000008f5e617221 */ /* 0x000fe20000010000 */
[----:B------:R-:W-:Y:S01]  /*1660*/  FFMA.FTZ R92, R144, R143, R93 ;  /* 0x0000008f905c7223 */ /* 0x000fe2000001005d */
[----:B------:R-:W-:Y:S01]  /*1670*/  FMUL.FTZ R147, R147, R96 ;  /* 0x0000006093937220 */ /* 0x000fe20000410000 */
[----:B------:R-:W-:-:S02]  /*1680*/  HADD2.F32 R96, -RZ, R95.H1_H1 ;  /* 0x3000005fff607230 */ /* 0x000fc40000004100 */
[----:B------:R-:W-:Y:S01]  /*1690*/  FADD.FTZ R97, R97, R150 ;  /* 0x0000009661617221 */ /* 0x000fe20000010000 */
[----:B------:R-:W-:Y:S01]  /*16a0*/  FFMA.FTZ R93, R145, R150, R92 ;  /* 0x00000096915d7223 */ /* 0x000fe2000001005c */
[----:B------:R-:W-:Y:S02]  /*16b0*/  FMUL.FTZ R148, R157, R160 ;  /* 0x000000a09d947220 */ /* 0x000fe40000410000 */
[----:B------:R-:W-:Y:S01]  /*16c0*/  FADD.FTZ R92, R97, R152 ;  /* 0x00000098615c7221 */ /* 0x000fe20000010000 */
[----:B------:R-:W-:Y:S01]  /*16d0*/  FFMA.FTZ R94, R154, R152, R93 ;  /* 0x000000989a5e7223 */ /* 0x000fe2000001005d */
[-C--:B------:R-:W-:Y:S01]  /*16e0*/  FMUL.FTZ R151, R151, R96.reuse ;  /* 0x0000006097977220 */ /* 0x080fe20000410000 */
[----:B------:R-:W-:Y:S01]  /*16f0*/  FADD.FTZ R15, R15, R96 ;  /* 0x000000600f0f7221 */ /* 0x000fe20000010000 */
[----:B------:R-:W-:Y:S01]  /*1700*/  FADD.FTZ R92, R92, R147 ;  /* 0x000000935c5c7221 */ /* 0x000fe20000010000 */
[----:B------:R-:W-:Y:S01]  /*1710*/  FFMA.FTZ R94, R149, R147, R94 ;  /* 0x00000093955e7223 */ /* 0x000fe2000001005e */
[----:B------:R-:W-:-:S02]  /*1720*/  FFMA.FTZ R39, R148, R96, R39 ;  /* 0x0000006094277223 */ /* 0x000fc40000010027 */
[----:B------:R-:W-:Y:S01]  /*1730*/  FADD.FTZ R161, R92, R151 ;  /* 0x000000975ca17221 */ /* 0x000fe20000010000 */
[----:B------:R-:W-:-:S07]  /*1740*/  FFMA.FTZ R162, R148, R151, R94 ;  /* 0x0000009794a27223 */ /* 0x000fce000001005e */
.L_x_6222:
[----:B------:R-:W-:Y:S05]  /*1750*/  BSYNC.RECONVERGENT B0 ;  /* 0x0000000000007941 */ /* 0x000fea0003800200 */
.L_x_6221:
        /* <DEDUP_REMOVED lines=31> */
.L_x_6224:
[----:B------:R-:W-:Y:S05]  /*1950*/  BSYNC.RECONVERGENT B0 ;  /* 0x0000000000007941 */ /* 0x000fea0003800200 */
.L_x_6223:
        /* <DEDUP_REMOVED lines=13> */
[----:B------:R-:W-:-:S09]  /*1a30*/  @!UP1 UIADD3 UR5, UPT, UPT, UR4, 0x6010, URZ ;  /* 0x0000601004059890 */ /* 0x000fd2000fffe0ff */
[----:B0-----:R-:W0:Y:S01]  /*1a40*/  LDS.128 R92, [UR5] ;  /* 0x00000005ff5c7984 */ /* 0x001e220008000c00 */
[----:B------:R-:W-:Y:S02]  /*1a50*/  UIADD3 UR5, UPT, UPT, UR4, 0x6060, URZ ;  /* 0x0000606004057890 */ /* 0x000fe4000fffe0ff */
[----:B------:R-:W-:Y:S01]  /*1a60*/  @!UP1 UIADD3 UR5, UPT, UPT, UR4, 0x6020, URZ ;  /* 0x0000602004059890 */ /* 0x000fe2000fffe0ff */
[----:B-1----:R-:W-:Y:S01]  /*1a70*/  FADD.FTZ R101, RZ, R96 ;  /* 0x00000060ff657221 */ /* 0x002fe20000010000 */
[----:B------:R-:W-:-:S03]  /*1a80*/  FADD.FTZ R96, RZ, R97 ;  /* 0x00000061ff607221 */ /* 0x000fc60000010000 */
[----:B------:R-:W-:Y:S01]  /*1a90*/  FADD.FTZ R101, R98, R101 ;  /* 0x0000006562657221 */ /* 0x000fe20000010000 */
[----:B------:R-:W-:-:S03]  /*1aa0*/  FADD.FTZ R160, R99, R96 ;  /* 0x0000006063a07221 */ /* 0x000fc60000010000 */
[----:B------:R-:W1:Y:S01]  /*1ab0*/  LDS.128 R96, [UR5] ;  /* 0x00000005ff607984 */ /* 0x000e620008000c00 */
[----:B0-----:R-:W-:Y:S01]  /*1ac0*/  FADD.FTZ R161, R101, R92 ;  /* 0x0000005c65a17221 */ /* 0x001fe20000010000 */
[----:B------:R-:W-:Y:S02]  /*1ad0*/  FADD.FTZ R160, R160, R93 ;  /* 0x0000005da0a07221 */ /* 0x000fe40000010000 */
[----:B------:R-:W0:Y:S01]  /*1ae0*/  LDS.128 R100, [UR6] ;  /* 0x00000006ff647984 */ /* 0x000e220008000c00 */
        /* <DEDUP_REMOVED lines=8> */
[----:B0-----:R-:W-:Y:S01]  /*1b70*/  FADD.FTZ R161, R161, R100 ;  /* 0x00000064a1a17221 */ /* 0x001fe20000010000 */
        /* <DEDUP_REMOVED lines=29> */
[----:B------:R-:W-:Y:S01]  /*1d50*/  F2FP.F16.F32.PACK_AB R92, R95, R92 ;  /* 0x0000005c5f5c723e */ /* 0x000fe200000000ff */
        /* <DEDUP_REMOVED lines=17> */
[----:B------:R-:W-:Y:S01]  /*1e70*/  F2FP.F16.F32.PACK_AB R95, R102, R95 ;  /* 0x0000005f665f723e */ /* 0x000fe200000000ff */
[----:B------:R-:W-:Y:S06]  /*1e80*/  BRA `(.L_x_6230) ;  /* 0x0000000000907947 */ /* 0x000fec0003800000 */
.L_x_6229:
        /* <DEDUP_REMOVED lines=10> */
[----:B------:R-:W-:Y:S01]  /*1f30*/  FMUL.FTZ R85, R157, R88 ;  /* 0x000000589d557220 */ /* 0x000fe20000410000 */
[-CC-:B------:R-:W-:Y:S01]  /*1f40*/  FFMA.FTZ R89, R113, R97.reuse, R98.reuse ;  /* 0x0000006171597223 */ /* 0x180fe20000010062 */
[-C--:B------:R-:W-:Y:S01]  /*1f50*/  FMUL.FTZ R95, R86, R96.reuse ;  /* 0x00000060565f7220 */ /* 0x080fe20000410000 */
[----:B------:R-:W-:Y:S01]  /*1f60*/  FMUL.FTZ R88, R87, R96 ;  /* 0x0000006057587220 */ /* 0x000fe20000410000 */
[----:B------:R-:W-:Y:S01]  /*1f70*/  FMUL.FTZ R84, R157, R84 ;  /* 0x000000549d547220 */ /* 0x000fe20000410000 */
[----:B------:R-:W-:Y:S01]  /*1f80*/  FADD.FTZ R100, R116, -R89 ;  /* 0x8000005974647221 */ /* 0x000fe20000010000 */
[-CC-:B------:R-:W-:Y:S01]  /*1f90*/  FFMA.FTZ R89, R3, R97.reuse, R98.reuse ;  /* 0x0000006103597223 */ /* 0x180fe20000010062 */
[--C-:B------:R-:W-:Y:S01]  /*1fa0*/  FFMA.FTZ R90, R114, R97, R98.reuse ;  /* 0x00000061725a7223 */ /* 0x100fe20000010062 */
[----:B------:R-:W-:Y:S01]  /*1fb0*/  F2FP.F16.F32.PACK_AB R95, R88, R95 ;  /* 0x0000005f585f723e */ /* 0x000fe200000000ff */
[----:B------:R-:W-:Y:S01]  /*1fc0*/  FFMA.FTZ R88, R122, R97, R98 ;  /* 0x000000617a587223 */ /* 0x000fe20000010062 */
[-C--:B------:R-:W-:Y:S01]  /*1fd0*/  FMUL.FTZ R94, R84, R96.reuse ;  /* 0x00000060545e7220 */ /* 0x080fe20000410000 */
[----:B------:R-:W-:Y:S01]  /*1fe0*/  FMUL.FTZ R91, R85, R96 ;  /* 0x00000060555b7220 */ /* 0x000fe20000410000 */
[----:B------:R-:W-:Y:S01]  /*1ff0*/  FADD.FTZ R92, R115, -R90 ;  /* 0x8000005a735c7221 */ /* 0x000fe20000010000 */
[----:B------:R-:W-:Y:S01]  /*2000*/  FADD.FTZ R102, R117, -R88 ;  /* 0x8000005875667221 */ /* 0x000fe20000010000 */
[----:B------:R-:W-:Y:S01]  /*2010*/  FADD.FTZ R88, R108, -R89 ;  /* 0x800000596c587221 */ /* 0x000fe20000010000 */
[----:B------:R-:W-:Y:S01]  /*2020*/  FMUL.FTZ R90, R157, R100 ;  /* 0x000000649d5a7220 */ /* 0x000fe20000410000 */
[----:B------:R-:W-:Y:S01]  /*2030*/  F2FP.F16.F32.PACK_AB R94, R91, R94 ;  /* 0x0000005e5b5e723e */ /* 0x000fe200000000ff */
[C---:B------:R-:W-:Y:S01]  /*2040*/  FMUL.FTZ R91, R157.reuse, R102 ;  /* 0x000000669d5b7220 */ /* 0x040fe20000410000 */
[C---:B------:R-:W-:Y:S01]  /*2050*/  FMUL.FTZ R88, R157.reuse, R88 ;  /* 0x000000589d587220 */ /* 0x040fe20000410000 */
[----:B------:R-:W-:Y:S01]  /*2060*/  FMUL.FTZ R89, R157, R92 ;  /* 0x0000005c9d597220 */ /* 0x000fe20000410000 */
[-C--:B------:R-:W-:Y:S01]  /*2070*/  FMUL.FTZ R93, R90, R96.reuse ;  /* 0x000000605a5d7220 */ /* 0x080fe20000410000 */
[-C--:B------:R-:W-:Y:S01]  /*2080*/  FMUL.FTZ R100, R91, R96.reuse ;  /* 0x000000605b647220 */ /* 0x080fe20000410000 */
[-C--:B------:R-:W-:Y:S01]  /*2090*/  FMUL.FTZ R92, R88, R96.reuse ;  /* 0x00000060585c7220 */ /* 0x080fe20000410000 */
[----:B------:R-:W-:-:S03]  /*20a0*/  FMUL.FTZ R99, R89, R96 ;  /* 0x0000006059637220 */ /* 0x000fc60000410000 */
[----:B------:R-:W-:Y:S02]  /*20b0*/  F2FP.F16.F32.PACK_AB R93, R100, R93 ;  /* 0x0000005d645d723e */ /* 0x000fe400000000ff */
[----:B------:R-:W-:-:S07]  /*20c0*/  F2FP.F16.F32.PACK_AB R92, R99, R92 ;  /* 0x0000005c635c723e */ /* 0x000fce00000000ff */
.L_x_6230:
        /* <DEDUP_REMOVED lines=8> */
.L_x_6228:
[----:B------:R-:W-:Y:S05]  /*2150*/  BSYNC.RECONVERGENT B1 ;  /* 0x0000000000017941 */ /* 0x000fea0003800200 */
.L_x_6227:
        /* <DEDUP_REMOVED lines=40> */
[----:B------:R-:W-:Y:S01]  /*23e0*/  F2FP.F16.F32.PACK_AB R92, R99, R92 ;  /* 0x0000005c635c723e */ /* 0x000fe200000000ff */
[----:B------:R-:W-:Y:S06]  /*23f0*/  BRA `(.L_x_6234) ;  /* 0x0000000000907947 */ /* 0x000fec0003800000 */
.L_x_6233:
        /* <DEDUP_REMOVED lines=35> */
[----:B------:R-:W-:-:S07]  /*2630*/  F2FP.F16.F32.PACK_AB R95, R102, R95 ;  /* 0x0000005f665f723e */ /* 0x000fce00000000ff */
.L_x_6234:
        /* <DEDUP_REMOVED lines=8> */
.L_x_6232:
[----:B------:R-:W-:Y:S05]  /*26c0*/  BSYNC.RECONVERGENT B1 ;  /* 0x0000000000017941 */ /* 0x000fea0003800200 */
.L_x_6231:
        /* <DEDUP_REMOVED lines=41> */
.L_x_6236:
        /* <DEDUP_REMOVED lines=36> */
.L_x_6237:
        /* <DEDUP_REMOVED lines=8> */
.L_x_6226:
        /* <DEDUP_REMOVED lines=19> */
[----:B------:R-:W-:Y:S01]  /*2d50*/  FFMA.FTZ R93, R113, R97, R98 ;  /* 0x00000061715d7223 */ /* 0x000fe20000010062 */
[C---:B------:R-:W-:Y:S01]  /*2d60*/  FFMA.FTZ R101, R157.reuse, R100, R5 ;  /* 0x000000649d657223 */ /* 0x040fe20000010005 */
[----:B------:R-:W-:-:S02]  /*2d70*/  FFMA.FTZ R159, R157, R102, R7 ;  /* 0x000000669d9f7223 */ /* 0x000fc40000010007 */
[----:B------:R-:W-:Y:S01]  /*2d80*/  F2FP.F16.F32.PACK_AB R92, R95, R92 ;  /* 0x0000005c5f5c723e */ /* 0x000fe200000000ff */
[-CC-:B------:R-:W-:Y:S01]  /*2d90*/  FFMA.FTZ R95, R119, R97.reuse, R98.reuse ;  /* 0x00000061775f7223 */ /* 0x180fe20000010062 */
[----:B------:R-:W-:Y:S01]  /*2da0*/  FADD.FTZ R93, R116, -R93 ;  /* 0x8000005d745d7221 */ /* 0x000fe20000010000 */
[-C--:B------:R-:W-:Y:S01]  /*2db0*/  FMUL.FTZ R100, R101, R96.reuse ;  /* 0x0000006065647220 */ /* 0x080fe20000410000 */
[----:B------:R-:W-:Y:S01]  /*2dc0*/  FMUL.FTZ R102, R159, R96 ;  /* 0x000000609f667220 */ /* 0x000fe20000410000 */
[----:B------:R-:W-:Y:S01]  /*2dd0*/  FADD.FTZ R99, R128, -R95 ;  /* 0x8000005f80637221 */ /* 0x000fe20000010000 */
[----:B------:R-:W-:Y:S01]  /*2de0*/  FFMA.FTZ R95, R129, R97, R98 ;  /* 0x00000061815f7223 */ /* 0x000fe20000010062 */
[C---:B------:R-:W-:Y:S02]  /*2df0*/  FFMA.FTZ R93, R157.reuse, R93, R10 ;  /* 0x0000005d9d5d7223 */ /* 0x040fe4000001000a */
[C---:B------:R-:W-:Y:S01]  /*2e00*/  FFMA.FTZ R99, R157.reuse, R99, R4 ;  /* 0x000000639d637223 */ /* 0x040fe20000010004 */
[----:B------:R-:W-:Y:S01]  /*2e10*/  FADD.FTZ R103, R134, -R95 ;  /* 0x8000005f86677221 */ /* 0x000fe20000010000 */
[----:B------:R-:W-:Y:S01]  /*2e20*/  FFMA.FTZ R95, R157, R94, R11 ;  /* 0x0000005e9d5f7223 */ /* 0x000fe2000001000b */
[-C--:B------:R-:W-:Y:S01]  /*2e30*/  FMUL.FTZ R93, R93, R96.reuse ;  /* 0x000000605d5d7220 */ /* 0x080fe20000410000 */
[-C--:B------:R-:W-:Y:S01]  /*2e40*/  FMUL.FTZ R99, R99, R96.reuse ;  /* 0x0000006063637220 */ /* 0x080fe20000410000 */
[----:B------:R-:W-:Y:S01]  /*2e50*/  FFMA.FTZ R103, R157, R103, R6 ;  /* 0x000000679d677223 */ /* 0x000fe20000010006 */
[----:B------:R-:W-:-:S03]  /*2e60*/  FMUL.FTZ R94, R95, R96 ;  /* 0x000000605f5e7220 */ /* 0x000fc60000410000 */
[----:B------:R-:W-:Y:S02]  /*2e70*/  FMUL.FTZ R95, R103, R96 ;  /* 0x00000060675f7220 */ /* 0x000fe40000410000 */
[----:B------:R-:W-:Y:S02]  /*2e80*/  F2FP.F16.F32.PACK_AB R93, R94, R93 ;  /* 0x0000005d5e5d723e */ /* 0x000fe400000000ff */
[----:B------:R-:W-:Y:S02]  /*2e90*/  F2FP.F16.F32.PACK_AB R94, R100, R99 ;  /* 0x00000063645e723e */ /* 0x000fe400000000ff */
[----:B------:R-:W-:Y:S01]  /*2ea0*/  F2FP.F16.F32.PACK_AB R95, R102, R95 ;  /* 0x0000005f665f723e */ /* 0x000fe200000000ff */
[----:B------:R-:W-:Y:S06]  /*2eb0*/  BRA `(.L_x_6241) ;  /* 0x0000000000907947 */ /* 0x000fec0003800000 */
.L_x_6240:
        /* <DEDUP_REMOVED lines=14> */
[-CC-:B------:R-:W-:Y:S01]  /*2fa0*/  FFMA.FTZ R89, R113, R97.reuse, R98.reuse ;  /* 0x0000006171597223 */ /* 0x180fe20000010062 */
[--C-:B------:R-:W-:Y:S01]  /*2fb0*/  FFMA.FTZ R92, R122, R97, R98.reuse ;  /* 0x000000617a5c7223 */ /* 0x100fe20000010062 */
[-C--:B------:R-:W-:Y:S01]  /*2fc0*/  FMUL.FTZ R94, R84, R96.reuse ;  /* 0x00000060545e7220 */ /* 0x080fe20000410000 */
[----:B------:R-:W-:Y:S01]  /*2fd0*/  FMUL.FTZ R91, R85, R96 ;  /* 0x00000060555b7220 */ /* 0x000fe20000410000 */
[----:B------:R-:W-:Y:S01]  /*2fe0*/  FADD.FTZ R90, R116, -R89 ;  /* 0x80000059745a7221 */ /* 0x000fe20000010000 */
[----:B------:R-:W-:Y:S01]  /*2ff0*/  F2FP.F16.F32.PACK_AB R95, R88, R95 ;  /* 0x0000005f585f723e */ /* 0x000fe200000000ff */
[-CC-:B------:R-:W-:Y:S01]  /*3000*/  FFMA.FTZ R89, R3, R97.reuse, R98.reuse ;  /* 0x0000006103597223 */ /* 0x180fe20000010062 */
[----:B------:R-:W-:Y:S01]  /*3010*/  FFMA.FTZ R88, R114, R97, R98 ;  /* 0x0000006172587223 */ /* 0x000fe20000010062 */
[----:B------:R-:W-:Y:S01]  /*3020*/  FADD.FTZ R100, R117, -R92 ;  /* 0x8000005c75647221 */ /* 0x000fe20000010000 */
[----:B------:R-:W-:Y:S01]  /*3030*/  F2FP.F16.F32.PACK_AB R94, R91, R94 ;  /* 0x0000005e5b5e723e */ /* 0x000fe200000000ff */
        /* <DEDUP_REMOVED lines=9> */
[----:B------:R-:W-:-:S03]  /*30d0*/  FMUL.FTZ R99, R89, R96 ;  /* 0x0000006059637220 */ /* 0x000fc60000410000 */
[----:B------:R-:W-:Y:S02]  /*30e0*/  F2FP.F16.F32.PACK_AB R93, R100, R93 ;  /* 0x0000005d645d723e */ /* 0x000fe400000000ff */
[----:B------:R-:W-:-:S07]  /*30f0*/  F2FP.F16.F32.PACK_AB R92, R99, R92 ;  /* 0x0000005c635c723e */ /* 0x000fce00000000ff */
.L_x_6241:
        /* <DEDUP_REMOVED lines=10> */
.L_x_6239:
[----:B------:R-:W-:Y:S05]  /*31a0*/  BSYNC.RECONVERGENT B1 ;  /* 0x0000000000017941 */ /* 0x000fea0003800200 */
.L_x_6238:
        /* <DEDUP_REMOVED lines=20> */
[----:B------:R-:W-:Y:S01]  /*32f0*/  FMUL.FTZ R88, R87, R96 ;  /* 0x0000006057587220 */ /* 0x000fe20000410000 */
[-CC-:B------:R-:W-:Y:S01]  /*3300*/  FFMA.FTZ R91, R111, R97.reuse, R98.reuse ;  /* 0x000000616f5b7223 */ /* 0x180fe20000010062 */
[----:B------:R-:W-:-:S02]  /*3310*/  FFMA.FTZ R90, R120, R97, R98 ;  /* 0x00000061785a7223 */ /* 0x000fc40000010062 */
[----:B------:R-:W-:Y:S01]  /*3320*/  F2FP.F16.F32.PACK_AB R94, R89, R94 ;  /* 0x0000005e595e723e */ /* 0x000fe200000000ff */
[--C-:B------:R-:W-:Y:S01]  /*3330*/  FFMA.FTZ R89, R107, R97, R98.reuse ;  /* 0x000000616b597223 */ /* 0x100fe20000010062 */
[----:B------:R-:W-:Y:S01]  /*3340*/  F2FP.F16.F32.PACK_AB R95, R88, R95 ;  /* 0x0000005f585f723e */ /* 0x000fe200000000ff */
        /* <DEDUP_REMOVED lines=12> */
[----:B------:R-:W-:-:S04]  /*3410*/  FMUL.FTZ R99, R89, R96 ;  /* 0x0000006059637220 */ /* 0x000fc80000410000 */
[----:B------:R-:W-:Y:S02]  /*3420*/  F2FP.F16.F32.PACK_AB R93, R100, R93 ;  /* 0x0000005d645d723e */ /* 0x000fe400000000ff */
[----:B------:R-:W-:Y:S01]  /*3430*/  F2FP.F16.F32.PACK_AB R92, R99, R92 ;  /* 0x0000005c635c723e */ /* 0x000fe200000000ff */
[----:B------:R-:W-:Y:S06]  /*3440*/  BRA `(.L_x_6245) ;  /* 0x0000000000907947 */ /* 0x000fec0003800000 */
.L_x_6244:
[-CC-:B0-----:R-:W-:Y:S01]  /*3450*/  FFMA.FTZ R93, R107, R97.reuse, R98.reuse ;  /* 0x000000616b5d7223 */ /* 0x181fe20000010062 */
        /* <DEDUP_REMOVED lines=34> */
[----:B------:R-:W-:-:S07]  /*3680*/  F2FP.F16.F32.PACK_AB R95, R102, R95 ;  /* 0x0000005f665f723e */ /* 0x000fce00000000ff */
.L_x_6245:
        /* <DEDUP_REMOVED lines=8> */
.L_x_6243:
[----:B------:R-:W-:Y:S05]  /*3710*/  BSYNC.RECONVERGENT B1 ;  /* 0x0000000000017941 */ /* 0x000fea0003800200 */
.L_x_6242:
        /* <DEDUP_REMOVED lines=16> */
[----:B------:R-:W-:Y:S01]  /*3820*/  FFMA.FTZ R87, R157, R88, R83 ;  /* 0x000000589d577223 */ /* 0x000fe20000010053 */
[----:B------:R-:W-:Y:S01]  /*3830*/  FADD.FTZ R85, R142, -R85 ;  /* 0x800000558e557221 */ /* 0x000fe20000010000 */
[----:B------:R-:W-:Y:S01]  /*3840*/  FADD.FTZ R84, R139, -R84 ;  /* 0x800000548b547221 */ /* 0x000fe20000010000 */
[----:B------:R-:W-:Y:S01]  /*3850*/  FFMA.FTZ R86, R157, R97, R82 ;  /* 0x000000619d567223 */ /* 0x000fe20000010052 */
[----:B------:R-:W-:Y:S01]  /*3860*/  FADD.FTZ R93, R150, -R89 ;  /* 0x80000059965d7221 */ /* 0x000fe20000010000 */
[----:B------:R-:W-:Y:S01]  /*3870*/  FADD.FTZ R98, R152, -R95 ;  /* 0x8000005f98627221 */ /* 0x000fe20000010000 */
[-C--:B------:R-:W-:Y:S01]  /*3880*/  FMUL.FTZ R92, R87, R96.reuse ;  /* 0x00000060575c7220 */ /* 0x080fe20000410000 */
[----:B------:R-:W-:Y:S01]  /*3890*/  FMUL.FTZ R95, R86, R96 ;  /* 0x00000060565f7220 */ /* 0x000fe20000410000 */
[C---:B------:R-:W-:Y:S01]  /*38a0*/  FFMA.FTZ R88, R157.reuse, R85, R76 ;  /* 0x000000559d587223 */ /* 0x040fe2000001004c */
[C---:B------:R-:W-:Y:S01]  /*38b0*/  FFMA.FTZ R89, R157.reuse, R84, R77 ;  /* 0x000000549d597223 */ /* 0x040fe2000001004d */
[C---:B------:R-:W-:Y:S01]  /*38c0*/  FFMA.FTZ R90, R157.reuse, R91, R78 ;  /* 0x0000005b9d5a7223 */ /* 0x040fe2000001004e */
[C---:B------:R-:W-:Y:S01]  /*38d0*/  FFMA.FTZ R84, R157.reuse, R93, R80 ;  /* 0x0000005d9d547223 */ /* 0x040fe20000010050 */
[C---:B------:R-:W-:Y:S01]  /*38e0*/  FFMA.FTZ R85, R157.reuse, R98, R81 ;  /* 0x000000629d557223 */ /* 0x040fe20000010051 */
[----:B------:R-:W-:Y:S01]  /*38f0*/  FFMA.FTZ R91, R157, R94, R79 ;  /* 0x0000005e9d5b7223 */ /* 0x000fe2000001004f */
[----:B------:R-:W-:Y:S01]  /*3900*/  F2FP.F16.F32.PACK_AB R95, R92, R95 ;  /* 0x0000005f5c5f723e */ /* 0x000fe200000000ff */
        /* <DEDUP_REMOVED lines=10> */
.L_x_6246:
        /* <DEDUP_REMOVED lines=36> */
.L_x_6247:
[----:B------:R-:W0:Y:S08]  /*3bf0*/  @P1 LDC.64 R96, c[0x0][0x478] ;  /* 0x00011e00ff601b82 */ /* 0x000e300000000a00 */
[----:B------:R-:W1:Y:S01]  /*3c00*/  LDC.64 R98, c[0x0][0x468] ;  /* 0x00011a00ff627b82 */ /* 0x000e620000000a00 */
[----:B0-----:R-:W-:-:S05]  /*3c10*/  @P1 IMAD.WIDE.U32 R96, R106, 0x20, R96 ;  /* 0x000000206a601825 */ /* 0x001fca00078e0060 */
[----:B------:R3:W-:Y:S01]  /*3c20*/  @P1 STG.E.128 desc[UR8][R96.64], R88 ;  /* 0x0000005860001986 */ /* 0x0007e2000c101d08 */
[----:B-1----:R-:W-:-:S03]  /*3c30*/  IMAD.WIDE.U32 R98, R106, 0x10, R98 ;  /* 0x000000106a627825 */ /* 0x002fc600078e0062 */
[----:B------:R3:W-:Y:S04]  /*3c40*/  @P1 STG.E.128 desc[UR8][R96.64+0x10], R84 ;  /* 0x0000105460001986 */ /* 0x0007e8000c101d08 */
[----:B------:R3:W-:Y:S02]  /*3c50*/  STG.E.128 desc[UR8][R98.64], R92 ;  /* 0x0000005c62007986 */ /* 0x0007e4000c101d08 */
.L_x_6235:
[----:B------:R-:W-:Y:S05]  /*3c60*/  BSYNC.RECONVERGENT B0 ;  /* 0x0000000000007941 */ /* 0x000fea0003800200 */
.L_x_6225:
[----:B0-234-:R-:W0:Y:S01]  /*3c70*/  LDC.64 R92, c[0x0][0x380] ;  /* 0x0000e000ff5c7b82 */ /* 0x01de220000000a00 */
[----:B------:R-:W-:Y:S01]  /*3c80*/  UPLOP3.LUT UP1, UPT, UPT, UPT, UP1, 0x40, 0x4 ;  /* 0x000000000004789c */ /* 0x000fe20003f2e810 */
[----:B0-----:R-:W-:-:S04]  /*3c90*/  IADD3 R105, PT, PT, R105, R92, RZ ;  /* 0x0000005c69697210 */ /* 0x001fc80007ffe0ff */
[----:B------:R-:W-:-:S13]  /*3ca0*/  ISETP.GE.AND P1, PT, R105, R93, PT ;  /* 0x0000005d6900720c */ /* 0x000fda0003f26270 */
[----:B------:R-:W-:Y:S05]  /*3cb0*/  @!P1 BRA `(.L_x_6248) ;  /* 0xffffffc800249947 */ /* 0x000fea000383ffff */
.L_x_6216:
        /* <DEDUP_REMOVED lines=31> */
.L_x_6249:
        /* <DEDUP_REMOVED lines=13> */
.L_x_10774:


//--------------------- .text._ZN10layer_norm13ln_bwd_kernelINS_13Kernel_traitsI6__halfS2_fS2_fjLj6144ELj1ELj1ELj8ELj16ENS_18Kernel_traits_baseILj6144ES2_S2_fS2_fjLj256EEEEELb0ELb0ELb0ELb1EEEvNS_9BwdParamsE --------------------------
	.section	.text._ZN10layer_norm13ln_bwd_kernelINS_13Kernel_traitsI6__halfS2_fS2_fjLj6144ELj1ELj1ELj8ELj16ENS_18Kernel_traits_baseILj6144ES2_S2_fS2_fjLj256EEEEELb0ELb0ELb0ELb1EEEvNS_9BwdParamsE,"ax",@progbits
	.align	128
        .global         _ZN10layer_norm13ln_bwd_kernelINS_13Kernel_traitsI6__halfS2_fS2_fjLj6144ELj1ELj1ELj8ELj16ENS_18Kernel_traits_baseILj6144ES2_S2_fS2_fjLj256EEEEELb0ELb0ELb0ELb1EEEvNS_9BwdParamsE
        .type           _ZN10layer_norm13ln_bwd_kernelINS_13Kernel_traitsI6__halfS2_fS2_fjLj6144ELj1ELj1ELj8ELj16ENS_18Kernel_traits_baseILj6144ES2_S2_fS2_fjLj256EEEEELb0ELb0ELb0ELb1EEEvNS_9BwdParamsE,@function
        .size           _ZN10layer_norm13ln_bwd_kernelINS_13Kernel_traitsI6__halfS2_fS2_fjLj6144ELj1ELj1ELj8ELj16ENS_18Kernel_traits_baseILj6144ES2_S2_fS2_fjLj256EEEEELb0ELb0ELb0ELb1EEEvNS_9BwdParamsE,(.L_x_10775 - _ZN10layer_norm13ln_bwd_kernelINS_13Kernel_traitsI6__halfS2_fS2_fjLj6144ELj1ELj1ELj8ELj16ENS_18Kernel_traits_baseILj6144ES2_S2_fS2_fjLj256EEEEELb0ELb0ELb0ELb1EEEvNS_9BwdParamsE)
        .other          _ZN10layer_norm13ln_bwd_kernelINS_13Kernel_traitsI6__halfS2_fS2_fjLj6144ELj1ELj1ELj8ELj16ENS_18Kernel_traits_baseILj6144ES2_S2_fS2_fjLj256EEEEELb0ELb0ELb0ELb1EEEvNS_9BwdParamsE,@"STO_CUDA_ENTRY STV_DEFAULT"
_ZN10layer_norm13ln_bwd_kernelINS_13Kernel_traitsI6__halfS2_fS2_fjLj6144ELj1ELj1ELj8ELj16ENS_18Kernel_traits_baseILj6144ES2_S2_fS2_fjLj256EEEEELb0ELb0ELb0ELb1EEEvNS_9BwdParamsE:
.text._ZN10layer_norm13ln_bwd_kernelINS_13Kernel_traitsI6__halfS2_fS2_fjLj6144ELj1ELj1ELj8ELj16ENS_18Kernel_traits_baseILj6144ES2_S2_fS2_fjLj256EEEEELb0ELb0ELb0ELb1EEEvNS_9BwdParamsE:
        /* <DEDUP_REMOVED lines=64> */
[----:B------:R-:W-:Y:S02]  /*0400*/  CS2R R72, SRZ ;  /* 0x0000000000487805 */ /* 0x000fe4000001ff00 */
[----:B------:R-:W-:Y:S01]  /*0410*/  MOV R123, RZ ;  /* 0x000000ff007b7202 */ /* 0x000fe20000000f00 */
[----:B------:R-:W0:Y:S01]  /*0420*/  LDCU.64 UR14, c[0x0][0x478] ;  /* 0x00008f00ff0e77ac */ /* 0x000e220008000a00 */
[----:B------:R-:W0:Y:S01]  /*0430*/  LDCU.64 UR10, c[0x0][0x438] ;  /* 0x00008700ff0a77ac */ /* 0x000e220008000a00 */
[----:B-----5:R-:W-:Y:S01]  /*0440*/  HFMA2 R113, -RZ, RZ, 0, 0 ;  /* 0x00000000ff717431 */ /* 0x020fe200000001ff */
[----:B--2---:R-:W-:-:S04]  /*0450*/  ISETP.NE.U32.AND P0, PT, R2, RZ, PT ;  /* 0x000000ff0200720c */ /* 0x004fc80003f05070 */
[----:B------:R-:W-:Y:S01]  /*0460*/  ISETP.NE.AND.EX P0, PT, R3, RZ, PT, P0 ;  /* 0x000000ff0300720c */ /* 0x000fe20003f05300 */
[--C-:B---3--:R-:W-:Y:S02]  /*0470*/  HADD2.F32 R146, -RZ, R136.reuse.H0_H0 ;  /* 0x20000088ff927230 */ /* 0x108fe40000004100 */
[----:B------:R-:W-:Y:S02]  /*0480*/  HADD2.F32 R145, -RZ, R136.H1_H1 ;  /* 0x30000088ff917230 */ /* 0x000fe40000004100 */
[--C-:B------:R-:W-:Y:S02]  /*0490*/  HADD2.F32 R144, -RZ, R137.reuse.H0_H0 ;  /* 0x20000089ff907230 */ /* 0x100fe40000004100 */
[----:B------:R-:W-:Y:S02]  /*04a0*/  HADD2.F32 R143, -RZ, R137.H1_H1 ;  /* 0x30000089ff8f7230 */ /* 0x000fe40000004100 */
[--C-:B------:R-:W-:Y:S02]  /*04b0*/  HADD2.F32 R142, -RZ, R138.reuse.H0_H0 ;  /* 0x2000008aff8e7230 */ /* 0x100fe40000004100 */
[----:B------:R-:W-:-:S02]  /*04c0*/  HADD2.F32 R141, -RZ, R138.H1_H1 ;  /* 0x3000008aff8d7230 */ /* 0x000fc40000004100 */
[----:B------:R-:W-:Y:S02]  /*04d0*/  HADD2.F32 R140, -RZ, R139.H0_H0 ;  /* 0x2000008bff8c7230 */ /* 0x000fe40000004100 */
[--C-:B----4-:R-:W-:Y:S02]  /*04e0*/  HADD2.F32 R138, -RZ, R128.reuse.H0_H0 ;  /* 0x20000080ff8a7230 */ /* 0x110fe40000004100 */
[----:B------:R-:W-:Y:S02]  /*04f0*/  HADD2.F32 R137, -RZ, R128.H1_H1 ;  /* 0x30000080ff897230 */ /* 0x000fe40000004100 */
[--C-:B------:R-:W-:Y:S02]  /*0500*/  HADD2.F32 R136, -RZ, R129.reuse.H0_H0 ;  /* 0x20000081ff887230 */ /* 0x100fe40000004100 */
[----:B------:R-:W-:Y:S02]  /*0510*/  HADD2.F32 R135, -RZ, R129.H1_H1 ;  /* 0x30000081ff877230 */ /* 0x000fe40000004100 */
[----:B------:R-:W-:-:S02]  /*0520*/  HADD2.F32 R134, -RZ, R130.H0_H0 ;  /* 0x20000082ff867230 */ /* 0x000fc40000004100 */
[----:B------:R-:W-:Y:S02]  /*0530*/  HADD2.F32 R133, -RZ, R130.H1_H1 ;  /* 0x30000082ff857230 */ /* 0x000fe40000004100 */
[----:B------:R-:W-:Y:S02]  /*0540*/  HADD2.F32 R132, -RZ, R131.H0_H0 ;  /* 0x20000083ff847230 */ /* 0x000fe40000004100 */
[----:B------:R-:W-:Y:S02]  /*0550*/  HADD2.F32 R139, -RZ, R139.H1_H1 ;  /* 0x3000008bff8b7230 */ /* 0x000fe40000004100 */
[----:B------:R-:W-:Y:S02]  /*0560*/  HADD2.F32 R131, -RZ, R131.H1_H1 ;  /* 0x30000083ff837230 */ /* 0x000fe40000004100 */
[--C-:B------:R-:W-:Y:S02]  /*0570*/  HADD2.F32 R130, -RZ, R4.reuse.H0_H0 ;  /* 0x20000004ff827230 */ /* 0x100fe40000004100 */
[----:B------:R-:W-:-:S02]  /*0580*/  HADD2.F32 R129, -RZ, R4.H1_H1 ;  /* 0x30000004ff817230 */ /* 0x000fc40000004100 */
[--C-:B------:R-:W-:Y:S02]  /*0590*/  HADD2.F32 R128, -RZ, R5.reuse.H0_H0 ;  /* 0x20000005ff807230 */ /* 0x100fe40000004100 */
[----:B------:R-:W-:Y:S02]  /*05a0*/  HADD2.F32 R127, -RZ, R5.H1_H1 ;  /* 0x30000005ff7f7230 */ /* 0x000fe40000004100 */
[--C-:B------:R-:W-:Y:S02]  /*05b0*/  HADD2.F32 R126, -RZ, R6.reuse.H0_H0 ;  /* 0x20000006ff7e7230 */ /* 0x100fe40000004100 */
[----:B------:R-:W-:Y:S02]  /*05c0*/  HADD2.F32 R125, -RZ, R6.H1_H1 ;  /* 0x30000006ff7d7230 */ /* 0x000fe40000004100 */
[--C-:B------:R-:W-:Y:S02]  /*05d0*/  HADD2.F32 R124, -RZ, R7.reuse.H0_H0 ;  /* 0x20000007ff7c7230 */ /* 0x100fe40000004100 */
[----:B01----:R-:W-:-:S07]  /*05e0*/  HADD2.F32 R122, -RZ, R7.H1_H1 ;  /* 0x30000007ff7a7230 */ /* 0x003fce0000004100 */
.L_x_6267:
        /* <DEDUP_REMOVED lines=21> */
[--C-:B0-----:R-:W-:Y:S01]  /*0740*/  IMAD.WIDE.U32 R60, R151, 0x10, R68.reuse ;  /* 0x00000010973c7825 */ /* 0x101fe200078e0044 */
[----:B------:R-:W4:Y:S03]  /*0750*/  LDG.E.128 R44, desc[UR6][R148.64] ;  /* 0x00000006942c7981 */ /* 0x000f26000c1e1d00 */
[----:B------:R-:W-:Y:S01]  /*0760*/  IMAD.WIDE.U32 R66, R147, 0x10, R68 ;  /* 0x0000001093427825 */ /* 0x000fe200078e0044 */
[----:B------:R-:W4:Y:S03]  /*0770*/  LDG.E.128 R48, desc[UR6][R148.64+0x10] ;  /* 0x0000100694307981 */ /* 0x000f26000c1e1d00 */
[----:B-1----:R-:W-:Y:S01]  /*0780*/  IMAD.WIDE R2, R120, 0x4, R2 ;  /* 0x0000000478027825 */ /* 0x002fe200078e0202 */
[----:B------:R-:W4:Y:S04]  /*0790*/  LDG.E.128 R52, desc[UR6][R152.64] ;  /* 0x0000000698347981 */ /* 0x000f28000c1e1d00 */
[----:B------:R0:W4:Y:S01]  /*07a0*/  LDG.E.128 R56, desc[UR6][R152.64+0x10] ;  /* 0x0000100698387981 */ /* 0x000122000c1e1d00 */
[----:B------:R-:W-:-:S03]  /*07b0*/  IMAD.WIDE.U32 R68, R121, 0x10, R68 ;  /* 0x0000001079447825 */ /* 0x000fc600078e0044 */
[----:B------:R-:W4:Y:S04]  /*07c0*/  LDG.E.128 R60, desc[UR6][R60.64] ;  /* 0x000000063c3c7981 */ /* 0x000f28000c1e1d00 */
        /* <DEDUP_REMOVED lines=19> */
[----:B------:R-:W-:Y:S01]  /*0900*/  FSEL R194, R150, RZ, !P3 ;  /* 0x000000ff96c27208 */ /* 0x000fe20005800000 */
[----:B--2---:R-:W-:-:S04]  /*0910*/  @P0 HADD2.F32 R148, -RZ, R0.H0_H0 ;  /* 0x20000000ff940230 */ /* 0x004fc80000004100 */
[C---:B---3--:R-:W-:Y:S01]  /*0920*/  FADD.FTZ R0, -R194.reuse, R36 ;  /* 0x00000024c2007221 */ /* 0x048fe20000010100 */
[C---:B------:R-:W-:Y:S01]  /*0930*/  FADD.FTZ R36, -R194.reuse, R37 ;  /* 0x00000025c2247221 */ /* 0x040fe20000010100 */
[C---:B------:R-:W-:Y:S01]  /*0940*/  FADD.FTZ R38, -R194.reuse, R38 ;  /* 0x00000026c2267221 */ /* 0x040fe20000010100 */
[C---:B------:R-:W-:Y:S01]  /*0950*/  FADD.FTZ R150, -R194.reuse, R39 ;  /* 0x00000027c2967221 */ /* 0x040fe20000010100 */
[C---:B----4-:R-:W-:Y:S01]  /*0960*/  FADD.FTZ R152, -R194.reuse, R40 ;  /* 0x00000028c2987221 */ /* 0x050fe20000010100 */
        /* <DEDUP_REMOVED lines=22> */
[----:B------:R-:W-:Y:S01]  /*0ad0*/  FMUL.FTZ R41, R149, R36 ;  /* 0x0000002495297220 */ /* 0x000fe20000410000 */
[----:B------:R-:W-:Y:S02]  /*0ae0*/  HADD2.F32 R37, -RZ, R62.H0_H0 ;  /* 0x2000003eff257230 */ /* 0x000fe40000004100 */
[----:B------:R-:W-:Y:S01]  /*0af0*/  FADD.FTZ R119, R59, R119 ;  /* 0x000000773b777221 */ /* 0x000fe20000010000 */
[--C-:B------:R-:W-:Y:S02]  /*0b00*/  HADD2.F32 R57, -RZ, R67.reuse.H0_H0 ;  /* 0x20000043ff397230 */ /* 0x100fe40000004100 */
[----:B------:R-:W-:Y:S01]  /*0b10*/  FFMA.FTZ R123, R0, R59, R123 ;  /* 0x0000003b007b7223 */ /* 0x000fe2000001007b */
[----:B------:R-:W-:-:S02]  /*0b20*/  HADD2.F32 R56, -RZ, R67.H1_H1 ;  /* 0x30000043ff387230 */ /* 0x000fc40000004100 */
[C---:B------:R-:W-:Y:S01]  /*0b30*/  FMUL.FTZ R67, R149.reuse, R152 ;  /* 0x0000009895437220 */ /* 0x040fe20000410000 */
[----:B------:R-:W-:Y:S01]  /*0b40*/  FMUL.FTZ R59, R146, R59 ;  /* 0x0000003b923b7220 */ /* 0x000fe20000410000 */
[--C-:B------:R-:W-:Y:S02]  /*0b50*/  HADD2.F32 R42, -RZ, R61.reuse.H0_H0 ;  /* 0x2000003dff2a7230 */ /* 0x100fe40000004100 */
[----:B------:R-:W-:Y:S01]  /*0b60*/  FMUL.FTZ R43, R149, R38 ;  /* 0x00000026952b7220 */ /* 0x000fe20000410000 */
[--C-:B------:R-:W-:Y:S02]  /*0b70*/  HADD2.F32 R167, -RZ, R70.reuse.H0_H0 ;  /* 0x20000046ffa77230 */ /* 0x100fe40000004100 */
[----:B------:R-:W-:Y:S01]  /*0b80*/  FADD.FTZ R117, R40, R117 ;  /* 0x0000007528757221 */ /* 0x000fe20000010000 */
[----:B------:R-:W-:Y:S02]  /*0b90*/  HADD2.F32 R192, -RZ, R70.H1_H1 ;  /* 0x30000046ffc07230 */ /* 0x000fe40000004100 */
[-C--:B------:R-:W-:Y:S01]  /*0ba0*/  FFMA.FTZ R118, R41, R40.reuse, R118 ;  /* 0x0000002829767223 */ /* 0x080fe20000010076 */
[----:B------:R-:W-:Y:S01]  /*0bb0*/  FADD.FTZ R92, R37, R92 ;  /* 0x0000005c255c7221 */ /* 0x000fe20000010000 */
[-C--:B------:R-:W-:Y:S01]  /*0bc0*/  FFMA.FTZ R72, R67, R37.reuse, R72 ;  /* 0x0000002543487223 */ /* 0x080fe20000010048 */
[----:B------:R-:W-:Y:S01]  /*0bd0*/  FMUL.FTZ R70, R142, R37 ;  /* 0x000000258e467220 */ /* 0x000fe20000410000 */
[----:B------:R-:W-:Y:S01]  /*0be0*/  FMUL.FTZ R40, R145, R40 ;  /* 0x0000002891287220 */ /* 0x000fe20000410000 */
[----:B------:R-:W-:Y:S01]  /*0bf0*/  FADD.FTZ R37, RZ, R59 ;  /* 0x0000003bff257221 */ /* 0x000fe20000010000 */
[----:B------:R-:W-:-:S02]  /*0c00*/  HADD2.F32 R44, -RZ, R61.H1_H1 ;  /* 0x3000003dff2c7230 */ /* 0x000fc40000004100 */
[----:B------:R-:W-:Y:S01]  /*0c10*/  FADD.FTZ R115, R42, R115 ;  /* 0x000000732a737221 */ /* 0x000fe20000010000 */
[-C--:B------:R-:W-:Y:S01]  /*0c20*/  FFMA.FTZ R116, R43, R42.reuse, R116 ;  /* 0x0000002a2b747223 */ /* 0x080fe20000010074 */
[----:B------:R-:W-:Y:S01]  /*0c30*/  FMUL.FTZ R42, R144, R42 ;  /* 0x0000002a902a7220 */ /* 0x000fe20000410000 */
[----:B------:R-:W-:Y:S01]  /*0c40*/  FADD.FTZ R37, R40, R37 ;  /* 0x0000002528257221 */ /* 0x000fe20000010000 */
[--C-:B------:R-:W-:Y:S02]  /*0c50*/  HADD2.F32 R49, -RZ, R64.reuse.H0_H0 ;  /* 0x20000040ff317230 */ /* 0x100fe40000004100 */
[----:B------:R-:W-:Y:S02]  /*0c60*/  HADD2.F32 R50, -RZ, R64.H1_H1 ;  /* 0x30000040ff327230 */ /* 0x000fe40000004100 */
[----:B------:R-:W-:Y:S01]  /*0c70*/  FMUL.FTZ R64, R143, R44 ;  /* 0x0000002c8f407220 */ /* 0x000fe20000410000 */
[----:B------:R-:W-:Y:S01]  /*0c80*/  FADD.FTZ R37, R42, R37 ;  /* 0x000000252a257221 */ /* 0x000fe20000010000 */
[----:B------:R-:W-:-:S02]  /*0c90*/  HADD2.F32 R62, -RZ, R62.H1_H1 ;  /* 0x3000003eff3e7230 */ /* 0x000fc40000004100 */
[C---:B------:R-:W-:Y:S01]  /*0ca0*/  FMUL.FTZ R152, R149.reuse, R158 ;  /* 0x0000009e95987220 */ /* 0x040fe20000410000 */
[----:B------:R-:W-:Y:S02]  /*0cb0*/  HADD2.F32 R46, -RZ, R63.H1_H1 ;  /* 0x3000003fff2e7230 */ /* 0x000fe40000004100 */
[----:B------:R-:W-:Y:S01]  /*0cc0*/  FADD.FTZ R37, R64, R37 ;  /* 0x0000002540257221 */ /* 0x000fe20000010000 */
[----:B-1----:R-:W-:Y:S02]  /*0cd0*/  HADD2.F32 R3, -RZ, R65.H0_H0 ;  /* 0x20000041ff037230 */ /* 0x002fe40000004100 */
[----:B------:R-:W-:Y:S01]  /*0ce0*/  FMUL.FTZ R47, R149, R164 ;  /* 0x000000a4952f7220 */ /* 0x000fe20000410000 */
[----:B------:R-:W-:Y:S02]  /*0cf0*/  HADD2.F32 R39, -RZ, R63.H0_H0 ;  /* 0x2000003fff277230 */ /* 0x000fe40000004100 */
[----:B------:R-:W-:Y:S01]  /*0d00*/  FMUL.FTZ R155, R141, R62 ;  /* 0x0000003e8d9b7220 */ /* 0x000fe20000410000 */
[----:B------:R-:W-:Y:S01]  /*0d10*/  FADD.FTZ R36, R70, R37 ;  /* 0x0000002546247221 */ /* 0x000fe20000010000 */
[----:B------:R-:W-:-:S02]  /*0d20*/  HADD2.F32 R2, -RZ, R65.H1_H1 ;  /* 0x30000041ff027230 */ /* 0x000fc40000004100 */
[----:B------:R-:W-:Y:S01]  /*0d30*/  FADD.FTZ R95, R46, R95 ;  /* 0x0000005f2e5f7221 */ /* 0x000fe20000010000 */
[--C-:B------:R-:W-:Y:S02]  /*0d40*/  HADD2.F32 R169, -RZ, R71.reuse.H0_H0 ;  /* 0x20000047ffa97230 */ /* 0x100fe40000004100 */
[-C--:B------:R-:W-:Y:S01]  /*0d50*/  FFMA.FTZ R75, R152, R46.reuse, R75 ;  /* 0x0000002e984b7223 */ /* 0x080fe2000001004b */
[----:B------:R-:W-:Y:S02]  /*0d60*/  HADD2.F32 R171, -RZ, R71.H1_H1 ;  /* 0x30000047ffab7230 */ /* 0x000fe40000004100 */
[----:B------:R-:W-:Y:S01]  /*0d70*/  FMUL.FTZ R159, R139, R46 ;  /* 0x0000002e8b9f7220 */ /* 0x000fe20000410000 */
[C---:B------:R-:W-:Y:S01]  /*0d80*/  FMUL.FTZ R71, R149.reuse, R156 ;  /* 0x0000009c95477220 */ /* 0x040fe20000410000 */
[----:B------:R-:W-:Y:S01]  /*0d90*/  FMUL.FTZ R46, R149, R166 ;  /* 0x000000a6952e7220 */ /* 0x000fe20000410000 */
[----:B------:R-:W-:Y:S01]  /*0da0*/  FADD.FTZ R98, R3, R98 ;  /* 0x0000006203627221 */ /* 0x000fe20000010000 */
[-C--:B------:R-:W-:Y:S01]  /*0db0*/  FFMA.FTZ R78, R47, R3.reuse, R78 ;  /* 0x000000032f4e7223 */ /* 0x080fe2000001004e */
[----:B------:R-:W-:Y:S01]  /*0dc0*/  FMUL.FTZ R52, R136, R3 ;  /* 0x0000000388347220 */ /* 0x000fe20000410000 */
[----:B------:R-:W-:Y:S01]  /*0dd0*/  FMUL.FTZ R156, R140, R39 ;  /* 0x000000278c9c7220 */ /* 0x000fe20000410000 */
[----:B------:R-:W-:Y:S01]  /*0de0*/  FADD.FTZ R3, R155, R36 ;  /* 0x000000249b037221 */ /* 0x000fe20000010000 */
[----:B------:R-:W-:Y:S01]  /*0df0*/  FADD.FTZ R99, R2, R99 ;  /* 0x0000006302637221 */ /* 0x000fe20000010000 */
[-C--:B------:R-:W-:Y:S01]  /*0e00*/  FFMA.FTZ R79, R46, R2.reuse, R79 ;  /* 0x000000022e4f7223 */ /* 0x080fe2000001004f */
[----:B------:R-:W-:Y:S01]  /*0e10*/  FMUL.FTZ R61, R135, R2 ;  /* 0x00000002873d7220 */ /* 0x000fe20000410000 */
[----:B------:R-:W-:Y:S01]  /*0e20*/  FADD.FTZ R2, R156, R3 ;  /* 0x000000039c027221 */ /* 0x000fe20000010000 */
[----:B------:R-:W-:-:S03]  /*0e30*/  FMUL.FTZ R48, R138, R49 ;  /* 0x000000318a307220 */ /* 0x000fc60000410000 */
[----:B------:R-:W-:Y:S01]  /*0e40*/  FADD.FTZ R3, R159, R2 ;  /* 0x000000029f037221 */ /* 0x000fe20000010000 */
[----:B------:R-:W-:-:S03]  /*0e50*/  FMUL.FTZ R51, R137, R50 ;  /* 0x0000003289337220 */ /* 0x000fc60000410000 */
[----:B------:R-:W-:Y:S01]  /*0e60*/  FADD.FTZ R2, R48, R3 ;  /* 0x0000000330027221 */ /* 0x000fe20000010000 */
[----:B------:R-:W-:-:S03]  /*0e70*/  HADD2.F32 R53, -RZ, R66.H0_H0 ;  /* 0x20000042ff357230 */ /* 0x000fc60000004100 */
[----:B------:R-:W-:Y:S01]  /*0e80*/  FADD.FTZ R3, R51, R2 ;  /* 0x0000000233037221 */ /* 0x000fe20000010000 */
[----:B------:R-:W-:-:S03]  /*0e90*/  HADD2.F32 R54, -RZ, R66.H1_H1 ;  /* 0x30000042ff367230 */ /* 0x000fc60000004100 */
[----:B------:R-:W-:Y:S01]  /*0ea0*/  FADD.FTZ R2, R52, R3 ;  /* 0x0000000334027221 */ /* 0x000fe20000010000 */
[----:B------:R-:W-:-:S03]  /*0eb0*/  FMUL.FTZ R66, R134, R53 ;  /* 0x0000003586427220 */ /* 0x000fc60000410000 */
[----:B------:R-:W-:Y:S01]  /*0ec0*/  FADD.FTZ R3, R61, R2 ;  /* 0x000000023d037221 */ /* 0x000fe20000010000 */
[----:B------:R-:W-:-:S03]  /*0ed0*/  FMUL.FTZ R153, R133, R54 ;  /* 0x0000003685997220 */ /* 0x000fc60000410000 */
[----:B------:R-:W-:Y:S01]  /*0ee0*/  FADD.FTZ R2, R66, R3 ;  /* 0x0000000342027221 */ /* 0x000fe20000010000 */
[----:B------:R-:W-:Y:S01]  /*0ef0*/  FMUL.FTZ R158, R132, R57 ;  /* 0x00000039849e7220 */ /* 0x000fe20000410000 */
[--C-:B------:R-:W-:Y:S02]  /*0f00*/  HADD2.F32 R161, -RZ, R68.reuse.H0_H0 ;  /* 0x20000044ffa17230 */ /* 0x100fe40000004100 */
[----:B------:R-:W-:Y:S01]  /*0f10*/  FADD.FTZ R3, R153, R2 ;  /* 0x0000000299037221 */ /* 0x000fe20000010000 */
[----:B------:R-:W-:Y:S02]  /*0f20*/  HADD2.F32 R180, -RZ, R68.H1_H1 ;  /* 0x30000044ffb47230 */ /* 0x000fe40000004100 */
[----:B------:R-:W-:Y:S01]  /*0f30*/  FMUL.FTZ R68, R149, R154 ;  /* 0x0000009a95447220 */ /* 0x000fe20000410000 */
[----:B------:R-:W-:Y:S01]  /*0f40*/  FMUL.FTZ R163, R131, R56 ;  /* 0x0000003883a37220 */ /* 0x000fe20000410000 */
[----:B------:R-:W-:Y:S01]  /*0f50*/  FADD.FTZ R2, R158, R3 ;  /* 0x000000039e027221 */ /* 0x000fe20000010000 */
[----:B------:R-:W-:Y:S01]  /*0f60*/  FADD.FTZ R93, R62, R93 ;  /* 0x0000005d3e5d7221 */ /* 0x000fe20000010000 */
[----:B------:R-:W-:Y:S01]  /*0f70*/  FFMA.FTZ R73, R68, R62, R73 ;  /* 0x0000003e44497223 */ /* 0x000fe20000010049 */
[----:B------:R-:W-:Y:S01]  /*0f80*/  FMUL.FTZ R62, R130, R161 ;  /* 0x000000a1823e7220 */ /* 0x000fe20000410000 */
[----:B------:R-:W-:Y:S01]  /*0f90*/  FADD.FTZ R3, R163, R2 ;  /* 0x00000002a3037221 */ /* 0x000fe20000010000 */
[----:B------:R-:W-:Y:S01]  /*0fa0*/  FMUL.FTZ R45, R149, R160 ;  /* 0x000000a0952d7220 */ /* 0x000fe20000410000 */
[----:B------:R-:W-:-:S02]  /*0fb0*/  HADD2.F32 R165, -RZ, R69.H0_H0 ;  /* 0x20000045ffa57230 */ /* 0x000fc40000004100 */
[----:B------:R-:W-:Y:S02]  /*0fc0*/  HADD2.F32 R186, -RZ, R69.H1_H1 ;  /* 0x30000045ffba7230 */ /* 0x000fe40000004100 */
[----:B------:R-:W-:Y:S01]  /*0fd0*/  FMUL.FTZ R69, R129, R180 ;  /* 0x000000b481457220 */ /* 0x000fe20000410000 */
[----:B------:R-:W-:Y:S01]  /*0fe0*/  FADD.FTZ R2, R62, R3 ;  /* 0x000000033e027221 */ /* 0x000fe20000010000 */
[----:B------:R-:W-:Y:S01]  /*0ff0*/  FADD.FTZ R96, R49, R96 ;  /* 0x0000006031607221 */ /* 0x000fe20000010000 */
[----:B------:R-:W-:Y:S01]  /*1000*/  FFMA.FTZ R76, R45, R49, R76 ;  /* 0x000000312d4c7223 */ /* 0x000fe2000001004c */
[C---:B------:R-:W-:Y:S01]  /*1010*/  FMUL.FTZ R55, R149.reuse, R150 ;  /* 0x0000009695377220 */ /* 0x040fe20000410000 */
[C---:B------:R-:W-:Y:S01]  /*1020*/  FMUL.FTZ R49, R149.reuse, R176 ;  /* 0x000000b095317220 */ /* 0x040fe20000410000 */
        /* <DEDUP_REMOVED lines=25> */
[----:B------:R-:W-:Y:S01]  /*11c0*/  FADD.FTZ R108, R167, R108 ;  /* 0x0000006ca76c7221 */ /* 0x000fe20000010000 */
[----:B------:R-:W-:Y:S01]  /*11d0*/  FFMA.FTZ R88, R57, R167, R88 ;  /* 0x000000a739587223 */ /* 0x000fe20000010058 */
[----:B------:R-:W-:Y:S01]  /*11e0*/  FMUL.FTZ R167, R122, R171 ;  /* 0x000000ab7aa77220 */ /* 0x000fe20000410000 */
[----:B------:R-:W-:-:S04]  /*11f0*/  FADD.FTZ R2, R3, R162 ;  /* 0x000000a203027221 */ /* 0x000fc80000010000 */
        /* <DEDUP_REMOVED lines=20> */
[----:B------:R-:W-:-:S03]  /*1340*/  FADD.FTZ R97, R50, R97 ;  /* 0x0000006132617221 */ /* 0x000fc60000010000 */
[----:B------:R-:W-:Y:S01]  /*1350*/  FFMA.FTZ R2, R154, R163, R3 ;  /* 0x000000a39a027223 */ /* 0x000fe20000010003 */
[----:B------:R-:W-:Y:S01]  /*1360*/  FFMA.FTZ R77, R44, R50, R77 ;  /* 0x000000322c4d7223 */ /* 0x000fe2000001004d */
[----:B------:R-:W-:Y:S02]  /*1370*/  FMUL.FTZ R50, R149, R178 ;  /* 0x000000b295327220 */ /* 0x000fe40000410000 */
        /* <DEDUP_REMOVED lines=11> */
[----:B------:R-:W-:-:S03]  /*1430*/  FMUL.FTZ R63, R149, R58 ;  /* 0x0000003a953f7220 */ /* 0x000fc60000410000 */
        /* <DEDUP_REMOVED lines=45> */
.L_x_6252:
[----:B------:R-:W-:Y:S05]  /*1710*/  BSYNC.RECONVERGENT B0 ;  /* 0x0000000000007941 */ /* 0x000fea0003800200 */
.L_x_6251:
        /* <DEDUP_REMOVED lines=76> */
.L_x_6254:
        /* <DEDUP_REMOVED lines=28> */
[----:B------:R-:W-:Y:S01]  /*1da0*/  F2FP.F16.F32.PACK_AB R39, R0, R39 ;  /* 0x000000270027723e */ /* 0x000fe200000000ff */
[----:B------:R-:W-:Y:S01]  /*1db0*/  FMUL.FTZ R37, R34, R148 ;  /* 0x0000009422257220 */ /* 0x000fe20000410000 */
[----:B------:R-:W-:Y:S01]  /*1dc0*/  F2FP.F16.F32.PACK_AB R38, R3, R38 ;  /* 0x000000260326723e */ /* 0x000fe200000000ff */
[-C--:B------:R-:W-:Y:S01]  /*1dd0*/  FMUL.FTZ R0, R35, R148.reuse ;  /* 0x0000009423007220 */ /* 0x080fe20000410000 */
[-C--:B------:R-:W-:Y:S01]  /*1de0*/  FMUL.FTZ R36, R32, R148.reuse ;  /* 0x0000009420247220 */ /* 0x080fe20000410000 */
[----:B------:R-:W-:-:S03]  /*1df0*/  FMUL.FTZ R3, R33, R148 ;  /* 0x0000009421037220 */ /* 0x000fc60000410000 */
[----:B------:R-:W-:Y:S02]  /*1e00*/  F2FP.F16.F32.PACK_AB R37, R0, R37 ;  /* 0x000000250025723e */ /* 0x000fe400000000ff */
[----:B------:R-:W-:-:S07]  /*1e10*/  F2FP.F16.F32.PACK_AB R36, R3, R36 ;  /* 0x000000240324723e */ /* 0x000fce00000000ff */
.L_x_6255:
        /* <DEDUP_REMOVED lines=47> */
.L_x_6256:
        /* <DEDUP_REMOVED lines=32> */
[----:B------:R-:W-:Y:S02]  /*2310*/  F2FP.F16.F32.PACK_AB R38, R43, R38 ;  /* 0x000000262b26723e */ /* 0x000fe400000000ff */
[----:B------:R-:W-:Y:S02]  /*2320*/  F2FP.F16.F32.PACK_AB R39, R40, R157 ;  /* 0x0000009d2827723e */ /* 0x000fe400000000ff */
[----:B------:R-:W-:Y:S02]  /*2330*/  F2FP.F16.F32.PACK_AB R37, R0, R47 ;  /* 0x0000002f0025723e */ /* 0x000fe400000000ff */
[----:B------:R-:W-:-:S07]  /*2340*/  F2FP.F16.F32.PACK_AB R36, R41, R36 ;  /* 0x000000242924723e */ /* 0x000fce00000000ff */
.L_x_6257:
        /* <DEDUP_REMOVED lines=44> */
.L_x_6258:
        /* <DEDUP_REMOVED lines=36> */
.L_x_6259:
[----:B------:R-:W0:Y:S01]  /*2850*/  @P1 LDC.64 R40, c[0x0][0x478] ;  /* 0x00011e00ff281b82 */ /* 0x000e220000000a00 */
[----:B------:R-:W-:-:S04]  /*2860*/  IMAD.WIDE.U32 R2, R121, 0x10, R2 ;  /* 0x0000001079027825 */ /* 0x000fc800078e0002 */
[----:B0-----:R-:W-:-:S05]  /*2870*/  @P1 IMAD.WIDE.U32 R40, R121, 0x20, R40 ;  /* 0x0000002079281825 */ /* 0x001fca00078e0028 */
[----:B------:R1:W-:Y:S04]  /*2880*/  @P1 STG.E.128 desc[UR6][R40.64], R32 ;  /* 0x0000002028001986 */ /* 0x0003e8000c101d06 */
[----:B------:R1:W-:Y:S04]  /*2890*/  @P1 STG.E.128 desc[UR6][R40.64+0x10], R28 ;  /* 0x0000101c28001986 */ /* 0x0003e8000c101d06 */
[----:B------:R1:W-:Y:S01]  /*28a0*/  STG.E.128 desc[UR6][R2.64], R36 ;  /* 0x0000002402007986 */ /* 0x0003e2000c101d06 */
[----:B------:R-:W-:Y:S05]  /*28b0*/  BRA `(.L_x_6260) ;  /* 0x0000000c00cc7947 */ /* 0x000fea0003800000 */
.L_x_6253:
        /* <DEDUP_REMOVED lines=23> */
[----:B------:R-:W-:Y:S01]  /*2a30*/  F2FP.F16.F32.PACK_AB R39, R0, R3 ;  /* 0x000000030027723e */ /* 0x000fe200000000ff */
        /* <DEDUP_REMOVED lines=12> */
[----:B------:R-:W-:Y:S02]  /*2b00*/  F2FP.F16.F32.PACK_AB R38, R59, R38 ;  /* 0x000000263b26723e */ /* 0x000fe400000000ff */
[----:B------:R-:W-:Y:S02]  /*2b10*/  F2FP.F16.F32.PACK_AB R37, R0, R41 ;  /* 0x000000290025723e */ /* 0x000fe400000000ff */
[----:B------:R-:W-:Y:S01]  /*2b20*/  F2FP.F16.F32.PACK_AB R36, R36, R3 ;  /* 0x000000032424723e */ /* 0x000fe200000000ff */
[----:B------:R-:W-:Y:S06]  /*2b30*/  BRA `(.L_x_6262) ;  /* 0x0000000000907947 */ /* 0x000fec0003800000 */
.L_x_6261:
        /* <DEDUP_REMOVED lines=36> */
.L_x_6262:
        /* <DEDUP_REMOVED lines=45> */
.L_x_6263:
        /* <DEDUP_REMOVED lines=36> */
.L_x_6264:
        /* <DEDUP_REMOVED lines=44> */
.L_x_6265:
        /* <DEDUP_REMOVED lines=36> */
.L_x_6266:
[----:B------:R-:W0:Y:S01]  /*3790*/  @P1 LDC.64 R40, c[0x0][0x478] ;  /* 0x00011e00ff281b82 */ /* 0x000e220000000a00 */
[----:B------:R-:W-:-:S04]  /*37a0*/  IMAD.WIDE.U32 R2, R121, 0x10, R2 ;  /* 0x0000001079027825 */ /* 0x000fc800078e0002 */
[----:B0-----:R-:W-:-:S05]  /*37b0*/  @P1 IMAD.WIDE.U32 R40, R121, 0x20, R40 ;  /* 0x0000002079281825 */ /* 0x001fca00078e0028 */
[----:B------:R0:W-:Y:S04]  /*37c0*/  @P1 STG.E.128 desc[UR6][R40.64], R32 ;  /* 0x0000002028001986 */ /* 0x0001e8000c101d06 */
[----:B------:R0:W-:Y:S04]  /*37d0*/  @P1 STG.E.128 desc[UR6][R40.64+0x10], R28 ;  /* 0x0000101c28001986 */ /* 0x0001e8000c101d06 */
[----:B------:R0:W-:Y:S02]  /*37e0*/  STG.E.128 desc[UR6][R2.64], R36 ;  /* 0x0000002402007986 */ /* 0x0001e4000c101d06 */
.L_x_6260:
        /* <DEDUP_REMOVED lines=13> */
.L_x_6250:
        /* <DEDUP_REMOVED lines=21> */
.L_x_6268:
        /* <DEDUP_REMOVED lines=15> */
.L_x_10775:


//--------------------- .text._ZN10layer_norm13ln_bwd_kernelINS_13Kernel_traitsI6__halfS2_fS2_fjLj6144ELj1ELj1ELj8ELj16ENS_18Kernel_traits_baseILj6144ES2_S2_fS2_fjLj256EEEEELb0ELb0ELb1ELb0EEEvNS_9BwdParamsE --------------------------
	.section	.text._ZN10layer_norm13ln_bwd_kernelINS_13Kernel_traitsI6__halfS2_fS2_fjLj6144ELj1ELj1ELj8ELj16ENS_18Kernel_traits_baseILj6144ES2_S2_fS2_fjLj256EEEEELb0ELb0ELb1ELb0EEEvNS_9BwdParamsE,"ax",@progbits
	.align	128
        .global         _ZN10layer_norm13ln_bwd_kernelINS_13Kernel_traitsI6__halfS2_fS2_fjLj6144ELj1ELj1ELj8ELj16ENS_18Kernel_traits_baseILj6144ES2_S2_fS2_fjLj256EEEEELb0ELb0ELb1ELb0EEEvNS_9BwdParamsE
        .type           _ZN10layer_norm13ln_bwd_kernelINS_13Kernel_traitsI6__halfS2_fS2_fjLj6144ELj1ELj1ELj8ELj16ENS_18Kernel_traits_baseILj6144ES2_S2_fS2_fjLj256EEEEELb0ELb0ELb1ELb0EEEvNS_9BwdParamsE,@function
        .size           _ZN10layer_norm13ln_bwd_kernelINS_13Kernel_traitsI6__halfS2_fS2_fjLj6144ELj1ELj1ELj8ELj16ENS_18Kernel_traits_baseILj6144ES2_S2_fS2_fjLj256EEEEELb0ELb0ELb1ELb0EEEvNS_9BwdParamsE,(.L_x_10776 - _ZN10layer_norm13ln_bwd_kernelINS_13Kernel_traitsI6__halfS2_fS2_fjLj6144ELj1ELj1ELj8ELj16ENS_18Kernel_traits_baseILj6144ES2_S2_fS2_fjLj256EEEEELb0ELb0ELb1ELb0EEEvNS_9BwdParamsE)
        .other          _ZN10layer_norm13ln_bwd_kernelINS_13Kernel_traitsI6__halfS2_fS2_fjLj6144ELj1ELj1ELj8ELj16ENS_18Kernel_traits_baseILj6144ES2_S2_fS2_fjLj256EEEEELb0ELb0ELb1ELb0EEEvNS_9BwdParamsE,@"STO_CUDA_ENTRY STV_DEFAULT"
_ZN10layer_norm13ln_bwd_kernelINS_13Kernel_traitsI6__halfS2_fS2_fjLj6144ELj1ELj1ELj8ELj16ENS_18Kernel_traits_baseILj6144ES2_S2_fS2_fjLj256EEEEELb0ELb0ELb1ELb0EEEvNS_9BwdParamsE:
.text._ZN10layer_norm13ln_bwd_kernelINS_13Kernel_traitsI6__halfS2_fS2_fjLj6144ELj1ELj1ELj8ELj16ENS_18Kernel_traits_baseILj6144ES2_S2_fS2_fjLj256EEEEELb0ELb0ELb1ELb0EEEvNS_9BwdParamsE:
        /* <DEDUP_REMOVED lines=83> */
.L_x_6339:
        /* <DEDUP_REMOVED lines=26> */
[----:B------:R-:W-:-:S02]  /*06d0*/  CS2R R168, SRZ ;  /* 0x0000000000a87805 */ /* 0x000fc4000001ff00 */
[----:B------:R-:W-:Y:S02]  /*06e0*/  LEA.HI R99, R99, R98, RZ, 0x3 ;  /* 0x0000006263637211 */ /* 0x000fe400078f18ff */
[----:B------:R-:W-:Y:S02]  /*06f0*/  SHF.R.S32.HI R101, RZ, 0x1f, R100 ;  /* 0x0000001fff657819 */ /* 0x000fe40000011464 */
[----:B------:R-:W-:Y:S02]  /*0700*/  ISETP.GE.U32.AND P2, PT, R0, 0x300, PT ;  /* 0x000003000000780c */ /* 0x000fe40003f46070 */
[----:B------:R-:W-:Y:S02]  /*0710*/  LEA.HI R101, R101, R100, RZ, 0x3 ;  /* 0x0000006465657211 */ /* 0x000fe400078f18ff */
[-C--:B0-----:R-:W-:Y:S02]  /*0720*/  LEA.HI.SX32 R164, R99, R118.reuse, 0x1d ;  /* 0x0000007663a47211 */ /* 0x081fe400078feaff */
        /* <DEDUP_REMOVED lines=15> */
[----:B------:R-:W-:Y:S02]  /*0820*/  HADD2.F32 R151, -RZ, R133.H1_H1 ;  /* 0x30000085ff977230 */ /* 0x000fe40000004100 */
[----:B------:R-:W-:Y:S02]  /*0830*/  HADD2.F32 R158, -RZ, R135.H0_H0 ;  /* 0x20000087ff9e7230 */ /* 0x000fe40000004100 */
[----:B------:R-:W-:Y:S02]  /*0840*/  HADD2.F32 R144, -RZ, R133.H0_H0 ;  /* 0x20000085ff907230 */ /* 0x000fe40000004100 */
[----:B0-----:R-:W-:-:S05]  /*0850*/  @P0 IMAD.WIDE.U32 R154, R166, 0x20, R154 ;  /* 0x00000020a69a0825 */ /* 0x001fca00078e009a */
[----:B------:R-:W5:Y:S04]  /*0860*/  @P0 LDG.E.128 R8, desc[UR10][R154.64] ;  /* 0x0000000a9a080981 */ /* 0x000f68000c1e1d00 */
[----:B------:R0:W5:Y:S02]  /*0870*/  @P0 LDG.E.128 R4, desc[UR10][R154.64+0x10] ;  /* 0x0000100a9a040981 */ /* 0x000164000c1e1d00 */
[--C-:B0-----:R-:W-:Y:S02]  /*0880*/  HADD2.F32 R154, -RZ, R134.reuse.H0_H0 ;  /* 0x20000086ff9a7230 */ /* 0x101fe40000004100 */
[----:B------:R-:W-:Y:S02]  /*0890*/  HADD2.F32 R155, -RZ, R134.H1_H1 ;  /* 0x30000086ff9b7230 */ /* 0x000fe40000004100 */
[----:B------:R-:W-:Y:S01]  /*08a0*/  HADD2.F32 R159, -RZ, R135.H1_H1 ;  /* 0x30000087ff9f7230 */ /* 0x000fe20000004100 */
[----:B------:R-:W-:-:S02]  /*08b0*/  IADD3 R167, PT, PT, R167, 0x100, RZ ;  /* 0x00000100a7a77810 */ /* 0x000fc40007ffe0ff */
[----:B------:R-:W-:Y:S01]  /*08c0*/  IADD3 R166, PT, PT, R166, 0x100, RZ ;  /* 0x00000100a6a67810 */ /* 0x000fe20007ffe0ff */
[C---:B--2---:R-:W-:Y:S01]  /*08d0*/  FADD.FTZ R3, -R165.reuse, R104 ;  /* 0x00000068a5037221 */ /* 0x044fe20000010100 */
[----:B------:R-:W-:-:S03]  /*08e0*/  FADD.FTZ R105, -R165, R105 ;  /* 0x00000069a5697221 */ /* 0x000fc60000010100 */
[C---:B-----5:R-:W-:Y:S01]  /*08f0*/  FMUL.FTZ R3, R124.reuse, R3 ;  /* 0x000000037c037220 */ /* 0x060fe20000410000 */
[--C-:B----4-:R-:W-:Y:S02]  /*0900*/  HADD2.F32 R129, -RZ, R96.reuse.H0_H0 ;  /* 0x20000060ff817230 */ /* 0x110fe40000004100 */
[----:B------:R-:W-:Y:S01]  /*0910*/  FMUL.FTZ R130, R124, R105 ;  /* 0x000000697c827220 */ /* 0x000fe20000410000 */
[----:B------:R-:W-:Y:S02]  /*0920*/  HADD2.F32 R96, -RZ, R96.H1_H1 ;  /* 0x30000060ff607230 */ /* 0x000fe40000004100 */
[----:B------:R-:W-:Y:S01]  /*0930*/  FADD.FTZ R32, R32, R129 ;  /* 0x0000008120207221 */ /* 0x000fe20000010000 */
[-C--:B------:R-:W-:Y:S01]  /*0940*/  FFMA.FTZ R56, R3, R129.reuse, R56 ;  /* 0x0000008103387223 */ /* 0x080fe20000010038 */
[----:B------:R-:W-:Y:S01]  /*0950*/  FMUL.FTZ R126, R126, R129 ;  /* 0x000000817e7e7220 */ /* 0x000fe20000410000 */
[----:B------:R-:W-:Y:S02]  /*0960*/  HADD2.F32 R129, -RZ, R132.H1_H1 ;  /* 0x30000084ff817230 */ /* 0x000fe40000004100 */
[----:B---3--:R-:W-:Y:S01]  /*0970*/  FADD.FTZ R153, -R165, R100 ;  /* 0x00000064a5997221 */ /* 0x008fe20000010100 */
[----:B------:R-:W-:Y:S01]  /*0980*/  FADD.FTZ R33, R33, R96 ;  /* 0x0000006021217221 */ /* 0x000fe20000010000 */
[----:B------:R-:W-:Y:S01]  /*0990*/  FFMA.FTZ R57, R130, R96, R57 ;  /* 0x0000006082397223 */ /* 0x000fe20000010039 */
[----:B------:R-:W-:-:S02]  /*09a0*/  HADD2.F32 R105, -RZ, R97.H0_H0 ;  /* 0x20000061ff697230 */ /* 0x000fc40000004100 */
[----:B------:R-:W-:Y:S01]  /*09b0*/  FMUL.FTZ R129, R129, R96 ;  /* 0x0000006081817220 */ /* 0x000fe20000410000 */
[----:B------:R-:W-:Y:S02]  /*09c0*/  HADD2.F32 R96, -RZ, R97.H1_H1 ;  /* 0x30000061ff607230 */ /* 0x000fe40000004100 */
[----:B------:R-:W-:Y:S01]  /*09d0*/  FMUL.FTZ R153, R124, R153 ;  /* 0x000000997c997220 */ /* 0x000fe20000410000 */
[----:B------:R-:W-:Y:S02]  /*09e0*/  HADD2.F32 R97, -RZ, R98.H0_H0 ;  /* 0x20000062ff617230 */ /* 0x000fe40000004100 */
[C---:B------:R-:W-:Y:S01]  /*09f0*/  FADD.FTZ R107, -R165.reuse, R107 ;  /* 0x0000006ba56b7221 */ /* 0x040fe20000010100 */
[----:B------:R-:W-:Y:S02]  /*0a00*/  FADD.FTZ R157, -R165, R102 ;  /* 0x00000066a59d7221 */ /* 0x000fe40000010100 */
[----:B------:R-:W-:Y:S01]  /*0a10*/  FADD.FTZ R28, R28, R97 ;  /* 0x000000611c1c7221 */ /* 0x000fe20000010000 */
[-C--:B------:R-:W-:Y:S01]  /*0a20*/  FFMA.FTZ R52, R153, R97.reuse, R52 ;  /* 0x0000006199347223 */ /* 0x080fe20000010034 */
[----:B------:R-:W-:Y:S01]  /*0a30*/  FMUL.FTZ R154, R154, R97 ;  /* 0x000000619a9a7220 */ /* 0x000fe20000410000 */
[----:B------:R-:W-:Y:S01]  /*0a40*/  FMUL.FTZ R146, R124, R107 ;  /* 0x0000006b7c927220 */ /* 0x000fe20000410000 */
[----:B------:R-:W-:-:S02]  /*0a50*/  HADD2.F32 R97, -RZ, R99.H0_H0 ;  /* 0x20000063ff617230 */ /* 0x000fc40000004100 */
        /* <DEDUP_REMOVED lines=8> */
[----:B------:R-:W-:Y:S01]  /*0ae0*/  FADD.FTZ R96, RZ, R126 ;  /* 0x0000007eff607221 */ /* 0x000fe20000010000 */
[----:B------:R-:W-:Y:S01]  /*0af0*/  FADD.FTZ R131, -R165, R106 ;  /* 0x0000006aa5837221 */ /* 0x000fe20000010100 */
[----:B------:R-:W-:Y:S01]  /*0b00*/  FFMA.FTZ R97, R3, R126, RZ ;  /* 0x0000007e03617223 */ /* 0x000fe200000100ff */
[----:B------:R-:W-:-:S02]  /*0b10*/  HADD2.F32 R98, -RZ, R98.H1_H1 ;  /* 0x30000062ff627230 */ /* 0x000fc40000004100 */
        /* <DEDUP_REMOVED lines=28> */
.L_x_6273:
[----:B----4-:R-:W-:Y:S05]  /*0ce0*/  BSYNC.RECONVERGENT B1 ;  /* 0x0000000000017941 */ /* 0x010fea0003800200 */
.L_x_6272:
        /* <DEDUP_REMOVED lines=12> */
[----:B0-----:R-:W-:Y:S02]  /*0db0*/  HADD2.F32 R111, -RZ, R64.H1_H1 ;  /* 0x30000040ff6f7230 */ /* 0x001fe40000004100 */
[----:B------:R-:W-:Y:S02]  /*0dc0*/  HADD2.F32 R116, -RZ, R66.H0_H0 ;  /* 0x20000042ff747230 */ /* 0x000fe40000004100 */
[----:B------:R-:W-:Y:S02]  /*0dd0*/  HADD2.F32 R122, -RZ, R67.H0_H0 ;  /* 0x20000043ff7a7230 */ /* 0x000fe40000004100 */
[----:B-1----:R-:W-:-:S04]  /*0de0*/  @P0 IMAD.WIDE.U32 R112, R166, 0x20, R108 ;  /* 0x00000020a6700825 */ /* 0x002fc800078e006c */
[----:B------:R-:W-:Y:S01]  /*0df0*/  HADD2.F32 R108, -RZ, R64.H0_H0 ;  /* 0x20000040ff6c7230 */ /* 0x000fe20000004100 */
[----:B------:R-:W5:Y:S04]  /*0e00*/  @P0 LDG.E.128 R68, desc[UR10][R112.64] ;  /* 0x0000000a70440981 */ /* 0x000f68000c1e1d00 */
[----:B------:R0:W5:Y:S01]  /*0e10*/  @P0 LDG.E.128 R72, desc[UR10][R112.64+0x10] ;  /* 0x0000100a70480981 */ /* 0x000162000c1e1d00 */
[----:B------:R-:W-:Y:S02]  /*0e20*/  HADD2.F32 R123, -RZ, R66.H1_H1 ;  /* 0x30000042ff7b7230 */ /* 0x000fe40000004100 */
[----:B0-----:R-:W-:Y:S02]  /*0e30*/  HADD2.F32 R112, -RZ, R65.H0_H0 ;  /* 0x20000041ff707230 */ /* 0x001fe40000004100 */
[----:B------:R-:W-:Y:S01]  /*0e40*/  HADD2.F32 R161, -RZ, R67.H1_H1 ;  /* 0x30000043ffa17230 */ /* 0x000fe20000004100 */
[----:B------:R-:W-:-:S02]  /*0e50*/  IADD3 R167, PT, PT, R167, 0x100, RZ ;  /* 0x00000100a7a77810 */ /* 0x000fc40007ffe0ff */
[----:B------:R-:W-:Y:S01]  /*0e60*/  IADD3 R166, PT, PT, R166, 0x100, RZ ;  /* 0x00000100a6a67810 */ /* 0x000fe20007ffe0ff */
[C---:B--2---:R-:W-:Y:S01]  /*0e70*/  FADD.FTZ R109, -R165.reuse, R104 ;  /* 0x00000068a56d7221 */ /* 0x044fe20000010100 */
[C---:B------:R-:W-:Y:S01]  /*0e80*/  FADD.FTZ R105, -R165.reuse, R105 ;  /* 0x00000069a5697221 */ /* 0x040fe20000010100 */
[C---:B------:R-:W-:Y:S02]  /*0e90*/  FADD.FTZ R107, -R165.reuse, R107 ;  /* 0x0000006ba56b7221 */ /* 0x040fe40000010100 */
[C---:B-----5:R-:W-:Y:S01]  /*0ea0*/  FMUL.FTZ R109, R124.reuse, R109 ;  /* 0x0000006d7c6d7220 */ /* 0x060fe20000410000 */
[----:B------:R-:W-:Y:S01]  /*0eb0*/  FMUL.FTZ R110, R124, R105 ;  /* 0x000000697c6e7220 */ /* 0x000fe20000410000 */
[--C-:B----4-:R-:W-:Y:S02]  /*0ec0*/  HADD2.F32 R117, -RZ, R96.reuse.H0_H0 ;  /* 0x20000060ff757230 */ /* 0x110fe40000004100 */
[----:B------:R-:W-:Y:S02]  /*0ed0*/  HADD2.F32 R96, -RZ, R96.H1_H1 ;  /* 0x30000060ff607230 */ /* 0x000fe40000004100 */
[C---:B---3--:R-:W-:Y:S01]  /*0ee0*/  FADD.FTZ R119, -R165.reuse, R100 ;  /* 0x00000064a5777221 */ /* 0x048fe20000010100 */
[----:B------:R-:W-:Y:S01]  /*0ef0*/  FADD.FTZ R101, -R165, R101 ;  /* 0x00000065a5657221 */ /* 0x000fe20000010100 */
[----:B------:R-:W-:Y:S01]  /*0f00*/  FADD.FTZ R24, R24, R117 ;  /* 0x0000007518187221 */ /* 0x000fe20000010000 */
[-C--:B------:R-:W-:Y:S01]  /*0f10*/  FFMA.FTZ R48, R109, R117.reuse, R48 ;  /* 0x000000756d307223 */ /* 0x080fe20000010030 */
[----:B------:R-:W-:Y:S01]  /*0f20*/  FMUL.FTZ R108, R108, R117 ;  /* 0x000000756c6c7220 */ /* 0x000fe20000410000 */
[----:B------:R-:W-:Y:S01]  /*0f30*/  FADD.FTZ R25, R25, R96 ;  /* 0x0000006019197221 */ /* 0x000fe20000010000 */
[-C--:B------:R-:W-:Y:S01]  /*0f40*/  FFMA.FTZ R49, R110, R96.reuse, R49 ;  /* 0x000000606e317223 */ /* 0x080fe20000010031 */
[----:B------:R-:W-:Y:S01]  /*0f50*/  FMUL.FTZ R111, R111, R96 ;  /* 0x000000606f6f7220 */ /* 0x000fe20000410000 */
[----:B------:R-:W-:-:S02]  /*0f60*/  HADD2.F32 R105, -RZ, R97.H0_H0 ;  /* 0x20000061ff697230 */ /* 0x000fc40000004100 */
[C---:B------:R-:W-:Y:S01]  /*0f70*/  FMUL.FTZ R114, R124.reuse, R107 ;  /* 0x0000006b7c727220 */ /* 0x040fe20000410000 */
[----:B------:R-:W-:Y:S02]  /*0f80*/  HADD2.F32 R96, -RZ, R97.H1_H1 ;  /* 0x30000061ff607230 */ /* 0x000fe40000004100 */
[----:B------:R-:W-:Y:S01]  /*0f90*/  FADD.FTZ R125, -R165, R102 ;  /* 0x00000066a57d7221 */ /* 0x000fe20000010100 */
[----:B------:R-:W-:Y:S02]  /*0fa0*/  HADD2.F32 R117, -RZ, R65.H1_H1 ;  /* 0x30000041ff757230 */ /* 0x000fe40000004100 */
[C---:B------:R-:W-:Y:S01]  /*0fb0*/  FMUL.FTZ R119, R124.reuse, R119 ;  /* 0x000000777c777220 */ /* 0x040fe20000410000 */
[----:B------:R-:W-:Y:S02]  /*0fc0*/  HADD2.F32 R97, -RZ, R98.H0_H0 ;  /* 0x20000062ff617230 */ /* 0x000fe40000004100 */
[----:B------:R-:W-:Y:S01]  /*0fd0*/  FMUL.FTZ R120, R124, R101 ;  /* 0x000000657c787220 */ /* 0x000fe20000410000 */
[----:B------:R-:W-:-:S02]  /*0fe0*/  HADD2.F32 R101, -RZ, R99.H0_H0 ;  /* 0x20000063ff657230 */ /* 0x000fc40000004100 */
        /* <DEDUP_REMOVED lines=41> */
.L_x_6275:
[----:B------:R-:W-:Y:S05]  /*1280*/  BSYNC.RECONVERGENT B1 ;  /* 0x0000000000017941 */ /* 0x000fea0003800200 */
.L_x_6274:
        /* <DEDUP_REMOVED lines=11> */
[----:B------:R-:W-:Y:S02]  /*1340*/  HADD2.F32 R128, -RZ, R60.H0_H0 ;  /* 0x2000003cff807230 */ /* 0x000fe40000004100 */
[----:B------:R-:W-:Y:S02]  /*1350*/  HADD2.F32 R142, -RZ, R62.H0_H0 ;  /* 0x2000003eff8e7230 */ /* 0x000fe40000004100 */
[----:B0-----:R-:W-:Y:S02]  /*1360*/  HADD2.F32 R138, -RZ, R61.H0_H0 ;  /* 0x2000003dff8a7230 */ /* 0x001fe40000004100 */
[----:B-1----:R-:W-:-:S05]  /*1370*/  @P0 IMAD.WIDE.U32 R136, R166, 0x20, R136 ;  /* 0x00000020a6880825 */ /* 0x002fca00078e0088 */
[----:B------:R-:W5:Y:S04]  /*1380*/  @P0 LDG.E.128 R76, desc[UR10][R136.64] ;  /* 0x0000000a884c0981 */ /* 0x000f68000c1e1d00 */
[----:B------:R0:W5:Y:S01]  /*1390*/  @P0 LDG.E.128 R80, desc[UR10][R136.64+0x10] ;  /* 0x0000100a88500981 */ /* 0x000162000c1e1d00 */
[--C-:B------:R-:W-:Y:S02]  /*13a0*/  HADD2.F32 R150, -RZ, R63.reuse.H0_H0 ;  /* 0x2000003fff967230 */ /* 0x100fe40000004100 */
[----:B------:R-:W-:Y:S02]  /*13b0*/  HADD2.F32 R149, -RZ, R63.H1_H1 ;  /* 0x3000003fff957230 */ /* 0x000fe40000004100 */
[----:B0-----:R-:W-:Y:S02]  /*13c0*/  HADD2.F32 R137, -RZ, R60.H1_H1 ;  /* 0x3000003cff897230 */ /* 0x001fe40000004100 */
[C---:B--2---:R-:W-:Y:S01]  /*13d0*/  FADD.FTZ R127, -R165.reuse, R100 ;  /* 0x00000064a57f7221 */ /* 0x044fe20000010100 */
[C---:B------:R-:W-:Y:S01]  /*13e0*/  FADD.FTZ R141, -R165.reuse, R101 ;  /* 0x00000065a58d7221 */ /* 0x040fe20000010100 */
[C---:B------:R-:W-:Y:S01]  /*13f0*/  FADD.FTZ R143, -R165.reuse, R102 ;  /* 0x00000066a58f7221 */ /* 0x040fe20000010100 */
[C---:B------:R-:W-:Y:S01]  /*1400*/  FADD.FTZ R103, -R165.reuse, R103 ;  /* 0x00000067a5677221 */ /* 0x040fe20000010100 */
[C---:B-----5:R-:W-:Y:S01]  /*1410*/  FMUL.FTZ R127, R124.reuse, R127 ;  /* 0x0000007f7c7f7220 */ /* 0x060fe20000410000 */
[----:B------:R-:W-:Y:S01]  /*1420*/  FMUL.FTZ R136, R124, R141 ;  /* 0x0000008d7c887220 */ /* 0x000fe20000410000 */
[----:B---3--:R-:W-:Y:S01]  /*1430*/  FADD.FTZ R145, -R165, R104 ;  /* 0x00000068a5917221 */ /* 0x008fe20000010100 */
[----:B------:R-:W-:-:S02]  /*1440*/  HADD2.F32 R141, -RZ, R61.H1_H1 ;  /* 0x3000003dff8d7230 */ /* 0x000fc40000004100 */
[C---:B------:R-:W-:Y:S01]  /*1450*/  FMUL.FTZ R139, R124.reuse, R143 ;  /* 0x0000008f7c8b7220 */ /* 0x040fe20000410000 */
[--C-:B----4-:R-:W-:Y:S02]  /*1460*/  HADD2.F32 R101, -RZ, R96.reuse.H0_H0 ;  /* 0x20000060ff657230 */ /* 0x110fe40000004100 */
[C---:B------:R-:W-:Y:S01]  /*1470*/  FMUL.FTZ R140, R124.reuse, R103 ;  /* 0x000000677c8c7220 */ /* 0x040fe20000410000 */
[----:B------:R-:W-:Y:S02]  /*1480*/  HADD2.F32 R96, -RZ, R96.H1_H1 ;  /* 0x30000060ff607230 */ /* 0x000fe40000004100 */
[----:B------:R-:W-:Y:S01]  /*1490*/  FMUL.FTZ R143, R124, R145 ;  /* 0x000000917c8f7220 */ /* 0x000fe20000410000 */
        /* <DEDUP_REMOVED lines=8> */
[----:B------:R-:W-:Y:S01]  /*1520*/  FMUL.FTZ R148, R124, R105 ;  /* 0x000000697c947220 */ /* 0x000fe20000410000 */
[----:B------:R-:W-:Y:S02]  /*1530*/  HADD2.F32 R96, -RZ, R97.H1_H1 ;  /* 0x30000061ff607230 */ /* 0x000fe40000004100 */
[----:B------:R-:W-:Y:S01]  /*1540*/  FADD.FTZ R147, -R165, R106 ;  /* 0x0000006aa5937221 */ /* 0x000fe20000010100 */
[--C-:B------:R-:W-:Y:S02]  /*1550*/  HADD2.F32 R97, -RZ, R98.reuse.H0_H0 ;  /* 0x20000062ff617230 */ /* 0x100fe40000004100 */
        /* <DEDUP_REMOVED lines=11> */
[----:B------:R-:W-:-:S02]  /*1610*/  HADD2.F32 R98, -RZ, R98.H1_H1 ;  /* 0x30000062ff627230 */ /* 0x000fc40000004100 */
[----:B------:R-:W-:Y:S01]  /*1620*/  FADD.FTZ R101, R96, R137 ;  /* 0x0000008960657221 */ /* 0x000fe20000010000 */
[----:B------:R-:W-:Y:S02]  /*1630*/  HADD2.F32 R145, -RZ, R62.H1_H1 ;  /* 0x3000003eff917230 */ /* 0x000fe40000004100 */
[----:B------:R-:W-:Y:S01]  /*1640*/  FFMA.FTZ R96, R136, R137, R97 ;  /* 0x0000008988607223 */ /* 0x000fe20000010061 */
[--C-:B------:R-:W-:Y:S02]  /*1650*/  HADD2.F32 R103, -RZ, R99.reuse.H0_H0 ;  /* 0x20000063ff677230 */ /* 0x100fe40000004100 */
        /* <DEDUP_REMOVED lines=26> */
.L_x_6271:
        /* <DEDUP_REMOVED lines=27> */
.L_x_6276:
[----:B----4-:R-:W-:Y:S05]  /*19b0*/  BSYNC.RECONVERGENT B0 ;  /* 0x0000000000007941 */ /* 0x010fea0003800200 */
.L_x_6270:
        /* <DEDUP_REMOVED lines=31> */
.L_x_6278:
[----:B------:R-:W-:Y:S05]  /*1bb0*/  BSYNC.RECONVERGENT B0 ;  /* 0x0000000000007941 */ /* 0x000fea0003800200 */
.L_x_6277:
[----:B------:R-:W1:Y:S08]  /*1bc0*/  S2UR UR5, SR_CgaCtaId ;  /* 0x00000000000579c3 */ /* 0x000e700000008800 */
[----:B------:R-:W-:Y:S01]  /*1bd0*/  BAR.SYNC.DEFER_BLOCKING 0x0 ;  /* 0x0000000000007b1d */ /* 0x000fe20000010000 */
[----:B-----5:R-:W-:Y:S02]  /*1be0*/  ISETP.GE.AND P3, PT, R163, 0x1, PT ;  /* 0x00000001a300780c */ /* 0x020fe40003f66270 */
[----:B------:R-:W-:-:S02]  /*1bf0*/  ISETP.GE.U32.AND P2, PT, R0, 0x100, PT ;  /* 0x000001000000780c */ /* 0x000fc40003f46070 */
[----:B------:R-:W-:Y:S01]  /*1c00*/  ISETP.NE.AND P0, PT, RZ, UR9, PT ;  /* 0x00000009ff007c0c */ /* 0x000fe2000bf05270 */
[----:B------:R-:W-:Y:S01]  /*1c10*/  UMOV UR4, 0x400 ;  /* 0x0000040000047882 */ /* 0x000fe20000000000 */
[----:B------:R-:W-:Y:S07]  /*1c20*/  BSSY.RECONVERGENT B0, `(.L_x_6279) ;  /* 0x0000170000007945 */ /* 0x000fee0003800200 */
[----:B0-----:R-:W-:-:S05]  /*1c30*/  @P3 IADD3 R104, PT, PT, R163, -0x1, RZ ;  /* 0xffffffffa3683810 */ /* 0x001fca0007ffe0ff */
[----:B------:R-:W-:Y:S01]  /*1c40*/  @P3 IMAD R104, R104, R121, RZ ;  /* 0x0000007968683224 */ /* 0x000fe200078e02ff */
[----:B-1----:R-:W-:-:S04]  /*1c50*/  ULEA UR4, UR5, UR4, 0x18 ;  /* 0x0000000405047291 */ /* 0x002fc8000f8ec0ff */
[----:B------:R-:W-:Y:S02]  /*1c60*/  UIADD3 UR5, UPT, UPT, UR4, 0x6040, URZ ;  /* 0x0000604004057890 */ /* 0x000fe4000fffe0ff */
[----:B------:R-:W-:Y:S02]  /*1c70*/  @!UP1 UIADD3 UR5, UPT, UPT, UR4, 0x6000, URZ ;  /* 0x0000600004059890 */ /* 0x000fe4000fffe0ff */
[----:B------:R-:W-:Y:S02]  /*1c80*/  UIADD3 UR8, UPT, UPT, UR4, 0x6050, URZ ;  /* 0x0000605004087890 */ /* 0x000fe4000fffe0ff */
[----:B------:R-:W-:-:S05]  /*1c90*/  @!UP1 UIADD3 UR8, UPT, UPT, UR4, 0x6010, URZ ;  /* 0x0000601004089890 */ /* 0x000fca000fffe0ff */
[----:B------:R-:W0:Y:S01]  /*1ca0*/  LDS.128 R100, [UR5] ;  /* 0x00000005ff647984 */ /* 0x000e220008000c00 */
        /* <DEDUP_REMOVED lines=17> */
[----:B------:R-:W-:Y:S01]  /*1dc0*/  FADD.FTZ R105, R102, R105 ;  /* 0x0000006966697221 */ /* 0x000fe20000010000 */
[----:B------:R-:W-:-:S04]  /*1dd0*/  FADD.FTZ R100, R103, R100 ;  /* 0x0000006467647221 */ /* 0x000fc80000010000 */
[----:B0-----:R-:W-:Y:S01]  /*1de0*/  FADD.FTZ R100, R100, R97 ;  /* 0x0000006164647221 */ /* 0x001fe20000010000 */
[----:B------:R-:W-:Y:S01]  /*1df0*/  @P3 SHF.R.S32.HI R97, RZ, 0x1f, R104 ;  /* 0x0000001fff613819 */ /* 0x000fe20000011468 */
[----:B------:R-:W-:Y:S01]  /*1e00*/  FADD.FTZ R105, R105, R96 ;  /* 0x0000006069697221 */ /* 0x000fe20000010000 */
[----:B------:R-:W-:Y:S02]  /*1e10*/  HFMA2 R96, -RZ, RZ, 0, 0 ;  /* 0x00000000ff607431 */ /* 0x000fe400000001ff */
[----:B------:R-:W-:-:S04]  /*1e20*/  @P3 LEA.HI R97, R97, R104, RZ, 0x3 ;  /* 0x0000006861613211 */ /* 0x000fc800078f18ff */
[----:B------:R-:W-:Y:S01]  /*1e30*/  @P3 LEA.HI.SX32 R96, R97, R118, 0x1d ;  /* 0x0000007661603211 */ /* 0x000fe200078feaff */
        /* <DEDUP_REMOVED lines=23> */
.L_x_6283:
        /* <DEDUP_REMOVED lines=9> */
.L_x_6284:
        /* <DEDUP_REMOVED lines=9> */
.L_x_6285:
        /* <DEDUP_REMOVED lines=9> */
.L_x_6286:
        /* <DEDUP_REMOVED lines=9> */
.L_x_6287:
        /* <DEDUP_REMOVED lines=9> */
.L_x_6288:
        /* <DEDUP_REMOVED lines=9> */
.L_x_6289:
        /* <DEDUP_REMOVED lines=10> */
.L_x_6282:
        /* <DEDUP_REMOVED lines=42> */
.L_x_6291:
        /* <DEDUP_REMOVED lines=9> */
.L_x_6292:
        /* <DEDUP_REMOVED lines=9> */
.L_x_6293:
        /* <DEDUP_REMOVED lines=9> */
.L_x_6294:
        /* <DEDUP_REMOVED lines=9> */
.L_x_6295:
        /* <DEDUP_REMOVED lines=9> */
.L_x_6296:
        /* <DEDUP_REMOVED lines=9> */
.L_x_6297:
[----:B------:R-:W-:Y:S05]  /*29b0*/  @!P3 BRA `(.L_x_6290) ;  /* 0x00000008002cb947 */ /* 0x000fea0003800000 */
[----:B------:R-:W-:-:S05]  /*29c0*/  FMUL.FTZ R99, R95, UR15 ;  /* 0x0000000f5f637c20 */ /* 0x000fca0008410000 */
[----:B------:R-:W-:-:S04]  /*29d0*/  F2FP.F16.F32.PACK_AB R99, RZ, R99 ;  /* 0x00000063ff63723e */ /* 0x000fc800000000ff */
[----:B------:R-:W-:Y:S01]  /*29e0*/  PRMT R87, R87, 0x5410, R99 ;  /* 0x0000541057577816 */ /* 0x000fe20000000063 */
[----:B------:R-:W-:Y:S06]  /*29f0*/  BRA `(.L_x_6290) ;  /* 0x00000008001c7947 */ /* 0x000fec0003800000 */
.L_x_6281:
[----:B------:R-:W-:Y:S01]  /*2a00*/  UMOV UR4, UR6 ;  /* 0x0000000600047c82 */ /* 0x000fe20008000000 */
[----:B------:R-:W-:Y:S01]  /*2a10*/  UMOV UR5, UR7 ;  /* 0x0000000700057c82 */ /* 0x000fe20008000000 */
[----:B------:R-:W-:-:S04]  /*2a20*/  UISETP.NE.U32.AND UP0, UPT, UR4, URZ, UPT ;  /* 0x000000ff0400728c */ /* 0x000fc8000bf05070 */
[----:B------:R-:W-:-:S09]  /*2a30*/  UISETP.NE.AND.EX UP0, UPT, UR5, URZ, UPT, UP0 ;  /* 0x000000ff0500728c */ /* 0x000fd2000bf05300 */
[----:B------:R-:W-:Y:S05]  /*2a40*/  BRA.U UP0, `(.L_x_6298) ;  /* 0x0000000500047547 */ /* 0x000fea000b800000 */
[----:B------:R-:W0:Y:S01]  /*2a50*/  @P3 LDC R102, c[0x0][0x40c] ;  /* 0x00010300ff663b82 */ /* 0x000e220000000800 */
[-CC-:B------:R-:W-:Y:S01]  /*2a60*/  @P1 FFMA.FTZ R99, R3, R98.reuse, R97.reuse ;  /* 0x0000006203631223 */ /* 0x180fe20000010061 */
[----:B------:R-:W-:-:S03]  /*2a70*/  @P1 FFMA.FTZ R100, R130, R98, R97 ;  /* 0x0000006282641223 */ /* 0x000fc60000010061 */
[----:B------:R-:W-:Y:S01]  /*2a80*/  @P1 FADD.FTZ R101, R126, -R99 ;  /* 0x800000637e651221 */ /* 0x000fe20000010000 */
[----:B------:R-:W-:Y:S02]  /*2a90*/  MOV R99, R8 ;  /* 0x0000000800637202 */ /* 0x000fe40000000f00 */
[----:B------:R-:W1:Y:S01]  /*2aa0*/  @P3 LDC R103, c[0x0][0x40c] ;  /* 0x00010300ff673b82 */ /* 0x000e620000000800 */
[----:B------:R-:W-:Y:S01]  /*2ab0*/  @P1 FFMA.FTZ R99, R124, R101, R8 ;  /* 0x000000657c631223 */ /* 0x000fe20000010008 */
[----:B------:R-:W-:Y:S01]  /*2ac0*/  @P1 FADD.FTZ R101, R129, -R100 ;  /* 0x8000006481651221 */ /* 0x000fe20000010000 */
[----:B------:R-:W-:-:S03]  /*2ad0*/  MOV R100, R9 ;  /* 0x0000000900647202 */ /* 0x000fc60000000f00 */
[----:B------:R-:W-:Y:S01]  /*2ae0*/  @P1 FFMA.FTZ R100, R124, R101, R9 ;  /* 0x000000657c641223 */ /* 0x000fe20000010009 */
[--C-:B------:R-:W-:Y:S01]  /*2af0*/  @P1 FFMA.FTZ R101, R131, R98, R97.reuse ;  /* 0x0000006283651223 */ /* 0x100fe20000010061 */
[----:B------:R-:W2:Y:S08]  /*2b00*/  @P3 LDC R104, c[0x0][0x40c] ;  /* 0x00010300ff683b82 */ /* 0x000eb00000000800 */
[----:B------:R-:W3:Y:S01]  /*2b10*/  @P3 LDC R105, c[0x0][0x40c] ;  /* 0x00010300ff693b82 */ /* 0x000ee20000000800 */
[----:B0-----:R-:W-:Y:S01]  /*2b20*/  @P3 FMUL.FTZ R99, R99, R102 ;  /* 0x0000006663633220 */ /* 0x001fe20000410000 */
[----:B------:R-:W-:-:S04]  /*2b30*/  @P1 FFMA.FTZ R102, R146, R98, R97 ;  /* 0x0000006292661223 */ /* 0x000fc80000010061 */
[----:B------:R-:W-:Y:S01]  /*2b40*/  @P3 F2FP.F16.F32.PACK_AB R99, RZ, R99 ;  /* 0x00000063ff63323e */ /* 0x000fe200000000ff */
[----:B-1----:R-:W-:Y:S01]  /*2b50*/  @P3 FMUL.FTZ R100, R100, R103 ;  /* 0x0000006764643220 */ /* 0x002fe20000410000 */
[----:B------:R-:W-:Y:S02]  /*2b60*/  @P1 FADD.FTZ R103, R144, -R101 ;  /* 0x8000006590671221 */ /* 0x000fe40000010000 */
[----:B------:R-:W-:Y:S01]  /*2b70*/  @P3 PRMT R84, R99, 0x7610, R84 ;  /* 0x0000761063543816 */ /* 0x000fe20000000054 */
[----:B------:R-:W-:Y:S01]  /*2b80*/  @P1 FFMA.FTZ R99, R153, R98, R97 ;  /* 0x0000006299631223 */ /* 0x000fe20000010061 */
[----:B------:R-:W-:Y:S01]  /*2b90*/  MOV R101, R10 ;  /* 0x0000000a00657202 */ /* 0x000fe20000000f00 */
[----:B------:R-:W-:Y:S01]  /*2ba0*/  @P1 FFMA.FTZ R101, R124, R103, R10 ;  /* 0x000000677c651223 */ /* 0x000fe2000001000a */
[----:B------:R-:W-:Y:S01]  /*2bb0*/  @P3 F2FP.F16.F32.PACK_AB R100, RZ, R100 ;  /* 0x00000064ff64323e */ /* 0x000fe200000000ff */
[----:B------:R-:W-:Y:S01]  /*2bc0*/  @P1 FADD.FTZ R103, R151, -R102 ;  /* 0x8000006697671221 */ /* 0x000fe20000010000 */
[----:B------:R-:W-:Y:S01]  /*2bd0*/  @P1 FADD.FTZ R99, R154, -R99 ;  /* 0x800000639a631221 */ /* 0x000fe20000010000 */
[----:B------:R-:W-:-:S02]  /*2be0*/  MOV R102, R11 ;  /* 0x0000000b00667202 */ /* 0x000fc40000000f00 */
[----:B------:R-:W-:Y:S01]  /*2bf0*/  @P3 PRMT R84, R84, 0x5410, R100 ;  /* 0x0000541054543816 */ /* 0x000fe20000000064 */
[----:B------:R-:W-:Y:S01]  /*2c00*/  @P1 FFMA.FTZ R100, R156, R98, R97 ;  /* 0x000000629c641223 */ /* 0x000fe20000010061 */
[C---:B------:R-:W-:Y:S01]  /*2c10*/  @P1 FFMA.FTZ R102, R124.reuse, R103, R11 ;  /* 0x000000677c661223 */ /* 0x040fe2000001000b */
[----:B------:R-:W-:Y:S01]  /*2c20*/  MOV R103, R4 ;  /* 0x0000000400677202 */ /* 0x000fe20000000f00 */
[C---:B------:R-:W-:Y:S01]  /*2c30*/  @P1 FFMA.FTZ R103, R124.reuse, R99, R4 ;  /* 0x000000637c671223 */ /* 0x040fe20000010004 */
[----:B------:R-:W-:Y:S01]  /*2c40*/  @P1 FADD.FTZ R100, R155, -R100 ;  /* 0x800000649b641221 */ /* 0x000fe20000010000 */
[----:B--2---:R-:W-:Y:S01]  /*2c50*/  @P3 FMUL.FTZ R99, R101, R104 ;  /* 0x0000006865633220 */ /* 0x004fe20000410000 */
[----:B------:R-:W-:Y:S02]  /*2c60*/  MOV R104, R5 ;  /* 0x0000000500687202 */ /* 0x000fe40000000f00 */
[----:B------:R-:W-:Y:S01]  /*2c70*/  @P1 FFMA.FTZ R104, R124, R100, R5 ;  /* 0x000000647c681223 */ /* 0x000fe20000010005 */
[----:B---3--:R-:W-:Y:S01]  /*2c80*/  @P3 FMUL.FTZ R100, R102, R105 ;  /* 0x0000006966643220 */ /* 0x008fe20000410000 */
[----:B------:R-:W-:Y:S01]  /*2c90*/  @P3 F2FP.F16.F32.PACK_AB R99, RZ, R99 ;  /* 0x00000063ff63323e */ /* 0x000fe200000000ff */
[----:B------:R-:W0:Y:S03]  /*2ca0*/  @P3 LDC R102, c[0x0][0x40c] ;  /* 0x00010300ff663b82 */ /* 0x000e260000000800 */
[----:B------:R-:W-:-:S02]  /*2cb0*/  @P3 F2FP.F16.F32.PACK_AB R100, RZ, R100 ;  /* 0x00000064ff64323e */ /* 0x000fc400000000ff */
[----:B------:R-:W-:-:S03]  /*2cc0*/  @P3 PRMT R85, R99, 0x7610, R85 ;  /* 0x0000761063553816 */ /* 0x000fc60000000055 */
[----:B------:R-:W1:Y:S01]  /*2cd0*/  @P3 LDC R105, c[0x0][0x40c] ;  /* 0x00010300ff693b82 */ /* 0x000e620000000800 */
[----:B------:R-:W-:Y:S01]  /*2ce0*/  @P3 PRMT R85, R85, 0x5410, R100 ;  /* 0x0000541055553816 */ /* 0x000fe20000000064 */
[----:B0-----:R-:W-:Y:S01]  /*2cf0*/  @P3 FMUL.FTZ R101, R103, R102 ;  /* 0x0000006667653220 */ /* 0x001fe20000410000 */
[----:B------:R-:W-:-:S04]  /*2d00*/  @P1 FFMA.FTZ R103, R157, R98, R97 ;  /* 0x000000629d671223 */ /* 0x000fc80000010061 */
[----:B------:R-:W-:Y:S01]  /*2d10*/  @P3 F2FP.F16.F32.PACK_AB R101, RZ, R101 ;  /* 0x00000065ff65323e */ /* 0x000fe200000000ff */
[----:B-1----:R-:W-:Y:S01]  /*2d20*/  @P3 FMUL.FTZ R102, R104, R105 ;  /* 0x0000006968663220 */ /* 0x002fe20000410000 */
[----:B------:R-:W-:Y:S01]  /*2d30*/  @P1 FADD.FTZ R105, R158, -R103 ;  /* 0x800000679e691221 */ /* 0x000fe20000010000 */
[----:B------:R-:W0:Y:S01]  /*2d40*/  @P3 LDC R104, c[0x0][0x40c] ;  /* 0x00010300ff683b82 */ /* 0x000e220000000800 */
[----:B------:R-:W-:Y:S02]  /*2d50*/  MOV R103, R6 ;  /* 0x0000000600677202 */ /* 0x000fe40000000f00 */
[----:B------:R-:W-:Y:S01]  /*2d60*/  @P1 FFMA.FTZ R103, R124, R105, R6 ;  /* 0x000000697c671223 */ /* 0x000fe20000010006 */
[----:B------:R-:W-:Y:S02]  /*2d70*/  @P3 F2FP.F16.F32.PACK_AB R102, RZ, R102 ;  /* 0x00000066ff66323e */ /* 0x000fe400000000ff */
[----:B------:R-:W-:-:S04]  /*2d80*/  @P3 PRMT R86, R101, 0x7610, R86 ;  /* 0x0000761065563816 */ /* 0x000fc80000000056 */
[----:B------:R-:W-:Y:S01]  /*2d90*/  @P3 PRMT R86, R86, 0x5410, R102 ;  /* 0x0000541056563816 */ /* 0x000fe20000000066 */
[----:B0-----:R-:W-:-:S05]  /*2da0*/  @P3 FMUL.FTZ R103, R103, R104 ;  /* 0x0000006867673220 */ /* 0x001fca0000410000 */
[----:B------:R-:W-:-:S04]  /*2db0*/  @P3 F2FP.F16.F32.PACK_AB R103, RZ, R103 ;  /* 0x00000067ff67323e */ /* 0x000fc800000000ff */
[----:B------:R-:W-:Y:S01]  /*2dc0*/  @P3 PRMT R87, R103, 0x7610, R87 ;  /* 0x0000761067573816 */ /* 0x000fe20000000057 */
[----:B------:R-:W-:Y:S06]  /*2dd0*/  @!P3 BRA `(.L_x_6290) ;  /* 0x000000040024b947 */ /* 0x000fec0003800000 */
[----:B------:R-:W-:Y:S01]  /*2de0*/  @P1 FFMA.FTZ R100, R160, R98, R97 ;  /* 0x00000062a0641223 */ /* 0x000fe20000010061 */
[----:B------:R-:W-:-:S03]  /*2df0*/  MOV R99, R7 ;  /* 0x0000000700637202 */ /* 0x000fc60000000f00 */
[----:B------:R-:W-:-:S04]  /*2e00*/  @P1 FADD.FTZ R100, R159, -R100 ;  /* 0x800000649f641221 */ /* 0x000fc80000010000 */
[----:B------:R-:W-:-:S04]  /*2e10*/  @P1 FFMA.FTZ R99, R124, R100, R7 ;  /* 0x000000647c631223 */ /* 0x000fc80000010007 */
[----:B------:R-:W-:-:S05]  /*2e20*/  FMUL.FTZ R99, R99, UR15 ;  /* 0x0000000f63637c20 */ /* 0x000fca0008410000 */
[----:B------:R-:W-:-:S04]  /*2e30*/  F2FP.F16.F32.PACK_AB R99, RZ, R99 ;  /* 0x00000063ff63723e */ /* 0x000fc800000000ff */
[----:B------:R-:W-:Y:S01]  /*2e40*/  PRMT R87, R87, 0x5410, R99 ;  /* 0x0000541057577816 */ /* 0x000fe20000000063 */
[----:B------:R-:W-:Y:S06]  /*2e50*/  BRA `(.L_x_6290) ;  /* 0x0000000400047947 */ /* 0x000fec0003800000 */
.L_x_6298:
[----:B------:R-:W0:Y:S01]  /*2e60*/  @P3 LDC R90, c[0x0][0x40c] ;  /* 0x00010300ff5a3b82 */ /* 0x000e220000000800 */
[-CC-:B------:R-:W-:Y:S01]  /*2e70*/  @P1 FFMA.FTZ R88, R160, R98.reuse, R97.reuse ;  /* 0x00000062a0581223 */ /* 0x180fe20000010061 */
[-CC-:B------:R-:W-:Y:S01]  /*2e80*/  @P1 FFMA.FTZ R89, R157, R98.reuse, R97.reuse ;  /* 0x000000629d591223 */ /* 0x180fe20000010061 */
        /* <DEDUP_REMOVED lines=8> */
[--C-:B------:R-:W-:Y:S01]  /*2f10*/  @P1 FFMA.FTZ R89, R3, R98, R97.reuse ;  /* 0x0000006203591223 */ /* 0x100fe20000010061 */
[----:B------:R-:W-:Y:S01]  /*2f20*/  MOV R88, R8 ;  /* 0x0000000800587202 */ /* 0x000fe20000000f00 */
[----:B------:R-:W-:Y:S01]  /*2f30*/  @P1 FFMA.FTZ R102, R156, R98, R97 ;  /* 0x000000629c661223 */ /* 0x000fe20000010061 */
[----:B------:R-:W-:Y:S01]  /*2f40*/  @P1 FADD.FTZ R92, R151, -R92 ;  /* 0x8000005c975c1221 */ /* 0x000fe20000010000 */
[----:B------:R-:W-:Y:S01]  /*2f50*/  @P1 FADD.FTZ R91, R126, -R89 ;  /* 0x800000597e5b1221 */ /* 0x000fe20000010000 */
[----:B------:R-:W2:Y:S01]  /*2f60*/  @P3 LDC R95, c[0x0][0x40c] ;  /* 0x00010300ff5f3b82 */ /* 0x000ea20000000800 */
[----:B------:R-:W-:-:S02]  /*2f70*/  @P1 FADD.FTZ R102, R155, -R102 ;  /* 0x800000669b661221 */ /* 0x000fc40000010000 */
[----:B------:R-:W-:Y:S01]  /*2f80*/  @P1 FFMA.FTZ R88, R124, R91, R8 ;  /* 0x0000005b7c581223 */ /* 0x000fe20000010008 */
[----:B------:R-:W-:Y:S01]  /*2f90*/  @P1 FFMA.FTZ R91, R131, R98, R97 ;  /* 0x00000062835b1223 */ /* 0x000fe20000010061 */
[----:B0-----:R-:W-:-:S03]  /*2fa0*/  @P3 FMUL.FTZ R90, R105, R90 ;  /* 0x0000005a695a3220 */ /* 0x001fc60000410000 */
[----:B------:R-:W-:Y:S01]  /*2fb0*/  @P1 FADD.FTZ R91, R144, -R91 ;  /* 0x8000005b905b1221 */ /* 0x000fe20000010000 */
[----:B------:R-:W0:Y:S01]  /*2fc0*/  @P3 LDC R103, c[0x0][0x40c] ;  /* 0x00010300ff673b82 */ /* 0x000e220000000800 */
[----:B------:R-:W-:Y:S01]  /*2fd0*/  @P3 F2FP.F16.F32.PACK_AB R101, RZ, R90 ;  /* 0x0000005aff65323e */ /* 0x000fe200000000ff */
[-CC-:B------:R-:W-:Y:S01]  /*2fe0*/  @P1 FFMA.FTZ R90, R130, R98.reuse, R97.reuse ;  /* 0x00000062825a1223 */ /* 0x180fe20000010061 */
[----:B-1----:R-:W-:Y:S01]  /*2ff0*/  @P3 FMUL.FTZ R89, R94, R93 ;  /* 0x0000005d5e593220 */ /* 0x002fe20000410000 */
[----:B------:R-:W-:Y:S02]  /*3000*/  @P1 FFMA.FTZ R93, R153, R98, R97 ;  /* 0x00000062995d1223 */ /* 0x000fe40000010061 */
[----:B------:R-:W-:Y:S02]  /*3010*/  @P1 FADD.FTZ R90, R129, -R90 ;  /* 0x8000005a815a1221 */ /* 0x000fe40000010000 */
[----:B------:R-:W1:Y:S01]  /*3020*/  @P3 LDC R107, c[0x0][0x40c] ;  /* 0x00010300ff6b3b82 */ /* 0x000e620000000800 */
[----:B------:R-:W-:Y:S01]  /*3030*/  @P3 F2FP.F16.F32.PACK_AB R100, RZ, R89 ;  /* 0x00000059ff64323e */ /* 0x000fe200000000ff */
        /* <DEDUP_REMOVED lines=11> */
[----:B------:R-:W3:Y:S01]  /*30f0*/  @P3 LDC R104, c[0x0][0x40c] ;  /* 0x00010300ff683b82 */ /* 0x000ee20000000800 */
[----:B--2---:R-:W-:Y:S01]  /*3100*/  @P3 FMUL.FTZ R95, R88, R95 ;  /* 0x0000005f585f3220 */ /* 0x004fe20000410000 */
[----:B------:R-:W-:-:S04]  /*3110*/  @P3 PRMT R87, R100, 0x7610, R87 ;  /* 0x0000761064573816 */ /* 0x000fc80000000057 */
[----:B------:R-:W-:Y:S02]  /*3120*/  @P3 F2FP.F16.F32.PACK_AB R99, RZ, R95 ;  /* 0x0000005fff63323e */ /* 0x000fe400000000ff */
[----:B------:R-:W2:Y:S01]  /*3130*/  @P3 LDC R102, c[0x0][0x40c] ;  /* 0x00010300ff663b82 */ /* 0x000ea20000000800 */
[----:B------:R-:W-:Y:S02]  /*3140*/  @P3 PRMT R87, R87, 0x5410, R101 ;  /* 0x0000541057573816 */ /* 0x000fe40000000065 */
[----:B------:R-:W-:-:S05]  /*3150*/  @P3 PRMT R84, R99, 0x7610, R84 ;  /* 0x0000761063543816 */ /* 0x000fca0000000054 */
[----:B------:R-:W4:Y:S01]  /*3160*/  @P3 LDC R106, c[0x0][0x40c] ;  /* 0x00010300ff6a3b82 */ /* 0x000f220000000800 */
[----:B--2---:R-:W-:Y:S01]  /*3170*/  @P3 FMUL.FTZ R95, R89, R102 ;  /* 0x00000066595f3220 */ /* 0x004fe20000410000 */
[----:B---3--:R-:W-:-:S04]  /*3180*/  @P3 FMUL.FTZ R102, R91, R104 ;  /* 0x000000685b663220 */ /* 0x008fc80000410000 */
[----:B------:R-:W-:Y:S01]  /*3190*/  @P3 F2FP.F16.F32.PACK_AB R100, RZ, R95 ;  /* 0x0000005fff64323e */ /* 0x000fe200000000ff */
[----:B0-----:R-:W-:Y:S01]  /*31a0*/  @P3 FMUL.FTZ R95, R90, R103 ;  /* 0x000000675a5f3220 */ /* 0x001fe20000410000 */
[----:B-1----:R-:W-:Y:S01]  /*31b0*/  @P3 FMUL.FTZ R103, R92, R107 ;  /* 0x0000006b5c673220 */ /* 0x002fe20000410000 */
[----:B----4-:R-:W-:Y:S01]  /*31c0*/  @P3 FMUL.FTZ R104, R93, R106 ;  /* 0x0000006a5d683220 */ /* 0x010fe20000410000 */
[----:B------:R-:W-:Y:S02]  /*31d0*/  @P3 F2FP.F16.F32.PACK_AB R102, RZ, R102 ;  /* 0x00000066ff66323e */ /* 0x000fe400000000ff */
[----:B------:R-:W-:Y:S02]  /*31e0*/  @P3 F2FP.F16.F32.PACK_AB R101, RZ, R95 ;  /* 0x0000005fff65323e */ /* 0x000fe400000000ff */
[----:B------:R-:W-:Y:S02]  /*31f0*/  @P3 F2FP.F16.F32.PACK_AB R103, RZ, R103 ;  /* 0x00000067ff67323e */ /* 0x000fe400000000ff */
[----:B------:R-:W-:-:S02]  /*3200*/  @P3 F2FP.F16.F32.PACK_AB R104, RZ, R104 ;  /* 0x00000068ff68323e */ /* 0x000fc400000000ff */
[----:B------:R-:W-:Y:S02]  /*3210*/  @P3 PRMT R85, R101, 0x7610, R85 ;  /* 0x0000761065553816 */ /* 0x000fe40000000055 */
[----:B------:R-:W-:Y:S02]  /*3220*/  @P3 PRMT R86, R103, 0x7610, R86 ;  /* 0x0000761067563816 */ /* 0x000fe40000000056 */
[----:B------:R-:W-:Y:S02]  /*3230*/  MOV R95, R105 ;  /* 0x00000069005f7202 */ /* 0x000fe40000000f00 */
[----:B------:R-:W-:Y:S02]  /*3240*/  @P3 PRMT R84, R84, 0x5410, R100 ;  /* 0x0000541054543816 */ /* 0x000fe40000000064 */
[----:B------:R-:W-:Y:S02]  /*3250*/  @P3 PRMT R85, R85, 0x5410, R102 ;  /* 0x0000541055553816 */ /* 0x000fe40000000066 */
[----:B------:R-:W-:-:S07]  /*3260*/  @P3 PRMT R86, R86, 0x5410, R104 ;  /* 0x0000541056563816 */ /* 0x000fce0000000068 */
.L_x_6290:
        /* <DEDUP_REMOVED lines=11> */
.L_x_6280:
[----:B------:R-:W-:Y:S05]  /*3320*/  BSYNC.RECONVERGENT B0 ;  /* 0x0000000000007941 */ /* 0x000fea0003800200 */
.L_x_6279:
        /* <DEDUP_REMOVED lines=14> */
[-C--:B------:R-:W-:Y:S01]  /*3410*/  @P1 FFMA.FTZ R91, R113, R98.reuse, R97 ;  /* 0x00000062715b1223 */ /* 0x080fe20000010061 */
[----:B------:R-:W-:Y:S01]  /*3420*/  @P1 FADD.FTZ R89, R108, -R89 ;  /* 0x800000596c591221 */ /* 0x000fe20000010000 */
[----:B------:R-:W-:Y:S01]  /*3430*/  @P1 FADD.FTZ R90, R111, -R90 ;  /* 0x8000005a6f5a1221 */ /* 0x000fe20000010000 */
[----:B------:R-:W-:Y:S01]  /*3440*/  @P1 FFMA.FTZ R94, R120, R98, R97 ;  /* 0x00000062785e1223 */ /* 0x000fe20000010061 */
[----:B------:R-:W1:Y:S01]  /*3450*/  @P3 LDC R95, c[0x0][0x40c] ;  /* 0x00010300ff5f3b82 */ /* 0x000e620000000800 */
[C---:B------:R-:W-:Y:S01]  /*3460*/  @P1 FFMA.FTZ R88, R124.reuse, R89, R68 ;  /* 0x000000597c581223 */ /* 0x040fe20000010044 */
[----:B------:R-:W-:Y:S01]  /*3470*/  MOV R89, R69 ;  /* 0x0000004500597202 */ /* 0x000fe20000000f00 */
[----:B------:R-:W-:Y:S01]  /*3480*/  @P1 FFMA.FTZ R89, R124, R90, R69 ;  /* 0x0000005a7c591223 */ /* 0x000fe20000010045 */
[----:B------:R-:W-:Y:S01]  /*3490*/  @P1 FADD.FTZ R93, R112, -R91 ;  /* 0x8000005b705d1221 */ /* 0x000fe20000010000 */
[----:B------:R-:W-:Y:S01]  /*34a0*/  MOV R90, R70 ;  /* 0x00000046005a7202 */ /* 0x000fe20000000f00 */
[-CC-:B------:R-:W-:Y:S01]  /*34b0*/  @P1 FFMA.FTZ R100, R162, R98.reuse, R97.reuse ;  /* 0x00000062a2641223 */ /* 0x180fe20000010061 */
[-CC-:B------:R-:W-:Y:S01]  /*34c0*/  @P1 FFMA.FTZ R101, R125, R98.reuse, R97.reuse ;  /* 0x000000627d651223 */ /* 0x180fe20000010061 */
[----:B------:R-:W2:Y:S01]  /*34d0*/  @P3 LDC R103, c[0x0][0x40c] ;  /* 0x00010300ff673b82 */ /* 0x000ea20000000800 */
[----:B------:R-:W-:Y:S01]  /*34e0*/  @P1 FFMA.FTZ R90, R124, R93, R70 ;  /* 0x0000005d7c5a1223 */ /* 0x000fe20000010046 */
[----:B------:R-:W-:Y:S01]  /*34f0*/  @P1 FFMA.FTZ R93, R119, R98, R97 ;  /* 0x00000062775d1223 */ /* 0x000fe20000010061 */
[----:B------:R-:W-:Y:S01]  /*3500*/  @P1 FADD.FTZ R94, R123, -R94 ;  /* 0x8000005e7b5e1221 */ /* 0x000fe20000010000 */
[----:B------:R-:W-:Y:S01]  /*3510*/  @P1 FADD.FTZ R100, R161, -R100 ;  /* 0x80000064a1641221 */ /* 0x000fe20000010000 */
[----:B------:R-:W-:Y:S01]  /*3520*/  @P1 FADD.FTZ R101, R122, -R101 ;  /* 0x800000657a651221 */ /* 0x000fe20000010000 */
[----:B------:R-:W-:-:S02]  /*3530*/  @P1 FADD.FTZ R93, R116, -R93 ;  /* 0x8000005d745d1221 */ /* 0x000fc40000010000 */
[----:B------:R-:W3:Y:S01]  /*3540*/  @P3 LDC R105, c[0x0][0x40c] ;  /* 0x00010300ff693b82 */ /* 0x000ee20000000800 */
[----:B0-----:R-:W-:-:S05]  /*3550*/  @P3 FMUL.FTZ R92, R89, R92 ;  /* 0x0000005c595c3220 */ /* 0x001fca0000410000 */
[----:B------:R-:W-:Y:S01]  /*3560*/  @P3 F2FP.F16.F32.PACK_AB R99, RZ, R92 ;  /* 0x0000005cff63323e */ /* 0x000fe200000000ff */
[----:B------:R-:W-:Y:S01]  /*3570*/  @P1 FFMA.FTZ R92, R114, R98, R97 ;  /* 0x00000062725c1223 */ /* 0x000fe20000010061 */
[----:B------:R-:W0:Y:S01]  /*3580*/  @P3 LDC R102, c[0x0][0x40c] ;  /* 0x00010300ff663b82 */ /* 0x000e220000000800 */
[----:B-1----:R-:W-:Y:S02]  /*3590*/  @P3 FMUL.FTZ R91, R88, R95 ;  /* 0x0000005f585b3220 */ /* 0x002fe40000410000 */
[----:B------:R-:W-:-:S03]  /*35a0*/  @P1 FADD.FTZ R92, R117, -R92 ;  /* 0x8000005c755c1221 */ /* 0x000fc60000010000 */
[----:B------:R-:W-:Y:S02]  /*35b0*/  @P3 F2FP.F16.F32.PACK_AB R95, RZ, R91 ;  /* 0x0000005bff5f323e */ /* 0x000fe400000000ff */
[----:B------:R-:W1:Y:S01]  /*35c0*/  @P3 LDC R104, c[0x0][0x40c] ;  /* 0x00010300ff683b82 */ /* 0x000e620000000800 */
[----:B------:R-:W-:Y:S01]  /*35d0*/  MOV R91, R71 ;  /* 0x00000047005b7202 */ /* 0x000fe20000000f00 */
[C---:B------:R-:W-:Y:S01]  /*35e0*/  @P1 FFMA.FTZ R91, R124.reuse, R92, R71 ;  /* 0x0000005c7c5b1223 */ /* 0x040fe20000010047 */
[----:B------:R-:W-:Y:S01]  /*35f0*/  MOV R92, R72 ;  /* 0x00000048005c7202 */ /* 0x000fe20000000f00 */
[----:B------:R-:W-:Y:S01]  /*3600*/  @P1 FFMA.FTZ R92, R124, R93, R72 ;  /* 0x0000005d7c5c1223 */ /* 0x000fe20000010048 */
[----:B------:R-:W-:Y:S01]  /*3610*/  @P3 PRMT R84, R95, 0x7610, R84 ;  /* 0x000076105f543816 */ /* 0x000fe20000000054 */
[----:B--2---:R-:W-:Y:S01]  /*3620*/  @P3 FMUL.FTZ R95, R90, R103 ;  /* 0x000000675a5f3220 */ /* 0x004fe20000410000 */
[----:B------:R-:W-:Y:S01]  /*3630*/  MOV R93, R73 ;  /* 0x00000049005d7202 */ /* 0x000fe20000000f00 */
[----:B------:R-:W2:Y:S01]  /*3640*/  @P3 LDC R107, c[0x0][0x40c] ;  /* 0x00010300ff6b3b82 */ /* 0x000ea20000000800 */
[C---:B------:R-:W-:Y:S01]  /*3650*/  @P1 FFMA.FTZ R93, R124.reuse, R94, R73 ;  /* 0x0000005e7c5d1223 */ /* 0x040fe20000010049 */
[----:B------:R-:W-:Y:S01]  /*3660*/  MOV R103, R75 ;  /* 0x0000004b00677202 */ /* 0x000fe20000000f00 */
[C---:B------:R-:W-:Y:S01]  /*3670*/  @P1 FFMA.FTZ R103, R124.reuse, R100, R75 ;  /* 0x000000647c671223 */ /* 0x040fe2000001004b */
[----:B------:R-:W-:Y:S01]  /*3680*/  MOV R94, R74 ;  /* 0x0000004a005e7202 */ /* 0x000fe20000000f00 */
[----:B------:R-:W-:Y:S01]  /*3690*/  @P1 FFMA.FTZ R94, R124, R101, R74 ;  /* 0x000000657c5e1223 */ /* 0x000fe2000001004a */
[----:B---3--:R-:W-:Y:S01]  /*36a0*/  @P3 FMUL.FTZ R100, R92, R105 ;  /* 0x000000695c643220 */ /* 0x008fe20000410000 */
[----:B------:R-:W-:Y:S01]  /*36b0*/  @P3 PRMT R84, R84, 0x5410, R99 ;  /* 0x0000541054543816 */ /* 0x000fe20000000063 */
[----:B0-----:R-:W-:Y:S01]  /*36c0*/  @P3 FMUL.FTZ R99, R91, R102 ;  /* 0x000000665b633220 */ /* 0x001fe20000410000 */
[----:B------:R-:W-:-:S02]  /*36d0*/  @P3 F2FP.F16.F32.PACK_AB R95, RZ, R95 ;  /* 0x0000005fff5f323e */ /* 0x000fc400000000ff */
[----:B------:R-:W-:Y:S02]  /*36e0*/  @P3 F2FP.F16.F32.PACK_AB R100, RZ, R100 ;  /* 0x00000064ff64323e */ /* 0x000fe400000000ff */
[----:B------:R-:W-:Y:S02]  /*36f0*/  @P3 F2FP.F16.F32.PACK_AB R99, RZ, R99 ;  /* 0x00000063ff63323e */ /* 0x000fe400000000ff */
[----:B------:R-:W-:Y:S01]  /*3700*/  @P3 PRMT R85, R95, 0x7610, R85 ;  /* 0x000076105f553816 */ /* 0x000fe20000000055 */
[----:B-1----:R-:W-:Y:S01]  /*3710*/  @P3 FMUL.FTZ R101, R93, R104 ;  /* 0x000000685d653220 */ /* 0x002fe20000410000 */
[----:B------:R-:W-:Y:S02]  /*3720*/  @P3 PRMT R86, R100, 0x7610, R86 ;  /* 0x0000761064563816 */ /* 0x000fe40000000056 */
[----:B------:R-:W-:Y:S02]  /*3730*/  @P3 PRMT R85, R85, 0x5410, R99 ;  /* 0x0000541055553816 */ /* 0x000fe40000000063 */
[----:B------:R-:W-:-:S02]  /*3740*/  @P3 F2FP.F16.F32.PACK_AB R101, RZ, R101 ;  /* 0x00000065ff65323e */ /* 0x000fc400000000ff */
[----:B------:R-:W-:Y:S01]  /*3750*/  MOV R95, R103 ;  /* 0x00000067005f7202 */ /* 0x000fe20000000f00 */
        /* <DEDUP_REMOVED lines=9> */
.L_x_6302:
[----:B0-----:R-:W0:Y:S01]  /*37f0*/  @P3 LDC R102, c[0x0][0x40c] ;  /* 0x00010300ff663b82 */ /* 0x001e220000000800 */
        /* <DEDUP_REMOVED lines=64> */
.L_x_6301:
        /* <DEDUP_REMOVED lines=46> */
.L_x_6305:
        /* <DEDUP_REMOVED lines=9> */
.L_x_6306:
        /* <DEDUP_REMOVED lines=9> */
.L_x_6307:
        /* <DEDUP_REMOVED lines=9> */
.L_x_6308:
        /* <DEDUP_REMOVED lines=9> */
.L_x_6309:
        /* <DEDUP_REMOVED lines=9> */
.L_x_6310:
        /* <DEDUP_REMOVED lines=9> */
.L_x_6311:
[----:B------:R-:W-:Y:S01]  /*4240*/  MOV R88, R99 ;  /* 0x0000006300587202 */ /* 0x000fe20000000f00 */
[----:B------:R-:W-:Y:S06]  /*4250*/  @!P3 BRA `(.L_x_6303) ;  /* 0x000000040034b947 */ /* 0x000fec0003800000 */
[----:B------:R-:W-:-:S05]  /*4260*/  FMUL.FTZ R88, R95, UR15 ;  /* 0x0000000f5f587c20 */ /* 0x000fca0008410000 */
[----:B------:R-:W-:-:S04]  /*4270*/  F2FP.F16.F32.PACK_AB R88, RZ, R88 ;  /* 0x00000058ff58723e */ /* 0x000fc800000000ff */
[----:B------:R-:W-:Y:S02]  /*4280*/  PRMT R87, R87, 0x5410, R88 ;  /* 0x0000541057577816 */ /* 0x000fe40000000058 */
[----:B------:R-:W-:Y:S01]  /*4290*/  MOV R88, R99 ;  /* 0x0000006300587202 */ /* 0x000fe20000000f00 */
[----:B------:R-:W-:Y:S06]  /*42a0*/  BRA `(.L_x_6303) ;  /* 0x0000000400207947 */ /* 0x000fec0003800000 */
.L_x_6304:
        /* <DEDUP_REMOVED lines=9> */
.L_x_6312:
        /* <DEDUP_REMOVED lines=9> */
.L_x_6313:
        /* <DEDUP_REMOVED lines=9> */
.L_x_6314:
        /* <DEDUP_REMOVED lines=9> */
.L_x_6315:
        /* <DEDUP_REMOVED lines=9> */
.L_x_6316:
        /* <DEDUP_REMOVED lines=9> */
.L_x_6317:
        /* <DEDUP_REMOVED lines=9> */
.L_x_6318:
        /* <DEDUP_REMOVED lines=9> */
.L_x_6303:
        /* <DEDUP_REMOVED lines=9> */
.L_x_6300:
[----:B------:R-:W-:Y:S05]  /*47c0*/  BSYNC.RECONVERGENT B0 ;  /* 0x0000000000007941 */ /* 0x000fea0003800200 */
.L_x_6299:
        /* <DEDUP_REMOVED lines=20> */
[----:B------:R-:W1:Y:S01]  /*4910*/  @P3 LDC R98, c[0x0][0x40c] ;  /* 0x00010300ff623b82 */ /* 0x000e620000000800 */
[----:B------:R-:W-:Y:S01]  /*4920*/  @P1 FADD.FTZ R89, R128, -R89 ;  /* 0x8000005980591221 */ /* 0x000fe20000010000 */
[----:B------:R-:W-:Y:S01]  /*4930*/  MOV R101, R83 ;  /* 0x0000005300657202 */ /* 0x000fe20000000f00 */
[C---:B------:R-:W-:Y:S01]  /*4940*/  @P1 FFMA.FTZ R101, R124.reuse, R88, R83 ;  /* 0x000000587c651223 */ /* 0x040fe20000010053 */
[----:B------:R-:W-:Y:S01]  /*4950*/  @P1 FADD.FTZ R90, R137, -R90 ;  /* 0x8000005a895a1221 */ /* 0x000fe20000010000 */
[----:B------:R-:W-:Y:S01]  /*4960*/  MOV R88, R76 ;  /* 0x0000004c00587202 */ /* 0x000fe20000000f00 */
[----:B------:R-:W-:Y:S01]  /*4970*/  @P1 FFMA.FTZ R88, R124, R89, R76 ;  /* 0x000000597c581223 */ /* 0x000fe2000001004c */
[----:B------:R-:W-:Y:S01]  /*4980*/  @P1 FADD.FTZ R91, R138, -R91 ;  /* 0x8000005b8a5b1221 */ /* 0x000fe20000010000 */
[----:B------:R-:W2:Y:S01]  /*4990*/  @P3 LDC R99, c[0x0][0x40c] ;  /* 0x00010300ff633b82 */ /* 0x000ea20000000800 */
[----:B------:R-:W-:Y:S01]  /*49a0*/  MOV R89, R77 ;  /* 0x0000004d00597202 */ /* 0x000fe20000000f00 */
[C---:B------:R-:W-:Y:S01]  /*49b0*/  @P1 FFMA.FTZ R89, R124.reuse, R90, R77 ;  /* 0x0000005a7c591223 */ /* 0x040fe2000001004d */
[----:B------:R-:W-:Y:S01]  /*49c0*/  @P1 FADD.FTZ R92, R141, -R92 ;  /* 0x8000005c8d5c1221 */ /* 0x000fe20000010000 */
[----:B------:R-:W-:Y:S01]  /*49d0*/  MOV R90, R78 ;  /* 0x0000004e005a7202 */ /* 0x000fe20000000f00 */
[----:B------:R-:W-:Y:S01]  /*49e0*/  @P1 FFMA.FTZ R90, R124, R91, R78 ;  /* 0x0000005b7c5a1223 */ /* 0x000fe2000001004e */
[----:B------:R-:W-:Y:S01]  /*49f0*/  @P1 FADD.FTZ R93, R142, -R93 ;  /* 0x8000005d8e5d1221 */ /* 0x000fe20000010000 */
[----:B------:R-:W-:Y:S01]  /*4a00*/  MOV R91, R79 ;  /* 0x0000004f005b7202 */ /* 0x000fe20000000f00 */
[----:B------:R-:W3:Y:S01]  /*4a10*/  @P3 LDC R103, c[0x0][0x40c] ;  /* 0x00010300ff673b82 */ /* 0x000ee20000000800 */
[C---:B------:R-:W-:Y:S01]  /*4a20*/  @P1 FFMA.FTZ R91, R124.reuse, R92, R79 ;  /* 0x0000005c7c5b1223 */ /* 0x040fe2000001004f */
[----:B------:R-:W-:Y:S01]  /*4a30*/  @P1 FADD.FTZ R94, R145, -R94 ;  /* 0x8000005e915e1221 */ /* 0x000fe20000010000 */
[----:B------:R-:W-:Y:S01]  /*4a40*/  MOV R92, R80 ;  /* 0x00000050005c7202 */ /* 0x000fe20000000f00 */
[----:B------:R-:W-:Y:S01]  /*4a50*/  @P1 FFMA.FTZ R92, R124, R93, R80 ;  /* 0x0000005d7c5c1223 */ /* 0x000fe20000010050 */
[----:B------:R-:W-:Y:S01]  /*4a60*/  @P1 FADD.FTZ R97, R150, -R97 ;  /* 0x8000006196611221 */ /* 0x000fe20000010000 */
[----:B------:R-:W-:Y:S01]  /*4a70*/  MOV R93, R81 ;  /* 0x00000051005d7202 */ /* 0x000fe20000000f00 */
[----:B0-----:R-:W-:Y:S01]  /*4a80*/  @P3 FMUL.FTZ R95, R88, R95 ;  /* 0x0000005f585f3220 */ /* 0x001fe20000410000 */
[----:B------:R-:W0:Y:S01]  /*4a90*/  @P3 LDC R100, c[0x0][0x40c] ;  /* 0x00010300ff643b82 */ /* 0x000e220000000800 */
[C---:B------:R-:W-:Y:S01]  /*4aa0*/  @P1 FFMA.FTZ R93, R124.reuse, R94, R81 ;  /* 0x0000005e7c5d1223 */ /* 0x040fe20000010051 */
[----:B------:R-:W-:Y:S01]  /*4ab0*/  MOV R94, R82 ;  /* 0x00000052005e7202 */ /* 0x000fe20000000f00 */
[----:B------:R-:W-:Y:S01]  /*4ac0*/  @P1 FFMA.FTZ R94, R124, R97, R82 ;  /* 0x000000617c5e1223 */ /* 0x000fe20000010052 */
[----:B-1----:R-:W-:Y:S01]  /*4ad0*/  @P3 FMUL.FTZ R97, R89, R98 ;  /* 0x0000006259613220 */ /* 0x002fe20000410000 */
[----:B------:R-:W-:-:S03]  /*4ae0*/  @P3 F2FP.F16.F32.PACK_AB R95, RZ, R95 ;  /* 0x0000005fff5f323e */ /* 0x000fc600000000ff */
[----:B------:R-:W1:Y:S01]  /*4af0*/  @P3 LDC R102, c[0x0][0x40c] ;  /* 0x00010300ff663b82 */ /* 0x000e620000000800 */
[----:B------:R-:W-:Y:S01]  /*4b00*/  @P3 F2FP.F16.F32.PACK_AB R97, RZ, R97 ;  /* 0x00000061ff61323e */ /* 0x000fe200000000ff */
[----:B--2---:R-:W-:Y:S01]  /*4b10*/  @P3 FMUL.FTZ R98, R90, R99 ;  /* 0x000000635a623220 */ /* 0x004fe20000410000 */
[----:B------:R-:W-:-:S04]  /*4b20*/  @P3 PRMT R84, R95, 0x7610, R84 ;  /* 0x000076105f543816 */ /* 0x000fc80000000054 */
[----:B------:R-:W-:Y:S01]  /*4b30*/  @P3 PRMT R84, R84, 0x5410, R97 ;  /* 0x0000541054543816 */ /* 0x000fe20000000061 */
[----:B------:R-:W2:Y:S01]  /*4b40*/  @P3 LDC R105, c[0x0][0x40c] ;  /* 0x00010300ff693b82 */ /* 0x000ea20000000800 */
[----:B---3--:R-:W-:Y:S01]  /*4b50*/  @P3 FMUL.FTZ R95, R92, R103 ;  /* 0x000000675c5f3220 */ /* 0x008fe20000410000 */
[----:B------:R-:W-:-:S04]  /*4b60*/  @P3 F2FP.F16.F32.PACK_AB R98, RZ, R98 ;  /* 0x00000062ff62323e */ /* 0x000fc800000000ff */
[----:B------:R-:W-:Y:S01]  /*4b70*/  @P3 F2FP.F16.F32.PACK_AB R95, RZ, R95 ;  /* 0x0000005fff5f323e */ /* 0x000fe200000000ff */
[----:B0-----:R-:W-:Y:S01]  /*4b80*/  @P3 FMUL.FTZ R99, R91, R100 ;  /* 0x000000645b633220 */ /* 0x001fe20000410000 */
[----:B------:R-:W-:Y:S02]  /*4b90*/  @P3 PRMT R85, R98, 0x7610, R85 ;  /* 0x0000761062553816 */ /* 0x000fe40000000055 */
[----:B------:R-:W-:Y:S02]  /*4ba0*/  @P3 PRMT R86, R95, 0x7610, R86 ;  /* 0x000076105f563816 */ /* 0x000fe40000000056 */
[----:B------:R-:W-:Y:S02]  /*4bb0*/  @P3 F2FP.F16.F32.PACK_AB R99, RZ, R99 ;  /* 0x00000063ff63323e */ /* 0x000fe400000000ff */
[----:B------:R-:W-:Y:S01]  /*4bc0*/  MOV R95, R101 ;  /* 0x00000065005f7202 */ /* 0x000fe20000000f00 */
[----:B-1----:R-:W-:Y:S01]  /*4bd0*/  @P3 FMUL.FTZ R97, R93, R102 ;  /* 0x000000665d613220 */ /* 0x002fe20000410000 */
[----:B------:R-:W-:-:S04]  /*4be0*/  @P3 PRMT R85, R85, 0x5410, R99 ;  /* 0x0000541055553816 */ /* 0x000fc80000000063 */
        /* <DEDUP_REMOVED lines=10> */
.L_x_6322:
[-CC-:B------:R-:W-:Y:S01]  /*4c90*/  @P1 FFMA.FTZ R99, R127, R98.reuse, R97.reuse ;  /* 0x000000627f631223 */ /* 0x180fe20000010061 */
[----:B0-2---:R-:W0:Y:S01]  /*4ca0*/  @P3 LDC R102, c[0x0][0x40c] ;  /* 0x00010300ff663b82 */ /* 0x005e220000000800 */
[----:B------:R-:W-:Y:S02]  /*4cb0*/  @P1 FFMA.FTZ R100, R136, R98, R97 ;  /* 0x0000006288641223 */ /* 0x000fe40000010061 */
[----:B------:R-:W-:Y:S01]  /*4cc0*/  @P1 FADD.FTZ R101, R128, -R99 ;  /* 0x8000006380651221 */ /* 0x000fe20000010000 */
[----:B------:R-:W-:-:S03]  /*4cd0*/  MOV R99, R76 ;  /* 0x0000004c00637202 */ /* 0x000fc60000000f00 */
[----:B------:R-:W-:Y:S01]  /*4ce0*/  @P1 FFMA.FTZ R99, R124, R101, R76 ;  /* 0x000000657c631223 */ /* 0x000fe2000001004c */
[----:B------:R-:W1:Y:S01]  /*4cf0*/  @P3 LDC R103, c[0x0][0x40c] ;  /* 0x00010300ff673b82 */ /* 0x000e620000000800 */
[----:B------:R-:W-:Y:S01]  /*4d00*/  @P1 FADD.FTZ R101, R137, -R100 ;  /* 0x8000006489651221 */ /* 0x000fe20000010000 */
[----:B------:R-:W-:-:S03]  /*4d10*/  MOV R100, R77 ;  /* 0x0000004d00647202 */ /* 0x000fc60000000f00 */
[----:B------:R-:W-:Y:S01]  /*4d20*/  @P1 FFMA.FTZ R100, R124, R101, R77 ;  /* 0x000000657c641223 */ /* 0x000fe2000001004d */
[----:B------:R-:W-:Y:S02]  /*4d30*/  @P1 FFMA.FTZ R101, R139, R98, R97 ;  /* 0x000000628b651223 */ /* 0x000fe40000010061 */
[----:B------:R-:W2:Y:S02]  /*4d40*/  @P3 LDC R104, c[0x0][0x40c] ;  /* 0x00010300ff683b82 */ /* 0x000ea40000000800 */
[----:B------:R-:W-:Y:S01]  /*4d50*/  @P1 FADD.FTZ R105, R138, -R101 ;  /* 0x800000658a691221 */ /* 0x000fe20000010000 */
[----:B------:R-:W-:-:S03]  /*4d60*/  MOV R101, R78 ;  /* 0x0000004e00657202 */ /* 0x000fc60000000f00 */
[----:B------:R-:W-:Y:S02]  /*4d70*/  @P1 FFMA.FTZ R101, R124, R105, R78 ;  /* 0x000000697c651223 */ /* 0x000fe4000001004e */
[----:B------:R-:W3:Y:S01]  /*4d80*/  @P3 LDC R105, c[0x0][0x40c] ;  /* 0x00010300ff693b82 */ /* 0x000ee20000000800 */
[----:B0-----:R-:W-:Y:S01]  /*4d90*/  @P3 FMUL.FTZ R99, R99, R102 ;  /* 0x0000006663633220 */ /* 0x001fe20000410000 */
[----:B------:R-:W-:-:S04]  /*4da0*/  @P1 FFMA.FTZ R102, R140, R98, R97 ;  /* 0x000000628c661223 */ /* 0x000fc80000010061 */
[----:B------:R-:W-:Y:S02]  /*4db0*/  @P3 F2FP.F16.F32.PACK_AB R99, RZ, R99 ;  /* 0x00000063ff63323e */ /* 0x000fe400000000ff */
[----:B------:R-:W0:Y:S01]  /*4dc0*/  @P3 LDC R106, c[0x0][0x40c] ;  /* 0x00010300ff6a3b82 */ /* 0x000e220000000800 */
[----:B-1----:R-:W-:Y:S01]  /*4dd0*/  @P3 FMUL.FTZ R100, R100, R103 ;  /* 0x0000006764643220 */ /* 0x002fe20000410000 */
[----:B------:R-:W-:Y:S01]  /*4de0*/  @P1 FADD.FTZ R103, R141, -R102 ;  /* 0x800000668d671221 */ /* 0x000fe20000010000 */
[----:B------:R-:W-:Y:S02]  /*4df0*/  @P3 PRMT R84, R99, 0x7610, R84 ;  /* 0x0000761063543816 */ /* 0x000fe40000000054 */
[----:B------:R-:W-:Y:S01]  /*4e00*/  MOV R102, R79 ;  /* 0x0000004f00667202 */ /* 0x000fe20000000f00 */
[----:B------:R-:W-:Y:S01]  /*4e10*/  @P1 FFMA.FTZ R102, R124, R103, R79 ;  /* 0x000000677c661223 */ /* 0x000fe2000001004f */
[----:B------:R-:W-:Y:S01]  /*4e20*/  @P3 F2FP.F16.F32.PACK_AB R100, RZ, R100 ;  /* 0x00000064ff64323e */ /* 0x000fe200000000ff */
[--C-:B------:R-:W-:Y:S01]  /*4e30*/  @P1 FFMA.FTZ R103, R143, R98, R97.reuse ;  /* 0x000000628f671223 */ /* 0x100fe20000010061 */
[----:B--2---:R-:W-:Y:S01]  /*4e40*/  @P3 FMUL.FTZ R99, R101, R104 ;  /* 0x0000006865633220 */ /* 0x004fe20000410000 */
[-CC-:B------:R-:W-:Y:S01]  /*4e50*/  @P1 FFMA.FTZ R101, R147, R98.reuse, R97.reuse ;  /* 0x0000006293651223 */ /* 0x180fe20000010061 */
[----:B------:R-:W-:Y:S01]  /*4e60*/  @P3 PRMT R84, R84, 0x5410, R100 ;  /* 0x0000541054543816 */ /* 0x000fe20000000064 */
[----:B------:R-:W-:Y:S01]  /*4e70*/  @P1 FFMA.FTZ R100, R148, R98, R97 ;  /* 0x0000006294641223 */ /* 0x000fe20000010061 */
[----:B------:R-:W-:Y:S01]  /*4e80*/  @P1 FADD.FTZ R107, R142, -R103 ;  /* 0x800000678e6b1221 */ /* 0x000fe20000010000 */
[----:B------:R-:W-:Y:S01]  /*4e90*/  MOV R103, R80 ;  /* 0x0000005000677202 */ /* 0x000fe20000000f00 */
[----:B------:R-:W-:Y:S01]  /*4ea0*/  @P1 FADD.FTZ R101, R150, -R101 ;  /* 0x8000006596651221 */ /* 0x000fe20000010000 */
[----:B------:R-:W-:Y:S01]  /*4eb0*/  @P1 FADD.FTZ R100, R145, -R100 ;  /* 0x8000006491641221 */ /* 0x000fe20000010000 */
[----:B------:R-:W-:Y:S01]  /*4ec0*/  @P1 FFMA.FTZ R103, R124, R107, R80 ;  /* 0x0000006b7c671223 */ /* 0x000fe20000010050 */
[----:B------:R-:W-:-:S02]  /*4ed0*/  MOV R104, R81 ;  /* 0x0000005100687202 */ /* 0x000fc40000000f00 */
[----:B------:R-:W-:Y:S01]  /*4ee0*/  @P1 FFMA.FTZ R104, R124, R100, R81 ;  /* 0x000000647c681223 */ /* 0x000fe20000010051 */
[----:B---3--:R-:W-:Y:S01]  /*4ef0*/  @P3 FMUL.FTZ R100, R102, R105 ;  /* 0x0000006966643220 */ /* 0x008fe20000410000 */
[----:B------:R-:W-:Y:S01]  /*4f00*/  MOV R105, R82 ;  /* 0x0000005200697202 */ /* 0x000fe20000000f00 */
[----:B------:R-:W-:Y:S01]  /*4f10*/  @P1 FFMA.FTZ R105, R124, R101, R82 ;  /* 0x000000657c691223 */ /* 0x000fe20000010052 */
[----:B0-----:R-:W-:Y:S01]  /*4f20*/  @P3 FMUL.FTZ R101, R103, R106 ;  /* 0x0000006a67653220 */ /* 0x001fe20000410000 */
[----:B------:R-:W-:Y:S01]  /*4f30*/  @P3 F2FP.F16.F32.PACK_AB R99, RZ, R99 ;  /* 0x00000063ff63323e */ /* 0x000fe200000000ff */
[----:B------:R-:W0:Y:S01]  /*4f40*/  @P3 LDC R103, c[0x0][0x40c] ;  /* 0x00010300ff673b82 */ /* 0x000e220000000800 */
[----:B------:R-:W-:Y:S02]  /*4f50*/  @P3 F2FP.F16.F32.PACK_AB R100, RZ, R100 ;  /* 0x00000064ff64323e */ /* 0x000fe400000000ff */
[----:B------:R-:W-:Y:S02]  /*4f60*/  @P3 F2FP.F16.F32.PACK_AB R101, RZ, R101 ;  /* 0x00000065ff65323e */ /* 0x000fe400000000ff */
[----:B------:R-:W-:-:S02]  /*4f70*/  @P3 PRMT R85, R99, 0x7610, R85 ;  /* 0x0000761063553816 */ /* 0x000fc40000000055 */
[----:B------:R-:W-:Y:S01]  /*4f80*/  @P3 PRMT R86, R101, 0x7610, R86 ;  /* 0x0000761065563816 */ /* 0x000fe20000000056 */
[----:B------:R-:W1:Y:S01]  /*4f90*/  @P3 LDC R106, c[0x0][0x40c] ;  /* 0x00010300ff6a3b82 */ /* 0x000e620000000800 */
[----:B------:R-:W-:Y:S01]  /*4fa0*/  @P3 PRMT R85, R85, 0x5410, R100 ;  /* 0x0000541055553816 */ /* 0x000fe20000000064 */
[----:B0-----:R-:W-:-:S05]  /*4fb0*/  @P3 FMUL.FTZ R102, R104, R103 ;  /* 0x0000006768663220 */ /* 0x001fca0000410000 */
[----:B------:R-:W-:Y:S01]  /*4fc0*/  @P3 F2FP.F16.F32.PACK_AB R102, RZ, R102 ;  /* 0x00000066ff66323e */ /* 0x000fe200000000ff */
[----:B-1----:R-:W-:-:S03]  /*4fd0*/  @P3 FMUL.FTZ R103, R105, R106 ;  /* 0x0000006a69673220 */ /* 0x002fc60000410000 */
[----:B------:R-:W-:Y:S02]  /*4fe0*/  @P3 PRMT R86, R86, 0x5410, R102 ;  /* 0x0000541056563816 */ /* 0x000fe40000000066 */
        /* <DEDUP_REMOVED lines=11> */
.L_x_6321:
[----:B0-2---:R-:W0:Y:S02]  /*50a0*/  LDC.64 R100, c[0x0][0x478] ;  /* 0x00011e00ff647b82 */ /* 0x005e240000000a00 */
[----:B0-----:R-:W-:-:S04]  /*50b0*/  ISETP.NE.U32.AND P0, PT, R100, RZ, PT ;  /* 0x000000ff6400720c */ /* 0x001fc80003f05070 */
[----:B------:R-:W-:-:S13]  /*50c0*/  ISETP.NE.AND.EX P0, PT, R101, RZ, PT, P0 ;  /* 0x000000ff6500720c */ /* 0x000fda0003f05300 */
[----:B------:R-:W-:Y:S05]  /*50d0*/  @!P0 BRA `(.L_x_6324) ;  /* 0x0000000400948947 */ /* 0x000fea0003800000 */
[----:B------:R-:W-:Y:S01]  /*50e0*/  ISETP.GT.AND P1, PT, R115, RZ, PT ;  /* 0x000000ff7300720c */ /* 0x000fe20003f24270 */
[----:B------:R-:W-:Y:S01]  /*50f0*/  FFMA.FTZ R94, R152, R98, R97 ;  /* 0x00000062985e7223 */ /* 0x000fe20000010061 */
[----:B------:R-:W-:Y:S11]  /*5100*/  @!P3 BRA `(.L_x_6325) ;  /* 0x000000000020b947 */ /* 0x000ff60003800000 */
        /* <DEDUP_REMOVED lines=8> */
.L_x_6325:
        /* <DEDUP_REMOVED lines=9> */
.L_x_6326:
        /* <DEDUP_REMOVED lines=9> */
.L_x_6327:
        /* <DEDUP_REMOVED lines=9> */
.L_x_6328:
        /* <DEDUP_REMOVED lines=9> */
.L_x_6329:
        /* <DEDUP_REMOVED lines=9> */
.L_x_6330:
        /* <DEDUP_REMOVED lines=9> */
.L_x_6331:
        /* <DEDUP_REMOVED lines=32> */
[----:B------:R-:W-:-:S05]  /*56f0*/  FMUL.FTZ R97, R95, UR15 ;  /* 0x0000000f5f617c20 */ /* 0x000fca0008410000 */
[----:B------:R-:W-:-:S04]  /*5700*/  F2FP.F16.F32.PACK_AB R97, RZ, R97 ;  /* 0x00000061ff61723e */ /* 0x000fc800000000ff */
[----:B------:R-:W-:Y:S01]  /*5710*/  PRMT R87, R87, 0x5410, R97 ;  /* 0x0000541057577816 */ /* 0x000fe20000000061 */
[----:B------:R-:W-:Y:S06]  /*5720*/  BRA `(.L_x_6323) ;  /* 0x0000000400207947 */ /* 0x000fec0003800000 */
.L_x_6324:
        /* <DEDUP_REMOVED lines=10> */
.L_x_6332:
        /* <DEDUP_REMOVED lines=9> */
.L_x_6333:
        /* <DEDUP_REMOVED lines=9> */
.L_x_6334:
        /* <DEDUP_REMOVED lines=9> */
.L_x_6335:
        /* <DEDUP_REMOVED lines=9> */
.L_x_6336:
        /* <DEDUP_REMOVED lines=9> */
.L_x_6337:
        /* <DEDUP_REMOVED lines=10> */
.L_x_6338:
[----:B------:R-:W-:Y:S01]  /*5b40*/  FADD.FTZ R97, R149, -R100 ;  /* 0x8000006495617221 */ /* 0x000fe20000010000 */
[----:B------:R-:W-:-:S03]  /*5b50*/  ISETP.GT.AND P1, PT, R115, RZ, PT ;  /* 0x000000ff7300720c */ /* 0x000fc60003f24270 */
[----:B------:R-:W-:-:S05]  /*5b60*/  FMUL.FTZ R97, R124, R97 ;  /* 0x000000617c617220 */ /* 0x000fca0000410000 */
[----:B------:R-:W-:-:S05]  /*5b70*/  FSEL R97, R97, RZ, P1 ;  /* 0x000000ff61617208 */ /* 0x000fca0000800000 */
[----:B0-----:R-:W-:-:S05]  /*5b80*/  @P3 FMUL.FTZ R97, R97, R102 ;  /* 0x0000006661613220 */ /* 0x001fca0000410000 */
[----:B------:R-:W-:-:S04]  /*5b90*/  @P3 F2FP.F16.F32.PACK_AB R97, RZ, R97 ;  /* 0x00000061ff61323e */ /* 0x000fc800000000ff */
[----:B------:R-:W-:-:S07]  /*5ba0*/  @P3 PRMT R87, R87, 0x5410, R97 ;  /* 0x0000541057573816 */ /* 0x000fce0000000061 */
.L_x_6323:
[----:B------:R-:W0:Y:S08]  /*5bb0*/  @P0 LDC.64 R98, c[0x0][0x478] ;  /* 0x00011e00ff620b82 */ /* 0x000e300000000a00 */
[----:B------:R-:W1:Y:S01]  /*5bc0*/  @P3 LDC.64 R100, c[0x0][0x468] ;  /* 0x00011a00ff643b82 */ /* 0x000e620000000a00 */
[----:B0-----:R-:W-:-:S05]  /*5bd0*/  @P0 IMAD.WIDE.U32 R164, R164, 0x20, R98 ;  /* 0x00000020a4a40825 */ /* 0x001fca00078e0062 */
[----:B------:R3:W-:Y:S01]  /*5be0*/  @P0 STG.E.128 desc[UR10][R164.64], R88 ;  /* 0x00000058a4000986 */ /* 0x0007e2000c101d0a */
[----:B-1----:R-:W-:-:S03]  /*5bf0*/  @P3 IMAD.WIDE.U32 R96, R96, 0x10, R100 ;  /* 0x0000001060603825 */ /* 0x002fc600078e0064 */
[----:B------:R3:W-:Y:S04]  /*5c00*/  @P0 STG.E.128 desc[UR10][R164.64+0x10], R92 ;  /* 0x0000105ca4000986 */ /* 0x0007e8000c101d0a */
[----:B------:R3:W-:Y:S02]  /*5c10*/  @P3 STG.E.128 desc[UR10][R96.64], R84 ;  /* 0x0000005460003986 */ /* 0x0007e4000c101d0a */
.L_x_6320:
[----:B------:R-:W-:Y:S05]  /*5c20*/  BSYNC.RECONVERGENT B0 ;  /* 0x0000000000007941 */ /* 0x000fea0003800200 */
.L_x_6319:
[----:B---3--:R-:W1:Y:S01]  /*5c30*/  LDC.64 R96, c[0x0][0x380] ;  /* 0x0000e000ff607b82 */ /* 0x008e620000000a00 */
[----:B------:R-:W-:Y:S01]  /*5c40*/  UPLOP3.LUT UP1, UPT, UPT, UPT, UP1, 0x40, 0x4 ;  /* 0x000000000004789c */ /* 0x000fe20003f2e810 */
[----:B-1----:R-:W-:-:S04]  /*5c50*/  IADD3 R2, PT, PT, R2, R96, RZ ;  /* 0x0000006002027210 */ /* 0x002fc80007ffe0ff */
[----:B------:R-:W-:-:S13]  /*5c60*/  ISETP.GE.AND P0, PT, R2, R97, PT ;  /* 0x000000610200720c */ /* 0x000fda0003f06270 */
[----:B------:R-:W-:Y:S05]  /*5c70*/  @!P0 BRA `(.L_x_6339) ;  /* 0xffffffa8002c8947 */ /* 0x000fea000383ffff */
.L_x_6269:
        /* <DEDUP_REMOVED lines=31> */
.L_x_6340:
        /* <DEDUP_REMOVED lines=9> */
.L_x_10776:


//--------------------- .text._ZN10layer_norm13ln_bwd_kernelINS_13Kernel_traitsI6__halfS2_fS2_fjLj6144ELj1ELj1ELj8ELj16ENS_18Kernel_traits_baseILj6144ES2_S2_fS2_fjLj256EEEEELb0ELb0ELb1ELb1EEEvNS_9BwdParamsE --------------------------
	.section	.text._ZN10layer_norm13ln_bwd_kernelINS_13Kernel_traitsI6__halfS2_fS2_fjLj6144ELj1ELj1ELj8ELj16ENS_18Kernel_traits_baseILj6144ES2_S2_fS2_fjLj256EEEEELb0ELb0ELb1ELb1EEEvNS_9BwdParamsE,"ax",@progbits
	.align	128
        .global         _ZN10layer_norm13ln_bwd_kernelINS_13Kernel_traitsI6__halfS2_fS2_fjLj6144ELj1ELj1ELj8ELj16ENS_18Kernel_traits_baseILj6144ES2_S2_fS2_fjLj256EEEEELb0ELb0ELb1ELb1EEEvNS_9BwdParamsE
        .type           _ZN10layer_norm13ln_bwd_kernelINS_13Kernel_traitsI6__halfS2_fS2_fjLj6144ELj1ELj1ELj8ELj16ENS_18Kernel_traits_baseILj6144ES2_S2_fS2_fjLj256EEEEELb0ELb0ELb1ELb1EEEvNS_9BwdParamsE,@function
        .size           _ZN10layer_norm13ln_bwd_kernelINS_13Kernel_traitsI6__halfS2_fS2_fjLj6144ELj1ELj1ELj8ELj16ENS_18Kernel_traits_baseILj6144ES2_S2_fS2_fjLj256EEEEELb0ELb0ELb1ELb1EEEvNS_9BwdParamsE,(.L_x_10777 - _ZN10layer_norm13ln_bwd_kernelINS_13Kernel_traitsI6__halfS2_fS2_fjLj6144ELj1ELj1ELj8ELj16ENS_18Kernel_traits_baseILj6144ES2_S2_fS2_fjLj256EEEEELb0ELb0ELb1ELb1EEEvNS_9BwdParamsE)
        .other          _ZN10layer_norm13ln_bwd_kernelINS_13Kernel_traitsI6__halfS2_fS2_fjLj6144ELj1ELj1ELj8ELj16ENS_18Kernel_traits_baseILj6144ES2_S2_fS2_fjLj256EEEEELb0ELb0ELb1ELb1EEEvNS_9BwdParamsE,@"STO_CUDA_ENTRY STV_DEFAULT"
_ZN10layer_norm13ln_bwd_kernelINS_13Kernel_traitsI6__halfS2_fS2_fjLj6144ELj1ELj1ELj8ELj16ENS_18Kernel_traits_baseILj6144ES2_S2_fS2_fjLj256EEEEELb0ELb0ELb1ELb1EEEvNS_9BwdParamsE:
.text._ZN10layer_norm13ln_bwd_kernelINS_13Kernel_traitsI6__halfS2_fS2_fjLj6144ELj1ELj1ELj8ELj16ENS_18Kernel_traits_baseILj6144ES2_S2_fS2_fjLj256EEEEELb0ELb0ELb1ELb1EEEvNS_9BwdParamsE:
        /* <DEDUP_REMOVED lines=45> */
.L_x_6400:
        /* <DEDUP_REMOVED lines=27> */
[----:B------:R-:W-:Y:S02]  /*0480*/  IADD3 R143, PT, PT, R149, 0x100, RZ ;  /* 0x00000100958f7810 */ /* 0x000fe40007ffe0ff */
[----:B------:R-:W-:Y:S02]  /*0490*/  IADD3 R113, PT, PT, R141, 0x100, RZ ;  /* 0x000001008d717810 */ /* 0x000fe40007ffe0ff */
[C---:B------:R-:W-:Y:S01]  /*04a0*/  IADD3 R151, PT, PT, R149.reuse, 0x200, RZ ;  /* 0x0000020095977810 */ /* 0x040fe20007ffe0ff */
[----:B--2---:R-:W-:-:S04]  /*04b0*/  IMAD.WIDE.U32 R98, R149, 0x20, R136 ;  /* 0x0000002095627825 */ /* 0x004fc800078e0088 */
[----:B---3--:R-:W-:Y:S01]  /*04c0*/  IMAD.WIDE.U32 R116, R141, 0x10, R138 ;  /* 0x000000108d747825 */ /* 0x008fe200078e008a */
[----:B------:R-:W2:Y:S03]  /*04d0*/  LDG.E.128 R144, desc[UR12][R98.64] ;  /* 0x0000000c62907981 */ /* 0x000ea6000c1e1d00 */
[----:B------:R-:W-:Y:S01]  /*04e0*/  IMAD.WIDE.U32 R110, R143, 0x20, R136 ;  /* 0x000000208f6e7825 */ /* 0x000fe200078e0088 */
[----:B------:R-:W3:Y:S03]  /*04f0*/  LDG.E.128 R100, desc[UR12][R98.64+0x10] ;  /* 0x0000100c62647981 */ /* 0x000ee6000c1e1d00 */
[----:B------:R-:W-:Y:S01]  /*0500*/  IMAD.WIDE.U32 R112, R113, 0x10, R138 ;  /* 0x0000001071707825 */ /* 0x000fe200078e008a */
[----:B------:R-:W3:Y:S03]  /*0510*/  LDG.E.128 R116, desc[UR12][R116.64] ;  /* 0x0000000c74747981 */ /* 0x000ee6000c1e1d00 */
[----:B------:R-:W-:Y:S01]  /*0520*/  IMAD.WIDE.U32 R136, R151, 0x20, R136 ;  /* 0x0000002097887825 */ /* 0x000fe200078e0088 */
[----:B------:R-:W3:Y:S04]  /*0530*/  LDG.E.128 R104, desc[UR12][R110.64] ;  /* 0x0000000c6e687981 */ /* 0x000ee8000c1e1d00 */
[----:B------:R-:W3:Y:S04]  /*0540*/  LDG.E.128 R112, desc[UR12][R112.64] ;  /* 0x0000000c70707981 */ /* 0x000ee8000c1e1d00 */
[----:B------:R0:W3:Y:S04]  /*0550*/  LDG.E.128 R128, desc[UR12][R110.64+0x10] ;  /* 0x0000100c6e807981 */ /* 0x0000e8000c1e1d00 */
[----:B------:R-:W3:Y:S04]  /*0560*/  LDG.E.128 R120, desc[UR12][R136.64] ;  /* 0x0000000c88787981 */ /* 0x000ee8000c1e1d00 */
[----:B------:R0:W3:Y:S01]  /*0570*/  LDG.E.128 R124, desc[UR12][R136.64+0x10] ;  /* 0x0000100c887c7981 */ /* 0x0000e2000c1e1d00 */
[----:B-1----:R-:W-:-:S05]  /*0580*/  IADD3 R97, PT, PT, R141, 0x200, RZ ;  /* 0x000002008d617810 */ /* 0x002fca0007ffe0ff */
[----:B------:R-:W-:-:S06]  /*0590*/  IMAD.WIDE.U32 R96, R97, 0x10, R138 ;  /* 0x0000001061607825 */ /* 0x000fcc00078e008a */
[----:B------:R-:W3:Y:S01]  /*05a0*/  LDG.E.128 R96, desc[UR12][R96.64] ;  /* 0x0000000c60607981 */ /* 0x000ee2000c1e1d00 */
        /* <DEDUP_REMOVED lines=16> */
[----:B------:R-:W-:Y:S02]  /*06b0*/  HADD2.F32 R151, -RZ, R133.H1_H1 ;  /* 0x30000085ff977230 */ /* 0x000fe40000004100 */
[----:B------:R-:W-:-:S02]  /*06c0*/  HADD2.F32 R155, -RZ, R134.H1_H1 ;  /* 0x30000086ff9b7230 */ /* 0x000fc40000004100 */
[----:B------:R-:W-:Y:S01]  /*06d0*/  HADD2.F32 R159, -RZ, R135.H1_H1 ;  /* 0x30000087ff9f7230 */ /* 0x000fe20000004100 */
[----:B----4-:R-:W-:-:S05]  /*06e0*/  FSEL R3, R3, RZ, !P1 ;  /* 0x000000ff03037208 */ /* 0x010fca0004800000 */
[C---:B--2---:R-:W-:Y:S01]  /*06f0*/  FADD.FTZ R144, -R3.reuse, R144 ;  /* 0x0000009003907221 */ /* 0x044fe20000010100 */
[C---:B------:R-:W-:Y:S01]  /*0700*/  FADD.FTZ R140, -R3.reuse, R145 ;  /* 0x00000091038c7221 */ /* 0x040fe20000010100 */
[C---:B------:R-:W-:Y:S01]  /*0710*/  FADD.FTZ R146, -R3.reuse, R146 ;  /* 0x0000009203927221 */ /* 0x040fe20000010100 */
[C---:B---3--:R-:W-:Y:S01]  /*0720*/  FADD.FTZ R154, -R3.reuse, R103 ;  /* 0x00000067039a7221 */ /* 0x048fe20000010100 */
[C---:B------:R-:W-:Y:S01]  /*0730*/  FADD.FTZ R142, -R3.reuse, R147 ;  /* 0x00000093038e7221 */ /* 0x040fe20000010100 */
[C---:B------:R-:W-:Y:S01]  /*0740*/  FADD.FTZ R148, -R3.reuse, R101 ;  /* 0x0000006503947221 */ /* 0x040fe20000010100 */
[--C-:B0-----:R-:W-:Y:S02]  /*0750*/  HADD2.F32 R138, -RZ, R118.reuse.H0_H0 ;  /* 0x20000076ff8a7230 */ /* 0x101fe40000004100 */
[----:B------:R-:W-:Y:S02]  /*0760*/  HADD2.F32 R150, -RZ, R118.H1_H1 ;  /* 0x30000076ff967230 */ /* 0x000fe40000004100 */
[C---:B------:R-:W-:Y:S01]  /*0770*/  FADD.FTZ R118, -R3.reuse, R100 ;  /* 0x0000006403767221 */ /* 0x040fe20000010100 */
[----:B------:R-:W-:Y:S01]  /*0780*/  FADD.FTZ R160, -R3, R106 ;  /* 0x0000006a03a07221 */ /* 0x000fe20000010100 */
[----:B-1----:R-:W-:-:S02]  /*0790*/  HADD2.F32 R111, -RZ, R116.H0_H0 ;  /* 0x20000074ff6f7230 */ /* 0x002fc40000004100 */
[C---:B------:R-:W-:Y:S01]  /*07a0*/  FADD.FTZ R152, -R3.reuse, R102 ;  /* 0x0000006603987221 */ /* 0x040fe20000010100 */
[C---:B------:R-:W-:Y:S01]  /*07b0*/  FADD.FTZ R104, -R3.reuse, R104 ;  /* 0x0000006803687221 */ /* 0x040fe20000010100 */
[--C-:B------:R-:W-:Y:S02]  /*07c0*/  HADD2.F32 R103, -RZ, R112.reuse.H0_H0 ;  /* 0x20000070ff677230 */ /* 0x100fe40000004100 */
[C---:B------:R-:W-:Y:S01]  /*07d0*/  FADD.FTZ R158, -R3.reuse, R105 ;  /* 0x00000069039e7221 */ /* 0x040fe20000010100 */
[----:B------:R-:W-:Y:S02]  /*07e0*/  HADD2.F32 R106, -RZ, R112.H1_H1 ;  /* 0x30000070ff6a7230 */ /* 0x000fe40000004100 */
        /* <DEDUP_REMOVED lines=10> */
[C---:B------:R-:W-:Y:S01]  /*0890*/  FADD.FTZ R186, -R3.reuse, R124 ;  /* 0x0000007c03ba7221 */ /* 0x040fe20000010100 */
[C---:B------:R-:W-:Y:S01]  /*08a0*/  FADD.FTZ R188, -R3.reuse, R125 ;  /* 0x0000007d03bc7221 */ /* 0x040fe20000010100 */
[C---:B------:R-:W-:Y:S01]  /*08b0*/  FADD.FTZ R190, -R3.reuse, R126 ;  /* 0x0000007e03be7221 */ /* 0x040fe20000010100 */
[----:B------:R-:W-:Y:S01]  /*08c0*/  FADD.FTZ R100, -R3, R127 ;  /* 0x0000007f03647221 */ /* 0x000fe20000010100 */
[----:B------:R-:W-:Y:S02]  /*08d0*/  HADD2.F32 R116, -RZ, R116.H1_H1 ;  /* 0x30000074ff747230 */ /* 0x000fe40000004100 */
[----:B-----5:R-:W-:Y:S01]  /*08e0*/  FMUL.FTZ R3, R109, R144 ;  /* 0x000000906d037220 */ /* 0x020fe20000410000 */
[----:B------:R-:W-:Y:S02]  /*08f0*/  HADD2.F32 R101, -RZ, R28.H1_H1 ;  /* 0x3000001cff657230 */ /* 0x000fe40000004100 */
[-C--:B------:R-:W-:Y:S01]  /*0900*/  FMUL.FTZ R112, R112, R111.reuse ;  /* 0x0000006f70707220 */ /* 0x080fe20000410000 */
[----:B------:R-:W-:Y:S01]  /*0910*/  FADD.FTZ R68, R68, R111 ;  /* 0x0000006f44447221 */ /* 0x000fe20000010000 */
[----:B------:R-:W-:Y:S01]  /*0920*/  FFMA.FTZ R36, R3, R111, R36 ;  /* 0x0000006f03247223 */ /* 0x000fe20000010024 */
[----:B------:R-:W-:Y:S01]  /*0930*/  FMUL.FTZ R111, R101, R116 ;  /* 0x00000074656f7220 */ /* 0x000fe20000410000 */
[----:B------:R-:W-:-:S02]  /*0940*/  HADD2.F32 R101, -RZ, R30.H0_H0 ;  /* 0x2000001eff657230 */ /* 0x000fc40000004100 */
[--C-:B------:R-:W-:Y:S02]  /*0950*/  HADD2.F32 R137, -RZ, R117.reuse.H0_H0 ;  /* 0x20000075ff897230 */ /* 0x100fe40000004100 */
[----:B------:R-:W-:Y:S02]  /*0960*/  HADD2.F32 R136, -RZ, R117.H1_H1 ;  /* 0x30000075ff887230 */ /* 0x000fe40000004100 */
[C---:B------:R-:W-:Y:S01]  /*0970*/  FMUL.FTZ R117, R109.reuse, R118 ;  /* 0x000000766d757220 */ /* 0x040fe20000410000 */
[--C-:B------:R-:W-:Y:S02]  /*0980*/  HADD2.F32 R107, -RZ, R114.reuse.H0_H0 ;  /* 0x20000072ff6b7230 */ /* 0x100fe40000004100 */
[----:B------:R-:W-:Y:S02]  /*0990*/  HADD2.F32 R170, -RZ, R114.H1_H1 ;  /* 0x30000072ffaa7230 */ /* 0x000fe40000004100 */
[----:B------:R-:W-:Y:S01]  /*09a0*/  FMUL.FTZ R114, R109, R142 ;  /* 0x0000008e6d727220 */ /* 0x000fe20000410000 */
[----:B------:R-:W-:-:S02]  /*09b0*/  HADD2.F32 R143, -RZ, R115.H0_H0 ;  /* 0x20000073ff8f7230 */ /* 0x000fc40000004100 */
[----:B------:R-:W-:Y:S01]  /*09c0*/  FMUL.FTZ R118, R101, R138 ;  /* 0x0000008a65767220 */ /* 0x000fe20000410000 */
[----:B------:R-:W-:Y:S02]  /*09d0*/  HADD2.F32 R128, -RZ, R32.H0_H0 ;  /* 0x20000020ff807230 */ /* 0x000fe40000004100 */
[C---:B------:R-:W-:Y:S01]  /*09e0*/  FMUL.FTZ R125, R109.reuse, R104 ;  /* 0x000000686d7d7220 */ /* 0x040fe20000410000 */
[----:B------:R-:W-:Y:S02]  /*09f0*/  HADD2.F32 R142, -RZ, R35.H0_H0 ;  /* 0x20000023ff8e7230 */ /* 0x000fe40000004100 */
[C---:B------:R-:W-:Y:S01]  /*0a00*/  FMUL.FTZ R141, R109.reuse, R172 ;  /* 0x000000ac6d8d7220 */ /* 0x040fe20000410000 */
[----:B------:R-:W-:Y:S02]  /*0a10*/  HADD2.F32 R176, -RZ, R115.H1_H1 ;  /* 0x30000073ffb07230 */ /* 0x000fe40000004100 */
[----:B------:R-:W-:Y:S01]  /*0a20*/  FMUL.FTZ R110, R109, R140 ;  /* 0x0000008c6d6e7220 */ /* 0x000fe20000410000 */
[----:B------:R-:W-:-:S02]  /*0a30*/  HADD2.F32 R101, -RZ, R35.H1_H1 ;  /* 0x30000023ff657230 */ /* 0x000fc40000004100 */
[----:B------:R-:W-:Y:S02]  /*0a40*/  HADD2.F32 R102, -RZ, R29.H0_H0 ;  /* 0x2000001dff667230 */ /* 0x000fe40000004100 */
[-C--:B------:R-:W-:Y:S01]  /*0a50*/  FMUL.FTZ R128, R128, R103.reuse ;  /* 0x0000006780807220 */ /* 0x080fe20000410000 */
[--C-:B------:R-:W-:Y:S02]  /*0a60*/  HADD2.F32 R105, -RZ, R113.reuse.H0_H0 ;  /* 0x20000071ff697230 */ /* 0x100fe40000004100 */
[----:B------:R-:W-:Y:S01]  /*0a70*/  FFMA.FTZ R44, R125, R103, R44 ;  /* 0x000000677d2c7223 */ /* 0x000fe2000001002c */
[----:B------:R-:W-:Y:S02]  /*0a80*/  HADD2.F32 R164, -RZ, R113.H1_H1 ;  /* 0x30000071ffa47230 */ /* 0x000fe40000004100 */
[----:B------:R-:W-:Y:S01]  /*0a90*/  FMUL.FTZ R113, R109, R146 ;  /* 0x000000926d717220 */ /* 0x000fe20000410000 */
[----:B------:R-:W-:Y:S01]  /*0aa0*/  FADD.FTZ R60, R60, R103 ;  /* 0x000000673c3c7221 */ /* 0x000fe20000010000 */
[-C--:B------:R-:W-:Y:S01]  /*0ab0*/  FMUL.FTZ R142, R142, R143.reuse ;  /* 0x0000008f8e8e7220 */ /* 0x080fe20000410000 */
[----:B------:R-:W-:Y:S01]  /*0ac0*/  FADD.FTZ R58, R58, R143 ;  /* 0x0000008f3a3a7221 */ /* 0x000fe20000010000 */
[----:B------:R-:W-:Y:S01]  /*0ad0*/  FFMA.FTZ R82, R141, R143, R82 ;  /* 0x0000008f8d527223 */ /* 0x000fe20000010052 */
[----:B------:R-:W-:Y:S01]  /*0ae0*/  FFMA.FTZ R37, R110, R116, R37 ;  /* 0x000000746e257223 */ /* 0x000fe20000010025 */
[----:B------:R-:W-:Y:S01]  /*0af0*/  FADD.FTZ R69, R69, R116 ;  /* 0x0000007445457221 */ /* 0x000fe20000010000 */
[----:B------:R-:W-:-:S02]  /*0b00*/  HADD2.F32 R146, -RZ, R132.H0_H0 ;  /* 0x20000084ff927230 */ /* 0x000fc40000004100 */
[----:B------:R-:W-:Y:S01]  /*0b10*/  FMUL.FTZ R143, R101, R176 ;  /* 0x000000b0658f7220 */ /* 0x000fe20000410000 */
[--C-:B------:R-:W-:Y:S02]  /*0b20*/  HADD2.F32 R103, -RZ, R96.reuse.H0_H0 ;  /* 0x20000060ff677230 */ /* 0x100fe40000004100 */
[----:B------:R-:W-:Y:S01]  /*0b30*/  FMUL.FTZ R116, R102, R137 ;  /* 0x0000008966747220 */ /* 0x000fe20000410000 */
[----:B------:R-:W-:Y:S01]  /*0b40*/  FMUL.FTZ R145, R109, R178 ;  /* 0x000000b26d917220 */ /* 0x000fe20000410000 */
[----:B------:R-:W-:Y:S01]  /*0b50*/  FFMA.FTZ R101, R3, R112, RZ ;  /* 0x0000007003657223 */ /* 0x000fe200000100ff */
[----:B------:R-:W-:Y:S01]  /*0b60*/  FADD.FTZ R102, RZ, R112 ;  /* 0x00000070ff667221 */ /* 0x000fe20000010000 */
[----:B------:R-:W-:Y:S02]  /*0b70*/  HADD2.F32 R115, -RZ, R29.H1_H1 ;  /* 0x3000001dff737230 */ /* 0x000fe40000004100 */
[----:B------:R-:W-:Y:S01]  /*0b80*/  FMUL.FTZ R146, R146, R103 ;  /* 0x0000006792927220 */ /* 0x000fe20000410000 */
[----:B------:R-:W-:-:S02]  /*0b90*/  HADD2.F32 R104, -RZ, R96.H1_H1 ;  /* 0x30000060ff687230 */ /* 0x000fc40000004100 */
[----:B------:R-:W-:Y:S01]  /*0ba0*/  FFMA.FTZ R76, R145, R103, R76 ;  /* 0x00000067914c7223 */ /* 0x000fe2000001004c */
[----:B------:R-:W-:Y:S01]  /*0bb0*/  FADD.FTZ R52, R52, R103 ;  /* 0x0000006734347221 */ /* 0x000fe20000010000 */
[----:B------:R-:W-:Y:S01]  /*0bc0*/  FFMA.FTZ R96, R110, R111, R101 ;  /* 0x0000006f6e607223 */ /* 0x000fe20000010065 */
[----:B------:R-:W-:Y:S01]  /*0bd0*/  FADD.FTZ R103, R111, R102 ;  /* 0x000000666f677221 */ /* 0x000fe20000010000 */
[----:B------:R-:W-:Y:S01]  /*0be0*/  FMUL.FTZ R115, R115, R136 ;  /* 0x0000008873737220 */ /* 0x000fe20000410000 */
[----:B------:R-:W-:Y:S01]  /*0bf0*/  FMUL.FTZ R120, R109, R148 ;  /* 0x000000946d787220 */ /* 0x000fe20000410000 */
[----:B------:R-:W-:Y:S01]  /*0c00*/  FFMA.FTZ R101, R113, R116, R96 ;  /* 0x0000007471657223 */ /* 0x000fe20000010060 */
[----:B------:R-:W-:Y:S02]  /*0c10*/  HADD2.F32 R147, -RZ, R132.H1_H1 ;  /* 0x30000084ff937230 */ /* 0x000fe40000004100 */
[----:B------:R-:W-:Y:S01]  /*0c20*/  FADD.FTZ R102, R116, R103 ;  /* 0x0000006774667221 */ /* 0x000fe20000010000 */
[----:B------:R-:W-:-:S02]  /*0c30*/  HADD2.F32 R139, -RZ, R119.H0_H0 ;  /* 0x20000077ff8b7230 */ /* 0x000fc40000004100 */
[----:B------:R-:W-:Y:S01]  /*0c40*/  FMUL.FTZ R148, R109, R180 ;  /* 0x000000b46d947220 */ /* 0x000fe20000410000 */
[----:B------:R-:W-:Y:S02]  /*0c50*/  HADD2.F32 R156, -RZ, R119.H1_H1 ;  /* 0x30000077ff9c7230 */ /* 0x000fe40000004100 */
[----:B------:R-:W-:Y:S01]  /*0c60*/  FFMA.FTZ R96, R114, R115, R101 ;  /* 0x0000007372607223 */ /* 0x000fe20000010065 */
[----:B------:R-:W-:Y:S02]  /*0c70*/  HADD2.F32 R119, -RZ, R30.H1_H1 ;  /* 0x3000001eff777230 */ /* 0x000fe40000004100 */
[----:B------:R-:W-:Y:S01]  /*0c80*/  FADD.FTZ R101, R115, R102 ;  /* 0x0000006673657221 */ /* 0x000fe20000010000 */
[-C--:B------:R-:W-:Y:S01]  /*0c90*/  FMUL.FTZ R147, R147, R104.reuse ;  /* 0x0000006893937220 */ /* 0x080fe20000410000 */
[----:B------:R-:W-:Y:S01]  /*0ca0*/  FFMA.FTZ R77, R148, R104, R77 ;  /* 0x00000068944d7223 */ /* 0x000fe2000001004d */
[----:B------:R-:W-:Y:S01]  /*0cb0*/  FADD.FTZ R53, R53, R104 ;  /* 0x0000006835357221 */ /* 0x000fe20000010000 */
[----:B------:R-:W-:-:S02]  /*0cc0*/  HADD2.F32 R122, -RZ, R31.H0_H0 ;  /* 0x2000001fff7a7230 */ /* 0x000fc40000004100 */
[----:B------:R-:W-:Y:S01]  /*0cd0*/  FMUL.FTZ R119, R119, R150 ;  /* 0x0000009677777220 */ /* 0x000fe20000410000 */
[--C-:B------:R-:W-:Y:S02]  /*0ce0*/  HADD2.F32 R103, -RZ, R97.reuse.H0_H0 ;  /* 0x20000061ff677230 */ /* 0x100fe40000004100 */
[----:B------:R-:W-:Y:S02]  /*0cf0*/  HADD2.F32 R104, -RZ, R97.H1_H1 ;  /* 0x30000061ff687230 */ /* 0x000fe40000004100 */
[----:B------:R-:W-:Y:S01]  /*0d00*/  FFMA.FTZ R97, R117, R118, R96 ;  /* 0x0000007675617223 */ /* 0x000fe20000010060 */
[----:B------:R-:W-:Y:S01]  /*0d10*/  FADD.FTZ R102, R118, R101 ;  /* 0x0000006576667221 */ /* 0x000fe20000010000 */
[----:B------:R-:W-:Y:S02]  /*0d20*/  HADD2.F32 R123, -RZ, R31.H1_H1 ;  /* 0x3000001fff7b7230 */ /* 0x000fe40000004100 */
        /* <DEDUP_REMOVED lines=8> */
[----:B------:R-:W-:-:S02]  /*0db0*/  HADD2.F32 R127, -RZ, R32.H1_H1 ;  /* 0x30000020ff7f7230 */ /* 0x000fc40000004100 */
[----:B------:R-:W-:Y:S01]  /*0dc0*/  FFMA.FTZ R96, R124, R123, R97 ;  /* 0x0000007b7c607223 */ /* 0x000fe20000010061 */
[----:B------:R-:W-:Y:S01]  /*0dd0*/  FADD.FTZ R101, R123, R102 ;  /* 0x000000667b657221 */ /* 0x000fe20000010000 */
[----:B------:R-:W-:Y:S01]  /*0de0*/  FFMA.FTZ R39, R114, R136, R39 ;  /* 0x0000008872277223 */ /* 0x000fe20000010027 */
[----:B------:R-:W-:Y:S01]  /*0df0*/  FADD.FTZ R71, R71, R136 ;  /* 0x0000008847477221 */ /* 0x000fe20000010000 */
[--C-:B------:R-:W-:Y:S02]  /*0e00*/  HADD2.F32 R136, -RZ, R33.reuse.H0_H0 ;  /* 0x20000021ff887230 */ /* 0x100fe40000004100 */
[----:B------:R-:W-:Y:S01]  /*0e10*/  FMUL.FTZ R126, R109, R158 ;  /* 0x0000009e6d7e7220 */ /* 0x000fe20000410000 */
[----:B------:R-:W-:Y:S01]  /*0e20*/  FMUL.FTZ R127, R127, R106 ;  /* 0x0000006a7f7f7220 */ /* 0x000fe20000410000 */
[----:B------:R-:W-:Y:S01]  /*0e30*/  FFMA.FTZ R97, R125, R128, R96 ;  /* 0x000000807d617223 */ /* 0x000fe20000010060 */
[----:B------:R-:W-:Y:S01]  /*0e40*/  FADD.FTZ R102, R128, R101 ;  /* 0x0000006580667221 */ /* 0x000fe20000010000 */
[----:B------:R-:W-:-:S02]  /*0e50*/  HADD2.F32 R131, -RZ, R33.H1_H1 ;  /* 0x30000021ff837230 */ /* 0x000fc40000004100 */
[----:B------:R-:W-:Y:S01]  /*0e60*/  FMUL.FTZ R129, R109, R160 ;  /* 0x000000a06d817220 */ /* 0x000fe20000410000 */
[----:B------:R-:W-:Y:S01]  /*0e70*/  FMUL.FTZ R136, R136, R105 ;  /* 0x0000006988887220 */ /* 0x000fe20000410000 */
[----:B------:R-:W-:Y:S01]  /*0e80*/  FFMA.FTZ R96, R126, R127, R97 ;  /* 0x0000007f7e607223 */ /* 0x000fe20000010061 */
[----:B------:R-:W-:Y:S01]  /*0e90*/  FADD.FTZ R101, R127, R102 ;  /* 0x000000667f657221 */ /* 0x000fe20000010000 */
[----:B------:R-:W-:Y:S01]  /*0ea0*/  FADD.FTZ R64, R64, R138 ;  /* 0x0000008a40407221 */ /* 0x000fe20000010000 */
[----:B------:R-:W-:Y:S01]  /*0eb0*/  FFMA.FTZ R40, R117, R138, R40 ;  /* 0x0000008a75287223 */ /* 0x000fe20000010028 */
[----:B------:R-:W-:Y:S02]  /*0ec0*/  HADD2.F32 R138, -RZ, R34.H0_H0 ;  /* 0x20000022ff8a7230 */ /* 0x000fe40000004100 */
        /* <DEDUP_REMOVED lines=8> */
[----:B------:R-:W-:-:S02]  /*0f50*/  HADD2.F32 R150, -RZ, R133.H0_H0 ;  /* 0x20000085ff967230 */ /* 0x000fc40000004100 */
[----:B------:R-:W-:Y:S01]  /*0f60*/  FFMA.FTZ R38, R113, R137, R38 ;  /* 0x0000008971267223 */ /* 0x000fe20000010026 */
[----:B------:R-:W-:Y:S01]  /*0f70*/  FADD.FTZ R70, R70, R137 ;  /* 0x0000008946467221 */ /* 0x000fe20000010000 */
[----:B------:R-:W-:Y:S02]  /*0f80*/  HADD2.F32 R139, -RZ, R34.H1_H1 ;  /* 0x30000022ff8b7230 */ /* 0x000fe40000004100 */
        /* <DEDUP_REMOVED lines=10> */
[----:B------:R-:W-:-:S02]  /*1030*/  HADD2.F32 R103, -RZ, R98.H0_H0 ;  /* 0x20000062ff677230 */ /* 0x000fc40000004100 */
[----:B------:R-:W-:Y:S01]  /*1040*/  FFMA.FTZ R97, R137, R138, R96 ;  /* 0x0000008a89617223 */ /* 0x000fe20000010060 */
[----:B------:R-:W-:Y:S02]  /*1050*/  HADD2.F32 R102, -RZ, R98.H1_H1 ;  /* 0x30000062ff667230 */ /* 0x000fe40000004100 */
[----:B------:R-:W-:Y:S01]  /*1060*/  FADD.FTZ R98, R138, R101 ;  /* 0x000000658a627221 */ /* 0x000fe20000010000 */
[----:B------:R-:W-:-:S03]  /*1070*/  FFMA.FTZ R96, R140, R139, R97 ;  /* 0x0000008b8c607223 */ /* 0x000fc60000010061 */
[----:B------:R-:W-:Y:S01]  /*1080*/  FADD.FTZ R101, R139, R98 ;  /* 0x000000628b657221 */ /* 0x000fe20000010000 */
[----:B------:R-:W-:Y:S01]  /*1090*/  FMUL.FTZ R144, R109, R174 ;  /* 0x000000ae6d907220 */ /* 0x000fe20000410000 */
[----:B------:R-:W-:Y:S02]  /*10a0*/  FFMA.FTZ R97, R141, R142, R96 ;  /* 0x0000008e8d617223 */ /* 0x000fe40000010060 */
[----:B------:R-:W-:Y:S02]  /*10b0*/  FADD.FTZ R96, R142, R101 ;  /* 0x000000658e607221 */ /* 0x000fe40000010000 */
[----:B------:R-:W-:Y:S02]  /*10c0*/  FFMA.FTZ R98, R144, R143, R97 ;  /* 0x0000008f90627223 */ /* 0x000fe40000010061 */
[----:B------:R-:W-:Y:S02]  /*10d0*/  FADD.FTZ R97, R143, R96 ;  /* 0x000000608f617221 */ /* 0x000fe40000010000 */
[----:B------:R-:W-:-:S02]  /*10e0*/  FFMA.FTZ R101, R145, R146, R98 ;  /* 0x0000009291657223 */ /* 0x000fc40000010062 */
[----:B------:R-:W-:Y:S02]  /*10f0*/  FADD.FTZ R96, R146, R97 ;  /* 0x0000006192607221 */ /* 0x000fe40000010000 */
[----:B------:R-:W-:Y:S02]  /*1100*/  FFMA.FTZ R98, R148, R147, R101 ;  /* 0x0000009394627223 */ /* 0x000fe40000010065 */
[----:B------:R-:W-:Y:S01]  /*1110*/  FADD.FTZ R97, R96, R147 ;  /* 0x0000009360617221 */ /* 0x000fe20000010000 */
[----:B------:R-:W-:Y:S02]  /*1120*/  HADD2.F32 R154, -RZ, R134.H0_H0 ;  /* 0x20000086ff9a7230 */ /* 0x000fe40000004100 */
[----:B------:R-:W-:Y:S01]  /*1130*/  FMUL.FTZ R152, R109, R184 ;  /* 0x000000b86d987220 */ /* 0x000fe20000410000 */
[----:B------:R-:W-:Y:S01]  /*1140*/  FMUL.FTZ R151, R151, R104 ;  /* 0x0000006897977220 */ /* 0x000fe20000410000 */
[----:B------:R-:W-:Y:S01]  /*1150*/  FFMA.FTZ R101, R149, R150, R98 ;  /* 0x0000009695657223 */ /* 0x000fe20000010062 */
[----:B------:R-:W-:Y:S01]  /*1160*/  FADD.FTZ R96, R97, R150 ;  /* 0x0000009661607221 */ /* 0x000fe20000010000 */
[----:B------:R-:W-:Y:S01]  /*1170*/  FADD.FTZ R67, R67, R156 ;  /* 0x0000009c43437221 */ /* 0x000fe20000010000 */
[----:B------:R-:W-:Y:S01]  /*1180*/  FFMA.FTZ R43, R124, R156, R43 ;  /* 0x0000009c7c2b7223 */ /* 0x000fe2000001002b */
[C---:B------:R-:W-:Y:S01]  /*1190*/  FMUL.FTZ R153, R109.reuse, R186 ;  /* 0x000000ba6d997220 */ /* 0x040fe20000410000 */
[----:B------:R-:W-:Y:S01]  /*11a0*/  FMUL.FTZ R156, R109, R188 ;  /* 0x000000bc6d9c7220 */ /* 0x000fe20000410000 */
[----:B------:R-:W-:Y:S01]  /*11b0*/  FMUL.FTZ R154, R154, R103 ;  /* 0x000000679a9a7220 */ /* 0x000fe20000410000 */
[----:B------:R-:W-:Y:S01]  /*11c0*/  FFMA.FTZ R98, R152, R151, R101 ;  /* 0x0000009798627223 */ /* 0x000fe20000010065 */
[----:B------:R-:W-:Y:S01]  /*11d0*/  FADD.FTZ R97, R96, R151 ;  /* 0x0000009760617221 */ /* 0x000fe20000010000 */
[----:B------:R-:W-:Y:S01]  /*11e0*/  FFMA.FTZ R72, R153, R103, R72 ;  /* 0x0000006799487223 */ /* 0x000fe20000010048 */
[----:B------:R-:W-:Y:S01]  /*11f0*/  FADD.FTZ R48, R48, R103 ;  /* 0x0000006730307221 */ /* 0x000fe20000010000 */
[-C--:B------:R-:W-:Y:S01]  /*1200*/  FFMA.FTZ R73, R156, R102.reuse, R73 ;  /* 0x000000669c497223 */ /* 0x080fe20000010049 */
[----:B------:R-:W-:Y:S01]  /*1210*/  FADD.FTZ R49, R49, R102 ;  /* 0x0000006631317221 */ /* 0x000fe20000010000 */
[----:B------:R-:W-:Y:S01]  /*1220*/  FMUL.FTZ R155, R155, R102 ;  /* 0x000000669b9b7220 */ /* 0x000fe20000410000 */
[----:B------:R-:W-:-:S02]  /*1230*/  HADD2.F32 R103, -RZ, R99.H0_H0 ;  /* 0x20000063ff677230 */ /* 0x000fc40000004100 */
[----:B------:R-:W-:Y:S01]  /*1240*/  FADD.FTZ R96, R97, R154 ;  /* 0x0000009a61607221 */ /* 0x000fe20000010000 */
[----:B------:R-:W-:Y:S02]  /*1250*/  HADD2.F32 R158, -RZ, R135.H0_H0 ;  /* 0x20000087ff9e7230 */ /* 0x000fe40000004100 */
[----:B------:R-:W-:Y:S02]  /*1260*/  HADD2.F32 R102, -RZ, R99.H1_H1 ;  /* 0x30000063ff667230 */ /* 0x000fe40000004100 */
        /* <DEDUP_REMOVED lines=29> */
[----:B------:R-:W-:Y:S06]  /*1440*/  BRA `(.L_x_6343) ;  /* 0x0000000000507947 */ /* 0x000fec0003800000 */
.L_x_6342:
        /* <DEDUP_REMOVED lines=20> */
.L_x_6343:
        /* <DEDUP_REMOVED lines=32> */
.L_x_6345:
[----:B------:R-:W-:Y:S05]  /*1790*/  BSYNC.RECONVERGENT B0 ;  /* 0x0000000000007941 */ /* 0x000fea0003800200 */
.L_x_6344:
        /* <DEDUP_REMOVED lines=13> */
[-C--:B--2---:R-:W-:Y:S01]  /*1870*/  @P3 IMAD R108, R108, R163.reuse, RZ ;  /* 0x000000a36c6c3224 */ /* 0x084fe200078e02ff */
[----:B------:R-:W-:Y:S01]  /*1880*/  @!UP1 UIADD3 UR10, UPT, UPT, UR4, 0x6010, URZ ;  /* 0x00006010040a9890 */ /* 0x000fe2000fffe0ff */
[----:B------:R-:W-:-:S04]  /*1890*/  IMAD R163, R0, R163, RZ ;  /* 0x000000a300a37224 */ /* 0x000fc800078e02ff */
        /* <DEDUP_REMOVED lines=18> */
[----:B------:R-:W-:-:S02]  /*19c0*/  SHF.R.S32.HI R100, RZ, 0x1f, R163 ;  /* 0x0000001fff647819 */ /* 0x000fc400000114a3 */
[----:B------:R-:W-:Y:S01]  /*19d0*/  FADD.FTZ R97, R102, R97 ;  /* 0x0000006166617221 */ /* 0x000fe20000010000 */
[----:B------:R-:W-:Y:S01]  /*19e0*/  FADD.FTZ R96, R103, R96 ;  /* 0x0000006067607221 */ /* 0x000fe20000010000 */
[----:B------:R-:W-:Y:S02]  /*19f0*/  LEA.HI R100, R100, R163, RZ, 0x3 ;  /* 0x000000a364647211 */ /* 0x000fe400078f18ff */
[----:B-1----:R-:W-:Y:S01]  /*1a00*/  FADD.FTZ R97, R97, R104 ;  /* 0x0000006861617221 */ /* 0x002fe20000010000 */
[----:B------:R-:W-:-:S03]  /*1a10*/  FADD.FTZ R96, R96, R105 ;  /* 0x0000006960607221 */ /* 0x000fc60000010000 */
[----:B------:R-:W-:Y:S01]  /*1a20*/  FADD.FTZ R99, R106, R97 ;  /* 0x000000616a637221 */ /* 0x000fe20000010000 */
[----:B------:R-:W-:Y:S01]  /*1a30*/  @P3 SHF.R.S32.HI R97, RZ, 0x1f, R108 ;  /* 0x0000001fff613819 */ /* 0x000fe2000001146c */
[----:B------:R-:W-:Y:S01]  /*1a40*/  FADD.FTZ R98, R107, R96 ;  /* 0x000000606b627221 */ /* 0x000fe20000010000 */
[----:B------:R-:W-:Y:S01]  /*1a50*/  MOV R96, RZ ;  /* 0x000000ff00607202 */ /* 0x000fe20000000f00 */
[----:B------:R-:W-:Y:S01]  /*1a60*/  FMUL.FTZ R99, R99, UR15 ;  /* 0x0000000f63637c20 */ /* 0x000fe20008410000 */
[----:B------:R-:W-:Y:S01]  /*1a70*/  @P3 LEA.HI R108, R97, R108, RZ, 0x3 ;  /* 0x0000006c616c3211 */ /* 0x000fe200078f18ff */
[----:B------:R-:W-:Y:S01]  /*1a80*/  FMUL.FTZ R98, R98, UR15 ;  /* 0x0000000f62627c20 */ /* 0x000fe20008410000 */
[-C--:B------:R-:W-:Y:S02]  /*1a90*/  LEA.HI.SX32 R97, R100, R161.reuse, 0x1d ;  /* 0x000000a164617211 */ /* 0x080fe400078feaff */
[----:B------:R-:W-:Y:S02]  /*1aa0*/  @P3 LEA.HI.SX32 R96, R108, R161, 0x1d ;  /* 0x000000a16c603211 */ /* 0x000fe400078feaff */
        /* <DEDUP_REMOVED lines=16> */
.L_x_6348:
        /* <DEDUP_REMOVED lines=9> */
.L_x_6349:
        /* <DEDUP_REMOVED lines=9> */
.L_x_6350:
        /* <DEDUP_REMOVED lines=9> */
.L_x_6351:
        /* <DEDUP_REMOVED lines=9> */
.L_x_6352:
        /* <DEDUP_REMOVED lines=9> */
.L_x_6353:
        /* <DEDUP_REMOVED lines=9> */
.L_x_6354:
        /* <DEDUP_REMOVED lines=10> */
.L_x_6347:
        /* <DEDUP_REMOVED lines=42> */
.L_x_6356:
        /* <DEDUP_REMOVED lines=9> */
.L_x_6357:
        /* <DEDUP_REMOVED lines=9> */
.L_x_6358:
        /* <DEDUP_REMOVED lines=9> */
.L_x_6359:
        /* <DEDUP_REMOVED lines=9> */
.L_x_6360:
        /* <DEDUP_REMOVED lines=9> */
.L_x_6361:
        /* <DEDUP_REMOVED lines=9> */
.L_x_6362:
[----:B------:R-:W-:Y:S05]  /*25b0*/  @!P3 BRA `(.L_x_6355) ;  /* 0x00000008002cb947 */ /* 0x000fea0003800000 */
[----:B------:R-:W-:-:S05]  /*25c0*/  FMUL.FTZ R100, R95, UR16 ;  /* 0x000000105f647c20 */ /* 0x000fca0008410000 */
[----:B------:R-:W-:-:S04]  /*25d0*/  F2FP.F16.F32.PACK_AB R100, RZ, R100 ;  /* 0x00000064ff64723e */ /* 0x000fc800000000ff */
[----:B------:R-:W-:Y:S01]  /*25e0*/  PRMT R87, R87, 0x5410, R100 ;  /* 0x0000541057577816 */ /* 0x000fe20000000064 */
[----:B------:R-:W-:Y:S06]  /*25f0*/  BRA `(.L_x_6355) ;  /* 0x00000008001c7947 */ /* 0x000fec0003800000 */
.L_x_6346:
        /* <DEDUP_REMOVED lines=18> */
[----:B------:R-:W-:Y:S01]  /*2720*/  @P2 FADD.FTZ R106, R115, -R106 ;  /* 0x8000006a736a2221 */ /* 0x000fe20000010000 */
[----:B------:R-:W-:-:S02]  /*2730*/  MOV R102, R26 ;  /* 0x0000001a00667202 */ /* 0x000fc40000000f00 */
[----:B------:R-:W2:Y:S01]  /*2740*/  @P3 LDC R108, c[0x0][0x40c] ;  /* 0x00010300ff6c3b82 */ /* 0x000ea20000000800 */
[C---:B------:R-:W-:Y:S01]  /*2750*/  @P2 FFMA.FTZ R102, R109.reuse, R103, R26 ;  /* 0x000000676d662223 */ /* 0x040fe2000001001a */
[----:B------:R-:W-:Y:S01]  /*2760*/  MOV R103, R27 ;  /* 0x0000001b00677202 */ /* 0x000fe20000000f00 */
[----:B------:R-:W-:Y:S01]  /*2770*/  @P2 FFMA.FTZ R103, R109, R106, R27 ;  /* 0x0000006a6d672223 */ /* 0x000fe2000001001b */
[----:B------:R-:W-:Y:S01]  /*2780*/  @P2 FFMA.FTZ R106, R120, R98, R99 ;  /* 0x00000062786a2223 */ /* 0x000fe20000010063 */
[----:B0-----:R-:W-:-:S03]  /*2790*/  @P3 FMUL.FTZ R100, R100, R105 ;  /* 0x0000006964643220 */ /* 0x001fc60000410000 */
[----:B------:R-:W0:Y:S01]  /*27a0*/  @P3 LDC R107, c[0x0][0x40c] ;  /* 0x00010300ff6b3b82 */ /* 0x000e220000000800 */
[----:B------:R-:W-:Y:S01]  /*27b0*/  @P2 FFMA.FTZ R105, R117, R98, R99 ;  /* 0x0000006275692223 */ /* 0x000fe20000010063 */
[----:B------:R-:W-:Y:S01]  /*27c0*/  @P2 FADD.FTZ R106, R119, -R106 ;  /* 0x8000006a776a2221 */ /* 0x000fe20000010000 */
[----:B------:R-:W-:Y:S02]  /*27d0*/  @P3 F2FP.F16.F32.PACK_AB R100, RZ, R100 ;  /* 0x00000064ff64323e */ /* 0x000fe400000000ff */
[----:B------:R-:W-:Y:S01]  /*27e0*/  @P2 FADD.FTZ R105, R118, -R105 ;  /* 0x8000006976692221 */ /* 0x000fe20000010000 */
[----:B-1----:R-:W-:Y:S01]  /*27f0*/  @P3 FMUL.FTZ R101, R101, R104 ;  /* 0x0000006865653220 */ /* 0x002fe20000410000 */
[----:B------:R-:W-:Y:S02]  /*2800*/  @P3 PRMT R84, R100, 0x7610, R84 ;  /* 0x0000761064543816 */ /* 0x000fe40000000054 */
[----:B------:R-:W-:Y:S01]  /*2810*/  MOV R104, R20 ;  /* 0x0000001400687202 */ /* 0x000fe20000000f00 */
[----:B------:R-:W-:Y:S01]  /*2820*/  @P2 FFMA.FTZ R104, R109, R105, R20 ;  /* 0x000000696d682223 */ /* 0x000fe20000010014 */
[----:B------:R-:W-:-:S02]  /*2830*/  @P3 F2FP.F16.F32.PACK_AB R101, RZ, R101 ;  /* 0x00000065ff65323e */ /* 0x000fc400000000ff */
[----:B------:R-:W-:Y:S01]  /*2840*/  MOV R105, R21 ;  /* 0x0000001500697202 */ /* 0x000fe20000000f00 */
[----:B------:R-:W-:Y:S01]  /*2850*/  @P2 FFMA.FTZ R105, R109, R106, R21 ;  /* 0x0000006a6d692223 */ /* 0x000fe20000010015 */
[----:B------:R-:W-:Y:S01]  /*2860*/  @P3 PRMT R84, R84, 0x5410, R101 ;  /* 0x0000541054543816 */ /* 0x000fe20000000065 */
[----:B------:R-:W-:Y:S01]  /*2870*/  @P2 FFMA.FTZ R101, R121, R98, R99 ;  /* 0x0000006279652223 */ /* 0x000fe20000010063 */
[----:B------:R-:W-:-:S03]  /*2880*/  MOV R106, R22 ;  /* 0x00000016006a7202 */ /* 0x000fc60000000f00 */
[----:B------:R-:W-:Y:S01]  /*2890*/  @P2 FADD.FTZ R101, R122, -R101 ;  /* 0x800000657a652221 */ /* 0x000fe20000010000 */
[----:B0-----:R-:W-:-:S03]  /*28a0*/  @P3 FMUL.FTZ R100, R102, R107 ;  /* 0x0000006b66643220 */ /* 0x001fc60000410000 */
[----:B------:R-:W-:Y:S01]  /*28b0*/  @P2 FFMA.FTZ R106, R109, R101, R22 ;  /* 0x000000656d6a2223 */ /* 0x000fe20000010016 */
[----:B--2---:R-:W-:Y:S01]  /*28c0*/  @P3 FMUL.FTZ R101, R103, R108 ;  /* 0x0000006c67653220 */ /* 0x004fe20000410000 */
[----:B------:R-:W0:Y:S01]  /*28d0*/  @P3 LDC R107, c[0x0][0x40c] ;  /* 0x00010300ff6b3b82 */ /* 0x000e220000000800 */
[----:B------:R-:W-:-:S03]  /*28e0*/  @P3 F2FP.F16.F32.PACK_AB R100, RZ, R100 ;  /* 0x00000064ff64323e */ /* 0x000fc600000000ff */
[----:B------:R-:W-:Y:S02]  /*28f0*/  @P3 F2FP.F16.F32.PACK_AB R101, RZ, R101 ;  /* 0x00000065ff65323e */ /* 0x000fe400000000ff */
[----:B------:R-:W-:Y:S02]  /*2900*/  @P3 PRMT R85, R100, 0x7610, R85 ;  /* 0x0000761064553816 */ /* 0x000fe40000000055 */
[----:B------:R-:W1:Y:S02]  /*2910*/  @P3 LDC R103, c[0x0][0x40c] ;  /* 0x00010300ff673b82 */ /* 0x000e640000000800 */
[----:B------:R-:W-:-:S06]  /*2920*/  @P3 PRMT R85, R85, 0x5410, R101 ;  /* 0x0000541055553816 */ /* 0x000fcc0000000065 */
[----:B------:R-:W2:Y:S01]  /*2930*/  @P3 LDC R108, c[0x0][0x40c] ;  /* 0x00010300ff6c3b82 */ /* 0x000ea20000000800 */
[----:B-1----:R-:W-:Y:S01]  /*2940*/  @P3 FMUL.FTZ R102, R104, R103 ;  /* 0x0000006768663220 */ /* 0x002fe20000410000 */
[----:B0-----:R-:W-:-:S04]  /*2950*/  @P3 FMUL.FTZ R104, R106, R107 ;  /* 0x0000006b6a683220 */ /* 0x001fc80000410000 */
[----:B------:R-:W-:Y:S02]  /*2960*/  @P3 F2FP.F16.F32.PACK_AB R102, RZ, R102 ;  /* 0x00000066ff66323e */ /* 0x000fe400000000ff */
[----:B------:R-:W-:Y:S01]  /*2970*/  @P3 F2FP.F16.F32.PACK_AB R104, RZ, R104 ;  /* 0x00000068ff68323e */ /* 0x000fe200000000ff */
[----:B--2---:R-:W-:Y:S01]  /*2980*/  @P3 FMUL.FTZ R103, R105, R108 ;  /* 0x0000006c69673220 */ /* 0x004fe20000410000 */
[----:B------:R-:W-:Y:S02]  /*2990*/  @P3 PRMT R86, R102, 0x7610, R86 ;  /* 0x0000761066563816 */ /* 0x000fe40000000056 */
[----:B------:R-:W-:Y:S02]  /*29a0*/  @P3 PRMT R87, R104, 0x7610, R87 ;  /* 0x0000761068573816 */ /* 0x000fe40000000057 */
[----:B------:R-:W-:-:S04]  /*29b0*/  @P3 F2FP.F16.F32.PACK_AB R103, RZ, R103 ;  /* 0x00000067ff67323e */ /* 0x000fc800000000ff */
[----:B------:R-:W-:Y:S01]  /*29c0*/  @P3 PRMT R86, R86, 0x5410, R103 ;  /* 0x0000541056563816 */ /* 0x000fe20000000067 */
[----:B------:R-:W-:Y:S06]  /*29d0*/  @!P3 BRA `(.L_x_6355) ;  /* 0x000000040024b947 */ /* 0x000fec0003800000 */
[----:B------:R-:W-:-:S04]  /*29e0*/  @P2 FFMA.FTZ R100, R124, R98, R99 ;  /* 0x000000627c642223 */ /* 0x000fc80000010063 */
[----:B------:R-:W-:Y:S01]  /*29f0*/  @P2 FADD.FTZ R102, R123, -R100 ;  /* 0x800000647b662221 */ /* 0x000fe20000010000 */
[----:B------:R-:W-:-:S03]  /*2a00*/  MOV R100, R23 ;  /* 0x0000001700647202 */ /* 0x000fc60000000f00 */
[----:B------:R-:W-:-:S04]  /*2a10*/  @P2 FFMA.FTZ R100, R109, R102, R23 ;  /* 0x000000666d642223 */ /* 0x000fc80000010017 */
[----:B------:R-:W-:-:S05]  /*2a20*/  FMUL.FTZ R100, R100, UR16 ;  /* 0x0000001064647c20 */ /* 0x000fca0008410000 */
[----:B------:R-:W-:-:S04]  /*2a30*/  F2FP.F16.F32.PACK_AB R100, RZ, R100 ;  /* 0x00000064ff64723e */ /* 0x000fc800000000ff */
[----:B------:R-:W-:Y:S01]  /*2a40*/  PRMT R87, R87, 0x5410, R100 ;  /* 0x0000541057577816 */ /* 0x000fe20000000064 */
[----:B------:R-:W-:Y:S06]  /*2a50*/  BRA `(.L_x_6355) ;  /* 0x0000000400047947 */ /* 0x000fec0003800000 */
.L_x_6363:
        /* <DEDUP_REMOVED lines=11> */
[----:B------:R-:W-:Y:S01]  /*2b10*/  @P2 FADD.FTZ R92, R115, -R92 ;  /* 0x8000005c735c2221 */ /* 0x000fe20000010000 */
[----:B------:R-:W-:-:S04]  /*2b20*/  @P2 FFMA.FTZ R108, R120, R98, R99 ;  /* 0x00000062786c2223 */ /* 0x000fc80000010063 */
[----:B------:R-:W2:Y:S01]  /*2b30*/  @P3 LDC R95, c[0x0][0x40c] ;  /* 0x00010300ff5f3b82 */ /* 0x000ea20000000800 */
[----:B------:R-:W-:Y:S01]  /*2b40*/  @P2 FADD.FTZ R108, R119, -R108 ;  /* 0x8000006c776c2221 */ /* 0x000fe20000010000 */
[----:B0-----:R-:W-:-:S06]  /*2b50*/  @P3 FMUL.FTZ R88, R94, R91 ;  /* 0x0000005b5e583220 */ /* 0x001fcc0000410000 */
[----:B------:R-:W0:Y:S01]  /*2b60*/  @P3 LDC R100, c[0x0][0x40c] ;  /* 0x00010300ff643b82 */ /* 0x000e220000000800 */
[--C-:B------:R-:W-:Y:S01]  /*2b70*/  @P2 FFMA.FTZ R91, R3, R98, R99.reuse ;  /* 0x00000062035b2223 */ /* 0x100fe20000010063 */
[----:B------:R-:W-:Y:S01]  /*2b80*/  @P3 F2FP.F16.F32.PACK_AB R102, RZ, R88 ;  /* 0x00000058ff66323e */ /* 0x000fe200000000ff */
[----:B------:R-:W-:Y:S02]  /*2b90*/  @P2 FFMA.FTZ R88, R110, R98, R99 ;  /* 0x000000626e582223 */ /* 0x000fe40000010063 */
[----:B------:R-:W-:Y:S01]  /*2ba0*/  @P2 FADD.FTZ R91, R112, -R91 ;  /* 0x8000005b705b2221 */ /* 0x000fe20000010000 */
[----:B-1----:R-:W-:Y:S02]  /*2bb0*/  @P3 FMUL.FTZ R89, R106, R93 ;  /* 0x0000005d6a593220 */ /* 0x002fe40000410000 */
[----:B------:R-:W1:Y:S01]  /*2bc0*/  @P3 LDC R104, c[0x0][0x40c] ;  /* 0x00010300ff683b82 */ /* 0x000e620000000800 */
[----:B------:R-:W-:Y:S01]  /*2bd0*/  @P2 FADD.FTZ R90, R111, -R88 ;  /* 0x800000586f5a2221 */ /* 0x000fe20000010000 */
[----:B------:R-:W-:Y:S01]  /*2be0*/  MOV R88, R24 ;  /* 0x0000001800587202 */ /* 0x000fe20000000f00 */
[----:B------:R-:W-:Y:S01]  /*2bf0*/  @P2 FFMA.FTZ R88, R109, R91, R24 ;  /* 0x0000005b6d582223 */ /* 0x000fe20000010018 */
[-CC-:B------:R-:W-:Y:S01]  /*2c00*/  @P2 FFMA.FTZ R91, R113, R98.reuse, R99.reuse ;  /* 0x00000062715b2223 */ /* 0x180fe20000010063 */
[----:B------:R-:W-:Y:S01]  /*2c10*/  @P3 F2FP.F16.F32.PACK_AB R103, RZ, R89 ;  /* 0x00000059ff67323e */ /* 0x000fe200000000ff */
[----:B------:R-:W-:Y:S01]  /*2c20*/  @P2 FFMA.FTZ R93, R117, R98, R99 ;  /* 0x00000062755d2223 */ /* 0x000fe20000010063 */
[----:B------:R-:W-:Y:S01]  /*2c30*/  MOV R89, R25 ;  /* 0x0000001900597202 */ /* 0x000fe20000000f00 */
[----:B------:R-:W3:Y:S01]  /*2c40*/  @P3 LDC R105, c[0x0][0x40c] ;  /* 0x00010300ff693b82 */ /* 0x000ee20000000800 */
[----:B------:R-:W-:Y:S01]  /*2c50*/  @P2 FADD.FTZ R91, R116, -R91 ;  /* 0x8000005b745b2221 */ /* 0x000fe20000010000 */
[C---:B------:R-:W-:Y:S01]  /*2c60*/  @P2 FFMA.FTZ R89, R109.reuse, R90, R25 ;  /* 0x0000005a6d592223 */ /* 0x040fe20000010019 */
[----:B------:R-:W-:Y:S01]  /*2c70*/  MOV R90, R26 ;  /* 0x0000001a005a7202 */ /* 0x000fe20000000f00 */
[----:B------:R-:W-:Y:S01]  /*2c80*/  @P2 FADD.FTZ R93, R118, -R93 ;  /* 0x8000005d765d2221 */ /* 0x000fe20000010000 */
[C---:B------:R-:W-:Y:S01]  /*2c90*/  @P2 FFMA.FTZ R90, R109.reuse, R91, R26 ;  /* 0x0000005b6d5a2223 */ /* 0x040fe2000001001a */
[----:B------:R-:W-:Y:S01]  /*2ca0*/  MOV R91, R27 ;  /* 0x0000001b005b7202 */ /* 0x000fe20000000f00 */
[----:B------:R-:W-:Y:S01]  /*2cb0*/  @P2 FFMA.FTZ R91, R109, R92, R27 ;  /* 0x0000005c6d5b2223 */ /* 0x000fe2000001001b */
[----:B------:R-:W4:Y:S01]  /*2cc0*/  @P3 LDC R107, c[0x0][0x40c] ;  /* 0x00010300ff6b3b82 */ /* 0x000f220000000800 */
[----:B--2---:R-:W-:Y:S01]  /*2cd0*/  @P3 FMUL.FTZ R95, R88, R95 ;  /* 0x0000005f585f3220 */ /* 0x004fe20000410000 */
[----:B------:R-:W-:Y:S01]  /*2ce0*/  @P3 PRMT R87, R102, 0x7610, R87 ;  /* 0x0000761066573816 */ /* 0x000fe20000000057 */
[----:B0-----:R-:W-:Y:S01]  /*2cf0*/  @P3 FMUL.FTZ R101, R89, R100 ;  /* 0x0000006459653220 */ /* 0x001fe20000410000 */
[----:B------:R-:W-:Y:S01]  /*2d00*/  MOV R92, R20 ;  /* 0x00000014005c7202 */ /* 0x000fe20000000f00 */
[----:B------:R-:W-:Y:S01]  /*2d10*/  @P2 FFMA.FTZ R92, R109, R93, R20 ;  /* 0x0000005d6d5c2223 */ /* 0x000fe20000010014 */
[----:B------:R-:W-:-:S02]  /*2d20*/  @P3 PRMT R87, R87, 0x5410, R103 ;  /* 0x0000541057573816 */ /* 0x000fc40000000067 */
[----:B------:R-:W0:Y:S01]  /*2d30*/  @P3 LDC R162, c[0x0][0x40c] ;  /* 0x00010300ffa23b82 */ /* 0x000e220000000800 */
[----:B------:R-:W-:Y:S01]  /*2d40*/  MOV R93, R21 ;  /* 0x00000015005d7202 */ /* 0x000fe20000000f00 */
[----:B-1----:R-:W-:Y:S01]  /*2d50*/  @P3 FMUL.FTZ R103, R91, R104 ;  /* 0x000000685b673220 */ /* 0x002fe20000410000 */
[----:B------:R-:W-:Y:S01]  /*2d60*/  @P3 F2FP.F16.F32.PACK_AB R100, RZ, R95 ;  /* 0x0000005fff64323e */ /* 0x000fe200000000ff */
[----:B------:R-:W-:Y:S01]  /*2d70*/  @P2 FFMA.FTZ R93, R109, R108, R21 ;  /* 0x0000006c6d5d2223 */ /* 0x000fe20000010015 */
[----:B------:R-:W-:Y:S02]  /*2d80*/  @P3 F2FP.F16.F32.PACK_AB R101, RZ, R101 ;  /* 0x00000065ff65323e */ /* 0x000fe400000000ff */
[----:B------:R-:W-:Y:S01]  /*2d90*/  @P3 F2FP.F16.F32.PACK_AB R103, RZ, R103 ;  /* 0x00000067ff67323e */ /* 0x000fe200000000ff */
[----:B---3--:R-:W-:Y:S01]  /*2da0*/  @P3 FMUL.FTZ R95, R90, R105 ;  /* 0x000000695a5f3220 */ /* 0x008fe20000410000 */
[----:B------:R-:W-:-:S04]  /*2db0*/  @P3 PRMT R84, R100, 0x7610, R84 ;  /* 0x0000761064543816 */ /* 0x000fc80000000054 */
[----:B------:R-:W-:Y:S02]  /*2dc0*/  @P3 F2FP.F16.F32.PACK_AB R102, RZ, R95 ;  /* 0x0000005fff66323e */ /* 0x000fe400000000ff */
[----:B------:R-:W-:Y:S01]  /*2dd0*/  MOV R95, R106 ;  /* 0x0000006a005f7202 */ /* 0x000fe20000000f00 */
[----:B----4-:R-:W-:Y:S01]  /*2de0*/  @P3 FMUL.FTZ R104, R92, R107 ;  /* 0x0000006b5c683220 */ /* 0x010fe20000410000 */
[----:B------:R-:W-:Y:S02]  /*2df0*/  @P3 PRMT R85, R102, 0x7610, R85 ;  /* 0x0000761066553816 */ /* 0x000fe40000000055 */
[----:B------:R-:W-:Y:S02]  /*2e00*/  @P3 PRMT R84, R84, 0x5410, R101 ;  /* 0x0000541054543816 */ /* 0x000fe40000000065 */
[----:B------:R-:W-:Y:S02]  /*2e10*/  @P3 F2FP.F16.F32.PACK_AB R104, RZ, R104 ;  /* 0x00000068ff68323e */ /* 0x000fe400000000ff */
[----:B------:R-:W-:Y:S01]  /*2e20*/  @P3 PRMT R85, R85, 0x5410, R103 ;  /* 0x0000541055553816 */ /* 0x000fe20000000067 */
[----:B0-----:R-:W-:Y:S01]  /*2e30*/  @P3 FMUL.FTZ R105, R93, R162 ;  /* 0x000000a25d693220 */ /* 0x001fe20000410000 */
[----:B------:R-:W-:-:S04]  /*2e40*/  @P3 PRMT R86, R104, 0x7610, R86 ;  /* 0x0000761068563816 */ /* 0x000fc80000000056 */
[----:B------:R-:W-:-:S04]  /*2e50*/  @P3 F2FP.F16.F32.PACK_AB R105, RZ, R105 ;  /* 0x00000069ff69323e */ /* 0x000fc800000000ff */
[----:B------:R-:W-:-:S07]  /*2e60*/  @P3 PRMT R86, R86, 0x5410, R105 ;  /* 0x0000541056563816 */ /* 0x000fce0000000069 */
.L_x_6355:
        /* <DEDUP_REMOVED lines=13> */
[-CC-:B------:R-:W-:Y:S01]  /*2f40*/  @P2 FFMA.FTZ R89, R125, R98.reuse, R99.reuse ;  /* 0x000000627d592223 */ /* 0x180fe20000010063 */
[----:B------:R-:W-:Y:S01]  /*2f50*/  MOV R104, R15 ;  /* 0x0000000f00687202 */ /* 0x000fe20000000f00 */
[-CC-:B------:R-:W-:Y:S01]  /*2f60*/  @P2 FFMA.FTZ R91, R129, R98.reuse, R99.reuse ;  /* 0x00000062815b2223 */ /* 0x180fe20000010063 */
[----:B------:R-:W-:Y:S01]  /*2f70*/  @P2 FADD.FTZ R90, R143, -R88 ;  /* 0x800000588f5a2221 */ /* 0x000fe20000010000 */
[-CC-:B------:R-:W-:Y:S01]  /*2f80*/  @P2 FFMA.FTZ R88, R126, R98.reuse, R99.reuse ;  /* 0x000000627e582223 */ /* 0x180fe20000010063 */
[----:B------:R-:W-:Y:S01]  /*2f90*/  @P2 FFMA.FTZ R101, R141, R98, R99 ;  /* 0x000000628d652223 */ /* 0x000fe20000010063 */
[----:B------:R-:W1:Y:S01]  /*2fa0*/  @P3 LDC R95, c[0x0][0x40c] ;  /* 0x00010300ff5f3b82 */ /* 0x000e620000000800 */
[----:B------:R-:W-:Y:S01]  /*2fb0*/  @P2 FFMA.FTZ R104, R109, R90, R15 ;  /* 0x0000005a6d682223 */ /* 0x000fe2000001000f */
[----:B------:R-:W-:Y:S01]  /*2fc0*/  @P2 FADD.FTZ R92, R127, -R88 ;  /* 0x800000587f5c2221 */ /* 0x000fe20000010000 */
[----:B------:R-:W-:Y:S01]  /*2fd0*/  @P2 FADD.FTZ R90, R128, -R89 ;  /* 0x80000059805a2221 */ /* 0x000fe20000010000 */
[----:B------:R-:W-:Y:S01]  /*2fe0*/  MOV R89, R17 ;  /* 0x0000001100597202 */ /* 0x000fe20000000f00 */
[----:B------:R-:W-:Y:S01]  /*2ff0*/  @P2 FADD.FTZ R93, R136, -R91 ;  /* 0x8000005b885d2221 */ /* 0x000fe20000010000 */
[C---:B------:R-:W-:Y:S01]  /*3000*/  @P2 FFMA.FTZ R89, R109.reuse, R92, R17 ;  /* 0x0000005c6d592223 */ /* 0x040fe20000010011 */
[----:B------:R-:W-:Y:S01]  /*3010*/  MOV R88, R16 ;  /* 0x0000001000587202 */ /* 0x000fe20000000f00 */
[----:B------:R-:W2:Y:S01]  /*3020*/  @P3 LDC R103, c[0x0][0x40c] ;  /* 0x00010300ff673b82 */ /* 0x000ea20000000800 */
[C---:B------:R-:W-:Y:S01]  /*3030*/  @P2 FFMA.FTZ R88, R109.reuse, R90, R16 ;  /* 0x0000005a6d582223 */ /* 0x040fe20000010010 */
[----:B------:R-:W-:Y:S01]  /*3040*/  MOV R90, R18 ;  /* 0x00000012005a7202 */ /* 0x000fe20000000f00 */
[----:B------:R-:W-:Y:S01]  /*3050*/  @P2 FFMA.FTZ R90, R109, R93, R18 ;  /* 0x0000005d6d5a2223 */ /* 0x000fe20000010012 */
[----:B------:R-:W-:Y:S01]  /*3060*/  @P2 FFMA.FTZ R93, R137, R98, R99 ;  /* 0x00000062895d2223 */ /* 0x000fe20000010063 */
[----:B------:R-:W-:-:S03]  /*3070*/  @P2 FADD.FTZ R101, R142, -R101 ;  /* 0x800000658e652221 */ /* 0x000fc60000010000 */
[----:B------:R-:W3:Y:S01]  /*3080*/  @P3 LDC R105, c[0x0][0x40c] ;  /* 0x00010300ff693b82 */ /* 0x000ee20000000800 */
[----:B0-----:R-:W-:Y:S01]  /*3090*/  @P3 FMUL.FTZ R92, R89, R94 ;  /* 0x0000005e595c3220 */ /* 0x001fe20000410000 */
[----:B------:R-:W-:Y:S01]  /*30a0*/  @P2 FFMA.FTZ R94, R140, R98, R99 ;  /* 0x000000628c5e2223 */ /* 0x000fe20000010063 */
[----:B------:R-:W-:-:S03]  /*30b0*/  @P2 FADD.FTZ R93, R138, -R93 ;  /* 0x8000005d8a5d2221 */ /* 0x000fc60000010000 */
[----:B------:R-:W-:Y:S01]  /*30c0*/  @P3 F2FP.F16.F32.PACK_AB R100, RZ, R92 ;  /* 0x0000005cff64323e */ /* 0x000fe200000000ff */
[----:B------:R-:W-:Y:S01]  /*30d0*/  @P2 FFMA.FTZ R92, R130, R98, R99 ;  /* 0x00000062825c2223 */ /* 0x000fe20000010063 */
[----:B------:R-:W0:Y:S01]  /*30e0*/  @P3 LDC R102, c[0x0][0x40c] ;  /* 0x00010300ff663b82 */ /* 0x000e220000000800 */
[----:B-1----:R-:W-:Y:S01]  /*30f0*/  @P3 FMUL.FTZ R91, R88, R95 ;  /* 0x0000005f585b3220 */ /* 0x002fe20000410000 */
[----:B------:R-:W-:Y:S01]  /*3100*/  @P2 FADD.FTZ R94, R139, -R94 ;  /* 0x8000005e8b5e2221 */ /* 0x000fe20000010000 */
[----:B------:R-:W-:-:S03]  /*3110*/  @P2 FADD.FTZ R92, R131, -R92 ;  /* 0x8000005c835c2221 */ /* 0x000fc60000010000 */
[----:B------:R-:W-:Y:S02]  /*3120*/  @P3 F2FP.F16.F32.PACK_AB R95, RZ, R91 ;  /* 0x0000005bff5f323e */ /* 0x000fe400000000ff */
[----:B------:R-:W1:Y:S01]  /*3130*/  @P3 LDC R106, c[0x0][0x40c] ;  /* 0x00010300ff6a3b82 */ /* 0x000e620000000800 */
[----:B------:R-:W-:Y:S01]  /*3140*/  MOV R91, R19 ;  /* 0x00000013005b7202 */ /* 0x000fe20000000f00 */
[C---:B------:R-:W-:Y:S01]  /*3150*/  @P2 FFMA.FTZ R91, R109.reuse, R92, R19 ;  /* 0x0000005c6d5b2223 */ /* 0x040fe20000010013 */
[----:B------:R-:W-:Y:S01]  /*3160*/  MOV R92, R12 ;  /* 0x0000000c005c7202 */ /* 0x000fe20000000f00 */
[C---:B------:R-:W-:Y:S01]  /*3170*/  @P2 FFMA.FTZ R92, R109.reuse, R93, R12 ;  /* 0x0000005d6d5c2223 */ /* 0x040fe2000001000c */
[----:B------:R-:W-:Y:S01]  /*3180*/  MOV R93, R13 ;  /* 0x0000000d005d7202 */ /* 0x000fe20000000f00 */
[C---:B------:R-:W-:Y:S01]  /*3190*/  @P2 FFMA.FTZ R93, R109.reuse, R94, R13 ;  /* 0x0000005e6d5d2223 */ /* 0x040fe2000001000d */
[----:B------:R-:W-:Y:S01]  /*31a0*/  MOV R94, R14 ;  /* 0x0000000e005e7202 */ /* 0x000fe20000000f00 */
[----:B------:R-:W4:Y:S01]  /*31b0*/  @P3 LDC R107, c[0x0][0x40c] ;  /* 0x00010300ff6b3b82 */ /* 0x000f220000000800 */
[----:B------:R-:W-:Y:S01]  /*31c0*/  @P2 FFMA.FTZ R94, R109, R101, R14 ;  /* 0x000000656d5e2223 */ /* 0x000fe2000001000e */
[----:B------:R-:W-:Y:S01]  /*31d0*/  @P3 PRMT R84, R95, 0x7610, R84 ;  /* 0x000076105f543816 */ /* 0x000fe20000000054 */
[----:B--2---:R-:W-:Y:S01]  /*31e0*/  @P3 FMUL.FTZ R101, R90, R103 ;  /* 0x000000675a653220 */ /* 0x004fe20000410000 */
[----:B---3--:R-:W-:-:S02]  /*31f0*/  @P3 FMUL.FTZ R95, R92, R105 ;  /* 0x000000695c5f3220 */ /* 0x008fc40000410000 */
[----:B------:R-:W-:Y:S01]  /*3200*/  @P3 PRMT R84, R84, 0x5410, R100 ;  /* 0x0000541054543816 */ /* 0x000fe20000000064 */
[----:B0-----:R-:W-:Y:S01]  /*3210*/  @P3 FMUL.FTZ R102, R91, R102 ;  /* 0x000000665b663220 */ /* 0x001fe20000410000 */
[----:B------:R-:W-:Y:S02]  /*3220*/  @P3 F2FP.F16.F32.PACK_AB R101, RZ, R101 ;  /* 0x00000065ff65323e */ /* 0x000fe400000000ff */
[----:B------:R-:W-:Y:S02]  /*3230*/  @P3 F2FP.F16.F32.PACK_AB R95, RZ, R95 ;  /* 0x0000005fff5f323e */ /* 0x000fe400000000ff */
[----:B------:R-:W-:Y:S02]  /*3240*/  @P3 F2FP.F16.F32.PACK_AB R102, RZ, R102 ;  /* 0x00000066ff66323e */ /* 0x000fe400000000ff */
[----:B------:R-:W-:Y:S01]  /*3250*/  @P3 PRMT R85, R101, 0x7610, R85 ;  /* 0x0000761065553816 */ /* 0x000fe20000000055 */
[----:B-1----:R-:W-:Y:S01]  /*3260*/  @P3 FMUL.FTZ R100, R93, R106 ;  /* 0x0000006a5d643220 */ /* 0x002fe20000410000 */
[----:B------:R-:W-:-:S02]  /*3270*/  @P3 PRMT R86, R95, 0x7610, R86 ;  /* 0x000076105f563816 */ /* 0x000fc40000000056 */
[----:B------:R-:W-:Y:S02]  /*3280*/  @P3 PRMT R85, R85, 0x5410, R102 ;  /* 0x0000541055553816 */ /* 0x000fe40000000066 */
[----:B------:R-:W-:Y:S02]  /*3290*/  @P3 F2FP.F16.F32.PACK_AB R100, RZ, R100 ;  /* 0x00000064ff64323e */ /* 0x000fe400000000ff */
[----:B------:R-:W-:Y:S01]  /*32a0*/  MOV R95, R104 ;  /* 0x00000068005f7202 */ /* 0x000fe20000000f00 */
[----:B----4-:R-:W-:Y:S01]  /*32b0*/  @P3 FMUL.FTZ R103, R94, R107 ;  /* 0x0000006b5e673220 */ /* 0x010fe20000410000 */
        /* <DEDUP_REMOVED lines=8> */
.L_x_6365:
[----:B------:R-:W1:Y:S01]  /*3340*/  @P3 LDC R105, c[0x0][0x40c] ;  /* 0x00010300ff693b82 */ /* 0x000e620000000800 */
[-CC-:B0-----:R-:W-:Y:S01]  /*3350*/  @P2 FFMA.FTZ R101, R125, R98.reuse, R99.reuse ;  /* 0x000000627d652223 */ /* 0x181fe20000010063 */
[--C-:B------:R-:W-:Y:S01]  /*3360*/  @P2 FFMA.FTZ R102, R126, R98, R99.reuse ;  /* 0x000000627e662223 */ /* 0x100fe20000010063 */
[----:B------:R-:W-:Y:S01]  /*3370*/  MOV R100, R16 ;  /* 0x0000001000647202 */ /* 0x000fe20000000f00 */
[-C--:B------:R-:W-:Y:S01]  /*3380*/  @P2 FFMA.FTZ R103, R129, R98.reuse, R99 ;  /* 0x0000006281672223 */ /* 0x080fe20000010063 */
[----:B------:R-:W-:Y:S01]  /*3390*/  @P2 FADD.FTZ R101, R128, -R101 ;  /* 0x8000006580652221 */ /* 0x000fe20000010000 */
[----:B------:R-:W-:Y:S01]  /*33a0*/  @P2 FADD.FTZ R102, R127, -R102 ;  /* 0x800000667f662221 */ /* 0x000fe20000010000 */
[----:B------:R-:W-:Y:S01]  /*33b0*/  @P2 FFMA.FTZ R106, R130, R98, R99 ;  /* 0x00000062826a2223 */ /* 0x000fe20000010063 */
[----:B------:R-:W0:Y:S01]  /*33c0*/  @P3 LDC R104, c[0x0][0x40c] ;  /* 0x00010300ff683b82 */ /* 0x000e220000000800 */
        /* <DEDUP_REMOVED lines=11> */
[----:B-1----:R-:W-:-:S03]  /*3480*/  @P3 FMUL.FTZ R100, R100, R105 ;  /* 0x0000006964643220 */ /* 0x002fc60000410000 */
[----:B------:R-:W1:Y:S01]  /*3490*/  @P3 LDC R107, c[0x0][0x40c] ;  /* 0x00010300ff6b3b82 */ /* 0x000e620000000800 */
[----:B------:R-:W-:Y:S01]  /*34a0*/  @P2 FFMA.FTZ R105, R137, R98, R99 ;  /* 0x0000006289692223 */ /* 0x000fe20000010063 */
[----:B------:R-:W-:Y:S01]  /*34b0*/  @P2 FADD.FTZ R106, R139, -R106 ;  /* 0x8000006a8b6a2221 */ /* 0x000fe20000010000 */
[----:B------:R-:W-:Y:S02]  /*34c0*/  @P3 F2FP.F16.F32.PACK_AB R100, RZ, R100 ;  /* 0x00000064ff64323e */ /* 0x000fe400000000ff */
[----:B------:R-:W-:Y:S01]  /*34d0*/  @P2 FADD.FTZ R105, R138, -R105 ;  /* 0x800000698a692221 */ /* 0x000fe20000010000 */
[----:B0-----:R-:W-:Y:S01]  /*34e0*/  @P3 FMUL.FTZ R101, R101, R104 ;  /* 0x0000006865653220 */ /* 0x001fe20000410000 */
        /* <DEDUP_REMOVED lines=10> */
[----:B-1----:R-:W-:-:S03]  /*3590*/  @P3 FMUL.FTZ R100, R102, R107 ;  /* 0x0000006b66643220 */ /* 0x002fc60000410000 */
        /* <DEDUP_REMOVED lines=27> */
.L_x_6364:
        /* <DEDUP_REMOVED lines=43> */
.L_x_6368:
        /* <DEDUP_REMOVED lines=9> */
.L_x_6369:
        /* <DEDUP_REMOVED lines=9> */
.L_x_6370:
        /* <DEDUP_REMOVED lines=9> */
.L_x_6371:
        /* <DEDUP_REMOVED lines=9> */
.L_x_6372:
        /* <DEDUP_REMOVED lines=9> */
.L_x_6373:
        /* <DEDUP_REMOVED lines=9> */
.L_x_6374:
[----:B------:R-:W-:Y:S01]  /*3d60*/  MOV R88, R100 ;  /* 0x0000006400587202 */ /* 0x000fe20000000f00 */
[----:B------:R-:W-:Y:S06]  /*3d70*/  @!P3 BRA `(.L_x_6366) ;  /* 0x000000040034b947 */ /* 0x000fec0003800000 */
[----:B------:R-:W-:-:S05]  /*3d80*/  FMUL.FTZ R88, R95, UR16 ;  /* 0x000000105f587c20 */ /* 0x000fca0008410000 */
[----:B------:R-:W-:-:S04]  /*3d90*/  F2FP.F16.F32.PACK_AB R88, RZ, R88 ;  /* 0x00000058ff58723e */ /* 0x000fc800000000ff */
[----:B------:R-:W-:Y:S02]  /*3da0*/  PRMT R87, R87, 0x5410, R88 ;  /* 0x0000541057577816 */ /* 0x000fe40000000058 */
[----:B------:R-:W-:Y:S01]  /*3db0*/  MOV R88, R100 ;  /* 0x0000006400587202 */ /* 0x000fe20000000f00 */
[----:B------:R-:W-:Y:S06]  /*3dc0*/  BRA `(.L_x_6366) ;  /* 0x0000000400207947 */ /* 0x000fec0003800000 */
.L_x_6367:
        /* <DEDUP_REMOVED lines=9> */
.L_x_6375:
        /* <DEDUP_REMOVED lines=9> */
.L_x_6376:
        /* <DEDUP_REMOVED lines=9> */
.L_x_6377:
        /* <DEDUP_REMOVED lines=9> */
.L_x_6378:
        /* <DEDUP_REMOVED lines=9> */
.L_x_6379:
        /* <DEDUP_REMOVED lines=9> */
.L_x_6380:
        /* <DEDUP_REMOVED lines=9> */
.L_x_6381:
        /* <DEDUP_REMOVED lines=9> */
.L_x_6366:
[----:B0-----:R-:W0:Y:S01]  /*4250*/  @P1 LDC.64 R100, c[0x0][0x478] ;  /* 0x00011e00ff641b82 */ /* 0x001e220000000a00 */
[----:B------:R-:W-:-:S07]  /*4260*/  @P1 IADD3 R105, PT, PT, R97, 0x100, RZ ;  /* 0x0000010061691810 */ /* 0x000fce0007ffe0ff */
[----:B------:R-:W1:Y:S01]  /*4270*/  @P3 LDC.64 R102, c[0x0][0x468] ;  /* 0x00011a00ff663b82 */ /* 0x000e620000000a00 */
[----:B0-----:R-:W-:Y:S01]  /*4280*/  @P1 IMAD.WIDE.U32 R100, R105, 0x20, R100 ;  /* 0x0000002069641825 */ /* 0x001fe200078e0064 */
[----:B------:R-:W-:-:S04]  /*4290*/  @P3 IADD3 R105, PT, PT, R96, 0x100, RZ ;  /* 0x0000010060693810 */ /* 0x000fc80007ffe0ff */
        /* <DEDUP_REMOVED lines=8> */
[-CC-:B------:R-:W-:Y:S01]  /*4320*/  @P2 FFMA.FTZ R90, R160, R98.reuse, R99.reuse ;  /* 0x00000062a05a2223 */ /* 0x180fe20000010063 */
[-CC-:B------:R-:W-:Y:S01]  /*4330*/  @P2 FFMA.FTZ R2, R148, R98.reuse, R99.reuse ;  /* 0x0000006294022223 */ /* 0x180fe20000010063 */
[-CC-:B------:R-:W-:Y:S01]  /*4340*/  @P2 FFMA.FTZ R91, R149, R98.reuse, R99.reuse ;  /* 0x00000062955b2223 */ /* 0x180fe20000010063 */
[-CC-:B------:R-:W-:Y:S01]  /*4350*/  @P2 FFMA.FTZ R92, R152, R98.reuse, R99.reuse ;  /* 0x00000062985c2223 */ /* 0x180fe20000010063 */
[-CC-:B------:R-:W-:Y:S01]  /*4360*/  @P2 FFMA.FTZ R93, R153, R98.reuse, R99.reuse ;  /* 0x00000062995d2223 */ /* 0x180fe20000010063 */
[-CC-:B------:R-:W-:Y:S01]  /*4370*/  @P2 FFMA.FTZ R94, R156, R98.reuse, R99.reuse ;  /* 0x000000629c5e2223 */ /* 0x180fe20000010063 */
[----:B------:R-:W1:Y:S01]  /*4380*/  @P3 LDC R95, c[0x0][0x40c] ;  /* 0x00010300ff5f3b82 */ /* 0x000e620000000800 */
        /* <DEDUP_REMOVED lines=10> */
[----:B------:R-:W2:Y:S01]  /*4430*/  @P3 LDC R103, c[0x0][0x40c] ;  /* 0x00010300ff673b82 */ /* 0x000ea20000000800 */
[----:B------:R-:W-:Y:S01]  /*4440*/  @P2 FADD.FTZ R91, R150, -R91 ;  /* 0x8000005b965b2221 */ /* 0x000fe20000010000 */
[----:B------:R-:W-:Y:S01]  /*4450*/  @P2 FADD.FTZ R92, R151, -R92 ;  /* 0x8000005c975c2221 */ /* 0x000fe20000010000 */
[----:B------:R-:W-:Y:S01]  /*4460*/  @P2 FADD.FTZ R93, R154, -R93 ;  /* 0x8000005d9a5d2221 */ /* 0x000fe20000010000 */
[----:B------:R-:W-:Y:S01]  /*4470*/  @P2 FADD.FTZ R94, R155, -R94 ;  /* 0x8000005e9b5e2221 */ /* 0x000fe20000010000 */
[----:B0-----:R-:W-:Y:S01]  /*4480*/  @P3 FMUL.FTZ R90, R89, R100 ;  /* 0x00000064595a3220 */ /* 0x001fe20000410000 */
[----:B------:R-:W-:-:S02]  /*4490*/  @P2 FADD.FTZ R99, R158, -R99 ;  /* 0x800000639e632221 */ /* 0x000fc40000010000 */
[----:B------:R-:W0:Y:S01]  /*44a0*/  @P3 LDC R98, c[0x0][0x40c] ;  /* 0x00010300ff623b82 */ /* 0x000e220000000800 */
[----:B-1----:R-:W-:Y:S01]  /*44b0*/  @P3 FMUL.FTZ R2, R88, R95 ;  /* 0x0000005f58023220 */ /* 0x002fe20000410000 */
[----:B------:R-:W-:-:S06]  /*44c0*/  @P3 F2FP.F16.F32.PACK_AB R95, RZ, R90 ;  /* 0x0000005aff5f323e */ /* 0x000fcc00000000ff */
[----:B------:R-:W1:Y:S01]  /*44d0*/  @P3 LDC R105, c[0x0][0x40c] ;  /* 0x00010300ff693b82 */ /* 0x000e620000000800 */
[----:B------:R-:W-:Y:S01]  /*44e0*/  MOV R90, R10 ;  /* 0x0000000a005a7202 */ /* 0x000fe20000000f00 */
[C---:B------:R-:W-:Y:S01]  /*44f0*/  @P2 FFMA.FTZ R90, R109.reuse, R91, R10 ;  /* 0x0000005b6d5a2223 */ /* 0x040fe2000001000a */
[----:B------:R-:W-:Y:S02]  /*4500*/  @P3 F2FP.F16.F32.PACK_AB R2, RZ, R2 ;  /* 0x00000002ff02323e */ /* 0x000fe400000000ff */
[----:B------:R-:W-:Y:S01]  /*4510*/  MOV R91, R11 ;  /* 0x0000000b005b7202 */ /* 0x000fe20000000f00 */
[C---:B------:R-:W-:Y:S01]  /*4520*/  @P2 FFMA.FTZ R91, R109.reuse, R92, R11 ;  /* 0x0000005c6d5b2223 */ /* 0x040fe2000001000b */
[----:B------:R-:W-:Y:S01]  /*4530*/  @P3 PRMT R84, R2, 0x7610, R84 ;  /* 0x0000761002543816 */ /* 0x000fe20000000054 */
[----:B------:R-:W3:Y:S01]  /*4540*/  @P3 LDC R100, c[0x0][0x40c] ;  /* 0x00010300ff643b82 */ /* 0x000ee20000000800 */
        /* <DEDUP_REMOVED lines=8> */
[----:B0-----:R-:W-:Y:S01]  /*45d0*/  @P3 FMUL.FTZ R95, R91, R98 ;  /* 0x000000625b5f3220 */ /* 0x001fe20000410000 */
[----:B------:R-:W-:Y:S01]  /*45e0*/  @P2 FFMA.FTZ R94, R109, R99, R6 ;  /* 0x000000636d5e2223 */ /* 0x000fe20000010006 */
[----:B------:R-:W-:-:S03]  /*45f0*/  @P3 F2FP.F16.F32.PACK_AB R2, RZ, R2 ;  /* 0x00000002ff02323e */ /* 0x000fc600000000ff */
[----:B------:R-:W-:Y:S01]  /*4600*/  @P3 F2FP.F16.F32.PACK_AB R95, RZ, R95 ;  /* 0x0000005fff5f323e */ /* 0x000fe200000000ff */
[----:B-1----:R-:W-:Y:S01]  /*4610*/  @P3 FMUL.FTZ R98, R92, R105 ;  /* 0x000000695c623220 */ /* 0x002fe20000410000 */
[----:B------:R-:W-:-:S04]  /*4620*/  @P3 PRMT R85, R2, 0x7610, R85 ;  /* 0x0000761002553816 */ /* 0x000fc80000000055 */
[----:B------:R-:W-:Y:S02]  /*4630*/  @P3 F2FP.F16.F32.PACK_AB R98, RZ, R98 ;  /* 0x00000062ff62323e */ /* 0x000fe400000000ff */
[----:B------:R-:W-:Y:S01]  /*4640*/  @P3 PRMT R85, R85, 0x5410, R95 ;  /* 0x0000541055553816 */ /* 0x000fe2000000005f */
[----:B---3--:R-:W-:Y:S01]  /*4650*/  @P3 FMUL.FTZ R99, R93, R100 ;  /* 0x000000645d633220 */ /* 0x008fe20000410000 */
[----:B------:R-:W-:Y:S02]  /*4660*/  @P3 PRMT R86, R98, 0x7610, R86 ;  /* 0x0000761062563816 */ /* 0x000fe40000000056 */
[----:B------:R-:W-:Y:S02]  /*4670*/  MOV R95, R101 ;  /* 0x00000065005f7202 */ /* 0x000fe40000000f00 */
        /* <DEDUP_REMOVED lines=10> */
.L_x_6383:
[-CC-:B0-----:R-:W-:Y:S01]  /*4720*/  @P2 FFMA.FTZ R101, R145, R98.reuse, R99.reuse ;  /* 0x0000006291652223 */ /* 0x181fe20000010063 */
[----:B------:R-:W0:Y:S01]  /*4730*/  @P3 LDC R105, c[0x0][0x40c] ;  /* 0x00010300ff693b82 */ /* 0x000e220000000800 */
[----:B------:R-:W-:Y:S01]  /*4740*/  @P2 FFMA.FTZ R100, R148, R98, R99 ;  /* 0x0000006294642223 */ /* 0x000fe20000010063 */
[----:B------:R-:W-:Y:S01]  /*4750*/  MOV R2, R8 ;  /* 0x0000000800027202 */ /* 0x000fe20000000f00 */
[----:B------:R-:W-:Y:S01]  /*4760*/  @P2 FADD.FTZ R101, R146, -R101 ;  /* 0x8000006592652221 */ /* 0x000fe20000010000 */
[-CC-:B------:R-:W-:Y:S01]  /*4770*/  @P2 FFMA.FTZ R103, R153, R98.reuse, R99.reuse ;  /* 0x0000006299672223 */ /* 0x180fe20000010063 */
[----:B------:R-:W-:Y:S01]  /*4780*/  @P2 FADD.FTZ R102, R147, -R100 ;  /* 0x8000006493662221 */ /* 0x000fe20000010000 */
[----:B------:R-:W-:Y:S01]  /*4790*/  MOV R100, R9 ;  /* 0x0000000900647202 */ /* 0x000fe20000000f00 */
[----:B------:R-:W-:Y:S01]  /*47a0*/  @P2 FFMA.FTZ R2, R109, R101, R8 ;  /* 0x000000656d022223 */ /* 0x000fe20000010008 */
[----:B------:R-:W-:Y:S01]  /*47b0*/  @P2 FFMA.FTZ R101, R149, R98, R99 ;  /* 0x0000006295652223 */ /* 0x000fe20000010063 */
[----:B------:R-:W1:Y:S01]  /*47c0*/  @P3 LDC R107, c[0x0][0x40c] ;  /* 0x00010300ff6b3b82 */ /* 0x000e620000000800 */
[----:B------:R-:W-:-:S02]  /*47d0*/  @P2 FFMA.FTZ R100, R109, R102, R9 ;  /* 0x000000666d642223 */ /* 0x000fc40000010009 */
[----:B------:R-:W-:Y:S01]  /*47e0*/  @P2 FADD.FTZ R102, R150, -R101 ;  /* 0x8000006596662221 */ /* 0x000fe20000010000 */
[----:B------:R-:W-:-:S03]  /*47f0*/  MOV R101, R10 ;  /* 0x0000000a00657202 */ /* 0x000fc60000000f00 */
[----:B------:R-:W-:Y:S01]  /*4800*/  @P2 FFMA.FTZ R101, R109, R102, R10 ;  /* 0x000000666d652223 */ /* 0x000fe2000001000a */
[----:B------:R-:W2:Y:S01]  /*4810*/  @P3 LDC R106, c[0x0][0x40c] ;  /* 0x00010300ff6a3b82 */ /* 0x000ea20000000800 */
[----:B------:R-:W-:-:S04]  /*4820*/  @P2 FFMA.FTZ R102, R152, R98, R99 ;  /* 0x0000006298662223 */ /* 0x000fc80000010063 */
[----:B------:R-:W-:Y:S01]  /*4830*/  @P2 FADD.FTZ R104, R151, -R102 ;  /* 0x8000006697682221 */ /* 0x000fe20000010000 */
[----:B------:R-:W-:Y:S01]  /*4840*/  MOV R102, R11 ;  /* 0x0000000b00667202 */ /* 0x000fe20000000f00 */
[----:B0-----:R-:W-:Y:S01]  /*4850*/  @P3 FMUL.FTZ R2, R2, R105 ;  /* 0x0000006902023220 */ /* 0x001fe20000410000 */
[----:B------:R-:W-:Y:S01]  /*4860*/  @P2 FFMA.FTZ R105, R157, R98, R99 ;  /* 0x000000629d692223 */ /* 0x000fe20000010063 */
[C---:B------:R-:W-:Y:S01]  /*4870*/  @P2 FFMA.FTZ R102, R109.reuse, R104, R11 ;  /* 0x000000686d662223 */ /* 0x040fe2000001000b */
[----:B------:R-:W-:Y:S01]  /*4880*/  @P2 FADD.FTZ R104, R154, -R103 ;  /* 0x800000679a682221 */ /* 0x000fe20000010000 */
[----:B------:R-:W-:Y:S02]  /*4890*/  MOV R103, R4 ;  /* 0x0000000400677202 */ /* 0x000fe40000000f00 */
[----:B------:R-:W-:Y:S01]  /*48a0*/  @P3 F2FP.F16.F32.PACK_AB R2, RZ, R2 ;  /* 0x00000002ff02323e */ /* 0x000fe200000000ff */
[----:B------:R-:W-:Y:S01]  /*48b0*/  @P2 FFMA.FTZ R103, R109, R104, R4 ;  /* 0x000000686d672223 */ /* 0x000fe20000010004 */
[----:B------:R-:W-:Y:S01]  /*48c0*/  @P2 FFMA.FTZ R104, R156, R98, R99 ;  /* 0x000000629c682223 */ /* 0x000fe20000010063 */
[----:B-1----:R-:W-:Y:S01]  /*48d0*/  @P3 FMUL.FTZ R100, R100, R107 ;  /* 0x0000006b64643220 */ /* 0x002fe20000410000 */
[----:B------:R-:W-:Y:S01]  /*48e0*/  @P3 PRMT R84, R2, 0x7610, R84 ;  /* 0x0000761002543816 */ /* 0x000fe20000000054 */
[----:B------:R-:W-:Y:S01]  /*48f0*/  @P2 FADD.FTZ R107, R158, -R105 ;  /* 0x800000699e6b2221 */ /* 0x000fe20000010000 */
[----:B------:R-:W-:Y:S01]  /*4900*/  @P2 FADD.FTZ R108, R155, -R104 ;  /* 0x800000689b6c2221 */ /* 0x000fe20000010000 */
[----:B------:R-:W-:-:S02]  /*4910*/  MOV R104, R5 ;  /* 0x0000000500687202 */ /* 0x000fc40000000f00 */
[----:B------:R-:W-:Y:S01]  /*4920*/  MOV R105, R6 ;  /* 0x0000000600697202 */ /* 0x000fe20000000f00 */
[----:B------:R-:W-:Y:S01]  /*4930*/  @P2 FFMA.FTZ R104, R109, R108, R5 ;  /* 0x0000006c6d682223 */ /* 0x000fe20000010005 */
[----:B--2---:R-:W-:Y:S01]  /*4940*/  @P3 FMUL.FTZ R2, R101, R106 ;  /* 0x0000006a65023220 */ /* 0x004fe20000410000 */
[----:B------:R-:W-:Y:S01]  /*4950*/  @P2 FFMA.FTZ R105, R109, R107, R6 ;  /* 0x0000006b6d692223 */ /* 0x000fe20000010006 */
[----:B------:R-:W0:Y:S01]  /*4960*/  @P3 LDC R101, c[0x0][0x40c] ;  /* 0x00010300ff653b82 */ /* 0x000e220000000800 */
[----:B------:R-:W-:Y:S02]  /*4970*/  @P3 F2FP.F16.F32.PACK_AB R100, RZ, R100 ;  /* 0x00000064ff64323e */ /* 0x000fe400000000ff */
[----:B------:R-:W-:Y:S02]  /*4980*/  @P3 F2FP.F16.F32.PACK_AB R2, RZ, R2 ;  /* 0x00000002ff02323e */ /* 0x000fe400000000ff */
[----:B------:R-:W-:Y:S02]  /*4990*/  @P3 PRMT R84, R84, 0x5410, R100 ;  /* 0x0000541054543816 */ /* 0x000fe40000000064 */
[----:B------:R-:W-:Y:S01]  /*49a0*/  @P3 PRMT R85, R2, 0x7610, R85 ;  /* 0x0000761002553816 */ /* 0x000fe20000000055 */
[----:B------:R-:W1:Y:S08]  /*49b0*/  @P3 LDC R106, c[0x0][0x40c] ;  /* 0x00010300ff6a3b82 */ /* 0x000e700000000800 */
[----:B------:R-:W2:Y:S08]  /*49c0*/  @P3 LDC R107, c[0x0][0x40c] ;  /* 0x00010300ff6b3b82 */ /* 0x000eb00000000800 */
[----:B------:R-:W3:Y:S01]  /*49d0*/  @P3 LDC R108, c[0x0][0x40c] ;  /* 0x00010300ff6c3b82 */ /* 0x000ee20000000800 */
[----:B0-----:R-:W-:-:S05]  /*49e0*/  @P3 FMUL.FTZ R100, R102, R101 ;  /* 0x0000006566643220 */ /* 0x001fca0000410000 */
[----:B------:R-:W-:Y:S01]  /*49f0*/  @P3 F2FP.F16.F32.PACK_AB R100, RZ, R100 ;  /* 0x00000064ff64323e */ /* 0x000fe200000000ff */
[----:B-1----:R-:W-:-:S03]  /*4a00*/  @P3 FMUL.FTZ R101, R103, R106 ;  /* 0x0000006a67653220 */ /* 0x002fc60000410000 */
[----:B------:R-:W-:Y:S02]  /*4a10*/  @P3 PRMT R85, R85, 0x5410, R100 ;  /* 0x0000541055553816 */ /* 0x000fe40000000064 */
[----:B------:R-:W-:Y:S01]  /*4a20*/  @P3 F2FP.F16.F32.PACK_AB R101, RZ, R101 ;  /* 0x00000065ff65323e */ /* 0x000fe200000000ff */
[----:B--2---:R-:W-:-:S03]  /*4a30*/  @P3 FMUL.FTZ R102, R104, R107 ;  /* 0x0000006b68663220 */ /* 0x004fc60000410000 */
[----:B------:R-:W-:Y:S02]  /*4a40*/  @P3 PRMT R86, R101, 0x7610, R86 ;  /* 0x0000761065563816 */ /* 0x000fe40000000056 */
[----:B------:R-:W-:Y:S01]  /*4a50*/  @P3 F2FP.F16.F32.PACK_AB R102, RZ, R102 ;  /* 0x00000066ff66323e */ /* 0x000fe200000000ff */
[----:B---3--:R-:W-:-:S03]  /*4a60*/  @P3 FMUL.FTZ R103, R105, R108 ;  /* 0x0000006c69673220 */ /* 0x008fc60000410000 */
        /* <DEDUP_REMOVED lines=12> */
.L_x_6382:
[----:B------:R-:W-:Y:S05]  /*4b30*/  @!P1 BRA `(.L_x_6385) ;  /* 0x0000000400949947 */ /* 0x000fea0003800000 */
[----:B------:R-:W-:Y:S01]  /*4b40*/  ISETP.GT.AND P0, PT, R2, RZ, PT ;  /* 0x000000ff0200720c */ /* 0x000fe20003f04270 */
[----:B0-----:R-:W-:Y:S01]  /*4b50*/  FFMA.FTZ R90, R160, R98, R99 ;  /* 0x00000062a05a7223 */ /* 0x001fe20000010063 */
        /* <DEDUP_REMOVED lines=9> */
.L_x_6386:
        /* <DEDUP_REMOVED lines=9> */
.L_x_6387:
        /* <DEDUP_REMOVED lines=9> */
.L_x_6388:
        /* <DEDUP_REMOVED lines=9> */
.L_x_6389:
        /* <DEDUP_REMOVED lines=9> */
.L_x_6390:
        /* <DEDUP_REMOVED lines=9> */
.L_x_6391:
        /* <DEDUP_REMOVED lines=9> */
.L_x_6392:
        /* <DEDUP_REMOVED lines=36> */
.L_x_6385:
[----:B0-----:R-:W0:Y:S01]  /*5190*/  @P3 LDC R103, c[0x0][0x40c] ;  /* 0x00010300ff673b82 */ /* 0x001e220000000800 */
        /* <DEDUP_REMOVED lines=9> */
.L_x_6393:
        /* <DEDUP_REMOVED lines=9> */
.L_x_6394:
        /* <DEDUP_REMOVED lines=9> */
.L_x_6395:
        /* <DEDUP_REMOVED lines=9> */
.L_x_6396:
        /* <DEDUP_REMOVED lines=9> */
.L_x_6397:
        /* <DEDUP_REMOVED lines=9> */
.L_x_6398:
        /* <DEDUP_REMOVED lines=10> */
.L_x_6399:
[----:B------:R-:W-:Y:S01]  /*55a0*/  FADD.FTZ R100, R159, -R100 ;  /* 0x800000649f647221 */ /* 0x000fe20000010000 */
[----:B------:R-:W-:-:S03]  /*55b0*/  ISETP.GT.AND P0, PT, R2, RZ, PT ;  /* 0x000000ff0200720c */ /* 0x000fc60003f04270 */
[----:B------:R-:W-:-:S05]  /*55c0*/  FMUL.FTZ R100, R109, R100 ;  /* 0x000000646d647220 */ /* 0x000fca0000410000 */
[----:B------:R-:W-:-:S05]  /*55d0*/  FSEL R2, R100, RZ, P0 ;  /* 0x000000ff64027208 */ /* 0x000fca0000000000 */
[----:B0-----:R-:W-:-:S05]  /*55e0*/  @P3 FMUL.FTZ R2, R2, R103 ;  /* 0x0000006702023220 */ /* 0x001fca0000410000 */
[----:B------:R-:W-:-:S04]  /*55f0*/  @P3 F2FP.F16.F32.PACK_AB R2, RZ, R2 ;  /* 0x00000002ff02323e */ /* 0x000fc800000000ff */
[----:B------:R-:W-:-:S07]  /*5600*/  @P3 PRMT R87, R87, 0x5410, R2 ;  /* 0x0000541057573816 */ /* 0x000fce0000000002 */
.L_x_6384:
        /* <DEDUP_REMOVED lines=14> */
.L_x_6341:
        /* <DEDUP_REMOVED lines=21> */
.L_x_6401:
        /* <DEDUP_REMOVED lines=12> */
.L_x_10777:


//--------------------- .text._ZN10layer_norm13ln_bwd_kernelINS_13Kernel_traitsI6__halfS2_fS2_fjLj6144ELj1ELj1ELj8ELj16ENS_18Kernel_traits_baseILj6144ES2_S2_fS2_fjLj256EEEEELb0ELb1ELb0ELb0EEEvNS_9BwdParamsE --------------------------
	.section	.text._ZN10layer_norm13ln_bwd_kernelINS_13Kernel_traitsI6__halfS2_fS2_fjLj6144ELj1ELj1ELj8ELj16ENS_18Kernel_traits_baseILj6144ES2_S2_fS2_fjLj256EEEEELb0ELb1ELb0ELb0EEEvNS_9BwdParamsE,"ax",@progbits
	.align	128
        .global         _ZN10layer_norm13ln_bwd_kernelINS_13Kernel_traitsI6__halfS2_fS2_fjLj6144ELj1ELj1ELj8ELj16ENS_18Kernel_traits_baseILj6144ES2_S2_fS2_fjLj256EEEEELb0ELb1ELb0ELb0EEEvNS_9BwdParamsE
        .type           _ZN10layer_norm13ln_bwd_kernelINS_13Kernel_traitsI6__halfS2_fS2_fjLj6144ELj1ELj1ELj8ELj16ENS_18Kernel_traits_baseILj6144ES2_S2_fS2_fjLj256EEEEELb0ELb1ELb0ELb0EEEvNS_9BwdParamsE,@function
        .size           _ZN10layer_norm13ln_bwd_kernelINS_13Kernel_traitsI6__halfS2_fS2_fjLj6144ELj1ELj1ELj8ELj16ENS_18Kernel_traits_baseILj6144ES2_S2_fS2_fjLj256EEEEELb0ELb1ELb0ELb0EEEvNS_9BwdParamsE,(.L_x_10778 - _ZN10layer_norm13ln_bwd_kernelINS_13Kernel_traitsI6__halfS2_fS2_fjLj6144ELj1ELj1ELj8ELj16ENS_18Kernel_traits_baseILj6144ES2_S2_fS2_fjLj256EEEEELb0ELb1ELb0ELb0EEEvNS_9BwdParamsE)
        .other          _ZN10layer_norm13ln_bwd_kernelINS_13Kernel_traitsI6__halfS2_fS2_fjLj6144ELj1ELj1ELj8ELj16ENS_18Kernel_traits_baseILj6144ES2_S2_fS2_fjLj256EEEEELb0ELb1ELb0ELb0EEEvNS_9BwdParamsE,@"STO_CUDA_ENTRY STV_DEFAULT"
_ZN10layer_norm13ln_bwd_kernelINS_13Kernel_traitsI6__halfS2_fS2_fjLj6144ELj1ELj1ELj8ELj16ENS_18Kernel_traits_baseILj6144ES2_S2_fS2_fjLj256EEEEELb0ELb1ELb0ELb0EEEvNS_9BwdParamsE:
.text._ZN10layer_norm13ln_bwd_kernelINS_13Kernel_traitsI6__halfS2_fS2_fjLj6144ELj1ELj1ELj8ELj16ENS_18Kernel_traits_baseILj6144ES2_S2_fS2_fjLj256EEEEELb0ELb1ELb0ELb0EEEvNS_9BwdParamsE:
        /* <DEDUP_REMOVED lines=23> */
[----:B------:R-:W5:Y:S02]  /*0170*/  @P4 LDG.E.128 R76, desc[UR10][R4.64] ;  /* 0x0000000a044c4981 */ /* 0x000f64000c1e1d00 */
[----:B------:R-:W1:Y:S01]  /*0180*/  @P2 LDC.64 R16, c[0x0][0x3e8] ;  /* 0x0000fa00ff102b82 */ /* 0x000e620000000a00 */
[----:B----4-:R-:W-:-:S05]  /*0190*/  @P3 IMAD.WIDE.U32 R10, R19, 0x10, R6 ;  /* 0x00000010130a3825 */ /* 0x010fca00078e0006 */
[----:B------:R-:W5:Y:S01]  /*01a0*/  @P3 LDG.E.128 R72, desc[UR10][R10.64] ;  /* 0x0000000a0a483981 */ /* 0x000f62000c1e1d00 */
[C---:B---3--:R-:W-:Y:S01]  /*01b0*/  @P3 IMAD.WIDE.U32 R12, R19.reuse, 0x10, R8 ;  /* 0x00000010130c3825 */ /* 0x048fe200078e0008 */
[----:B------:R-:W-:Y:S01]  /*01c0*/  @P3 IADD3 R19, PT, PT, R19, 0x100, RZ ;  /* 0x0000010013133810 */ /* 0x000fe20007ffe0ff */
[----:B------:R-:W0:Y:S01]  /*01d0*/  S2UR UR4, SR_CTAID.X ;  /* 0x00000000000479c3 */ /* 0x000e220000002500 */
[----:B------:R-:W-:Y:S02]  /*01e0*/  CS2R R56, SRZ ;  /* 0x0000000000387805 */ /* 0x000fe4000001ff00 */
[----:B------:R-:W-:Y:S01]  /*01f0*/  CS2R R58, SRZ ;  /* 0x00000000003a7805 */ /* 0x000fe2000001ff00 */
[----:B------:R3:W5:Y:S01]  /*0200*/  @P3 LDG.E.128 R68, desc[UR10][R12.64] ;  /* 0x0000000a0c443981 */ /* 0x000762000c1e1d00 */
[----:B--2---:R-:W-:-:S05]  /*0210*/  @P2 IMAD.WIDE.U32 R6, R19, 0x10, R14 ;  /* 0x0000001013062825 */ /* 0x004fca00078e000e */
[----:B------:R2:W5:Y:S01]  /*0220*/  @P2 LDG.E.128 R64, desc[UR10][R6.64] ;  /* 0x0000000a06402981 */ /* 0x000562000c1e1d00 */
[----:B-1----:R-:W-:-:S05]  /*0230*/  @P2 IMAD.WIDE.U32 R8, R19, 0x10, R16 ;  /* 0x0000001013082825 */ /* 0x002fca00078e0010 */
[----:B------:R2:W5:Y:S01]  /*0240*/  @P2 LDG.E.128 R60, desc[UR10][R8.64] ;  /* 0x0000000a083c2981 */ /* 0x000562000c1e1d00 */
        /* <DEDUP_REMOVED lines=81> */
.L_x_6429:
        /* <DEDUP_REMOVED lines=8> */
[----:B-1----:R-:W-:Y:S01]  /*07e0*/  IMAD.WIDE R130, R2, 0x4, R130 ;  /* 0x0000000402827825 */ /* 0x002fe200078e0282 */
        /* <DEDUP_REMOVED lines=23> */
[----:B------:R-:W-:Y:S01]  /*0960*/  ISETP.NE.AND.EX P1, PT, RZ, UR13, PT, P1 ;  /* 0x0000000dff007c0c */ /* 0x000fe2000bf25310 */
[--C-:B0-----:R-:W-:Y:S02]  /*0970*/  HADD2.F32 R148, -RZ, R152.reuse.H0_H0 ;  /* 0x20000098ff947230 */ /* 0x101fe40000004100 */
[--C-:B------:R-:W-:Y:S02]  /*0980*/  HADD2.F32 R157, -RZ, R153.reuse.H1_H1 ;  /* 0x30000099ff9d7230 */ /* 0x100fe40000004100 */
[----:B------:R-:W-:Y:S02]  /*0990*/  HADD2.F32 R149, -RZ, R152.H1_H1 ;  /* 0x30000098ff957230 */ /* 0x000fe40000004100 */
[----:B------:R-:W-:-:S06]  /*09a0*/  HADD2.F32 R156, -RZ, R153.H0_H0 ;  /* 0x20000099ff9c7230 */ /* 0x000fcc0000004100 */
[----:B------:R-:W0:Y:S01]  /*09b0*/  @P1 LDC.64 R142, c[0x0][0x438] ;  /* 0x00010e00ff8e1b82 */ /* 0x000e220000000a00 */
[----:B------:R-:W-:Y:S02]  /*09c0*/  HADD2.F32 R161, -RZ, R154.H1_H1 ;  /* 0x3000009affa17230 */ /* 0x000fe40000004100 */
[--C-:B------:R-:W-:Y:S02]  /*09d0*/  HADD2.F32 R163, -RZ, R155.reuse.H0_H0 ;  /* 0x2000009bffa37230 */ /* 0x100fe40000004100 */
[----:B------:R-:W-:Y:S02]  /*09e0*/  HADD2.F32 R164, -RZ, R155.H1_H1 ;  /* 0x3000009bffa47230 */ /* 0x000fe40000004100 */
[----:B0-----:R-:W-:-:S05]  /*09f0*/  @P1 IMAD.WIDE.U32 R142, R0, 0x20, R142 ;  /* 0x00000020008e1825 */ /* 0x001fca00078e008e */
[----:B------:R-:W5:Y:S04]  /*0a00*/  @P1 LDG.E.128 R8, desc[UR10][R142.64] ;  /* 0x0000000a8e081981 */ /* 0x000f68000c1e1d00 */
[----:B------:R0:W5:Y:S01]  /*0a10*/  @P1 LDG.E.128 R4, desc[UR10][R142.64+0x10] ;  /* 0x0000100a8e041981 */ /* 0x000162000c1e1d00 */
[C---:B--2---:R-:W-:Y:S01]  /*0a20*/  FADD.FTZ R128, -R140.reuse, R128 ;  /* 0x000000808c807221 */ /* 0x044fe20000010100 */
[C---:B------:R-:W-:Y:S01]  /*0a30*/  FADD.FTZ R150, -R140.reuse, R129 ;  /* 0x000000818c967221 */ /* 0x040fe20000010100 */
[----:B------:R-:W-:Y:S02]  /*0a40*/  FADD.FTZ R158, -R140, R131 ;  /* 0x000000838c9e7221 */ /* 0x000fe40000010100 */
[----:B-----5:R-:W-:Y:S01]  /*0a50*/  FMUL.FTZ R3, R147, R128 ;  /* 0x0000008093037220 */ /* 0x020fe20000410000 */
[----:B------:R-:W-:-:S02]  /*0a60*/  HADD2.F32 R128, -RZ, R154.H0_H0 ;  /* 0x2000009aff807230 */ /* 0x000fc40000004100 */
[----:B------:R-:W-:Y:S01]  /*0a70*/  FMUL.FTZ R158, R147, R158 ;  /* 0x0000009e939e7220 */ /* 0x000fe20000410000 */
[----:B---3--:R-:W-:Y:S02]  /*0a80*/  HADD2.F32 R129, -RZ, R132.H0_H0 ;  /* 0x20000084ff817230 */ /* 0x008fe40000004100 */
[--C-:B------:R-:W-:Y:S02]  /*0a90*/  HADD2.F32 R131, -RZ, R133.reuse.H0_H0 ;  /* 0x20000085ff837230 */ /* 0x100fe40000004100 */
[----:B------:R-:W-:Y:S02]  /*0aa0*/  HADD2.F32 R160, -RZ, R133.H1_H1 ;  /* 0x30000085ffa07230 */ /* 0x000fe40000004100 */
[----:B------:R-:W-:Y:S01]  /*0ab0*/  FADD.FTZ R130, -R140, R130 ;  /* 0x000000828c827221 */ /* 0x000fe20000010100 */
[----:B------:R-:W-:Y:S02]  /*0ac0*/  HADD2.F32 R133, -RZ, R134.H0_H0 ;  /* 0x20000086ff857230 */ /* 0x000fe40000004100 */
[----:B------:R-:W-:Y:S01]  /*0ad0*/  FMUL.FTZ R148, R148, R129 ;  /* 0x0000008194947220 */ /* 0x000fe20000410000 */
[----:B------:R-:W-:-:S02]  /*0ae0*/  HADD2.F32 R132, -RZ, R132.H1_H1 ;  /* 0x30000084ff847230 */ /* 0x000fc40000004100 */
[-C--:B------:R-:W-:Y:S01]  /*0af0*/  FMUL.FTZ R157, R157, R160.reuse ;  /* 0x000000a09d9d7220 */ /* 0x080fe20000410000 */
[----:B------:R-:W-:Y:S01]  /*0b00*/  FADD.FTZ R35, R35, R160 ;  /* 0x000000a023237221 */ /* 0x000fe20000010000 */
[----:B------:R-:W-:Y:S01]  /*0b10*/  FFMA.FTZ R59, R158, R160, R59 ;  /* 0x000000a09e3b7223 */ /* 0x000fe2000001003b */
        /* <DEDUP_REMOVED lines=11> */
[----:B------:R-:W-:Y:S01]  /*0bd0*/  FADD.FTZ R131, R128, R149 ;  /* 0x0000009580837221 */ /* 0x000fe20000010000 */
[----:B------:R-:W-:Y:S01]  /*0be0*/  FFMA.FTZ R128, R150, R149, R129 ;  /* 0x0000009596807223 */ /* 0x000fe20000010081 */
[----:B----4-:R-:W-:-:S02]  /*0bf0*/  FADD.FTZ R136, -R140, R136 ;  /* 0x000000888c887221 */ /* 0x010fc40000010100 */
[----:B------:R-:W-:Y:S01]  /*0c00*/  FADD.FTZ R130, R131, R156 ;  /* 0x0000009c83827221 */ /* 0x000fe20000010000 */
[----:B------:R-:W-:Y:S01]  /*0c10*/  FFMA.FTZ R129, R151, R156, R128 ;  /* 0x0000009c97817223 */ /* 0x000fe20000010080 */
[----:B------:R-:W-:Y:S02]  /*0c20*/  HADD2.F32 R134, -RZ, R134.H1_H1 ;  /* 0x30000086ff867230 */ /* 0x000fe40000004100 */
[----:B------:R-:W-:Y:S01]  /*0c30*/  FADD.FTZ R162, -R140, R137 ;  /* 0x000000898ca27221 */ /* 0x000fe20000010100 */
[----:B------:R-:W-:Y:S01]  /*0c40*/  FMUL.FTZ R159, R147, R136 ;  /* 0x00000088939f7220 */ /* 0x000fe20000410000 */
[----:B------:R-:W-:Y:S01]  /*0c50*/  FADD.FTZ R131, R130, R157 ;  /* 0x0000009d82837221 */ /* 0x000fe20000010000 */
[----:B------:R-:W-:Y:S01]  /*0c60*/  FFMA.FTZ R128, R158, R157, R129 ;  /* 0x0000009d9e807223 */ /* 0x000fe20000010081 */
        /* <DEDUP_REMOVED lines=8> */
[----:B------:R-:W-:Y:S01]  /*0cf0*/  FMUL.FTZ R163, R163, R141 ;  /* 0x0000008da3a37220 */ /* 0x000fe20000410000 */
[C---:B------:R-:W-:Y:S01]  /*0d00*/  FMUL.FTZ R165, R147.reuse, R138 ;  /* 0x0000008a93a57220 */ /* 0x040fe20000410000 */
[----:B------:R-:W-:Y:S01]  /*0d10*/  FADD.FTZ R130, R130, R161 ;  /* 0x000000a182827221 */ /* 0x000fe20000010000 */
[----:B------:R-:W-:Y:S01]  /*0d20*/  FFMA.FTZ R128, R162, R161, R129 ;  /* 0x000000a1a2807223 */ /* 0x000fe20000010081 */
[----:B------:R-:W-:Y:S01]  /*0d30*/  FMUL.FTZ R164, R164, R135 ;  /* 0x00000087a4a47220 */ /* 0x000fe20000410000 */
[----:B------:R-:W-:Y:S01]  /*0d40*/  FMUL.FTZ R166, R147, R166 ;  /* 0x000000a693a67220 */ /* 0x000fe20000410000 */
[----:B0-----:R-:W-:Y:S01]  /*0d50*/  FADD.FTZ R143, R130, R163 ;  /* 0x000000a3828f7221 */ /* 0x001fe20000010000 */
        /* <DEDUP_REMOVED lines=14> */
.L_x_6404:
[----:B---3--:R-:W-:Y:S05]  /*0e40*/  BSYNC.RECONVERGENT B0 ;  /* 0x0000000000007941 */ /* 0x008fea0003800200 */
.L_x_6403:
        /* <DEDUP_REMOVED lines=12> */
[----:B------:R-:W-:Y:S02]  /*0f10*/  HADD2.F32 R173, -RZ, R73.H1_H1 ;  /* 0x30000049ffad7230 */ /* 0x000fe40000004100 */
[----:B0-----:R-:W-:-:S05]  /*0f20*/  @P1 IMAD.WIDE.U32 R168, R141, 0x20, R168 ;  /* 0x000000208da81825 */ /* 0x001fca00078e00a8 */
[----:B------:R-:W5:Y:S04]  /*0f30*/  @P1 LDG.E.128 R80, desc[UR10][R168.64] ;  /* 0x0000000aa8501981 */ /* 0x000f68000c1e1d00 */
[----:B------:R0:W5:Y:S02]  /*0f40*/  @P1 LDG.E.128 R84, desc[UR10][R168.64+0x10] ;  /* 0x0000100aa8541981 */ /* 0x000164000c1e1d00 */
[--C-:B0-----:R-:W-:Y:S02]  /*0f50*/  HADD2.F32 R168, -RZ, R72.reuse.H0_H0 ;  /* 0x20000048ffa87230 */ /* 0x101fe40000004100 */
[----:B------:R-:W-:Y:S02]  /*0f60*/  HADD2.F32 R169, -RZ, R72.H1_H1 ;  /* 0x30000048ffa97230 */ /* 0x000fe40000004100 */
[----:B------:R-:W-:-:S02]  /*0f70*/  HADD2.F32 R177, -RZ, R74.H1_H1 ;  /* 0x3000004affb17230 */ /* 0x000fc40000004100 */
[----:B------:R-:W-:Y:S01]  /*0f80*/  HADD2.F32 R179, -RZ, R75.H0_H0 ;  /* 0x2000004bffb37230 */ /* 0x000fe20000004100 */
[----:B------:R-:W-:Y:S01]  /*0f90*/  IADD3 R141, PT, PT, R141, 0x100, RZ ;  /* 0x000001008d8d7810 */ /* 0x000fe20007ffe0ff */
[C---:B--2---:R-:W-:Y:S01]  /*0fa0*/  FADD.FTZ R128, -R140.reuse, R128 ;  /* 0x000000808c807221 */ /* 0x044fe20000010100 */
[C---:B------:R-:W-:Y:S01]  /*0fb0*/  FADD.FTZ R172, -R140.reuse, R129 ;  /* 0x000000818cac7221 */ /* 0x040fe20000010100 */
[----:B------:R-:W-:Y:S02]  /*0fc0*/  FADD.FTZ R174, -R140, R131 ;  /* 0x000000838cae7221 */ /* 0x000fe40000010100 */
[C---:B-----5:R-:W-:Y:S01]  /*0fd0*/  FMUL.FTZ R167, R147.reuse, R128 ;  /* 0x0000008093a77220 */ /* 0x060fe20000410000 */
[----:B------:R-:W-:Y:S02]  /*0fe0*/  HADD2.F32 R128, -RZ, R74.H0_H0 ;  /* 0x2000004aff807230 */ /* 0x000fe40000004100 */
[----:B------:R-:W-:Y:S01]  /*0ff0*/  FMUL.FTZ R174, R147, R174 ;  /* 0x000000ae93ae7220 */ /* 0x000fe20000410000 */
[----:B----4-:R-:W-:-:S02]  /*1000*/  HADD2.F32 R129, -RZ, R132.H0_H0 ;  /* 0x20000084ff817230 */ /* 0x010fc40000004100 */
[--C-:B------:R-:W-:Y:S02]  /*1010*/  HADD2.F32 R131, -RZ, R133.reuse.H0_H0 ;  /* 0x20000085ff837230 */ /* 0x100fe40000004100 */
[----:B------:R-:W-:Y:S02]  /*1020*/  HADD2.F32 R176, -RZ, R133.H1_H1 ;  /* 0x30000085ffb07230 */ /* 0x000fe40000004100 */
[----:B------:R-:W-:Y:S01]  /*1030*/  FADD.FTZ R130, -R140, R130 ;  /* 0x000000828c827221 */ /* 0x000fe20000010100 */
[----:B------:R-:W-:Y:S02]  /*1040*/  HADD2.F32 R133, -RZ, R134.H0_H0 ;  /* 0x20000086ff857230 */ /* 0x000fe40000004100 */
[----:B------:R-:W-:Y:S01]  /*1050*/  FMUL.FTZ R168, R168, R129 ;  /* 0x00000081a8a87220 */ /* 0x000fe20000410000 */
[----:B------:R-:W-:Y:S02]  /*1060*/  HADD2.F32 R132, -RZ, R132.H1_H1 ;  /* 0x30000084ff847230 */ /* 0x000fe40000004100 */
[----:B------:R-:W-:Y:S01]  /*1070*/  FMUL.FTZ R170, R147, R172 ;  /* 0x000000ac93aa7220 */ /* 0x000fe20000410000 */
[----:B------:R-:W-:-:S02]  /*1080*/  HADD2.F32 R172, -RZ, R73.H0_H0 ;  /* 0x20000049ffac7230 */ /* 0x000fc40000004100 */
        /* <DEDUP_REMOVED lines=15> */
[----:B---3--:R-:W-:-:S02]  /*1180*/  FADD.FTZ R136, -R140, R136 ;  /* 0x000000888c887221 */ /* 0x008fc40000010100 */
        /* <DEDUP_REMOVED lines=36> */
.L_x_6406:
[----:B------:R-:W-:Y:S05]  /*13d0*/  BSYNC.RECONVERGENT B0 ;  /* 0x0000000000007941 */ /* 0x000fea0003800200 */
.L_x_6405:
        /* <DEDUP_REMOVED lines=15> */
[----:B------:R0:W5:Y:S01]  /*14d0*/  @P1 LDG.E.128 R92, desc[UR10][R184.64+0x10] ;  /* 0x0000100ab85c1981 */ /* 0x000162000c1e1d00 */
[----:B------:R-:W-:Y:S02]  /*14e0*/  HADD2.F32 R193, -RZ, R66.H1_H1 ;  /* 0x30000042ffc17230 */ /* 0x000fe40000004100 */
[----:B------:R-:W-:Y:S02]  /*14f0*/  HADD2.F32 R197, -RZ, R67.H1_H1 ;  /* 0x30000043ffc57230 */ /* 0x000fe40000004100 */
[--C-:B0-----:R-:W-:Y:S02]  /*1500*/  HADD2.F32 R185, -RZ, R64.reuse.H1_H1 ;  /* 0x30000040ffb97230 */ /* 0x101fe40000004100 */
[C---:B--2---:R-:W-:Y:S01]  /*1510*/  FADD.FTZ R188, -R140.reuse, R129 ;  /* 0x000000818cbc7221 */ /* 0x044fe20000010100 */
[----:B------:R-:W-:Y:S01]  /*1520*/  FADD.FTZ R190, -R140, R130 ;  /* 0x000000828cbe7221 */ /* 0x000fe20000010100 */
[----:B------:R-:W-:-:S02]  /*1530*/  HADD2.F32 R129, -RZ, R64.H0_H0 ;  /* 0x20000040ff817230 */ /* 0x000fc40000004100 */
[C---:B------:R-:W-:Y:S01]  /*1540*/  FADD.FTZ R128, -R140.reuse, R128 ;  /* 0x000000808c807221 */ /* 0x040fe20000010100 */
[C---:B------:R-:W-:Y:S01]  /*1550*/  FADD.FTZ R192, -R140.reuse, R131 ;  /* 0x000000838cc07221 */ /* 0x040fe20000010100 */
[C---:B-----5:R-:W-:Y:S01]  /*1560*/  FMUL.FTZ R186, R147.reuse, R188 ;  /* 0x000000bc93ba7220 */ /* 0x060fe20000410000 */
[----:B------:R-:W-:Y:S02]  /*1570*/  HADD2.F32 R188, -RZ, R65.H0_H0 ;  /* 0x20000041ffbc7230 */ /* 0x000fe40000004100 */
[C---:B------:R-:W-:Y:S01]  /*1580*/  FMUL.FTZ R183, R147.reuse, R128 ;  /* 0x0000008093b77220 */ /* 0x040fe20000410000 */
[----:B------:R-:W-:Y:S01]  /*1590*/  FMUL.FTZ R187, R147, R190 ;  /* 0x000000be93bb7220 */ /* 0x000fe20000410000 */
[--C-:B----4-:R-:W-:Y:S02]  /*15a0*/  HADD2.F32 R130, -RZ, R136.reuse.H0_H0 ;  /* 0x20000088ff827230 */ /* 0x110fe40000004100 */
[----:B---3--:R-:W-:Y:S01]  /*15b0*/  FADD.FTZ R194, -R140, R132 ;  /* 0x000000848cc27221 */ /* 0x008fe20000010100 */
[----:B------:R-:W-:-:S02]  /*15c0*/  HADD2.F32 R136, -RZ, R136.H1_H1 ;  /* 0x30000088ff887230 */ /* 0x000fc40000004100 */
[----:B------:R-:W-:Y:S01]  /*15d0*/  FADD.FTZ R196, -R140, R133 ;  /* 0x000000858cc47221 */ /* 0x000fe20000010100 */
[--C-:B------:R-:W-:Y:S02]  /*15e0*/  HADD2.F32 R131, -RZ, R137.reuse.H0_H0 ;  /* 0x20000089ff837230 */ /* 0x100fe40000004100 */
[----:B------:R-:W-:Y:S01]  /*15f0*/  FMUL.FTZ R184, R129, R130 ;  /* 0x0000008281b87220 */ /* 0x000fe20000410000 */
[----:B------:R-:W-:Y:S02]  /*1600*/  HADD2.F32 R132, -RZ, R137.H1_H1 ;  /* 0x30000089ff847230 */ /* 0x000fe40000004100 */
[----:B------:R-:W-:Y:S01]  /*1610*/  FMUL.FTZ R185, R185, R136 ;  /* 0x00000088b9b97220 */ /* 0x000fe20000410000 */
        /* <DEDUP_REMOVED lines=11> */
[----:B------:R-:W-:Y:S02]  /*16d0*/  HADD2.F32 R192, -RZ, R66.H0_H0 ;  /* 0x20000042ffc07230 */ /* 0x000fe40000004100 */
        /* <DEDUP_REMOVED lines=8> */
[----:B------:R-:W-:Y:S01]  /*1760*/  FADD.FTZ R198, -R140, R135 ;  /* 0x000000878cc67221 */ /* 0x000fe20000010100 */
[----:B------:R-:W-:Y:S01]  /*1770*/  FMUL.FTZ R194, R147, R196 ;  /* 0x000000c493c27220 */ /* 0x000fe20000410000 */
[----:B------:R-:W-:-:S02]  /*1780*/  HADD2.F32 R135, -RZ, R139.H0_H0 ;  /* 0x2000008bff877230 */ /* 0x000fc40000004100 */
[----:B------:R-:W-:Y:S01]  /*1790*/  FADD.FTZ R134, -R140, R134 ;  /* 0x000000868c867221 */ /* 0x000fe20000010100 */
        /* <DEDUP_REMOVED lines=27> */
.L_x_6408:
[----:B------:R-:W-:Y:S05]  /*1950*/  BSYNC.RECONVERGENT B0 ;  /* 0x0000000000007941 */ /* 0x000fea0003800200 */
.L_x_6407:
        /* <DEDUP_REMOVED lines=31> */
.L_x_6410:
[----:B------:R-:W-:Y:S05]  /*1b50*/  BSYNC.RECONVERGENT B0 ;  /* 0x0000000000007941 */ /* 0x000fea0003800200 */
.L_x_6409:
        /* <DEDUP_REMOVED lines=27> */
[----:B------:R-:W-:Y:S02]  /*1d10*/  HFMA2 R136, -RZ, RZ, 1.875, 0 ;  /* 0x3f800000ff887431 */ /* 0x000fe400000001ff */
[----:B-----5:R-:W-:Y:S02]  /*1d20*/  @P0 HADD2.F32 R136, -RZ, R199.H0_H0 ;  /* 0x200000c7ff880230 */ /* 0x020fe40000004100 */
        /* <DEDUP_REMOVED lines=23> */
[----:B-----5:R-:W-:Y:S02]  /*1ea0*/  HADD2.F32 R134, -RZ, R131.H0_H0 ;  /* 0x20000083ff867230 */ /* 0x020fe40000004100 */
[----:B------:R-:W-:Y:S01]  /*1eb0*/  FFMA.FTZ R139, R166, R137, R138 ;  /* 0x00000089a68b7223 */ /* 0x000fe2000001008a */
[----:B------:R-:W-:-:S03]  /*1ec0*/  FADD.FTZ R132, R163, -R132 ;  /* 0x80000084a3847221 */ /* 0x000fc60000010000 */
[----:B------:R-:W-:Y:S01]  /*1ed0*/  FADD.FTZ R140, R164, -R139 ;  /* 0x8000008ba48c7221 */ /* 0x000fe20000010000 */
[C---:B------:R-:W-:Y:S01]  /*1ee0*/  FMUL.FTZ R135, R147.reuse, R132 ;  /* 0x0000008493877220 */ /* 0x040fe20000410000 */
[----:B------:R-:W-:Y:S01]  /*1ef0*/  FADD.FTZ R132, R160, -R133 ;  /* 0x80000085a0847221 */ /* 0x000fe20000010000 */
[--C-:B------:R-:W-:Y:S02]  /*1f00*/  HADD2.F32 R139, -RZ, R130.reuse.H0_H0 ;  /* 0x20000082ff8b7230 */ /* 0x100fe40000004100 */
[----:B------:R-:W-:Y:S01]  /*1f10*/  FMUL.FTZ R133, R147, R140 ;  /* 0x0000008c93857220 */ /* 0x000fe20000410000 */
[-C--:B------:R-:W-:Y:S01]  /*1f20*/  FMUL.FTZ R141, R135, R136.reuse ;  /* 0x00000088878d7220 */ /* 0x080fe20000410000 */
[----:B------:R-:W-:Y:S02]  /*1f30*/  HADD2.F32 R130, -RZ, R130.H1_H1 ;  /* 0x30000082ff827230 */ /* 0x000fe40000004100 */
[----:B------:R-:W-:Y:S01]  /*1f40*/  FMUL.FTZ R200, R133, R136 ;  /* 0x0000008885c87220 */ /* 0x000fe20000410000 */
[----:B------:R-:W-:Y:S01]  /*1f50*/  FFMA.FTZ R122, R141, R134, R122 ;  /* 0x000000868d7a7223 */ /* 0x000fe2000001007a */
[----:B------:R-:W-:-:S02]  /*1f60*/  HADD2.F32 R134, -RZ, R131.H1_H1 ;  /* 0x30000083ff867230 */ /* 0x000fc40000004100 */
[----:B------:R-:W-:Y:S01]  /*1f70*/  FMUL.FTZ R131, R147, R132 ;  /* 0x0000008493837220 */ /* 0x000fe20000410000 */
[----:B------:R-:W-:-:S03]  /*1f80*/  FFMA.FTZ R132, R162, R137, R138 ;  /* 0x00000089a2847223 */ /* 0x000fc6000001008a */
[----:B------:R-:W-:Y:S01]  /*1f90*/  FMUL.FTZ R135, R131, R136 ;  /* 0x0000008883877220 */ /* 0x000fe20000410000 */
[----:B------:R-:W-:Y:S01]  /*1fa0*/  FFMA.FTZ R131, R151, R137, R138 ;  /* 0x0000008997837223 */ /* 0x000fe2000001008a */
[----:B------:R-:W-:Y:S01]  /*1fb0*/  FFMA.FTZ R123, R200, R134, R123 ;  /* 0x00000086c87b7223 */ /* 0x000fe2000001007b */
[----:B------:R-:W-:Y:S01]  /*1fc0*/  FADD.FTZ R134, R161, -R132 ;  /* 0x80000084a1867221 */ /* 0x000fe20000010000 */
[----:B------:R-:W-:Y:S01]  /*1fd0*/  FFMA.FTZ R139, R135, R139, R120 ;  /* 0x0000008b878b7223 */ /* 0x000fe20000010078 */
[----:B------:R-:W-:Y:S01]  /*1fe0*/  FADD.FTZ R120, R156, -R131 ;  /* 0x800000839c787221 */ /* 0x000fe20000010000 */
[----:B------:R-:W-:Y:S01]  /*1ff0*/  FFMA.FTZ R132, R158, R137, R138 ;  /* 0x000000899e847223 */ /* 0x000fe2000001008a */
[C---:B------:R-:W-:Y:S02]  /*2000*/  FMUL.FTZ R133, R147.reuse, R134 ;  /* 0x0000008693857220 */ /* 0x040fe40000410000 */
[----:B------:R-:W-:Y:S01]  /*2010*/  FMUL.FTZ R131, R147, R120 ;  /* 0x0000007893837220 */ /* 0x000fe20000410000 */
[----:B------:R-:W-:Y:S01]  /*2020*/  FADD.FTZ R132, R157, -R132 ;  /* 0x800000849d847221 */ /* 0x000fe20000010000 */
[----:B------:R-:W-:-:S02]  /*2030*/  HADD2.F32 R120, -RZ, R129.H0_H0 ;  /* 0x20000081ff787230 */ /* 0x000fc40000004100 */
[-C--:B------:R-:W-:Y:S01]  /*2040*/  FMUL.FTZ R142, R133, R136.reuse ;  /* 0x00000088858e7220 */ /* 0x080fe20000410000 */
[----:B------:R-:W-:Y:S01]  /*2050*/  FMUL.FTZ R131, R131, R136 ;  /* 0x0000008883837220 */ /* 0x000fe20000410000 */
[----:B------:R-:W-:Y:S01]  /*2060*/  FMUL.FTZ R133, R147, R132 ;  /* 0x0000008493857220 */ /* 0x000fe20000410000 */
[----:B------:R-:W-:Y:S02]  /*2070*/  HADD2.F32 R129, -RZ, R129.H1_H1 ;  /* 0x30000081ff817230 */ /* 0x000fe40000004100 */
[----:B------:R-:W-:Y:S01]  /*2080*/  FFMA.FTZ R140, R142, R130, R121 ;  /* 0x000000828e8c7223 */ /* 0x000fe20000010079 */
[----:B------:R-:W-:Y:S01]  /*2090*/  FFMA.FTZ R126, R131, R120, R126 ;  /* 0x00000078837e7223 */ /* 0x000fe2000001007e */
[--C-:B------:R-:W-:Y:S02]  /*20a0*/  HADD2.F32 R120, -RZ, R79.reuse.H0_H0 ;  /* 0x2000004fff787230 */ /* 0x100fe40000004100 */
[----:B------:R-:W-:Y:S01]  /*20b0*/  FMUL.FTZ R134, R133, R136 ;  /* 0x0000008885867220 */ /* 0x000fe20000410000 */
[----:B------:R-:W-:-:S02]  /*20c0*/  HADD2.F32 R121, -RZ, R79.H1_H1 ;  /* 0x3000004fff797230 */ /* 0x000fc40000004100 */
[----:B------:R-:W-:Y:S02]  /*20d0*/  HADD2.F32 R130, -RZ, R128.H1_H1 ;  /* 0x30000080ff827230 */ /* 0x000fe40000004100 */
[----:B------:R-:W-:Y:S01]  /*20e0*/  FMUL.FTZ R143, R141, R120 ;  /* 0x000000788d8f7220 */ /* 0x000fe20000410000 */
[----:B------:R-:W-:Y:S01]  /*20f0*/  FFMA.FTZ R127, R134, R129, R127 ;  /* 0x00000081867f7223 */ /* 0x000fe2000001007f */
[----:B------:R-:W-:Y:S02]  /*2100*/  HADD2.F32 R120, -RZ, R78.H0_H0 ;  /* 0x2000004eff787230 */ /* 0x000fe40000004100 */
[----:B------:R-:W-:Y:S01]  /*2110*/  FMUL.FTZ R200, R200, R121 ;  /* 0x00000079c8c87220 */ /* 0x000fe20000410000 */
[----:B------:R-:W-:Y:S02]  /*2120*/  HADD2.F32 R129, -RZ, R128.H0_H0 ;  /* 0x20000080ff817230 */ /* 0x000fe40000004100 */
[-CC-:B------:R-:W-:Y:S01]  /*2130*/  FFMA.FTZ R121, R3, R137.reuse, R138.reuse ;  /* 0x0000008903797223 */ /* 0x180fe2000001008a */
[----:B------:R-:W-:Y:S01]  /*2140*/  FFMA.FTZ R128, R150, R137, R138 ;  /* 0x0000008996807223 */ /* 0x000fe2000001008a */
[----:B------:R-:W-:-:S02]  /*2150*/  HADD2.F32 R132, -RZ, R77.H0_H0 ;  /* 0x2000004dff847230 */ /* 0x000fc40000004100 */
[----:B------:R-:W-:Y:S01]  /*2160*/  FMUL.FTZ R141, R135, R120 ;  /* 0x00000078878d7220 */ /* 0x000fe20000410000 */
[----:B------:R-:W-:Y:S01]  /*2170*/  FADD.FTZ R120, R148, -R121 ;  /* 0x8000007994787221 */ /* 0x000fe20000010000 */
[----:B------:R-:W-:Y:S01]  /*2180*/  FADD.FTZ R128, R149, -R128 ;  /* 0x8000008095807221 */ /* 0x000fe20000010000 */
[----:B------:R-:W-:Y:S02]  /*2190*/  HADD2.F32 R133, -RZ, R78.H1_H1 ;  /* 0x3000004eff857230 */ /* 0x000fe40000004100 */
[----:B------:R-:W-:Y:S01]  /*21a0*/  FMUL.FTZ R132, R131, R132 ;  /* 0x0000008483847220 */ /* 0x000fe20000410000 */
        /* <DEDUP_REMOVED lines=13> */
[----:B------:R-:W-:Y:S02]  /*2280*/  F2FP.F16.F32.PACK_AB R131, R200, R143 ;  /* 0x0000008fc883723e */ /* 0x000fe400000000ff */
[----:B------:R-:W-:-:S02]  /*2290*/  F2FP.F16.F32.PACK_AB R130, R142, R141 ;  /* 0x0000008d8e82723e */ /* 0x000fc400000000ff */
[----:B------:R-:W-:Y:S02]  /*22a0*/  F2FP.F16.F32.PACK_AB R129, R135, R132 ;  /* 0x000000848781723e */ /* 0x000fe400000000ff */
[----:B------:R-:W-:Y:S01]  /*22b0*/  F2FP.F16.F32.PACK_AB R128, R133, R120 ;  /* 0x000000788580723e */ /* 0x000fe200000000ff */
[----:B------:R-:W-:Y:S06]  /*22c0*/  BRA `(.L_x_6415) ;  /* 0x0000000c004c7947 */ /* 0x000fec0003800000 */
.L_x_6414:
[-CC-:B------:R-:W-:Y:S01]  /*22d0*/  FFMA.FTZ R96, R165, R137.reuse, R138.reuse ;  /* 0x00000089a5607223 */ /* 0x180fe2000001008a */
[-CC-:B------:R-:W-:Y:S01]  /*22e0*/  FFMA.FTZ R97, R159, R137.reuse, R138.reuse ;  /* 0x000000899f617223 */ /* 0x180fe2000001008a */
[-C--:B------:R-:W-:Y:S01]  /*22f0*/  FFMA.FTZ R99, R166, R137.reuse, R138 ;  /* 0x00000089a6637223 */ /* 0x080fe2000001008a */
[--C-:B-----5:R-:W-:Y:S02]  /*2300*/  HADD2.F32 R100, -RZ, R131.reuse.H0_H0 ;  /* 0x20000083ff647230 */ /* 0x120fe40000004100 */
[----:B------:R-:W-:Y:S01]  /*2310*/  FADD.FTZ R96, R163, -R96 ;  /* 0x80000060a3607221 */ /* 0x000fe20000010000 */
[----:B------:R-:W-:Y:S02]  /*2320*/  HADD2.F32 R139, -RZ, R130.H0_H0 ;  /* 0x20000082ff8b7230 */ /* 0x000fe40000004100 */
[----:B------:R-:W-:Y:S01]  /*2330*/  FADD.FTZ R102, R164, -R99 ;  /* 0x80000063a4667221 */ /* 0x000fe20000010000 */
[----:B------:R-:W-:Y:S02]  /*2340*/  HADD2.F32 R131, -RZ, R131.H1_H1 ;  /* 0x30000083ff837230 */ /* 0x000fe40000004100 */
[----:B------:R-:W-:Y:S01]  /*2350*/  FMUL.FTZ R98, R147, R96 ;  /* 0x0000006093627220 */ /* 0x000fe20000410000 */
[----:B------:R-:W-:Y:S01]  /*2360*/  FADD.FTZ R96, R160, -R97 ;  /* 0x80000061a0607221 */ /* 0x000fe20000010000 */
[-C--:B------:R-:W-:Y:S01]  /*2370*/  FFMA.FTZ R97, R151, R137.reuse, R138 ;  /* 0x0000008997617223 */ /* 0x080fe2000001008a */
[C---:B------:R-:W-:Y:S01]  /*2380*/  FMUL.FTZ R99, R147.reuse, R102 ;  /* 0x0000006693637220 */ /* 0x040fe20000410000 */
[----:B------:R-:W-:Y:S01]  /*2390*/  FMUL.FTZ R101, R98, R136 ;  /* 0x0000008862657220 */ /* 0x000fe20000410000 */
[----:B------:R-:W-:Y:S01]  /*23a0*/  FMUL.FTZ R96, R147, R96 ;  /* 0x0000006093607220 */ /* 0x000fe20000410000 */
[----:B------:R-:W-:Y:S01]  /*23b0*/  FADD.FTZ R102, R156, -R97 ;  /* 0x800000619c667221 */ /* 0x000fe20000010000 */
[----:B------:R-:W-:Y:S01]  /*23c0*/  FMUL.FTZ R142, R99, R136 ;  /* 0x00000088638e7220 */ /* 0x000fe20000410000 */
[----:B------:R-:W-:Y:S01]  /*23d0*/  FFMA.FTZ R122, R101, R100, R122 ;  /* 0x00000064657a7223 */ /* 0x000fe2000001007a */
[----:B------:R-:W-:Y:S01]  /*23e0*/  FFMA.FTZ R100, R162, R137, R138 ;  /* 0x00000089a2647223 */ /* 0x000fe2000001008a */
[----:B------:R-:W-:Y:S01]  /*23f0*/  FMUL.FTZ R133, R96, R136 ;  /* 0x0000008860857220 */ /* 0x000fe20000410000 */
[----:B------:R-:W-:Y:S01]  /*2400*/  FMUL.FTZ R102, R147, R102 ;  /* 0x0000006693667220 */ /* 0x000fe20000410000 */
[----:B------:R-:W-:Y:S01]  /*2410*/  FFMA.FTZ R123, R142, R131, R123 ;  /* 0x000000838e7b7223 */ /* 0x000fe2000001007b */
[----:B------:R-:W-:Y:S01]  /*2420*/  FADD.FTZ R132, R161, -R100 ;  /* 0x80000064a1847221 */ /* 0x000fe20000010000 */
[----:B------:R-:W-:Y:S01]  /*2430*/  FFMA.FTZ R100, R158, R137, R138 ;  /* 0x000000899e647223 */ /* 0x000fe2000001008a */
[----:B------:R-:W-:Y:S01]  /*2440*/  FFMA.FTZ R139, R133, R139, R120 ;  /* 0x0000008b858b7223 */ /* 0x000fe20000010078 */
[----:B------:R-:W-:Y:S01]  /*2450*/  FMUL.FTZ R131, R102, R136 ;  /* 0x0000008866837220 */ /* 0x000fe20000410000 */
[----:B------:R-:W-:Y:S01]  /*2460*/  FMUL.FTZ R97, R147, R132 ;  /* 0x0000008493617220 */ /* 0x000fe20000410000 */
[----:B------:R-:W-:Y:S01]  /*2470*/  FADD.FTZ R120, R157, -R100 ;  /* 0x800000649d787221 */ /* 0x000fe20000010000 */
[----:B------:R-:W-:-:S02]  /*2480*/  HADD2.F32 R100, -RZ, R129.H0_H0 ;  /* 0x20000081ff647230 */ /* 0x000fc40000004100 */
[----:B------:R-:W-:Y:S02]  /*2490*/  HADD2.F32 R130, -RZ, R130.H1_H1 ;  /* 0x30000082ff827230 */ /* 0x000fe40000004100 */
[----:B------:R-:W-:Y:S01]  /*24a0*/  FMUL.FTZ R103, R147, R120 ;  /* 0x0000007893677220 */ /* 0x000fe20000410000 */
[----:B------:R-:W-:Y:S01]  /*24b0*/  FMUL.FTZ R132, R97, R136 ;  /* 0x0000008861847220 */ /* 0x000fe20000410000 */
[----:B------:R-:W-:Y:S01]  /*24c0*/  FFMA.FTZ R126, R131, R100, R126 ;  /* 0x00000064837e7223 */ /* 0x000fe2000001007e */
[----:B------:R-:W-:Y:S02]  /*24d0*/  HADD2.F32 R100, -RZ, R79.H0_H0 ;  /* 0x2000004fff647230 */ /* 0x000fe40000004100 */
[----:B------:R-:W-:Y:S01]  /*24e0*/  FMUL.FTZ R134, R103, R136 ;  /* 0x0000008867867220 */ /* 0x000fe20000410000 */
[----:B------:R-:W-:Y:S02]  /*24f0*/  HADD2.F32 R129, -RZ, R129.H1_H1 ;  /* 0x30000081ff817230 */ /* 0x000fe40000004100 */
[----:B------:R-:W-:Y:S01]  /*2500*/  FFMA.FTZ R140, R132, R130, R121 ;  /* 0x00000082848c7223 */ /* 0x000fe20000010079 */
[----:B------:R-:W-:-:S02]  /*2510*/  HADD2.F32 R121, -RZ, R79.H1_H1 ;  /* 0x3000004fff797230 */ /* 0x000fc40000004100 */
[----:B------:R-:W-:Y:S01]  /*2520*/  FMUL.FTZ R141, R101, R100 ;  /* 0x00000064658d7220 */ /* 0x000fe20000410000 */
[----:B------:R-:W-:Y:S02]  /*2530*/  HADD2.F32 R100, -RZ, R78.H0_H0 ;  /* 0x2000004eff647230 */ /* 0x000fe40000004100 */
[----:B------:R-:W-:Y:S01]  /*2540*/  FFMA.FTZ R127, R134, R129, R127 ;  /* 0x00000081867f7223 */ /* 0x000fe2000001007f */
[--C-:B------:R-:W-:Y:S02]  /*2550*/  HADD2.F32 R120, -RZ, R128.reuse.H0_H0 ;  /* 0x20000080ff787230 */ /* 0x100fe40000004100 */
[-CC-:B------:R-:W-:Y:S01]  /*2560*/  FFMA.FTZ R101, R3, R137.reuse, R138.reuse ;  /* 0x0000008903657223 */ /* 0x180fe2000001008a */
[----:B------:R-:W-:Y:S02]  /*2570*/  HADD2.F32 R129, -RZ, R128.H1_H1 ;  /* 0x30000080ff817230 */ /* 0x000fe40000004100 */
[----:B------:R-:W-:Y:S01]  /*2580*/  FFMA.FTZ R128, R150, R137, R138 ;  /* 0x0000008996807223 */ /* 0x000fe2000001008a */
[----:B------:R-:W-:Y:S01]  /*2590*/  FMUL.FTZ R135, R133, R100 ;  /* 0x0000006485877220 */ /* 0x000fe20000410000 */
[----:B------:R-:W-:Y:S01]  /*25a0*/  FMUL.FTZ R200, R142, R121 ;  /* 0x000000798ec87220 */ /* 0x000fe20000410000 */
[----:B------:R-:W-:Y:S01]  /*25b0*/  FADD.FTZ R100, R148, -R101 ;  /* 0x8000006594647221 */ /* 0x000fe20000010000 */
[----:B------:R-:W-:-:S02]  /*25c0*/  HADD2.F32 R121, -RZ, R78.H1_H1 ;  /* 0x3000004eff797230 */ /* 0x000fc40000004100 */
[----:B------:R-:W-:Y:S01]  /*25d0*/  FADD.FTZ R128, R149, -R128 ;  /* 0x8000008095807221 */ /* 0x000fe20000010000 */
[--C-:B------:R-:W-:Y:S02]  /*25e0*/  HADD2.F32 R130, -RZ, R77.reuse.H0_H0 ;  /* 0x2000004dff827230 */ /* 0x100fe40000004100 */
[C---:B------:R-:W-:Y:S01]  /*25f0*/  FMUL.FTZ R100, R147.reuse, R100 ;  /* 0x0000006493647220 */ /* 0x040fe20000410000 */
[----:B------:R-:W-:Y:S02]  /*2600*/  HADD2.F32 R133, -RZ, R77.H1_H1 ;  /* 0x3000004dff857230 */ /* 0x000fe40000004100 */
[----:B------:R-:W-:Y:S01]  /*2610*/  FMUL.FTZ R101, R147, R128 ;  /* 0x0000008093657220 */ /* 0x000fe20000410000 */
[----:B------:R-:W-:Y:S01]  /*2620*/  FMUL.FTZ R142, R132, R121 ;  /* 0x00000079848e7220 */ /* 0x000fe20000410000 */
[----:B------:R-:W-:Y:S01]  /*2630*/  FMUL.FTZ R132, R131, R130 ;  /* 0x0000008283847220 */ /* 0x000fe20000410000 */
[--C-:B------:R-:W-:Y:S02]  /*2640*/  HADD2.F32 R128, -RZ, R76.reuse.H0_H0 ;  /* 0x2000004cff807230 */ /* 0x100fe40000004100 */
[----:B------:R-:W-:Y:S01]  /*2650*/  FMUL.FTZ R121, R100, R136 ;  /* 0x0000008864797220 */ /* 0x000fe20000410000 */
[----:B------:R-:W-:-:S02]  /*2660*/  HADD2.F32 R131, -RZ, R76.H1_H1 ;  /* 0x3000004cff837230 */ /* 0x000fc40000004100 */
[----:B------:R-:W-:Y:S01]  /*2670*/  FMUL.FTZ R130, R101, R136 ;  /* 0x0000008865827220 */ /* 0x000fe20000410000 */
[----:B------:R-:W-:Y:S01]  /*2680*/  FMUL.FTZ R133, R134, R133 ;  /* 0x0000008586857220 */ /* 0x000fe20000410000 */
[C---:B------:R-:W-:Y:S01]  /*2690*/  FFMA.FTZ R124, R121.reuse, R120, R124 ;  /* 0x00000078797c7223 */ /* 0x040fe2000001007c */
[----:B------:R-:W-:Y:S01]  /*26a0*/  FMUL.FTZ R128, R121, R128 ;  /* 0x0000008079807220 */ /* 0x000fe20000410000 */
[C---:B------:R-:W-:Y:S01]  /*26b0*/  FMUL.FTZ R121, R130.reuse, R131 ;  /* 0x0000008382797220 */ /* 0x040fe20000410000 */
[----:B------:R-:W-:Y:S01]  /*26c0*/  FFMA.FTZ R125, R130, R129, R125 ;  /* 0x00000081827d7223 */ /* 0x000fe2000001007d */
[----:B------:R-:W-:Y:S02]  /*26d0*/  F2FP.F16.F32.PACK_AB R131, R200, R141 ;  /* 0x0000008dc883723e */ /* 0x000fe400000000ff */
[----:B------:R-:W-:Y:S02]  /*26e0*/  F2FP.F16.F32.PACK_AB R130, R142, R135 ;  /* 0x000000878e82723e */ /* 0x000fe400000000ff */
[----:B------:R-:W-:-:S02]  /*26f0*/  F2FP.F16.F32.PACK_AB R129, R133, R132 ;  /* 0x000000848581723e */ /* 0x000fc400000000ff */
[----:B------:R-:W-:Y:S01]  /*2700*/  F2FP.F16.F32.PACK_AB R128, R121, R128 ;  /* 0x000000807980723e */ /* 0x000fe200000000ff */
[----:B------:R-:W-:Y:S06]  /*2710*/  BRA `(.L_x_6415) ;  /* 0x0000000800387947 */ /* 0x000fec0003800000 */
.L_x_6413:
        /* <DEDUP_REMOVED lines=8> */
[--C-:B-----5:R-:W-:Y:S02]  /*27a0*/  HADD2.F32 R139, -RZ, R131.reuse.H0_H0 ;  /* 0x20000083ff8b7230 */ /* 0x120fe40000004100 */
[----:B------:R-:W-:Y:S01]  /*27b0*/  FADD.FTZ R132, R163, -R132 ;  /* 0x80000084a3847221 */ /* 0x000fe20000010000 */
[----:B------:R-:W-:Y:S01]  /*27c0*/  FADD.FTZ R135, R160, -R135 ;  /* 0x80000087a0877221 */ /* 0x000fe20000010000 */
[----:B------:R-:W-:Y:S02]  /*27d0*/  HADD2.F32 R140, -RZ, R131.H1_H1 ;  /* 0x30000083ff8c7230 */ /* 0x000fe40000004100 */
[----:B------:R-:W-:Y:S01]  /*27e0*/  FFMA.FTZ R134, R162, R137, R138 ;  /* 0x00000089a2867223 */ /* 0x000fe2000001008a */
[C---:B------:R-:W-:Y:S01]  /*27f0*/  FFMA.FTZ R133, R147.reuse, R132, R6 ;  /* 0x0000008493857223 */ /* 0x040fe20000010006 */
[----:B------:R-:W-:Y:S01]  /*2800*/  FADD.FTZ R132, R164, -R141 ;  /* 0x8000008da4847221 */ /* 0x000fe20000010000 */
[----:B------:R-:W-:Y:S01]  /*2810*/  FFMA.FTZ R131, R147, R135, R4 ;  /* 0x0000008793837223 */ /* 0x000fe20000010004 */
[----:B------:R-:W-:Y:S01]  /*2820*/  FADD.FTZ R134, R161, -R134 ;  /* 0x80000086a1867221 */ /* 0x000fe20000010000 */
[----:B------:R-:W-:Y:S01]  /*2830*/  FMUL.FTZ R141, R133, R136 ;  /* 0x00000088858d7220 */ /* 0x000fe20000410000 */
[----:B------:R-:W-:Y:S01]  /*2840*/  FFMA.FTZ R133, R147, R132, R7 ;  /* 0x0000008493857223 */ /* 0x000fe20000010007 */
[----:B------:R-:W-:Y:S01]  /*2850*/  FMUL.FTZ R135, R131, R136 ;  /* 0x0000008883877220 */ /* 0x000fe20000410000 */
[----:B------:R-:W-:-:S02]  /*2860*/  HADD2.F32 R142, -RZ, R79.H0_H0 ;  /* 0x2000004fff8e7230 */ /* 0x000fc40000004100 */
[----:B------:R-:W-:Y:S01]  /*2870*/  FFMA.FTZ R122, R139, R141, R122 ;  /* 0x0000008d8b7a7223 */ /* 0x000fe2000001007a */
[--C-:B------:R-:W-:Y:S02]  /*2880*/  HADD2.F32 R139, -RZ, R130.reuse.H0_H0 ;  /* 0x20000082ff8b7230 */ /* 0x100fe40000004100 */
[----:B------:R-:W-:Y:S01]  /*2890*/  FMUL.FTZ R132, R133, R136 ;  /* 0x0000008885847220 */ /* 0x000fe20000410000 */
[----:B------:R-:W-:Y:S01]  /*28a0*/  FFMA.FTZ R133, R147, R134, R5 ;  /* 0x0000008693857223 */ /* 0x000fe20000010005 */
[----:B------:R-:W-:Y:S01]  /*28b0*/  FFMA.FTZ R131, R151, R137, R138 ;  /* 0x0000008997837223 */ /* 0x000fe2000001008a */
[----:B------:R-:W-:Y:S02]  /*28c0*/  HADD2.F32 R134, -RZ, R129.H1_H1 ;  /* 0x30000081ff867230 */ /* 0x000fe40000004100 */
[----:B------:R-:W-:Y:S01]  /*28d0*/  FFMA.FTZ R139, R139, R135, R120 ;  /* 0x000000878b8b7223 */ /* 0x000fe20000010078 */
[----:B------:R-:W-:Y:S01]  /*28e0*/  FFMA.FTZ R120, R158, R137, R138 ;  /* 0x000000899e787223 */ /* 0x000fe2000001008a */
[----:B------:R-:W-:Y:S01]  /*28f0*/  FFMA.FTZ R123, R140, R132, R123 ;  /* 0x000000848c7b7223 */ /* 0x000fe2000001007b */
[----:B------:R-:W-:-:S02]  /*2900*/  HADD2.F32 R140, -RZ, R130.H1_H1 ;  /* 0x30000082ff8c7230 */ /* 0x000fc40000004100 */
[----:B------:R-:W-:Y:S01]  /*2910*/  FMUL.FTZ R141, R142, R141 ;  /* 0x0000008d8e8d7220 */ /* 0x000fe20000410000 */
[----:B------:R-:W-:Y:S01]  /*2920*/  FADD.FTZ R130, R157, -R120 ;  /* 0x800000789d827221 */ /* 0x000fe20000010000 */
[----:B------:R-:W-:Y:S01]  /*2930*/  FMUL.FTZ R120, R133, R136 ;  /* 0x0000008885787220 */ /* 0x000fe20000410000 */
[----:B------:R-:W-:Y:S01]  /*2940*/  FADD.FTZ R131, R156, -R131 ;  /* 0x800000839c837221 */ /* 0x000fe20000010000 */
[--C-:B------:R-:W-:Y:S02]  /*2950*/  HADD2.F32 R200, -RZ, R128.reuse.H1_H1 ;  /* 0x30000080ffc87230 */ /* 0x100fe40000004100 */
[C---:B------:R-:W-:Y:S01]  /*2960*/  FFMA.FTZ R133, R147.reuse, R130, R11 ;  /* 0x0000008293857223 */ /* 0x040fe2000001000b */
[----:B------:R-:W-:Y:S01]  /*2970*/  FFMA.FTZ R140, R140, R120, R121 ;  /* 0x000000788c8c7223 */ /* 0x000fe20000010079 */
[----:B------:R-:W-:Y:S02]  /*2980*/  HADD2.F32 R121, -RZ, R79.H1_H1 ;  /* 0x3000004fff797230 */ /* 0x000fe40000004100 */
[----:B------:R-:W-:Y:S01]  /*2990*/  FFMA.FTZ R131, R147, R131, R10 ;  /* 0x0000008393837223 */ /* 0x000fe2000001000a */
[----:B------:R-:W-:Y:S01]  /*29a0*/  FMUL.FTZ R130, R133, R136 ;  /* 0x0000008885827220 */ /* 0x000fe20000410000 */
[----:B------:R-:W-:-:S02]  /*29b0*/  HADD2.F32 R133, -RZ, R128.H0_H0 ;  /* 0x20000080ff857230 */ /* 0x000fc40000004100 */
[-CC-:B------:R-:W-:Y:S01]  /*29c0*/  FFMA.FTZ R128, R150, R137.reuse, R138.reuse ;  /* 0x0000008996807223 */ /* 0x180fe2000001008a */
[----:B------:R-:W-:Y:S01]  /*29d0*/  FMUL.FTZ R142, R121, R132 ;  /* 0x00000084798e7220 */ /* 0x000fe20000410000 */
[----:B------:R-:W-:Y:S01]  /*29e0*/  FFMA.FTZ R121, R3, R137, R138 ;  /* 0x0000008903797223 */ /* 0x000fe2000001008a */
[----:B------:R-:W-:Y:S01]  /*29f0*/  FFMA.FTZ R127, R134, R130, R127 ;  /* 0x00000082867f7223 */ /* 0x000fe2000001007f */
[----:B------:R-:W-:Y:S02]  /*2a00*/  HADD2.F32 R143, -RZ, R129.H0_H0 ;  /* 0x20000081ff8f7230 */ /* 0x000fe40000004100 */
[----:B------:R-:W-:Y:S01]  /*2a10*/  FADD.FTZ R128, R149, -R128 ;  /* 0x8000008095807221 */ /* 0x000fe20000010000 */
[--C-:B------:R-:W-:Y:S02]  /*2a20*/  HADD2.F32 R134, -RZ, R78.reuse.H0_H0 ;  /* 0x2000004eff867230 */ /* 0x100fe40000004100 */
[----:B------:R-:W-:Y:S01]  /*2a30*/  FADD.FTZ R121, R148, -R121 ;  /* 0x8000007994797221 */ /* 0x000fe20000010000 */
[----:B------:R-:W-:-:S02]  /*2a40*/  HADD2.F32 R129, -RZ, R78.H1_H1 ;  /* 0x3000004eff817230 */ /* 0x000fc40000004100 */
[----:B------:R-:W-:Y:S01]  /*2a50*/  FMUL.FTZ R131, R131, R136 ;  /* 0x0000008883837220 */ /* 0x000fe20000410000 */
[--C-:B------:R-:W-:Y:S02]  /*2a60*/  HADD2.F32 R132, -RZ, R77.reuse.H0_H0 ;  /* 0x2000004dff847230 */ /* 0x100fe40000004100 */
[----:B------:R-:W-:Y:S01]  /*2a70*/  FMUL.FTZ R135, R134, R135 ;  /* 0x0000008786877220 */ /* 0x000fe20000410000 */
[----:B------:R-:W-:Y:S01]  /*2a80*/  FFMA.FTZ R121, R147, R121, R8 ;  /* 0x0000007993797223 */ /* 0x000fe20000010008 */
[----:B------:R-:W-:Y:S01]  /*2a90*/  FMUL.FTZ R134, R129, R120 ;  /* 0x0000007881867220 */ /* 0x000fe20000410000 */
[----:B------:R-:W-:Y:S01]  /*2aa0*/  FFMA.FTZ R129, R147, R128, R9 ;  /* 0x0000008093817223 */ /* 0x000fe20000010009 */
[-C--:B------:R-:W-:Y:S01]  /*2ab0*/  FFMA.FTZ R126, R143, R131.reuse, R126 ;  /* 0x000000838f7e7223 */ /* 0x080fe2000001007e */
[----:B------:R-:W-:Y:S01]  /*2ac0*/  FMUL.FTZ R132, R132, R131 ;  /* 0x0000008384847220 */ /* 0x000fe20000410000 */
[----:B------:R-:W-:Y:S02]  /*2ad0*/  HADD2.F32 R128, -RZ, R76.H0_H0 ;  /* 0x2000004cff807230 */ /* 0x000fe40000004100 */
[----:B------:R-:W-:Y:S01]  /*2ae0*/  FMUL.FTZ R121, R121, R136 ;  /* 0x0000008879797220 */ /* 0x000fe20000410000 */
[----:B------:R-:W-:-:S02]  /*2af0*/  HADD2.F32 R143, -RZ, R77.H1_H1 ;  /* 0x3000004dff8f7230 */ /* 0x000fc40000004100 */
[----:B------:R-:W-:Y:S01]  /*2b00*/  FMUL.FTZ R120, R129, R136 ;  /* 0x0000008881787220 */ /* 0x000fe20000410000 */
[----:B------:R-:W-:Y:S02]  /*2b10*/  HADD2.F32 R131, -RZ, R76.H1_H1 ;  /* 0x3000004cff837230 */ /* 0x000fe40000004100 */
[-C--:B------:R-:W-:Y:S01]  /*2b20*/  FFMA.FTZ R124, R133, R121.reuse, R124 ;  /* 0x00000079857c7223 */ /* 0x080fe2000001007c */
[----:B------:R-:W-:Y:S01]  /*2b30*/  FMUL.FTZ R128, R128, R121 ;  /* 0x0000007980807220 */ /* 0x000fe20000410000 */
[----:B------:R-:W-:Y:S01]  /*2b40*/  FMUL.FTZ R129, R143, R130 ;  /* 0x000000828f817220 */ /* 0x000fe20000410000 */
[-C--:B------:R-:W-:Y:S01]  /*2b50*/  FFMA.FTZ R125, R200, R120.reuse, R125 ;  /* 0x00000078c87d7223 */ /* 0x080fe2000001007d */
[----:B------:R-:W-:Y:S01]  /*2b60*/  FMUL.FTZ R121, R131, R120 ;  /* 0x0000007883797220 */ /* 0x000fe20000410000 */
[----:B------:R-:W-:Y:S02]  /*2b70*/  F2FP.F16.F32.PACK_AB R131, R142, R141 ;  /* 0x0000008d8e83723e */ /* 0x000fe400000000ff */
[----:B------:R-:W-:-:S02]  /*2b80*/  F2FP.F16.F32.PACK_AB R130, R134, R135 ;  /* 0x000000878682723e */ /* 0x000fc400000000ff */
[----:B------:R-:W-:Y:S02]  /*2b90*/  F2FP.F16.F32.PACK_AB R129, R129, R132 ;  /* 0x000000848181723e */ /* 0x000fe400000000ff */
[----:B------:R-:W-:Y:S01]  /*2ba0*/  F2FP.F16.F32.PACK_AB R128, R121, R128 ;  /* 0x000000807980723e */ /* 0x000fe200000000ff */
[----:B------:R-:W-:Y:S06]  /*2bb0*/  BRA `(.L_x_6415) ;  /* 0x0000000400107947 */ /* 0x000fec0003800000 */
.L_x_6416:
[-CC-:B------:R-:W-:Y:S01]  /*2bc0*/  FFMA.FTZ R96, R165, R137.reuse, R138.reuse ;  /* 0x00000089a5607223 */ /* 0x180fe2000001008a */
[-CC-:B------:R-:W-:Y:S01]  /*2bd0*/  FFMA.FTZ R99, R166, R137.reuse, R138.reuse ;  /* 0x00000089a6637223 */ /* 0x180fe2000001008a */
[-C--:B------:R-:W-:Y:S01]  /*2be0*/  FFMA.FTZ R97, R159, R137.reuse, R138 ;  /* 0x000000899f617223 */ /* 0x080fe2000001008a */
[--C-:B-----5:R-:W-:Y:S02]  /*2bf0*/  HADD2.F32 R102, -RZ, R131.reuse.H1_H1 ;  /* 0x30000083ff667230 */ /* 0x120fe40000004100 */
[----:B------:R-:W-:Y:S01]  /*2c00*/  FADD.FTZ R96, R163, -R96 ;  /* 0x80000060a3607221 */ /* 0x000fe20000010000 */
[----:B------:R-:W-:Y:S02]  /*2c10*/  HADD2.F32 R101, -RZ, R131.H0_H0 ;  /* 0x20000083ff657230 */ /* 0x000fe40000004100 */
[----:B------:R-:W-:Y:S01]  /*2c20*/  FADD.FTZ R97, R160, -R97 ;  /* 0x80000061a0617221 */ /* 0x000fe20000010000 */
[----:B------:R-:W-:Y:S01]  /*2c30*/  FFMA.FTZ R100, R162, R137, R138 ;  /* 0x00000089a2647223 */ /* 0x000fe2000001008a */
[----:B------:R-:W-:Y:S01]  /*2c40*/  FFMA.FTZ R98, R147, R96, R6 ;  /* 0x0000006093627223 */ /* 0x000fe20000010006 */
[----:B------:R-:W-:Y:S01]  /*2c50*/  FADD.FTZ R96, R164, -R99 ;  /* 0x80000063a4607221 */ /* 0x000fe20000010000 */
[----:B------:R-:W-:-:S02]  /*2c60*/  HADD2.F32 R139, -RZ, R130.H0_H0 ;  /* 0x20000082ff8b7230 */ /* 0x000fc40000004100 */
[----:B------:R-:W-:Y:S01]  /*2c70*/  FMUL.FTZ R135, R98, R136 ;  /* 0x0000008862877220 */ /* 0x000fe20000410000 */
[C---:B------:R-:W-:Y:S01]  /*2c80*/  FFMA.FTZ R99, R147.reuse, R96, R7 ;  /* 0x0000006093637223 */ /* 0x040fe20000010007 */
[----:B------:R-:W-:Y:S01]  /*2c90*/  FFMA.FTZ R96, R147, R97, R4 ;  /* 0x0000006193607223 */ /* 0x000fe20000010004 */
[----:B------:R-:W-:Y:S01]  /*2ca0*/  FFMA.FTZ R97, R151, R137, R138 ;  /* 0x0000008997617223 */ /* 0x000fe2000001008a */
[----:B------:R-:W-:Y:S01]  /*2cb0*/  FFMA.FTZ R122, R101, R135, R122 ;  /* 0x00000087657a7223 */ /* 0x000fe2000001007a */
[-C--:B------:R-:W-:Y:S01]  /*2cc0*/  FMUL.FTZ R142, R99, R136.reuse ;  /* 0x00000088638e7220 */ /* 0x080fe20000410000 */
[----:B------:R-:W-:Y:S01]  /*2cd0*/  FMUL.FTZ R133, R96, R136 ;  /* 0x0000008860857220 */ /* 0x000fe20000410000 */
[----:B------:R-:W-:Y:S01]  /*2ce0*/  FADD.FTZ R101, R156, -R97 ;  /* 0x800000619c657221 */ /* 0x000fe20000010000 */
[----:B------:R-:W-:Y:S02]  /*2cf0*/  HADD2.F32 R130, -RZ, R130.H1_H1 ;  /* 0x30000082ff827230 */ /* 0x000fe40000004100 */
[----:B------:R-:W-:Y:S01]  /*2d00*/  FFMA.FTZ R123, R102, R142, R123 ;  /* 0x0000008e667b7223 */ /* 0x000fe2000001007b */
[----:B------:R-:W-:Y:S01]  /*2d10*/  FADD.FTZ R102, R161, -R100 ;  /* 0x80000064a1667221 */ /* 0x000fe20000010000 */
[----:B------:R-:W-:Y:S01]  /*2d20*/  FFMA.FTZ R100, R158, R137, R138 ;  /* 0x000000899e647223 */ /* 0x000fe2000001008a */
[----:B------:R-:W-:Y:S01]  /*2d30*/  FFMA.FTZ R139, R139, R133, R120 ;  /* 0x000000858b8b7223 */ /* 0x000fe20000010078 */
[----:B------:R-:W-:-:S02]  /*2d40*/  HADD2.F32 R120, -RZ, R79.H0_H0 ;  /* 0x2000004fff787230 */ /* 0x000fc40000004100 */
[C---:B------:R-:W-:Y:S01]  /*2d50*/  FFMA.FTZ R97, R147.reuse, R102, R5 ;  /* 0x0000006693617223 */ /* 0x040fe20000010005 */
[----:B------:R-:W-:Y:S01]  /*2d60*/  FFMA.FTZ R102, R147, R101, R10 ;  /* 0x0000006593667223 */ /* 0x000fe2000001000a */
[----:B------:R-:W-:Y:S01]  /*2d70*/  FADD.FTZ R100, R157, -R100 ;  /* 0x800000649d647221 */ /* 0x000fe20000010000 */
[--C-:B------:R-:W-:Y:S02]  /*2d80*/  HADD2.F32 R101, -RZ, R129.reuse.H0_H0 ;  /* 0x20000081ff657230 */ /* 0x100fe40000004100 */
[----:B------:R-:W-:Y:S01]  /*2d90*/  FMUL.FTZ R141, R120, R135 ;  /* 0x00000087788d7220 */ /* 0x000fe20000410000 */
[----:B------:R-:W-:Y:S01]  /*2da0*/  FMUL.FTZ R131, R102, R136 ;  /* 0x0000008866837220 */ /* 0x000fe20000410000 */
[----:B------:R-:W-:Y:S01]  /*2db0*/  FFMA.FTZ R103, R147, R100, R11 ;  /* 0x0000006493677223 */ /* 0x000fe2000001000b */
[----:B------:R-:W-:Y:S02]  /*2dc0*/  HADD2.F32 R100, -RZ, R129.H1_H1 ;  /* 0x30000081ff647230 */ /* 0x000fe40000004100 */
[----:B------:R-:W-:Y:S01]  /*2dd0*/  FMUL.FTZ R132, R97, R136 ;  /* 0x0000008861847220 */ /* 0x000fe20000410000 */
[----:B------:R-:W-:Y:S01]  /*2de0*/  FFMA.FTZ R126, R101, R131, R126 ;  /* 0x00000083657e7223 */ /* 0x000fe2000001007e */
[----:B------:R-:W-:-:S02]  /*2df0*/  HADD2.F32 R101, -RZ, R79.H1_H1 ;  /* 0x3000004fff657230 */ /* 0x000fc40000004100 */
[----:B------:R-:W-:Y:S01]  /*2e00*/  FMUL.FTZ R134, R103, R136 ;  /* 0x0000008867867220 */ /* 0x000fe20000410000 */
[----:B------:R-:W-:Y:S02]  /*2e10*/  HADD2.F32 R120, -RZ, R78.H0_H0 ;  /* 0x2000004eff787230 */ /* 0x000fe40000004100 */
[----:B------:R-:W-:Y:S01]  /*2e20*/  FFMA.FTZ R140, R130, R132, R121 ;  /* 0x00000084828c7223 */ /* 0x000fe20000010079 */
[--C-:B------:R-:W-:Y:S02]  /*2e30*/  HADD2.F32 R129, -RZ, R128.reuse.H0_H0 ;  /* 0x20000080ff817230 */ /* 0x100fe40000004100 */
[----:B------:R-:W-:Y:S01]  /*2e40*/  FMUL.FTZ R200, R101, R142 ;  /* 0x0000008e65c87220 */ /* 0x000fe20000410000 */
[----:B------:R-:W-:Y:S01]  /*2e50*/  FFMA.FTZ R127, R100, R134, R127 ;  /* 0x00000086647f7223 */ /* 0x000fe2000001007f */
[-CC-:B------:R-:W-:Y:S01]  /*2e60*/  FFMA.FTZ R101, R3, R137.reuse, R138.reuse ;  /* 0x0000008903657223 */ /* 0x180fe2000001008a */
[----:B------:R-:W-:Y:S01]  /*2e70*/  FFMA.FTZ R100, R150, R137, R138 ;  /* 0x0000008996647223 */ /* 0x000fe2000001008a */
[----:B------:R-:W-:Y:S01]  /*2e80*/  FMUL.FTZ R135, R120, R133 ;  /* 0x0000008578877220 */ /* 0x000fe20000410000 */
[----:B------:R-:W-:-:S02]  /*2e90*/  HADD2.F32 R130, -RZ, R128.H1_H1 ;  /* 0x30000080ff827230 */ /* 0x000fc40000004100 */
[----:B------:R-:W-:Y:S01]  /*2ea0*/  FADD.FTZ R101, R148, -R101 ;  /* 0x8000006594657221 */ /* 0x000fe20000010000 */
[----:B------:R-:W-:Y:S02]  /*2eb0*/  HADD2.F32 R121, -RZ, R78.H1_H1 ;  /* 0x3000004eff797230 */ /* 0x000fe40000004100 */
[----:B------:R-:W-:Y:S01]  /*2ec0*/  FADD.FTZ R120, R149, -R100 ;  /* 0x8000006495787221 */ /* 0x000fe20000010000 */
[--C-:B------:R-:W-:Y:S02]  /*2ed0*/  HADD2.F32 R128, -RZ, R77.reuse.H0_H0 ;  /* 0x2000004dff807230 */ /* 0x100fe40000004100 */
[C---:B------:R-:W-:Y:S01]  /*2ee0*/  FFMA.FTZ R100, R147.reuse, R101, R8 ;  /* 0x0000006593647223 */ /* 0x040fe20000010008 */
[----:B------:R-:W-:Y:S02]  /*2ef0*/  HADD2.F32 R133, -RZ, R77.H1_H1 ;  /* 0x3000004dff857230 */ /* 0x000fe40000004100 */
[----:B------:R-:W-:Y:S01]  /*2f00*/  FFMA.FTZ R101, R147, R120, R9 ;  /* 0x0000007893657223 */ /* 0x000fe20000010009 */
[----:B------:R-:W-:Y:S01]  /*2f10*/  FMUL.FTZ R142, R121, R132 ;  /* 0x00000084798e7220 */ /* 0x000fe20000410000 */
[----:B------:R-:W-:Y:S01]  /*2f20*/  FMUL.FTZ R132, R128, R131 ;  /* 0x0000008380847220 */ /* 0x000fe20000410000 */
[----:B------:R-:W-:-:S02]  /*2f30*/  HADD2.F32 R120, -RZ, R76.H0_H0 ;  /* 0x2000004cff787230 */ /* 0x000fc40000004100 */
[-C--:B------:R-:W-:Y:S01]  /*2f40*/  FMUL.FTZ R121, R100, R136.reuse ;  /* 0x0000008864797220 */ /* 0x080fe20000410000 */
[----:B------:R-:W-:Y:S02]  /*2f50*/  HADD2.F32 R131, -RZ, R76.H1_H1 ;  /* 0x3000004cff837230 */ /* 0x000fe40000004100 */
[----:B------:R-:W-:Y:S01]  /*2f60*/  FMUL.FTZ R128, R101, R136 ;  /* 0x0000008865807220 */ /* 0x000fe20000410000 */
[----:B------:R-:W-:Y:S01]  /*2f70*/  FMUL.FTZ R133, R133, R134 ;  /* 0x0000008685857220 */ /* 0x000fe20000410000 */
[-C--:B------:R-:W-:Y:S01]  /*2f80*/  FFMA.FTZ R124, R129, R121.reuse, R124 ;  /* 0x00000079817c7223 */ /* 0x080fe2000001007c */
[----:B------:R-:W-:Y:S01]  /*2f90*/  FMUL.FTZ R120, R120, R121 ;  /* 0x0000007978787220 */ /* 0x000fe20000410000 */
[-C--:B------:R-:W-:Y:S01]  /*2fa0*/  FMUL.FTZ R121, R131, R128.reuse ;  /* 0x0000008083797220 */ /* 0x080fe20000410000 */
[----:B------:R-:W-:Y:S01]  /*2fb0*/  FFMA.FTZ R125, R130, R128, R125 ;  /* 0x00000080827d7223 */ /* 0x000fe2000001007d */
[----:B------:R-:W-:Y:S02]  /*2fc0*/  F2FP.F16.F32.PACK_AB R131, R200, R141 ;  /* 0x0000008dc883723e */ /* 0x000fe400000000ff */
[----:B------:R-:W-:-:S02]  /*2fd0*/  F2FP.F16.F32.PACK_AB R130, R142, R135 ;  /* 0x000000878e82723e */ /* 0x000fc400000000ff */
[----:B------:R-:W-:Y:S02]  /*2fe0*/  F2FP.F16.F32.PACK_AB R129, R133, R132 ;  /* 0x000000848581723e */ /* 0x000fe400000000ff */
[----:B------:R-:W-:-:S07]  /*2ff0*/  F2FP.F16.F32.PACK_AB R128, R121, R120 ;  /* 0x000000787980723e */ /* 0x000fce00000000ff */
.L_x_6415:
        /* <DEDUP_REMOVED lines=10> */
[----:B------:R0:W-:Y:S04]  /*30a0*/  @P1 STG.E.128 desc[UR10][R132.64+0x10], R96 ;  /* 0x0000106084001986 */ /* 0x0001e8000c101d0a */
[----:B------:R0:W-:Y:S02]  /*30b0*/  STG.E.128 desc[UR10][R134.64], R128 ;  /* 0x0000008086007986 */ /* 0x0001e4000c101d0a */
.L_x_6412:
[----:B------:R-:W-:Y:S05]  /*30c0*/  BSYNC.RECONVERGENT B0 ;  /* 0x0000000000007941 */ /* 0x000fea0003800200 */
.L_x_6411:
        /* <DEDUP_REMOVED lines=15> */
[--C-:B-----5:R-:W-:Y:S02]  /*31c0*/  HADD2.F32 R139, -RZ, R130.reuse.H0_H0 ;  /* 0x20000082ff8b7230 */ /* 0x120fe40000004100 */
[----:B------:R-:W-:Y:S01]  /*31d0*/  FADD.FTZ R96, R179, -R96 ;  /* 0x80000060b3607221 */ /* 0x000fe20000010000 */
[----:B------:R-:W-:Y:S01]  /*31e0*/  FADD.FTZ R100, R180, -R99 ;  /* 0x80000063b4647221 */ /* 0x000fe20000010000 */
[----:B------:R-:W-:Y:S01]  /*31f0*/  FADD.FTZ R97, R176, -R97 ;  /* 0x80000061b0617221 */ /* 0x000fe20000010000 */
[----:B------:R-:W-:Y:S02]  /*3200*/  HADD2.F32 R130, -RZ, R130.H1_H1 ;  /* 0x30000082ff827230 */ /* 0x000fe40000004100 */
[----:B------:R-:W-:Y:S01]  /*3210*/  FFMA.FTZ R98, R147, R96, R86 ;  /* 0x0000006093627223 */ /* 0x000fe20000010056 */
[----:B------:R-:W-:-:S02]  /*3220*/  HADD2.F32 R96, -RZ, R131.H0_H0 ;  /* 0x20000083ff607230 */ /* 0x000fc40000004100 */
[----:B------:R-:W-:Y:S01]  /*3230*/  FFMA.FTZ R99, R147, R100, R87 ;  /* 0x0000006493637223 */ /* 0x000fe20000010057 */
[----:B------:R-:W-:Y:S01]  /*3240*/  FFMA.FTZ R100, R178, R137, R138 ;  /* 0x00000089b2647223 */ /* 0x000fe2000001008a */
[-C--:B------:R-:W-:Y:S01]  /*3250*/  FMUL.FTZ R135, R98, R136.reuse ;  /* 0x0000008862877220 */ /* 0x080fe20000410000 */
[----:B------:R-:W-:Y:S02]  /*3260*/  HADD2.F32 R131, -RZ, R131.H1_H1 ;  /* 0x30000083ff837230 */ /* 0x000fe40000004100 */
[----:B------:R-:W-:Y:S01]  /*3270*/  FMUL.FTZ R142, R99, R136 ;  /* 0x00000088638e7220 */ /* 0x000fe20000410000 */
[----:B------:R-:W-:Y:S01]  /*3280*/  FADD.FTZ R102, R177, -R100 ;  /* 0x80000064b1667221 */ /* 0x000fe20000010000 */
[----:B------:R-:W-:Y:S01]  /*3290*/  FFMA.FTZ R114, R135, R96, R114 ;  /* 0x0000006087727223 */ /* 0x000fe20000010072 */
[----:B------:R-:W-:Y:S01]  /*32a0*/  FFMA.FTZ R96, R147, R97, R84 ;  /* 0x0000006193607223 */ /* 0x000fe20000010054 */
[-CC-:B------:R-:W-:Y:S01]  /*32b0*/  FFMA.FTZ R97, R171, R137.reuse, R138.reuse ;  /* 0x00000089ab617223 */ /* 0x180fe2000001008a */
[----:B------:R-:W-:Y:S01]  /*32c0*/  FFMA.FTZ R100, R174, R137, R138 ;  /* 0x00000089ae647223 */ /* 0x000fe2000001008a */
[----:B------:R-:W-:Y:S01]  /*32d0*/  FFMA.FTZ R115, R142, R131, R115 ;  /* 0x000000838e737223 */ /* 0x000fe20000010073 */
[----:B------:R-:W-:Y:S01]  /*32e0*/  FMUL.FTZ R133, R96, R136 ;  /* 0x0000008860857220 */ /* 0x000fe20000410000 */
[----:B------:R-:W-:Y:S01]  /*32f0*/  FADD.FTZ R101, R172, -R97 ;  /* 0x80000061ac657221 */ /* 0x000fe20000010000 */
[----:B------:R-:W-:-:S02]  /*3300*/  FFMA.FTZ R97, R147, R102, R85 ;  /* 0x0000006693617223 */ /* 0x000fc40000010055 */
[----:B------:R-:W-:Y:S01]  /*3310*/  FFMA.FTZ R139, R133, R139, R112 ;  /* 0x0000008b858b7223 */ /* 0x000fe20000010070 */
[----:B------:R-:W-:Y:S01]  /*3320*/  FADD.FTZ R112, R173, -R100 ;  /* 0x80000064ad707221 */ /* 0x000fe20000010000 */
[----:B------:R-:W-:Y:S01]  /*3330*/  FFMA.FTZ R102, R147, R101, R82 ;  /* 0x0000006593667223 */ /* 0x000fe20000010052 */
[--C-:B------:R-:W-:Y:S02]  /*3340*/  HADD2.F32 R100, -RZ, R129.reuse.H0_H0 ;  /* 0x20000081ff647230 */ /* 0x100fe40000004100 */
[----:B------:R-:W-:Y:S01]  /*3350*/  FMUL.FTZ R132, R97, R136 ;  /* 0x0000008861847220 */ /* 0x000fe20000410000 */
[----:B------:R-:W-:Y:S01]  /*3360*/  FFMA.FTZ R103, R147, R112, R83 ;  /* 0x0000007093677223 */ /* 0x000fe20000010053 */
[----:B------:R-:W-:Y:S01]  /*3370*/  FMUL.FTZ R131, R102, R136 ;  /* 0x0000008866837220 */ /* 0x000fe20000410000 */
[----:B------:R-:W-:Y:S02]  /*3380*/  HADD2.F32 R129, -RZ, R129.H1_H1 ;  /* 0x30000081ff817230 */ /* 0x000fe40000004100 */
[----:B------:R-:W-:Y:S01]  /*3390*/  FFMA.FTZ R140, R132, R130, R113 ;  /* 0x00000082848c7223 */ /* 0x000fe20000010071 */
[----:B------:R-:W-:Y:S01]  /*33a0*/  FMUL.FTZ R134, R103, R136 ;  /* 0x0000008867867220 */ /* 0x000fe20000410000 */
[----:B------:R-:W-:Y:S01]  /*33b0*/  FFMA.FTZ R118, R131, R100, R118 ;  /* 0x0000006483767223 */ /* 0x000fe20000010076 */
[----:B------:R-:W-:-:S02]  /*33c0*/  HADD2.F32 R101, -RZ, R71.H1_H1 ;  /* 0x30000047ff657230 */ /* 0x000fc40000004100 */
[----:B------:R-:W-:Y:S02]  /*33d0*/  HADD2.F32 R100, -RZ, R71.H0_H0 ;  /* 0x20000047ff647230 */ /* 0x000fe40000004100 */
[----:B------:R-:W-:Y:S01]  /*33e0*/  FFMA.FTZ R119, R134, R129, R119 ;  /* 0x0000008186777223 */ /* 0x000fe20000010077 */
[--C-:B------:R-:W-:Y:S02]  /*33f0*/  HADD2.F32 R112, -RZ, R128.reuse.H0_H0 ;  /* 0x20000080ff707230 */ /* 0x100fe40000004100 */
[----:B------:R-:W-:Y:S01]  /*3400*/  FMUL.FTZ R200, R142, R101 ;  /* 0x000000658ec87220 */ /* 0x000fe20000410000 */
[----:B------:R-:W-:Y:S02]  /*3410*/  HADD2.F32 R129, -RZ, R128.H1_H1 ;  /* 0x30000080ff817230 */ /* 0x000fe40000004100 */
[----:B------:R-:W-:Y:S01]  /*3420*/  FMUL.FTZ R141, R135, R100 ;  /* 0x00000064878d7220 */ /* 0x000fe20000410000 */
[--C-:B------:R-:W-:Y:S02]  /*3430*/  HADD2.F32 R128, -RZ, R70.reuse.H0_H0 ;  /* 0x20000046ff807230 */ /* 0x100fe40000004100 */
[-CC-:B------:R-:W-:Y:S01]  /*3440*/  FFMA.FTZ R101, R167, R137.reuse, R138.reuse ;  /* 0x00000089a7657223 */ /* 0x180fe2000001008a */
[----:B------:R-:W-:Y:S01]  /*3450*/  FFMA.FTZ R100, R170, R137, R138 ;  /* 0x00000089aa647223 */ /* 0x000fe2000001008a */
[----:B------:R-:W-:-:S02]  /*3460*/  HADD2.F32 R113, -RZ, R70.H1_H1 ;  /* 0x30000046ff717230 */ /* 0x000fc40000004100 */
[----:B------:R-:W-:Y:S01]  /*3470*/  FMUL.FTZ R135, R133, R128 ;  /* 0x0000008085877220 */ /* 0x000fe20000410000 */
[----:B------:R-:W-:Y:S01]  /*3480*/  FADD.FTZ R101, R168, -R101 ;  /* 0x80000065a8657221 */ /* 0x000fe20000010000 */
[----:B------:R-:W-:Y:S01]  /*3490*/  FADD.FTZ R128, R169, -R100 ;  /* 0x80000064a9807221 */ /* 0x000fe20000010000 */
[--C-:B------:R-:W-:Y:S02]  /*34a0*/  HADD2.F32 R130, -RZ, R69.reuse.H0_H0 ;  /* 0x20000045ff827230 */ /* 0x100fe40000004100 */
[----:B------:R-:W-:Y:S01]  /*34b0*/  FMUL.FTZ R142, R132, R113 ;  /* 0x00000071848e7220 */ /* 0x000fe20000410000 */
[C---:B------:R-:W-:Y:S01]  /*34c0*/  FFMA.FTZ R100, R147.reuse, R101, R80 ;  /* 0x0000006593647223 */ /* 0x040fe20000010050 */
[----:B------:R-:W-:Y:S01]  /*34d0*/  FFMA.FTZ R101, R147, R128, R81 ;  /* 0x0000008093657223 */ /* 0x000fe20000010051 */
[----:B------:R-:W-:Y:S02]  /*34e0*/  HADD2.F32 R128, -RZ, R68.H0_H0 ;  /* 0x20000044ff807230 */ /* 0x000fe40000004100 */
[----:B------:R-:W-:Y:S01]  /*34f0*/  FMUL.FTZ R132, R131, R130 ;  /* 0x0000008283847220 */ /* 0x000fe20000410000 */
[----:B------:R-:W-:-:S02]  /*3500*/  HADD2.F32 R133, -RZ, R69.H1_H1 ;  /* 0x30000045ff857230 */ /* 0x000fc40000004100 */
[-C--:B------:R-:W-:Y:S01]  /*3510*/  FMUL.FTZ R113, R100, R136.reuse ;  /* 0x0000008864717220 */ /* 0x080fe20000410000 */
[----:B------:R-:W-:Y:S02]  /*3520*/  HADD2.F32 R131, -RZ, R68.H1_H1 ;  /* 0x30000044ff837230 */ /* 0x000fe40000004100 */
[----:B------:R-:W-:Y:S01]  /*3530*/  FMUL.FTZ R130, R101, R136 ;  /* 0x0000008865827220 */ /* 0x000fe20000410000 */
[C---:B------:R-:W-:Y:S01]  /*3540*/  FFMA.FTZ R116, R113.reuse, R112, R116 ;  /* 0x0000007071747223 */ /* 0x040fe20000010074 */
[----:B------:R-:W-:Y:S01]  /*3550*/  FMUL.FTZ R128, R113, R128 ;  /* 0x0000008071807220 */ /* 0x000fe20000410000 */
[----:B------:R-:W-:Y:S01]  /*3560*/  FMUL.FTZ R133, R134, R133 ;  /* 0x0000008586857220 */ /* 0x000fe20000410000 */
[C---:B------:R-:W-:Y:S01]  /*3570*/  FMUL.FTZ R113, R130.reuse, R131 ;  /* 0x0000008382717220 */ /* 0x040fe20000410000 */
[----:B------:R-:W-:Y:S01]  /*3580*/  FFMA.FTZ R117, R130, R129, R117 ;  /* 0x0000008182757223 */ /* 0x000fe20000010075 */
[----:B------:R-:W-:Y:S02]  /*3590*/  F2FP.F16.F32.PACK_AB R131, R200, R141 ;  /* 0x0000008dc883723e */ /* 0x000fe400000000ff */
[----:B------:R-:W-:-:S02]  /*35a0*/  F2FP.F16.F32.PACK_AB R130, R142, R135 ;  /* 0x000000878e82723e */ /* 0x000fc400000000ff */
[----:B------:R-:W-:Y:S02]  /*35b0*/  F2FP.F16.F32.PACK_AB R129, R133, R132 ;  /* 0x000000848581723e */ /* 0x000fe400000000ff */
[----:B------:R-:W-:Y:S01]  /*35c0*/  F2FP.F16.F32.PACK_AB R128, R113, R128 ;  /* 0x000000807180723e */ /* 0x000fe200000000ff */
[----:B------:R-:W-:Y:S06]  /*35d0*/  BRA `(.L_x_6421) ;  /* 0x0000000c00487947 */ /* 0x000fec0003800000 */
.L_x_6420:
[-CC-:B------:R-:W-:Y:S01]  /*35e0*/  FFMA.FTZ R132, R181, R137.reuse, R138.reuse ;  /* 0x00000089b5847223 */ /* 0x180fe2000001008a */
[-CC-:B------:R-:W-:Y:S01]  /*35f0*/  FFMA.FTZ R139, R182, R137.reuse, R138.reuse ;  /* 0x00000089b68b7223 */ /* 0x180fe2000001008a */
[----:B------:R-:W-:Y:S01]  /*3600*/  FFMA.FTZ R133, R175, R137, R138 ;  /* 0x00000089af857223 */ /* 0x000fe2000001008a */
[--C-:B-----5:R-:W-:Y:S02]  /*3610*/  HADD2.F32 R140, -RZ, R130.reuse.H1_H1 ;  /* 0x30000082ff8c7230 */ /* 0x120fe40000004100 */
[----:B------:R-:W-:Y:S01]  /*3620*/  FADD.FTZ R132, R179, -R132 ;  /* 0x80000084b3847221 */ /* 0x000fe20000010000 */
[----:B------:R-:W-:Y:S01]  /*3630*/  FADD.FTZ R134, R180, -R139 ;  /* 0x8000008bb4867221 */ /* 0x000fe20000010000 */
[----:B------:R-:W-:Y:S01]  /*3640*/  FADD.FTZ R133, R176, -R133 ;  /* 0x80000085b0857221 */ /* 0x000fe20000010000 */
[----:B------:R-:W-:Y:S02]  /*3650*/  HADD2.F32 R139, -RZ, R130.H0_H0 ;  /* 0x20000082ff8b7230 */ /* 0x000fe40000004100 */
[----:B------:R-:W-:Y:S01]  /*3660*/  FFMA.FTZ R135, R147, R132, R86 ;  /* 0x0000008493877223 */ /* 0x000fe20000010056 */
[----:B------:R-:W-:-:S02]  /*3670*/  HADD2.F32 R132, -RZ, R131.H0_H0 ;  /* 0x20000083ff847230 */ /* 0x000fc40000004100 */
[----:B------:R-:W-:Y:S01]  /*3680*/  FFMA.FTZ R133, R147, R133, R84 ;  /* 0x0000008593857223 */ /* 0x000fe20000010054 */
[----:B------:R-:W-:Y:S02]  /*3690*/  HADD2.F32 R131, -RZ, R131.H1_H1 ;  /* 0x30000083ff837230 */ /* 0x000fe40000004100 */
[----:B------:R-:W-:Y:S01]  /*36a0*/  FMUL.FTZ R143, R135, R136 ;  /* 0x00000088878f7220 */ /* 0x000fe20000410000 */
[----:B------:R-:W-:Y:S01]  /*36b0*/  FFMA.FTZ R135, R147, R134, R87 ;  /* 0x0000008693877223 */ /* 0x000fe20000010057 */
[----:B------:R-:W-:Y:S02]  /*36c0*/  FMUL.FTZ R141, R133, R136 ;  /* 0x00000088858d7220 */ /* 0x000fe40000410000 */
[----:B------:R-:W-:Y:S01]  /*36d0*/  FFMA.FTZ R114, R143, R132, R114 ;  /* 0x000000848f727223 */ /* 0x000fe20000010072 */
[----:B------:R-:W-:Y:S01]  /*36e0*/  FMUL.FTZ R200, R135, R136 ;  /* 0x0000008887c87220 */ /* 0x000fe20000410000 */
[----:B------:R-:W-:Y:S01]  /*36f0*/  FFMA.FTZ R132, R178, R137, R138 ;  /* 0x00000089b2847223 */ /* 0x000fe2000001008a */
[----:B------:R-:W-:Y:S01]  /*3700*/  FFMA.FTZ R139, R141, R139, R112 ;  /* 0x0000008b8d8b7223 */ /* 0x000fe20000010070 */
[----:B------:R-:W-:Y:S01]  /*3710*/  FFMA.FTZ R112, R174, R137, R138 ;  /* 0x00000089ae707223 */ /* 0x000fe2000001008a */
[----:B------:R-:W-:Y:S01]  /*3720*/  FFMA.FTZ R115, R200, R131, R115 ;  /* 0x00000083c8737223 */ /* 0x000fe20000010073 */
[----:B------:R-:W-:Y:S01]  /*3730*/  FADD.FTZ R132, R177, -R132 ;  /* 0x80000084b1847221 */ /* 0x000fe20000010000 */
[----:B------:R-:W-:Y:S01]  /*3740*/  FFMA.FTZ R131, R171, R137, R138 ;  /* 0x00000089ab837223 */ /* 0x000fe2000001008a */
[----:B------:R-:W-:Y:S01]  /*3750*/  FADD.FTZ R130, R173, -R112 ;  /* 0x80000070ad827221 */ /* 0x000fe20000010000 */
[----:B------:R-:W-:-:S02]  /*3760*/  HADD2.F32 R112, -RZ, R129.H0_H0 ;  /* 0x20000081ff707230 */ /* 0x000fc40000004100 */
[C---:B------:R-:W-:Y:S01]  /*3770*/  FFMA.FTZ R133, R147.reuse, R132, R85 ;  /* 0x0000008493857223 */ /* 0x040fe20000010055 */
[----:B------:R-:W-:Y:S01]  /*3780*/  FADD.FTZ R131, R172, -R131 ;  /* 0x80000083ac837221 */ /* 0x000fe20000010000 */
[----:B------:R-:W-:Y:S01]  /*3790*/  FFMA.FTZ R135, R147, R130, R83 ;  /* 0x0000008293877223 */ /* 0x000fe20000010053 */
[----:B------:R-:W-:Y:S02]  /*37a0*/  HADD2.F32 R129, -RZ, R129.H1_H1 ;  /* 0x30000081ff817230 */ /* 0x000fe40000004100 */
[-C--:B------:R-:W-:Y:S01]  /*37b0*/  FMUL.FTZ R142, R133, R136.reuse ;  /* 0x00000088858e7220 */ /* 0x080fe20000410000 */
[----:B------:R-:W-:Y:S01]  /*37c0*/  FFMA.FTZ R131, R147, R131, R82 ;  /* 0x0000008393837223 */ /* 0x000fe20000010052 */
[----:B------:R-:W-:Y:S01]  /*37d0*/  FMUL.FTZ R134, R135, R136 ;  /* 0x0000008887867220 */ /* 0x000fe20000410000 */
[--C-:B------:R-:W-:Y:S02]  /*37e0*/  HADD2.F32 R130, -RZ, R71.reuse.H0_H0 ;  /* 0x20000047ff827230 */ /* 0x100fe40000004100 */
[----:B------:R-:W-:Y:S01]  /*37f0*/  FFMA.FTZ R140, R142, R140, R113 ;  /* 0x0000008c8e8c7223 */ /* 0x000fe20000010071 */
[----:B------:R-:W-:Y:S01]  /*3800*/  FMUL.FTZ R133, R131, R136 ;  /* 0x0000008883857220 */ /* 0x000fe20000410000 */
[----:B------:R-:W-:-:S02]  /*3810*/  HADD2.F32 R113, -RZ, R71.H1_H1 ;  /* 0x30000047ff717230 */ /* 0x000fc40000004100 */
[----:B------:R-:W-:Y:S01]  /*3820*/  FFMA.FTZ R119, R134, R129, R119 ;  /* 0x0000008186777223 */ /* 0x000fe20000010077 */
[--C-:B------:R-:W-:Y:S02]  /*3830*/  HADD2.F32 R131, -RZ, R128.reuse.H1_H1 ;  /* 0x30000080ff837230 */ /* 0x100fe40000004100 */
[----:B------:R-:W-:Y:S01]  /*3840*/  FFMA.FTZ R118, R133, R112, R118 ;  /* 0x0000007085767223 */ /* 0x000fe20000010076 */
[----:B------:R-:W-:Y:S02]  /*3850*/  HADD2.F32 R112, -RZ, R128.H0_H0 ;  /* 0x20000080ff707230 */ /* 0x000fe40000004100 */
[----:B------:R-:W-:Y:S01]  /*3860*/  FMUL.FTZ R200, R200, R113 ;  /* 0x00000071c8c87220 */ /* 0x000fe20000410000 */
[-CC-:B------:R-:W-:Y:S01]  /*3870*/  FFMA.FTZ R113, R167, R137.reuse, R138.reuse ;  /* 0x00000089a7717223 */ /* 0x180fe2000001008a */
[----:B------:R-:W-:Y:S01]  /*3880*/  FFMA.FTZ R128, R170, R137, R138 ;  /* 0x00000089aa807223 */ /* 0x000fe2000001008a */
[--C-:B------:R-:W-:Y:S02]  /*3890*/  HADD2.F32 R129, -RZ, R70.reuse.H1_H1 ;  /* 0x30000046ff817230 */ /* 0x100fe40000004100 */
[----:B------:R-:W-:Y:S01]  /*38a0*/  FMUL.FTZ R143, R143, R130 ;  /* 0x000000828f8f7220 */ /* 0x000fe20000410000 */
[----:B------:R-:W-:-:S02]  /*38b0*/  HADD2.F32 R132, -RZ, R70.H0_H0 ;  /* 0x20000046ff847230 */ /* 0x000fc40000004100 */
[----:B------:R-:W-:Y:S01]  /*38c0*/  FADD.FTZ R113, R168, -R113 ;  /* 0x80000071a8717221 */ /* 0x000fe20000010000 */
[----:B------:R-:W-:Y:S01]  /*38d0*/  FADD.FTZ R128, R169, -R128 ;  /* 0x80000080a9807221 */ /* 0x000fe20000010000 */
[--C-:B------:R-:W-:Y:S02]  /*38e0*/  HADD2.F32 R130, -RZ, R69.reuse.H0_H0 ;  /* 0x20000045ff827230 */ /* 0x100fe40000004100 */
[----:B------:R-:W-:Y:S01]  /*38f0*/  FMUL.FTZ R142, R142, R129 ;  /* 0x000000818e8e7220 */ /* 0x000fe20000410000 */
[C---:B------:R-:W-:Y:S01]  /*3900*/  FFMA.FTZ R113, R147.reuse, R113, R80 ;  /* 0x0000007193717223 */ /* 0x040fe20000010050 */
[----:B------:R-:W-:Y:S01]  /*3910*/  FFMA.FTZ R129, R147, R128, R81 ;  /* 0x0000008093817223 */ /* 0x000fe20000010051 */
[----:B------:R-:W-:Y:S01]  /*3920*/  FMUL.FTZ R141, R141, R132 ;  /* 0x000000848d8d7220 */ /* 0x000fe20000410000 */
[----:B------:R-:W-:Y:S01]  /*3930*/  FMUL.FTZ R132, R133, R130 ;  /* 0x0000008285847220 */ /* 0x000fe20000410000 */
[----:B------:R-:W-:Y:S02]  /*3940*/  HADD2.F32 R135, -RZ, R69.H1_H1 ;  /* 0x30000045ff877230 */ /* 0x000fe40000004100 */
[----:B------:R-:W-:Y:S01]  /*3950*/  FMUL.FTZ R113, R113, R136 ;  /* 0x0000008871717220 */ /* 0x000fe20000410000 */
[----:B------:R-:W-:-:S02]  /*3960*/  HADD2.F32 R128, -RZ, R68.H0_H0 ;  /* 0x20000044ff807230 */ /* 0x000fc40000004100 */
[----:B------:R-:W-:Y:S01]  /*3970*/  FMUL.FTZ R130, R129, R136 ;  /* 0x0000008881827220 */ /* 0x000fe20000410000 */
[----:B------:R-:W-:Y:S02]  /*3980*/  HADD2.F32 R133, -RZ, R68.H1_H1 ;  /* 0x30000044ff857230 */ /* 0x000fe40000004100 */
[----:B------:R-:W-:Y:S01]  /*3990*/  FMUL.FTZ R129, R134, R135 ;  /* 0x0000008786817220 */ /* 0x000fe20000410000 */
[C---:B------:R-:W-:Y:S01]  /*39a0*/  FFMA.FTZ R116, R113.reuse, R112, R116 ;  /* 0x0000007071747223 */ /* 0x040fe20000010074 */
[----:B------:R-:W-:Y:S01]  /*39b0*/  FMUL.FTZ R128, R113, R128 ;  /* 0x0000008071807220 */ /* 0x000fe20000410000 */
[C---:B------:R-:W-:Y:S01]  /*39c0*/  FFMA.FTZ R117, R130.reuse, R131, R117 ;  /* 0x0000008382757223 */ /* 0x040fe20000010075 */
[----:B------:R-:W-:Y:S01]  /*39d0*/  FMUL.FTZ R133, R130, R133 ;  /* 0x0000008582857220 */ /* 0x000fe20000410000 */
[----:B------:R-:W-:Y:S02]  /*39e0*/  F2FP.F16.F32.PACK_AB R131, R200, R143 ;  /* 0x0000008fc883723e */ /* 0x000fe400000000ff */
[----:B------:R-:W-:-:S02]  /*39f0*/  F2FP.F16.F32.PACK_AB R130, R142, R141 ;  /* 0x0000008d8e82723e */ /* 0x000fc400000000ff */
[----:B------:R-:W-:Y:S02]  /*3a00*/  F2FP.F16.F32.PACK_AB R129, R129, R132 ;  /* 0x000000848181723e */ /* 0x000fe400000000ff */
[----:B------:R-:W-:Y:S01]  /*3a10*/  F2FP.F16.F32.PACK_AB R128, R133, R128 ;  /* 0x000000808580723e */ /* 0x000fe200000000ff */
[----:B------:R-:W-:Y:S06]  /*3a20*/  BRA `(.L_x_6421) ;  /* 0x0000000800347947 */ /* 0x000fec0003800000 */
.L_x_6419:
[----:B------:R-:W0:Y:S02]  /*3a30*/  LDC.64 R132, c[0x0][0x478] ;  /* 0x00011e00ff847b82 */ /* 0x000e240000000a00 */
[----:B0-----:R-:W-:-:S04]  /*3a40*/  ISETP.NE.U32.AND P1, PT, R132, RZ, PT ;  /* 0x000000ff8400720c */ /* 0x001fc80003f25070 */
[----:B------:R-:W-:-:S13]  /*3a50*/  ISETP.NE.AND.EX P1, PT, R133, RZ, PT, P1 ;  /* 0x000000ff8500720c */ /* 0x000fda0003f25310 */
[----:B------:R-:W-:Y:S05]  /*3a60*/  @!P1 BRA `(.L_x_6422) ;  /* 0x0000000400149947 */ /* 0x000fea0003800000 */
[-CC-:B------:R-:W-:Y:S01]  /*3a70*/  FFMA.FTZ R96, R181, R137.reuse, R138.reuse ;  /* 0x00000089b5607223 */ /* 0x180fe2000001008a */
[-CC-:B------:R-:W-:Y:S01]  /*3a80*/  FFMA.FTZ R99, R182, R137.reuse, R138.reuse ;  /* 0x00000089b6637223 */ /* 0x180fe2000001008a */
[-C--:B------:R-:W-:Y:S01]  /*3a90*/  FFMA.FTZ R97, R175, R137.reuse, R138 ;  /* 0x00000089af617223 */ /* 0x080fe2000001008a */
[--C-:B-----5:R-:W-:Y:S02]  /*3aa0*/  HADD2.F32 R102, -RZ, R131.reuse.H1_H1 ;  /* 0x30000083ff667230 */ /* 0x120fe40000004100 */
[----:B------:R-:W-:Y:S01]  /*3ab0*/  FADD.FTZ R96, R179, -R96 ;  /* 0x80000060b3607221 */ /* 0x000fe20000010000 */
[----:B------:R-:W-:Y:S01]  /*3ac0*/  FADD.FTZ R100, R180, -R99 ;  /* 0x80000063b4647221 */ /* 0x000fe20000010000 */
[----:B------:R-:W-:Y:S02]  /*3ad0*/  HADD2.F32 R101, -RZ, R131.H0_H0 ;  /* 0x20000083ff657230 */ /* 0x000fe40000004100 */
[C---:B------:R-:W-:Y:S01]  /*3ae0*/  FMUL.FTZ R98, R147.reuse, R96 ;  /* 0x0000006093627220 */ /* 0x040fe20000410000 */
[----:B------:R-:W-:Y:S01]  /*3af0*/  FADD.FTZ R96, R176, -R97 ;  /* 0x80000061b0607221 */ /* 0x000fe20000010000 */
[----:B------:R-:W-:Y:S01]  /*3b00*/  FMUL.FTZ R99, R147, R100 ;  /* 0x0000006493637220 */ /* 0x000fe20000410000 */
[----:B------:R-:W-:Y:S01]  /*3b10*/  FFMA.FTZ R100, R178, R137, R138 ;  /* 0x00000089b2647223 */ /* 0x000fe2000001008a */
[----:B------:R-:W-:-:S02]  /*3b20*/  HADD2.F32 R139, -RZ, R130.H0_H0 ;  /* 0x20000082ff8b7230 */ /* 0x000fc40000004100 */
[----:B------:R-:W-:Y:S01]  /*3b30*/  FMUL.FTZ R96, R147, R96 ;  /* 0x0000006093607220 */ /* 0x000fe20000410000 */
[-C--:B------:R-:W-:Y:S01]  /*3b40*/  FMUL.FTZ R132, R99, R136.reuse ;  /* 0x0000008863847220 */ /* 0x080fe20000410000 */
[-C--:B------:R-:W-:Y:S01]  /*3b50*/  FFMA.FTZ R97, R171, R137.reuse, R138 ;  /* 0x00000089ab617223 */ /* 0x080fe2000001008a */
[----:B------:R-:W-:Y:S01]  /*3b60*/  FADD.FTZ R134, R177, -R100 ;  /* 0x80000064b1867221 */ /* 0x000fe20000010000 */
[----:B------:R-:W-:Y:S01]  /*3b70*/  FMUL.FTZ R131, R96, R136 ;  /* 0x0000008860837220 */ /* 0x000fe20000410000 */
[----:B------:R-:W-:Y:S01]  /*3b80*/  FFMA.FTZ R100, R174, R137, R138 ;  /* 0x00000089ae647223 */ /* 0x000fe2000001008a */
[----:B------:R-:W-:Y:S01]  /*3b90*/  FFMA.FTZ R115, R102, R132, R115 ;  /* 0x0000008466737223 */ /* 0x000fe20000010073 */
[----:B------:R-:W-:Y:S01]  /*3ba0*/  FADD.FTZ R102, R172, -R97 ;  /* 0x80000061ac667221 */ /* 0x000fe20000010000 */
[----:B------:R-:W-:Y:S01]  /*3bb0*/  FFMA.FTZ R139, R139, R131, R112 ;  /* 0x000000838b8b7223 */ /* 0x000fe20000010070 */
[----:B------:R-:W-:Y:S01]  /*3bc0*/  FMUL.FTZ R97, R147, R134 ;  /* 0x0000008693617220 */ /* 0x000fe20000410000 */
[----:B------:R-:W-:Y:S01]  /*3bd0*/  FADD.FTZ R112, R173, -R100 ;  /* 0x80000064ad707221 */ /* 0x000fe20000010000 */
[----:B------:R-:W-:-:S02]  /*3be0*/  HADD2.F32 R130, -RZ, R130.H1_H1 ;  /* 0x30000082ff827230 */ /* 0x000fc40000004100 */
[-C--:B------:R-:W-:Y:S01]  /*3bf0*/  FMUL.FTZ R133, R98, R136.reuse ;  /* 0x0000008862857220 */ /* 0x080fe20000410000 */
[----:B------:R-:W-:Y:S01]  /*3c00*/  FMUL.FTZ R100, R97, R136 ;  /* 0x0000008861647220 */ /* 0x000fe20000410000 */
[C---:B------:R-:W-:Y:S01]  /*3c10*/  FMUL.FTZ R103, R147.reuse, R112 ;  /* 0x0000007093677220 */ /* 0x040fe20000410000 */
[----:B------:R-:W-:Y:S02]  /*3c20*/  HADD2.F32 R112, -RZ, R129.H1_H1 ;  /* 0x30000081ff707230 */ /* 0x000fe40000004100 */
[----:B------:R-:W-:Y:S01]  /*3c30*/  FMUL.FTZ R102, R147, R102 ;  /* 0x0000006693667220 */ /* 0x000fe20000410000 */
[----:B------:R-:W-:Y:S01]  /*3c40*/  FFMA.FTZ R140, R130, R100, R113 ;  /* 0x00000064828c7223 */ /* 0x000fe20000010071 */
[----:B------:R-:W-:Y:S01]  /*3c50*/  FMUL.FTZ R130, R103, R136 ;  /* 0x0000008867827220 */ /* 0x000fe20000410000 */
[----:B------:R-:W-:Y:S02]  /*3c60*/  HADD2.F32 R113, -RZ, R71.H1_H1 ;  /* 0x30000047ff717230 */ /* 0x000fe40000004100 */
[----:B------:R-:W-:Y:S01]  /*3c70*/  FFMA.FTZ R114, R101, R133, R114 ;  /* 0x0000008565727223 */ /* 0x000fe20000010072 */
[----:B------:R-:W-:-:S02]  /*3c80*/  HADD2.F32 R135, -RZ, R129.H0_H0 ;  /* 0x20000081ff877230 */ /* 0x000fc40000004100 */
[----:B------:R-:W-:Y:S01]  /*3c90*/  FMUL.FTZ R101, R102, R136 ;  /* 0x0000008866657220 */ /* 0x000fe20000410000 */
[----:B------:R-:W-:Y:S02]  /*3ca0*/  HADD2.F32 R134, -RZ, R71.H0_H0 ;  /* 0x20000047ff867230 */ /* 0x000fe40000004100 */
[----:B------:R-:W-:Y:S01]  /*3cb0*/  FFMA.FTZ R119, R112, R130, R119 ;  /* 0x0000008270777223 */ /* 0x000fe20000010077 */
[----:B------:R-:W-:Y:S02]  /*3cc0*/  HADD2.F32 R112, -RZ, R70.H0_H0 ;  /* 0x20000046ff707230 */ /* 0x000fe40000004100 */
[----:B------:R-:W-:Y:S01]  /*3cd0*/  FMUL.FTZ R142, R113, R132 ;  /* 0x00000084718e7220 */ /* 0x000fe20000410000 */
[--C-:B------:R-:W-:Y:S02]  /*3ce0*/  HADD2.F32 R141, -RZ, R128.reuse.H0_H0 ;  /* 0x20000080ff8d7230 */ /* 0x100fe40000004100 */
[----:B------:R-:W-:Y:S01]  /*3cf0*/  FFMA.FTZ R113, R167, R137, R138 ;  /* 0x00000089a7717223 */ /* 0x000fe2000001008a */
[----:B------:R-:W-:-:S02]  /*3d00*/  HADD2.F32 R200, -RZ, R128.H1_H1 ;  /* 0x30000080ffc87230 */ /* 0x000fc40000004100 */
[----:B------:R-:W-:Y:S01]  /*3d10*/  FFMA.FTZ R118, R135, R101, R118 ;  /* 0x0000006587767223 */ /* 0x000fe20000010076 */
[----:B------:R-:W-:Y:S01]  /*3d20*/  FFMA.FTZ R128, R170, R137, R138 ;  /* 0x00000089aa807223 */ /* 0x000fe2000001008a */
[----:B------:R-:W-:Y:S01]  /*3d30*/  FMUL.FTZ R135, R134, R133 ;  /* 0x0000008586877220 */ /* 0x000fe20000410000 */
[----:B------:R-:W-:Y:S02]  /*3d40*/  HADD2.F32 R129, -RZ, R70.H1_H1 ;  /* 0x30000046ff817230 */ /* 0x000fe40000004100 */
[----:B------:R-:W-:Y:S01]  /*3d50*/  FMUL.FTZ R133, R112, R131 ;  /* 0x0000008370857220 */ /* 0x000fe20000410000 */
[--C-:B------:R-:W-:Y:S02]  /*3d60*/  HADD2.F32 R132, -RZ, R69.reuse.H0_H0 ;  /* 0x20000045ff847230 */ /* 0x100fe40000004100 */
[----:B------:R-:W-:Y:S01]  /*3d70*/  FADD.FTZ R112, R168, -R113 ;  /* 0x80000071a8707221 */ /* 0x000fe20000010000 */
[----:B------:R-:W-:Y:S01]  /*3d80*/  FADD.FTZ R128, R169, -R128 ;  /* 0x80000080a9807221 */ /* 0x000fe20000010000 */
[----:B------:R-:W-:Y:S01]  /*3d90*/  FMUL.FTZ R134, R129, R100 ;  /* 0x0000006481867220 */ /* 0x000fe20000410000 */
[----:B------:R-:W-:-:S02]  /*3da0*/  HADD2.F32 R143, -RZ, R69.H1_H1 ;  /* 0x30000045ff8f7230 */ /* 0x000fc40000004100 */
[----:B------:R-:W-:Y:S01]  /*3db0*/  FMUL.FTZ R129, R132, R101 ;  /* 0x0000006584817220 */ /* 0x000fe20000410000 */
[C---:B------:R-:W-:Y:S01]  /*3dc0*/  FMUL.FTZ R100, R147.reuse, R112 ;  /* 0x0000007093647220 */ /* 0x040fe20000410000 */
[----:B------:R-:W-:Y:S01]  /*3dd0*/  FMUL.FTZ R101, R147, R128 ;  /* 0x0000008093657220 */ /* 0x000fe20000410000 */
[--C-:B------:R-:W-:Y:S02]  /*3de0*/  HADD2.F32 R128, -RZ, R68.reuse.H0_H0 ;  /* 0x20000044ff807230 */ /* 0x100fe40000004100 */
[----:B------:R-:W-:Y:S01]  /*3df0*/  FMUL.FTZ R132, R143, R130 ;  /* 0x000000828f847220 */ /* 0x000fe20000410000 */
[-C--:B------:R-:W-:Y:S01]  /*3e00*/  FMUL.FTZ R113, R100, R136.reuse ;  /* 0x0000008864717220 */ /* 0x080fe20000410000 */
[----:B------:R-:W-:Y:S02]  /*3e10*/  HADD2.F32 R131, -RZ, R68.H1_H1 ;  /* 0x30000044ff837230 */ /* 0x000fe40000004100 */
[----:B------:R-:W-:Y:S01]  /*3e20*/  FMUL.FTZ R112, R101, R136 ;  /* 0x0000008865707220 */ /* 0x000fe20000410000 */
[----:B------:R-:W-:Y:S01]  /*3e30*/  F2FP.F16.F32.PACK_AB R130, R134, R133 ;  /* 0x000000858682723e */ /* 0x000fe200000000ff */
[-C--:B------:R-:W-:Y:S01]  /*3e40*/  FFMA.FTZ R116, R141, R113.reuse, R116 ;  /* 0x000000718d747223 */ /* 0x080fe20000010074 */
[----:B------:R-:W-:Y:S01]  /*3e50*/  FMUL.FTZ R128, R128, R113 ;  /* 0x0000007180807220 */ /* 0x000fe20000410000 */
[-C--:B------:R-:W-:Y:S01]  /*3e60*/  FMUL.FTZ R113, R131, R112.reuse ;  /* 0x0000007083717220 */ /* 0x080fe20000410000 */
[----:B------:R-:W-:Y:S01]  /*3e70*/  FFMA.FTZ R117, R200, R112, R117 ;  /* 0x00000070c8757223 */ /* 0x000fe20000010075 */
[----:B------:R-:W-:-:S02]  /*3e80*/  F2FP.F16.F32.PACK_AB R131, R142, R135 ;  /* 0x000000878e83723e */ /* 0x000fc400000000ff */
[----:B------:R-:W-:Y:S02]  /*3e90*/  F2FP.F16.F32.PACK_AB R129, R132, R129 ;  /* 0x000000818481723e */ /* 0x000fe400000000ff */
[----:B------:R-:W-:Y:S01]  /*3ea0*/  F2FP.F16.F32.PACK_AB R128, R113, R128 ;  /* 0x000000807180723e */ /* 0x000fe200000000ff */
[----:B------:R-:W-:Y:S06]  /*3eb0*/  BRA `(.L_x_6421) ;  /* 0x0000000400107947 */ /* 0x000fec0003800000 */
.L_x_6422:
[-CC-:B------:R-:W-:Y:S01]  /*3ec0*/  FFMA.FTZ R132, R181, R137.reuse, R138.reuse ;  /* 0x00000089b5847223 */ /* 0x180fe2000001008a */
[-CC-:B------:R-:W-:Y:S01]  /*3ed0*/  FFMA.FTZ R141, R182, R137.reuse, R138.reuse ;  /* 0x00000089b68d7223 */ /* 0x180fe2000001008a */
[----:B------:R-:W-:Y:S01]  /*3ee0*/  FFMA.FTZ R133, R175, R137, R138 ;  /* 0x00000089af857223 */ /* 0x000fe2000001008a */
[----:B-----5:R-:W-:Y:S02]  /*3ef0*/  HADD2.F32 R139, -RZ, R131.H0_H0 ;  /* 0x20000083ff8b7230 */ /* 0x020fe40000004100 */
[----:B------:R-:W-:Y:S01]  /*3f00*/  FADD.FTZ R132, R179, -R132 ;  /* 0x80000084b3847221 */ /* 0x000fe20000010000 */
[----:B------:R-:W-:-:S03]  /*3f10*/  FADD.FTZ R134, R180, -R141 ;  /* 0x8000008db4867221 */ /* 0x000fc60000010000 */
[C---:B------:R-:W-:Y:S01]  /*3f20*/  FMUL.FTZ R135, R147.reuse, R132 ;  /* 0x0000008493877220 */ /* 0x040fe20000410000 */
[----:B------:R-:W-:Y:S01]  /*3f30*/  FADD.FTZ R132, R176, -R133 ;  /* 0x80000085b0847221 */ /* 0x000fe20000010000 */
[----:B------:R-:W-:Y:S01]  /*3f40*/  FMUL.FTZ R133, R147, R134 ;  /* 0x0000008693857220 */ /* 0x000fe20000410000 */
[----:B------:R-:W-:Y:S02]  /*3f50*/  HADD2.F32 R134, -RZ, R131.H1_H1 ;  /* 0x30000083ff867230 */ /* 0x000fe40000004100 */
[----:B------:R-:W-:Y:S01]  /*3f60*/  FMUL.FTZ R143, R135, R136 ;  /* 0x00000088878f7220 */ /* 0x000fe20000410000 */
[----:B------:R-:W-:Y:S01]  /*3f70*/  FMUL.FTZ R131, R147, R132 ;  /* 0x0000008493837220 */ /* 0x000fe20000410000 */
[----:B------:R-:W-:Y:S01]  /*3f80*/  FMUL.FTZ R200, R133, R136 ;  /* 0x0000008885c87220 */ /* 0x000fe20000410000 */
[----:B------:R-:W-:Y:S01]  /*3f90*/  FFMA.FTZ R132, R178, R137, R138 ;  /* 0x00000089b2847223 */ /* 0x000fe2000001008a */
[----:B------:R-:W-:Y:S01]  /*3fa0*/  FFMA.FTZ R114, R139, R143, R114 ;  /* 0x0000008f8b727223 */ /* 0x000fe20000010072 */
[----:B------:R-:W-:-:S02]  /*3fb0*/  HADD2.F32 R139, -RZ, R130.H0_H0 ;  /* 0x20000082ff8b7230 */ /* 0x000fc40000004100 */
[----:B------:R-:W-:Y:S01]  /*3fc0*/  FFMA.FTZ R115, R134, R200, R115 ;  /* 0x000000c886737223 */ /* 0x000fe20000010073 */
[----:B------:R-:W-:Y:S01]  /*3fd0*/  FADD.FTZ R134, R177, -R132 ;  /* 0x80000084b1867221 */ /* 0x000fe20000010000 */
[-CC-:B------:R-:W-:Y:S01]  /*3fe0*/  FFMA.FTZ R132, R174, R137.reuse, R138.reuse ;  /* 0x00000089ae847223 */ /* 0x180fe2000001008a */
[----:B------:R-:W-:Y:S01]  /*3ff0*/  FMUL.FTZ R141, R131, R136 ;  /* 0x00000088838d7220 */ /* 0x000fe20000410000 */
[----:B------:R-:W-:Y:S01]  /*4000*/  FFMA.FTZ R131, R171, R137, R138 ;  /* 0x00000089ab837223 */ /* 0x000fe2000001008a */
[----:B------:R-:W-:Y:S01]  /*4010*/  FMUL.FTZ R133, R147, R134 ;  /* 0x0000008693857220 */ /* 0x000fe20000410000 */
[----:B------:R-:W-:Y:S01]  /*4020*/  FADD.FTZ R132, R173, -R132 ;  /* 0x80000084ad847221 */ /* 0x000fe20000010000 */
[----:B------:R-:W-:Y:S01]  /*4030*/  FFMA.FTZ R139, R139, R141, R112 ;  /* 0x0000008d8b8b7223 */ /* 0x000fe20000010070 */
[----:B------:R-:W-:Y:S01]  /*4040*/  FADD.FTZ R112, R172, -R131 ;  /* 0x80000083ac707221 */ /* 0x000fe20000010000 */
[----:B------:R-:W-:Y:S02]  /*4050*/  HADD2.F32 R130, -RZ, R130.H1_H1 ;  /* 0x30000082ff827230 */ /* 0x000fe40000004100 */
[----:B------:R-:W-:Y:S01]  /*4060*/  FMUL.FTZ R142, R133, R136 ;  /* 0x00000088858e7220 */ /* 0x000fe20000410000 */
[C---:B------:R-:W-:Y:S01]  /*4070*/  FMUL.FTZ R135, R147.reuse, R132 ;  /* 0x0000008493877220 */ /* 0x040fe20000410000 */
[----:B------:R-:W-:Y:S01]  /*4080*/  FMUL.FTZ R131, R147, R112 ;  /* 0x0000007093837220 */ /* 0x000fe20000410000 */
[----:B------:R-:W-:-:S02]  /*4090*/  HADD2.F32 R112, -RZ, R129.H1_H1 ;  /* 0x30000081ff707230 */ /* 0x000fc40000004100 */
[----:B------:R-:W-:Y:S01]  /*40a0*/  FFMA.FTZ R140, R130, R142, R113 ;  /* 0x0000008e828c7223 */ /* 0x000fe20000010071 */
[-C--:B------:R-:W-:Y:S01]  /*40b0*/  FMUL.FTZ R134, R135, R136.reuse ;  /* 0x0000008887867220 */ /* 0x080fe20000410000 */
[--C-:B------:R-:W-:Y:S02]  /*40c0*/  HADD2.F32 R113, -RZ, R71.reuse.H1_H1 ;  /* 0x30000047ff717230 */ /* 0x100fe40000004100 */
[----:B------:R-:W-:Y:S01]  /*40d0*/  FMUL.FTZ R131, R131, R136 ;  /* 0x0000008883837220 */ /* 0x000fe20000410000 */
[----:B------:R-:W-:Y:S02]  /*40e0*/  HADD2.F32 R132, -RZ, R71.H0_H0 ;  /* 0x20000047ff847230 */ /* 0x000fe40000004100 */
[----:B------:R-:W-:Y:S01]  /*40f0*/  FFMA.FTZ R119, R112, R134, R119 ;  /* 0x0000008670777223 */ /* 0x000fe20000010077 */
[----:B------:R-:W-:Y:S02]  /*4100*/  HADD2.F32 R133, -RZ, R129.H0_H0 ;  /* 0x20000081ff857230 */ /* 0x000fe40000004100 */
[----:B------:R-:W-:Y:S01]  /*4110*/  FMUL.FTZ R200, R113, R200 ;  /* 0x000000c871c87220 */ /* 0x000fe20000410000 */
[----:B------:R-:W-:-:S02]  /*4120*/  HADD2.F32 R112, -RZ, R70.H0_H0 ;  /* 0x20000046ff707230 */ /* 0x000fc40000004100 */
[--C-:B------:R-:W-:Y:S01]  /*4130*/  FFMA.FTZ R113, R167, R137, R138.reuse ;  /* 0x00000089a7717223 */ /* 0x100fe2000001008a */
[--C-:B------:R-:W-:Y:S02]  /*4140*/  HADD2.F32 R129, -RZ, R128.reuse.H0_H0 ;  /* 0x20000080ff817230 */ /* 0x100fe40000004100 */
[----:B------:R-:W-:Y:S01]  /*4150*/  FMUL.FTZ R143, R132, R143 ;  /* 0x0000008f848f7220 */ /* 0x000fe20000410000 */
[----:B------:R-:W-:Y:S02]  /*4160*/  HADD2.F32 R130, -RZ, R128.H1_H1 ;  /* 0x30000080ff827230 */ /* 0x000fe40000004100 */
[----:B------:R-:W-:Y:S01]  /*4170*/  FFMA.FTZ R128, R170, R137, R138 ;  /* 0x00000089aa807223 */ /* 0x000fe2000001008a */
[----:B------:R-:W-:Y:S02]  /*4180*/  HADD2.F32 R132, -RZ, R69.H0_H0 ;  /* 0x20000045ff847230 */ /* 0x000fe40000004100 */
[----:B------:R-:W-:Y:S01]  /*4190*/  FMUL.FTZ R141, R112, R141 ;  /* 0x0000008d708d7220 */ /* 0x000fe20000410000 */
[----:B------:R-:W-:Y:S01]  /*41a0*/  FFMA.FTZ R118, R133, R131, R118 ;  /* 0x0000008385767223 */ /* 0x000fe20000010076 */
[----:B------:R-:W-:Y:S01]  /*41b0*/  FADD.FTZ R112, R168, -R113 ;  /* 0x80000071a8707221 */ /* 0x000fe20000010000 */
[----:B------:R-:W-:Y:S01]  /*41c0*/  FADD.FTZ R128, R169, -R128 ;  /* 0x80000080a9807221 */ /* 0x000fe20000010000 */
[----:B------:R-:W-:-:S02]  /*41d0*/  HADD2.F32 R133, -RZ, R70.H1_H1 ;  /* 0x30000046ff857230 */ /* 0x000fc40000004100 */
[----:B------:R-:W-:Y:S01]  /*41e0*/  FMUL.FTZ R132, R132, R131 ;  /* 0x0000008384847220 */ /* 0x000fe20000410000 */
[C---:B------:R-:W-:Y:S01]  /*41f0*/  FMUL.FTZ R113, R147.reuse, R112 ;  /* 0x0000007093717220 */ /* 0x040fe20000410000 */
[----:B------:R-:W-:Y:S01]  /*4200*/  FMUL.FTZ R131, R147, R128 ;  /* 0x0000008093837220 */ /* 0x000fe20000410000 */
[----:B------:R-:W-:Y:S02]  /*4210*/  HADD2.F32 R135, -RZ, R69.H1_H1 ;  /* 0x30000045ff877230 */ /* 0x000fe40000004100 */
[----:B------:R-:W-:Y:S01]  /*4220*/  FMUL.FTZ R142, R133, R142 ;  /* 0x0000008e858e7220 */ /* 0x000fe20000410000 */
[--C-:B------:R-:W-:Y:S02]  /*4230*/  HADD2.F32 R112, -RZ, R68.reuse.H0_H0 ;  /* 0x20000044ff707230 */ /* 0x100fe40000004100 */
[-C--:B------:R-:W-:Y:S01]  /*4240*/  FMUL.FTZ R113, R113, R136.reuse ;  /* 0x0000008871717220 */ /* 0x080fe20000410000 */
[----:B------:R-:W-:Y:S02]  /*4250*/  HADD2.F32 R133, -RZ, R68.H1_H1 ;  /* 0x30000044ff857230 */ /* 0x000fe40000004100 */
[----:B------:R-:W-:Y:S01]  /*4260*/  FMUL.FTZ R128, R131, R136 ;  /* 0x0000008883807220 */ /* 0x000fe20000410000 */
[----:B------:R-:W-:Y:S01]  /*4270*/  FMUL.FTZ R135, R135, R134 ;  /* 0x0000008687877220 */ /* 0x000fe20000410000 */
[-C--:B------:R-:W-:Y:S01]  /*4280*/  FMUL.FTZ R112, R112, R113.reuse ;  /* 0x0000007170707220 */ /* 0x080fe20000410000 */
[----:B------:R-:W-:Y:S01]  /*4290*/  FFMA.FTZ R116, R129, R113, R116 ;  /* 0x0000007181747223 */ /* 0x000fe20000010074 */
[-C--:B------:R-:W-:Y:S01]  /*42a0*/  FMUL.FTZ R133, R133, R128.reuse ;  /* 0x0000008085857220 */ /* 0x080fe20000410000 */
[----:B------:R-:W-:Y:S01]  /*42b0*/  FFMA.FTZ R117, R130, R128, R117 ;  /* 0x0000008082757223 */ /* 0x000fe20000010075 */
[----:B------:R-:W-:-:S02]  /*42c0*/  F2FP.F16.F32.PACK_AB R131, R200, R143 ;  /* 0x0000008fc883723e */ /* 0x000fc400000000ff */
[----:B------:R-:W-:Y:S02]  /*42d0*/  F2FP.F16.F32.PACK_AB R130, R142, R141 ;  /* 0x0000008d8e82723e */ /* 0x000fe400000000ff */
[----:B------:R-:W-:Y:S02]  /*42e0*/  F2FP.F16.F32.PACK_AB R129, R135, R132 ;  /* 0x000000848781723e */ /* 0x000fe400000000ff */
[----:B------:R-:W-:-:S07]  /*42f0*/  F2FP.F16.F32.PACK_AB R128, R133, R112 ;  /* 0x000000708580723e */ /* 0x000fce00000000ff */
.L_x_6421:
[----:B------:R-:W0:Y:S08]  /*4300*/  @P1 LDC.64 R132, c[0x0][0x478] ;  /* 0x00011e00ff841b82 */ /* 0x000e300000000a00 */
[----:B------:R-:W1:Y:S01]  /*4310*/  LDC.64 R112, c[0x0][0x468] ;  /* 0x00011a00ff707b82 */ /* 0x000e620000000a00 */
[----:B0-----:R-:W-:-:S05]  /*4320*/  @P1 IMAD.WIDE.U32 R132, R0, 0x20, R132 ;  /* 0x0000002000841825 */ /* 0x001fca00078e0084 */
[----:B------:R2:W-:Y:S01]  /*4330*/  @P1 STG.E.128 desc[UR10][R132.64], R100 ;  /* 0x0000006484001986 */ /* 0x0005e2000c101d0a */
[----:B-1----:R-:W-:-:S03]  /*4340*/  IMAD.WIDE.U32 R134, R0, 0x10, R112 ;  /* 0x0000001000867825 */ /* 0x002fc600078e0070 */
[----:B------:R2:W-:Y:S01]  /*4350*/  @P1 STG.E.128 desc[UR10][R132.64+0x10], R96 ;  /* 0x0000106084001986 */ /* 0x0005e2000c101d0a */
[----:B------:R-:W-:Y:S02]  /*4360*/  MOV R112, R139 ;  /* 0x0000008b00707202 */ /* 0x000fe40000000f00 */
[----:B------:R-:W-:Y:S01]  /*4370*/  MOV R113, R140 ;  /* 0x0000008c00717202 */ /* 0x000fe20000000f00 */
[----:B------:R2:W-:Y:S01]  /*4380*/  STG.E.128 desc[UR10][R134.64], R128 ;  /* 0x0000008086007986 */ /* 0x0005e2000c101d0a */
[----:B------:R-:W-:-:S07]  /*4390*/  IADD3 R0, PT, PT, R0, 0x100, RZ ;  /* 0x0000010000007810 */ /* 0x000fce0007ffe0ff */
.L_x_6418:
[----:B------:R-:W-:Y:S05]  /*43a0*/  BSYNC.RECONVERGENT B0 ;  /* 0x0000000000007941 */ /* 0x000fea0003800200 */
.L_x_6417:
        /* <DEDUP_REMOVED lines=21> */
[-CC-:B------:R-:W-:Y:S01]  /*4500*/  FFMA.FTZ R97, R187, R137.reuse, R138.reuse ;  /* 0x00000089bb617223 */ /* 0x180fe2000001008a */
[----:B------:R-:W-:Y:S01]  /*4510*/  FFMA.FTZ R99, R147, R96, R95 ;  /* 0x0000006093637223 */ /* 0x000fe2000001005f */
[----:B------:R-:W-:Y:S01]  /*4520*/  FFMA.FTZ R96, R190, R137, R138 ;  /* 0x00000089be607223 */ /* 0x000fe2000001008a */
[----:B-----5:R-:W-:-:S02]  /*4530*/  HADD2.F32 R100, -RZ, R131.H0_H0 ;  /* 0x20000083ff647230 */ /* 0x020fc40000004100 */
[----:B------:R-:W-:Y:S01]  /*4540*/  FADD.FTZ R103, R188, -R97 ;  /* 0x80000061bc677221 */ /* 0x000fe20000010000 */
[--C-:B------:R-:W-:Y:S02]  /*4550*/  HADD2.F32 R134, -RZ, R130.reuse.H0_H0 ;  /* 0x20000082ff867230 */ /* 0x100fe40000004100 */
[-C--:B------:R-:W-:Y:S01]  /*4560*/  FMUL.FTZ R139, R98, R136.reuse ;  /* 0x00000088628b7220 */ /* 0x080fe20000410000 */
[----:B------:R-:W-:Y:S02]  /*4570*/  HADD2.F32 R135, -RZ, R130.H1_H1 ;  /* 0x30000082ff877230 */ /* 0x000fe40000004100 */
[----:B------:R-:W-:Y:S01]  /*4580*/  FADD.FTZ R130, R189, -R96 ;  /* 0x80000060bd827221 */ /* 0x000fe20000010000 */
[----:B------:R-:W-:Y:S02]  /*4590*/  HADD2.F32 R131, -RZ, R131.H1_H1 ;  /* 0x30000083ff837230 */ /* 0x000fe40000004100 */
[----:B------:R-:W-:Y:S01]  /*45a0*/  FMUL.FTZ R140, R99, R136 ;  /* 0x00000088638c7220 */ /* 0x000fe20000410000 */
[C---:B------:R-:W-:Y:S01]  /*45b0*/  FFMA.FTZ R96, R147.reuse, R102, R92 ;  /* 0x0000006693607223 */ /* 0x040fe2000001005c */
[C---:B------:R-:W-:Y:S01]  /*45c0*/  FFMA.FTZ R97, R147.reuse, R132, R93 ;  /* 0x0000008493617223 */ /* 0x040fe2000001005d */
[----:B------:R-:W-:Y:S01]  /*45d0*/  FFMA.FTZ R102, R147, R103, R90 ;  /* 0x0000006793667223 */ /* 0x000fe2000001005a */
[----:B------:R-:W-:Y:S01]  /*45e0*/  FFMA.FTZ R106, R139, R100, R106 ;  /* 0x000000648b6a7223 */ /* 0x000fe2000001006a */
[----:B------:R-:W-:Y:S01]  /*45f0*/  FFMA.FTZ R107, R140, R131, R107 ;  /* 0x000000838c6b7223 */ /* 0x000fe2000001006b */
[----:B------:R-:W-:-:S02]  /*4600*/  HADD2.F32 R100, -RZ, R129.H0_H0 ;  /* 0x20000081ff647230 */ /* 0x000fc40000004100 */
[-C--:B------:R-:W-:Y:S01]  /*4610*/  FMUL.FTZ R132, R97, R136.reuse ;  /* 0x0000008861847220 */ /* 0x080fe20000410000 */
[----:B------:R-:W-:Y:S01]  /*4620*/  FMUL.FTZ R131, R102, R136 ;  /* 0x0000008866837220 */ /* 0x000fe20000410000 */
[----:B------:R-:W-:Y:S01]  /*4630*/  FFMA.FTZ R103, R147, R130, R91 ;  /* 0x0000008293677223 */ /* 0x000fe2000001005b */
[----:B------:R-:W-:Y:S02]  /*4640*/  HADD2.F32 R129, -RZ, R129.H1_H1 ;  /* 0x30000081ff817230 */ /* 0x000fe40000004100 */
[----:B------:R-:W-:Y:S01]  /*4650*/  FFMA.FTZ R135, R132, R135, R105 ;  /* 0x0000008784877223 */ /* 0x000fe20000010069 */
[----:B------:R-:W-:Y:S01]  /*4660*/  FFMA.FTZ R110, R131, R100, R110 ;  /* 0x00000064836e7223 */ /* 0x000fe2000001006e */
[--C-:B------:R-:W-:Y:S02]  /*4670*/  HADD2.F32 R105, -RZ, R63.reuse.H1_H1 ;  /* 0x3000003fff697230 */ /* 0x100fe40000004100 */
[----:B------:R-:W-:Y:S01]  /*4680*/  FMUL.FTZ R133, R96, R136 ;  /* 0x0000008860857220 */ /* 0x000fe20000410000 */
[----:B------:R-:W-:-:S02]  /*4690*/  HADD2.F32 R100, -RZ, R63.H0_H0 ;  /* 0x2000003fff647230 */ /* 0x000fc40000004100 */
[----:B------:R-:W-:Y:S01]  /*46a0*/  FMUL.FTZ R130, R103, R136 ;  /* 0x0000008867827220 */ /* 0x000fe20000410000 */
[--C-:B------:R-:W-:Y:S01]  /*46b0*/  FFMA.FTZ R101, R183, R137, R138.reuse ;  /* 0x00000089b7657223 */ /* 0x100fe2000001008a */
[----:B------:R-:W-:Y:S01]  /*46c0*/  FMUL.FTZ R142, R140, R105 ;  /* 0x000000698c8e7220 */ /* 0x000fe20000410000 */
[----:B------:R-:W-:Y:S01]  /*46d0*/  FFMA.FTZ R138, R186, R137, R138 ;  /* 0x00000089ba8a7223 */ /* 0x000fe2000001008a */
[----:B------:R-:W-:Y:S01]  /*46e0*/  FMUL.FTZ R139, R139, R100 ;  /* 0x000000648b8b7220 */ /* 0x000fe20000410000 */
[----:B------:R-:W-:Y:S02]  /*46f0*/  HADD2.F32 R105, -RZ, R62.H1_H1 ;  /* 0x3000003eff697230 */ /* 0x000fe40000004100 */
[----:B------:R-:W-:Y:S01]  /*4700*/  FFMA.FTZ R134, R133, R134, R104 ;  /* 0x0000008685867223 */ /* 0x000fe20000010068 */
[----:B------:R-:W-:Y:S02]  /*4710*/  HADD2.F32 R100, -RZ, R61.H0_H0 ;  /* 0x2000003dff647230 */ /* 0x000fe40000004100 */
[----:B------:R-:W-:Y:S01]  /*4720*/  FFMA.FTZ R111, R130, R129, R111 ;  /* 0x00000081826f7223 */ /* 0x000fe2000001006f */
[----:B------:R-:W-:-:S02]  /*4730*/  HADD2.F32 R104, -RZ, R128.H0_H0 ;  /* 0x20000080ff687230 */ /* 0x000fc40000004100 */
[----:B------:R-:W-:Y:S01]  /*4740*/  FADD.FTZ R101, R184, -R101 ;  /* 0x80000065b8657221 */ /* 0x000fe20000010000 */
[----:B------:R-:W-:Y:S02]  /*4750*/  HADD2.F32 R129, -RZ, R128.H1_H1 ;  /* 0x30000080ff817230 */ /* 0x000fe40000004100 */
[----:B------:R-:W-:Y:S01]  /*4760*/  FADD.FTZ R138, R185, -R138 ;  /* 0x8000008ab98a7221 */ /* 0x000fe20000010000 */
[----:B------:R-:W-:Y:S02]  /*4770*/  HADD2.F32 R128, -RZ, R62.H0_H0 ;  /* 0x2000003eff807230 */ /* 0x000fe40000004100 */
[----:B------:R-:W-:Y:S01]  /*4780*/  FMUL.FTZ R140, R132, R105 ;  /* 0x00000069848c7220 */ /* 0x000fe20000410000 */
[----:B------:R-:W-:Y:S01]  /*4790*/  FMUL.FTZ R132, R131, R100 ;  /* 0x0000006483847220 */ /* 0x000fe20000410000 */
[C---:B------:R-:W-:Y:S01]  /*47a0*/  FFMA.FTZ R100, R147.reuse, R101, R88 ;  /* 0x0000006593647223 */ /* 0x040fe20000010058 */
[----:B------:R-:W-:Y:S01]  /*47b0*/  FFMA.FTZ R101, R147, R138, R89 ;  /* 0x0000008a93657223 */ /* 0x000fe20000010059 */
[----:B------:R-:W-:Y:S01]  /*47c0*/  FMUL.FTZ R137, R133, R128 ;  /* 0x0000008085897220 */ /* 0x000fe20000410000 */
[----:B------:R-:W-:-:S02]  /*47d0*/  HADD2.F32 R128, -RZ, R60.H0_H0 ;  /* 0x2000003cff807230 */ /* 0x000fc40000004100 */
[-C--:B------:R-:W-:Y:S01]  /*47e0*/  FMUL.FTZ R105, R100, R136.reuse ;  /* 0x0000008864697220 */ /* 0x080fe20000410000 */
[----:B------:R-:W-:Y:S02]  /*47f0*/  HADD2.F32 R133, -RZ, R61.H1_H1 ;  /* 0x3000003dff857230 */ /* 0x000fe40000004100 */
[----:B------:R-:W-:Y:S01]  /*4800*/  FMUL.FTZ R136, R101, R136 ;  /* 0x0000008865887220 */ /* 0x000fe20000410000 */
[----:B------:R-:W-:Y:S02]  /*4810*/  HADD2.F32 R131, -RZ, R60.H1_H1 ;  /* 0x3000003cff837230 */ /* 0x000fe40000004100 */
[C---:B------:R-:W-:Y:S01]  /*4820*/  FFMA.FTZ R108, R105.reuse, R104, R108 ;  /* 0x00000068696c7223 */ /* 0x040fe2000001006c */
[----:B------:R-:W-:Y:S01]  /*4830*/  FMUL.FTZ R128, R105, R128 ;  /* 0x0000008069807220 */ /* 0x000fe20000410000 */
[----:B------:R-:W-:Y:S01]  /*4840*/  FMUL.FTZ R133, R130, R133 ;  /* 0x0000008582857220 */ /* 0x000fe20000410000 */
[C---:B------:R-:W-:Y:S01]  /*4850*/  FFMA.FTZ R109, R136.reuse, R129, R109 ;  /* 0x00000081886d7223 */ /* 0x040fe2000001006d */
[----:B------:R-:W-:Y:S01]  /*4860*/  FMUL.FTZ R105, R136, R131 ;  /* 0x0000008388697220 */ /* 0x000fe20000410000 */
[----:B------:R-:W-:-:S02]  /*4870*/  F2FP.F16.F32.PACK_AB R131, R142, R139 ;  /* 0x0000008b8e83723e */ /* 0x000fc400000000ff */
[----:B------:R-:W-:Y:S02]  /*4880*/  F2FP.F16.F32.PACK_AB R130, R140, R137 ;  /* 0x000000898c82723e */ /* 0x000fe400000000ff */
[----:B------:R-:W-:Y:S02]  /*4890*/  F2FP.F16.F32.PACK_AB R129, R133, R132 ;  /* 0x000000848581723e */ /* 0x000fe400000000ff */
[----:B------:R-:W-:Y:S01]  /*48a0*/  F2FP.F16.F32.PACK_AB R128, R105, R128 ;  /* 0x000000806980723e */ /* 0x000fe200000000ff */
[----:B------:R-:W-:Y:S06]  /*48b0*/  BRA `(.L_x_6427) ;  /* 0x0000000c00487947 */ /* 0x000fec0003800000 */
.L_x_6426:
        /* <DEDUP_REMOVED lines=10> */
[----:B------:R-:W-:Y:S01]  /*4960*/  FFMA.FTZ R138, R186, R137, R138 ;  /* 0x00000089ba8a7223 */ /* 0x000fe2000001008a */
[----:B------:R-:W-:Y:S01]  /*4970*/  FADD.FTZ R143, R196, -R143 ;  /* 0x8000008fc48f7221 */ /* 0x000fe20000010000 */
[----:B-----5:R-:W-:-:S02]  /*4980*/  HADD2.F32 R199, -RZ, R131.H0_H0 ;  /* 0x20000083ffc77230 */ /* 0x020fc40000004100 */
[----:B------:R-:W-:Y:S01]  /*4990*/  FADD.FTZ R200, R197, -R200 ;  /* 0x800000c8c5c87221 */ /* 0x000fe20000010000 */
[----:B------:R-:W-:Y:S02]  /*49a0*/  HADD2.F32 R203, -RZ, R131.H1_H1 ;  /* 0x30000083ffcb7230 */ /* 0x000fe40000004100 */
[----:B------:R-:W-:Y:S01]  /*49b0*/  FADD.FTZ R132, R189, -R132 ;  /* 0x80000084bd847221 */ /* 0x000fe20000010000 */
[C---:B------:R-:W-:Y:S01]  /*49c0*/  FFMA.FTZ R141, R147.reuse, R141, R92 ;  /* 0x0000008d938d7223 */ /* 0x040fe2000001005c */
[C---:B------:R-:W-:Y:S01]  /*49d0*/  FFMA.FTZ R131, R147.reuse, R140, R93 ;  /* 0x0000008c93837223 */ /* 0x040fe2000001005d */
[----:B------:R-:W-:Y:S01]  /*49e0*/  FADD.FTZ R133, R184, -R133 ;  /* 0x80000085b8857221 */ /* 0x000fe20000010000 */
[----:B------:R-:W-:Y:S01]  /*49f0*/  FFMA.FTZ R135, R147, R135, R90 ;  /* 0x0000008793877223 */ /* 0x000fe2000001005a */
[----:B------:R-:W-:Y:S02]  /*4a00*/  HADD2.F32 R134, -RZ, R130.H0_H0 ;  /* 0x20000082ff867230 */ /* 0x000fe40000004100 */
[----:B------:R-:W-:Y:S01]  /*4a10*/  FADD.FTZ R138, R185, -R138 ;  /* 0x8000008ab98a7221 */ /* 0x000fe20000010000 */
[C---:B------:R-:W-:Y:S01]  /*4a20*/  FFMA.FTZ R143, R147.reuse, R143, R94 ;  /* 0x0000008f938f7223 */ /* 0x040fe2000001005e */
[C---:B------:R-:W-:Y:S01]  /*4a30*/  FFMA.FTZ R201, R147.reuse, R200, R95 ;  /* 0x000000c893c97223 */ /* 0x040fe2000001005f */
[----:B------:R-:W-:Y:S01]  /*4a40*/  FFMA.FTZ R137, R147, R132, R91 ;  /* 0x0000008493897223 */ /* 0x000fe2000001005b */
[-C--:B------:R-:W-:Y:S01]  /*4a50*/  FMUL.FTZ R141, R141, R136.reuse ;  /* 0x000000888d8d7220 */ /* 0x080fe20000410000 */
[-C--:B------:R-:W-:Y:S01]  /*4a60*/  FMUL.FTZ R140, R131, R136.reuse ;  /* 0x00000088838c7220 */ /* 0x080fe20000410000 */
[----:B------:R-:W-:Y:S01]  /*4a70*/  FFMA.FTZ R133, R147, R133, R88 ;  /* 0x0000008593857223 */ /* 0x000fe20000010058 */
[----:B------:R-:W-:Y:S01]  /*4a80*/  FMUL.FTZ R131, R135, R136 ;  /* 0x0000008887837220 */ /* 0x000fe20000410000 */
[----:B------:R-:W-:-:S02]  /*4a90*/  HADD2.F32 R200, -RZ, R63.H0_H0 ;  /* 0x2000003fffc87230 */ /* 0x000fc40000004100 */
[----:B------:R-:W-:Y:S01]  /*4aa0*/  FFMA.FTZ R147, R147, R138, R89 ;  /* 0x0000008a93937223 */ /* 0x000fe20000010059 */
[-C--:B------:R-:W-:Y:S01]  /*4ab0*/  FMUL.FTZ R143, R143, R136.reuse ;  /* 0x000000888f8f7220 */ /* 0x080fe20000410000 */
[----:B------:R-:W-:Y:S02]  /*4ac0*/  HADD2.F32 R135, -RZ, R63.H1_H1 ;  /* 0x3000003fff877230 */ /* 0x000fe40000004100 */
[-C--:B------:R-:W-:Y:S01]  /*4ad0*/  FMUL.FTZ R202, R201, R136.reuse ;  /* 0x00000088c9ca7220 */ /* 0x080fe20000410000 */
[----:B------:R-:W-:Y:S02]  /*4ae0*/  HADD2.F32 R142, -RZ, R130.H1_H1 ;  /* 0x30000082ff8e7230 */ /* 0x000fe40000004100 */
[----:B------:R-:W-:Y:S01]  /*4af0*/  FMUL.FTZ R138, R137, R136 ;  /* 0x00000088898a7220 */ /* 0x000fe20000410000 */
[--C-:B------:R-:W-:Y:S02]  /*4b00*/  HADD2.F32 R132, -RZ, R62.reuse.H0_H0 ;  /* 0x2000003eff847230 */ /* 0x100fe40000004100 */
[----:B------:R-:W-:Y:S01]  /*4b10*/  FFMA.FTZ R134, R141, R134, R104 ;  /* 0x000000868d867223 */ /* 0x000fe20000010068 */
[----:B------:R-:W-:-:S02]  /*4b20*/  HADD2.F32 R137, -RZ, R62.H1_H1 ;  /* 0x3000003eff897230 */ /* 0x000fc40000004100 */
[C---:B------:R-:W-:Y:S01]  /*4b30*/  FFMA.FTZ R106, R143.reuse, R199, R106 ;  /* 0x000000c78f6a7223 */ /* 0x040fe2000001006a */
[--C-:B------:R-:W-:Y:S02]  /*4b40*/  HADD2.F32 R104, -RZ, R61.reuse.H0_H0 ;  /* 0x2000003dff687230 */ /* 0x100fe40000004100 */
[----:B------:R-:W-:Y:S01]  /*4b50*/  FMUL.FTZ R200, R143, R200 ;  /* 0x000000c88fc87220 */ /* 0x000fe20000410000 */
[----:B------:R-:W-:Y:S01]  /*4b60*/  FMUL.FTZ R143, R202, R135 ;  /* 0x00000087ca8f7220 */ /* 0x000fe20000410000 */
[----:B------:R-:W-:Y:S01]  /*4b70*/  FMUL.FTZ R141, R141, R132 ;  /* 0x000000848d8d7220 */ /* 0x000fe20000410000 */
[C---:B------:R-:W-:Y:S01]  /*4b80*/  FFMA.FTZ R135, R140.reuse, R142, R105 ;  /* 0x0000008e8c877223 */ /* 0x040fe20000010069 */
[----:B------:R-:W-:Y:S01]  /*4b90*/  FMUL.FTZ R140, R140, R137 ;  /* 0x000000898c8c7220 */ /* 0x000fe20000410000 */
[----:B------:R-:W-:Y:S01]  /*4ba0*/  FMUL.FTZ R132, R131, R104 ;  /* 0x0000006883847220 */ /* 0x000fe20000410000 */
[----:B------:R-:W-:Y:S01]  /*4bb0*/  FMUL.FTZ R133, R133, R136 ;  /* 0x0000008885857220 */ /* 0x000fe20000410000 */
[----:B------:R-:W-:-:S02]  /*4bc0*/  HADD2.F32 R137, -RZ, R61.H1_H1 ;  /* 0x3000003dff897230 */ /* 0x000fc40000004100 */
[----:B------:R-:W-:Y:S01]  /*4bd0*/  FMUL.FTZ R136, R147, R136 ;  /* 0x0000008893887220 */ /* 0x000fe20000410000 */
[--C-:B------:R-:W-:Y:S02]  /*4be0*/  HADD2.F32 R104, -RZ, R60.reuse.H0_H0 ;  /* 0x2000003cff687230 */ /* 0x100fe40000004100 */
[----:B------:R-:W-:Y:S01]  /*4bf0*/  FFMA.FTZ R107, R202, R203, R107 ;  /* 0x000000cbca6b7223 */ /* 0x000fe2000001006b */
[----:B------:R-:W-:Y:S02]  /*4c00*/  HADD2.F32 R105, -RZ, R60.H1_H1 ;  /* 0x3000003cff697230 */ /* 0x000fe40000004100 */
[----:B------:R-:W-:Y:S01]  /*4c10*/  FMUL.FTZ R137, R138, R137 ;  /* 0x000000898a897220 */ /* 0x000fe20000410000 */
[--C-:B------:R-:W-:Y:S02]  /*4c20*/  HADD2.F32 R130, -RZ, R129.reuse.H0_H0 ;  /* 0x20000081ff827230 */ /* 0x100fe40000004100 */
[----:B------:R-:W-:Y:S01]  /*4c30*/  FMUL.FTZ R104, R133, R104 ;  /* 0x0000006885687220 */ /* 0x000fe20000410000 */
[----:B------:R-:W-:-:S02]  /*4c40*/  HADD2.F32 R139, -RZ, R129.H1_H1 ;  /* 0x30000081ff8b7230 */ /* 0x000fc40000004100 */
[----:B------:R-:W-:Y:S01]  /*4c50*/  FMUL.FTZ R105, R136, R105 ;  /* 0x0000006988697220 */ /* 0x000fe20000410000 */
[--C-:B------:R-:W-:Y:S02]  /*4c60*/  HADD2.F32 R129, -RZ, R128.reuse.H0_H0 ;  /* 0x20000080ff817230 */ /* 0x100fe40000004100 */
[----:B------:R-:W-:Y:S01]  /*4c70*/  FFMA.FTZ R110, R131, R130, R110 ;  /* 0x00000082836e7223 */ /* 0x000fe2000001006e */
[----:B------:R-:W-:Y:S02]  /*4c80*/  HADD2.F32 R128, -RZ, R128.H1_H1 ;  /* 0x30000080ff807230 */ /* 0x000fe40000004100 */
[----:B------:R-:W-:Y:S01]  /*4c90*/  FFMA.FTZ R111, R138, R139, R111 ;  /* 0x0000008b8a6f7223 */ /* 0x000fe2000001006f */
[----:B------:R-:W-:Y:S01]  /*4ca0*/  F2FP.F16.F32.PACK_AB R131, R143, R200 ;  /* 0x000000c88f83723e */ /* 0x000fe200000000ff */
[----:B------:R-:W-:Y:S01]  /*4cb0*/  FFMA.FTZ R108, R133, R129, R108 ;  /* 0x00000081856c7223 */ /* 0x000fe2000001006c */
[----:B------:R-:W-:Y:S01]  /*4cc0*/  F2FP.F16.F32.PACK_AB R130, R140, R141 ;  /* 0x0000008d8c82723e */ /* 0x000fe200000000ff */
[----:B------:R-:W-:Y:S01]  /*4cd0*/  FFMA.FTZ R109, R136, R128, R109 ;  /* 0x00000080886d7223 */ /* 0x000fe2000001006d */
[----:B------:R-:W-:-:S02]  /*4ce0*/  F2FP.F16.F32.PACK_AB R129, R137, R132 ;  /* 0x000000848981723e */ /* 0x000fc400000000ff */
[----:B------:R-:W-:Y:S01]  /*4cf0*/  F2FP.F16.F32.PACK_AB R128, R105, R104 ;  /* 0x000000686980723e */ /* 0x000fe200000000ff */
[----:B------:R-:W-:Y:S06]  /*4d00*/  BRA `(.L_x_6427) ;  /* 0x0000000800347947 */ /* 0x000fec0003800000 */
.L_x_6425:
[----:B------:R-:W0:Y:S02]  /*4d10*/  LDC.64 R132, c[0x0][0x478] ;  /* 0x00011e00ff847b82 */ /* 0x000e240000000a00 */
        /* <DEDUP_REMOVED lines=9> */
[--C-:B-----5:R-:W-:Y:S02]  /*4db0*/  HADD2.F32 R103, -RZ, R131.reuse.H0_H0 ;  /* 0x20000083ff677230 */ /* 0x120fe40000004100 */
[----:B------:R-:W-:Y:S01]  /*4dc0*/  FADD.FTZ R134, R193, -R100 ;  /* 0x80000064c1867221 */ /* 0x000fe20000010000 */
[C---:B------:R-:W-:Y:S01]  /*4dd0*/  FMUL.FTZ R99, R147.reuse, R96 ;  /* 0x0000006093637220 */ /* 0x040fe20000410000 */
[----:B------:R-:W-:Y:S01]  /*4de0*/  FMUL.FTZ R98, R147, R98 ;  /* 0x0000006293627220 */ /* 0x000fe20000410000 */
[----:B------:R-:W-:Y:S01]  /*4df0*/  FFMA.FTZ R96, R190, R137, R138 ;  /* 0x00000089be607223 */ /* 0x000fe2000001008a */
[----:B------:R-:W-:-:S02]  /*4e00*/  HADD2.F32 R102, -RZ, R131.H1_H1 ;  /* 0x30000083ff667230 */ /* 0x000fc40000004100 */
[-C--:B------:R-:W-:Y:S01]  /*4e10*/  FMUL.FTZ R132, R99, R136.reuse ;  /* 0x0000008863847220 */ /* 0x080fe20000410000 */
[----:B------:R-:W-:Y:S01]  /*4e20*/  FMUL.FTZ R131, R98, R136 ;  /* 0x0000008862837220 */ /* 0x000fe20000410000 */
[--C-:B------:R-:W-:Y:S02]  /*4e30*/  HADD2.F32 R135, -RZ, R130.reuse.H0_H0 ;  /* 0x20000082ff877230 */ /* 0x100fe40000004100 */
[----:B------:R-:W-:Y:S01]  /*4e40*/  FFMA.FTZ R97, R187, R137, R138 ;  /* 0x00000089bb617223 */ /* 0x000fe2000001008a */
[----:B------:R-:W-:Y:S02]  /*4e50*/  HADD2.F32 R142, -RZ, R130.H1_H1 ;  /* 0x30000082ff8e7230 */ /* 0x000fe40000004100 */
[----:B------:R-:W-:Y:S01]  /*4e60*/  FADD.FTZ R130, R192, -R101 ;  /* 0x80000065c0827221 */ /* 0x000fe20000010000 */
[----:B------:R-:W-:Y:S01]  /*4e70*/  FADD.FTZ R100, R189, -R96 ;  /* 0x80000060bd647221 */ /* 0x000fe20000010000 */
[----:B------:R-:W-:Y:S01]  /*4e80*/  FFMA.FTZ R107, R102, R132, R107 ;  /* 0x00000084666b7223 */ /* 0x000fe2000001006b */
[----:B------:R-:W-:Y:S01]  /*4e90*/  FFMA.FTZ R106, R103, R131, R106 ;  /* 0x00000083676a7223 */ /* 0x000fe2000001006a */
[----:B------:R-:W-:Y:S01]  /*4ea0*/  FADD.FTZ R102, R188, -R97 ;  /* 0x80000061bc667221 */ /* 0x000fe20000010000 */
[C---:B------:R-:W-:Y:S01]  /*4eb0*/  FMUL.FTZ R96, R147.reuse, R130 ;  /* 0x0000008293607220 */ /* 0x040fe20000410000 */
[C---:B------:R-:W-:Y:S01]  /*4ec0*/  FMUL.FTZ R103, R147.reuse, R100 ;  /* 0x0000006493677220 */ /* 0x040fe20000410000 */
[----:B------:R-:W-:Y:S01]  /*4ed0*/  FMUL.FTZ R97, R147, R134 ;  /* 0x0000008693617220 */ /* 0x000fe20000410000 */
[-CC-:B------:R-:W-:Y:S01]  /*4ee0*/  FFMA.FTZ R133, R183, R137.reuse, R138.reuse ;  /* 0x00000089b7857223 */ /* 0x180fe2000001008a */
[----:B------:R-:W-:Y:S01]  /*4ef0*/  FFMA.FTZ R140, R186, R137, R138 ;  /* 0x00000089ba8c7223 */ /* 0x000fe2000001008a */
[----:B------:R-:W-:-:S02]  /*4f00*/  HADD2.F32 R137, -RZ, R129.H0_H0 ;  /* 0x20000081ff897230 */ /* 0x000fc40000004100 */
[-C--:B------:R-:W-:Y:S01]  /*4f10*/  FMUL.FTZ R130, R103, R136.reuse ;  /* 0x0000008867827220 */ /* 0x080fe20000410000 */
[----:B------:R-:W-:Y:S02]  /*4f20*/  HADD2.F32 R138, -RZ, R129.H1_H1 ;  /* 0x30000081ff8a7230 */ /* 0x000fe40000004100 */
[-C--:B------:R-:W-:Y:S01]  /*4f30*/  FMUL.FTZ R129, R96, R136.reuse ;  /* 0x0000008860817220 */ /* 0x080fe20000410000 */
[----:B------:R-:W-:Y:S01]  /*4f40*/  FMUL.FTZ R100, R97, R136 ;  /* 0x0000008861647220 */ /* 0x000fe20000410000 */
[----:B------:R-:W-:Y:S01]  /*4f50*/  FMUL.FTZ R102, R147, R102 ;  /* 0x0000006693667220 */ /* 0x000fe20000410000 */
[----:B------:R-:W-:Y:S01]  /*4f60*/  FADD.FTZ R140, R185, -R140 ;  /* 0x8000008cb98c7221 */ /* 0x000fe20000010000 */
[----:B------:R-:W-:Y:S01]  /*4f70*/  FFMA.FTZ R134, R135, R129, R104 ;  /* 0x0000008187867223 */ /* 0x000fe20000010068 */
[----:B------:R-:W-:Y:S01]  /*4f80*/  FFMA.FTZ R111, R138, R130, R111 ;  /* 0x000000828a6f7223 */ /* 0x000fe2000001006f */
[----:B------:R-:W-:Y:S01]  /*4f90*/  FFMA.FTZ R135, R142, R100, R105 ;  /* 0x000000648e877223 */ /* 0x000fe20000010069 */
[----:B------:R-:W-:-:S02]  /*4fa0*/  HADD2.F32 R138, -RZ, R63.H0_H0 ;  /* 0x2000003fff8a7230 */ /* 0x000fc40000004100 */
[----:B------:R-:W-:Y:S01]  /*4fb0*/  FMUL.FTZ R101, R102, R136 ;  /* 0x0000008866657220 */ /* 0x000fe20000410000 */
[----:B------:R-:W-:Y:S02]  /*4fc0*/  HADD2.F32 R105, -RZ, R63.H1_H1 ;  /* 0x3000003fff697230 */ /* 0x000fe40000004100 */
[----:B------:R-:W-:Y:S02]  /*4fd0*/  HADD2.F32 R104, -RZ, R62.H0_H0 ;  /* 0x2000003eff687230 */ /* 0x000fe40000004100 */
[----:B------:R-:W-:Y:S01]  /*4fe0*/  FMUL.FTZ R131, R138, R131 ;  /* 0x000000838a837220 */ /* 0x000fe20000410000 */
[----:B------:R-:W-:Y:S01]  /*4ff0*/  FFMA.FTZ R110, R137, R101, R110 ;  /* 0x00000065896e7223 */ /* 0x000fe2000001006e */
[----:B------:R-:W-:Y:S01]  /*5000*/  FMUL.FTZ R138, R105, R132 ;  /* 0x00000084698a7220 */ /* 0x000fe20000410000 */
[--C-:B------:R-:W-:Y:S02]  /*5010*/  HADD2.F32 R137, -RZ, R128.reuse.H0_H0 ;  /* 0x20000080ff897230 */ /* 0x100fe40000004100 */
[----:B------:R-:W-:Y:S01]  /*5020*/  FMUL.FTZ R132, R104, R129 ;  /* 0x0000008168847220 */ /* 0x000fe20000410000 */
[----:B------:R-:W-:-:S02]  /*5030*/  HADD2.F32 R142, -RZ, R128.H1_H1 ;  /* 0x30000080ff8e7230 */ /* 0x000fc40000004100 */
[----:B------:R-:W-:Y:S01]  /*5040*/  FADD.FTZ R104, R184, -R133 ;  /* 0x80000085b8687221 */ /* 0x000fe20000010000 */
[----:B------:R-:W-:Y:S01]  /*5050*/  HADD2.F32 R105, -RZ, R62.H1_H1 ;  /* 0x3000003eff697230 */ /* 0x000fe20000004100 */
[----:B------:R-:W-:Y:S01]  /*5060*/  F2FP.F16.F32.PACK_AB R131, R138, R131 ;  /* 0x000000838a83723e */ /* 0x000fe200000000ff */
[--C-:B------:R-:W-:Y:S02]  /*5070*/  HADD2.F32 R128, -RZ, R61.reuse.H0_H0 ;  /* 0x2000003dff807230 */ /* 0x100fe40000004100 */
[----:B------:R-:W-:Y:S02]  /*5080*/  HADD2.F32 R141, -RZ, R61.H1_H1 ;  /* 0x3000003dff8d7230 */ /* 0x000fe40000004100 */
[----:B------:R-:W-:Y:S01]  /*5090*/  FMUL.FTZ R133, R105, R100 ;  /* 0x0000006469857220 */ /* 0x000fe20000410000 */
[C---:B------:R-:W-:Y:S01]  /*50a0*/  FMUL.FTZ R100, R147.reuse, R104 ;  /* 0x0000006893647220 */ /* 0x040fe20000410000 */
        /* <DEDUP_REMOVED lines=13> */
[----:B------:R-:W-:Y:S01]  /*5180*/  F2FP.F16.F32.PACK_AB R128, R105, R128 ;  /* 0x000000806980723e */ /* 0x000fe200000000ff */
[----:B------:R-:W-:Y:S06]  /*5190*/  BRA `(.L_x_6427) ;  /* 0x0000000400107947 */ /* 0x000fec0003800000 */
.L_x_6428:
[-CC-:B------:R-:W-:Y:S01]  /*51a0*/  FFMA.FTZ R143, R195, R137.reuse, R138.reuse ;  /* 0x00000089c38f7223 */ /* 0x180fe2000001008a */
[-CC-:B------:R-:W-:Y:S01]  /*51b0*/  FFMA.FTZ R142, R198, R137.reuse, R138.reuse ;  /* 0x00000089c68e7223 */ /* 0x180fe2000001008a */
[-CC-:B------:R-:W-:Y:S01]  /*51c0*/  FFMA.FTZ R139, R191, R137.reuse, R138.reuse ;  /* 0x00000089bf8b7223 */ /* 0x180fe2000001008a */
[-CC-:B------:R-:W-:Y:S01]  /*51d0*/  FFMA.FTZ R134, R190, R137.reuse, R138.reuse ;  /* 0x00000089be867223 */ /* 0x180fe2000001008a */
[----:B------:R-:W-:Y:S01]  /*51e0*/  FADD.FTZ R204, R196, -R143 ;  /* 0x8000008fc4cc7221 */ /* 0x000fe20000010000 */
[-C--:B------:R-:W-:Y:S01]  /*51f0*/  FFMA.FTZ R132, R194, R137.reuse, R138 ;  /* 0x00000089c2847223 */ /* 0x080fe2000001008a */
[----:B------:R-:W-:Y:S01]  /*5200*/  FADD.FTZ R206, R197, -R142 ;  /* 0x8000008ec5ce7221 */ /* 0x000fe20000010000 */
[-C--:B------:R-:W-:Y:S01]  /*5210*/  FFMA.FTZ R135, R187, R137.reuse, R138 ;  /* 0x00000089bb877223 */ /* 0x080fe2000001008a */
[----:B------:R-:W-:Y:S01]  /*5220*/  FADD.FTZ R142, R192, -R139 ;  /* 0x8000008bc08e7221 */ /* 0x000fe20000010000 */
[----:B------:R-:W-:Y:S01]  /*5230*/  FADD.FTZ R134, R189, -R134 ;  /* 0x80000086bd867221 */ /* 0x000fe20000010000 */
[----:B------:R-:W-:Y:S01]  /*5240*/  FFMA.FTZ R133, R183, R137, R138 ;  /* 0x00000089b7857223 */ /* 0x000fe2000001008a */
[----:B------:R-:W-:Y:S01]  /*5250*/  FMUL.FTZ R199, R147, R204 ;  /* 0x000000cc93c77220 */ /* 0x000fe20000410000 */
[----:B------:R-:W-:Y:S01]  /*5260*/  FADD.FTZ R200, R193, -R132 ;  /* 0x80000084c1c87221 */ /* 0x000fe20000010000 */
[----:B-----5:R-:W-:-:S02]  /*5270*/  HADD2.F32 R201, -RZ, R131.H0_H0 ;  /* 0x20000083ffc97230 */ /* 0x020fc40000004100 */
[----:B------:R-:W-:Y:S01]  /*5280*/  FADD.FTZ R132, R188, -R135 ;  /* 0x80000087bc847221 */ /* 0x000fe20000010000 */
[----:B------:R-:W-:Y:S02]  /*5290*/  HADD2.F32 R208, -RZ, R131.H1_H1 ;  /* 0x30000083ffd07230 */ /* 0x000fe40000004100 */
[C---:B------:R-:W-:Y:S01]  /*52a0*/  FMUL.FTZ R139, R147.reuse, R142 ;  /* 0x0000008e938b7220 */ /* 0x040fe20000410000 */
[--C-:B------:R-:W-:Y:S02]  /*52b0*/  HADD2.F32 R141, -RZ, R130.reuse.H0_H0 ;  /* 0x20000082ff8d7230 */ /* 0x100fe40000004100 */
[----:B------:R-:W-:Y:S01]  /*52c0*/  FFMA.FTZ R138, R186, R137, R138 ;  /* 0x00000089ba8a7223 */ /* 0x000fe2000001008a */
[----:B------:R-:W-:Y:S02]  /*52d0*/  HADD2.F32 R202, -RZ, R130.H1_H1 ;  /* 0x30000082ffca7230 */ /* 0x000fe40000004100 */
[----:B------:R-:W-:Y:S01]  /*52e0*/  FMUL.FTZ R135, R147, R134 ;  /* 0x0000008693877220 */ /* 0x000fe20000410000 */
[----:B------:R-:W-:-:S02]  /*52f0*/  HADD2.F32 R131, -RZ, R128.H0_H0 ;  /* 0x20000080ff837230 */ /* 0x000fc40000004100 */
[----:B------:R-:W-:Y:S01]  /*5300*/  FMUL.FTZ R199, R199, R136 ;  /* 0x00000088c7c77220 */ /* 0x000fe20000410000 */
[----:B------:R-:W-:Y:S02]  /*5310*/  HADD2.F32 R130, -RZ, R128.H1_H1 ;  /* 0x30000080ff827230 */ /* 0x000fe40000004100 */
[----:B------:R-:W-:Y:S01]  /*5320*/  FADD.FTZ R128, R184, -R133 ;  /* 0x80000085b8807221 */ /* 0x000fe20000010000 */
[----:B------:R-:W-:Y:S02]  /*5330*/  HADD2.F32 R134, -RZ, R63.H0_H0 ;  /* 0x2000003fff867230 */ /* 0x000fe40000004100 */
[----:B------:R-:W-:Y:S01]  /*5340*/  FMUL.FTZ R203, R147, R206 ;  /* 0x000000ce93cb7220 */ /* 0x000fe20000410000 */
[----:B------:R-:W-:Y:S01]  /*5350*/  FMUL.FTZ R139, R139, R136 ;  /* 0x000000888b8b7220 */ /* 0x000fe20000410000 */
[--C-:B------:R-:W-:Y:S02]  /*5360*/  HADD2.F32 R137, -RZ, R129.reuse.H0_H0 ;  /* 0x20000081ff897230 */ /* 0x100fe40000004100 */
[----:B------:R-:W-:Y:S01]  /*5370*/  FADD.FTZ R138, R185, -R138 ;  /* 0x8000008ab98a7221 */ /* 0x000fe20000010000 */
[----:B------:R-:W-:-:S02]  /*5380*/  HADD2.F32 R140, -RZ, R129.H1_H1 ;  /* 0x30000081ff8c7230 */ /* 0x000fc40000004100 */
[C---:B------:R-:W-:Y:S01]  /*5390*/  FMUL.FTZ R133, R147.reuse, R132 ;  /* 0x0000008493857220 */ /* 0x040fe20000410000 */
[C---:B------:R-:W-:Y:S01]  /*53a0*/  FMUL.FTZ R143, R147.reuse, R200 ;  /* 0x000000c8938f7220 */ /* 0x040fe20000410000 */
[----:B------:R-:W-:Y:S01]  /*53b0*/  FMUL.FTZ R129, R147, R128 ;  /* 0x0000008093817220 */ /* 0x000fe20000410000 */
[-C--:B------:R-:W-:Y:S01]  /*53c0*/  FFMA.FTZ R106, R201, R199.reuse, R106 ;  /* 0x000000c7c96a7223 */ /* 0x080fe2000001006a */
[-C--:B------:R-:W-:Y:S01]  /*53d0*/  FMUL.FTZ R128, R135, R136.reuse ;  /* 0x0000008887807220 */ /* 0x080fe20000410000 */
[----:B------:R-:W-:Y:S01]  /*53e0*/  FMUL.FTZ R199, R134, R199 ;  /* 0x000000c786c77220 */ /* 0x000fe20000410000 */
[----:B------:R-:W-:Y:S01]  /*53f0*/  FMUL.FTZ R142, R203, R136 ;  /* 0x00000088cb8e7220 */ /* 0x000fe20000410000 */
[----:B------:R-:W-:Y:S02]  /*5400*/  HADD2.F32 R135, -RZ, R63.H1_H1 ;  /* 0x3000003fff877230 */ /* 0x000fe40000004100 */
[----:B------:R-:W-:Y:S01]  /*5410*/  FFMA.FTZ R134, R141, R139, R104 ;  /* 0x0000008b8d867223 */ /* 0x000fe20000010068 */
[----:B------:R-:W-:Y:S01]  /*5420*/  FMUL.FTZ R147, R147, R138 ;  /* 0x0000008a93937220 */ /* 0x000fe20000410000 */
[----:B------:R-:W-:Y:S01]  /*5430*/  FMUL.FTZ R133, R133, R136 ;  /* 0x0000008885857220 */ /* 0x000fe20000410000 */
[----:B------:R-:W-:-:S02]  /*5440*/  HADD2.F32 R104, -RZ, R61.H0_H0 ;  /* 0x2000003dff687230 */ /* 0x000fc40000004100 */
[----:B------:R-:W-:Y:S01]  /*5450*/  FMUL.FTZ R138, R143, R136 ;  /* 0x000000888f8a7220 */ /* 0x000fe20000410000 */
[-C--:B------:R-:W-:Y:S01]  /*5460*/  FFMA.FTZ R107, R208, R142.reuse, R107 ;  /* 0x0000008ed06b7223 */ /* 0x080fe2000001006b */
[----:B------:R-:W-:Y:S01]  /*5470*/  FMUL.FTZ R142, R135, R142 ;  /* 0x0000008e878e7220 */ /* 0x000fe20000410000 */
[-C--:B------:R-:W-:Y:S01]  /*5480*/  FFMA.FTZ R110, R137, R133.reuse, R110 ;  /* 0x00000085896e7223 */ /* 0x080fe2000001006e */
[----:B------:R-:W-:Y:S01]  /*5490*/  FFMA.FTZ R135, R202, R138, R105 ;  /* 0x0000008aca877223 */ /* 0x000fe20000010069 */
[----:B------:R-:W-:Y:S02]  /*54a0*/  HADD2.F32 R137, -RZ, R61.H1_H1 ;  /* 0x3000003dff897230 */ /* 0x000fe40000004100 */
[----:B------:R-:W-:Y:S01]  /*54b0*/  FMUL.FTZ R133, R104, R133 ;  /* 0x0000008568857220 */ /* 0x000fe20000410000 */
[-C--:B------:R-:W-:Y:S01]  /*54c0*/  FMUL.FTZ R129, R129, R136.reuse ;  /* 0x0000008881817220 */ /* 0x080fe20000410000 */
[--C-:B------:R-:W-:Y:S02]  /*54d0*/  HADD2.F32 R132, -RZ, R62.reuse.H0_H0 ;  /* 0x2000003eff847230 */ /* 0x100fe40000004100 */
[----:B------:R-:W-:Y:S01]  /*54e0*/  FMUL.FTZ R136, R147, R136 ;  /* 0x0000008893887220 */ /* 0x000fe20000410000 */
[----:B------:R-:W-:-:S02]  /*54f0*/  HADD2.F32 R143, -RZ, R62.H1_H1 ;  /* 0x3000003eff8f7230 */ /* 0x000fc40000004100 */
[-C--:B------:R-:W-:Y:S01]  /*5500*/  FFMA.FTZ R111, R140, R128.reuse, R111 ;  /* 0x000000808c6f7223 */ /* 0x080fe2000001006f */
[--C-:B------:R-:W-:Y:S02]  /*5510*/  HADD2.F32 R104, -RZ, R60.reuse.H0_H0 ;  /* 0x2000003cff687230 */ /* 0x100fe40000004100 */
[----:B------:R-:W-:Y:S01]  /*5520*/  FMUL.FTZ R128, R137, R128 ;  /* 0x0000008089807220 */ /* 0x000fe20000410000 */
        /* <DEDUP_REMOVED lines=11> */
.L_x_6427:
        /* <DEDUP_REMOVED lines=8> */
[----:B------:R3:W-:Y:S06]  /*5660*/  STG.E.128 desc[UR10][R136.64], R128 ;  /* 0x0000008088007986 */ /* 0x0007ec000c101d0a */
.L_x_6424:
[----:B------:R-:W-:Y:S05]  /*5670*/  BSYNC.RECONVERGENT B0 ;  /* 0x0000000000007941 */ /* 0x000fea0003800200 */
.L_x_6423:
[----:B0-23--:R-:W0:Y:S01]  /*5680*/  LDC.64 R128, c[0x0][0x380] ;  /* 0x0000e000ff807b82 */ /* 0x00de220000000a00 */
[----:B------:R-:W-:Y:S01]  /*5690*/  UPLOP3.LUT UP1, UPT, UPT, UPT, UP1, 0x40, 0x4 ;  /* 0x000000000004789c */ /* 0x000fe20003f2e810 */
[----:B0-----:R-:W-:-:S04]  /*56a0*/  IADD3 R2, PT, PT, R2, R128, RZ ;  /* 0x0000008002027210 */ /* 0x001fc80007ffe0ff */
[----:B------:R-:W-:-:S13]  /*56b0*/  ISETP.GE.AND P1, PT, R2, R129, PT ;  /* 0x000000810200720c */ /* 0x000fda0003f26270 */
[----:B------:R-:W-:Y:S05]  /*56c0*/  @!P1 BRA `(.L_x_6429) ;  /* 0xffffffb000249947 */ /* 0x000fea000383ffff */
.L_x_6402:
        /* <DEDUP_REMOVED lines=18> */
.L_x_6431:
[----:B------:R-:W-:Y:S05]  /*57f0*/  BSYNC.RECONVERGENT B0 ;  /* 0x0000000000007941 */ /* 0x000fea0003800200 */
.L_x_6430:
        /* <DEDUP_REMOVED lines=15> */
.L_x_6433:
[----:B------:R-:W-:Y:S05]  /*58f0*/  BSYNC.RECONVERGENT B0 ;  /* 0x0000000000007941 */ /* 0x000fea0003800200 */
.L_x_6432:
        /* <DEDUP_REMOVED lines=14> */
.L_x_6434:
        /* <DEDUP_REMOVED lines=10> */
.L_x_10778:


//--------------------- .text._ZN10layer_norm13ln_bwd_kernelINS_13Kernel_traitsI6__halfS2_fS2_fjLj6144ELj1ELj1ELj8ELj16ENS_18Kernel_traits_baseILj6144ES2_S2_fS2_fjLj256EEEEELb0ELb1ELb0ELb1EEEvNS_9BwdParamsE --------------------------
	.section	.text._ZN10layer_norm13ln_bwd_kernelINS_13Kernel_traitsI6__halfS2_fS2_fjLj6144ELj1ELj1ELj8ELj16ENS_18Kernel_traits_baseILj6144ES2_S2_fS2_fjLj256EEEEELb0ELb1ELb0ELb1EEEvNS_9BwdParamsE,"ax",@progbits
	.align	128
        .global         _ZN10layer_norm13ln_bwd_kernelINS_13Kernel_traitsI6__halfS2_fS2_fjLj6144ELj1ELj1ELj8ELj16ENS_18Kernel_traits_baseILj6144ES2_S2_fS2_fjLj256EEEEELb0ELb1ELb0ELb1EEEvNS_9BwdParamsE
        .type           _ZN10layer_norm13ln_bwd_kernelINS_13Kernel_traitsI6__halfS2_fS2_fjLj6144ELj1ELj1ELj8ELj16ENS_18Kernel_traits_baseILj6144ES2_S2_fS2_fjLj256EEEEELb0ELb1ELb0ELb1EEEvNS_9BwdParamsE,@function
        .size           _ZN10layer_norm13ln_bwd_kernelINS_13Kernel_traitsI6__halfS2_fS2_fjLj6144ELj1ELj1ELj8ELj16ENS_18Kernel_traits_baseILj6144ES2_S2_fS2_fjLj256EEEEELb0ELb1ELb0ELb1EEEvNS_9BwdParamsE,(.L_x_10779 - _ZN10layer_norm13ln_bwd_kernelINS_13Kernel_traitsI6__halfS2_fS2_fjLj6144ELj1ELj1ELj8ELj16ENS_18Kernel_traits_baseILj6144ES2_S2_fS2_fjLj256EEEEELb0ELb1ELb0ELb1EEEvNS_9BwdParamsE)
        .other          _ZN10layer_norm13ln_bwd_kernelINS_13Kernel_traitsI6__halfS2_fS2_fjLj6144ELj1ELj1ELj8ELj16ENS_18Kernel_traits_baseILj6144ES2_S2_fS2_fjLj256EEEEELb0ELb1ELb0ELb1EEEvNS_9BwdParamsE,@"STO_CUDA_ENTRY STV_DEFAULT"
_ZN10layer_norm13ln_bwd_kernelINS_13Kernel_traitsI6__halfS2_fS2_fjLj6144ELj1ELj1ELj8ELj16ENS_18Kernel_traits_baseILj6144ES2_S2_fS2_fjLj256EEEEELb0ELb1ELb0ELb1EEEvNS_9BwdParamsE:
.text._ZN10layer_norm13ln_bwd_kernelINS_13Kernel_traitsI6__halfS2_fS2_fjLj6144ELj1ELj1ELj8ELj16ENS_18Kernel_traits_baseILj6144ES2_S2_fS2_fjLj256EEEEELb0ELb1ELb0ELb1EEEvNS_9BwdParamsE:
        /* <DEDUP_REMOVED lines=45> */
[----:B------:R-:W-:Y:S01]  /*02d0*/  HFMA2 R178, -RZ, RZ, 0, 0 ;  /* 0x00000000ffb27431 */ /* 0x000fe200000001ff */
[----:B------:R-:W-:-:S02]  /*02e0*/  MOV R177, UR4 ;  /* 0x0000000400b17c02 */ /* 0x000fc40008000f00 */
[----:B------:R-:W-:Y:S02]  /*02f0*/  CS2R R150, SRZ ;  /* 0x0000000000967805 */ /* 0x000fe4000001ff00 */
[----:B------:R-:W-:Y:S02]  /*0300*/  MOV R152, RZ ;  /* 0x000000ff00987202 */ /* 0x000fe40000000f00 */
        /* <DEDUP_REMOVED lines=11> */
[----:B-1----:R-:W-:Y:S01]  /*03c0*/  IMAD.WIDE.U32 R2, R138, 0x10, R2 ;  /* 0x000000108a027825 */ /* 0x002fe200078e0002 */
[----:B------:R-:W-:Y:S02]  /*03d0*/  CS2R R124, SRZ ;  /* 0x00000000007c7805 */ /* 0x000fe4000001ff00 */
[----:B------:R-:W-:Y:S02]  /*03e0*/  CS2R R42, SRZ ;  /* 0x00000000002a7805 */ /* 0x000fe4000001ff00 */
[----:B------:R-:W-:Y:S02]  /*03f0*/  CS2R R40, SRZ ;  /* 0x0000000000287805 */ /* 0x000fe4000001ff00 */
[----:B------:R-:W-:Y:S01]  /*0400*/  CS2R R38, SRZ ;  /* 0x0000000000267805 */ /* 0x000fe2000001ff00 */
[----:B0-----:R-:W3:Y:S01]  /*0410*/  LDG.E.128 R16, desc[UR8][R2.64] ;  /* 0x0000000802107981 */ /* 0x001ee2000c1e1d00 */
[----:B------:R-:W-:-:S02]  /*0420*/  CS2R R36, SRZ ;  /* 0x0000000000247805 */ /* 0x000fc4000001ff00 */
[----:B------:R-:W-:Y:S02]  /*0430*/  CS2R R34, SRZ ;  /* 0x0000000000227805 */ /* 0x000fe4000001ff00 */
[----:B------:R-:W-:Y:S01]  /*0440*/  CS2R R32, SRZ ;  /* 0x0000000000207805 */ /* 0x000fe2000001ff00 */
[----:B------:R-:W4:Y:S01]  /*0450*/  LDG.E.128 R12, desc[UR8][R2.64+0x1000] ;  /* 0x00100008020c7981 */ /* 0x000f22000c1e1d00 */
[----:B------:R-:W-:Y:S02]  /*0460*/  CS2R R30, SRZ ;  /* 0x00000000001e7805 */ /* 0x000fe4000001ff00 */
[----:B------:R-:W-:Y:S02]  /*0470*/  CS2R R28, SRZ ;  /* 0x00000000001c7805 */ /* 0x000fe4000001ff00 */
[----:B------:R-:W-:Y:S01]  /*0480*/  CS2R R26, SRZ ;  /* 0x00000000001a7805 */ /* 0x000fe2000001ff00 */
[----:B------:R0:W4:Y:S01]  /*0490*/  LDG.E.128 R8, desc[UR8][R2.64+0x2000] ;  /* 0x0020000802087981 */ /* 0x000122000c1e1d00 */
[----:B--2---:R-:W-:Y:S01]  /*04a0*/  IMAD.WIDE.U32 R138, R138, 0x10, R4 ;  /* 0x000000108a8a7825 */ /* 0x004fe200078e0004 */
[----:B------:R-:W-:Y:S01]  /*04b0*/  CS2R R24, SRZ ;  /* 0x0000000000187805 */ /* 0x000fe2000001ff00 */
[----:B------:R-:W1:Y:S01]  /*04c0*/  LDC.64 R4, c[0x0][0x3e0] ;  /* 0x0000f800ff047b82 */ /* 0x000e620000000a00 */
[----:B------:R-:W-:-:S02]  /*04d0*/  CS2R R22, SRZ ;  /* 0x0000000000167805 */ /* 0x000fc4000001ff00 */
[----:B------:R-:W-:Y:S01]  /*04e0*/  CS2R R20, SRZ ;  /* 0x0000000000147805 */ /* 0x000fe2000001ff00 */
[----:B------:R-:W5:Y:S01]  /*04f0*/  LDG.E.128 R52, desc[UR8][R138.64+0x2000] ;  /* 0x002000088a347981 */ /* 0x000f62000c1e1d00 */
[----:B------:R-:W-:Y:S01]  /*0500*/  CS2R R6, SRZ ;  /* 0x0000000000067805 */ /* 0x000fe2000001ff00 */
[----:B------:R-:W-:Y:S02]  /*0510*/  UPLOP3.LUT UP1, UPT, UPT, UPT, UPT, 0x40, 0x4 ;  /* 0x000000000004789c */ /* 0x000fe40003f2e870 */
[----:B------:R-:W5:Y:S01]  /*0520*/  LDG.E.128 R48, desc[UR8][R138.64+0x1000] ;  /* 0x001000088a307981 */ /* 0x000f62000c1e1d00 */
[----:B0-----:R-:W-:Y:S01]  /*0530*/  CS2R R2, SRZ ;  /* 0x0000000000027805 */ /* 0x001fe2000001ff00 */
[----:B------:R-:W0:Y:S02]  /*0540*/  LDCU UR12, c[0x0][0x388] ;  /* 0x00007100ff0c77ac */ /* 0x000e240008000800 */
[----:B------:R2:W5:Y:S01]  /*0550*/  LDG.E.128 R44, desc[UR8][R138.64] ;  /* 0x000000088a2c7981 */ /* 0x000562000c1e1d00 */
[----:B------:R-:W-:Y:S01]  /*0560*/  MOV R0, RZ ;  /* 0x000000ff00007202 */ /* 0x000fe20000000f00 */
[----:B------:R-:W0:Y:S01]  /*0570*/  LDCU.U8 UR7, c[0x0][0x410] ;  /* 0x00008200ff0777ac */ /* 0x000e220008000000 */
[----:B------:R-:W0:Y:S01]  /*0580*/  LDCU UR13, c[0x0][0x400] ;  /* 0x00008000ff0d77ac */ /* 0x000e220008000800 */
[----:B--2---:R-:W-:Y:S01]  /*0590*/  HFMA2 R139, -RZ, RZ, 0, 0 ;  /* 0x00000000ff8b7431 */ /* 0x004fe200000001ff */
[----:B------:R-:W2:Y:S01]  /*05a0*/  LDCU.64 UR14, c[0x0][0x478] ;  /* 0x00008f00ff0e77ac */ /* 0x000ea20008000a00 */
[----:B-1----:R-:W-:Y:S01]  /*05b0*/  ISETP.NE.U32.AND P0, PT, R4, RZ, PT ;  /* 0x000000ff0400720c */ /* 0x002fe20003f05070 */
[----:B------:R-:W1:Y:S03]  /*05c0*/  LDCU.64 UR10, c[0x0][0x438] ;  /* 0x00008700ff0a77ac */ /* 0x000e660008000a00 */
[----:B------:R-:W-:-:S02]  /*05d0*/  ISETP.NE.AND.EX P0, PT, R5, RZ, PT, P0 ;  /* 0x000000ff0500720c */ /* 0x000fc40003f05300 */
[----:B------:R-:W-:Y:S01]  /*05e0*/  CS2R R4, SRZ ;  /* 0x0000000000047805 */ /* 0x000fe2000001ff00 */
[--C-:B---3--:R-:W-:Y:S02]  /*05f0*/  HADD2.F32 R153, -RZ, R16.reuse.H0_H0 ;  /* 0x20000010ff997230 */ /* 0x108fe40000004100 */
[----:B------:R-:W-:Y:S02]  /*0600*/  HADD2.F32 R154, -RZ, R16.H1_H1 ;  /* 0x30000010ff9a7230 */ /* 0x000fe40000004100 */
[--C-:B------:R-:W-:Y:S02]  /*0610*/  HADD2.F32 R155, -RZ, R17.reuse.H0_H0 ;  /* 0x20000011ff9b7230 */ /* 0x100fe40000004100 */
[----:B------:R-:W-:Y:S01]  /*0620*/  HADD2.F32 R156, -RZ, R17.H1_H1 ;  /* 0x30000011ff9c7230 */ /* 0x000fe20000004100 */
[----:B------:R-:W-:Y:S01]  /*0630*/  CS2R R16, SRZ ;  /* 0x0000000000107805 */ /* 0x000fe2000001ff00 */
[--C-:B------:R-:W-:Y:S02]  /*0640*/  HADD2.F32 R157, -RZ, R18.reuse.H0_H0 ;  /* 0x20000012ff9d7230 */ /* 0x100fe40000004100 */
[----:B------:R-:W-:-:S02]  /*0650*/  HADD2.F32 R158, -RZ, R18.H1_H1 ;  /* 0x30000012ff9e7230 */ /* 0x000fc40000004100 */
[--C-:B------:R-:W-:Y:S02]  /*0660*/  HADD2.F32 R159, -RZ, R19.reuse.H0_H0 ;  /* 0x20000013ff9f7230 */ /* 0x100fe40000004100 */
[----:B------:R-:W-:Y:S01]  /*0670*/  HADD2.F32 R160, -RZ, R19.H1_H1 ;  /* 0x30000013ffa07230 */ /* 0x000fe20000004100 */
[----:B------:R-:W-:Y:S01]  /*0680*/  CS2R R18, SRZ ;  /* 0x0000000000127805 */ /* 0x000fe2000001ff00 */
[--C-:B----4-:R-:W-:Y:S02]  /*0690*/  HADD2.F32 R161, -RZ, R12.reuse.H0_H0 ;  /* 0x2000000cffa17230 */ /* 0x110fe40000004100 */
        /* <DEDUP_REMOVED lines=18> */
[----:B012---:R-:W-:-:S07]  /*07c0*/  CS2R R10, SRZ ;  /* 0x00000000000a7805 */ /* 0x007fce000001ff00 */
.L_x_6452:
        /* <DEDUP_REMOVED lines=11> */
[----:B------:R-:W0:Y:S03]  /*0880*/  @P0 LDC.64 R192, c[0x0][0x3e0] ;  /* 0x0000f800ffc00b82 */ /* 0x000e260000000a00 */
[C---:B------:R-:W-:Y:S01]  /*0890*/  IADD3 R183, PT, PT, R185.reuse, 0x100, RZ ;  /* 0x00000100b9b77810 */ /* 0x040fe20007ffe0ff */
[C---:B--2---:R-:W-:Y:S01]  /*08a0*/  IMAD.WIDE.U32 R92, R185.reuse, 0x10, R120 ;  /* 0x00000010b95c7825 */ /* 0x044fe200078e0078 */
[----:B------:R-:W-:-:S03]  /*08b0*/  IADD3 R179, PT, PT, R185, 0x200, RZ ;  /* 0x00000200b9b37810 */ /* 0x000fc60007ffe0ff */
[----:B------:R-:W-:Y:S02]  /*08c0*/  IMAD.WIDE.U32 R104, R183, 0x10, R120 ;  /* 0x00000010b7687825 */ /* 0x000fe400078e0078 */
[----:B------:R-:W2:Y:S02]  /*08d0*/  LDG.E.128 R92, desc[UR8][R92.64] ;  /* 0x000000085c5c7981 */ /* 0x000ea4000c1e1d00 */
[--C-:B---3--:R-:W-:Y:S02]  /*08e0*/  IMAD.WIDE.U32 R122, R185, 0x20, R194.reuse ;  /* 0x00000020b97a7825 */ /* 0x108fe400078e00c2 */
[----:B------:R-:W3:Y:S02]  /*08f0*/  LDG.E.128 R104, desc[UR8][R104.64] ;  /* 0x0000000868687981 */ /* 0x000ee4000c1e1d00 */
[--C-:B------:R-:W-:Y:S02]  /*0900*/  IMAD.WIDE.U32 R186, R183, 0x20, R194.reuse ;  /* 0x00000020b7ba7825 */ /* 0x100fe400078e00c2 */
[----:B------:R-:W3:Y:S02]  /*0910*/  LDG.E.128 R88, desc[UR8][R122.64] ;  /* 0x000000087a587981 */ /* 0x000ee4000c1e1d00 */
[----:B------:R-:W-:-:S02]  /*0920*/  IMAD.WIDE.U32 R194, R179, 0x20, R194 ;  /* 0x00000020b3c27825 */ /* 0x000fc400078e00c2 */
[----:B------:R-:W3:Y:S02]  /*0930*/  LDG.E.128 R96, desc[UR8][R122.64+0x10] ;  /* 0x000010087a607981 */ /* 0x000ee4000c1e1d00 */
[----:B----4-:R-:W-:Y:S02]  /*0940*/  IMAD.WIDE R180, R177, 0x4, R180 ;  /* 0x00000004b1b47825 */ /* 0x010fe400078e02b4 */
[----:B------:R-:W4:Y:S04]  /*0950*/  LDG.E.128 R112, desc[UR8][R194.64] ;  /* 0x00000008c2707981 */ /* 0x000f28000c1e1d00 */
[----:B------:R-:W4:Y:S04]  /*0960*/  LDG.E.128 R100, desc[UR8][R186.64] ;  /* 0x00000008ba647981 */ /* 0x000f28000c1e1d00 */
[----:B------:R1:W4:Y:S04]  /*0970*/  LDG.E.128 R108, desc[UR8][R186.64+0x10] ;  /* 0x00001008ba6c7981 */ /* 0x000328000c1e1d00 */
[----:B------:R0:W4:Y:S04]  /*0980*/  LDG.E.128 R116, desc[UR8][R194.64+0x10] ;  /* 0x00001008c2747981 */ /* 0x000128000c1e1d00 */
[----:B------:R3:W4:Y:S01]  /*0990*/  LDG.E R181, desc[UR8][R180.64] ;  /* 0x00000008b4b57981 */ /* 0x000722000c1e1900 */
[----:B------:R-:W-:-:S06]  /*09a0*/  IMAD.WIDE.U32 R120, R179, 0x10, R120 ;  /* 0x00000010b3787825 */ /* 0x000fcc00078e0078 */
[----:B------:R-:W4:Y:S01]  /*09b0*/  LDG.E.128 R120, desc[UR8][R120.64] ;  /* 0x0000000878787981 */ /* 0x000f22000c1e1d00 */
[----:B------:R-:W-:-:S04]  /*09c0*/  ISETP.NE.U32.AND P1, PT, RZ, UR10, PT ;  /* 0x0000000aff007c0c */ /* 0x000fc8000bf25070 */
[----:B------:R-:W-:-:S13]  /*09d0*/  ISETP.NE.AND.EX P1, PT, RZ, UR11, PT, P1 ;  /* 0x0000000bff007c0c */ /* 0x000fda000bf25310 */
[----:B------:R-:W0:Y:S08]  /*09e0*/  @P1 LDC.64 R190, c[0x0][0x438] ;  /* 0x00010e00ffbe1b82 */ /* 0x000e300000000a00 */
[----:B-1----:R-:W1:Y:S08]  /*09f0*/  @P1 LDC.64 R186, c[0x0][0x438] ;  /* 0x00010e00ffba1b82 */ /* 0x002e700000000a00 */
[----:B------:R-:W1:Y:S01]  /*0a00*/  @P1 LDC.64 R188, c[0x0][0x438] ;  /* 0x00010e00ffbc1b82 */ /* 0x000e620000000a00 */
[----:B------:R-:W-:Y:S01]  /*0a10*/  ISETP.NE.AND P2, PT, RZ, UR7, PT ;  /* 0x00000007ff007c0c */ /* 0x000fe2000bf45270 */
[----:B0-----:R-:W-:-:S05]  /*0a20*/  @P0 IMAD.WIDE R192, R177, 0x2, R192 ;  /* 0x00000002b1c00825 */ /* 0x001fca00078e02c0 */
[----:B-----5:R0:W5:Y:S01]  /*0a30*/  @P0 LDG.E.U16 R197, desc[UR8][R192.64] ;  /* 0x00000008c0c50981 */ /* 0x020162000c1e1500 */
[----:B------:R-:W-:-:S05]  /*0a40*/  @P1 IMAD.WIDE.U32 R190, R185, 0x20, R190 ;  /* 0x00000020b9be1825 */ /* 0x000fca00078e00be */
        /* <DEDUP_REMOVED lines=8> */
[----:B------:R-:W-:Y:S01]  /*0ad0*/  FSEL R195, R182, RZ, !P2 ;  /* 0x000000ffb6c37208 */ /* 0x000fe20005000000 */
[----:B--2---:R-:W-:-:S02]  /*0ae0*/  HADD2.F32 R206, -RZ, R92.H0_H0 ;  /* 0x2000005cffce7230 */ /* 0x004fc40000004100 */
[----:B------:R-:W-:Y:S02]  /*0af0*/  HADD2.F32 R203, -RZ, R92.H1_H1 ;  /* 0x3000005cffcb7230 */ /* 0x000fe40000004100 */
[--C-:B---3--:R-:W-:Y:S02]  /*0b00*/  HADD2.F32 R204, -RZ, R104.reuse.H0_H0 ;  /* 0x20000068ffcc7230 */ /* 0x108fe40000004100 */
[----:B------:R-:W-:Y:S02]  /*0b10*/  HADD2.F32 R207, -RZ, R104.H1_H1 ;  /* 0x30000068ffcf7230 */ /* 0x000fe40000004100 */
[C---:B------:R-:W-:Y:S01]  /*0b20*/  FADD.FTZ R180, -R195.reuse, R88 ;  /* 0x00000058c3b47221 */ /* 0x040fe20000010100 */
[C---:B0-----:R-:W-:Y:S01]  /*0b30*/  FADD.FTZ R192, -R195.reuse, R90 ;  /* 0x0000005ac3c07221 */ /* 0x041fe20000010100 */
[--C-:B------:R-:W-:Y:S02]  /*0b40*/  HADD2.F32 R198, -RZ, R94.reuse.H0_H0 ;  /* 0x2000005effc67230 */ /* 0x100fe40000004100 */
[----:B------:R-:W-:Y:S01]  /*0b50*/  FADD.FTZ R182, -R195, R89 ;  /* 0x00000059c3b67221 */ /* 0x000fe20000010100 */
[----:B------:R-:W-:-:S02]  /*0b60*/  HADD2.F32 R201, -RZ, R94.H1_H1 ;  /* 0x3000005effc97230 */ /* 0x000fc40000004100 */
[C---:B-1----:R-:W-:Y:S01]  /*0b70*/  FADD.FTZ R186, -R195.reuse, R96 ;  /* 0x00000060c3ba7221 */ /* 0x042fe20000010100 */
[C---:B------:R-:W-:Y:S01]  /*0b80*/  FADD.FTZ R190, -R195.reuse, R98 ;  /* 0x00000062c3be7221 */ /* 0x040fe20000010100 */
        /* <DEDUP_REMOVED lines=21> */
[----:B------:R-:W-:-:S02]  /*0ce0*/  HADD2.F32 R202, -RZ, R93.H0_H0 ;  /* 0x2000005dffca7230 */ /* 0x000fc40000004100 */
[----:B------:R-:W-:Y:S01]  /*0cf0*/  FMUL.FTZ R214, R154, R203 ;  /* 0x000000cb9ad67220 */ /* 0x000fe20000410000 */
[--C-:B------:R-:W-:Y:S02]  /*0d00*/  HADD2.F32 R210, -RZ, R106.reuse.H0_H0 ;  /* 0x2000006affd27230 */ /* 0x100fe40000004100 */
[----:B------:R-:W-:Y:S01]  /*0d10*/  FADD.FTZ R89, RZ, R212 ;  /* 0x000000d4ff597221 */ /* 0x000fe20000010000 */
[----:B------:R-:W-:Y:S02]  /*0d20*/  HADD2.F32 R227, -RZ, R106.H1_H1 ;  /* 0x3000006affe37230 */ /* 0x000fe40000004100 */
[----:B------:R-:W-:Y:S01]  /*0d30*/  FMUL.FTZ R211, R181, R182 ;  /* 0x000000b6b5d37220 */ /* 0x000fe20000410000 */
[----:B------:R-:W-:Y:S01]  /*0d40*/  FFMA.FTZ R106, R195, R212, RZ ;  /* 0x000000d4c36a7223 */ /* 0x000fe200000100ff */
[----:B------:R-:W-:Y:S02]  /*0d50*/  HADD2.F32 R205, -RZ, R93.H1_H1 ;  /* 0x3000005dffcd7230 */ /* 0x000fe40000004100 */
        /* <DEDUP_REMOVED lines=12> */
[----:B------:R-:W-:-:S02]  /*0e20*/  HADD2.F32 R200, -RZ, R95.H0_H0 ;  /* 0x2000005fffc87230 */ /* 0x000fc40000004100 */
[----:B------:R-:W-:Y:S01]  /*0e30*/  FMUL.FTZ R220, R158, R201 ;  /* 0x000000c99edc7220 */ /* 0x000fe20000410000 */
        /* <DEDUP_REMOVED lines=40> */
[--C-:B------:R-:W-:Y:S02]  /*10c0*/  HADD2.F32 R234, -RZ, R123.reuse.H0_H0 ;  /* 0x2000007bffea7230 */ /* 0x100fe40000004100 */
[----:B------:R-:W-:Y:S01]  /*10d0*/  FADD.FTZ R100, R182, R91 ;  /* 0x0000005bb6647221 */ /* 0x000fe20000010000 */
[----:B------:R-:W-:Y:S02]  /*10e0*/  HADD2.F32 R237, -RZ, R123.H1_H1 ;  /* 0x3000007bffed7230 */ /* 0x000fe40000004100 */
[----:B------:R-:W-:Y:S01]  /*10f0*/  FMUL.FTZ R123, R167, R226 ;  /* 0x000000e2a77b7220 */ /* 0x000fe20000410000 */
[----:B------:R-:W-:Y:S01]  /*1100*/  FMUL.FTZ R180, R181, R110 ;  /* 0x0000006eb5b47220 */ /* 0x000fe20000410000 */
[----:B------:R-:W-:Y:S01]  /*1110*/  FFMA.FTZ R89, R187, R182, R98 ;  /* 0x000000b6bb597223 */ /* 0x000fe20000010062 */
[----:B------:R-:W-:-:S02]  /*1120*/  HADD2.F32 R228, -RZ, R120.H0_H0 ;  /* 0x20000078ffe47230 */ /* 0x000fc40000004100 */
[----:B------:R-:W-:Y:S01]  /*1130*/  FADD.FTZ R91, R123, R100 ;  /* 0x000000647b5b7221 */ /* 0x000fe20000010000 */
[--C-:B------:R-:W-:Y:S02]  /*1140*/  HADD2.F32 R230, -RZ, R121.reuse.H0_H0 ;  /* 0x20000079ffe67230 */ /* 0x100fe40000004100 */
[----:B------:R-:W-:Y:S02]  /*1150*/  HADD2.F32 R233, -RZ, R121.H1_H1 ;  /* 0x30000079ffe97230 */ /* 0x000fe40000004100 */
[----:B------:R-:W-:Y:S01]  /*1160*/  FMUL.FTZ R121, R181, R96 ;  /* 0x00000060b5797220 */ /* 0x000fe20000410000 */
[--C-:B------:R-:W-:Y:S02]  /*1170*/  HADD2.F32 R232, -RZ, R122.reuse.H0_H0 ;  /* 0x2000007affe87230 */ /* 0x100fe40000004100 */
[----:B------:R-:W-:Y:S02]  /*1180*/  HADD2.F32 R235, -RZ, R122.H1_H1 ;  /* 0x3000007affeb7230 */ /* 0x000fe40000004100 */
[----:B------:R-:W-:Y:S01]  /*1190*/  FMUL.FTZ R122, R168, R229 ;  /* 0x000000e5a87a7220 */ /* 0x000fe20000410000 */
[----:B------:R-:W-:Y:S01]  /*11a0*/  FFMA.FTZ R96, R180, R123, R89 ;  /* 0x0000007bb4607223 */ /* 0x000fe20000010059 */
[----:B------:R-:W-:-:S02]  /*11b0*/  HADD2.F32 R231, -RZ, R120.H1_H1 ;  /* 0x30000078ffe77230 */ /* 0x000fc40000004100 */
        /* <DEDUP_REMOVED lines=65> */
.L_x_6437:
[----:B------:R-:W-:Y:S05]  /*15d0*/  BSYNC.RECONVERGENT B0 ;  /* 0x0000000000007941 */ /* 0x000fea0003800200 */
.L_x_6436:
[----:B------:R-:W1:Y:S08]  /*15e0*/  S2UR UR5, SR_CgaCtaId ;  /* 0x00000000000579c3 */ /* 0x000e700000008800 */
[----:B------:R-:W-:Y:S01]  /*15f0*/  BAR.SYNC.DEFER_BLOCKING 0x0 ;  /* 0x0000000000007b1d */ /* 0x000fe20000010000 */
[----:B------:R-:W-:Y:S02]  /*1600*/  HFMA2 R120, -RZ, RZ, 1.875, 0 ;  /* 0x3f800000ff787431 */ /* 0x000fe400000001ff */
[----:B-----5:R-:W-:Y:S01]  /*1610*/  @P0 HADD2.F32 R120, -RZ, R197.H0_H0 ;  /* 0x200000c5ff780230 */ /* 0x020fe20000004100 */
[----:B------:R-:W-:Y:S01]  /*1620*/  UISETP.NE.U32.AND UP0, UPT, UR10, URZ, UPT ;  /* 0x000000ff0a00728c */ /* 0x000fe2000bf05070 */
[----:B------:R-:W-:Y:S01]  /*1630*/  FADD.FTZ R25, R206, R25 ;  /* 0x00000019ce197221 */ /* 0x000fe20000010000 */
[----:B------:R-:W-:Y:S01]  /*1640*/  FFMA.FTZ R0, R195, R206, R0 ;  /* 0x000000cec3007223 */ /* 0x000fe20000010000 */
[----:B------:R-:W-:Y:S01]  /*1650*/  UMOV UR4, 0x400 ;  /* 0x0000040000047882 */ /* 0x000fe20000000000 */
[----:B------:R-:W-:Y:S01]  /*1660*/  UISETP.NE.AND.EX UP0, UPT, UR11, URZ, UPT, UP0 ;  /* 0x000000ff0b00728c */ /* 0x000fe2000bf05300 */
        /* <DEDUP_REMOVED lines=27> */
[----:B------:R-:W-:Y:S01]  /*1820*/  FADD.FTZ R37, R210, R37 ;  /* 0x00000025d2257221 */ /* 0x000fe20000010000 */
        /* <DEDUP_REMOVED lines=16> */
[----:B------:R-:W-:Y:S01]  /*1930*/  FADD.FTZ R42, R231, R42 ;  /* 0x0000002ae72a7221 */ /* 0x000fe20000010000 */
[----:B------:R-:W-:Y:S01]  /*1940*/  FFMA.FTZ R18, R107, R231, R18 ;  /* 0x000000e76b127223 */ /* 0x000fe20000010012 */
[----:B------:R-:W3:Y:S01]  /*1950*/  LDS.128 R100, [UR6] ;  /* 0x00000006ff647984 */ /* 0x000ee20008000c00 */
        /* <DEDUP_REMOVED lines=40> */
[--C-:B-----5:R-:W-:Y:S02]  /*1be0*/  HADD2.F32 R198, -RZ, R91.reuse.H0_H0 ;  /* 0x2000005bffc67230 */ /* 0x120fe40000004100 */
[-CC-:B------:R-:W-:Y:S01]  /*1bf0*/  FFMA.FTZ R221, R221, R203.reuse, R206.reuse ;  /* 0x000000cbdddd7223 */ /* 0x180fe200000100ce */
[----:B------:R-:W-:Y:S01]  /*1c00*/  FADD.FTZ R222, R222, -R223 ;  /* 0x800000dfdede7221 */ /* 0x000fe20000010000 */
[----:B------:R-:W-:Y:S01]  /*1c10*/  FADD.FTZ R224, R224, -R225 ;  /* 0x800000e1e0e07221 */ /* 0x000fe20000010000 */
[----:B------:R-:W-:Y:S02]  /*1c20*/  HADD2.F32 R96, -RZ, R91.H1_H1 ;  /* 0x3000005bff607230 */ /* 0x000fe40000004100 */
[----:B------:R-:W-:Y:S01]  /*1c30*/  FFMA.FTZ R213, R213, R203, R206 ;  /* 0x000000cbd5d57223 */ /* 0x000fe200000100ce */
[----:B------:R-:W-:-:S02]  /*1c40*/  HADD2.F32 R200, -RZ, R90.H0_H0 ;  /* 0x2000005affc87230 */ /* 0x000fc40000004100 */
[C---:B------:R-:W-:Y:S01]  /*1c50*/  FMUL.FTZ R91, R181.reuse, R222 ;  /* 0x000000deb55b7220 */ /* 0x040fe20000410000 */
[----:B------:R-:W-:Y:S02]  /*1c60*/  HADD2.F32 R94, -RZ, R90.H1_H1 ;  /* 0x3000005aff5e7230 */ /* 0x000fe40000004100 */
[----:B------:R-:W-:Y:S01]  /*1c70*/  FMUL.FTZ R93, R181, R224 ;  /* 0x000000e0b55d7220 */ /* 0x000fe20000410000 */
[-CC-:B------:R-:W-:Y:S01]  /*1c80*/  FFMA.FTZ R90, R219, R203.reuse, R206.reuse ;  /* 0x000000cbdb5a7223 */ /* 0x180fe200000100ce */
[-C--:B------:R-:W-:Y:S01]  /*1c90*/  FFMA.FTZ R195, R195, R203.reuse, R206 ;  /* 0x000000cbc3c37223 */ /* 0x080fe200000100ce */
[--C-:B------:R-:W-:Y:S02]  /*1ca0*/  HADD2.F32 R92, -RZ, R47.reuse.H0_H0 ;  /* 0x2000002fff5c7230 */ /* 0x100fe40000004100 */
[----:B------:R-:W-:Y:S01]  /*1cb0*/  FADD.FTZ R220, R220, -R221 ;  /* 0x800000dddcdc7221 */ /* 0x000fe20000010000 */
[----:B------:R-:W-:Y:S02]  /*1cc0*/  HADD2.F32 R100, -RZ, R47.H1_H1 ;  /* 0x3000002fff647230 */ /* 0x000fe40000004100 */
[-C--:B------:R-:W-:Y:S01]  /*1cd0*/  FMUL.FTZ R91, R91, R120.reuse ;  /* 0x000000785b5b7220 */ /* 0x080fe20000410000 */
[----:B------:R-:W-:Y:S01]  /*1ce0*/  FMUL.FTZ R93, R93, R120 ;  /* 0x000000785d5d7220 */ /* 0x000fe20000410000 */
[----:B------:R-:W-:Y:S01]  /*1cf0*/  FADD.FTZ R216, R216, -R213 ;  /* 0x800000d5d8d87221 */ /* 0x000fe20000010000 */
[----:B------:R-:W-:Y:S01]  /*1d00*/  FADD.FTZ R90, R217, -R90 ;  /* 0x8000005ad95a7221 */ /* 0x000fe20000010000 */
[----:B------:R-:W-:Y:S01]  /*1d10*/  FADD.FTZ R212, R212, -R195 ;  /* 0x800000c3d4d47221 */ /* 0x000fe20000010000 */
[----:B------:R-:W-:Y:S01]  /*1d20*/  FMUL.FTZ R95, R181, R220 ;  /* 0x000000dcb55f7220 */ /* 0x000fe20000410000 */
[-CC-:B------:R-:W-:Y:S01]  /*1d30*/  FFMA.FTZ R215, R215, R203.reuse, R206.reuse ;  /* 0x000000cbd7d77223 */ /* 0x180fe200000100ce */
[C---:B------:R-:W-:Y:S01]  /*1d40*/  FMUL.FTZ R198, R91.reuse, R198 ;  /* 0x000000c65bc67220 */ /* 0x040fe20000410000 */
[----:B------:R-:W-:Y:S01]  /*1d50*/  FMUL.FTZ R102, R91, R92 ;  /* 0x0000005c5b667220 */ /* 0x000fe20000410000 */
[C---:B------:R-:W-:Y:S01]  /*1d60*/  FMUL.FTZ R195, R93.reuse, R96 ;  /* 0x000000605dc37220 */ /* 0x040fe20000410000 */
[----:B------:R-:W-:Y:S01]  /*1d70*/  FMUL.FTZ R103, R93, R100 ;  /* 0x000000645d677220 */ /* 0x000fe20000410000 */
[C---:B------:R-:W-:Y:S01]  /*1d80*/  FMUL.FTZ R93, R181.reuse, R90 ;  /* 0x0000005ab55d7220 */ /* 0x040fe20000410000 */
[----:B------:R-:W-:Y:S01]  /*1d90*/  FMUL.FTZ R91, R181, R216 ;  /* 0x000000d8b55b7220 */ /* 0x000fe20000410000 */
[----:B------:R-:W-:Y:S01]  /*1da0*/  FFMA.FTZ R211, R211, R203, R206 ;  /* 0x000000cbd3d37223 */ /* 0x000fe200000100ce */
[----:B------:R-:W-:-:S02]  /*1db0*/  HADD2.F32 R96, -RZ, R46.H1_H1 ;  /* 0x3000002eff607230 */ /* 0x000fc40000004100 */
[-C--:B------:R-:W-:Y:S01]  /*1dc0*/  FMUL.FTZ R95, R95, R120.reuse ;  /* 0x000000785f5f7220 */ /* 0x080fe20000410000 */
[----:B------:R-:W-:Y:S02]  /*1dd0*/  HADD2.F32 R202, -RZ, R89.H0_H0 ;  /* 0x20000059ffca7230 */ /* 0x000fe40000004100 */
[----:B------:R-:W-:Y:S01]  /*1de0*/  FADD.FTZ R218, R218, -R215 ;  /* 0x800000d7dada7221 */ /* 0x000fe20000010000 */
[----:B------:R-:W-:Y:S02]  /*1df0*/  HADD2.F32 R92, -RZ, R46.H0_H0 ;  /* 0x2000002eff5c7230 */ /* 0x000fe40000004100 */
[-C--:B------:R-:W-:Y:S01]  /*1e00*/  FMUL.FTZ R93, R93, R120.reuse ;  /* 0x000000785d5d7220 */ /* 0x080fe20000410000 */
[----:B------:R-:W-:Y:S02]  /*1e10*/  HADD2.F32 R90, -RZ, R45.H0_H0 ;  /* 0x2000002dff5a7230 */ /* 0x000fe40000004100 */
[----:B------:R-:W-:Y:S01]  /*1e20*/  FMUL.FTZ R91, R91, R120 ;  /* 0x000000785b5b7220 */ /* 0x000fe20000410000 */
[----:B------:R-:W-:Y:S01]  /*1e30*/  FADD.FTZ R214, R214, -R211 ;  /* 0x800000d3d6d67221 */ /* 0x000fe20000010000 */
[C---:B------:R-:W-:Y:S01]  /*1e40*/  FMUL.FTZ R197, R95.reuse, R94 ;  /* 0x0000005e5fc57220 */ /* 0x040fe20000410000 */
[----:B------:R-:W-:Y:S01]  /*1e50*/  FMUL.FTZ R101, R95, R96 ;  /* 0x000000605f657220 */ /* 0x000fe20000410000 */
[----:B------:R-:W-:Y:S01]  /*1e60*/  FMUL.FTZ R95, R181, R218 ;  /* 0x000000dab55f7220 */ /* 0x000fe20000410000 */
[C---:B------:R-:W-:Y:S01]  /*1e70*/  FMUL.FTZ R200, R93.reuse, R200 ;  /* 0x000000c85dc87220 */ /* 0x040fe20000410000 */
[----:B------:R-:W-:Y:S01]  /*1e80*/  FMUL.FTZ R100, R93, R92 ;  /* 0x0000005c5d647220 */ /* 0x000fe20000410000 */
[C---:B------:R-:W-:Y:S01]  /*1e90*/  FMUL.FTZ R202, R91.reuse, R202 ;  /* 0x000000ca5bca7220 */ /* 0x040fe20000410000 */
[----:B------:R-:W-:Y:S01]  /*1ea0*/  FMUL.FTZ R96, R91, R90 ;  /* 0x0000005a5b607220 */ /* 0x000fe20000410000 */
[C---:B------:R-:W-:Y:S01]  /*1eb0*/  FMUL.FTZ R91, R181.reuse, R212 ;  /* 0x000000d4b55b7220 */ /* 0x040fe20000410000 */
[----:B------:R-:W-:Y:S01]  /*1ec0*/  FMUL.FTZ R93, R181, R214 ;  /* 0x000000d6b55d7220 */ /* 0x000fe20000410000 */
[----:B------:R-:W-:-:S02]  /*1ed0*/  HADD2.F32 R89, -RZ, R89.H1_H1 ;  /* 0x30000059ff597230 */ /* 0x000fc40000004100 */
[-C--:B------:R-:W-:Y:S01]  /*1ee0*/  FMUL.FTZ R92, R95, R120.reuse ;  /* 0x000000785f5c7220 */ /* 0x080fe20000410000 */
[----:B------:R-:W-:Y:S02]  /*1ef0*/  HADD2.F32 R97, -RZ, R45.H1_H1 ;  /* 0x3000002dff617230 */ /* 0x000fe40000004100 */
[-C--:B------:R-:W-:Y:S01]  /*1f00*/  FMUL.FTZ R91, R91, R120.reuse ;  /* 0x000000785b5b7220 */ /* 0x080fe20000410000 */
        /* <DEDUP_REMOVED lines=10> */
[----:B------:R-:W-:Y:S01]  /*1fb0*/  F2FP.F16.F32.PACK_AB R91, R103, R102 ;  /* 0x00000066675b723e */ /* 0x000fe200000000ff */
[----:B------:R-:W-:Y:S01]  /*1fc0*/  FMUL.FTZ R201, R93, R88 ;  /* 0x000000585dc97220 */ /* 0x000fe20000410000 */
[----:B------:R-:W-:Y:S02]  /*1fd0*/  F2FP.F16.F32.PACK_AB R90, R101, R100 ;  /* 0x00000064655a723e */ /* 0x000fe400000000ff */
[----:B------:R-:W-:-:S02]  /*1fe0*/  F2FP.F16.F32.PACK_AB R89, R89, R96 ;  /* 0x000000605959723e */ /* 0x000fc400000000ff */
[----:B------:R-:W-:Y:S01]  /*1ff0*/  F2FP.F16.F32.PACK_AB R88, R95, R92 ;  /* 0x0000005c5f58723e */ /* 0x000fe200000000ff */
[----:B------:R-:W-:Y:S06]  /*2000*/  BRA `(.L_x_6440) ;  /* 0x0000000400107947 */ /* 0x000fec0003800000 */
.L_x_6439:
        /* <DEDUP_REMOVED lines=8> */
[----:B------:R-:W-:Y:S01]  /*2090*/  FMUL.FTZ R82, R181, R82 ;  /* 0x00000052b5527220 */ /* 0x000fe20000410000 */
[----:B------:R-:W-:-:S02]  /*20a0*/  HADD2.F32 R202, -RZ, R89.H0_H0 ;  /* 0x20000059ffca7230 */ /* 0x000fc40000004100 */
[----:B------:R-:W-:Y:S01]  /*20b0*/  FFMA.FTZ R213, R213, R203, R206 ;  /* 0x000000cbd5d57223 */ /* 0x000fe200000100ce */
[----:B------:R-:W-:Y:S02]  /*20c0*/  HADD2.F32 R96, -RZ, R89.H1_H1 ;  /* 0x30000059ff607230 */ /* 0x000fe40000004100 */
[----:B------:R-:W-:Y:S01]  /*20d0*/  FMUL.FTZ R83, R181, R224 ;  /* 0x000000e0b5537220 */ /* 0x000fe20000410000 */
[--C-:B------:R-:W-:Y:S02]  /*20e0*/  HADD2.F32 R89, -RZ, R88.reuse.H0_H0 ;  /* 0x20000058ff597230 */ /* 0x100fe40000004100 */
[----:B------:R-:W-:Y:S01]  /*20f0*/  FMUL.FTZ R81, R82, R120 ;  /* 0x0000007852517220 */ /* 0x000fe20000410000 */
[----:B------:R-:W-:Y:S02]  /*2100*/  HADD2.F32 R90, -RZ, R88.H1_H1 ;  /* 0x30000058ff5a7230 */ /* 0x000fe40000004100 */
[----:B------:R-:W-:Y:S01]  /*2110*/  FADD.FTZ R80, R217, -R80 ;  /* 0x80000050d9507221 */ /* 0x000fe20000010000 */
[----:B------:R-:W-:-:S02]  /*2120*/  HADD2.F32 R198, -RZ, R91.H0_H0 ;  /* 0x2000005bffc67230 */ /* 0x000fc40000004100 */
[----:B------:R-:W-:Y:S01]  /*2130*/  FADD.FTZ R220, R220, -R221 ;  /* 0x800000dddcdc7221 */ /* 0x000fe20000010000 */
[----:B------:R-:W-:Y:S02]  /*2140*/  HADD2.F32 R88, -RZ, R47.H0_H0 ;  /* 0x2000002fff587230 */ /* 0x000fe40000004100 */
[-CC-:B------:R-:W-:Y:S01]  /*2150*/  FFMA.FTZ R195, R195, R203.reuse, R206.reuse ;  /* 0x000000cbc3c37223 */ /* 0x180fe200000100ce */
[----:B------:R-:W-:Y:S02]  /*2160*/  HADD2.F32 R92, -RZ, R91.H1_H1 ;  /* 0x3000005bff5c7230 */ /* 0x000fe40000004100 */
[----:B------:R-:W-:Y:S01]  /*2170*/  FADD.FTZ R86, R216, -R213 ;  /* 0x800000d5d8567221 */ /* 0x000fe20000010000 */
[----:B------:R-:W-:Y:S01]  /*2180*/  FMUL.FTZ R85, R83, R120 ;  /* 0x0000007853557220 */ /* 0x000fe20000410000 */
[----:B------:R-:W-:Y:S02]  /*2190*/  HADD2.F32 R100, -RZ, R47.H1_H1 ;  /* 0x3000002fff647230 */ /* 0x000fe40000004100 */
[C---:B------:R-:W-:Y:S01]  /*21a0*/  FMUL.FTZ R198, R81.reuse, R198 ;  /* 0x000000c651c67220 */ /* 0x040fe20000410000 */
[----:B------:R-:W-:Y:S01]  /*21b0*/  FMUL.FTZ R101, R81, R88 ;  /* 0x0000005851657220 */ /* 0x000fe20000410000 */
[C---:B------:R-:W-:Y:S01]  /*21c0*/  FMUL.FTZ R80, R181.reuse, R80 ;  /* 0x00000050b5507220 */ /* 0x040fe20000410000 */
[----:B------:R-:W-:Y:S01]  /*21d0*/  FMUL.FTZ R81, R181, R220 ;  /* 0x000000dcb5517220 */ /* 0x000fe20000410000 */
[----:B------:R-:W-:Y:S01]  /*21e0*/  FADD.FTZ R84, R212, -R195 ;  /* 0x800000c3d4547221 */ /* 0x000fe20000010000 */
[-CC-:B------:R-:W-:Y:S01]  /*21f0*/  FFMA.FTZ R215, R215, R203.reuse, R206.reuse ;  /* 0x000000cbd7d77223 */ /* 0x180fe200000100ce */
[----:B------:R-:W-:Y:S01]  /*2200*/  FMUL.FTZ R86, R181, R86 ;  /* 0x00000056b5567220 */ /* 0x000fe20000410000 */
[----:B------:R-:W-:Y:S01]  /*2210*/  FFMA.FTZ R211, R211, R203, R206 ;  /* 0x000000cbd3d37223 */ /* 0x000fe200000100ce */
[----:B------:R-:W-:Y:S01]  /*2220*/  FMUL.FTZ R195, R85, R92 ;  /* 0x0000005c55c37220 */ /* 0x000fe20000410000 */
[----:B------:R-:W-:-:S02]  /*2230*/  HADD2.F32 R92, -RZ, R46.H0_H0 ;  /* 0x2000002eff5c7230 */ /* 0x000fc40000004100 */
[----:B------:R-:W-:Y:S01]  /*2240*/  FMUL.FTZ R208, R85, R100 ;  /* 0x0000006455d07220 */ /* 0x000fe20000410000 */
[-C--:B------:R-:W-:Y:S01]  /*2250*/  FMUL.FTZ R87, R80, R120.reuse ;  /* 0x0000007850577220 */ /* 0x080fe20000410000 */
[--C-:B------:R-:W-:Y:S02]  /*2260*/  HADD2.F32 R88, -RZ, R45.reuse.H0_H0 ;  /* 0x2000002dff587230 */ /* 0x100fe40000004100 */
[-C--:B------:R-:W-:Y:S01]  /*2270*/  FMUL.FTZ R91, R81, R120.reuse ;  /* 0x00000078515b7220 */ /* 0x080fe20000410000 */
[----:B------:R-:W-:Y:S01]  /*2280*/  FADD.FTZ R218, R218, -R215 ;  /* 0x800000d7dada7221 */ /* 0x000fe20000010000 */
[----:B------:R-:W-:Y:S01]  /*2290*/  FMUL.FTZ R85, R86, R120 ;  /* 0x0000007856557220 */ /* 0x000fe20000410000 */
[----:B------:R-:W-:Y:S01]  /*22a0*/  FADD.FTZ R214, R214, -R211 ;  /* 0x800000d3d6d67221 */ /* 0x000fe20000010000 */
[----:B------:R-:W-:Y:S02]  /*22b0*/  HADD2.F32 R100, -RZ, R46.H1_H1 ;  /* 0x3000002eff647230 */ /* 0x000fe40000004100 */
[C---:B------:R-:W-:Y:S01]  /*22c0*/  FMUL.FTZ R200, R87.reuse, R200 ;  /* 0x000000c857c87220 */ /* 0x040fe20000410000 */
[----:B------:R-:W-:Y:S01]  /*22d0*/  FMUL.FTZ R97, R87, R92 ;  /* 0x0000005c57617220 */ /* 0x000fe20000410000 */
[----:B------:R-:W-:Y:S01]  /*22e0*/  FMUL.FTZ R197, R91, R94 ;  /* 0x0000005e5bc57220 */ /* 0x000fe20000410000 */
[C---:B------:R-:W-:Y:S01]  /*22f0*/  FMUL.FTZ R202, R85.reuse, R202 ;  /* 0x000000ca55ca7220 */ /* 0x040fe20000410000 */
[----:B------:R-:W-:Y:S01]  /*2300*/  FMUL.FTZ R94, R85, R88 ;  /* 0x00000058555e7220 */ /* 0x000fe20000410000 */
[C---:B------:R-:W-:Y:S01]  /*2310*/  FMUL.FTZ R87, R181.reuse, R218 ;  /* 0x000000dab5577220 */ /* 0x040fe20000410000 */
[C---:B------:R-:W-:Y:S01]  /*2320*/  FMUL.FTZ R84, R181.reuse, R84 ;  /* 0x00000054b5547220 */ /* 0x040fe20000410000 */
        /* <DEDUP_REMOVED lines=10> */
[C---:B------:R-:W-:Y:S01]  /*23d0*/  FMUL.FTZ R204, R88.reuse, R89 ;  /* 0x0000005958cc7220 */ /* 0x040fe20000410000 */
[----:B------:R-:W-:Y:S01]  /*23e0*/  FMUL.FTZ R88, R88, R91 ;  /* 0x0000005b58587220 */ /* 0x000fe20000410000 */
[C---:B------:R-:W-:Y:S01]  /*23f0*/  FMUL.FTZ R93, R201.reuse, R92 ;  /* 0x0000005cc95d7220 */ /* 0x040fe20000410000 */
[----:B------:R-:W-:Y:S01]  /*2400*/  FMUL.FTZ R201, R201, R90 ;  /* 0x0000005ac9c97220 */ /* 0x000fe20000410000 */
[----:B------:R-:W-:-:S02]  /*2410*/  F2FP.F16.F32.PACK_AB R91, R208, R101 ;  /* 0x00000065d05b723e */ /* 0x000fc400000000ff */
[----:B------:R-:W-:Y:S02]  /*2420*/  F2FP.F16.F32.PACK_AB R90, R102, R97 ;  /* 0x00000061665a723e */ /* 0x000fe400000000ff */
[----:B------:R-:W-:Y:S02]  /*2430*/  F2FP.F16.F32.PACK_AB R89, R95, R94 ;  /* 0x0000005e5f59723e */ /* 0x000fe400000000ff */
[----:B------:R-:W-:-:S07]  /*2440*/  F2FP.F16.F32.PACK_AB R88, R93, R88 ;  /* 0x000000585d58723e */ /* 0x000fce00000000ff */
.L_x_6440:
        /* <DEDUP_REMOVED lines=11> */
[-CC-:B------:R-:W-:Y:S01]  /*2500*/  FFMA.FTZ R121, R121, R203.reuse, R206.reuse ;  /* 0x000000cb79797223 */ /* 0x180fe200000100ce */
[-CC-:B0-----:R-:W-:Y:S01]  /*2510*/  FFMA.FTZ R81, R196, R203.reuse, R206.reuse ;  /* 0x000000cbc4517223 */ /* 0x181fe200000100ce */
[-C--:B------:R-:W-:Y:S01]  /*2520*/  FFMA.FTZ R83, R190, R203.reuse, R206 ;  /* 0x000000cbbe537223 */ /* 0x080fe200000100ce */
[----:B------:R-:W-:Y:S01]  /*2530*/  FADD.FTZ R180, R123, -R180 ;  /* 0x800000b47bb47221 */ /* 0x000fe20000010000 */
[----:B------:R-:W-:Y:S01]  /*2540*/  FADD.FTZ R122, R122, -R121 ;  /* 0x800000797a7a7221 */ /* 0x000fe20000010000 */
[----:B------:R-:W-:Y:S01]  /*2550*/  FFMA.FTZ R184, R184, R203, R206 ;  /* 0x000000cbb8b87223 */ /* 0x000fe200000100ce */
[----:B------:R-:W-:Y:S01]  /*2560*/  FADD.FTZ R84, R194, -R81 ;  /* 0x80000051c2547221 */ /* 0x000fe20000010000 */
[----:B------:R-:W-:Y:S01]  /*2570*/  FMUL.FTZ R82, R181, R180 ;  /* 0x000000b4b5527220 */ /* 0x000fe20000410000 */
[----:B------:R-:W-:Y:S01]  /*2580*/  FADD.FTZ R86, R188, -R83 ;  /* 0x80000053bc567221 */ /* 0x000fe20000010000 */
[----:B-----5:R-:W-:-:S02]  /*2590*/  HADD2.F32 R85, -RZ, R95.H0_H0 ;  /* 0x2000005fff557230 */ /* 0x020fc40000004100 */
[----:B------:R-:W-:Y:S01]  /*25a0*/  FMUL.FTZ R83, R181, R122 ;  /* 0x0000007ab5537220 */ /* 0x000fe20000410000 */
[----:B------:R-:W-:Y:S02]  /*25b0*/  HADD2.F32 R81, -RZ, R51.H0_H0 ;  /* 0x20000033ff517230 */ /* 0x000fe40000004100 */
[----:B------:R-:W-:Y:S01]  /*25c0*/  FMUL.FTZ R80, R82, R120 ;  /* 0x0000007852507220 */ /* 0x000fe20000410000 */
[--C-:B------:R-:W-:Y:S02]  /*25d0*/  HADD2.F32 R88, -RZ, R93.reuse.H0_H0 ;  /* 0x2000005dff587230 */ /* 0x100fe40000004100 */
[----:B------:R-:W-:Y:S01]  /*25e0*/  FADD.FTZ R184, R189, -R184 ;  /* 0x800000b8bdb87221 */ /* 0x000fe20000010000 */
[----:B------:R-:W-:Y:S02]  /*25f0*/  HADD2.F32 R101, -RZ, R93.H1_H1 ;  /* 0x3000005dff657230 */ /* 0x000fe40000004100 */
[----:B------:R-:W-:Y:S01]  /*2600*/  FFMA.FTZ R187, R187, R203, R206 ;  /* 0x000000cbbbbb7223 */ /* 0x000fe200000100ce */
[----:B------:R-:W-:-:S02]  /*2610*/  HADD2.F32 R89, -RZ, R92.H0_H0 ;  /* 0x2000005cff597230 */ /* 0x000fc40000004100 */
[----:B------:R-:W-:Y:S01]  /*2620*/  FMUL.FTZ R87, R83, R120 ;  /* 0x0000007853577220 */ /* 0x000fe20000410000 */
[----:B------:R-:W-:Y:S02]  /*2630*/  HADD2.F32 R93, -RZ, R92.H1_H1 ;  /* 0x3000005cff5d7230 */ /* 0x000fe40000004100 */
[C---:B------:R-:W-:Y:S01]  /*2640*/  FMUL.FTZ R121, R80.reuse, R85 ;  /* 0x0000005550797220 */ /* 0x040fe20000410000 */
[----:B------:R-:W-:Y:S02]  /*2650*/  HADD2.F32 R92, -RZ, R51.H1_H1 ;  /* 0x30000033ff5c7230 */ /* 0x000fe40000004100 */
[----:B------:R-:W-:Y:S01]  /*2660*/  FMUL.FTZ R188, R80, R81 ;  /* 0x0000005150bc7220 */ /* 0x000fe20000410000 */
[----:B------:R-:W-:Y:S02]  /*2670*/  HADD2.F32 R90, -RZ, R95.H1_H1 ;  /* 0x3000005fff5a7230 */ /* 0x000fe40000004100 */
[----:B------:R-:W-:Y:S01]  /*2680*/  FADD.FTZ R182, R182, -R187 ;  /* 0x800000bbb6b67221 */ /* 0x000fe20000010000 */
[C---:B------:R-:W-:Y:S01]  /*2690*/  FMUL.FTZ R80, R181.reuse, R184 ;  /* 0x000000b8b5507220 */ /* 0x040fe20000410000 */
[----:B------:R-:W-:Y:S01]  /*26a0*/  FMUL.FTZ R86, R181, R86 ;  /* 0x00000056b5567220 */ /* 0x000fe20000410000 */
[-CC-:B------:R-:W-:Y:S01]  /*26b0*/  FFMA.FTZ R193, R193, R203.reuse, R206.reuse ;  /* 0x000000cbc1c17223 */ /* 0x180fe200000100ce */
[----:B------:R-:W-:Y:S01]  /*26c0*/  FFMA.FTZ R191, R191, R203, R206 ;  /* 0x000000cbbfbf7223 */ /* 0x000fe200000100ce */
[C---:B------:R-:W-:Y:S01]  /*26d0*/  FMUL.FTZ R189, R87.reuse, R92 ;  /* 0x0000005c57bd7220 */ /* 0x040fe20000410000 */
[----:B------:R-:W-:Y:S01]  /*26e0*/  FMUL.FTZ R122, R87, R90 ;  /* 0x0000005a577a7220 */ /* 0x000fe20000410000 */
[----:B------:R-:W-:-:S02]  /*26f0*/  HADD2.F32 R92, -RZ, R50.H0_H0 ;  /* 0x20000032ff5c7230 */ /* 0x000fc40000004100 */
[----:B------:R-:W-:Y:S01]  /*2700*/  FMUL.FTZ R81, R181, R182 ;  /* 0x000000b6b5517220 */ /* 0x000fe20000410000 */
[--C-:B------:R-:W-:Y:S02]  /*2710*/  HADD2.F32 R100, -RZ, R94.reuse.H0_H0 ;  /* 0x2000005eff647230 */ /* 0x100fe40000004100 */
[-C--:B------:R-:W-:Y:S01]  /*2720*/  FMUL.FTZ R87, R80, R120.reuse ;  /* 0x0000007850577220 */ /* 0x080fe20000410000 */
[----:B------:R-:W-:Y:S02]  /*2730*/  HADD2.F32 R90, -RZ, R49.H0_H0 ;  /* 0x20000031ff5a7230 */ /* 0x000fe40000004100 */
[-C--:B------:R-:W-:Y:S01]  /*2740*/  FMUL.FTZ R85, R86, R120.reuse ;  /* 0x0000007856557220 */ /* 0x080fe20000410000 */
[----:B------:R-:W-:Y:S01]  /*2750*/  FADD.FTZ R192, R192, -R193 ;  /* 0x800000c1c0c07221 */ /* 0x000fe20000010000 */
[----:B------:R-:W-:Y:S01]  /*2760*/  FADD.FTZ R186, R186, -R191 ;  /* 0x800000bfbaba7221 */ /* 0x000fe20000010000 */
[----:B------:R-:W-:Y:S02]  /*2770*/  HADD2.F32 R102, -RZ, R94.H1_H1 ;  /* 0x3000005eff667230 */ /* 0x000fe40000004100 */
[----:B------:R-:W-:Y:S01]  /*2780*/  FMUL.FTZ R91, R81, R120 ;  /* 0x00000078515b7220 */ /* 0x000fe20000410000 */
[----:B------:R-:W-:-:S02]  /*2790*/  HADD2.F32 R184, -RZ, R50.H1_H1 ;  /* 0x30000032ffb87230 */ /* 0x000fc40000004100 */
[C---:B------:R-:W-:Y:S01]  /*27a0*/  FMUL.FTZ R94, R87.reuse, R92 ;  /* 0x0000005c575e7220 */ /* 0x040fe20000410000 */
        /* <DEDUP_REMOVED lines=25> */
.L_x_6441:
[-CC-:B------:R-:W-:Y:S01]  /*2940*/  FFMA.FTZ R121, R121, R203.reuse, R206.reuse ;  /* 0x000000cb79797223 */ /* 0x180fe200000100ce */
[-CC-:B------:R-:W-:Y:S01]  /*2950*/  FFMA.FTZ R180, R180, R203.reuse, R206.reuse ;  /* 0x000000cbb4b47223 */ /* 0x180fe200000100ce */
[-CC-:B0-----:R-:W-:Y:S01]  /*2960*/  FFMA.FTZ R91, R190, R203.reuse, R206.reuse ;  /* 0x000000cbbe5b7223 */ /* 0x181fe200000100ce */
[-C--:B------:R-:W-:Y:S01]  /*2970*/  FFMA.FTZ R89, R196, R203.reuse, R206 ;  /* 0x000000cbc4597223 */ /* 0x080fe200000100ce */
[----:B------:R-:W-:Y:S01]  /*2980*/  FADD.FTZ R122, R122, -R121 ;  /* 0x800000797a7a7221 */ /* 0x000fe20000010000 */
[----:B------:R-:W-:Y:S01]  /*2990*/  FADD.FTZ R180, R123, -R180 ;  /* 0x800000b47bb47221 */ /* 0x000fe20000010000 */
[----:B------:R-:W-:Y:S01]  /*29a0*/  FADD.FTZ R188, R188, -R91 ;  /* 0x8000005bbcbc7221 */ /* 0x000fe20000010000 */
[----:B------:R-:W-:Y:S01]  /*29b0*/  FADD.FTZ R194, R194, -R89 ;  /* 0x80000059c2c27221 */ /* 0x000fe20000010000 */
[C---:B------:R-:W-:Y:S01]  /*29c0*/  FMUL.FTZ R91, R181.reuse, R122 ;  /* 0x0000007ab55b7220 */ /* 0x040fe20000410000 */
[-CC-:B------:R-:W-:Y:S01]  /*29d0*/  FFMA.FTZ R184, R184, R203.reuse, R206.reuse ;  /* 0x000000cbb8b87223 */ /* 0x180fe200000100ce */
[----:B------:R-:W-:Y:S01]  /*29e0*/  FMUL.FTZ R89, R181, R180 ;  /* 0x000000b4b5597220 */ /* 0x000fe20000410000 */
[----:B------:R-:W-:Y:S01]  /*29f0*/  FFMA.FTZ R187, R187, R203, R206 ;  /* 0x000000cbbbbb7223 */ /* 0x000fe200000100ce */
[----:B-----5:R-:W-:-:S02]  /*2a00*/  HADD2.F32 R212, -RZ, R95.H1_H1 ;  /* 0x3000005fffd47230 */ /* 0x020fc40000004100 */
[-C--:B------:R-:W-:Y:S01]  /*2a10*/  FMUL.FTZ R91, R91, R120.reuse ;  /* 0x000000785b5b7220 */ /* 0x080fe20000410000 */
[--C-:B------:R-:W-:Y:S02]  /*2a20*/  HADD2.F32 R102, -RZ, R94.reuse.H0_H0 ;  /* 0x2000005eff667230 */ /* 0x100fe40000004100 */
[----:B------:R-:W-:Y:S01]  /*2a30*/  FADD.FTZ R184, R189, -R184 ;  /* 0x800000b8bdb87221 */ /* 0x000fe20000010000 */
[----:B------:R-:W-:Y:S02]  /*2a40*/  HADD2.F32 R208, -RZ, R94.H1_H1 ;  /* 0x3000005effd07230 */ /* 0x000fe40000004100 */
[----:B------:R-:W-:Y:S01]  /*2a50*/  FMUL.FTZ R89, R89, R120 ;  /* 0x0000007859597220 */ /* 0x000fe20000410000 */
[----:B------:R-:W-:Y:S02]  /*2a60*/  HADD2.F32 R180, -RZ, R51.H1_H1 ;  /* 0x30000033ffb47230 */ /* 0x000fe40000004100 */
[----:B------:R-:W-:Y:S01]  /*2a70*/  FADD.FTZ R182, R182, -R187 ;  /* 0x800000bbb6b67221 */ /* 0x000fe20000010000 */
[----:B------:R-:W-:-:S02]  /*2a80*/  HADD2.F32 R210, -RZ, R95.H0_H0 ;  /* 0x2000005fffd27230 */ /* 0x000fc40000004100 */
[C---:B------:R-:W-:Y:S01]  /*2a90*/  FMUL.FTZ R122, R91.reuse, R212 ;  /* 0x000000d45b7a7220 */ /* 0x040fe20000410000 */
[----:B------:R-:W-:Y:S02]  /*2aa0*/  HADD2.F32 R94, -RZ, R51.H0_H0 ;  /* 0x20000033ff5e7230 */ /* 0x000fe40000004100 */
[----:B------:R-:W-:Y:S01]  /*2ab0*/  FMUL.FTZ R190, R91, R180 ;  /* 0x000000b45bbe7220 */ /* 0x000fe20000410000 */
[--C-:B------:R-:W-:Y:S02]  /*2ac0*/  HADD2.F32 R90, -RZ, R93.reuse.H0_H0 ;  /* 0x2000005dff5a7230 */ /* 0x100fe40000004100 */
[C---:B------:R-:W-:Y:S01]  /*2ad0*/  FMUL.FTZ R121, R89.reuse, R210 ;  /* 0x000000d259797220 */ /* 0x040fe20000410000 */
[----:B------:R-:W-:Y:S02]  /*2ae0*/  HADD2.F32 R100, -RZ, R93.H1_H1 ;  /* 0x3000005dff647230 */ /* 0x000fe40000004100 */
[----:B------:R-:W-:Y:S01]  /*2af0*/  FMUL.FTZ R103, R89, R94 ;  /* 0x0000005e59677220 */ /* 0x000fe20000410000 */
        /* <DEDUP_REMOVED lines=9> */
[----:B------:R-:W-:Y:S02]  /*2b90*/  HADD2.F32 R94, -RZ, R49.H0_H0 ;  /* 0x20000031ff5e7230 */ /* 0x000fe40000004100 */
[----:B------:R-:W-:Y:S01]  /*2ba0*/  FMUL.FTZ R89, R89, R120 ;  /* 0x0000007859597220 */ /* 0x000fe20000410000 */
[----:B------:R-:W-:Y:S01]  /*2bb0*/  FADD.FTZ R186, R186, -R191 ;  /* 0x800000bfbaba7221 */ /* 0x000fe20000010000 */
[----:B------:R-:W-:Y:S01]  /*2bc0*/  FADD.FTZ R192, R192, -R193 ;  /* 0x800000c1c0c07221 */ /* 0x000fe20000010000 */
[----:B------:R-:W-:Y:S01]  /*2bd0*/  FMUL.FTZ R101, R91, R180 ;  /* 0x000000b45b657220 */ /* 0x000fe20000410000 */
[C---:B------:R-:W-:Y:S01]  /*2be0*/  FMUL.FTZ R180, R93.reuse, R208 ;  /* 0x000000d05db47220 */ /* 0x040fe20000410000 */
[----:B------:R-:W-:Y:S01]  /*2bf0*/  FMUL.FTZ R188, R93, R184 ;  /* 0x000000b85dbc7220 */ /* 0x000fe20000410000 */
[C---:B------:R-:W-:Y:S01]  /*2c00*/  FMUL.FTZ R185, R89.reuse, R90 ;  /* 0x0000005a59b97220 */ /* 0x040fe20000410000 */
[----:B------:R-:W-:Y:S01]  /*2c10*/  FMUL.FTZ R95, R89, R94 ;  /* 0x0000005e595f7220 */ /* 0x000fe20000410000 */
[----:B------:R-:W-:Y:S01]  /*2c20*/  FMUL.FTZ R123, R91, R102 ;  /* 0x000000665b7b7220 */ /* 0x000fe20000410000 */
        /* <DEDUP_REMOVED lines=8> */
[----:B------:R-:W-:Y:S01]  /*2cb0*/  FMUL.FTZ R91, R91, R120 ;  /* 0x000000785b5b7220 */ /* 0x000fe20000410000 */
[----:B------:R-:W-:Y:S02]  /*2cc0*/  HADD2.F32 R94, -RZ, R48.H1_H1 ;  /* 0x30000030ff5e7230 */ /* 0x000fe40000004100 */
[----:B------:R-:W-:Y:S01]  /*2cd0*/  FMUL.FTZ R182, R93, R100 ;  /* 0x000000645db67220 */ /* 0x000fe20000410000 */
[----:B------:R-:W-:-:S02]  /*2ce0*/  HADD2.F32 R92, -RZ, R92.H1_H1 ;  /* 0x3000005cff5c7230 */ /* 0x000fc40000004100 */
[----:B------:R-:W-:Y:S01]  /*2cf0*/  FMUL.FTZ R102, R93, R102 ;  /* 0x000000665d667220 */ /* 0x000fe20000410000 */
[C---:B------:R-:W-:Y:S01]  /*2d00*/  FMUL.FTZ R184, R89.reuse, R88 ;  /* 0x0000005859b87220 */ /* 0x040fe20000410000 */
[----:B------:R-:W-:Y:S01]  /*2d10*/  FMUL.FTZ R88, R89, R90 ;  /* 0x0000005a59587220 */ /* 0x000fe20000410000 */
[C---:B------:R-:W-:Y:S01]  /*2d20*/  FMUL.FTZ R93, R91.reuse, R94 ;  /* 0x0000005e5b5d7220 */ /* 0x040fe20000410000 */
[----:B------:R-:W-:Y:S01]  /*2d30*/  FMUL.FTZ R186, R91, R92 ;  /* 0x0000005c5bba7220 */ /* 0x000fe20000410000 */
[----:B------:R-:W-:Y:S02]  /*2d40*/  F2FP.F16.F32.PACK_AB R91, R190, R103 ;  /* 0x00000067be5b723e */ /* 0x000fe400000000ff */
[----:B------:R-:W-:Y:S02]  /*2d50*/  F2FP.F16.F32.PACK_AB R90, R188, R101 ;  /* 0x00000065bc5a723e */ /* 0x000fe400000000ff */
[----:B------:R-:W-:Y:S02]  /*2d60*/  F2FP.F16.F32.PACK_AB R89, R102, R95 ;  /* 0x0000005f6659723e */ /* 0x000fe400000000ff */
[----:B------:R-:W-:-:S07]  /*2d70*/  F2FP.F16.F32.PACK_AB R88, R93, R88 ;  /* 0x000000585d58723e */ /* 0x000fce00000000ff */
.L_x_6442:
        /* <DEDUP_REMOVED lines=16> */
[----:B-----5:R-:W-:Y:S02]  /*2e80*/  HADD2.F32 R85, -RZ, R95.H0_H0 ;  /* 0x2000005fff557230 */ /* 0x020fe40000004100 */
[C---:B------:R-:W-:Y:S01]  /*2e90*/  FMUL.FTZ R82, R181.reuse, R116 ;  /* 0x00000074b5527220 */ /* 0x040fe20000410000 */
[----:B------:R-:W-:Y:S01]  /*2ea0*/  FMUL.FTZ R83, R181, R118 ;  /* 0x00000076b5537220 */ /* 0x000fe20000410000 */
[----:B------:R-:W-:-:S02]  /*2eb0*/  HADD2.F32 R87, -RZ, R55.H0_H0 ;  /* 0x20000037ff577230 */ /* 0x000fc40000004100 */
[----:B------:R-:W-:Y:S01]  /*2ec0*/  FADD.FTZ R114, R114, -R81 ;  /* 0x8000005172727221 */ /* 0x000fe20000010000 */
[-C--:B------:R-:W-:Y:S01]  /*2ed0*/  FMUL.FTZ R80, R82, R120.reuse ;  /* 0x0000007852507220 */ /* 0x080fe20000410000 */
[----:B------:R-:W-:Y:S01]  /*2ee0*/  FADD.FTZ R108, R109, -R108 ;  /* 0x8000006c6d6c7221 */ /* 0x000fe20000010000 */
[----:B------:R-:W-:Y:S01]  /*2ef0*/  FADD.FTZ R112, R113, -R112 ;  /* 0x8000007071707221 */ /* 0x000fe20000010000 */
[----:B------:R-:W-:Y:S01]  /*2f00*/  FFMA.FTZ R111, R111, R203, R206 ;  /* 0x000000cb6f6f7223 */ /* 0x000fe200000100ce */
[----:B------:R-:W-:Y:S02]  /*2f10*/  HADD2.F32 R91, -RZ, R55.H1_H1 ;  /* 0x30000037ff5b7230 */ /* 0x000fe40000004100 */
[----:B------:R-:W-:Y:S01]  /*2f20*/  FMUL.FTZ R84, R83, R120 ;  /* 0x0000007853547220 */ /* 0x000fe20000410000 */
[----:B------:R-:W-:Y:S02]  /*2f30*/  HADD2.F32 R99, -RZ, R95.H1_H1 ;  /* 0x3000005fff637230 */ /* 0x000fe40000004100 */
[C---:B------:R-:W-:Y:S01]  /*2f40*/  FMUL.FTZ R95, R80.reuse, R85 ;  /* 0x00000055505f7220 */ /* 0x040fe20000410000 */
[----:B------:R-:W-:Y:S01]  /*2f50*/  FMUL.FTZ R102, R80, R87 ;  /* 0x0000005750667220 */ /* 0x000fe20000410000 */
[----:B------:R-:W-:Y:S01]  /*2f60*/  FMUL.FTZ R81, R181, R114 ;  /* 0x00000072b5517220 */ /* 0x000fe20000410000 */
[----:B------:R-:W-:-:S02]  /*2f70*/  HADD2.F32 R103, -RZ, R93.H0_H0 ;  /* 0x2000005dff677230 */ /* 0x000fc40000004100 */
[C---:B------:R-:W-:Y:S01]  /*2f80*/  FMUL.FTZ R80, R181.reuse, R112 ;  /* 0x00000070b5507220 */ /* 0x040fe20000410000 */
[----:B------:R-:W-:Y:S02]  /*2f90*/  HADD2.F32 R115, -RZ, R93.H1_H1 ;  /* 0x3000005dff737230 */ /* 0x000fe40000004100 */
[----:B------:R-:W-:Y:S01]  /*2fa0*/  FMUL.FTZ R86, R181, R108 ;  /* 0x0000006cb5567220 */ /* 0x000fe20000410000 */
[-CC-:B------:R-:W-:Y:S01]  /*2fb0*/  FFMA.FTZ R104, R104, R203.reuse, R206.reuse ;  /* 0x000000cb68687223 */ /* 0x180fe200000100ce */
[--C-:B------:R-:W-:Y:S02]  /*2fc0*/  HADD2.F32 R89, -RZ, R92.reuse.H0_H0 ;  /* 0x2000005cff597230 */ /* 0x100fe40000004100 */
[----:B------:R-:W-:Y:S01]  /*2fd0*/  FADD.FTZ R110, R110, -R111 ;  /* 0x8000006f6e6e7221 */ /* 0x000fe20000010000 */
[----:B------:R-:W-:Y:S02]  /*2fe0*/  HADD2.F32 R93, -RZ, R92.H1_H1 ;  /* 0x3000005cff5d7230 */ /* 0x000fe40000004100 */
[----:B------:R-:W-:Y:S01]  /*2ff0*/  FFMA.FTZ R107, R107, R203, R206 ;  /* 0x000000cb6b6b7223 */ /* 0x000fe200000100ce */
[----:B------:R-:W-:Y:S01]  /*3000*/  FMUL.FTZ R111, R84, R91 ;  /* 0x0000005b546f7220 */ /* 0x000fe20000410000 */
[----:B------:R-:W-:-:S02]  /*3010*/  HADD2.F32 R92, -RZ, R54.H1_H1 ;  /* 0x30000036ff5c7230 */ /* 0x000fc40000004100 */
[----:B------:R-:W-:Y:S01]  /*3020*/  FMUL.FTZ R99, R84, R99 ;  /* 0x0000006354637220 */ /* 0x000fe20000410000 */
[----:B------:R-:W-:Y:S02]  /*3030*/  HADD2.F32 R88, -RZ, R94.H0_H0 ;  /* 0x2000005eff587230 */ /* 0x000fe40000004100 */
[-C--:B------:R-:W-:Y:S01]  /*3040*/  FMUL.FTZ R91, R81, R120.reuse ;  /* 0x00000078515b7220 */ /* 0x080fe20000410000 */
[----:B------:R-:W-:Y:S02]  /*3050*/  HADD2.F32 R90, -RZ, R54.H0_H0 ;  /* 0x20000036ff5a7230 */ /* 0x000fe40000004100 */
[-C--:B------:R-:W-:Y:S01]  /*3060*/  FMUL.FTZ R87, R80, R120.reuse ;  /* 0x0000007850577220 */ /* 0x080fe20000410000 */
[----:B------:R-:W-:Y:S02]  /*3070*/  HADD2.F32 R85, -RZ, R53.H0_H0 ;  /* 0x20000035ff557230 */ /* 0x000fe40000004100 */
[----:B------:R-:W-:Y:S01]  /*3080*/  FMUL.FTZ R84, R86, R120 ;  /* 0x0000007856547220 */ /* 0x000fe20000410000 */
[----:B------:R-:W-:Y:S01]  /*3090*/  FADD.FTZ R104, R105, -R104 ;  /* 0x8000006869687221 */ /* 0x000fe20000010000 */
[----:B------:R-:W-:Y:S01]  /*30a0*/  FADD.FTZ R106, R106, -R107 ;  /* 0x8000006b6a6a7221 */ /* 0x000fe20000010000 */
[----:B------:R-:W-:-:S02]  /*30b0*/  HADD2.F32 R94, -RZ, R94.H1_H1 ;  /* 0x3000005eff5e7230 */ /* 0x000fc40000004100 */
[----:B------:R-:W-:Y:S01]  /*30c0*/  FMUL.FTZ R109, R91, R92 ;  /* 0x0000005c5b6d7220 */ /* 0x000fe20000410000 */
[C---:B------:R-:W-:Y:S01]  /*30d0*/  FMUL.FTZ R101, R87.reuse, R88 ;  /* 0x0000005857657220 */ /* 0x040fe20000410000 */
[----:B------:R-:W-:Y:S01]  /*30e0*/  FMUL.FTZ R100, R87, R90 ;  /* 0x0000005a57647220 */ /* 0x000fe20000410000 */
[C---:B------:R-:W-:Y:S01]  /*30f0*/  FMUL.FTZ R103, R84.reuse, R103 ;  /* 0x0000006754677220 */ /* 0x040fe20000410000 */
[----:B------:R-:W-:Y:S01]  /*3100*/  FMUL.FTZ R92, R84, R85 ;  /* 0x00000055545c7220 */ /* 0x000fe20000410000 */
[C---:B------:R-:W-:Y:S01]  /*3110*/  FMUL.FTZ R84, R181.reuse, R104 ;  /* 0x00000068b5547220 */ /* 0x040fe20000410000 */
[C---:B------:R-:W-:Y:S01]  /*3120*/  FMUL.FTZ R87, R181.reuse, R110 ;  /* 0x0000006eb5577220 */ /* 0x040fe20000410000 */
[----:B------:R-:W-:Y:S01]  /*3130*/  FMUL.FTZ R85, R181, R106 ;  /* 0x0000006ab5557220 */ /* 0x000fe20000410000 */
        /* <DEDUP_REMOVED lines=18> */
.L_x_6443:
        /* <DEDUP_REMOVED lines=18> */
[C---:B------:R-:W-:Y:S01]  /*3380*/  FMUL.FTZ R89, R181.reuse, R104 ;  /* 0x00000068b5597220 */ /* 0x040fe20000410000 */
        /* <DEDUP_REMOVED lines=8> */
[----:B------:R-:W-:Y:S01]  /*3410*/  FMUL.FTZ R181, R181, R118 ;  /* 0x00000076b5b57220 */ /* 0x000fe20000410000 */
[----:B------:R-:W-:-:S02]  /*3420*/  HADD2.F32 R102, -RZ, R55.H0_H0 ;  /* 0x20000037ff667230 */ /* 0x000fc40000004100 */
[-C--:B------:R-:W-:Y:S01]  /*3430*/  FMUL.FTZ R105, R105, R120.reuse ;  /* 0x0000007869697220 */ /* 0x080fe20000410000 */
[-C--:B------:R-:W-:Y:S01]  /*3440*/  FMUL.FTZ R104, R95, R120.reuse ;  /* 0x000000785f687220 */ /* 0x080fe20000410000 */
[-C--:B------:R-:W-:Y:S01]  /*3450*/  FMUL.FTZ R100, R103, R120.reuse ;  /* 0x0000007867647220 */ /* 0x080fe20000410000 */
[----:B------:R-:W-:Y:S01]  /*3460*/  FMUL.FTZ R181, R181, R120 ;  /* 0x00000078b5b57220 */ /* 0x000fe20000410000 */
[----:B------:R-:W-:Y:S02]  /*3470*/  HADD2.F32 R106, -RZ, R55.H1_H1 ;  /* 0x30000037ff6a7230 */ /* 0x000fe40000004100 */
[C---:B------:R-:W-:Y:S01]  /*3480*/  FMUL.FTZ R95, R105.reuse, R98 ;  /* 0x00000062695f7220 */ /* 0x040fe20000410000 */
[--C-:B------:R-:W-:Y:S02]  /*3490*/  HADD2.F32 R101, -RZ, R94.reuse.H0_H0 ;  /* 0x2000005eff657230 */ /* 0x100fe40000004100 */
[----:B------:R-:W-:Y:S01]  /*34a0*/  FMUL.FTZ R108, R105, R102 ;  /* 0x00000066696c7220 */ /* 0x000fe20000410000 */
[----:B------:R-:W-:-:S02]  /*34b0*/  HADD2.F32 R119, -RZ, R94.H1_H1 ;  /* 0x3000005eff777230 */ /* 0x000fc40000004100 */
[-C--:B------:R-:W-:Y:S01]  /*34c0*/  FMUL.FTZ R94, R99, R120.reuse ;  /* 0x00000078635e7220 */ /* 0x080fe20000410000 */
[--C-:B------:R-:W-:Y:S02]  /*34d0*/  HADD2.F32 R103, -RZ, R54.reuse.H0_H0 ;  /* 0x20000036ff677230 */ /* 0x100fe40000004100 */
[----:B------:R-:W-:Y:S01]  /*34e0*/  FMUL.FTZ R93, R93, R120 ;  /* 0x000000785d5d7220 */ /* 0x000fe20000410000 */
[----:B------:R-:W-:Y:S02]  /*34f0*/  HADD2.F32 R105, -RZ, R54.H1_H1 ;  /* 0x30000036ff697230 */ /* 0x000fe40000004100 */
[C---:B------:R-:W-:Y:S01]  /*3500*/  FMUL.FTZ R99, R181.reuse, R188 ;  /* 0x000000bcb5637220 */ /* 0x040fe20000410000 */
[----:B------:R-:W-:Y:S01]  /*3510*/  FMUL.FTZ R181, R181, R106 ;  /* 0x0000006ab5b57220 */ /* 0x000fe20000410000 */
[C---:B------:R-:W-:Y:S01]  /*3520*/  FMUL.FTZ R101, R94.reuse, R101 ;  /* 0x000000655e657220 */ /* 0x040fe20000410000 */
[----:B------:R-:W-:Y:S01]  /*3530*/  FMUL.FTZ R106, R94, R103 ;  /* 0x000000675e6a7220 */ /* 0x000fe20000410000 */
[----:B------:R-:W-:-:S02]  /*3540*/  HADD2.F32 R88, -RZ, R92.H0_H0 ;  /* 0x2000005cff587230 */ /* 0x000fc40000004100 */
[C---:B------:R-:W-:Y:S01]  /*3550*/  FMUL.FTZ R94, R100.reuse, R119 ;  /* 0x00000077645e7220 */ /* 0x040fe20000410000 */
[--C-:B------:R-:W-:Y:S02]  /*3560*/  HADD2.F32 R98, -RZ, R53.reuse.H0_H0 ;  /* 0x20000035ff627230 */ /* 0x100fe40000004100 */
[----:B------:R-:W-:Y:S01]  /*3570*/  FMUL.FTZ R107, R100, R105 ;  /* 0x00000069646b7220 */ /* 0x000fe20000410000 */
[----:B------:R-:W-:Y:S01]  /*3580*/  FMUL.FTZ R103, R93, R90 ;  /* 0x0000005a5d677220 */ /* 0x000fe20000410000 */
[-C--:B------:R-:W-:Y:S01]  /*3590*/  FMUL.FTZ R89, R89, R120.reuse ;  /* 0x0000007859597220 */ /* 0x080fe20000410000 */
[----:B------:R-:W-:Y:S02]  /*35a0*/  HADD2.F32 R105, -RZ, R53.H1_H1 ;  /* 0x30000035ff697230 */ /* 0x000fe40000004100 */
[----:B------:R-:W-:Y:S01]  /*35b0*/  FMUL.FTZ R91, R91, R120 ;  /* 0x000000785b5b7220 */ /* 0x000fe20000410000 */
[--C-:B------:R-:W-:Y:S02]  /*35c0*/  HADD2.F32 R90, -RZ, R52.reuse.H0_H0 ;  /* 0x20000034ff5a7230 */ /* 0x100fe40000004100 */
[----:B------:R-:W-:Y:S01]  /*35d0*/  FMUL.FTZ R102, R93, R98 ;  /* 0x000000625d667220 */ /* 0x000fe20000410000 */
[----:B------:R-:W-:-:S02]  /*35e0*/  HADD2.F32 R100, -RZ, R52.H1_H1 ;  /* 0x30000034ff647230 */ /* 0x000fc40000004100 */
[C---:B------:R-:W-:Y:S01]  /*35f0*/  FMUL.FTZ R113, R89.reuse, R88 ;  /* 0x0000005859717220 */ /* 0x040fe20000410000 */
[----:B------:R-:W-:Y:S02]  /*3600*/  HADD2.F32 R92, -RZ, R92.H1_H1 ;  /* 0x3000005cff5c7230 */ /* 0x000fe40000004100 */
[C---:B------:R-:W-:Y:S01]  /*3610*/  FMUL.FTZ R105, R104.reuse, R105 ;  /* 0x0000006968697220 */ /* 0x040fe20000410000 */
[----:B------:R-:W-:Y:S01]  /*3620*/  FMUL.FTZ R88, R89, R90 ;  /* 0x0000005a59587220 */ /* 0x000fe20000410000 */
[C---:B------:R-:W-:Y:S01]  /*3630*/  FMUL.FTZ R93, R91.reuse, R100 ;  /* 0x000000645b5d7220 */ /* 0x040fe20000410000 */
[----:B------:R-:W-:Y:S01]  /*3640*/  FMUL.FTZ R98, R104, R115 ;  /* 0x0000007368627220 */ /* 0x000fe20000410000 */
[----:B------:R-:W-:Y:S01]  /*3650*/  FMUL.FTZ R120, R91, R92 ;  /* 0x0000005c5b787220 */ /* 0x000fe20000410000 */
[----:B------:R-:W-:Y:S02]  /*3660*/  F2FP.F16.F32.PACK_AB R91, R181, R108 ;  /* 0x0000006cb55b723e */ /* 0x000fe400000000ff */
[----:B------:R-:W-:-:S02]  /*3670*/  F2FP.F16.F32.PACK_AB R90, R107, R106 ;  /* 0x0000006a6b5a723e */ /* 0x000fc400000000ff */
[----:B------:R-:W-:Y:S02]  /*3680*/  F2FP.F16.F32.PACK_AB R89, R105, R102 ;  /* 0x000000666959723e */ /* 0x000fe400000000ff */
[----:B------:R-:W-:-:S07]  /*3690*/  F2FP.F16.F32.PACK_AB R88, R93, R88 ;  /* 0x000000585d58723e */ /* 0x000fce00000000ff */
.L_x_6444:
[----:B------:R-:W0:Y:S01]  /*36a0*/  @P1 LDC.64 R92, c[0x0][0x478] ;  /* 0x00011e00ff5c1b82 */ /* 0x000e220000000a00 */
[----:B------:R-:W-:-:S04]  /*36b0*/  IMAD.WIDE.U32 R96, R179, 0x10, R96 ;  /* 0x00000010b3607825 */ /* 0x000fc800078e0060 */
[----:B0-----:R-:W-:-:S05]  /*36c0*/  @P1 IMAD.WIDE.U32 R92, R179, 0x20, R92 ;  /* 0x00000020b35c1825 */ /* 0x001fca00078e005c */
[----:B------:R1:W-:Y:S04]  /*36d0*/  @P1 STG.E.128 desc[UR8][R92.64], R84 ;  /* 0x000000545c001986 */ /* 0x0003e8000c101d08 */
[----:B------:R1:W-:Y:S04]  /*36e0*/  @P1 STG.E.128 desc[UR8][R92.64+0x10], R80 ;  /* 0x000010505c001986 */ /* 0x0003e8000c101d08 */
[----:B------:R1:W-:Y:S01]  /*36f0*/  STG.E.128 desc[UR8][R96.64], R88 ;  /* 0x0000005860007986 */ /* 0x0003e2000c101d08 */
[----:B------:R-:W-:Y:S05]  /*3700*/  BRA `(.L_x_6445) ;  /* 0x0000001800f07947 */ /* 0x000fea0003800000 */
.L_x_6438:
        /* <DEDUP_REMOVED lines=19> */
[-C--:B------:R-:W-:Y:S01]  /*3840*/  FMUL.FTZ R91, R91, R120.reuse ;  /* 0x000000785b5b7220 */ /* 0x080fe20000410000 */
[----:B------:R-:W-:Y:S02]  /*3850*/  HADD2.F32 R96, -RZ, R47.H1_H1 ;  /* 0x3000002fff607230 */ /* 0x000fe40000004100 */
[----:B------:R-:W-:Y:S01]  /*3860*/  FMUL.FTZ R93, R93, R120 ;  /* 0x000000785d5d7220 */ /* 0x000fe20000410000 */
[----:B------:R-:W-:Y:S01]  /*3870*/  FADD.FTZ R220, R220, -R221 ;  /* 0x800000dddcdc7221 */ /* 0x000fe20000010000 */
[----:B------:R-:W-:Y:S01]  /*3880*/  FADD.FTZ R213, R216, -R213 ;  /* 0x800000d5d8d57221 */ /* 0x000fe20000010000 */
[----:B------:R-:W-:Y:S01]  /*3890*/  FADD.FTZ R94, R217, -R94 ;  /* 0x8000005ed95e7221 */ /* 0x000fe20000010000 */
[----:B------:R-:W-:Y:S01]  /*38a0*/  FADD.FTZ R103, R212, -R195 ;  /* 0x800000c3d4677221 */ /* 0x000fe20000010000 */
[----:B------:R-:W-:Y:S01]  /*38b0*/  FMUL.FTZ R198, R91, R198 ;  /* 0x000000c65bc67220 */ /* 0x000fe20000410000 */
[----:B------:R-:W-:Y:S01]  /*38c0*/  FMUL.FTZ R100, R100, R91 ;  /* 0x0000005b64647220 */ /* 0x000fe20000410000 */
[----:B------:R-:W-:Y:S01]  /*38d0*/  FMUL.FTZ R195, R93, R92 ;  /* 0x0000005c5dc37220 */ /* 0x000fe20000410000 */
[----:B------:R-:W-:Y:S01]  /*38e0*/  FMUL.FTZ R101, R96, R93 ;  /* 0x0000005d60657220 */ /* 0x000fe20000410000 */
[----:B------:R-:W-:Y:S01]  /*38f0*/  FFMA.FTZ R95, R181, R220, R61 ;  /* 0x000000dcb55f7223 */ /* 0x000fe2000001003d */
[----:B------:R-:W-:Y:S01]  /*3900*/  FFMA.FTZ R215, R215, R203, R206 ;  /* 0x000000cbd7d77223 */ /* 0x000fe200000100ce */
[C---:B------:R-:W-:Y:S01]  /*3910*/  FFMA.FTZ R93, R181.reuse, R94, R60 ;  /* 0x0000005eb55d7223 */ /* 0x040fe2000001003c */
[----:B------:R-:W-:Y:S01]  /*3920*/  FFMA.FTZ R91, R181, R213, R58 ;  /* 0x000000d5b55b7223 */ /* 0x000fe2000001003a */
[----:B------:R-:W-:-:S02]  /*3930*/  HADD2.F32 R200, -RZ, R90.H0_H0 ;  /* 0x2000005affc87230 */ /* 0x000fc40000004100 */
[----:B------:R-:W-:Y:S01]  /*3940*/  FFMA.FTZ R211, R211, R203, R206 ;  /* 0x000000cbd3d37223 */ /* 0x000fe200000100ce */
[----:B------:R-:W-:Y:S02]  /*3950*/  HADD2.F32 R90, -RZ, R90.H1_H1 ;  /* 0x3000005aff5a7230 */ /* 0x000fe40000004100 */
[-C--:B------:R-:W-:Y:S01]  /*3960*/  FMUL.FTZ R95, R95, R120.reuse ;  /* 0x000000785f5f7220 */ /* 0x080fe20000410000 */
[--C-:B------:R-:W-:Y:S02]  /*3970*/  HADD2.F32 R92, -RZ, R46.reuse.H1_H1 ;  /* 0x3000002eff5c7230 */ /* 0x100fe40000004100 */
[----:B------:R-:W-:Y:S01]  /*3980*/  FADD.FTZ R218, R218, -R215 ;  /* 0x800000d7dada7221 */ /* 0x000fe20000010000 */
[----:B------:R-:W-:Y:S02]  /*3990*/  HADD2.F32 R202, -RZ, R89.H0_H0 ;  /* 0x20000059ffca7230 */ /* 0x000fe40000004100 */
[----:B------:R-:W-:Y:S01]  /*39a0*/  FMUL.FTZ R93, R93, R120 ;  /* 0x000000785d5d7220 */ /* 0x000fe20000410000 */
[----:B------:R-:W-:-:S02]  /*39b0*/  HADD2.F32 R96, -RZ, R46.H0_H0 ;  /* 0x2000002eff607230 */ /* 0x000fc40000004100 */
[----:B------:R-:W-:Y:S01]  /*39c0*/  FMUL.FTZ R91, R91, R120 ;  /* 0x000000785b5b7220 */ /* 0x000fe20000410000 */
[----:B------:R-:W-:Y:S02]  /*39d0*/  HADD2.F32 R94, -RZ, R45.H0_H0 ;  /* 0x2000002dff5e7230 */ /* 0x000fe40000004100 */
[----:B------:R-:W-:Y:S01]  /*39e0*/  FADD.FTZ R214, R214, -R211 ;  /* 0x800000d3d6d67221 */ /* 0x000fe20000010000 */
[----:B------:R-:W-:Y:S01]  /*39f0*/  FMUL.FTZ R197, R95, R90 ;  /* 0x0000005a5fc57220 */ /* 0x000fe20000410000 */
[----:B------:R-:W-:Y:S01]  /*3a00*/  FMUL.FTZ R97, R92, R95 ;  /* 0x0000005f5c617220 */ /* 0x000fe20000410000 */
[----:B------:R-:W-:Y:S01]  /*3a10*/  FMUL.FTZ R200, R93, R200 ;  /* 0x000000c85dc87220 */ /* 0x000fe20000410000 */
[----:B------:R-:W-:Y:S01]  /*3a20*/  FMUL.FTZ R96, R96, R93 ;  /* 0x0000005d60607220 */ /* 0x000fe20000410000 */
[----:B------:R-:W-:Y:S01]  /*3a30*/  FMUL.FTZ R202, R91, R202 ;  /* 0x000000ca5bca7220 */ /* 0x000fe20000410000 */
[----:B------:R-:W-:Y:S01]  /*3a40*/  FMUL.FTZ R94, R94, R91 ;  /* 0x0000005b5e5e7220 */ /* 0x000fe20000410000 */
[C---:B------:R-:W-:Y:S01]  /*3a50*/  FFMA.FTZ R95, R181.reuse, R218, R59 ;  /* 0x000000dab55f7223 */ /* 0x040fe2000001003b */
[C---:B------:R-:W-:Y:S01]  /*3a60*/  FFMA.FTZ R91, R181.reuse, R103, R56 ;  /* 0x00000067b55b7223 */ /* 0x040fe20000010038 */
[----:B------:R-:W-:Y:S01]  /*3a70*/  FFMA.FTZ R93, R181, R214, R57 ;  /* 0x000000d6b55d7223 */ /* 0x000fe20000010039 */
        /* <DEDUP_REMOVED lines=20> */
.L_x_6446:
[-CC-:B------:R-:W-:Y:S01]  /*3bc0*/  FFMA.FTZ R225, R225, R203.reuse, R206.reuse ;  /* 0x000000cbe1e17223 */ /* 0x180fe200000100ce */
[-CC-:B------:R-:W-:Y:S01]  /*3bd0*/  FFMA.FTZ R223, R223, R203.reuse, R206.reuse ;  /* 0x000000cbdfdf7223 */ /* 0x180fe200000100ce */
[-CC-:B------:R-:W-:Y:S01]  /*3be0*/  FFMA.FTZ R213, R213, R203.reuse, R206.reuse ;  /* 0x000000cbd5d57223 */ /* 0x180fe200000100ce */
[--C-:B-----5:R-:W-:Y:S02]  /*3bf0*/  HADD2.F32 R198, -RZ, R91.reuse.H0_H0 ;  /* 0x2000005bffc67230 */ /* 0x120fe40000004100 */
[----:B------:R-:W-:Y:S01]  /*3c00*/  FADD.FTZ R224, R224, -R225 ;  /* 0x800000e1e0e07221 */ /* 0x000fe20000010000 */
[----:B------:R-:W-:Y:S01]  /*3c10*/  FADD.FTZ R223, R222, -R223 ;  /* 0x800000dfdedf7221 */ /* 0x000fe20000010000 */
[----:B------:R-:W-:Y:S02]  /*3c20*/  HADD2.F32 R91, -RZ, R91.H1_H1 ;  /* 0x3000005bff5b7230 */ /* 0x000fe40000004100 */
[----:B------:R-:W-:Y:S01]  /*3c30*/  FFMA.FTZ R195, R195, R203, R206 ;  /* 0x000000cbc3c37223 */ /* 0x000fe200000100ce */
[----:B------:R-:W-:Y:S01]  /*3c40*/  FFMA.FTZ R83, R181, R224, R63 ;  /* 0x000000e0b5537223 */ /* 0x000fe2000001003f */
[----:B------:R-:W-:-:S02]  /*3c50*/  HADD2.F32 R95, -RZ, R47.H1_H1 ;  /* 0x3000002fff5f7230 */ /* 0x000fc40000004100 */
[----:B------:R-:W-:Y:S01]  /*3c60*/  FFMA.FTZ R82, R181, R223, R62 ;  /* 0x000000dfb5527223 */ /* 0x000fe2000001003e */
[----:B------:R-:W-:Y:S01]  /*3c70*/  FADD.FTZ R213, R216, -R213 ;  /* 0x800000d5d8d57221 */ /* 0x000fe20000010000 */
[-C--:B------:R-:W-:Y:S01]  /*3c80*/  FMUL.FTZ R86, R83, R120.reuse ;  /* 0x0000007853567220 */ /* 0x080fe20000410000 */
[-CC-:B------:R-:W-:Y:S01]  /*3c90*/  FFMA.FTZ R80, R219, R203.reuse, R206.reuse ;  /* 0x000000cbdb507223 */ /* 0x180fe200000100ce */
[----:B------:R-:W-:Y:S01]  /*3ca0*/  FFMA.FTZ R221, R221, R203, R206 ;  /* 0x000000cbdddd7223 */ /* 0x000fe200000100ce */
[----:B------:R-:W-:Y:S01]  /*3cb0*/  FADD.FTZ R85, R212, -R195 ;  /* 0x800000c3d4557221 */ /* 0x000fe20000010000 */
[----:B------:R-:W-:Y:S02]  /*3cc0*/  HADD2.F32 R84, -RZ, R47.H0_H0 ;  /* 0x2000002fff547230 */ /* 0x000fe40000004100 */
[----:B------:R-:W-:Y:S01]  /*3cd0*/  FMUL.FTZ R81, R82, R120 ;  /* 0x0000007852517220 */ /* 0x000fe20000410000 */
[----:B------:R-:W-:Y:S01]  /*3ce0*/  FMUL.FTZ R195, R86, R91 ;  /* 0x0000005b56c37220 */ /* 0x000fe20000410000 */
[----:B------:R-:W-:Y:S01]  /*3cf0*/  FMUL.FTZ R208, R95, R86 ;  /* 0x000000565fd07220 */ /* 0x000fe20000410000 */
[----:B------:R-:W-:Y:S01]  /*3d00*/  FADD.FTZ R80, R217, -R80 ;  /* 0x80000050d9507221 */ /* 0x000fe20000010000 */
[----:B------:R-:W-:Y:S01]  /*3d10*/  FADD.FTZ R220, R220, -R221 ;  /* 0x800000dddcdc7221 */ /* 0x000fe20000010000 */
[----:B------:R-:W-:Y:S01]  /*3d20*/  FFMA.FTZ R86, R181, R213, R58 ;  /* 0x000000d5b5567223 */ /* 0x000fe2000001003a */
[-CC-:B------:R-:W-:Y:S01]  /*3d30*/  FFMA.FTZ R215, R215, R203.reuse, R206.reuse ;  /* 0x000000cbd7d77223 */ /* 0x180fe200000100ce */
[----:B------:R-:W-:Y:S01]  /*3d40*/  FFMA.FTZ R211, R211, R203, R206 ;  /* 0x000000cbd3d37223 */ /* 0x000fe200000100ce */
[----:B------:R-:W-:-:S02]  /*3d50*/  HADD2.F32 R87, -RZ, R89.H0_H0 ;  /* 0x20000059ff577230 */ /* 0x000fc40000004100 */
[----:B------:R-:W-:Y:S01]  /*3d60*/  FMUL.FTZ R198, R81, R198 ;  /* 0x000000c651c67220 */ /* 0x000fe20000410000 */
[----:B------:R-:W-:Y:S01]  /*3d70*/  FMUL.FTZ R103, R84, R81 ;  /* 0x0000005154677220 */ /* 0x000fe20000410000 */
[----:B------:R-:W-:Y:S02]  /*3d80*/  HADD2.F32 R91, -RZ, R45.H0_H0 ;  /* 0x2000002dff5b7230 */ /* 0x000fe40000004100 */
[C---:B------:R-:W-:Y:S01]  /*3d90*/  FFMA.FTZ R80, R181.reuse, R80, R60 ;  /* 0x00000050b5507223 */ /* 0x040fe2000001003c */
[----:B------:R-:W-:Y:S01]  /*3da0*/  FFMA.FTZ R81, R181, R220, R61 ;  /* 0x000000dcb5517223 */ /* 0x000fe2000001003d */
[----:B------:R-:W-:Y:S01]  /*3db0*/  FMUL.FTZ R84, R86, R120 ;  /* 0x0000007856547220 */ /* 0x000fe20000410000 */
[----:B------:R-:W-:Y:S01]  /*3dc0*/  FADD.FTZ R218, R218, -R215 ;  /* 0x800000d7dada7221 */ /* 0x000fe20000010000 */
[--C-:B------:R-:W-:Y:S02]  /*3dd0*/  HADD2.F32 R93, -RZ, R90.reuse.H0_H0 ;  /* 0x2000005aff5d7230 */ /* 0x100fe40000004100 */
[----:B------:R-:W-:Y:S01]  /*3de0*/  FADD.FTZ R214, R214, -R211 ;  /* 0x800000d3d6d67221 */ /* 0x000fe20000010000 */
[----:B------:R-:W-:-:S02]  /*3df0*/  HADD2.F32 R197, -RZ, R90.H1_H1 ;  /* 0x3000005affc57230 */ /* 0x000fc40000004100 */
[----:B------:R-:W-:Y:S01]  /*3e00*/  FMUL.FTZ R92, R81, R120 ;  /* 0x00000078515c7220 */ /* 0x000fe20000410000 */
[----:B------:R-:W-:Y:S02]  /*3e10*/  HADD2.F32 R96, -RZ, R89.H1_H1 ;  /* 0x30000059ff607230 */ /* 0x000fe40000004100 */
[----:B------:R-:W-:Y:S01]  /*3e20*/  FMUL.FTZ R202, R84, R87 ;  /* 0x0000005754ca7220 */ /* 0x000fe20000410000 */
[--C-:B------:R-:W-:Y:S02]  /*3e30*/  HADD2.F32 R89, -RZ, R88.reuse.H0_H0 ;  /* 0x20000058ff597230 */ /* 0x100fe40000004100 */
[----:B------:R-:W-:Y:S01]  /*3e40*/  FMUL.FTZ R94, R91, R84 ;  /* 0x000000545b5e7220 */ /* 0x000fe20000410000 */
[----:B------:R-:W-:Y:S02]  /*3e50*/  HADD2.F32 R90, -RZ, R88.H1_H1 ;  /* 0x30000058ff5a7230 */ /* 0x000fe40000004100 */
[----:B------:R-:W-:Y:S01]  /*3e60*/  FMUL.FTZ R88, R80, R120 ;  /* 0x0000007850587220 */ /* 0x000fe20000410000 */
[----:B------:R-:W-:-:S02]  /*3e70*/  HADD2.F32 R95, -RZ, R46.H0_H0 ;  /* 0x2000002eff5f7230 */ /* 0x000fc40000004100 */
[C---:B------:R-:W-:Y:S01]  /*3e80*/  FFMA.FTZ R87, R181.reuse, R218, R59 ;  /* 0x000000dab5577223 */ /* 0x040fe2000001003b */
[----:B------:R-:W-:Y:S02]  /*3e90*/  HADD2.F32 R101, -RZ, R46.H1_H1 ;  /* 0x3000002eff657230 */ /* 0x000fe40000004100 */
[C---:B------:R-:W-:Y:S01]  /*3ea0*/  FFMA.FTZ R84, R181.reuse, R85, R56 ;  /* 0x00000055b5547223 */ /* 0x040fe20000010038 */
[----:B------:R-:W-:Y:S01]  /*3eb0*/  FFMA.FTZ R85, R181, R214, R57 ;  /* 0x000000d6b5557223 */ /* 0x000fe20000010039 */
[----:B------:R-:W-:Y:S01]  /*3ec0*/  FMUL.FTZ R200, R88, R93 ;  /* 0x0000005d58c87220 */ /* 0x000fe20000410000 */
[----:B------:R-:W-:Y:S01]  /*3ed0*/  FMUL.FTZ R97, R95, R88 ;  /* 0x000000585f617220 */ /* 0x000fe20000410000 */
        /* <DEDUP_REMOVED lines=18> */
.L_x_6447:
        /* <DEDUP_REMOVED lines=18> */
[-CC-:B------:R-:W-:Y:S01]  /*4120*/  FFMA.FTZ R187, R187, R203.reuse, R206.reuse ;  /* 0x000000cbbbbb7223 */ /* 0x180fe200000100ce */
[-C--:B------:R-:W-:Y:S01]  /*4130*/  FFMA.FTZ R87, R190, R203.reuse, R206 ;  /* 0x000000cbbe577223 */ /* 0x080fe200000100ce */
[C---:B------:R-:W-:Y:S01]  /*4140*/  FFMA.FTZ R82, R181.reuse, R180, R70 ;  /* 0x000000b4b5527223 */ /* 0x040fe20000010046 */
[----:B-----5:R-:W-:Y:S02]  /*4150*/  HADD2.F32 R81, -RZ, R95.H0_H0 ;  /* 0x2000005fff517230 */ /* 0x020fe40000004100 */
[----:B------:R-:W-:Y:S01]  /*4160*/  FADD.FTZ R193, R194, -R83 ;  /* 0x80000053c2c17221 */ /* 0x000fe20000010000 */
[----:B------:R-:W-:Y:S01]  /*4170*/  FFMA.FTZ R184, R184, R203, R206 ;  /* 0x000000cbb8b87223 */ /* 0x000fe200000100ce */
[----:B------:R-:W-:Y:S01]  /*4180*/  FADD.FTZ R192, R192, -R85 ;  /* 0x80000055c0c07221 */ /* 0x000fe20000010000 */
[----:B------:R-:W-:Y:S01]  /*4190*/  FFMA.FTZ R83, R181, R122, R71 ;  /* 0x0000007ab5537223 */ /* 0x000fe20000010047 */
[----:B------:R-:W-:Y:S01]  /*41a0*/  FMUL.FTZ R80, R82, R120 ;  /* 0x0000007852507220 */ /* 0x000fe20000410000 */
[----:B------:R-:W-:-:S02]  /*41b0*/  HADD2.F32 R85, -RZ, R51.H0_H0 ;  /* 0x20000033ff557230 */ /* 0x000fc40000004100 */
[----:B------:R-:W-:Y:S01]  /*41c0*/  FADD.FTZ R182, R182, -R187 ;  /* 0x800000bbb6b67221 */ /* 0x000fe20000010000 */
[----:B------:R-:W-:Y:S01]  /*41d0*/  FADD.FTZ R87, R188, -R87 ;  /* 0x80000057bc577221 */ /* 0x000fe20000010000 */
[----:B------:R-:W-:Y:S02]  /*41e0*/  HADD2.F32 R95, -RZ, R95.H1_H1 ;  /* 0x3000005fff5f7230 */ /* 0x000fe40000004100 */
[----:B------:R-:W-:Y:S01]  /*41f0*/  FADD.FTZ R184, R189, -R184 ;  /* 0x800000b8bdb87221 */ /* 0x000fe20000010000 */
[----:B------:R-:W-:Y:S02]  /*4200*/  HADD2.F32 R103, -RZ, R51.H1_H1 ;  /* 0x30000033ff677230 */ /* 0x000fe40000004100 */
[----:B------:R-:W-:Y:S01]  /*4210*/  FMUL.FTZ R84, R83, R120 ;  /* 0x0000007853547220 */ /* 0x000fe20000410000 */
[----:B------:R-:W-:Y:S01]  /*4220*/  FMUL.FTZ R121, R80, R81 ;  /* 0x0000005150797220 */ /* 0x000fe20000410000 */
[----:B------:R-:W-:Y:S01]  /*4230*/  FFMA.FTZ R81, R181, R182, R69 ;  /* 0x000000b6b5517223 */ /* 0x000fe20000010045 */
[----:B------:R-:W-:Y:S01]  /*4240*/  FMUL.FTZ R100, R85, R80 ;  /* 0x0000005055647220 */ /* 0x000fe20000410000 */
[----:B------:R-:W-:Y:S01]  /*4250*/  FFMA.FTZ R86, R181, R87, R66 ;  /* 0x00000057b5567223 */ /* 0x000fe20000010042 */
[----:B------:R-:W-:-:S02]  /*4260*/  HADD2.F32 R89, -RZ, R92.H0_H0 ;  /* 0x2000005cff597230 */ /* 0x000fc40000004100 */
[----:B------:R-:W-:Y:S01]  /*4270*/  FFMA.FTZ R191, R191, R203, R206 ;  /* 0x000000cbbfbf7223 */ /* 0x000fe200000100ce */
[----:B------:R-:W-:Y:S02]  /*4280*/  HADD2.F32 R91, -RZ, R92.H1_H1 ;  /* 0x3000005cff5b7230 */ /* 0x000fe40000004100 */
[----:B------:R-:W-:Y:S01]  /*4290*/  FFMA.FTZ R80, R181, R184, R68 ;  /* 0x000000b8b5507223 */ /* 0x000fe20000010044 */
        /* <DEDUP_REMOVED lines=8> */
[----:B------:R-:W-:Y:S01]  /*4320*/  FADD.FTZ R186, R186, -R191 ;  /* 0x800000bfbaba7221 */ /* 0x000fe20000010000 */
[----:B------:R-:W-:Y:S02]  /*4330*/  HADD2.F32 R95, -RZ, R49.H0_H0 ;  /* 0x20000031ff5f7230 */ /* 0x000fe40000004100 */
[----:B------:R-:W-:Y:S01]  /*4340*/  FMUL.FTZ R85, R80, R120 ;  /* 0x0000007850557220 */ /* 0x000fe20000410000 */
[----:B------:R-:W-:Y:S02]  /*4350*/  HADD2.F32 R94, -RZ, R50.H0_H0 ;  /* 0x20000032ff5e7230 */ /* 0x000fe40000004100 */
        /* <DEDUP_REMOVED lines=27> */
.L_x_6448:
[-CC-:B------:R-:W-:Y:S01]  /*4510*/  FFMA.FTZ R180, R180, R203.reuse, R206.reuse ;  /* 0x000000cbb4b47223 */ /* 0x180fe200000100ce */
[-CC-:B------:R-:W-:Y:S01]  /*4520*/  FFMA.FTZ R121, R121, R203.reuse, R206.reuse ;  /* 0x000000cb79797223 */ /* 0x180fe200000100ce */
[--C-:B0----5:R-:W-:Y:S02]  /*4530*/  HADD2.F32 R90, -RZ, R93.reuse.H0_H0 ;  /* 0x2000005dff5a7230 */ /* 0x121fe40000004100 */
[-C--:B------:R-:W-:Y:S01]  /*4540*/  FFMA.FTZ R184, R184, R203.reuse, R206 ;  /* 0x000000cbb8b87223 */ /* 0x080fe200000100ce */
[----:B------:R-:W-:Y:S01]  /*4550*/  FADD.FTZ R180, R123, -R180 ;  /* 0x800000b47bb47221 */ /* 0x000fe20000010000 */
[----:B------:R-:W-:Y:S01]  /*4560*/  FADD.FTZ R122, R122, -R121 ;  /* 0x800000797a7a7221 */ /* 0x000fe20000010000 */
[----:B------:R-:W-:Y:S02]  /*4570*/  HADD2.F32 R100, -RZ, R93.H1_H1 ;  /* 0x3000005dff647230 */ /* 0x000fe40000004100 */
[----:B------:R-:W-:Y:S01]  /*4580*/  FFMA.FTZ R187, R187, R203, R206 ;  /* 0x000000cbbbbb7223 */ /* 0x000fe200000100ce */
[----:B------:R-:W-:-:S02]  /*4590*/  HADD2.F32 R210, -RZ, R95.H0_H0 ;  /* 0x2000005fffd27230 */ /* 0x000fc40000004100 */
[C---:B------:R-:W-:Y:S01]  /*45a0*/  FFMA.FTZ R93, R181.reuse, R180, R70 ;  /* 0x000000b4b55d7223 */ /* 0x040fe20000010046 */
[----:B------:R-:W-:Y:S02]  /*45b0*/  HADD2.F32 R212, -RZ, R95.H1_H1 ;  /* 0x3000005fffd47230 */ /* 0x000fe40000004100 */
[----:B------:R-:W-:Y:S01]  /*45c0*/  FFMA.FTZ R95, R181, R122, R71 ;  /* 0x0000007ab55f7223 */ /* 0x000fe20000010047 */
[--C-:B------:R-:W-:Y:S02]  /*45d0*/  HADD2.F32 R102, -RZ, R94.reuse.H0_H0 ;  /* 0x2000005eff667230 */ /* 0x100fe40000004100 */
[----:B------:R-:W-:Y:S01]  /*45e0*/  FFMA.FTZ R91, R190, R203, R206 ;  /* 0x000000cbbe5b7223 */ /* 0x000fe200000100ce */
[----:B------:R-:W-:Y:S02]  /*45f0*/  HADD2.F32 R208, -RZ, R94.H1_H1 ;  /* 0x3000005effd07230 */ /* 0x000fe40000004100 */
[----:B------:R-:W-:Y:S01]  /*4600*/  FMUL.FTZ R93, R93, R120 ;  /* 0x000000785d5d7220 */ /* 0x000fe20000410000 */
[----:B------:R-:W-:-:S02]  /*4610*/  HADD2.F32 R94, -RZ, R51.H0_H0 ;  /* 0x20000033ff5e7230 */ /* 0x000fc40000004100 */
[----:B------:R-:W-:Y:S01]  /*4620*/  FADD.FTZ R184, R189, -R184 ;  /* 0x800000b8bdb87221 */ /* 0x000fe20000010000 */
[----:B------:R-:W-:Y:S02]  /*4630*/  HADD2.F32 R180, -RZ, R51.H1_H1 ;  /* 0x30000033ffb47230 */ /* 0x000fe40000004100 */
[----:B------:R-:W-:Y:S01]  /*4640*/  FMUL.FTZ R95, R95, R120 ;  /* 0x000000785f5f7220 */ /* 0x000fe20000410000 */
[----:B------:R-:W-:Y:S01]  /*4650*/  FADD.FTZ R182, R182, -R187 ;  /* 0x800000bbb6b67221 */ /* 0x000fe20000010000 */
[----:B------:R-:W-:Y:S01]  /*4660*/  FADD.FTZ R91, R188, -R91 ;  /* 0x8000005bbc5b7221 */ /* 0x000fe20000010000 */
[----:B------:R-:W-:Y:S01]  /*4670*/  FMUL.FTZ R121, R93, R210 ;  /* 0x000000d25d797220 */ /* 0x000fe20000410000 */
[----:B------:R-:W-:Y:S01]  /*4680*/  FMUL.FTZ R103, R94, R93 ;  /* 0x0000005d5e677220 */ /* 0x000fe20000410000 */
[----:B------:R-:W-:Y:S01]  /*4690*/  FMUL.FTZ R122, R95, R212 ;  /* 0x000000d45f7a7220 */ /* 0x000fe20000410000 */
[----:B------:R-:W-:Y:S01]  /*46a0*/  FMUL.FTZ R190, R180, R95 ;  /* 0x0000005fb4be7220 */ /* 0x000fe20000410000 */
[C---:B------:R-:W-:Y:S01]  /*46b0*/  FFMA.FTZ R93, R181.reuse, R184, R68 ;  /* 0x000000b8b55d7223 */ /* 0x040fe20000010044 */
[----:B------:R-:W-:Y:S01]  /*46c0*/  FFMA.FTZ R95, R181, R182, R69 ;  /* 0x000000b6b55f7223 */ /* 0x000fe20000010045 */
[-CC-:B------:R-:W-:Y:S01]  /*46d0*/  FFMA.FTZ R89, R196, R203.reuse, R206.reuse ;  /* 0x000000cbc4597223 */ /* 0x180fe200000100ce */
[----:B------:R-:W-:Y:S01]  /*46e0*/  FFMA.FTZ R191, R191, R203, R206 ;  /* 0x000000cbbfbf7223 */ /* 0x000fe200000100ce */
[----:B------:R-:W-:Y:S01]  /*46f0*/  FFMA.FTZ R91, R181, R91, R66 ;  /* 0x0000005bb55b7223 */ /* 0x000fe20000010042 */
[----:B------:R-:W-:Y:S01]  /*4700*/  FFMA.FTZ R193, R193, R203, R206 ;  /* 0x000000cbc1c17223 */ /* 0x000fe200000100ce */
[----:B------:R-:W-:-:S02]  /*4710*/  HADD2.F32 R180, -RZ, R50.H0_H0 ;  /* 0x20000032ffb47230 */ /* 0x000fc40000004100 */
[-C--:B------:R-:W-:Y:S01]  /*4720*/  FMUL.FTZ R93, R93, R120.reuse ;  /* 0x000000785d5d7220 */ /* 0x080fe20000410000 */
[----:B------:R-:W-:Y:S02]  /*4730*/  HADD2.F32 R184, -RZ, R50.H1_H1 ;  /* 0x30000032ffb87230 */ /* 0x000fe40000004100 */
[-C--:B------:R-:W-:Y:S01]  /*4740*/  FMUL.FTZ R95, R95, R120.reuse ;  /* 0x000000785f5f7220 */ /* 0x080fe20000410000 */
[----:B------:R-:W-:Y:S02]  /*4750*/  HADD2.F32 R94, -RZ, R49.H0_H0 ;  /* 0x20000031ff5e7230 */ /* 0x000fe40000004100 */
[----:B------:R-:W-:Y:S01]  /*4760*/  FADD.FTZ R89, R194, -R89 ;  /* 0x80000059c2597221 */ /* 0x000fe20000010000 */
[----:B------:R-:W-:Y:S01]  /*4770*/  FADD.FTZ R186, R186, -R191 ;  /* 0x800000bfbaba7221 */ /* 0x000fe20000010000 */
[----:B------:R-:W-:Y:S01]  /*4780*/  FMUL.FTZ R91, R91, R120 ;  /* 0x000000785b5b7220 */ /* 0x000fe20000410000 */
        /* <DEDUP_REMOVED lines=20> */
[----:B------:R-:W-:Y:S01]  /*48d0*/  FMUL.FTZ R184, R89, R88 ;  /* 0x0000005859b87220 */ /* 0x000fe20000410000 */
[----:B------:R-:W-:Y:S01]  /*48e0*/  FMUL.FTZ R88, R90, R89 ;  /* 0x000000595a587220 */ /* 0x000fe20000410000 */
[----:B------:R-:W-:Y:S01]  /*48f0*/  FMUL.FTZ R93, R94, R91 ;  /* 0x0000005b5e5d7220 */ /* 0x000fe20000410000 */
[----:B------:R-:W-:Y:S01]  /*4900*/  FMUL.FTZ R186, R91, R92 ;  /* 0x0000005c5bba7220 */ /* 0x000fe20000410000 */
[----:B------:R-:W-:Y:S02]  /*4910*/  F2FP.F16.F32.PACK_AB R91, R190, R103 ;  /* 0x00000067be5b723e */ /* 0x000fe400000000ff */
[----:B------:R-:W-:Y:S02]  /*4920*/  F2FP.F16.F32.PACK_AB R90, R188, R101 ;  /* 0x00000065bc5a723e */ /* 0x000fe400000000ff */
[----:B------:R-:W-:Y:S02]  /*4930*/  F2FP.F16.F32.PACK_AB R89, R102, R95 ;  /* 0x0000005f6659723e */ /* 0x000fe400000000ff */
[----:B------:R-:W-:-:S07]  /*4940*/  F2FP.F16.F32.PACK_AB R88, R93, R88 ;  /* 0x000000585d58723e */ /* 0x000fce00000000ff */
.L_x_6449:
        /* <DEDUP_REMOVED lines=16> */
[----:B0----5:R-:W-:Y:S02]  /*4a50*/  HADD2.F32 R81, -RZ, R95.H0_H0 ;  /* 0x2000005fff517230 */ /* 0x021fe40000004100 */
[C---:B------:R-:W-:Y:S01]  /*4a60*/  FFMA.FTZ R82, R181.reuse, R116, R78 ;  /* 0x00000074b5527223 */ /* 0x040fe2000001004e */
[----:B------:R-:W-:Y:S01]  /*4a70*/  FFMA.FTZ R83, R181, R118, R79 ;  /* 0x00000076b5537223 */ /* 0x000fe2000001004f */
        /* <DEDUP_REMOVED lines=9> */
[----:B------:R-:W-:Y:S01]  /*4b10*/  FMUL.FTZ R95, R80, R81 ;  /* 0x00000051505f7220 */ /* 0x000fe20000410000 */
[----:B------:R-:W-:Y:S01]  /*4b20*/  FMUL.FTZ R102, R87, R80 ;  /* 0x0000005057667220 */ /* 0x000fe20000410000 */
[C---:B------:R-:W-:Y:S01]  /*4b30*/  FFMA.FTZ R81, R181.reuse, R114, R77 ;  /* 0x00000072b5517223 */ /* 0x040fe2000001004d */
[----:B------:R-:W-:Y:S01]  /*4b40*/  FFMA.FTZ R86, R181, R85, R74 ;  /* 0x00000055b5567223 */ /* 0x000fe2000001004a */
[-C--:B------:R-:W-:Y:S01]  /*4b50*/  FFMA.FTZ R111, R111, R203.reuse, R206 ;  /* 0x000000cb6f6f7223 */ /* 0x080fe200000100ce */
[----:B------:R-:W-:Y:S01]  /*4b60*/  FFMA.FTZ R80, R181, R112, R76 ;  /* 0x00000070b5507223 */ /* 0x000fe2000001004c */
[----:B------:R-:W-:Y:S01]  /*4b70*/  FFMA.FTZ R107, R107, R203, R206 ;  /* 0x000000cb6b6b7223 */ /* 0x000fe200000100ce */
[----:B------:R-:W-:-:S02]  /*4b80*/  HADD2.F32 R88, -RZ, R94.H0_H0 ;  /* 0x2000005eff587230 */ /* 0x000fc40000004100 */
[----:B------:R-:W-:Y:S01]  /*4b90*/  FADD.FTZ R104, R105, -R104 ;  /* 0x8000006869687221 */ /* 0x000fe20000010000 */
[----:B------:R-:W-:Y:S02]  /*4ba0*/  HADD2.F32 R94, -RZ, R94.H1_H1 ;  /* 0x3000005eff5e7230 */ /* 0x000fe40000004100 */
[----:B------:R-:W-:Y:S01]  /*4bb0*/  FMUL.FTZ R99, R84, R99 ;  /* 0x0000006354637220 */ /* 0x000fe20000410000 */
[----:B------:R-:W-:Y:S02]  /*4bc0*/  HADD2.F32 R103, -RZ, R93.H0_H0 ;  /* 0x2000005dff677230 */ /* 0x000fe40000004100 */
[----:B------:R-:W-:Y:S01]  /*4bd0*/  FMUL.FTZ R109, R109, R84 ;  /* 0x000000546d6d7220 */ /* 0x000fe20000410000 */
[----:B------:R-:W-:Y:S02]  /*4be0*/  HADD2.F32 R90, -RZ, R54.H1_H1 ;  /* 0x30000036ff5a7230 */ /* 0x000fe40000004100 */
[----:B------:R-:W-:Y:S01]  /*4bf0*/  FMUL.FTZ R87, R81, R120 ;  /* 0x0000007851577220 */ /* 0x000fe20000410000 */
[----:B------:R-:W-:-:S02]  /*4c00*/  HADD2.F32 R105, -RZ, R53.H0_H0 ;  /* 0x20000035ff697230 */ /* 0x000fc40000004100 */
[-C--:B------:R-:W-:Y:S01]  /*4c10*/  FMUL.FTZ R84, R86, R120.reuse ;  /* 0x0000007856547220 */ /* 0x080fe20000410000 */
[----:B------:R-:W-:Y:S02]  /*4c20*/  HADD2.F32 R100, -RZ, R54.H0_H0 ;  /* 0x20000036ff647230 */ /* 0x000fe40000004100 */
[----:B------:R-:W-:Y:S01]  /*4c30*/  FADD.FTZ R110, R110, -R111 ;  /* 0x8000006f6e6e7221 */ /* 0x000fe20000010000 */
[----:B------:R-:W-:Y:S01]  /*4c40*/  FMUL.FTZ R85, R80, R120 ;  /* 0x0000007850557220 */ /* 0x000fe20000410000 */
[----:B------:R-:W-:Y:S01]  /*4c50*/  FADD.FTZ R106, R106, -R107 ;  /* 0x8000006b6a6a7221 */ /* 0x000fe20000010000 */
        /* <DEDUP_REMOVED lines=29> */
.L_x_6450:
        /* <DEDUP_REMOVED lines=10> */
[----:B------:R-:W-:Y:S01]  /*4ed0*/  FFMA.FTZ R117, R181, R117, R78 ;  /* 0x00000075b5757223 */ /* 0x000fe2000001004e */
[----:B-----5:R-:W-:-:S02]  /*4ee0*/  HADD2.F32 R188, -RZ, R95.H0_H0 ;  /* 0x2000005fffbc7230 */ /* 0x020fc40000004100 */
[----:B------:R-:W-:Y:S01]  /*4ef0*/  FADD.FTZ R104, R105, -R104 ;  /* 0x8000006869687221 */ /* 0x000fe20000010000 */
[----:B------:R-:W-:Y:S02]  /*4f00*/  HADD2.F32 R190, -RZ, R95.H1_H1 ;  /* 0x3000005fffbe7230 */ /* 0x000fe40000004100 */
[----:B------:R-:W-:Y:S01]  /*4f10*/  FADD.FTZ R106, R106, -R107 ;  /* 0x8000006b6a6a7221 */ /* 0x000fe20000010000 */
[--C-:B------:R-:W-:Y:S02]  /*4f20*/  HADD2.F32 R98, -RZ, R94.reuse.H0_H0 ;  /* 0x2000005eff627230 */ /* 0x100fe40000004100 */
[----:B------:R-:W-:Y:S01]  /*4f30*/  FADD.FTZ R109, R109, -R108 ;  /* 0x8000006c6d6d7221 */ /* 0x000fe20000010000 */
[----:B0-----:R-:W-:Y:S02]  /*4f40*/  HADD2.F32 R103, -RZ, R94.H1_H1 ;  /* 0x3000005eff677230 */ /* 0x001fe40000004100 */
[----:B------:R-:W-:Y:S01]  /*4f50*/  FADD.FTZ R110, R110, -R111 ;  /* 0x8000006f6e6e7221 */ /* 0x000fe20000010000 */
[----:B------:R-:W-:Y:S01]  /*4f60*/  FADD.FTZ R113, R113, -R112 ;  /* 0x8000007071717221 */ /* 0x000fe20000010000 */
[----:B------:R-:W-:Y:S01]  /*4f70*/  FFMA.FTZ R95, R181, R114, R77 ;  /* 0x00000072b55f7223 */ /* 0x000fe2000001004d */
[----:B------:R-:W-:Y:S01]  /*4f80*/  FADD.FTZ R118, R118, -R119 ;  /* 0x8000007776767221 */ /* 0x000fe20000010000 */
[----:B------:R-:W-:-:S02]  /*4f90*/  HADD2.F32 R94, -RZ, R55.H0_H0 ;  /* 0x20000037ff5e7230 */ /* 0x000fc40000004100 */
[----:B------:R-:W-:Y:S01]  /*4fa0*/  FMUL.FTZ R117, R117, R120 ;  /* 0x0000007875757220 */ /* 0x000fe20000410000 */
[--C-:B------:R-:W-:Y:S02]  /*4fb0*/  HADD2.F32 R90, -RZ, R93.reuse.H0_H0 ;  /* 0x2000005dff5a7230 */ /* 0x100fe40000004100 */
[C---:B------:R-:W-:Y:S01]  /*4fc0*/  FFMA.FTZ R89, R181.reuse, R104, R72 ;  /* 0x00000068b5597223 */ /* 0x040fe20000010048 */
[----:B------:R-:W-:Y:S02]  /*4fd0*/  HADD2.F32 R102, -RZ, R93.H1_H1 ;  /* 0x3000005dff667230 */ /* 0x000fe40000004100 */
[C---:B------:R-:W-:Y:S01]  /*4fe0*/  FFMA.FTZ R91, R181.reuse, R106, R73 ;  /* 0x0000006ab55b7223 */ /* 0x040fe20000010049 */
[C---:B------:R-:W-:Y:S01]  /*4ff0*/  FFMA.FTZ R109, R181.reuse, R109, R74 ;  /* 0x0000006db56d7223 */ /* 0x040fe2000001004a */
[C---:B------:R-:W-:Y:S01]  /*5000*/  FFMA.FTZ R93, R181.reuse, R110, R75 ;  /* 0x0000006eb55d7223 */ /* 0x040fe2000001004b */
[----:B------:R-:W-:Y:S01]  /*5010*/  FFMA.FTZ R113, R181, R113, R76 ;  /* 0x00000071b5717223 */ /* 0x000fe2000001004c */
[----:B------:R-:W-:Y:S01]  /*5020*/  FMUL.FTZ R100, R95, R120 ;  /* 0x000000785f647220 */ /* 0x000fe20000410000 */
[----:B------:R-:W-:Y:S01]  /*5030*/  FFMA.FTZ R181, R181, R118, R79 ;  /* 0x00000076b5b57223 */ /* 0x000fe2000001004f */
        /* <DEDUP_REMOVED lines=11> */
[----:B------:R-:W-:-:S02]  /*50f0*/  HADD2.F32 R98, -RZ, R53.H0_H0 ;  /* 0x20000035ff627230 */ /* 0x000fc40000004100 */
[----:B------:R-:W-:Y:S01]  /*5100*/  FMUL.FTZ R94, R100, R103 ;  /* 0x00000067645e7220 */ /* 0x000fe20000410000 */
[----:B------:R-:W-:Y:S02]  /*5110*/  HADD2.F32 R88, -RZ, R92.H0_H0 ;  /* 0x2000005cff587230 */ /* 0x000fe40000004100 */
[----:B------:R-:W-:Y:S01]  /*5120*/  FMUL.FTZ R106, R107, R100 ;  /* 0x000000646b6a7220 */ /* 0x000fe20000410000 */
[----:B------:R-:W-:Y:S02]  /*5130*/  HADD2.F32 R104, -RZ, R53.H1_H1 ;  /* 0x30000035ff687230 */ /* 0x000fe40000004100 */
[----:B------:R-:W-:Y:S01]  /*5140*/  FMUL.FTZ R103, R109, R90 ;  /* 0x0000005a6d677220 */ /* 0x000fe20000410000 */
[-C--:B------:R-:W-:Y:S01]  /*5150*/  FMUL.FTZ R89, R89, R120.reuse ;  /* 0x0000007859597220 */ /* 0x080fe20000410000 */
[-C--:B------:R-:W-:Y:S01]  /*5160*/  FMUL.FTZ R93, R93, R120.reuse ;  /* 0x000000785d5d7220 */ /* 0x080fe20000410000 */
[--C-:B------:R-:W-:Y:S02]  /*5170*/  HADD2.F32 R90, -RZ, R52.reuse.H0_H0 ;  /* 0x20000034ff5a7230 */ /* 0x100fe40000004100 */
        /* <DEDUP_REMOVED lines=15> */
.L_x_6451:
[----:B------:R-:W0:Y:S01]  /*5270*/  @P1 LDC.64 R92, c[0x0][0x478] ;  /* 0x00011e00ff5c1b82 */ /* 0x000e220000000a00 */
[----:B------:R-:W-:-:S04]  /*5280*/  IMAD.WIDE.U32 R96, R179, 0x10, R96 ;  /* 0x00000010b3607825 */ /* 0x000fc800078e0060 */
[----:B0-----:R-:W-:-:S05]  /*5290*/  @P1 IMAD.WIDE.U32 R92, R179, 0x20, R92 ;  /* 0x00000020b35c1825 */ /* 0x001fca00078e005c */
[----:B------:R0:W-:Y:S04]  /*52a0*/  @P1 STG.E.128 desc[UR8][R92.64], R84 ;  /* 0x000000545c001986 */ /* 0x0001e8000c101d08 */
[----:B------:R0:W-:Y:S04]  /*52b0*/  @P1 STG.E.128 desc[UR8][R92.64+0x10], R80 ;  /* 0x000010505c001986 */ /* 0x0001e8000c101d08 */
[----:B------:R0:W-:Y:S02]  /*52c0*/  STG.E.128 desc[UR8][R96.64], R88 ;  /* 0x0000005860007986 */ /* 0x0001e4000c101d08 */
.L_x_6445:
        /* <DEDUP_REMOVED lines=101> */
.L_x_6435:
        /* <DEDUP_REMOVED lines=29> */
.L_x_6453:
        /* <DEDUP_REMOVED lines=9> */
.L_x_10779:


//--------------------- .text._ZN10layer_norm13ln_bwd_kernelINS_13Kernel_traitsI6__halfS2_fS2_fjLj6144ELj1ELj1ELj8ELj16ENS_18Kernel_traits_baseILj6144ES2_S2_fS2_fjLj256EEEEELb0ELb1ELb1ELb0EEEvNS_9BwdParamsE --------------------------
	.section	.text._ZN10layer_norm13ln_bwd_kernelINS_13Kernel_traitsI6__halfS2_fS2_fjLj6144ELj1ELj1ELj8ELj16ENS_18Kernel_traits_baseILj6144ES2_S2_fS2_fjLj256EEEEELb0ELb1ELb1ELb0EEEvNS_9BwdParamsE,"ax",@progbits
	.align	128
        .global         _ZN10layer_norm13ln_bwd_kernelINS_13Kernel_traitsI6__halfS2_fS2_fjLj6144ELj1ELj1ELj8ELj16ENS_18Kernel_traits_baseILj6144ES2_S2_fS2_fjLj256EEEEELb0ELb1ELb1ELb0EEEvNS_9BwdParamsE
        .type           _ZN10layer_norm13ln_bwd_kernelINS_13Kernel_traitsI6__halfS2_fS2_fjLj6144ELj1ELj1ELj8ELj16ENS_18Kernel_traits_baseILj6144ES2_S2_fS2_fjLj256EEEEELb0ELb1ELb1ELb0EEEvNS_9BwdParamsE,@function
        .size           _ZN10layer_norm13ln_bwd_kernelINS_13Kernel_traitsI6__halfS2_fS2_fjLj6144ELj1ELj1ELj8ELj16ENS_18Kernel_traits_baseILj6144ES2_S2_fS2_fjLj256EEEEELb0ELb1ELb1ELb0EEEvNS_9BwdParamsE,(.L_x_10780 - _ZN10layer_norm13ln_bwd_kernelINS_13Kernel_traitsI6__halfS2_fS2_fjLj6144ELj1ELj1ELj8ELj16ENS_18Kernel_traits_baseILj6144ES2_S2_fS2_fjLj256EEEEELb0ELb1ELb1ELb0EEEvNS_9BwdParamsE)
        .other          _ZN10layer_norm13ln_bwd_kernelINS_13Kernel_traitsI6__halfS2_fS2_fjLj6144ELj1ELj1ELj8ELj16ENS_18Kernel_traits_baseILj6144ES2_S2_fS2_fjLj256EEEEELb0ELb1ELb1ELb0EEEvNS_9BwdParamsE,@"STO_CUDA_ENTRY STV_DEFAULT"
_ZN10layer_norm13ln_bwd_kernelINS_13Kernel_traitsI6__halfS2_fS2_fjLj6144ELj1ELj1ELj8ELj16ENS_18Kernel_traits_baseILj6144ES2_S2_fS2_fjLj256EEEEELb0ELb1ELb1ELb0EEEvNS_9BwdParamsE:
.text._ZN10layer_norm13ln_bwd_kernelINS_13Kernel_traitsI6__halfS2_fS2_fjLj6144ELj1ELj1ELj8ELj16ENS_18Kernel_traits_baseILj6144ES2_S2_fS2_fjLj256EEEEELb0ELb1ELb1ELb0EEEvNS_9BwdParamsE:
        /* <DEDUP_REMOVED lines=25> */
[----:B----4-:R-:W-:Y:S01]  /*0190*/  @P5 IMAD.WIDE.U32 R10, R15, 0x10, R10 ;  /* 0x000000100f0a5825 */ /* 0x010fe200078e000a */
[----:B------:R-:W1:Y:S04]  /*01a0*/  S2UR UR4, SR_CTAID.X ;  /* 0x00000000000479c3 */ /* 0x000e680000002500 */
[----:B------:R-:W5:Y:S01]  /*01b0*/  @P5 LDG.E.128 R96, desc[UR10][R10.64] ;  /* 0x0000000a0a605981 */ /* 0x000f62000c1e1d00 */
[----:B---3--:R-:W-:-:S03]  /*01c0*/  @P2 IMAD.WIDE.U32 R2, R207, 0x10, R2 ;  /* 0x00000010cf022825 */ /* 0x008fc600078e0002 */
[----:B------:R-:W2:Y:S02]  /*01d0*/  @P5 LDC.64 R12, c[0x0][0x3e8] ;  /* 0x0000fa00ff0c5b82 */ /* 0x000ea40000000a00 */
[----:B------:R-:W5:Y:S01]  /*01e0*/  @P2 LDG.E.128 R88, desc[UR10][R2.64] ;  /* 0x0000000a02582981 */ /* 0x000f62000c1e1d00 */
        /* <DEDUP_REMOVED lines=40> */
[----:B0-----:R-:W-:-:S02]  /*0470*/  CS2R R12, SRZ ;  /* 0x00000000000c7805 */ /* 0x001fc4000001ff00 */
        /* <DEDUP_REMOVED lines=44> */
.L_x_6569:
        /* <DEDUP_REMOVED lines=45> */
[----:B------:R-:W-:Y:S01]  /*0a10*/  ISETP.NE.AND.EX P0, PT, RZ, UR13, PT, P0 ;  /* 0x0000000dff007c0c */ /* 0x000fe2000bf05300 */
[--C-:B------:R-:W-:Y:S02]  /*0a20*/  HADD2.F32 R156, -RZ, R88.reuse.H0_H0 ;  /* 0x20000058ff9c7230 */ /* 0x100fe40000004100 */
[----:B0-----:R-:W-:-:S10]  /*0a30*/  HADD2.F32 R159, -RZ, R88.H1_H1 ;  /* 0x30000058ff9f7230 */ /* 0x001fd40000004100 */
[----:B------:R-:W0:Y:S01]  /*0a40*/  @P0 LDC.64 R150, c[0x0][0x438] ;  /* 0x00010e00ff960b82 */ /* 0x000e220000000a00 */
[----:B------:R-:W-:Y:S02]  /*0a50*/  HADD2.F32 R164, -RZ, R89.H0_H0 ;  /* 0x20000059ffa47230 */ /* 0x000fe40000004100 */
[--C-:B------:R-:W-:Y:S02]  /*0a60*/  HADD2.F32 R168, -RZ, R90.reuse.H0_H0 ;  /* 0x2000005affa87230 */ /* 0x100fe40000004100 */
[----:B------:R-:W-:Y:S02]  /*0a70*/  HADD2.F32 R170, -RZ, R90.H1_H1 ;  /* 0x3000005affaa7230 */ /* 0x000fe40000004100 */
[----:B------:R-:W-:Y:S02]  /*0a80*/  HADD2.F32 R174, -RZ, R91.H1_H1 ;  /* 0x3000005bffae7230 */ /* 0x000fe40000004100 */
        /* <DEDUP_REMOVED lines=8> */
[----:B------:R-:W-:Y:S01]  /*0b10*/  FADD.FTZ R3, -R148, R136 ;  /* 0x0000008894037221 */ /* 0x000fe20000010100 */
[C---:B-----5:R-:W-:Y:S01]  /*0b20*/  FMUL.FTZ R158, R152.reuse, R165 ;  /* 0x000000a5989e7220 */ /* 0x060fe20000410000 */
[----:B------:R-:W-:Y:S01]  /*0b30*/  FMUL.FTZ R165, R152, R167 ;  /* 0x000000a798a57220 */ /* 0x000fe20000410000 */
[----:B------:R-:W-:-:S02]  /*0b40*/  HADD2.F32 R167, -RZ, R89.H1_H1 ;  /* 0x30000059ffa77230 */ /* 0x000fc40000004100 */
[--C-:B----4-:R-:W-:Y:S02]  /*0b50*/  HADD2.F32 R137, -RZ, R140.reuse.H0_H0 ;  /* 0x2000008cff897230 */ /* 0x110fe40000004100 */
[C---:B------:R-:W-:Y:S01]  /*0b60*/  FMUL.FTZ R166, R152.reuse, R169 ;  /* 0x000000a998a67220 */ /* 0x040fe20000410000 */
[--C-:B------:R-:W-:Y:S02]  /*0b70*/  HADD2.F32 R136, -RZ, R141.reuse.H1_H1 ;  /* 0x3000008dff887230 */ /* 0x100fe40000004100 */
[----:B------:R-:W-:Y:S01]  /*0b80*/  FMUL.FTZ R3, R152, R3 ;  /* 0x0000000398037220 */ /* 0x000fe20000410000 */
[----:B------:R-:W-:Y:S02]  /*0b90*/  HADD2.F32 R140, -RZ, R140.H1_H1 ;  /* 0x3000008cff8c7230 */ /* 0x000fe40000004100 */
[-C--:B------:R-:W-:Y:S01]  /*0ba0*/  FMUL.FTZ R156, R156, R137.reuse ;  /* 0x000000899c9c7220 */ /* 0x080fe20000410000 */
[----:B------:R-:W-:Y:S02]  /*0bb0*/  HADD2.F32 R139, -RZ, R141.H0_H0 ;  /* 0x2000008dff8b7230 */ /* 0x000fe40000004100 */
[-C--:B------:R-:W-:Y:S01]  /*0bc0*/  FMUL.FTZ R167, R167, R136.reuse ;  /* 0x00000088a7a77220 */ /* 0x080fe20000410000 */
[----:B------:R-:W-:Y:S01]  /*0bd0*/  FADD.FTZ R59, R59, R136 ;  /* 0x000000883b3b7221 */ /* 0x000fe20000010000 */
[----:B------:R-:W-:Y:S01]  /*0be0*/  FFMA.FTZ R83, R166, R136, R83 ;  /* 0x00000088a6537223 */ /* 0x000fe20000010053 */
[----:B------:R-:W-:Y:S01]  /*0bf0*/  FADD.FTZ R56, R56, R137 ;  /* 0x0000008938387221 */ /* 0x000fe20000010000 */
[----:B------:R-:W-:Y:S01]  /*0c00*/  FFMA.FTZ R80, R3, R137, R80 ;  /* 0x0000008903507223 */ /* 0x000fe20000010050 */
[----:B------:R-:W-:Y:S01]  /*0c10*/  FMUL.FTZ R159, R159, R140 ;  /* 0x0000008c9f9f7220 */ /* 0x000fe20000410000 */
[----:B------:R-:W-:Y:S01]  /*0c20*/  FADD.FTZ R136, RZ, R156 ;  /* 0x0000009cff887221 */ /* 0x000fe20000010000 */
[----:B------:R-:W-:Y:S01]  /*0c30*/  FFMA.FTZ R137, R3, R156, RZ ;  /* 0x0000009c03897223 */ /* 0x000fe200000100ff */
[-C--:B------:R-:W-:Y:S01]  /*0c40*/  FMUL.FTZ R164, R164, R139.reuse ;  /* 0x0000008ba4a47220 */ /* 0x080fe20000410000 */
[----:B------:R-:W-:Y:S01]  /*0c50*/  FADD.FTZ R58, R58, R139 ;  /* 0x0000008b3a3a7221 */ /* 0x000fe20000010000 */
[----:B------:R-:W-:Y:S01]  /*0c60*/  FFMA.FTZ R82, R165, R139, R82 ;  /* 0x0000008ba5527223 */ /* 0x000fe20000010052 */
[----:B------:R-:W-:Y:S01]  /*0c70*/  FADD.FTZ R139, R136, R159 ;  /* 0x0000009f888b7221 */ /* 0x000fe20000010000 */
[----:B------:R-:W-:Y:S01]  /*0c80*/  FFMA.FTZ R136, R158, R159, R137 ;  /* 0x0000009f9e887223 */ /* 0x000fe20000010089 */
[----:B---3--:R-:W-:Y:S01]  /*0c90*/  FADD.FTZ R141, -R148, R144 ;  /* 0x00000090948d7221 */ /* 0x008fe20000010100 */
[----:B------:R-:W-:-:S02]  /*0ca0*/  HADD2.F32 R171, -RZ, R142.H0_H0 ;  /* 0x2000008effab7230 */ /* 0x000fc40000004100 */
[----:B------:R-:W-:Y:S01]  /*0cb0*/  FADD.FTZ R138, R139, R164 ;  /* 0x000000a48b8a7221 */ /* 0x000fe20000010000 */
[----:B------:R-:W-:Y:S01]  /*0cc0*/  FFMA.FTZ R137, R165, R164, R136 ;  /* 0x000000a4a5897223 */ /* 0x000fe20000010088 */
[----:B------:R-:W-:Y:S01]  /*0cd0*/  FMUL.FTZ R169, R152, R141 ;  /* 0x0000008d98a97220 */ /* 0x000fe20000410000 */
[----:B------:R-:W-:Y:S02]  /*0ce0*/  HADD2.F32 R142, -RZ, R142.H1_H1 ;  /* 0x3000008eff8e7230 */ /* 0x000fe40000004100 */
[----:B------:R-:W-:Y:S01]  /*0cf0*/  FADD.FTZ R145, -R148, R145 ;  /* 0x0000009194917221 */ /* 0x000fe20000010100 */
        /* <DEDUP_REMOVED lines=32> */
.L_x_6458:
[----:B----4-:R-:W-:Y:S05]  /*0f00*/  BSYNC.RECONVERGENT B1 ;  /* 0x0000000000017941 */ /* 0x010fea0003800200 */
.L_x_6457:
        /* <DEDUP_REMOVED lines=12> */
[--C-:B0-----:R-:W-:Y:S02]  /*0fd0*/  HADD2.F32 R181, -RZ, R161.reuse.H1_H1 ;  /* 0x300000a1ffb57230 */ /* 0x101fe40000004100 */
[----:B------:R-:W-:Y:S02]  /*0fe0*/  HADD2.F32 R177, -RZ, R160.H1_H1 ;  /* 0x300000a0ffb17230 */ /* 0x000fe40000004100 */
[----:B------:R-:W-:Y:S02]  /*0ff0*/  HADD2.F32 R182, -RZ, R161.H0_H0 ;  /* 0x200000a1ffb67230 */ /* 0x000fe40000004100 */
[----:B-1----:R-:W-:-:S05]  /*1000*/  @P0 IMAD.WIDE.U32 R178, R149, 0x20, R178 ;  /* 0x0000002095b20825 */ /* 0x002fca00078e00b2 */
[----:B------:R-:W5:Y:S04]  /*1010*/  @P0 LDG.E.128 R104, desc[UR10][R178.64] ;  /* 0x0000000ab2680981 */ /* 0x000f68000c1e1d00 */
[----:B------:R0:W5:Y:S02]  /*1020*/  @P0 LDG.E.128 R108, desc[UR10][R178.64+0x10] ;  /* 0x0000100ab26c0981 */ /* 0x000164000c1e1d00 */
[----:B0-----:R-:W-:Y:S02]  /*1030*/  HADD2.F32 R178, -RZ, R160.H0_H0 ;  /* 0x200000a0ffb27230 */ /* 0x001fe40000004100 */
[----:B------:R-:W-:Y:S01]  /*1040*/  HADD2.F32 R186, -RZ, R162.H0_H0 ;  /* 0x200000a2ffba7230 */ /* 0x000fe20000004100 */
[----:B------:R-:W-:Y:S02]  /*1050*/  IADD3 R207, PT, PT, R207, 0x100, RZ ;  /* 0x00000100cfcf7810 */ /* 0x000fe40007ffe0ff */
[----:B------:R-:W-:Y:S01]  /*1060*/  IADD3 R149, PT, PT, R149, 0x100, RZ ;  /* 0x0000010095957810 */ /* 0x000fe20007ffe0ff */
[C---:B---3--:R-:W-:Y:S01]  /*1070*/  FADD.FTZ R183, -R148.reuse, R137 ;  /* 0x0000008994b77221 */ /* 0x048fe20000010100 */
[C---:B------:R-:W-:Y:S01]  /*1080*/  FADD.FTZ R187, -R148.reuse, R139 ;  /* 0x0000008b94bb7221 */ /* 0x040fe20000010100 */
[----:B------:R-:W-:Y:S01]  /*1090*/  FADD.FTZ R175, -R148, R136 ;  /* 0x0000008894af7221 */ /* 0x000fe20000010100 */
[----:B----4-:R-:W-:-:S02]  /*10a0*/  HADD2.F32 R137, -RZ, R140.H0_H0 ;  /* 0x2000008cff897230 */ /* 0x010fc40000004100 */
[----:B------:R-:W-:Y:S01]  /*10b0*/  FADD.FTZ R185, -R148, R138 ;  /* 0x0000008a94b97221 */ /* 0x000fe20000010100 */
[--C-:B------:R-:W-:Y:S02]  /*10c0*/  HADD2.F32 R136, -RZ, R141.reuse.H1_H1 ;  /* 0x3000008dff887230 */ /* 0x100fe40000004100 */
[C---:B-----5:R-:W-:Y:S01]  /*10d0*/  FMUL.FTZ R184, R152.reuse, R187 ;  /* 0x000000bb98b87220 */ /* 0x060fe20000410000 */
[----:B------:R-:W-:Y:S02]  /*10e0*/  HADD2.F32 R140, -RZ, R140.H1_H1 ;  /* 0x3000008cff8c7230 */ /* 0x000fe40000004100 */
[----:B------:R-:W-:Y:S01]  /*10f0*/  FMUL.FTZ R175, R152, R175 ;  /* 0x000000af98af7220 */ /* 0x000fe20000410000 */
[----:B------:R-:W-:Y:S01]  /*1100*/  FMUL.FTZ R178, R178, R137 ;  /* 0x00000089b2b27220 */ /* 0x000fe20000410000 */
        /* <DEDUP_REMOVED lines=17> */
[C---:B--2---:R-:W-:Y:S01]  /*1220*/  FADD.FTZ R189, -R148.reuse, R144 ;  /* 0x0000009094bd7221 */ /* 0x044fe20000010100 */
[----:B------:R-:W-:Y:S01]  /*1230*/  FADD.FTZ R138, R139, R182 ;  /* 0x000000b68b8a7221 */ /* 0x000fe20000010000 */
[----:B------:R-:W-:Y:S01]  /*1240*/  FFMA.FTZ R137, R179, R182, R136 ;  /* 0x000000b6b3897223 */ /* 0x000fe20000010088 */
[----:B------:R-:W-:Y:S02]  /*1250*/  HADD2.F32 R142, -RZ, R142.H1_H1 ;  /* 0x3000008eff8e7230 */ /* 0x000fe40000004100 */
[----:B------:R-:W-:Y:S01]  /*1260*/  FADD.FTZ R145, -R148, R145 ;  /* 0x0000009194917221 */ /* 0x000fe20000010100 */
[----:B------:R-:W-:Y:S02]  /*1270*/  HADD2.F32 R185, -RZ, R162.H1_H1 ;  /* 0x300000a2ffb97230 */ /* 0x000fe40000004100 */
[----:B------:R-:W-:Y:S01]  /*1280*/  FMUL.FTZ R183, R152, R189 ;  /* 0x000000bd98b77220 */ /* 0x000fe20000410000 */
[----:B------:R-:W-:Y:S01]  /*1290*/  FMUL.FTZ R186, R186, R141 ;  /* 0x0000008dbaba7220 */ /* 0x000fe20000410000 */
[----:B------:R-:W-:Y:S01]  /*12a0*/  FADD.FTZ R139, R138, R181 ;  /* 0x000000b58a8b7221 */ /* 0x000fe20000010000 */
[----:B------:R-:W-:Y:S01]  /*12b0*/  FFMA.FTZ R136, R184, R181, R137 ;  /* 0x000000b5b8887223 */ /* 0x000fe20000010089 */
[----:B------:R-:W-:-:S02]  /*12c0*/  HADD2.F32 R190, -RZ, R143.H0_H0 ;  /* 0x2000008fffbe7230 */ /* 0x000fc40000004100 */
[----:B------:R-:W-:Y:S01]  /*12d0*/  FADD.FTZ R209, -R148, R146 ;  /* 0x0000009294d17221 */ /* 0x000fe20000010100 */
[----:B------:R-:W-:Y:S02]  /*12e0*/  HADD2.F32 R187, -RZ, R163.H0_H0 ;  /* 0x200000a3ffbb7230 */ /* 0x000fe40000004100 */
[----:B------:R-:W-:Y:S01]  /*12f0*/  FMUL.FTZ R185, R185, R142 ;  /* 0x0000008eb9b97220 */ /* 0x000fe20000410000 */
[----:B------:R-:W-:Y:S01]  /*1300*/  FMUL.FTZ R188, R152, R145 ;  /* 0x0000009198bc7220 */ /* 0x000fe20000410000 */
[----:B------:R-:W-:Y:S01]  /*1310*/  FADD.FTZ R138, R139, R186 ;  /* 0x000000ba8b8a7221 */ /* 0x000fe20000010000 */
[----:B------:R-:W-:Y:S01]  /*1320*/  FFMA.FTZ R137, R183, R186, R136 ;  /* 0x000000bab7897223 */ /* 0x000fe20000010088 */
[----:B------:R-:W-:Y:S01]  /*1330*/  FADD.FTZ R49, R49, R140 ;  /* 0x0000008c31317221 */ /* 0x000fe20000010000 */
[----:B------:R-:W-:Y:S01]  /*1340*/  FFMA.FTZ R73, R180, R140, R73 ;  /* 0x0000008cb4497223 */ /* 0x000fe20000010049 */
[----:B------:R-:W-:Y:S02]  /*1350*/  HADD2.F32 R143, -RZ, R143.H1_H1 ;  /* 0x3000008fff8f7230 */ /* 0x000fe40000004100 */
[----:B------:R-:W-:Y:S01]  /*1360*/  FMUL.FTZ R189, R152, R209 ;  /* 0x000000d198bd7220 */ /* 0x000fe20000410000 */
[----:B------:R-:W-:-:S02]  /*1370*/  HADD2.F32 R140, -RZ, R163.H1_H1 ;  /* 0x300000a3ff8c7230 */ /* 0x000fc40000004100 */
[----:B------:R-:W-:Y:S01]  /*1380*/  FADD.FTZ R147, -R148, R147 ;  /* 0x0000009394937221 */ /* 0x000fe20000010100 */
[-C--:B------:R-:W-:Y:S01]  /*1390*/  FMUL.FTZ R187, R187, R190.reuse ;  /* 0x000000bebbbb7220 */ /* 0x080fe20000410000 */
[----:B------:R-:W-:Y:S01]  /*13a0*/  FADD.FTZ R138, R138, R185 ;  /* 0x000000b98a8a7221 */ /* 0x000fe20000010000 */
[----:B------:R-:W-:Y:S01]  /*13b0*/  FFMA.FTZ R136, R188, R185, R137 ;  /* 0x000000b9bc887223 */ /* 0x000fe20000010089 */
        /* <DEDUP_REMOVED lines=14> */
.L_x_6460:
[----:B------:R-:W-:Y:S05]  /*14a0*/  BSYNC.RECONVERGENT B1 ;  /* 0x0000000000017941 */ /* 0x000fea0003800200 */
.L_x_6459:
        /* <DEDUP_REMOVED lines=11> */
[----:B------:R-:W-:Y:S02]  /*1560*/  HADD2.F32 R193, -RZ, R96.H1_H1 ;  /* 0x30000060ffc17230 */ /* 0x000fe40000004100 */
[----:B------:R-:W-:Y:S02]  /*1570*/  HADD2.F32 R198, -RZ, R97.H0_H0 ;  /* 0x20000061ffc67230 */ /* 0x000fe40000004100 */
[----:B-1----:R-:W-:-:S05]  /*1580*/  @P0 IMAD.WIDE.U32 R194, R149, 0x20, R194 ;  /* 0x0000002095c20825 */ /* 0x002fca00078e00c2 */
[----:B------:R-:W5:Y:S04]  /*1590*/  @P0 LDG.E.128 R112, desc[UR10][R194.64] ;  /* 0x0000000ac2700981 */ /* 0x000f68000c1e1d00 */
[----:B------:R1:W5:Y:S01]  /*15a0*/  @P0 LDG.E.128 R116, desc[UR10][R194.64+0x10] ;  /* 0x0000100ac2740981 */ /* 0x000362000c1e1d00 */
[----:B------:R-:W-:Y:S02]  /*15b0*/  HADD2.F32 R202, -RZ, R98.H0_H0 ;  /* 0x20000062ffca7230 */ /* 0x000fe40000004100 */
[----:B------:R-:W-:Y:S02]  /*15c0*/  HADD2.F32 R206, -RZ, R99.H0_H0 ;  /* 0x20000063ffce7230 */ /* 0x000fe40000004100 */
[C---:B--2---:R-:W-:Y:S01]  /*15d0*/  FADD.FTZ R191, -R148.reuse, R136 ;  /* 0x0000008894bf7221 */ /* 0x044fe20000010100 */
[----:B------:R-:W-:Y:S01]  /*15e0*/  FADD.FTZ R149, -R148, R137 ;  /* 0x0000008994957221 */ /* 0x000fe20000010100 */
[----:B------:R-:W-:-:S02]  /*15f0*/  HADD2.F32 R136, -RZ, R96.H0_H0 ;  /* 0x20000060ff887230 */ /* 0x000fc40000004100 */
[C---:B0-----:R-:W-:Y:S01]  /*1600*/  FADD.FTZ R197, -R148.reuse, R139 ;  /* 0x0000008b94c57221 */ /* 0x041fe20000010100 */
[----:B------:R-:W-:Y:S01]  /*1610*/  FADD.FTZ R199, -R148, R138 ;  /* 0x0000008a94c77221 */ /* 0x000fe20000010100 */
[C---:B-----5:R-:W-:Y:S01]  /*1620*/  FMUL.FTZ R191, R152.reuse, R191 ;  /* 0x000000bf98bf7220 */ /* 0x060fe20000410000 */
[C---:B------:R-:W-:Y:S01]  /*1630*/  FMUL.FTZ R196, R152.reuse, R149 ;  /* 0x0000009598c47220 */ /* 0x040fe20000410000 */
[C---:B------:R-:W-:Y:S01]  /*1640*/  FMUL.FTZ R200, R152.reuse, R197 ;  /* 0x000000c598c87220 */ /* 0x040fe20000410000 */
[----:B-1----:R-:W-:Y:S01]  /*1650*/  FMUL.FTZ R195, R152, R199 ;  /* 0x000000c798c37220 */ /* 0x002fe20000410000 */
[----:B----4-:R-:W-:Y:S02]  /*1660*/  HADD2.F32 R137, -RZ, R144.H0_H0 ;  /* 0x20000090ff897230 */ /* 0x010fe40000004100 */
[C---:B---3--:R-:W-:Y:S01]  /*1670*/  FADD.FTZ R201, -R148.reuse, R140 ;  /* 0x0000008c94c97221 */ /* 0x048fe20000010100 */
[--C-:B------:R-:W-:Y:S02]  /*1680*/  HADD2.F32 R139, -RZ, R145.reuse.H0_H0 ;  /* 0x20000091ff8b7230 */ /* 0x100fe40000004100 */
[----:B------:R-:W-:Y:S01]  /*1690*/  FADD.FTZ R203, -R148, R141 ;  /* 0x0000008d94cb7221 */ /* 0x000fe20000010100 */
[----:B------:R-:W-:-:S02]  /*16a0*/  HADD2.F32 R145, -RZ, R145.H1_H1 ;  /* 0x30000091ff917230 */ /* 0x000fc40000004100 */
[-C--:B------:R-:W-:Y:S01]  /*16b0*/  FMUL.FTZ R194, R136, R137.reuse ;  /* 0x0000008988c27220 */ /* 0x080fe20000410000 */
[----:B------:R-:W-:Y:S02]  /*16c0*/  HADD2.F32 R136, -RZ, R97.H1_H1 ;  /* 0x30000061ff887230 */ /* 0x000fe40000004100 */
[----:B------:R-:W-:Y:S01]  /*16d0*/  FADD.FTZ R40, R40, R137 ;  /* 0x0000008928287221 */ /* 0x000fe20000010000 */
[----:B------:R-:W-:Y:S02]  /*16e0*/  HADD2.F32 R144, -RZ, R144.H1_H1 ;  /* 0x30000090ff907230 */ /* 0x000fe40000004100 */
[C---:B------:R-:W-:Y:S01]  /*16f0*/  FFMA.FTZ R64, R191.reuse, R137, R64 ;  /* 0x00000089bf407223 */ /* 0x040fe20000010040 */
[----:B------:R-:W-:Y:S01]  /*1700*/  FFMA.FTZ R137, R191, R194, R150 ;  /* 0x000000c2bf897223 */ /* 0x000fe20000010096 */
[----:B------:R-:W-:Y:S01]  /*1710*/  FMUL.FTZ R197, R136, R145 ;  /* 0x0000009188c57220 */ /* 0x000fe20000410000 */
[----:B------:R-:W-:Y:S01]  /*1720*/  FADD.FTZ R136, R151, R194 ;  /* 0x000000c297887221 */ /* 0x000fe20000010000 */
[----:B------:R-:W-:Y:S01]  /*1730*/  FMUL.FTZ R193, R193, R144 ;  /* 0x00000090c1c17220 */ /* 0x000fe20000410000 */
[-C--:B------:R-:W-:Y:S01]  /*1740*/  FMUL.FTZ R198, R198, R139.reuse ;  /* 0x0000008bc6c67220 */ /* 0x080fe20000410000 */
[----:B------:R-:W-:Y:S01]  /*1750*/  FADD.FTZ R42, R42, R139 ;  /* 0x0000008b2a2a7221 */ /* 0x000fe20000010000 */
[----:B------:R-:W-:Y:S01]  /*1760*/  FFMA.FTZ R66, R195, R139, R66 ;  /* 0x0000008bc3427223 */ /* 0x000fe20000010042 */
        /* <DEDUP_REMOVED lines=9> */
[----:B------:R-:W-:Y:S01]  /*1800*/  FADD.FTZ R139, R138, R197 ;  /* 0x000000c58a8b7221 */ /* 0x000fe20000010000 */
[----:B------:R-:W-:Y:S01]  /*1810*/  FFMA.FTZ R136, R200, R197, R137 ;  /* 0x000000c5c8887223 */ /* 0x000fe20000010089 */
[----:B------:R-:W-:Y:S01]  /*1820*/  FADD.FTZ R207, -R148, R143 ;  /* 0x0000008f94cf7221 */ /* 0x000fe20000010100 */
[----:B------:R-:W-:-:S02]  /*1830*/  HADD2.F32 R143, -RZ, R147.H0_H0 ;  /* 0x20000093ff8f7230 */ /* 0x000fc40000004100 */
[----:B------:R-:W-:Y:S01]  /*1840*/  FADD.FTZ R205, -R148, R142 ;  /* 0x0000008e94cd7221 */ /* 0x000fe20000010100 */
[C---:B------:R-:W-:Y:S01]  /*1850*/  FMUL.FTZ R204, R152.reuse, R203 ;  /* 0x000000cb98cc7220 */ /* 0x040fe20000410000 */
        /* <DEDUP_REMOVED lines=28> */
.L_x_6456:
        /* <DEDUP_REMOVED lines=26> */
.L_x_6461:
[----:B----4-:R-:W-:Y:S05]  /*1bc0*/  BSYNC.RECONVERGENT B0 ;  /* 0x0000000000007941 */ /* 0x010fea0003800200 */
.L_x_6455:
        /* <DEDUP_REMOVED lines=32> */
.L_x_6463:
[----:B------:R-:W-:Y:S05]  /*1dd0*/  BSYNC.RECONVERGENT B0 ;  /* 0x0000000000007941 */ /* 0x000fea0003800200 */
.L_x_6462:
        /* <DEDUP_REMOVED lines=52> */
.L_x_6466:
        /* <DEDUP_REMOVED lines=19> */
.L_x_6469:
        /* <DEDUP_REMOVED lines=13> */
.L_x_6470:
        /* <DEDUP_REMOVED lines=13> */
.L_x_6471:
        /* <DEDUP_REMOVED lines=13> */
.L_x_6472:
        /* <DEDUP_REMOVED lines=13> */
.L_x_6473:
        /* <DEDUP_REMOVED lines=13> */
.L_x_6474:
        /* <DEDUP_REMOVED lines=13> */
.L_x_6475:
        /* <DEDUP_REMOVED lines=14> */
.L_x_6468:
        /* <DEDUP_REMOVED lines=41> */
.L_x_6477:
        /* <DEDUP_REMOVED lines=8> */
.L_x_6478:
        /* <DEDUP_REMOVED lines=8> */
.L_x_6479:
        /* <DEDUP_REMOVED lines=8> */
.L_x_6480:
        /* <DEDUP_REMOVED lines=8> */
.L_x_6481:
        /* <DEDUP_REMOVED lines=8> */
.L_x_6482:
        /* <DEDUP_REMOVED lines=8> */
.L_x_6483:
[----:B------:R-:W-:Y:S02]  /*2da0*/  MOV R128, R135 ;  /* 0x0000008700807202 */ /* 0x000fe40000000f00 */
[----:B------:R-:W-:Y:S02]  /*2db0*/  MOV R129, R136 ;  /* 0x0000008800817202 */ /* 0x000fe40000000f00 */
[----:B------:R-:W-:Y:S01]  /*2dc0*/  MOV R135, R137 ;  /* 0x0000008900877202 */ /* 0x000fe20000000f00 */
        /* <DEDUP_REMOVED lines=9> */
.L_x_6467:
[----:B------:R-:W-:Y:S01]  /*2e60*/  UMOV UR4, UR6 ;  /* 0x0000000600047c82 */ /* 0x000fe20008000000 */
[----:B------:R-:W-:Y:S01]  /*2e70*/  UMOV UR5, UR7 ;  /* 0x0000000700057c82 */ /* 0x000fe20008000000 */
[----:B------:R-:W-:-:S04]  /*2e80*/  UISETP.NE.U32.AND UP0, UPT, UR4, URZ, UPT ;  /* 0x000000ff0400728c */ /* 0x000fc8000bf05070 */
[----:B------:R-:W-:-:S09]  /*2e90*/  UISETP.NE.AND.EX UP0, UPT, UR5, URZ, UPT, UP0 ;  /* 0x000000ff0500728c */ /* 0x000fd2000bf05300 */
[----:B------:R-:W-:Y:S05]  /*2ea0*/  BRA.U UP0, `(.L_x_6484) ;  /* 0x0000000500847547 */ /* 0x000fea000b800000 */
[----:B------:R-:W-:Y:S05]  /*2eb0*/  @!P3 BRA `(.L_x_6485) ;  /* 0x00000000002cb947 */ /* 0x000fea0003800000 */
[----:B------:R-:W-:Y:S01]  /*2ec0*/  @P1 FFMA.FTZ R137, R3, R2, R143 ;  /* 0x0000000203891223 */ /* 0x000fe2000001008f */
[----:B------:R-:W-:Y:S01]  /*2ed0*/  MOV R136, R8 ;  /* 0x0000000800887202 */ /* 0x000fe20000000f00 */
[----:B------:R-:W-:Y:S02]  /*2ee0*/  HADD2.F32 R138, -RZ, R84.H0_H0 ;  /* 0x20000054ff8a7230 */ /* 0x000fe40000004100 */
[----:B------:R-:W-:Y:S01]  /*2ef0*/  @P1 FADD.FTZ R137, R156, -R137 ;  /* 0x800000899c891221 */ /* 0x000fe20000010000 */
[----:B-----5:R-:W-:-:S03]  /*2f00*/  HADD2.F32 R139, -RZ, R120.H0_H0 ;  /* 0x20000078ff8b7230 */ /* 0x020fc60000004100 */
[----:B------:R-:W-:-:S04]  /*2f10*/  @P1 FFMA.FTZ R136, R152, R137, R8 ;  /* 0x0000008998881223 */ /* 0x000fc80000010008 */
[----:B------:R-:W-:-:S04]  /*2f20*/  FMUL.FTZ R137, R136, UR15 ;  /* 0x0000000f88897c20 */ /* 0x000fc80008410000 */
[-C--:B------:R-:W-:Y:S01]  /*2f30*/  FMUL.FTZ R136, R138, R137.reuse ;  /* 0x000000898a887220 */ /* 0x080fe20000410000 */
[----:B------:R-:W-:-:S04]  /*2f40*/  FFMA.FTZ R32, R139, R137, R32 ;  /* 0x000000898b207223 */ /* 0x000fc80000010020 */
[----:B------:R-:W-:-:S04]  /*2f50*/  F2FP.F16.F32.PACK_AB R136, RZ, R136 ;  /* 0x00000088ff88723e */ /* 0x000fc800000000ff */
[----:B------:R-:W-:-:S07]  /*2f60*/  PRMT R124, R136, 0x7610, R124 ;  /* 0x00007610887c7816 */ /* 0x000fce000000007c */
.L_x_6485:
[----:B------:R-:W-:Y:S05]  /*2f70*/  @!P3 BRA `(.L_x_6486) ;  /* 0x00000000002cb947 */ /* 0x000fea0003800000 */
[----:B------:R-:W-:Y:S01]  /*2f80*/  @P1 FFMA.FTZ R138, R158, R2, R143 ;  /* 0x000000029e8a1223 */ /* 0x000fe2000001008f */
[----:B------:R-:W-:Y:S01]  /*2f90*/  MOV R136, R9 ;  /* 0x0000000900887202 */ /* 0x000fe20000000f00 */
        /* <DEDUP_REMOVED lines=9> */
.L_x_6486:
        /* <DEDUP_REMOVED lines=12> */
.L_x_6487:
        /* <DEDUP_REMOVED lines=12> */
.L_x_6488:
        /* <DEDUP_REMOVED lines=12> */
.L_x_6489:
[----:B------:R-:W-:Y:S05]  /*3270*/  @!P3 BRA `(.L_x_6490) ;  /* 0x00000000002cb947 */ /* 0x000fea0003800000 */
[----:B------:R-:W-:Y:S01]  /*3280*/  @P1 FFMA.FTZ R137, R172, R2, R143 ;  /* 0x00000002ac891223 */ /* 0x000fe2000001008f */
[----:B------:R-:W-:Y:S01]  /*3290*/  MOV R136, R5 ;  /* 0x0000000500887202 */ /* 0x000fe20000000f00 */
        /* <DEDUP_REMOVED lines=8> */
[----:B------:R-:W-:-:S07]  /*3320*/  PRMT R126, R126, 0x5410, R137 ;  /* 0x000054107e7e7816 */ /* 0x000fce0000000089 */
.L_x_6490:
[----:B------:R-:W-:Y:S05]  /*3330*/  @!P3 BRA `(.L_x_6491) ;  /* 0x00000000002cb947 */ /* 0x000fea0003800000 */
[----:B------:R-:W-:Y:S01]  /*3340*/  @P1 FFMA.FTZ R138, R173, R2, R143 ;  /* 0x00000002ad8a1223 */ /* 0x000fe2000001008f */
[----:B------:R-:W-:Y:S01]  /*3350*/  MOV R136, R6 ;  /* 0x0000000600887202 */ /* 0x000fe20000000f00 */
[----:B-----5:R-:W-:Y:S02]  /*3360*/  HADD2.F32 R139, -RZ, R123.H0_H0 ;  /* 0x2000007bff8b7230 */ /* 0x020fe40000004100 */
[----:B------:R-:W-:Y:S01]  /*3370*/  @P1 FADD.FTZ R137, R171, -R138 ;  /* 0x8000008aab891221 */ /* 0x000fe20000010000 */
[----:B------:R-:W-:-:S03]  /*3380*/  HADD2.F32 R138, -RZ, R87.H0_H0 ;  /* 0x20000057ff8a7230 */ /* 0x000fc60000004100 */
[----:B------:R-:W-:-:S04]  /*3390*/  @P1 FFMA.FTZ R136, R152, R137, R6 ;  /* 0x0000008998881223 */ /* 0x000fc80000010006 */
[----:B------:R-:W-:-:S04]  /*33a0*/  FMUL.FTZ R137, R136, UR15 ;  /* 0x0000000f88897c20 */ /* 0x000fc80008410000 */
[-C--:B------:R-:W-:Y:S01]  /*33b0*/  FMUL.FTZ R136, R138, R137.reuse ;  /* 0x000000898a887220 */ /* 0x080fe20000410000 */
[----:B------:R-:W-:-:S04]  /*33c0*/  FFMA.FTZ R30, R139, R137, R30 ;  /* 0x000000898b1e7223 */ /* 0x000fc8000001001e */
[----:B------:R-:W-:-:S04]  /*33d0*/  F2FP.F16.F32.PACK_AB R136, RZ, R136 ;  /* 0x00000088ff88723e */ /* 0x000fc800000000ff */
[----:B------:R-:W-:-:S07]  /*33e0*/  PRMT R127, R136, 0x7610, R127 ;  /* 0x00007610887f7816 */ /* 0x000fce000000007f */
.L_x_6491:
        /* <DEDUP_REMOVED lines=13> */
.L_x_6484:
[-CC-:B------:R-:W-:Y:S01]  /*34c0*/  @P1 FFMA.FTZ R128, R158, R2.reuse, R143.reuse ;  /* 0x000000029e801223 */ /* 0x180fe2000001008f */
[-CC-:B------:R-:W-:Y:S01]  /*34d0*/  @P1 FFMA.FTZ R129, R165, R2.reuse, R143.reuse ;  /* 0x00000002a5811223 */ /* 0x180fe2000001008f */
[----:B------:R-:W-:Y:S01]  /*34e0*/  MOV R135, R9 ;  /* 0x0000000900877202 */ /* 0x000fe20000000f00 */
[----:B------:R-:W-:Y:S01]  /*34f0*/  @P1 FFMA.FTZ R133, R169, R2, R143 ;  /* 0x00000002a9851223 */ /* 0x000fe2000001008f */
[----:B------:R-:W-:Y:S01]  /*3500*/  @P1 FADD.FTZ R128, R159, -R128 ;  /* 0x800000809f801221 */ /* 0x000fe20000010000 */
[----:B------:R-:W-:Y:S01]  /*3510*/  @P1 FADD.FTZ R129, R164, -R129 ;  /* 0x80000081a4811221 */ /* 0x000fe20000010000 */
[----:B------:R-:W-:Y:S01]  /*3520*/  MOV R136, R10 ;  /* 0x0000000a00887202 */ /* 0x000fe20000000f00 */
[----:B------:R-:W-:Y:S01]  /*3530*/  @P1 FFMA.FTZ R130, R173, R2, R143 ;  /* 0x00000002ad821223 */ /* 0x000fe2000001008f */
[----:B------:R-:W-:Y:S01]  /*3540*/  @P1 FFMA.FTZ R135, R152, R128, R9 ;  /* 0x0000008098871223 */ /* 0x000fe20000010009 */
[-CC-:B------:R-:W-:Y:S01]  /*3550*/  @P1 FFMA.FTZ R128, R166, R2.reuse, R143.reuse ;  /* 0x00000002a6801223 */ /* 0x180fe2000001008f */
        /* <DEDUP_REMOVED lines=30> */
.L_x_6492:
        /* <DEDUP_REMOVED lines=8> */
.L_x_6493:
        /* <DEDUP_REMOVED lines=8> */
.L_x_6494:
        /* <DEDUP_REMOVED lines=8> */
.L_x_6495:
        /* <DEDUP_REMOVED lines=8> */
.L_x_6496:
        /* <DEDUP_REMOVED lines=8> */
.L_x_6497:
        /* <DEDUP_REMOVED lines=8> */
.L_x_6498:
        /* <DEDUP_REMOVED lines=11> */
.L_x_6476:
        /* <DEDUP_REMOVED lines=11> */
.L_x_6465:
[----:B------:R-:W-:Y:S05]  /*3ba0*/  BSYNC.RECONVERGENT B0 ;  /* 0x0000000000007941 */ /* 0x000fea0003800200 */
.L_x_6464:
        /* <DEDUP_REMOVED lines=9> */
.L_x_6501:
[----:B------:R-:W-:Y:S05]  /*3c40*/  BRA.U !UP0, `(.L_x_6502) ;  /* 0x0000000d08247547 */ /* 0x000fea000b800000 */
[----:B------:R-:W-:-:S04]  /*3c50*/  UISETP.NE.U32.AND UP0, UPT, UR6, URZ, UPT ;  /* 0x000000ff0600728c */ /* 0x000fc8000bf05070 */
[----:B------:R-:W-:-:S06]  /*3c60*/  UISETP.NE.AND.EX UP0, UPT, UR7, URZ, UPT, UP0 ;  /* 0x000000ff0700728c */ /* 0x000fcc000bf05300 */
[----:B------:R-:W-:-:S13]  /*3c70*/  PLOP3.LUT P0, PT, PT, PT, UP0, 0x80, 0x8 ;  /* 0x000000000008781c */ /* 0x000fda0003f0f008 */
[----:B------:R-:W-:Y:S05]  /*3c80*/  @!P0 BRA `(.L_x_6503) ;  /* 0x0000000400908947 */ /* 0x000fea0003800000 */
[-CC-:B0-----:R-:W-:Y:S01]  /*3c90*/  @P1 FFMA.FTZ R128, R180, R2.reuse, R143.reuse ;  /* 0x00000002b4801223 */ /* 0x181fe2000001008f */
[----:B------:R-:W-:Y:S01]  /*3ca0*/  MOV R135, R105 ;  /* 0x0000006900877202 */ /* 0x000fe20000000f00 */
        /* <DEDUP_REMOVED lines=38> */
.L_x_6504:
        /* <DEDUP_REMOVED lines=8> */
.L_x_6505:
        /* <DEDUP_REMOVED lines=8> */
.L_x_6506:
        /* <DEDUP_REMOVED lines=8> */
.L_x_6507:
        /* <DEDUP_REMOVED lines=8> */
.L_x_6508:
        /* <DEDUP_REMOVED lines=8> */
.L_x_6509:
        /* <DEDUP_REMOVED lines=8> */
.L_x_6510:
[----:B------:R-:W-:Y:S02]  /*4210*/  MOV R129, R135 ;  /* 0x0000008700817202 */ /* 0x000fe40000000f00 */
[----:B------:R-:W-:Y:S02]  /*4220*/  MOV R130, R136 ;  /* 0x0000008800827202 */ /* 0x000fe40000000f00 */
[----:B------:R-:W-:Y:S01]  /*4230*/  MOV R135, R137 ;  /* 0x0000008900877202 */ /* 0x000fe20000000f00 */
        /* <DEDUP_REMOVED lines=9> */
.L_x_6503:
[----:B------:R-:W-:Y:S05]  /*42d0*/  @!P3 BRA `(.L_x_6512) ;  /* 0x00000000002cb947 */ /* 0x000fea0003800000 */
[----:B0-----:R-:W-:Y:S01]  /*42e0*/  @P1 FFMA.FTZ R137, R175, R2, R143 ;  /* 0x00000002af891223 */ /* 0x001fe2000001008f */
        /* <DEDUP_REMOVED lines=10> */
.L_x_6512:
[----:B------:R-:W-:Y:S05]  /*4390*/  @!P3 BRA `(.L_x_6513) ;  /* 0x00000000002cb947 */ /* 0x000fea0003800000 */
[----:B0-----:R-:W-:Y:S01]  /*43a0*/  @P1 FFMA.FTZ R138, R180, R2, R143 ;  /* 0x00000002b48a1223 */ /* 0x001fe2000001008f */
        /* <DEDUP_REMOVED lines=10> */
.L_x_6513:
        /* <DEDUP_REMOVED lines=12> */
.L_x_6514:
        /* <DEDUP_REMOVED lines=12> */
.L_x_6515:
        /* <DEDUP_REMOVED lines=12> */
.L_x_6516:
        /* <DEDUP_REMOVED lines=12> */
.L_x_6517:
[----:B------:R-:W-:Y:S05]  /*4750*/  @!P3 BRA `(.L_x_6518) ;  /* 0x00000000002cb947 */ /* 0x000fea0003800000 */
[----:B0-----:R-:W-:Y:S01]  /*4760*/  @P1 FFMA.FTZ R138, R189, R2, R143 ;  /* 0x00000002bd8a1223 */ /* 0x001fe2000001008f */
        /* <DEDUP_REMOVED lines=10> */
.L_x_6518:
[----:B------:R-:W-:Y:S05]  /*4810*/  @!P3 BRA `(.L_x_6511) ;  /* 0x0000000c0074b947 */ /* 0x000fea0003800000 */
[----:B0-----:R-:W-:Y:S01]  /*4820*/  @P1 FFMA.FTZ R137, R192, R2, R143 ;  /* 0x00000002c0891223 */ /* 0x001fe2000001008f */
        /* <DEDUP_REMOVED lines=11> */
.L_x_6502:
        /* <DEDUP_REMOVED lines=25> */
[----:B------:R-:W-:Y:S01]  /*4a70*/  ISETP.GT.AND P5, PT, R153, RZ, PT ;  /* 0x000000ff9900720c */ /* 0x000fe20003fa4270 */
        /* <DEDUP_REMOVED lines=19> */
.L_x_6520:
        /* <DEDUP_REMOVED lines=8> */
.L_x_6521:
        /* <DEDUP_REMOVED lines=8> */
.L_x_6522:
        /* <DEDUP_REMOVED lines=8> */
.L_x_6523:
        /* <DEDUP_REMOVED lines=8> */
.L_x_6524:
        /* <DEDUP_REMOVED lines=8> */
.L_x_6525:
        /* <DEDUP_REMOVED lines=8> */
.L_x_6526:
        /* <DEDUP_REMOVED lines=12> */
.L_x_6519:
        /* <DEDUP_REMOVED lines=13> */
.L_x_6527:
[----:B------:R-:W-:Y:S05]  /*5040*/  @!P3 BRA `(.L_x_6528) ;  /* 0x000000000030b947 */ /* 0x000fea0003800000 */
[----:B------:R-:W-:Y:S01]  /*5050*/  FFMA.FTZ R136, R180, R2, R143 ;  /* 0x00000002b4887223 */ /* 0x000fe2000001008f */
[----:B------:R-:W-:Y:S01]  /*5060*/  ISETP.GT.AND P5, PT, R153, RZ, PT ;  /* 0x000000ff9900720c */ /* 0x000fe20003fa4270 */
[----:B-----5:R-:W-:Y:S02]  /*5070*/  HADD2.F32 R138, -RZ, R120.H1_H1 ;  /* 0x30000078ff8a7230 */ /* 0x020fe40000004100 */
[----:B------:R-:W-:-:S04]  /*5080*/  FADD.FTZ R137, R177, -R136 ;  /* 0x80000088b1897221 */ /* 0x000fc80000010000 */
[----:B------:R-:W-:Y:S01]  /*5090*/  FMUL.FTZ R136, R152, R137 ;  /* 0x0000008998887220 */ /* 0x000fe20000410000 */
[----:B------:R-:W-:-:S04]  /*50a0*/  HADD2.F32 R137, -RZ, R100.H1_H1 ;  /* 0x30000064ff897230 */ /* 0x000fc80000004100 */
[----:B------:R-:W-:-:S05]  /*50b0*/  FSEL R136, R136, RZ, P5 ;  /* 0x000000ff88887208 */ /* 0x000fca0002800000 */
[----:B------:R-:W-:-:S04]  /*50c0*/  FMUL.FTZ R136, R136, UR15 ;  /* 0x0000000f88887c20 */ /* 0x000fc80008410000 */
[-C--:B------:R-:W-:Y:S01]  /*50d0*/  FMUL.FTZ R137, R137, R136.reuse ;  /* 0x0000008889897220 */ /* 0x080fe20000410000 */
[----:B------:R-:W-:-:S04]  /*50e0*/  FFMA.FTZ R25, R138, R136, R25 ;  /* 0x000000888a197223 */ /* 0x000fc80000010019 */
[----:B------:R-:W-:-:S04]  /*50f0*/  F2FP.F16.F32.PACK_AB R137, RZ, R137 ;  /* 0x00000089ff89723e */ /* 0x000fc800000000ff */
[----:B------:R-:W-:-:S07]  /*5100*/  PRMT R124, R124, 0x5410, R137 ;  /* 0x000054107c7c7816 */ /* 0x000fce0000000089 */
.L_x_6528:
        /* <DEDUP_REMOVED lines=13> */
.L_x_6529:
        /* <DEDUP_REMOVED lines=13> */
.L_x_6530:
        /* <DEDUP_REMOVED lines=13> */
.L_x_6531:
        /* <DEDUP_REMOVED lines=13> */
.L_x_6532:
        /* <DEDUP_REMOVED lines=13> */
.L_x_6533:
        /* <DEDUP_REMOVED lines=13> */
.L_x_6511:
        /* <DEDUP_REMOVED lines=9> */
.L_x_6500:
[----:B------:R-:W-:Y:S05]  /*5680*/  BSYNC.RECONVERGENT B0 ;  /* 0x0000000000007941 */ /* 0x000fea0003800200 */
.L_x_6499:
        /* <DEDUP_REMOVED lines=9> */
.L_x_6536:
        /* <DEDUP_REMOVED lines=11> */
[-C--:B------:R-:W-:Y:S01]  /*57d0*/  @P1 FFMA.FTZ R134, R204, R2.reuse, R143 ;  /* 0x00000002cc861223 */ /* 0x080fe2000001008f */
[----:B------:R-:W-:Y:S01]  /*57e0*/  @P1 FADD.FTZ R139, R206, -R139 ;  /* 0x8000008bce8b1221 */ /* 0x000fe20000010000 */
[----:B------:R-:W-:Y:S01]  /*57f0*/  @P1 FFMA.FTZ R2, R208, R2, R143 ;  /* 0x00000002d0021223 */ /* 0x000fe2000001008f */
[----:B------:R-:W-:Y:S01]  /*5800*/  @P1 FADD.FTZ R133, R202, -R133 ;  /* 0x80000085ca851221 */ /* 0x000fe20000010000 */
[----:B------:R-:W-:Y:S01]  /*5810*/  @P1 FADD.FTZ R128, R193, -R128 ;  /* 0x80000080c1801221 */ /* 0x000fe20000010000 */
[----:B------:R-:W-:Y:S01]  /*5820*/  MOV R138, R118 ;  /* 0x00000076008a7202 */ /* 0x000fe20000000f00 */
        /* <DEDUP_REMOVED lines=29> */
.L_x_6539:
        /* <DEDUP_REMOVED lines=8> */
.L_x_6540:
        /* <DEDUP_REMOVED lines=8> */
.L_x_6541:
        /* <DEDUP_REMOVED lines=8> */
.L_x_6542:
        /* <DEDUP_REMOVED lines=8> */
.L_x_6543:
        /* <DEDUP_REMOVED lines=8> */
.L_x_6544:
        /* <DEDUP_REMOVED lines=8> */
.L_x_6545:
[----:B------:R-:W-:Y:S02]  /*5d00*/  MOV R129, R135 ;  /* 0x0000008700817202 */ /* 0x000fe40000000f00 */
        /* <DEDUP_REMOVED lines=12> */
.L_x_6538:
[----:B------:R-:W-:Y:S05]  /*5dd0*/  @!P3 BRA `(.L_x_6547) ;  /* 0x00000000002cb947 */ /* 0x000fea0003800000 */
[----:B0-2---:R-:W-:Y:S01]  /*5de0*/  @P1 FFMA.FTZ R137, R191, R2, R143 ;  /* 0x00000002bf891223 */ /* 0x005fe2000001008f */
        /* <DEDUP_REMOVED lines=10> */
.L_x_6547:
[----:B------:R-:W-:Y:S05]  /*5e90*/  @!P3 BRA `(.L_x_6548) ;  /* 0x00000000002cb947 */ /* 0x000fea0003800000 */
[----:B0-2---:R-:W-:Y:S01]  /*5ea0*/  @P1 FFMA.FTZ R138, R196, R2, R143 ;  /* 0x00000002c48a1223 */ /* 0x005fe2000001008f */
        /* <DEDUP_REMOVED lines=10> */
.L_x_6548:
        /* <DEDUP_REMOVED lines=12> */
.L_x_6549:
        /* <DEDUP_REMOVED lines=12> */
.L_x_6550:
        /* <DEDUP_REMOVED lines=12> */
.L_x_6551:
        /* <DEDUP_REMOVED lines=12> */
.L_x_6552:
        /* <DEDUP_REMOVED lines=12> */
.L_x_6553:
[----:B------:R-:W-:Y:S05]  /*6310*/  @!P3 BRA `(.L_x_6546) ;  /* 0x0000000c0080b947 */ /* 0x000fea0003800000 */
[----:B0-2---:R-:W-:Y:S01]  /*6320*/  @P1 FFMA.FTZ R136, R208, R2, R143 ;  /* 0x00000002d0881223 */ /* 0x005fe2000001008f */
[----:B------:R-:W-:Y:S01]  /*6330*/  MOV R2, R119 ;  /* 0x0000007700027202 */ /* 0x000fe20000000f00 */
        /* <DEDUP_REMOVED lines=10> */
.L_x_6537:
        /* <DEDUP_REMOVED lines=27> */
[----:B------:R-:W-:Y:S01]  /*6590*/  ISETP.GT.AND P1, PT, R153, RZ, PT ;  /* 0x000000ff9900720c */ /* 0x000fe20003f24270 */
[----:B------:R-:W-:-:S03]  /*65a0*/  FMUL.FTZ R152, R152, R143 ;  /* 0x0000008f98987220 */ /* 0x000fc60000410000 */
        /* <DEDUP_REMOVED lines=16> */
.L_x_6555:
        /* <DEDUP_REMOVED lines=8> */
.L_x_6556:
        /* <DEDUP_REMOVED lines=8> */
.L_x_6557:
        /* <DEDUP_REMOVED lines=8> */
.L_x_6558:
        /* <DEDUP_REMOVED lines=8> */
.L_x_6559:
        /* <DEDUP_REMOVED lines=8> */
.L_x_6560:
        /* <DEDUP_REMOVED lines=8> */
.L_x_6561:
[----:B------:R-:W-:Y:S02]  /*69b0*/  MOV R132, R131 ;  /* 0x0000008300847202 */ /* 0x000fe40000000f00 */
[----:B------:R-:W-:Y:S02]  /*69c0*/  MOV R131, R130 ;  /* 0x0000008200837202 */ /* 0x000fe40000000f00 */
        /* <DEDUP_REMOVED lines=13> */
.L_x_6554:
        /* <DEDUP_REMOVED lines=13> */
.L_x_6562:
        /* <DEDUP_REMOVED lines=13> */
.L_x_6563:
        /* <DEDUP_REMOVED lines=13> */
.L_x_6564:
        /* <DEDUP_REMOVED lines=13> */
.L_x_6565:
        /* <DEDUP_REMOVED lines=13> */
.L_x_6566:
        /* <DEDUP_REMOVED lines=13> */
.L_x_6567:
        /* <DEDUP_REMOVED lines=13> */
.L_x_6568:
        /* <DEDUP_REMOVED lines=13> */
.L_x_6546:
[----:B0-2---:R-:W0:Y:S08]  /*7120*/  @P0 LDC.64 R136, c[0x0][0x478] ;  /* 0x00011e00ff880b82 */ /* 0x005e300000000a00 */
[----:B------:R-:W1:Y:S01]  /*7130*/  @P3 LDC.64 R138, c[0x0][0x468] ;  /* 0x00011a00ff8a3b82 */ /* 0x000e620000000a00 */
[----:B0-----:R-:W-:-:S05]  /*7140*/  @P0 IMAD.WIDE.U32 R136, R0, 0x20, R136 ;  /* 0x0000002000880825 */ /* 0x001fca00078e0088 */
[----:B------:R3:W-:Y:S01]  /*7150*/  @P0 STG.E.128 desc[UR10][R136.64], R128 ;  /* 0x0000008088000986 */ /* 0x0007e2000c101d0a */
[----:B-1----:R-:W-:-:S03]  /*7160*/  @P3 IMAD.WIDE.U32 R138, R141, 0x10, R138 ;  /* 0x000000108d8a3825 */ /* 0x002fc600078e008a */
[----:B------:R3:W-:Y:S04]  /*7170*/  @P0 STG.E.128 desc[UR10][R136.64+0x10], R132 ;  /* 0x0000108488000986 */ /* 0x0007e8000c101d0a */
[----:B------:R3:W-:Y:S02]  /*7180*/  @P3 STG.E.128 desc[UR10][R138.64], R124 ;  /* 0x0000007c8a003986 */ /* 0x0007e4000c101d0a */
.L_x_6535:
[----:B------:R-:W-:Y:S05]  /*7190*/  BSYNC.RECONVERGENT B0 ;  /* 0x0000000000007941 */ /* 0x000fea0003800200 */
.L_x_6534:
[----:B0-23--:R-:W0:Y:S01]  /*71a0*/  LDC.64 R136, c[0x0][0x380] ;  /* 0x0000e000ff887b82 */ /* 0x00de220000000a00 */
[----:B------:R-:W-:Y:S01]  /*71b0*/  UPLOP3.LUT UP1, UPT, UPT, UPT, UP1, 0x40, 0x4 ;  /* 0x000000000004789c */ /* 0x000fe20003f2e810 */
[----:B0-----:R-:W-:-:S04]  /*71c0*/  IADD3 R154, PT, PT, R154, R136, RZ ;  /* 0x000000889a9a7210 */ /* 0x001fc80007ffe0ff */
[----:B------:R-:W-:-:S13]  /*71d0*/  ISETP.GE.AND P0, PT, R154, R137, PT ;  /* 0x000000899a00720c */ /* 0x000fda0003f06270 */
[----:B------:R-:W-:Y:S05]  /*71e0*/  @!P0 BRA `(.L_x_6569) ;  /* 0xffffff9400548947 */ /* 0x000fea000383ffff */
.L_x_6454:
        /* <DEDUP_REMOVED lines=18> */
.L_x_6571:
[----:B------:R-:W-:Y:S05]  /*7310*/  BSYNC.RECONVERGENT B0 ;  /* 0x0000000000007941 */ /* 0x000fea0003800200 */
.L_x_6570:
        /* <DEDUP_REMOVED lines=15> */
.L_x_6573:
[----:B------:R-:W-:Y:S05]  /*7410*/  BSYNC.RECONVERGENT B0 ;  /* 0x0000000000007941 */ /* 0x000fea0003800200 */
.L_x_6572:
        /* <DEDUP_REMOVED lines=14> */
.L_x_6574:
        /* <DEDUP_REMOVED lines=16> */
.L_x_10780:


//--------------------- .text._ZN10layer_norm13ln_bwd_kernelINS_13Kernel_traitsI6__halfS2_fS2_fjLj6144ELj1ELj1ELj8ELj16ENS_18Kernel_traits_baseILj6144ES2_S2_fS2_fjLj256EEEEELb0ELb1ELb1ELb1EEEvNS_9BwdParamsE --------------------------
	.section	.text._ZN10layer_norm13ln_bwd_kernelINS_13Kernel_traitsI6__halfS2_fS2_fjLj6144ELj1ELj1ELj8ELj16ENS_18Kernel_traits_baseILj6144ES2_S2_fS2_fjLj256EEEEELb0ELb1ELb1ELb1EEEvNS_9BwdParamsE,"ax",@progbits
	.align	128
        .global         _ZN10layer_norm13ln_bwd_kernelINS_13Kernel_traitsI6__halfS2_fS2_fjLj6144ELj1ELj1ELj8ELj16ENS_18Kernel_traits_baseILj6144ES2_S2_fS2_fjLj256EEEEELb0ELb1ELb1ELb1EEEvNS_9BwdParamsE
        .type           _ZN10layer_norm13ln_bwd_kernelINS_13Kernel_traitsI6__halfS2_fS2_fjLj6144ELj1ELj1ELj8ELj16ENS_18Kernel_traits_baseILj6144ES2_S2_fS2_fjLj256EEEEELb0ELb1ELb1ELb1EEEvNS_9BwdParamsE,@function
        .size           _ZN10layer_norm13ln_bwd_kernelINS_13Kernel_traitsI6__halfS2_fS2_fjLj6144ELj1ELj1ELj8ELj16ENS_18Kernel_traits_baseILj6144ES2_S2_fS2_fjLj256EEEEELb0ELb1ELb1ELb1EEEvNS_9BwdParamsE,(.L_x_10781 - _ZN10layer_norm13ln_bwd_kernelINS_13Kernel_traitsI6__halfS2_fS2_fjLj6144ELj1ELj1ELj8ELj16ENS_18Kernel_traits_baseILj6144ES2_S2_fS2_fjLj256EEEEELb0ELb1ELb1ELb1EEEvNS_9BwdParamsE)
        .other          _ZN10layer_norm13ln_bwd_kernelINS_13Kernel_traitsI6__halfS2_fS2_fjLj6144ELj1ELj1ELj8ELj16ENS_18Kernel_traits_baseILj6144ES2_S2_fS2_fjLj256EEEEELb0ELb1ELb1ELb1EEEvNS_9BwdParamsE,@"STO_CUDA_ENTRY STV_DEFAULT"
_ZN10layer_norm13ln_bwd_kernelINS_13Kernel_traitsI6__halfS2_fS2_fjLj6144ELj1ELj1ELj8ELj16ENS_18Kernel_traits_baseILj6144ES2_S2_fS2_fjLj256EEEEELb0ELb1ELb1ELb1EEEvNS_9BwdParamsE:
.text._ZN10layer_norm13ln_bwd_kernelINS_13Kernel_traitsI6__halfS2_fS2_fjLj6144ELj1ELj1ELj8ELj16ENS_18Kernel_traits_baseILj6144ES2_S2_fS2_fjLj256EEEEELb0ELb1ELb1ELb1EEEvNS_9BwdParamsE:
        /* <DEDUP_REMOVED lines=62> */
.L_x_6678:
        /* <DEDUP_REMOVED lines=23> */
[----:B0-----:R-:W-:-:S04]  /*0550*/  LEA R138, P0, R0, R138, 0x2 ;  /* 0x0000008a008a7211 */ /* 0x001fc800078010ff */
[----:B------:R-:W-:Y:S02]  /*0560*/  LEA.HI.X R139, R0, R139, R141, 0x2, P0 ;  /* 0x0000008b008b7211 */ /* 0x000fe400000f148d */
[-C--:B------:R-:W-:Y:S02]  /*0570*/  LEA.HI.SX32 R141, R136, R203.reuse, 0x1d ;  /* 0x000000cb888d7211 */ /* 0x080fe400078feaff */
[----:B------:R-:W-:Y:S01]  /*0580*/  LEA.HI.SX32 R203, R142, R203, 0x1d ;  /* 0x000000cb8ecb7211 */ /* 0x000fe200078feaff */
[----:B------:R0:W3:Y:S01]  /*0590*/  LDG.E R3, desc[UR12][R138.64] ;  /* 0x0000000c8a037981 */ /* 0x0000e2000c1e1900 */
[C---:B------:R-:W-:Y:S01]  /*05a0*/  IADD3 R153, PT, PT, R141.reuse, 0x100, RZ ;  /* 0x000001008d997810 */ /* 0x040fe20007ffe0ff */
[C-C-:B-1----:R-:W-:Y:S01]  /*05b0*/  IMAD.WIDE.U32 R136, R141.reuse, 0x20, R154.reuse ;  /* 0x000000208d887825 */ /* 0x142fe200078e009a */
[----:B------:R-:W-:Y:S02]  /*05c0*/  IADD3 R189, PT, PT, R141, 0x200, RZ ;  /* 0x000002008dbd7810 */ /* 0x000fe40007ffe0ff */
[----:B------:R-:W-:Y:S01]  /*05d0*/  IADD3 R173, PT, PT, R203, 0x100, RZ ;  /* 0x00000100cbad7810 */ /* 0x000fe20007ffe0ff */
[----:B------:R-:W-:Y:S01]  /*05e0*/  IMAD.WIDE.U32 R142, R153, 0x20, R154 ;  /* 0x00000020998e7825 */ /* 0x000fe200078e009a */
[----:B------:R-:W4:Y:S01]  /*05f0*/  LDG.E.128 R148, desc[UR12][R136.64] ;  /* 0x0000000c88947981 */ /* 0x000f22000c1e1d00 */
[----:B0-----:R-:W-:-:S02]  /*0600*/  IADD3 R139, PT, PT, R203, 0x200, RZ ;  /* 0x00000200cb8b7810 */ /* 0x001fc40007ffe0ff */
[----:B--2---:R-:W-:Y:S01]  /*0610*/  IMAD.WIDE.U32 R160, R203, 0x10, R144 ;  /* 0x00000010cba07825 */ /* 0x004fe200078e0090 */
[----:B------:R-:W2:Y:S03]  /*0620*/  LDG.E.128 R164, desc[UR12][R136.64+0x10] ;  /* 0x0000100c88a47981 */ /* 0x000ea6000c1e1d00 */
[----:B------:R-:W-:Y:S01]  /*0630*/  IMAD.WIDE.U32 R154, R189, 0x20, R154 ;  /* 0x00000020bd9a7825 */ /* 0x000fe200078e009a */
[----:B------:R-:W2:Y:S03]  /*0640*/  LDG.E.128 R176, desc[UR12][R142.64] ;  /* 0x0000000c8eb07981 */ /* 0x000ea6000c1e1d00 */
[--C-:B------:R-:W-:Y:S01]  /*0650*/  IMAD.WIDE.U32 R138, R139, 0x10, R144.reuse ;  /* 0x000000108b8a7825 */ /* 0x100fe200078e0090 */
[----:B------:R-:W2:Y:S03]  /*0660*/  LDG.E.128 R160, desc[UR12][R160.64] ;  /* 0x0000000ca0a07981 */ /* 0x000ea6000c1e1d00 */
[----:B------:R-:W-:Y:S01]  /*0670*/  IMAD.WIDE.U32 R172, R173, 0x10, R144 ;  /* 0x00000010adac7825 */ /* 0x000fe200078e0090 */
[----:B------:R0:W2:Y:S04]  /*0680*/  LDG.E.128 R180, desc[UR12][R142.64+0x10] ;  /* 0x0000100c8eb47981 */ /* 0x0000a8000c1e1d00 */
[----:B------:R-:W2:Y:S04]  /*0690*/  LDG.E.128 R156, desc[UR12][R154.64] ;  /* 0x0000000c9a9c7981 */ /* 0x000ea8000c1e1d00 */
[----:B------:R1:W2:Y:S04]  /*06a0*/  LDG.E.128 R144, desc[UR12][R154.64+0x10] ;  /* 0x0000100c9a907981 */ /* 0x0002a8000c1e1d00 */
[----:B------:R-:W2:Y:S04]  /*06b0*/  LDG.E.128 R136, desc[UR12][R138.64] ;  /* 0x0000000c8a887981 */ /* 0x000ea8000c1e1d00 */
[----:B------:R-:W2:Y:S01]  /*06c0*/  LDG.E.128 R172, desc[UR12][R172.64] ;  /* 0x0000000cacac7981 */ /* 0x000ea2000c1e1d00 */
        /* <DEDUP_REMOVED lines=13> */
[----:B------:R-:W5:Y:S04]  /*07a0*/  @P0 LDG.E.128 R4, desc[UR12][R184.64+0x10] ;  /* 0x0000100cb8040981 */ /* 0x000f68000c1e1d00 */
[----:B------:R-:W5:Y:S04]  /*07b0*/  @P0 LDG.E.128 R24, desc[UR12][R142.64] ;  /* 0x0000000c8e180981 */ /* 0x000f68000c1e1d00 */
[----:B------:R0:W5:Y:S01]  /*07c0*/  @P0 LDG.E.128 R20, desc[UR12][R142.64+0x10] ;  /* 0x0000100c8e140981 */ /* 0x000162000c1e1d00 */
[----:B------:R-:W-:Y:S02]  /*07d0*/  HADD2.F32 R194, -RZ, R169.H0_H0 ;  /* 0x200000a9ffc27230 */ /* 0x000fe40000004100 */
[----:B------:R-:W-:-:S02]  /*07e0*/  HADD2.F32 R198, -RZ, R170.H0_H0 ;  /* 0x200000aaffc67230 */ /* 0x000fc40000004100 */
[----:B------:R-:W-:Y:S01]  /*07f0*/  HADD2.F32 R202, -RZ, R171.H0_H0 ;  /* 0x200000abffca7230 */ /* 0x000fe20000004100 */
[----:B---3--:R-:W-:-:S05]  /*0800*/  FSEL R189, R3, RZ, !P1 ;  /* 0x000000ff03bd7208 */ /* 0x008fca0004800000 */
[C---:B----4-:R-:W-:Y:S01]  /*0810*/  FADD.FTZ R197, -R189.reuse, R150 ;  /* 0x00000096bdc57221 */ /* 0x050fe20000010100 */
[C---:B------:R-:W-:Y:S01]  /*0820*/  FADD.FTZ R3, -R189.reuse, R148 ;  /* 0x00000094bd037221 */ /* 0x040fe20000010100 */
[C---:B------:R-:W-:Y:S01]  /*0830*/  FADD.FTZ R203, -R189.reuse, R151 ;  /* 0x00000097bdcb7221 */ /* 0x040fe20000010100 */
[C---:B------:R-:W-:Y:S01]  /*0840*/  FADD.FTZ R193, -R189.reuse, R149 ;  /* 0x00000095bdc17221 */ /* 0x040fe20000010100 */
[C---:B--2---:R-:W-:Y:S01]  /*0850*/  FADD.FTZ R165, -R189.reuse, R165 ;  /* 0x000000a5bda57221 */ /* 0x044fe20000010100 */
[C---:B------:R-:W-:Y:S01]  /*0860*/  FADD.FTZ R167, -R189.reuse, R167 ;  /* 0x000000a7bda77221 */ /* 0x040fe20000010100 */
[C---:B------:R-:W-:Y:S01]  /*0870*/  FADD.FTZ R209, -R189.reuse, R176 ;  /* 0x000000b0bdd17221 */ /* 0x040fe20000010100 */
[C---:B------:R-:W-:Y:S01]  /*0880*/  FADD.FTZ R211, -R189.reuse, R177 ;  /* 0x000000b1bdd37221 */ /* 0x040fe20000010100 */
[C---:B------:R-:W-:Y:S01]  /*0890*/  FADD.FTZ R213, -R189.reuse, R178 ;  /* 0x000000b2bdd57221 */ /* 0x040fe20000010100 */
[----:B------:R-:W-:Y:S01]  /*08a0*/  FADD.FTZ R215, -R189, R179 ;  /* 0x000000b3bdd77221 */ /* 0x000fe20000010100 */
[----:B------:R-:W-:-:S02]  /*08b0*/  HADD2.F32 R201, -RZ, R161.H0_H0 ;  /* 0x200000a1ffc97230 */ /* 0x000fc40000004100 */
[----:B------:R-:W-:Y:S02]  /*08c0*/  HADD2.F32 R150, -RZ, R161.H1_H1 ;  /* 0x300000a1ff967230 */ /* 0x000fe40000004100 */
        /* <DEDUP_REMOVED lines=17> */
[----:B------:R-:W-:Y:S02]  /*09e0*/  HADD2.F32 R144, -RZ, R136.H1_H1 ;  /* 0x30000088ff907230 */ /* 0x000fe40000004100 */
[--C-:B------:R-:W-:Y:S02]  /*09f0*/  HADD2.F32 R149, -RZ, R137.reuse.H0_H0 ;  /* 0x20000089ff957230 */ /* 0x100fe40000004100 */
[----:B0-----:R-:W-:Y:S02]  /*0a00*/  HADD2.F32 R142, -RZ, R137.H1_H1 ;  /* 0x30000089ff8e7230 */ /* 0x001fe40000004100 */
[----:B-----5:R-:W-:Y:S01]  /*0a10*/  FMUL.FTZ R3, R152, R3 ;  /* 0x0000000398037220 */ /* 0x020fe20000410000 */
[----:B------:R-:W-:Y:S02]  /*0a20*/  HADD2.F32 R153, -RZ, R160.H0_H0 ;  /* 0x200000a0ff997230 */ /* 0x000fe40000004100 */
[----:B------:R-:W-:Y:S02]  /*0a30*/  HADD2.F32 R156, -RZ, R40.H0_H0 ;  /* 0x20000028ff9c7230 */ /* 0x000fe40000004100 */
[----:B------:R-:W-:-:S02]  /*0a40*/  HADD2.F32 R137, -RZ, R139.H0_H0 ;  /* 0x2000008bff897230 */ /* 0x000fc40000004100 */
[----:B------:R-:W-:Y:S02]  /*0a50*/  HADD2.F32 R136, -RZ, R139.H1_H1 ;  /* 0x3000008bff887230 */ /* 0x000fe40000004100 */
[----:B------:R-:W-:Y:S02]  /*0a60*/  HADD2.F32 R160, -RZ, R160.H1_H1 ;  /* 0x300000a0ffa07230 */ /* 0x000fe40000004100 */
[----:B------:R-:W-:Y:S02]  /*0a70*/  HADD2.F32 R139, -RZ, R40.H1_H1 ;  /* 0x30000028ff8b7230 */ /* 0x000fe40000004100 */
[-C--:B------:R-:W-:Y:S01]  /*0a80*/  FMUL.FTZ R156, R156, R153.reuse ;  /* 0x000000999c9c7220 */ /* 0x080fe20000410000 */
[----:B------:R-:W-:Y:S01]  /*0a90*/  FFMA.FTZ R48, R3, R153, R48 ;  /* 0x0000009903307223 */ /* 0x000fe20000010030 */
[----:B------:R-:W-:Y:S01]  /*0aa0*/  FADD.FTZ R116, R116, R153 ;  /* 0x0000009974747221 */ /* 0x000fe20000010000 */
[----:B------:R-:W-:Y:S01]  /*0ab0*/  FMUL.FTZ R154, R152, R193 ;  /* 0x000000c1989a7220 */ /* 0x000fe20000410000 */
[----:B------:R-:W-:-:S02]  /*0ac0*/  HADD2.F32 R146, -RZ, R41.H0_H0 ;  /* 0x20000029ff927230 */ /* 0x000fc40000004100 */
[-C--:B------:R-:W-:Y:S01]  /*0ad0*/  FMUL.FTZ R153, R139, R160.reuse ;  /* 0x000000a08b997220 */ /* 0x080fe20000410000 */
[----:B------:R-:W-:Y:S02]  /*0ae0*/  HADD2.F32 R190, -RZ, R174.H1_H1 ;  /* 0x300000aeffbe7230 */ /* 0x000fe40000004100 */
[----:B------:R-:W-:Y:S02]  /*0af0*/  HADD2.F32 R139, -RZ, R46.H1_H1 ;  /* 0x3000002eff8b7230 */ /* 0x000fe40000004100 */
[----:B------:R-:W-:Y:S01]  /*0b00*/  FFMA.FTZ R49, R154, R160, R49 ;  /* 0x000000a09a317223 */ /* 0x000fe20000010031 */
[--C-:B------:R-:W-:Y:S02]  /*0b10*/  HADD2.F32 R177, -RZ, R172.reuse.H0_H0 ;  /* 0x200000acffb17230 */ /* 0x100fe40000004100 */
[----:B------:R-:W-:Y:S01]  /*0b20*/  FADD.FTZ R117, R117, R160 ;  /* 0x000000a075757221 */ /* 0x000fe20000010000 */
[----:B------:R-:W-:Y:S02]  /*0b30*/  HADD2.F32 R178, -RZ, R172.H1_H1 ;  /* 0x300000acffb27230 */ /* 0x000fe40000004100 */
[----:B------:R-:W-:Y:S01]  /*0b40*/  FMUL.FTZ R160, R146, R201 ;  /* 0x000000c992a07220 */ /* 0x000fe20000410000 */
[----:B------:R-:W-:-:S02]  /*0b50*/  HADD2.F32 R179, -RZ, R173.H0_H0 ;  /* 0x200000adffb37230 */ /* 0x000fc40000004100 */
[C---:B------:R-:W-:Y:S01]  /*0b60*/  FMUL.FTZ R172, R152.reuse, R167 ;  /* 0x000000a798ac7220 */ /* 0x040fe20000410000 */
[----:B------:R-:W-:Y:S02]  /*0b70*/  HADD2.F32 R188, -RZ, R173.H1_H1 ;  /* 0x300000adffbc7230 */ /* 0x000fe40000004100 */
[C---:B------:R-:W-:Y:S01]  /*0b80*/  FMUL.FTZ R182, R152.reuse, R181 ;  /* 0x000000b598b67220 */ /* 0x040fe20000410000 */
[----:B------:R-:W-:Y:S02]  /*0b90*/  HADD2.F32 R176, -RZ, R44.H0_H0 ;  /* 0x2000002cffb07230 */ /* 0x000fe40000004100 */
[----:B------:R-:W-:Y:S01]  /*0ba0*/  FMUL.FTZ R167, R152, R209 ;  /* 0x000000d198a77220 */ /* 0x000fe20000410000 */
[----:B------:R-:W-:Y:S02]  /*0bb0*/  HADD2.F32 R219, -RZ, R174.H0_H0 ;  /* 0x200000aeffdb7230 */ /* 0x000fe40000004100 */
[----:B------:R-:W-:Y:S01]  /*0bc0*/  FMUL.FTZ R181, R139, R190 ;  /* 0x000000be8bb57220 */ /* 0x000fe20000410000 */
[----:B------:R-:W-:-:S02]  /*0bd0*/  HADD2.F32 R173, -RZ, R44.H1_H1 ;  /* 0x3000002cffad7230 */ /* 0x000fc40000004100 */
[----:B------:R-:W-:Y:S01]  /*0be0*/  FADD.FTZ R146, RZ, R156 ;  /* 0x0000009cff927221 */ /* 0x000fe20000010000 */
[C---:B------:R-:W-:Y:S01]  /*0bf0*/  FMUL.FTZ R174, R152.reuse, R211 ;  /* 0x000000d398ae7220 */ /* 0x040fe20000410000 */
[----:B------:R-:W-:Y:S01]  /*0c00*/  FFMA.FTZ R139, R3, R156, RZ ;  /* 0x0000009c038b7223 */ /* 0x000fe200000100ff */
[----:B------:R-:W-:Y:S02]  /*0c10*/  HADD2.F32 R157, -RZ, R41.H1_H1 ;  /* 0x30000029ff9d7230 */ /* 0x000fe40000004100 */
[C---:B------:R-:W-:Y:S01]  /*0c20*/  FMUL.FTZ R164, R152.reuse, R165 ;  /* 0x000000a598a47220 */ /* 0x040fe20000410000 */
[----:B------:R-:W-:Y:S01]  /*0c30*/  FMUL.FTZ R158, R152, R203 ;  /* 0x000000cb989e7220 */ /* 0x000fe20000410000 */
[----:B------:R-:W-:Y:S02]  /*0c40*/  HADD2.F32 R165, -RZ, R43.H1_H1 ;  /* 0x3000002bffa57230 */ /* 0x000fe40000004100 */
[-C--:B------:R-:W-:Y:S01]  /*0c50*/  FMUL.FTZ R176, R176, R177.reuse ;  /* 0x000000b1b0b07220 */ /* 0x080fe20000410000 */
[----:B------:R-:W-:Y:S01]  /*0c60*/  FFMA.FTZ R56, R167, R177, R56 ;  /* 0x000000b1a7387223 */ /* 0x000fe20000010038 */
[----:B------:R-:W-:Y:S01]  /*0c70*/  FADD.FTZ R108, R108, R177 ;  /* 0x000000b16c6c7221 */ /* 0x000fe20000010000 */
[----:B------:R-:W-:Y:S01]  /*0c80*/  FADD.FTZ R193, R146, R153 ;  /* 0x0000009992c17221 */ /* 0x000fe20000010000 */
[----:B------:R-:W-:Y:S01]  /*0c90*/  FMUL.FTZ R155, R152, R197 ;  /* 0x000000c5989b7220 */ /* 0x000fe20000410000 */
[-C--:B------:R-:W-:Y:S01]  /*0ca0*/  FMUL.FTZ R173, R173, R178.reuse ;  /* 0x000000b2adad7220 */ /* 0x080fe20000410000 */
[----:B------:R-:W-:Y:S01]  /*0cb0*/  FFMA.FTZ R57, R174, R178, R57 ;  /* 0x000000b2ae397223 */ /* 0x000fe20000010039 */
[----:B------:R-:W-:Y:S01]  /*0cc0*/  FADD.FTZ R109, R109, R178 ;  /* 0x000000b26d6d7221 */ /* 0x000fe20000010000 */
[----:B------:R-:W-:-:S02]  /*0cd0*/  HADD2.F32 R177, -RZ, R45.H1_H1 ;  /* 0x3000002dffb17230 */ /* 0x000fc40000004100 */
[----:B------:R-:W-:Y:S01]  /*0ce0*/  FFMA.FTZ R146, R154, R153, R139 ;  /* 0x000000999a927223 */ /* 0x000fe2000001008b */
[--C-:B------:R-:W-:Y:S02]  /*0cf0*/  HADD2.F32 R205, -RZ, R162.reuse.H0_H0 ;  /* 0x200000a2ffcd7230 */ /* 0x100fe40000004100 */
[----:B------:R-:W-:Y:S01]  /*0d00*/  FMUL.FTZ R178, R152, R215 ;  /* 0x000000d798b27220 */ /* 0x000fe20000410000 */
[----:B------:R-:W-:Y:S02]  /*0d10*/  HADD2.F32 R184, -RZ, R162.H1_H1 ;  /* 0x300000a2ffb87230 */ /* 0x000fe40000004100 */
[-C--:B------:R-:W-:Y:S01]  /*0d20*/  FMUL.FTZ R157, R157, R150.reuse ;  /* 0x000000969d9d7220 */ /* 0x080fe20000410000 */
[----:B------:R-:W-:Y:S02]  /*0d30*/  HADD2.F32 R162, -RZ, R42.H0_H0 ;  /* 0x2000002affa27230 */ /* 0x000fe40000004100 */
[----:B------:R-:W-:Y:S01]  /*0d40*/  FFMA.FTZ R51, R158, R150, R51 ;  /* 0x000000969e337223 */ /* 0x000fe20000010033 */
[----:B------:R-:W-:Y:S01]  /*0d50*/  FADD.FTZ R119, R119, R150 ;  /* 0x0000009677777221 */ /* 0x000fe20000010000 */
[-C--:B------:R-:W-:Y:S01]  /*0d60*/  FMUL.FTZ R165, R165, R186.reuse ;  /* 0x000000baa5a57220 */ /* 0x080fe20000410000 */
[----:B------:R-:W-:Y:S01]  /*0d70*/  FADD.FTZ R115, R115, R186 ;  /* 0x000000ba73737221 */ /* 0x000fe20000010000 */
[----:B------:R-:W-:Y:S01]  /*0d80*/  FFMA.FTZ R55, R172, R186, R55 ;  /* 0x000000baac377223 */ /* 0x000fe20000010037 */
[----:B------:R-:W-:Y:S01]  /*0d90*/  FADD.FTZ R150, R193, R160 ;  /* 0x000000a0c1967221 */ /* 0x000fe20000010000 */
[----:B------:R-:W-:-:S02]  /*0da0*/  HADD2.F32 R185, -RZ, R175.H0_H0 ;  /* 0x200000afffb97230 */ /* 0x000fc40000004100 */
[----:B------:R-:W-:Y:S01]  /*0db0*/  FFMA.FTZ R139, R155, R160, R146 ;  /* 0x000000a09b8b7223 */ /* 0x000fe20000010092 */
[----:B------:R-:W-:Y:S02]  /*0dc0*/  HADD2.F32 R186, -RZ, R47.H0_H0 ;  /* 0x2000002fffba7230 */ /* 0x000fe40000004100 */
[----:B------:R-:W-:Y:S01]  /*0dd0*/  FMUL.FTZ R159, R152, R161 ;  /* 0x000000a1989f7220 */ /* 0x000fe20000410000 */
[----:B------:R-:W-:Y:S02]  /*0de0*/  HADD2.F32 R148, -RZ, R175.H1_H1 ;  /* 0x300000afff947230 */ /* 0x000fe40000004100 */
[-C--:B------:R-:W-:Y:S01]  /*0df0*/  FMUL.FTZ R177, R177, R188.reuse ;  /* 0x000000bcb1b17220 */ /* 0x080fe20000410000 */
[----:B------:R-:W-:Y:S01]  /*0e00*/  FFMA.FTZ R59, R178, R188, R59 ;  /* 0x000000bcb23b7223 */ /* 0x000fe2000001003b */
[----:B------:R-:W-:Y:S01]  /*0e10*/  FADD.FTZ R111, R111, R188 ;  /* 0x000000bc6f6f7221 */ /* 0x000fe20000010000 */
[----:B------:R-:W-:Y:S02]  /*0e20*/  HADD2.F32 R197, -RZ, R47.H1_H1 ;  /* 0x3000002fffc57230 */ /* 0x000fe40000004100 */
[----:B------:R-:W-:Y:S01]  /*0e30*/  FMUL.FTZ R183, R152, R221 ;  /* 0x000000dd98b77220 */ /* 0x000fe20000410000 */
[----:B------:R-:W-:-:S02]  /*0e40*/  HADD2.F32 R161, -RZ, R42.H1_H1 ;  /* 0x3000002affa17230 */ /* 0x000fc40000004100 */
[----:B------:R-:W-:Y:S01]  /*0e50*/  FMUL.FTZ R188, R152, R223 ;  /* 0x000000df98bc7220 */ /* 0x000fe20000410000 */
[----:B------:R-:W-:Y:S01]  /*0e60*/  FMUL.FTZ R162, R162, R205 ;  /* 0x000000cda2a27220 */ /* 0x000fe20000410000 */
[----:B------:R-:W-:Y:S01]  /*0e70*/  FADD.FTZ R193, R150, R157 ;  /* 0x0000009d96c17221 */ /* 0x000fe20000010000 */
[----:B------:R-:W-:Y:S01]  /*0e80*/  FFMA.FTZ R146, R158, R157, R139 ;  /* 0x0000009d9e927223 */ /* 0x000fe2000001008b */
[-C--:B------:R-:W-:Y:S01]  /*0e90*/  FMUL.FTZ R186, R186, R185.reuse ;  /* 0x000000b9baba7220 */ /* 0x080fe20000410000 */
[----:B------:R-:W-:Y:S01]  /*0ea0*/  FADD.FTZ R106, R106, R185 ;  /* 0x000000b96a6a7221 */ /* 0x000fe20000010000 */
[----:B------:R-:W-:Y:S01]  /*0eb0*/  FFMA.FTZ R62, R183, R185, R62 ;  /* 0x000000b9b73e7223 */ /* 0x000fe2000001003e */
[----:B------:R-:W-:Y:S02]  /*0ec0*/  HADD2.F32 R166, -RZ, R43.H0_H0 ;  /* 0x2000002bffa67230 */ /* 0x000fe40000004100 */
[-C--:B------:R-:W-:Y:S01]  /*0ed0*/  FMUL.FTZ R185, R197, R148.reuse ;  /* 0x00000094c5b97220 */ /* 0x080fe20000410000 */
[----:B------:R-:W-:Y:S01]  /*0ee0*/  FADD.FTZ R107, R107, R148 ;  /* 0x000000946b6b7221 */ /* 0x000fe20000010000 */
[----:B------:R-:W-:Y:S01]  /*0ef0*/  FFMA.FTZ R63, R188, R148, R63 ;  /* 0x00000094bc3f7223 */ /* 0x000fe2000001003f */
        /* <DEDUP_REMOVED lines=10> */
[----:B------:R-:W-:-:S02]  /*0fa0*/  HADD2.F32 R190, -RZ, R168.H0_H0 ;  /* 0x200000a8ffbe7230 */ /* 0x000fc40000004100 */
[----:B------:R-:W-:Y:S01]  /*0fb0*/  FFMA.FTZ R139, R163, R166, R146 ;  /* 0x000000a6a38b7223 */ /* 0x000fe20000010092 */
[----:B------:R-:W-:Y:S02]  /*0fc0*/  HADD2.F32 R197, -RZ, R168.H1_H1 ;  /* 0x300000a8ffc57230 */ /* 0x000fe40000004100 */
[C---:B------:R-:W-:Y:S01]  /*0fd0*/  FMUL.FTZ R187, R152.reuse, R187 ;  /* 0x000000bb98bb7220 */ /* 0x040fe20000410000 */
[----:B------:R-:W-:Y:S01]  /*0fe0*/  FMUL.FTZ R192, R152, R151 ;  /* 0x0000009798c07220 */ /* 0x000fe20000410000 */
[----:B------:R-:W-:Y:S01]  /*0ff0*/  FADD.FTZ R151, R148, R165 ;  /* 0x000000a594977221 */ /* 0x000fe20000010000 */
[----:B------:R-:W-:Y:S01]  /*1000*/  FFMA.FTZ R146, R172, R165, R139 ;  /* 0x000000a5ac927223 */ /* 0x000fe2000001008b */
[-C--:B------:R-:W-:Y:S01]  /*1010*/  FMUL.FTZ R190, R190, R189.reuse ;  /* 0x000000bdbebe7220 */ /* 0x080fe20000410000 */
[----:B------:R-:W-:Y:S01]  /*1020*/  FFMA.FTZ R64, R187, R189, R64 ;  /* 0x000000bdbb407223 */ /* 0x000fe20000010040 */
[----:B------:R-:W-:Y:S01]  /*1030*/  FADD.FTZ R100, R100, R189 ;  /* 0x000000bd64647221 */ /* 0x000fe20000010000 */
[----:B------:R-:W-:-:S02]  /*1040*/  HADD2.F32 R180, -RZ, R45.H0_H0 ;  /* 0x2000002dffb47230 */ /* 0x000fc40000004100 */
[-C--:B------:R-:W-:Y:S01]  /*1050*/  FMUL.FTZ R189, R197, R144.reuse ;  /* 0x00000090c5bd7220 */ /* 0x080fe20000410000 */
[----:B------:R-:W-:Y:S01]  /*1060*/  FFMA.FTZ R65, R192, R144, R65 ;  /* 0x00000090c0417223 */ /* 0x000fe20000010041 */
[----:B------:R-:W-:Y:S01]  /*1070*/  FADD.FTZ R101, R101, R144 ;  /* 0x0000009065657221 */ /* 0x000fe20000010000 */
        /* <DEDUP_REMOVED lines=12> */
[-C--:B------:R-:W-:Y:S01]  /*1140*/  FMUL.FTZ R194, R194, R149.reuse ;  /* 0x00000095c2c27220 */ /* 0x080fe20000410000 */
[----:B------:R-:W-:Y:S01]  /*1150*/  FFMA.FTZ R66, R191, R149, R66 ;  /* 0x00000095bf427223 */ /* 0x000fe20000010042 */
[----:B------:R-:W-:Y:S01]  /*1160*/  FADD.FTZ R102, R102, R149 ;  /* 0x0000009566667221 */ /* 0x000fe20000010000 */
[----:B------:R-:W-:Y:S01]  /*1170*/  FFMA.FTZ R58, R175, R179, R58 ;  /* 0x000000b3af3a7223 */ /* 0x000fe2000001003a */
[----:B------:R-:W-:Y:S01]  /*1180*/  FADD.FTZ R110, R110, R179 ;  /* 0x000000b36e6e7221 */ /* 0x000fe20000010000 */
[----:B------:R-:W-:Y:S01]  /*1190*/  FMUL.FTZ R184, R184, R219 ;  /* 0x000000dbb8b87220 */ /* 0x000fe20000410000 */
[----:B------:R-:W-:Y:S01]  /*11a0*/  FADD.FTZ R149, R146, R177 ;  /* 0x000000b192957221 */ /* 0x000fe20000010000 */
[----:B------:R-:W-:Y:S01]  /*11b0*/  FMUL.FTZ R179, R152, R217 ;  /* 0x000000d998b37220 */ /* 0x000fe20000410000 */
[----:B------:R-:W-:Y:S01]  /*11c0*/  FFMA.FTZ R144, R178, R177, R139 ;  /* 0x000000b1b2907223 */ /* 0x000fe2000001008b */
        /* <DEDUP_REMOVED lines=13> */
[--C-:B------:R-:W-:Y:S02]  /*12a0*/  HADD2.F32 R143, -RZ, R138.reuse.H0_H0 ;  /* 0x2000008aff8f7230 */ /* 0x100fe40000004100 */
[----:B------:R-:W-:Y:S01]  /*12b0*/  FADD.FTZ R142, R141, R190 ;  /* 0x000000be8d8e7221 */ /* 0x000fe20000010000 */
[----:B------:R-:W-:Y:S01]  /*12c0*/  FFMA.FTZ R139, R187, R190, R144 ;  /* 0x000000bebb8b7223 */ /* 0x000fe20000010090 */
[----:B------:R-:W-:Y:S02]  /*12d0*/  HADD2.F32 R138, -RZ, R138.H1_H1 ;  /* 0x3000008aff8a7230 */ /* 0x000fe40000004100 */
[----:B------:R-:W-:Y:S01]  /*12e0*/  FMUL.FTZ R200, R152, R145 ;  /* 0x0000009198c87220 */ /* 0x000fe20000410000 */
[----:B------:R-:W-:Y:S02]  /*12f0*/  HADD2.F32 R197, -RZ, R170.H1_H1 ;  /* 0x300000aaffc57230 */ /* 0x000fe40000004100 */
[----:B------:R-:W-:Y:S01]  /*1300*/  FADD.FTZ R141, R142, R189 ;  /* 0x000000bd8e8d7221 */ /* 0x000fe20000010000 */
[----:B------:R-:W-:Y:S01]  /*1310*/  FFMA.FTZ R142, R192, R189, R139 ;  /* 0x000000bdc08e7223 */ /* 0x000fe2000001008b */
[-C--:B------:R-:W-:Y:S01]  /*1320*/  FFMA.FTZ R69, R200, R138.reuse, R69 ;  /* 0x0000008ac8457223 */ /* 0x080fe20000010045 */
[----:B------:R-:W-:Y:S01]  /*1330*/  FADD.FTZ R97, R97, R138 ;  /* 0x0000008a61617221 */ /* 0x000fe20000010000 */
[----:B------:R-:W-:Y:S01]  /*1340*/  FMUL.FTZ R197, R197, R138 ;  /* 0x0000008ac5c57220 */ /* 0x000fe20000410000 */
        /* <DEDUP_REMOVED lines=9> */
[----:B------:R-:W-:Y:S01]  /*13e0*/  FFMA.FTZ R50, R155, R201, R50 ;  /* 0x000000c99b327223 */ /* 0x000fe20000010032 */
[----:B------:R-:W-:Y:S01]  /*13f0*/  FADD.FTZ R118, R118, R201 ;  /* 0x000000c976767221 */ /* 0x000fe20000010000 */
[----:B------:R-:W-:Y:S02]  /*1400*/  HADD2.F32 R201, -RZ, R171.H1_H1 ;  /* 0x300000abffc97230 */ /* 0x000fe40000004100 */
        /* <DEDUP_REMOVED lines=22> */
.L_x_6576:
        /* <DEDUP_REMOVED lines=19> */
.L_x_6577:
[----:B0-----:R-:W0:Y:S01]  /*16a0*/  SHFL.DOWN PT, R137, R144, 0x10, 0x1f ;  /* 0x0a001f0090897f89 */ /* 0x001e2200000e0000 */
[----:B------:R-:W1:Y:S01]  /*16b0*/  LDC R209, c[0x0][0x388] ;  /* 0x0000e200ffd17b82 */ /* 0x000e620000000800 */
[C---:B-----5:R-:W-:Y:S01]  /*16c0*/  ISETP.GE.AND P3, PT, R140.reuse, 0x1, PT ;  /* 0x000000018c00780c */ /* 0x060fe20003f66270 */
[----:B------:R-:W-:Y:S01]  /*16d0*/  BSSY.RECONVERGENT B0, `(.L_x_6578) ;  /* 0x0000027000007945 */ /* 0x000fe20003800200 */
[----:B------:R-:W2:Y:S01]  /*16e0*/  SHFL.DOWN PT, R136, R145, 0x10, 0x1f ;  /* 0x0a001f0091887f89 */ /* 0x000ea200000e0000 */
[----:B------:R-:W-:Y:S01]  /*16f0*/  MOV R205, RZ ;  /* 0x000000ff00cd7202 */ /* 0x000fe20000000f00 */
[----:B------:R-:W3:Y:S09]  /*1700*/  S2R R203, SR_TID.X ;  /* 0x0000000000cb7919 */ /* 0x000ef20000002100 */
        /* <DEDUP_REMOVED lines=9> */
[----:B------:R-:W0:Y:S01]  /*17a0*/  SHFL.DOWN PT, R141, R138, 0x4, 0x1f ;  /* 0x08801f008a8d7f89 */ /* 0x000e2200000e0000 */
[----:B------:R-:W1:Y:S03]  /*17b0*/  @P3 LDC.64 R136, c[0x0][0x390] ;  /* 0x0000e400ff883b82 */ /* 0x000e660000000a00 */
[----:B------:R-:W2:Y:S01]  /*17c0*/  SHFL.DOWN PT, R142, R139, 0x4, 0x1f ;  /* 0x08801f008b8e7f89 */ /* 0x000ea200000e0000 */
[----:B0-----:R-:W-:Y:S01]  /*17d0*/  FADD.FTZ R141, R138, R141 ;  /* 0x0000008d8a8d7221 */ /* 0x001fe20000010000 */
[----:B--2---:R-:W-:-:S04]  /*17e0*/  FADD.FTZ R142, R139, R142 ;  /* 0x0000008e8b8e7221 */ /* 0x004fc80000010000 */
[----:B------:R-:W0:Y:S04]  /*17f0*/  SHFL.DOWN PT, R144, R141, 0x2, 0x1f ;  /* 0x08401f008d907f89 */ /* 0x000e2800000e0000 */
[----:B------:R-:W2:Y:S01]  /*1800*/  SHFL.DOWN PT, R143, R142, 0x2, 0x1f ;  /* 0x08401f008e8f7f89 */ /* 0x000ea200000e0000 */
[----:B0-----:R-:W-:Y:S01]  /*1810*/  FADD.FTZ R144, R141, R144 ;  /* 0x000000908d907221 */ /* 0x001fe20000010000 */
[----:B------:R-:W-:Y:S01]  /*1820*/  @P3 SHF.R.S32.HI R141, RZ, 0x1f, R140 ;  /* 0x0000001fff8d3819 */ /* 0x000fe2000001148c */
[----:B--2---:R-:W-:-:S03]  /*1830*/  FADD.FTZ R143, R142, R143 ;  /* 0x0000008f8e8f7221 */ /* 0x004fc60000010000 */
[----:B------:R-:W0:Y:S01]  /*1840*/  SHFL.DOWN PT, R139, R144, 0x1, 0x1f ;  /* 0x08201f00908b7f89 */ /* 0x000e2200000e0000 */
[----:B------:R-:W-:-:S03]  /*1850*/  @P3 LEA.HI R140, R141, R140, RZ, 0x3 ;  /* 0x0000008c8d8c3211 */ /* 0x000fc600078f18ff */
[----:B------:R-:W2:Y:S01]  /*1860*/  SHFL.DOWN PT, R146, R143, 0x1, 0x1f ;  /* 0x08201f008f927f89 */ /* 0x000ea200000e0000 */
[----:B------:R-:W-:-:S05]  /*1870*/  @P3 LEA.HI.SX32 R205, R140, R203, 0x1d ;  /* 0x000000cb8ccd3211 */ /* 0x000fca00078feaff */
[----:B-1----:R-:W-:-:S04]  /*1880*/  @P3 IMAD.WIDE.U32 R140, R205, 0x10, R136 ;  /* 0x00000010cd8c3825 */ /* 0x002fc800078e0088 */
[----:B0-----:R-:W-:Y:S01]  /*1890*/  FADD.FTZ R138, R144, R139 ;  /* 0x0000008b908a7221 */ /* 0x001fe20000010000 */
        /* <DEDUP_REMOVED lines=10> */
.L_x_6579:
[----:B------:R-:W-:Y:S05]  /*1940*/  BSYNC.RECONVERGENT B0 ;  /* 0x0000000000007941 */ /* 0x000fea0003800200 */
.L_x_6578:
        /* <DEDUP_REMOVED lines=62> */
.L_x_6582:
        /* <DEDUP_REMOVED lines=13> */
.L_x_6583:
        /* <DEDUP_REMOVED lines=13> */
.L_x_6584:
        /* <DEDUP_REMOVED lines=13> */
.L_x_6585:
        /* <DEDUP_REMOVED lines=13> */
.L_x_6586:
        /* <DEDUP_REMOVED lines=13> */
.L_x_6587:
        /* <DEDUP_REMOVED lines=13> */
.L_x_6588:
        /* <DEDUP_REMOVED lines=14> */
.L_x_6581:
        /* <DEDUP_REMOVED lines=41> */
.L_x_6590:
        /* <DEDUP_REMOVED lines=8> */
.L_x_6591:
        /* <DEDUP_REMOVED lines=8> */
.L_x_6592:
        /* <DEDUP_REMOVED lines=8> */
.L_x_6593:
        /* <DEDUP_REMOVED lines=8> */
.L_x_6594:
        /* <DEDUP_REMOVED lines=8> */
.L_x_6595:
        /* <DEDUP_REMOVED lines=8> */
.L_x_6596:
        /* <DEDUP_REMOVED lines=13> */
.L_x_6580:
        /* <DEDUP_REMOVED lines=17> */
.L_x_6598:
        /* <DEDUP_REMOVED lines=12> */
.L_x_6599:
        /* <DEDUP_REMOVED lines=12> */
.L_x_6600:
        /* <DEDUP_REMOVED lines=12> */
.L_x_6601:
        /* <DEDUP_REMOVED lines=12> */
.L_x_6602:
        /* <DEDUP_REMOVED lines=12> */
.L_x_6603:
        /* <DEDUP_REMOVED lines=12> */
.L_x_6604:
        /* <DEDUP_REMOVED lines=13> */
.L_x_6597:
[-CC-:B------:R-:W-:Y:S01]  /*2fb0*/  @P2 FFMA.FTZ R128, R154, R140.reuse, R143.reuse ;  /* 0x0000008c9a802223 */ /* 0x180fe2000001008f */
        /* <DEDUP_REMOVED lines=39> */
.L_x_6605:
        /* <DEDUP_REMOVED lines=8> */
.L_x_6606:
        /* <DEDUP_REMOVED lines=8> */
.L_x_6607:
        /* <DEDUP_REMOVED lines=8> */
.L_x_6608:
        /* <DEDUP_REMOVED lines=8> */
.L_x_6609:
        /* <DEDUP_REMOVED lines=8> */
.L_x_6610:
        /* <DEDUP_REMOVED lines=8> */
.L_x_6611:
        /* <DEDUP_REMOVED lines=11> */
.L_x_6589:
        /* <DEDUP_REMOVED lines=14> */
.L_x_6612:
[----:B------:R-:W-:Y:S05]  /*36c0*/  @!P0 BRA `(.L_x_6613) ;  /* 0x0000000c00188947 */ /* 0x000fea0003800000 */
        /* <DEDUP_REMOVED lines=41> */
.L_x_6615:
        /* <DEDUP_REMOVED lines=8> */
.L_x_6616:
        /* <DEDUP_REMOVED lines=8> */
.L_x_6617:
        /* <DEDUP_REMOVED lines=8> */
.L_x_6618:
        /* <DEDUP_REMOVED lines=8> */
.L_x_6619:
        /* <DEDUP_REMOVED lines=8> */
.L_x_6620:
        /* <DEDUP_REMOVED lines=8> */
.L_x_6621:
        /* <DEDUP_REMOVED lines=12> */
.L_x_6614:
        /* <DEDUP_REMOVED lines=12> */
.L_x_6623:
        /* <DEDUP_REMOVED lines=12> */
.L_x_6624:
        /* <DEDUP_REMOVED lines=12> */
.L_x_6625:
        /* <DEDUP_REMOVED lines=12> */
.L_x_6626:
        /* <DEDUP_REMOVED lines=12> */
.L_x_6627:
        /* <DEDUP_REMOVED lines=12> */
.L_x_6628:
        /* <DEDUP_REMOVED lines=12> */
.L_x_6629:
        /* <DEDUP_REMOVED lines=13> */
.L_x_6613:
        /* <DEDUP_REMOVED lines=21> */
[----:B------:R-:W-:Y:S01]  /*4480*/  FMUL.FTZ R135, R152, R147 ;  /* 0x0000009398877220 */ /* 0x000fe20000410000 */
        /* <DEDUP_REMOVED lines=20> */
.L_x_6631:
        /* <DEDUP_REMOVED lines=8> */
.L_x_6632:
        /* <DEDUP_REMOVED lines=8> */
.L_x_6633:
        /* <DEDUP_REMOVED lines=8> */
.L_x_6634:
        /* <DEDUP_REMOVED lines=8> */
.L_x_6635:
        /* <DEDUP_REMOVED lines=8> */
.L_x_6636:
        /* <DEDUP_REMOVED lines=8> */
.L_x_6637:
        /* <DEDUP_REMOVED lines=12> */
.L_x_6630:
        /* <DEDUP_REMOVED lines=13> */
.L_x_6638:
[----:B------:R-:W-:Y:S05]  /*4a60*/  @!P3 BRA `(.L_x_6639) ;  /* 0x000000000030b947 */ /* 0x000fea0003800000 */
[----:B0-----:R-:W-:Y:S01]  /*4a70*/  FFMA.FTZ R136, R174, R140, R143 ;  /* 0x0000008cae887223 */ /* 0x001fe2000001008f */
        /* <DEDUP_REMOVED lines=11> */
.L_x_6639:
        /* <DEDUP_REMOVED lines=13> */
.L_x_6640:
        /* <DEDUP_REMOVED lines=13> */
.L_x_6641:
        /* <DEDUP_REMOVED lines=13> */
.L_x_6642:
        /* <DEDUP_REMOVED lines=13> */
.L_x_6643:
        /* <DEDUP_REMOVED lines=13> */
.L_x_6644:
        /* <DEDUP_REMOVED lines=13> */
.L_x_6622:
        /* <DEDUP_REMOVED lines=14> */
.L_x_6645:
        /* <DEDUP_REMOVED lines=12> */
[----:B------:R-:W-:Y:S01]  /*51b0*/  MOV R137, R6 ;  /* 0x0000000600897202 */ /* 0x000fe20000000f00 */
        /* <DEDUP_REMOVED lines=30> */
.L_x_6648:
        /* <DEDUP_REMOVED lines=8> */
.L_x_6649:
        /* <DEDUP_REMOVED lines=8> */
.L_x_6650:
        /* <DEDUP_REMOVED lines=8> */
.L_x_6651:
        /* <DEDUP_REMOVED lines=8> */
.L_x_6652:
        /* <DEDUP_REMOVED lines=8> */
.L_x_6653:
        /* <DEDUP_REMOVED lines=8> */
.L_x_6654:
        /* <DEDUP_REMOVED lines=12> */
.L_x_6647:
        /* <DEDUP_REMOVED lines=12> */
.L_x_6656:
[----:B------:R-:W-:Y:S05]  /*5820*/  @!P3 BRA `(.L_x_6657) ;  /* 0x00000000002cb947 */ /* 0x000fea0003800000 */
[----:B0-----:R-:W-:Y:S01]  /*5830*/  @P2 FFMA.FTZ R136, R192, R140, R143 ;  /* 0x0000008cc0882223 */ /* 0x001fe2000001008f */
        /* <DEDUP_REMOVED lines=10> */
.L_x_6657:
        /* <DEDUP_REMOVED lines=12> */
.L_x_6658:
        /* <DEDUP_REMOVED lines=12> */
.L_x_6659:
        /* <DEDUP_REMOVED lines=12> */
.L_x_6660:
        /* <DEDUP_REMOVED lines=12> */
.L_x_6661:
        /* <DEDUP_REMOVED lines=12> */
.L_x_6662:
[----:B------:R-:W-:Y:S05]  /*5ca0*/  @!P3 BRA `(.L_x_6655) ;  /* 0x0000000c0074b947 */ /* 0x000fea0003800000 */
[----:B------:R-:W-:Y:S01]  /*5cb0*/  @P2 FFMA.FTZ R140, R204, R140, R143 ;  /* 0x0000008ccc8c2223 */ /* 0x000fe2000001008f */
[----:B------:R-:W-:Y:S01]  /*5cc0*/  MOV R2, R7 ;  /* 0x0000000700027202 */ /* 0x000fe20000000f00 */
        /* <DEDUP_REMOVED lines=10> */
.L_x_6646:
        /* <DEDUP_REMOVED lines=42> */
.L_x_6664:
        /* <DEDUP_REMOVED lines=8> */
.L_x_6665:
        /* <DEDUP_REMOVED lines=8> */
.L_x_6666:
        /* <DEDUP_REMOVED lines=8> */
.L_x_6667:
        /* <DEDUP_REMOVED lines=8> */
.L_x_6668:
        /* <DEDUP_REMOVED lines=8> */
.L_x_6669:
        /* <DEDUP_REMOVED lines=8> */
.L_x_6670:
        /* <DEDUP_REMOVED lines=15> */
.L_x_6663:
        /* <DEDUP_REMOVED lines=13> */
.L_x_6671:
        /* <DEDUP_REMOVED lines=13> */
.L_x_6672:
        /* <DEDUP_REMOVED lines=13> */
.L_x_6673:
        /* <DEDUP_REMOVED lines=13> */
.L_x_6674:
        /* <DEDUP_REMOVED lines=13> */
.L_x_6675:
        /* <DEDUP_REMOVED lines=13> */
.L_x_6676:
        /* <DEDUP_REMOVED lines=13> */
.L_x_6677:
[----:B------:R-:W-:Y:S05]  /*69b0*/  @!P3 BRA `(.L_x_6655) ;  /* 0x000000000030b947 */ /* 0x000fea0003800000 */
[----:B------:R-:W-:Y:S01]  /*69c0*/  FFMA.FTZ R140, R204, R140, R143 ;  /* 0x0000008ccc8c7223 */ /* 0x000fe2000001008f */
[----:B------:R-:W-:Y:S01]  /*69d0*/  ISETP.GT.AND P0, PT, R2, RZ, PT ;  /* 0x000000ff0200720c */ /* 0x000fe20003f04270 */
[----:B0----5:R-:W-:Y:S02]  /*69e0*/  HADD2.F32 R138, -RZ, R123.H1_H1 ;  /* 0x3000007bff8a7230 */ /* 0x021fe40000004100 */
        /* <DEDUP_REMOVED lines=9> */
.L_x_6655:
[----:B0-----:R-:W0:Y:S01]  /*6a80*/  @P1 LDC.64 R138, c[0x0][0x478] ;  /* 0x00011e00ff8a1b82 */ /* 0x001e220000000a00 */
        /* <DEDUP_REMOVED lines=12> */
.L_x_6575:
        /* <DEDUP_REMOVED lines=29> */
.L_x_6679:
        /* <DEDUP_REMOVED lines=14> */
.L_x_10781:


//--------------------- .text._ZN10layer_norm13ln_bwd_kernelINS_13Kernel_traitsI6__halfS2_fS2_fjLj6144ELj1ELj1ELj8ELj16ENS_18Kernel_traits_baseILj6144ES2_S2_fS2_fjLj256EEEEELb1ELb0ELb0ELb0EEEvNS_9BwdParamsE --------------------------
	.section	.text._ZN10layer_norm13ln_bwd_kernelINS_13Kernel_traitsI6__halfS2_fS2_fjLj6144ELj1ELj1ELj8ELj16ENS_18Kernel_traits_baseILj6144ES2_S2_fS2_fjLj256EEEEELb1ELb0ELb0ELb0EEEvNS_9BwdParamsE,"ax",@progbits
	.align	128
        .global         _ZN10layer_norm13ln_bwd_kernelINS_13Kernel_traitsI6__halfS2_fS2_fjLj6144ELj1ELj1ELj8ELj16ENS_18Kernel_traits_baseILj6144ES2_S2_fS2_fjLj256EEEEELb1ELb0ELb0ELb0EEEvNS_9BwdParamsE
        .type           _ZN10layer_norm13ln_bwd_kernelINS_13Kernel_traitsI6__halfS2_fS2_fjLj6144ELj1ELj1ELj8ELj16ENS_18Kernel_traits_baseILj6144ES2_S2_fS2_fjLj256EEEEELb1ELb0ELb0ELb0EEEvNS_9BwdParamsE,@function
        .size           _ZN10layer_norm13ln_bwd_kernelINS_13Kernel_traitsI6__halfS2_fS2_fjLj6144ELj1ELj1ELj8ELj16ENS_18Kernel_traits_baseILj6144ES2_S2_fS2_fjLj256EEEEELb1ELb0ELb0ELb0EEEvNS_9BwdParamsE,(.L_x_10782 - _ZN10layer_norm13ln_bwd_kernelINS_13Kernel_traitsI6__halfS2_fS2_fjLj6144ELj1ELj1ELj8ELj16ENS_18Kernel_traits_baseILj6144ES2_S2_fS2_fjLj256EEEEELb1ELb0ELb0ELb0EEEvNS_9BwdParamsE)
        .other          _ZN10layer_norm13ln_bwd_kernelINS_13Kernel_traitsI6__halfS2_fS2_fjLj6144ELj1ELj1ELj8ELj16ENS_18Kernel_traits_baseILj6144ES2_S2_fS2_fjLj256EEEEELb1ELb0ELb0ELb0EEEvNS_9BwdParamsE,@"STO_CUDA_ENTRY STV_DEFAULT"
_ZN10layer_norm13ln_bwd_kernelINS_13Kernel_traitsI6__halfS2_fS2_fjLj6144ELj1ELj1ELj8ELj16ENS_18Kernel_traits_baseILj6144ES2_S2_fS2_fjLj256EEEEELb1ELb0ELb0ELb0EEEvNS_9BwdParamsE:
.text._ZN10layer_norm13ln_bwd_kernelINS_13Kernel_traitsI6__halfS2_fS2_fjLj6144ELj1ELj1ELj8ELj16ENS_18Kernel_traits_baseILj6144ES2_S2_fS2_fjLj256EEEEELb1ELb0ELb0ELb0EEEvNS_9BwdParamsE:
        /* <DEDUP_REMOVED lines=86> */
.L_x_6712:
        /* <DEDUP_REMOVED lines=12> */
[----:B------:R-:W-:Y:S01]  /*0620*/  BSSY.RECONVERGENT B0, `(.L_x_6681) ;  /* 0x0000066000007945 */ /* 0x000fe20003800200 */
[----:B------:R-:W-:Y:S01]  /*0630*/  ISETP.NE.AND P5, PT, RZ, UR8, PT ;  /* 0x00000008ff007c0c */ /* 0x000fe2000bfa5270 */
[----:B0-----:R-:W-:-:S02]  /*0640*/  IMAD R98, R111, R110, RZ ;  /* 0x0000006e6f627224 */ /* 0x001fc400078e02ff */
[----:B------:R-:W-:Y:S01]  /*0650*/  HFMA2 R167, -RZ, RZ, 0, 0 ;  /* 0x00000000ffa77431 */ /* 0x000fe200000001ff */
[C---:B------:R-:W-:Y:S02]  /*0660*/  ISETP.GE.U32.AND P3, PT, R0.reuse, 0x200, PT ;  /* 0x000002000000780c */ /* 0x040fe40003f66070 */
[----:B------:R-:W-:Y:S02]  /*0670*/  ISETP.GE.U32.AND P2, PT, R0, 0x300, PT ;  /* 0x000003000000780c */ /* 0x000fe40003f46070 */
[----:B------:R-:W-:Y:S02]  /*0680*/  SHF.R.S32.HI R99, RZ, 0x1f, R98 ;  /* 0x0000001fff637819 */ /* 0x000fe40000011462 */
[----:B------:R-:W-:Y:S02]  /*0690*/  MOV R168, RZ ;  /* 0x000000ff00a87202 */ /* 0x000fe40000000f00 */
[----:B------:R-:W-:-:S04]  /*06a0*/  LEA.HI R99, R99, R98, RZ, 0x3 ;  /* 0x0000006263637211 */ /* 0x000fc800078f18ff */
        /* <DEDUP_REMOVED lines=17> */
[----:B0-----:R-:W-:Y:S02]  /*07c0*/  HADD2.F32 R114, -RZ, R124.H0_H0 ;  /* 0x2000007cff727230 */ /* 0x001fe40000004100 */
[----:B------:R-:W-:Y:S02]  /*07d0*/  HADD2.F32 R134, -RZ, R126.H0_H0 ;  /* 0x2000007eff867230 */ /* 0x000fe40000004100 */
[----:B------:R-:W-:Y:S02]  /*07e0*/  HADD2.F32 R142, -RZ, R127.H0_H0 ;  /* 0x2000007fff8e7230 */ /* 0x000fe40000004100 */
[----:B------:R-:W-:Y:S02]  /*07f0*/  HADD2.F32 R122, -RZ, R125.H0_H0 ;  /* 0x2000007dff7a7230 */ /* 0x000fe40000004100 */
[----:B-1----:R-:W-:-:S05]  /*0800*/  @P1 IMAD.WIDE.U32 R128, R112, 0x20, R128 ;  /* 0x0000002070801825 */ /* 0x002fca00078e0080 */
[----:B------:R-:W5:Y:S04]  /*0810*/  @P1 LDG.E.128 R8, desc[UR6][R128.64] ;  /* 0x0000000680081981 */ /* 0x000f68000c1e1d00 */
[----:B------:R0:W5:Y:S01]  /*0820*/  @P1 LDG.E.128 R4, desc[UR6][R128.64+0x10] ;  /* 0x0000100680041981 */ /* 0x000162000c1e1d00 */
[----:B------:R-:W-:Y:S02]  /*0830*/  HADD2.F32 R139, -RZ, R126.H1_H1 ;  /* 0x3000007eff8b7230 */ /* 0x000fe40000004100 */
[----:B0-----:R-:W-:Y:S02]  /*0840*/  HADD2.F32 R129, -RZ, R125.H1_H1 ;  /* 0x3000007dff817230 */ /* 0x001fe40000004100 */
[----:B------:R-:W-:Y:S01]  /*0850*/  HADD2.F32 R155, -RZ, R127.H1_H1 ;  /* 0x3000007fff9b7230 */ /* 0x000fe20000004100 */
[----:B------:R-:W-:Y:S01]  /*0860*/  IADD3 R169, PT, PT, R112, 0x100, RZ ;  /* 0x0000010070a97810 */ /* 0x000fe20007ffe0ff */
[C---:B---3--:R-:W-:Y:S01]  /*0870*/  FADD.FTZ R100, -R166.reuse, R100 ;  /* 0x00000064a6647221 */ /* 0x048fe20000010100 */
[----:B------:R-:W-:-:S03]  /*0880*/  FADD.FTZ R118, -R166, R101 ;  /* 0x00000065a6767221 */ /* 0x000fc60000010100 */
[C---:B-----5:R-:W-:Y:S01]  /*0890*/  FMUL.FTZ R3, R123.reuse, R100 ;  /* 0x000000647b037220 */ /* 0x060fe20000410000 */
[--C-:B------:R-:W-:Y:S02]  /*08a0*/  HADD2.F32 R115, -RZ, R92.reuse.H0_H0 ;  /* 0x2000005cff737230 */ /* 0x100fe40000004100 */
[----:B------:R-:W-:Y:S01]  /*08b0*/  FMUL.FTZ R118, R123, R118 ;  /* 0x000000767b767220 */ /* 0x000fe20000410000 */
[----:B------:R-:W-:Y:S02]  /*08c0*/  HADD2.F32 R92, -RZ, R92.H1_H1 ;  /* 0x3000005cff5c7230 */ /* 0x000fe40000004100 */
[----:B------:R-:W-:Y:S01]  /*08d0*/  FADD.FTZ R32, R32, R115 ;  /* 0x0000007320207221 */ /* 0x000fe20000010000 */
[-C--:B------:R-:W-:Y:S01]  /*08e0*/  FFMA.FTZ R56, R3, R115.reuse, R56 ;  /* 0x0000007303387223 */ /* 0x080fe20000010038 */
[----:B------:R-:W-:Y:S01]  /*08f0*/  FMUL.FTZ R114, R114, R115 ;  /* 0x0000007372727220 */ /* 0x000fe20000410000 */
[----:B------:R-:W-:Y:S02]  /*0900*/  HADD2.F32 R115, -RZ, R124.H1_H1 ;  /* 0x3000007cff737230 */ /* 0x000fe40000004100 */
[----:B------:R-:W-:Y:S01]  /*0910*/  FADD.FTZ R96, -R166, R96 ;  /* 0x00000060a6607221 */ /* 0x000fe20000010100 */
        /* <DEDUP_REMOVED lines=54> */
.L_x_6682:
[----:B----4-:R-:W-:Y:S05]  /*0c80*/  BSYNC.RECONVERGENT B0 ;  /* 0x0000000000007941 */ /* 0x010fea0003800200 */
.L_x_6681:
        /* <DEDUP_REMOVED lines=15> */
[----:B------:R-:W-:Y:S02]  /*0d80*/  HADD2.F32 R116, -RZ, R64.H0_H0 ;  /* 0x20000040ff747230 */ /* 0x000fe40000004100 */
[----:B0-----:R-:W-:Y:S02]  /*0d90*/  HADD2.F32 R133, -RZ, R65.H1_H1 ;  /* 0x30000041ff857230 */ /* 0x001fe40000004100 */
[----:B------:R-:W-:Y:S02]  /*0da0*/  HADD2.F32 R136, -RZ, R66.H0_H0 ;  /* 0x20000042ff887230 */ /* 0x000fe40000004100 */
[----:B------:R-:W-:Y:S02]  /*0db0*/  HADD2.F32 R146, -RZ, R67.H0_H0 ;  /* 0x20000043ff927230 */ /* 0x000fe40000004100 */
[----:B-1----:R-:W-:-:S05]  /*0dc0*/  @P1 IMAD.WIDE.U32 R120, R169, 0x20, R120 ;  /* 0x00000020a9781825 */ /* 0x002fca00078e0078 */
[----:B------:R-:W5:Y:S04]  /*0dd0*/  @P1 LDG.E.128 R68, desc[UR6][R120.64] ;  /* 0x0000000678441981 */ /* 0x000f68000c1e1d00 */
[----:B------:R0:W5:Y:S01]  /*0de0*/  @P1 LDG.E.128 R72, desc[UR6][R120.64+0x10] ;  /* 0x0000100678481981 */ /* 0x000162000c1e1d00 */
[----:B------:R-:W-:Y:S02]  /*0df0*/  HADD2.F32 R130, -RZ, R65.H0_H0 ;  /* 0x20000041ff827230 */ /* 0x000fe40000004100 */
[----:B------:R-:W-:Y:S02]  /*0e00*/  HADD2.F32 R143, -RZ, R66.H1_H1 ;  /* 0x30000042ff8f7230 */ /* 0x000fe40000004100 */
[----:B------:R-:W-:Y:S01]  /*0e10*/  HADD2.F32 R157, -RZ, R67.H1_H1 ;  /* 0x30000043ff9d7230 */ /* 0x000fe20000004100 */
[----:B------:R-:W-:Y:S01]  /*0e20*/  IADD3 R169, PT, PT, R169, 0x100, RZ ;  /* 0x00000100a9a97810 */ /* 0x000fe20007ffe0ff */
[----:B---3--:R-:W-:-:S04]  /*0e30*/  FADD.FTZ R100, -R166, R100 ;  /* 0x00000064a6647221 */ /* 0x008fc80000010100 */
[----:B-----5:R-:W-:Y:S01]  /*0e40*/  FMUL.FTZ R113, R123, R100 ;  /* 0x000000647b717220 */ /* 0x020fe20000410000 */
[----:B------:R-:W-:Y:S01]  /*0e50*/  FADD.FTZ R100, -R166, R101 ;  /* 0x00000065a6647221 */ /* 0x000fe20000010100 */
[----:B----4-:R-:W-:-:S03]  /*0e60*/  HADD2.F32 R119, -RZ, R92.H0_H0 ;  /* 0x2000005cff777230 */ /* 0x010fc60000004100 */
[----:B0-----:R-:W-:Y:S01]  /*0e70*/  FMUL.FTZ R120, R123, R100 ;  /* 0x000000647b787220 */ /* 0x001fe20000410000 */
[----:B------:R-:W-:Y:S02]  /*0e80*/  HADD2.F32 R92, -RZ, R92.H1_H1 ;  /* 0x3000005cff5c7230 */ /* 0x000fe40000004100 */
[----:B------:R-:W-:Y:S01]  /*0e90*/  FADD.FTZ R24, R24, R119 ;  /* 0x0000007718187221 */ /* 0x000fe20000010000 */
[-C--:B------:R-:W-:Y:S01]  /*0ea0*/  FFMA.FTZ R48, R113, R119.reuse, R48 ;  /* 0x0000007771307223 */ /* 0x080fe20000010030 */
[----:B------:R-:W-:Y:S01]  /*0eb0*/  FMUL.FTZ R116, R116, R119 ;  /* 0x0000007774747220 */ /* 0x000fe20000410000 */
[----:B------:R-:W-:Y:S02]  /*0ec0*/  HADD2.F32 R119, -RZ, R64.H1_H1 ;  /* 0x30000040ff777230 */ /* 0x000fe40000004100 */
[C---:B------:R-:W-:Y:S01]  /*0ed0*/  FADD.FTZ R132, -R166.reuse, R103 ;  /* 0x00000067a6847221 */ /* 0x040fe20000010100 */
[----:B------:R-:W-:Y:S01]  /*0ee0*/  FADD.FTZ R96, -R166, R96 ;  /* 0x00000060a6607221 */ /* 0x000fe20000010100 */
[----:B------:R-:W-:Y:S01]  /*0ef0*/  FADD.FTZ R25, R25, R92 ;  /* 0x0000005c19197221 */ /* 0x000fe20000010000 */
[-C--:B------:R-:W-:Y:S01]  /*0f00*/  FFMA.FTZ R49, R120, R92.reuse, R49 ;  /* 0x0000005c78317223 */ /* 0x080fe20000010031 */
[----:B------:R-:W-:Y:S01]  /*0f10*/  FMUL.FTZ R119, R119, R92 ;  /* 0x0000005c77777220 */ /* 0x000fe20000410000 */
[----:B------:R-:W-:-:S02]  /*0f20*/  HADD2.F32 R101, -RZ, R93.H0_H0 ;  /* 0x2000005dff657230 */ /* 0x000fc40000004100 */
[C---:B------:R-:W-:Y:S01]  /*0f30*/  FMUL.FTZ R132, R123.reuse, R132 ;  /* 0x000000847b847220 */ /* 0x040fe20000410000 */
[----:B------:R-:W-:Y:S02]  /*0f40*/  HADD2.F32 R92, -RZ, R93.H1_H1 ;  /* 0x3000005dff5c7230 */ /* 0x000fe40000004100 */
[C---:B------:R-:W-:Y:S01]  /*0f50*/  FADD.FTZ R98, -R166.reuse, R98 ;  /* 0x00000062a6627221 */ /* 0x040fe20000010100 */
[--C-:B------:R-:W-:Y:S02]  /*0f60*/  HADD2.F32 R93, -RZ, R94.reuse.H0_H0 ;  /* 0x2000005eff5d7230 */ /* 0x100fe40000004100 */
[----:B------:R-:W-:Y:S01]  /*0f70*/  FMUL.FTZ R135, R123, R96 ;  /* 0x000000607b877220 */ /* 0x000fe20000410000 */
[----:B------:R-:W-:Y:S01]  /*0f80*/  FADD.FTZ R144, -R166, R97 ;  /* 0x00000061a6907221 */ /* 0x000fe20000010100 */
[----:B------:R-:W-:Y:S02]  /*0f90*/  HADD2.F32 R97, -RZ, R95.H0_H0 ;  /* 0x2000005fff617230 */ /* 0x000fe40000004100 */
        /* <DEDUP_REMOVED lines=42> */
.L_x_6684:
[----:B------:R-:W-:Y:S05]  /*1240*/  BSYNC.RECONVERGENT B0 ;  /* 0x0000000000007941 */ /* 0x000fea0003800200 */
.L_x_6683:
        /* <DEDUP_REMOVED lines=15> */
[----:B------:R-:W-:-:S02]  /*1340*/  HADD2.F32 R138, -RZ, R60.H0_H0 ;  /* 0x2000003cff8a7230 */ /* 0x000fc40000004100 */
[----:B------:R-:W-:Y:S02]  /*1350*/  HADD2.F32 R147, -RZ, R60.H1_H1 ;  /* 0x3000003cff937230 */ /* 0x000fe40000004100 */
[----:B0-----:R-:W-:Y:S02]  /*1360*/  HADD2.F32 R151, -RZ, R61.H1_H1 ;  /* 0x3000003dff977230 */ /* 0x001fe40000004100 */
[----:B------:R-:W-:Y:S02]  /*1370*/  HADD2.F32 R154, -RZ, R62.H0_H0 ;  /* 0x2000003eff9a7230 */ /* 0x000fe40000004100 */
[----:B-1----:R-:W-:-:S05]  /*1380*/  @P1 IMAD.WIDE.U32 R148, R169, 0x20, R148 ;  /* 0x00000020a9941825 */ /* 0x002fca00078e0094 */
[----:B------:R-:W5:Y:S04]  /*1390*/  @P1 LDG.E.128 R76, desc[UR6][R148.64] ;  /* 0x00000006944c1981 */ /* 0x000f68000c1e1d00 */
[----:B------:R0:W5:Y:S01]  /*13a0*/  @P1 LDG.E.128 R80, desc[UR6][R148.64+0x10] ;  /* 0x0000100694501981 */ /* 0x000162000c1e1d00 */
[----:B------:R-:W-:Y:S02]  /*13b0*/  HADD2.F32 R159, -RZ, R62.H1_H1 ;  /* 0x3000003eff9f7230 */ /* 0x000fe40000004100 */
[--C-:B------:R-:W-:Y:S02]  /*13c0*/  HADD2.F32 R162, -RZ, R63.reuse.H0_H0 ;  /* 0x2000003fffa27230 */ /* 0x100fe40000004100 */
[----:B------:R-:W-:Y:S02]  /*13d0*/  HADD2.F32 R163, -RZ, R63.H1_H1 ;  /* 0x3000003fffa37230 */ /* 0x000fe40000004100 */
[C---:B---3--:R-:W-:Y:S01]  /*13e0*/  FADD.FTZ R96, -R166.reuse, R96 ;  /* 0x00000060a6607221 */ /* 0x048fe20000010100 */
[C---:B------:R-:W-:Y:S01]  /*13f0*/  FADD.FTZ R150, -R166.reuse, R97 ;  /* 0x00000061a6967221 */ /* 0x040fe20000010100 */
[----:B------:R-:W-:-:S02]  /*1400*/  FADD.FTZ R152, -R166, R99 ;  /* 0x00000063a6987221 */ /* 0x000fc40000010100 */
[C---:B-----5:R-:W-:Y:S01]  /*1410*/  FMUL.FTZ R137, R123.reuse, R96 ;  /* 0x000000607b897220 */ /* 0x060fe20000410000 */
[----:B0-----:R-:W-:Y:S01]  /*1420*/  FMUL.FTZ R148, R123, R150 ;  /* 0x000000967b947220 */ /* 0x001fe20000410000 */
[--C-:B----4-:R-:W-:Y:S02]  /*1430*/  HADD2.F32 R97, -RZ, R92.reuse.H0_H0 ;  /* 0x2000005cff617230 */ /* 0x110fe40000004100 */
[----:B------:R-:W-:Y:S02]  /*1440*/  HADD2.F32 R92, -RZ, R92.H1_H1 ;  /* 0x3000005cff5c7230 */ /* 0x000fe40000004100 */
        /* <DEDUP_REMOVED lines=8> */
[----:B------:R-:W-:Y:S01]  /*14d0*/  FADD.FTZ R98, -R166, R98 ;  /* 0x00000062a6627221 */ /* 0x000fe20000010100 */
[----:B------:R-:W-:Y:S02]  /*14e0*/  HADD2.F32 R92, -RZ, R93.H1_H1 ;  /* 0x3000005dff5c7230 */ /* 0x000fe40000004100 */
[C---:B------:R-:W-:Y:S01]  /*14f0*/  FMUL.FTZ R152, R123.reuse, R152 ;  /* 0x000000987b987220 */ /* 0x040fe20000410000 */
[--C-:B------:R-:W-:Y:S02]  /*1500*/  HADD2.F32 R93, -RZ, R94.reuse.H0_H0 ;  /* 0x2000005eff5d7230 */ /* 0x100fe40000004100 */
[C---:B------:R-:W-:Y:S01]  /*1510*/  FMUL.FTZ R153, R123.reuse, R100 ;  /* 0x000000647b997220 */ /* 0x040fe20000410000 */
[----:B------:R-:W-:Y:S02]  /*1520*/  HADD2.F32 R150, -RZ, R61.H0_H0 ;  /* 0x2000003dff967230 */ /* 0x000fe40000004100 */
        /* <DEDUP_REMOVED lines=13> */
[----:B------:R-:W-:-:S02]  /*1600*/  HADD2.F32 R94, -RZ, R94.H1_H1 ;  /* 0x3000005eff5e7230 */ /* 0x000fc40000004100 */
        /* <DEDUP_REMOVED lines=8> */
[--C-:B------:R-:W-:Y:S02]  /*1690*/  HADD2.F32 R99, -RZ, R95.reuse.H0_H0 ;  /* 0x2000005fff637230 */ /* 0x100fe40000004100 */
[----:B------:R-:W-:-:S02]  /*16a0*/  HADD2.F32 R96, -RZ, R95.H1_H1 ;  /* 0x3000005fff607230 */ /* 0x000fc40000004100 */
[----:B------:R-:W-:Y:S01]  /*16b0*/  FADD.FTZ R95, R94, R151 ;  /* 0x000000975e5f7221 */ /* 0x000fe20000010000 */
[----:B------:R-:W-:Y:S01]  /*16c0*/  FFMA.FTZ R92, R152, R151, R93 ;  /* 0x00000097985c7223 */ /* 0x000fe2000001005d */
[C---:B------:R-:W-:Y:S02]  /*16d0*/  FADD.FTZ R102, -R166.reuse, R102 ;  /* 0x00000066a6667221 */ /* 0x040fe40000010100 */
        /* <DEDUP_REMOVED lines=17> */
.L_x_6686:
[----:B------:R-:W-:Y:S05]  /*17f0*/  BSYNC.RECONVERGENT B0 ;  /* 0x0000000000007941 */ /* 0x000fea0003800200 */
.L_x_6685:
        /* <DEDUP_REMOVED lines=31> */
.L_x_6688:
[----:B------:R-:W-:Y:S05]  /*19f0*/  BSYNC.RECONVERGENT B0 ;  /* 0x0000000000007941 */ /* 0x000fea0003800200 */
.L_x_6687:
        /* <DEDUP_REMOVED lines=8> */
[----:B------:R-:W-:-:S09]  /*1a80*/  @!UP1 UIADD3 UR5, UPT, UPT, UR4, 0x6000, URZ ;  /* 0x0000600004059890 */ /* 0x000fd2000fffe0ff */
[----:B------:R-:W1:Y:S01]  /*1a90*/  LDS.128 R96, [UR5] ;  /* 0x00000005ff607984 */ /* 0x000e620008000c00 */
[----:B------:R-:W-:Y:S02]  /*1aa0*/  UIADD3 UR5, UPT, UPT, UR4, 0x6050, URZ ;  /* 0x0000605004057890 */ /* 0x000fe4000fffe0ff */
[----:B------:R-:W-:Y:S01]  /*1ab0*/  @!UP1 UIADD3 UR5, UPT, UPT, UR4, 0x6010, URZ ;  /* 0x0000601004059890 */ /* 0x000fe2000fffe0ff */
[----:B-1----:R-:W-:Y:S01]  /*1ac0*/  FADD.FTZ R93, RZ, R96 ;  /* 0x00000060ff5d7221 */ /* 0x002fe20000010000 */
[----:B------:R-:W-:-:S03]  /*1ad0*/  FADD.FTZ R96, RZ, R97 ;  /* 0x00000061ff607221 */ /* 0x000fc60000010000 */
[----:B0-----:R-:W-:Y:S01]  /*1ae0*/  FADD.FTZ R101, R98, R93 ;  /* 0x0000005d62657221 */ /* 0x001fe20000010000 */
[----:B------:R-:W-:-:S03]  /*1af0*/  FADD.FTZ R96, R99, R96 ;  /* 0x0000006063607221 */ /* 0x000fc60000010000 */
[----:B------:R-:W0:Y:S01]  /*1b00*/  LDS.128 R92, [UR5] ;  /* 0x00000005ff5c7984 */ /* 0x000e220008000c00 */
[----:B------:R-:W-:Y:S02]  /*1b10*/  UIADD3 UR5, UPT, UPT, UR4, 0x6060, URZ ;  /* 0x0000606004057890 */ /* 0x000fe4000fffe0ff */
[----:B------:R-:W-:Y:S01]  /*1b20*/  @!UP1 UIADD3 UR5, UPT, UPT, UR4, 0x6020, URZ ;  /* 0x0000602004059890 */ /* 0x000fe2000fffe0ff */
[----:B0-----:R-:W-:Y:S01]  /*1b30*/  FADD.FTZ R101, R101, R92 ;  /* 0x0000005c65657221 */ /* 0x001fe20000010000 */
[----:B------:R-:W-:-:S07]  /*1b40*/  FADD.FTZ R92, R96, R93 ;  /* 0x0000005d605c7221 */ /* 0x000fce0000010000 */
        /* <DEDUP_REMOVED lines=9> */
[----:B------:R-:W-:-:S03]  /*1be0*/  FADD.FTZ R96, R99, R96 ;  /* 0x0000006063607221 */ /* 0x000fc60000010000 */
[----:B0-----:R-:W-:Y:S01]  /*1bf0*/  FADD.FTZ R101, R101, R92 ;  /* 0x0000005c65657221 */ /* 0x001fe20000010000 */
[----:B------:R-:W-:Y:S01]  /*1c00*/  FADD.FTZ R92, R96, R93 ;  /* 0x0000005d605c7221 */ /* 0x000fe20000010000 */
[----:B------:R-:W-:Y:S02]  /*1c10*/  HFMA2 R96, -RZ, RZ, 1.875, 0 ;  /* 0x3f800000ff607431 */ /* 0x000fe400000001ff */
[----:B-----5:R-:W-:Y:S02]  /*1c20*/  @P0 HADD2.F32 R96, -RZ, R165.H0_H0 ;  /* 0x200000a5ff600230 */ /* 0x020fe40000004100 */
        /* <DEDUP_REMOVED lines=16> */
[----:B------:R-:W-:Y:S02]  /*1d30*/  LOP3.LUT P6, RZ, R109, 0xff0000, RZ, 0xc0, !PT ;  /* 0x00ff00006dff7812 */ /* 0x000fe400078cc0ff */
[C---:B------:R-:W-:Y:S01]  /*1d40*/  FMUL.FTZ R93, R123.reuse, R92 ;  /* 0x0000005c7b5d7220 */ /* 0x040fe20000410000 */
[----:B------:R-:W-:Y:S01]  /*1d50*/  FMUL.FTZ R95, R123, R94 ;  /* 0x0000005e7b5f7220 */ /* 0x000fe20000410000 */
[----:B------:R-:W-:Y:S01]  /*1d60*/  ISETP.GE.U32.AND.EX P5, PT, R109, 0x1000000, PT, P5 ;  /* 0x010000006d00780c */ /* 0x000fe20003fa6150 */
[----:B------:R-:W-:Y:S01]  /*1d70*/  FFMA.FTZ R94, R140, R97, R98 ;  /* 0x000000618c5e7223 */ /* 0x000fe20000010062 */
[-C--:B------:R-:W-:Y:S01]  /*1d80*/  FMUL.FTZ R93, R93, R96.reuse ;  /* 0x000000605d5d7220 */ /* 0x080fe20000410000 */
[----:B------:R-:W-:-:S02]  /*1d90*/  FMUL.FTZ R95, R95, R96 ;  /* 0x000000605f5f7220 */ /* 0x000fc40000410000 */
[----:B------:R-:W-:Y:S01]  /*1da0*/  FADD.FTZ R100, R139, -R94 ;  /* 0x8000005e8b647221 */ /* 0x000fe20000010000 */
[----:B------:R-:W-:Y:S01]  /*1db0*/  FMUL.FTZ R93, R93, UR14 ;  /* 0x0000000e5d5d7c20 */ /* 0x000fe20008410000 */
[----:B------:R-:W-:Y:S01]  /*1dc0*/  FMUL.FTZ R95, R95, UR14 ;  /* 0x0000000e5f5f7c20 */ /* 0x000fe20008410000 */
[----:B------:R-:W-:Y:S01]  /*1dd0*/  FFMA.FTZ R94, R128, R97, R98 ;  /* 0x00000061805e7223 */ /* 0x000fe20000010062 */
[----:B------:R-:W-:Y:S02]  /*1de0*/  FMUL.FTZ R101, R123, R100 ;  /* 0x000000647b657220 */ /* 0x000fe40000410000 */
[----:B------:R-:W-:Y:S01]  /*1df0*/  FSEL R93, R93, RZ, P6 ;  /* 0x000000ff5d5d7208 */ /* 0x000fe20003000000 */
[----:B------:R-:W-:Y:S01]  /*1e00*/  FADD.FTZ R94, R129, -R94 ;  /* 0x8000005e815e7221 */ /* 0x000fe20000010000 */
[----:B------:R-:W-:Y:S01]  /*1e10*/  FSEL R92, R95, RZ, P5 ;  /* 0x000000ff5f5c7208 */ /* 0x000fe20002800000 */
[----:B------:R-:W-:Y:S01]  /*1e20*/  FMUL.FTZ R101, R101, R96 ;  /* 0x0000006065657220 */ /* 0x000fe20000410000 */
[----:B------:R-:W-:-:S02]  /*1e30*/  LOP3.LUT P5, RZ, R109, 0xff, RZ, 0xc0, !PT ;  /* 0x000000ff6dff7812 */ /* 0x000fc400078ac0ff */
[----:B------:R-:W-:Y:S01]  /*1e40*/  F2FP.F16.F32.PACK_AB R95, R92, R93 ;  /* 0x0000005d5c5f723e */ /* 0x000fe200000000ff */
[-CC-:B------:R-:W-:Y:S01]  /*1e50*/  FFMA.FTZ R93, R131, R97.reuse, R98.reuse ;  /* 0x00000061835d7223 */ /* 0x180fe20000010062 */
[----:B------:R-:W-:Y:S01]  /*1e60*/  FMUL.FTZ R101, R101, UR14 ;  /* 0x0000000e65657c20 */ /* 0x000fe20008410000 */
[----:B------:R-:W-:Y:S02]  /*1e70*/  LOP3.LUT P6, RZ, R109, 0xff00, RZ, 0xc0, !PT ;  /* 0x0000ff006dff7812 */ /* 0x000fe400078cc0ff */
[----:B------:R-:W-:Y:S01]  /*1e80*/  FADD.FTZ R92, R134, -R93 ;  /* 0x8000005d865c7221 */ /* 0x000fe20000010000 */
[----:B------:R-:W-:Y:S01]  /*1e90*/  FFMA.FTZ R93, R117, R97, R98 ;  /* 0x00000061755d7223 */ /* 0x000fe20000010062 */
[----:B------:R-:W-:Y:S02]  /*1ea0*/  FSEL R101, R101, RZ, P6 ;  /* 0x000000ff65657208 */ /* 0x000fe40003000000 */
[----:B------:R-:W-:Y:S01]  /*1eb0*/  FMUL.FTZ R99, R123, R92 ;  /* 0x0000005c7b637220 */ /* 0x000fe20000410000 */
[----:B------:R-:W-:Y:S01]  /*1ec0*/  FADD.FTZ R92, R122, -R93 ;  /* 0x8000005d7a5c7221 */ /* 0x000fe20000010000 */
[----:B------:R-:W-:-:S02]  /*1ed0*/  LOP3.LUT P6, RZ, R108, 0xff000000, RZ, 0xc0, !PT ;  /* 0xff0000006cff7812 */ /* 0x000fc400078cc0ff */
[----:B------:R-:W-:Y:S01]  /*1ee0*/  FMUL.FTZ R100, R99, R96 ;  /* 0x0000006063647220 */ /* 0x000fe20000410000 */
[C---:B------:R-:W-:Y:S01]  /*1ef0*/  FMUL.FTZ R93, R123.reuse, R92 ;  /* 0x0000005c7b5d7220 */ /* 0x040fe20000410000 */
[----:B------:R-:W-:Y:S02]  /*1f00*/  FMUL.FTZ R99, R123, R94 ;  /* 0x0000005e7b637220 */ /* 0x000fe40000410000 */
[----:B------:R-:W-:Y:S01]  /*1f10*/  FMUL.FTZ R100, R100, UR14 ;  /* 0x0000000e64647c20 */ /* 0x000fe20008410000 */
[-C--:B------:R-:W-:Y:S01]  /*1f20*/  FMUL.FTZ R93, R93, R96.reuse ;  /* 0x000000605d5d7220 */ /* 0x080fe20000410000 */
[----:B------:R-:W-:-:S03]  /*1f30*/  FMUL.FTZ R99, R99, R96 ;  /* 0x0000006063637220 */ /* 0x000fc60000410000 */
[----:B------:R-:W-:Y:S01]  /*1f40*/  FSEL R94, R100, RZ, P5 ;  /* 0x000000ff645e7208 */ /* 0x000fe20002800000 */
[----:B------:R-:W-:Y:S01]  /*1f50*/  FMUL.FTZ R93, R93, UR14 ;  /* 0x0000000e5d5d7c20 */ /* 0x000fe20008410000 */
[----:B------:R-:W-:Y:S01]  /*1f60*/  FMUL.FTZ R99, R99, UR14 ;  /* 0x0000000e63637c20 */ /* 0x000fe20008410000 */
[C---:B------:R-:W-:Y:S02]  /*1f70*/  LOP3.LUT P5, RZ, R108.reuse, 0xff0000, RZ, 0xc0, !PT ;  /* 0x00ff00006cff7812 */ /* 0x040fe400078ac0ff */
[----:B------:R-:W-:Y:S02]  /*1f80*/  F2FP.F16.F32.PACK_AB R94, R101, R94 ;  /* 0x0000005e655e723e */ /* 0x000fe400000000ff */
[----:B------:R-:W-:Y:S02]  /*1f90*/  FSEL R93, R93, RZ, P5 ;  /* 0x000000ff5d5d7208 */ /* 0x000fe40002800000 */
[----:B------:R-:W-:Y:S01]  /*1fa0*/  FSEL R92, R99, RZ, P6 ;  /* 0x000000ff635c7208 */ /* 0x000fe20003000000 */
[----:B------:R-:W-:Y:S01]  /*1fb0*/  FFMA.FTZ R99, R3, R97, R98 ;  /* 0x0000006103637223 */ /* 0x000fe20000010062 */
[----:B------:R-:W-:-:S02]  /*1fc0*/  LOP3.LUT P6, RZ, R108, 0xff00, RZ, 0xc0, !PT ;  /* 0x0000ff006cff7812 */ /* 0x000fc400078cc0ff */
[----:B------:R-:W-:Y:S01]  /*1fd0*/  F2FP.F16.F32.PACK_AB R93, R92, R93 ;  /* 0x0000005d5c5d723e */ /* 0x000fe200000000ff */
[----:B------:R-:W-:Y:S01]  /*1fe0*/  FFMA.FTZ R92, R118, R97, R98 ;  /* 0x00000061765c7223 */ /* 0x000fe20000010062 */
[----:B------:R-:W-:-:S03]  /*1ff0*/  LOP3.LUT P5, RZ, R108, 0xff, RZ, 0xc0, !PT ;  /* 0x000000ff6cff7812 */ /* 0x000fc600078ac0ff */
[----:B------:R-:W-:Y:S01]  /*2000*/  FADD.FTZ R100, R115, -R92 ;  /* 0x8000005c73647221 */ /* 0x000fe20000010000 */
[----:B------:R-:W-:-:S03]  /*2010*/  FADD.FTZ R92, R114, -R99 ;  /* 0x80000063725c7221 */ /* 0x000fc60000010000 */
[C---:B------:R-:W-:Y:S01]  /*2020*/  FMUL.FTZ R101, R123.reuse, R100 ;  /* 0x000000647b657220 */ /* 0x040fe20000410000 */
[----:B------:R-:W-:-:S03]  /*2030*/  FMUL.FTZ R99, R123, R92 ;  /* 0x0000005c7b637220 */ /* 0x000fc60000410000 */
[-C--:B------:R-:W-:Y:S01]  /*2040*/  FMUL.FTZ R101, R101, R96.reuse ;  /* 0x0000006065657220 */ /* 0x080fe20000410000 */
[----:B------:R-:W-:-:S03]  /*2050*/  FMUL.FTZ R99, R99, R96 ;  /* 0x0000006063637220 */ /* 0x000fc60000410000 */
[----:B------:R-:W-:Y:S01]  /*2060*/  FMUL.FTZ R101, R101, UR14 ;  /* 0x0000000e65657c20 */ /* 0x000fe20008410000 */
[----:B------:R-:W-:-:S04]  /*2070*/  FMUL.FTZ R99, R99, UR14 ;  /* 0x0000000e63637c20 */ /* 0x000fc80008410000 */
[----:B------:R-:W-:Y:S02]  /*2080*/  FSEL R101, R101, RZ, P6 ;  /* 0x000000ff65657208 */ /* 0x000fe40003000000 */
[----:B------:R-:W-:-:S04]  /*2090*/  FSEL R92, R99, RZ, P5 ;  /* 0x000000ff635c7208 */ /* 0x000fc80002800000 */
[----:B------:R-:W-:Y:S01]  /*20a0*/  F2FP.F16.F32.PACK_AB R92, R101, R92 ;  /* 0x0000005c655c723e */ /* 0x000fe200000000ff */
[----:B------:R-:W-:Y:S06]  /*20b0*/  BRA `(.L_x_6694) ;  /* 0x0000000000f47947 */ /* 0x000fec0003800000 */
.L_x_6693:
[-CC-:B------:R-:W-:Y:S01]  /*20c0*/  FFMA.FTZ R85, R3, R97.reuse, R98.reuse ;  /* 0x0000006103557223 */ /* 0x180fe20000010062 */
[-CC-:B------:R-:W-:Y:S01]  /*20d0*/  FFMA.FTZ R86, R118, R97.reuse, R98.reuse ;  /* 0x0000006176567223 */ /* 0x180fe20000010062 */
[----:B------:R-:W-:Y:S01]  /*20e0*/  LOP3.LUT P5, RZ, R108, 0xff, RZ, 0xc0, !PT ;  /* 0x000000ff6cff7812 */ /* 0x000fe200078ac0ff */
[-C--:B------:R-:W-:Y:S01]  /*20f0*/  FFMA.FTZ R88, R128, R97.reuse, R98 ;  /* 0x0000006180587223 */ /* 0x080fe20000010062 */
[----:B------:R-:W-:Y:S01]  /*2100*/  FADD.FTZ R84, R114, -R85 ;  /* 0x8000005572547221 */ /* 0x000fe20000010000 */
[----:B------:R-:W-:Y:S01]  /*2110*/  FADD.FTZ R86, R115, -R86 ;  /* 0x8000005673567221 */ /* 0x000fe20000010000 */
[----:B------:R-:W-:Y:S01]  /*2120*/  LOP3.LUT P6, RZ, R108, 0xff00, RZ, 0xc0, !PT ;  /* 0x0000ff006cff7812 */ /* 0x000fe200078cc0ff */
[----:B------:R-:W-:Y:S01]  /*2130*/  FADD.FTZ R88, R129, -R88 ;  /* 0x8000005881587221 */ /* 0x000fe20000010000 */
[C---:B------:R-:W-:Y:S01]  /*2140*/  FMUL.FTZ R84, R123.reuse, R84 ;  /* 0x000000547b547220 */ /* 0x040fe20000410000 */
[----:B------:R-:W-:Y:S01]  /*2150*/  FMUL.FTZ R85, R123, R86 ;  /* 0x000000567b557220 */ /* 0x000fe20000410000 */
[-CC-:B------:R-:W-:Y:S01]  /*2160*/  FFMA.FTZ R89, R131, R97.reuse, R98.reuse ;  /* 0x0000006183597223 */ /* 0x180fe20000010062 */
[----:B------:R-:W-:Y:S01]  /*2170*/  FFMA.FTZ R90, R140, R97, R98 ;  /* 0x000000618c5a7223 */ /* 0x000fe20000010062 */
[-C--:B------:R-:W-:Y:S01]  /*2180*/  FMUL.FTZ R86, R84, R96.reuse ;  /* 0x0000006054567220 */ /* 0x080fe20000410000 */
[----:B------:R-:W-:Y:S01]  /*2190*/  FMUL.FTZ R87, R85, R96 ;  /* 0x0000006055577220 */ /* 0x000fe20000410000 */
[----:B------:R-:W-:Y:S01]  /*21a0*/  FADD.FTZ R94, R134, -R89 ;  /* 0x80000059865e7221 */ /* 0x000fe20000010000 */
[----:B------:R-:W-:Y:S01]  /*21b0*/  FADD.FTZ R100, R139, -R90 ;  /* 0x8000005a8b647221 */ /* 0x000fe20000010000 */
[----:B------:R-:W-:Y:S01]  /*21c0*/  FMUL.FTZ R86, R86, UR14 ;  /* 0x0000000e56567c20 */ /* 0x000fe20008410000 */
[----:B------:R-:W-:-:S02]  /*21d0*/  FMUL.FTZ R87, R87, UR14 ;  /* 0x0000000e57577c20 */ /* 0x000fc40008410000 */
[----:B------:R-:W-:Y:S01]  /*21e0*/  FMUL.FTZ R89, R123, R100 ;  /* 0x000000647b597220 */ /* 0x000fe20000410000 */
[-C--:B------:R-:W-:Y:S01]  /*21f0*/  FFMA.FTZ R100, R156, R97.reuse, R98 ;  /* 0x000000619c647223 */ /* 0x080fe20000010062 */
[----:B------:R-:W-:Y:S02]  /*2200*/  FSEL R86, R86, RZ, P5 ;  /* 0x000000ff56567208 */ /* 0x000fe40002800000 */
[----:B------:R-:W-:Y:S01]  /*2210*/  FSEL R87, R87, RZ, P6 ;  /* 0x000000ff57577208 */ /* 0x000fe20003000000 */
[----:B------:R-:W-:Y:S01]  /*2220*/  FADD.FTZ R100, R155, -R100 ;  /* 0x800000649b647221 */ /* 0x000fe20000010000 */
[C---:B------:R-:W-:Y:S02]  /*2230*/  LOP3.LUT P6, RZ, R108.reuse, 0xff0000, RZ, 0xc0, !PT ;  /* 0x00ff00006cff7812 */ /* 0x040fe400078cc0ff */
[----:B------:R-:W-:Y:S01]  /*2240*/  F2FP.F16.F32.PACK_AB R92, R87, R86 ;  /* 0x00000056575c723e */ /* 0x000fe200000000ff */
[----:B------:R-:W-:Y:S01]  /*2250*/  FFMA.FTZ R87, R117, R97, R98 ;  /* 0x0000006175577223 */ /* 0x000fe20000010062 */
[----:B------:R-:W-:-:S03]  /*2260*/  LOP3.LUT P5, RZ, R108, 0xff000000, RZ, 0xc0, !PT ;  /* 0xff0000006cff7812 */ /* 0x000fc600078ac0ff */
[----:B------:R-:W-:Y:S01]  /*2270*/  FADD.FTZ R86, R122, -R87 ;  /* 0x800000577a567221 */ /* 0x000fe20000010000 */
[----:B------:R-:W-:-:S03]  /*2280*/  FMUL.FTZ R87, R123, R88 ;  /* 0x000000587b577220 */ /* 0x000fc60000410000 */
[----:B------:R-:W-:Y:S01]  /*2290*/  FMUL.FTZ R86, R123, R86 ;  /* 0x000000567b567220 */ /* 0x000fe20000410000 */
[----:B------:R-:W-:-:S03]  /*22a0*/  FMUL.FTZ R91, R87, R96 ;  /* 0x00000060575b7220 */ /* 0x000fc60000410000 */
[----:B------:R-:W-:Y:S01]  /*22b0*/  FMUL.FTZ R88, R86, R96 ;  /* 0x0000006056587220 */ /* 0x000fe20000410000 */
[----:B------:R-:W-:-:S03]  /*22c0*/  FMUL.FTZ R91, R91, UR14 ;  /* 0x0000000e5b5b7c20 */ /* 0x000fc60008410000 */
[----:B------:R-:W-:Y:S01]  /*22d0*/  FMUL.FTZ R90, R88, UR14 ;  /* 0x0000000e585a7c20 */ /* 0x000fe20008410000 */
[----:B------:R-:W-:Y:S01]  /*22e0*/  FMUL.FTZ R88, R123, R94 ;  /* 0x0000005e7b587220 */ /* 0x000fe20000410000 */
[-C--:B------:R-:W-:Y:S01]  /*22f0*/  FMUL.FTZ R94, R89, R96.reuse ;  /* 0x00000060595e7220 */ /* 0x080fe20000410000 */
[----:B------:R-:W-:Y:S02]  /*2300*/  FSEL R91, R91, RZ, P5 ;  /* 0x000000ff5b5b7208 */ /* 0x000fe40002800000 */
[----:B------:R-:W-:Y:S01]  /*2310*/  FMUL.FTZ R93, R88, R96 ;  /* 0x00000060585d7220 */ /* 0x000fe20000410000 */
[----:B------:R-:W-:Y:S01]  /*2320*/  FSEL R90, R90, RZ, P6 ;  /* 0x000000ff5a5a7208 */ /* 0x000fe20003000000 */
[----:B------:R-:W-:Y:S01]  /*2330*/  FMUL.FTZ R95, R94, UR14 ;  /* 0x0000000e5e5f7c20 */ /* 0x000fe20008410000 */
[----:B------:R-:W-:Y:S01]  /*2340*/  LOP3.LUT P6, RZ, R109, 0xff, RZ, 0xc0, !PT ;  /* 0x000000ff6dff7812 */ /* 0x000fe200078cc0ff */
[----:B------:R-:W-:Y:S01]  /*2350*/  FMUL.FTZ R93, R93, UR14 ;  /* 0x0000000e5d5d7c20 */ /* 0x000fe20008410000 */
[----:B------:R-:W-:-:S04]  /*2360*/  LOP3.LUT P5, RZ, R109, 0xff00, RZ, 0xc0, !PT ;  /* 0x0000ff006dff7812 */ /* 0x000fc800078ac0ff */
[----:B------:R-:W-:Y:S02]  /*2370*/  FSEL R94, R93, RZ, P6 ;  /* 0x000000ff5d5e7208 */ /* 0x000fe40003000000 */
[----:B------:R-:W-:Y:S01]  /*2380*/  F2FP.F16.F32.PACK_AB R93, R91, R90 ;  /* 0x0000005a5b5d723e */ /* 0x000fe200000000ff */
[----:B------:R-:W-:Y:S01]  /*2390*/  FFMA.FTZ R91, R141, R97, R98 ;  /* 0x000000618d5b7223 */ /* 0x000fe20000010062 */
[----:B------:R-:W-:Y:S02]  /*23a0*/  FSEL R95, R95, RZ, P5 ;  /* 0x000000ff5f5f7208 */ /* 0x000fe40002800000 */
[----:B------:R-:W-:Y:S01]  /*23b0*/  ISETP.GE.U32.AND P5, PT, R108, RZ, PT ;  /* 0x000000ff6c00720c */ /* 0x000fe20003fa6070 */
[----:B------:R-:W-:Y:S01]  /*23c0*/  FADD.FTZ R90, R142, -R91 ;  /* 0x8000005b8e5a7221 */ /* 0x000fe20000010000 */
[----:B------:R-:W-:Y:S01]  /*23d0*/  FMUL.FTZ R91, R123, R100 ;  /* 0x000000647b5b7220 */ /* 0x000fe20000410000 */
[----:B------:R-:W-:Y:S02]  /*23e0*/  F2FP.F16.F32.PACK_AB R94, R95, R94 ;  /* 0x0000005e5f5e723e */ /* 0x000fe400000000ff */
[----:B------:R-:W-:Y:S01]  /*23f0*/  FMUL.FTZ R90, R123, R90 ;  /* 0x0000005a7b5a7220 */ /* 0x000fe20000410000 */
[----:B------:R-:W-:Y:S01]  /*2400*/  FMUL.FTZ R99, R91, R96 ;  /* 0x000000605b637220 */ /* 0x000fe20000410000 */
[----:B------:R-:W-:-:S02]  /*2410*/  LOP3.LUT P6, RZ, R109, 0xff0000, RZ, 0xc0, !PT ;  /* 0x00ff00006dff7812 */ /* 0x000fc400078cc0ff */
[----:B------:R-:W-:Y:S01]  /*2420*/  FMUL.FTZ R95, R90, R96 ;  /* 0x000000605a5f7220 */ /* 0x000fe20000410000 */
[----:B------:R-:W-:Y:S01]  /*2430*/  FMUL.FTZ R99, R99, UR14 ;  /* 0x0000000e63637c20 */ /* 0x000fe20008410000 */
[----:B------:R-:W-:Y:S02]  /*2440*/  ISETP.GE.U32.AND.EX P5, PT, R109, 0x1000000, PT, P5 ;  /* 0x010000006d00780c */ /* 0x000fe40003fa6150 */
[----:B------:R-:W-:Y:S02]  /*2450*/  FMUL.FTZ R95, R95, UR14 ;  /* 0x0000000e5f5f7c20 */ /* 0x000fe40008410000 */
[----:B------:R-:W-:-:S03]  /*2460*/  FSEL R100, R99, RZ, P5 ;  /* 0x000000ff63647208 */ /* 0x000fc60002800000 */
[----:B------:R-:W-:-:S04]  /*2470*/  FSEL R95, R95, RZ, P6 ;  /* 0x000000ff5f5f7208 */ /* 0x000fc80003000000 */
[----:B------:R-:W-:-:S07]  /*2480*/  F2FP.F16.F32.PACK_AB R95, R100, R95 ;  /* 0x0000005f645f723e */ /* 0x000fce00000000ff */
.L_x_6694:
        /* <DEDUP_REMOVED lines=8> */
.L_x_6692:
[----:B------:R-:W-:Y:S05]  /*2510*/  BSYNC.RECONVERGENT B1 ;  /* 0x0000000000017941 */ /* 0x000fea0003800200 */
.L_x_6691:
[----:B------:R-:W-:Y:S04]  /*2520*/  BSSY.RECONVERGENT B1, `(.L_x_6695) ;  /* 0x0000088000017945 */ /* 0x000fe80003800200 */
[----:B------:R-:W-:Y:S05]  /*2530*/  @!P3 BRA `(.L_x_6696) ;  /* 0x000000080018b947 */ /* 0x000fea0003800000 */
[----:B------:R-:W-:-:S04]  /*2540*/  ISETP.NE.U32.AND P1, PT, RZ, UR12, PT ;  /* 0x0000000cff007c0c */ /* 0x000fc8000bf25070 */
[----:B------:R-:W-:-:S13]  /*2550*/  ISETP.NE.AND.EX P1, PT, RZ, UR13, PT, P1 ;  /* 0x0000000dff007c0c */ /* 0x000fda000bf25310 */
[----:B------:R-:W-:Y:S05]  /*2560*/  @!P1 BRA `(.L_x_6697) ;  /* 0x0000000000f89947 */ /* 0x000fea0003800000 */
[-CC-:B0-----:R-:W-:Y:S01]  /*2570*/  FFMA.FTZ R85, R113, R97.reuse, R98.reuse ;  /* 0x0000006171557223 */ /* 0x181fe20000010062 */
        /* <DEDUP_REMOVED lines=59> */
[----:B------:R-:W-:Y:S01]  /*2930*/  F2FP.F16.F32.PACK_AB R95, R100, R95 ;  /* 0x0000005f645f723e */ /* 0x000fe200000000ff */
[----:B------:R-:W-:Y:S06]  /*2940*/  BRA `(.L_x_6698) ;  /* 0x0000000000f47947 */ /* 0x000fec0003800000 */
.L_x_6697:
[-CC-:B0-----:R-:W-:Y:S01]  /*2950*/  FFMA.FTZ R93, R145, R97.reuse, R98.reuse ;  /* 0x00000061915d7223 */ /* 0x181fe20000010062 */
        /* <DEDUP_REMOVED lines=59> */
[----:B------:R-:W-:-:S07]  /*2d10*/  F2FP.F16.F32.PACK_AB R92, R101, R92 ;  /* 0x0000005c655c723e */ /* 0x000fce00000000ff */
.L_x_6698:
        /* <DEDUP_REMOVED lines=8> */
.L_x_6696:
[----:B------:R-:W-:Y:S05]  /*2da0*/  BSYNC.RECONVERGENT B1 ;  /* 0x0000000000017941 */ /* 0x000fea0003800200 */
.L_x_6695:
        /* <DEDUP_REMOVED lines=13> */
[----:B------:R-:W-:Y:S01]  /*2e80*/  FADD.FTZ R88, R150, -R87 ;  /* 0x8000005796587221 */ /* 0x000fe20000010000 */
[----:B------:R-:W-:Y:S01]  /*2e90*/  FADD.FTZ R92, R154, -R89 ;  /* 0x800000599a5c7221 */ /* 0x000fe20000010000 */
[-C--:B------:R-:W-:Y:S01]  /*2ea0*/  FFMA.FTZ R94, R160, R97.reuse, R98 ;  /* 0x00000061a05e7223 */ /* 0x080fe20000010062 */
[C---:B------:R-:W-:Y:S01]  /*2eb0*/  FMUL.FTZ R84, R123.reuse, R84 ;  /* 0x000000547b547220 */ /* 0x040fe20000410000 */
[----:B------:R-:W-:Y:S01]  /*2ec0*/  FMUL.FTZ R85, R123, R86 ;  /* 0x000000567b557220 */ /* 0x000fe20000410000 */
[----:B------:R-:W-:Y:S01]  /*2ed0*/  FADD.FTZ R90, R151, -R90 ;  /* 0x8000005a975a7221 */ /* 0x000fe20000010000 */
[C---:B------:R-:W-:Y:S01]  /*2ee0*/  FMUL.FTZ R86, R123.reuse, R88 ;  /* 0x000000587b567220 */ /* 0x040fe20000410000 */
[----:B------:R-:W-:Y:S01]  /*2ef0*/  FMUL.FTZ R88, R123, R92 ;  /* 0x0000005c7b587220 */ /* 0x000fe20000410000 */
        /* <DEDUP_REMOVED lines=15> */
[C---:B------:R-:W-:Y:S01]  /*2ff0*/  LOP3.LUT P6, RZ, R104.reuse, 0xff0000, RZ, 0xc0, !PT ;  /* 0x00ff000068ff7812 */ /* 0x040fe200078cc0ff */
[----:B------:R-:W-:Y:S01]  /*3000*/  FFMA.FTZ R97, R161, R97, R98 ;  /* 0x00000061a1617223 */ /* 0x000fe20000010062 */
[----:B------:R-:W-:Y:S01]  /*3010*/  LOP3.LUT P5, RZ, R104, 0xff000000, RZ, 0xc0, !PT ;  /* 0xff00000068ff7812 */ /* 0x000fe200078ac0ff */
[----:B------:R-:W-:Y:S01]  /*3020*/  FMUL.FTZ R91, R123, R100 ;  /* 0x000000647b5b7220 */ /* 0x000fe20000410000 */
[----:B------:R-:W-:Y:S01]  /*3030*/  FSEL R94, R94, RZ, P6 ;  /* 0x000000ff5e5e7208 */ /* 0x000fe20003000000 */
[----:B------:R-:W-:Y:S01]  /*3040*/  FADD.FTZ R98, R162, -R97 ;  /* 0x80000061a2627221 */ /* 0x000fe20000010000 */
[----:B------:R-:W-:Y:S01]  /*3050*/  FSEL R95, R95, RZ, P5 ;  /* 0x000000ff5f5f7208 */ /* 0x000fe20002800000 */
[----:B------:R-:W-:Y:S01]  /*3060*/  FMUL.FTZ R97, R91, R96 ;  /* 0x000000605b617220 */ /* 0x000fe20000410000 */
[----:B------:R-:W-:Y:S01]  /*3070*/  F2FP.F16.F32.PACK_AB R92, R93, R92 ;  /* 0x0000005c5d5c723e */ /* 0x000fe200000000ff */
[----:B------:R-:W-:Y:S01]  /*3080*/  FMUL.FTZ R90, R123, R98 ;  /* 0x000000627b5a7220 */ /* 0x000fe20000410000 */
[----:B------:R-:W-:Y:S01]  /*3090*/  F2FP.F16.F32.PACK_AB R93, R95, R94 ;  /* 0x0000005e5f5d723e */ /* 0x000fe200000000ff */
[-C--:B------:R-:W-:Y:S01]  /*30a0*/  FMUL.FTZ R94, R88, R96.reuse ;  /* 0x00000060585e7220 */ /* 0x080fe20000410000 */
[----:B------:R-:W-:Y:S01]  /*30b0*/  LOP3.LUT P6, RZ, R105, 0xff, RZ, 0xc0, !PT ;  /* 0x000000ff69ff7812 */ /* 0x000fe200078cc0ff */
[-C--:B------:R-:W-:Y:S01]  /*30c0*/  FMUL.FTZ R95, R89, R96.reuse ;  /* 0x00000060595f7220 */ /* 0x080fe20000410000 */
[----:B------:R-:W-:Y:S01]  /*30d0*/  FMUL.FTZ R96, R90, R96 ;  /* 0x000000605a607220 */ /* 0x000fe20000410000 */
[----:B------:R-:W-:Y:S01]  /*30e0*/  FMUL.FTZ R94, R94, UR14 ;  /* 0x0000000e5e5e7c20 */ /* 0x000fe20008410000 */
[----:B------:R-:W-:Y:S01]  /*30f0*/  ISETP.GE.U32.AND P5, PT, R104, RZ, PT ;  /* 0x000000ff6800720c */ /* 0x000fe20003fa6070 */
[----:B------:R-:W-:Y:S01]  /*3100*/  FMUL.FTZ R95, R95, UR14 ;  /* 0x0000000e5f5f7c20 */ /* 0x000fe20008410000 */
[----:B------:R-:W-:Y:S01]  /*3110*/  FMUL.FTZ R97, R97, UR14 ;  /* 0x0000000e61617c20 */ /* 0x000fe20008410000 */
[----:B------:R-:W-:Y:S01]  /*3120*/  FMUL.FTZ R96, R96, UR14 ;  /* 0x0000000e60607c20 */ /* 0x000fe20008410000 */
[----:B------:R-:W-:-:S02]  /*3130*/  FSEL R94, R94, RZ, P6 ;  /* 0x000000ff5e5e7208 */ /* 0x000fc40003000000 */
[C---:B------:R-:W-:Y:S02]  /*3140*/  LOP3.LUT P6, RZ, R105.reuse, 0xff00, RZ, 0xc0, !PT ;  /* 0x0000ff0069ff7812 */ /* 0x040fe400078cc0ff */
[----:B------:R-:W-:Y:S02]  /*3150*/  ISETP.GE.U32.AND.EX P5, PT, R105, 0x1000000, PT, P5 ;  /* 0x010000006900780c */ /* 0x000fe40003fa6150 */
[----:B------:R-:W-:Y:S02]  /*3160*/  FSEL R95, R95, RZ, P6 ;  /* 0x000000ff5f5f7208 */ /* 0x000fe40003000000 */
[----:B------:R-:W-:Y:S02]  /*3170*/  LOP3.LUT P6, RZ, R105, 0xff0000, RZ, 0xc0, !PT ;  /* 0x00ff000069ff7812 */ /* 0x000fe400078cc0ff */
[----:B------:R-:W-:Y:S02]  /*3180*/  FSEL R97, R97, RZ, P5 ;  /* 0x000000ff61617208 */ /* 0x000fe40002800000 */
[----:B------:R-:W-:-:S02]  /*3190*/  FSEL R96, R96, RZ, P6 ;  /* 0x000000ff60607208 */ /* 0x000fc40003000000 */
[----:B------:R-:W-:Y:S02]  /*31a0*/  F2FP.F16.F32.PACK_AB R94, R95, R94 ;  /* 0x0000005e5f5e723e */ /* 0x000fe400000000ff */
[----:B------:R-:W-:Y:S01]  /*31b0*/  F2FP.F16.F32.PACK_AB R95, R97, R96 ;  /* 0x00000060615f723e */ /* 0x000fe200000000ff */
[----:B------:R-:W-:Y:S06]  /*31c0*/  BRA `(.L_x_6701) ;  /* 0x0000000000f47947 */ /* 0x000fec0003800000 */
.L_x_6700:
        /* <DEDUP_REMOVED lines=61> */
.L_x_6701:
        /* <DEDUP_REMOVED lines=8> */
.L_x_6690:
[----:B------:R-:W-:Y:S04]  /*3620*/  BSSY.RECONVERGENT B1, `(.L_x_6702) ;  /* 0x000008a000017945 */ /* 0x000fe80003800200 */
[----:B------:R-:W-:Y:S05]  /*3630*/  @!P4 BRA `(.L_x_6703) ;  /* 0x000000080020c947 */ /* 0x000fea0003800000 */
[----:B------:R-:W-:-:S04]  /*3640*/  UISETP.NE.U32.AND UP0, UPT, UR12, URZ, UPT ;  /* 0x000000ff0c00728c */ /* 0x000fc8000bf05070 */
[----:B------:R-:W-:-:S09]  /*3650*/  UISETP.NE.AND.EX UP0, UPT, UR13, URZ, UPT, UP0 ;  /* 0x000000ff0d00728c */ /* 0x000fd2000bf05300 */
[----:B------:R-:W-:Y:S05]  /*3660*/  BRA.U UP0, `(.L_x_6704) ;  /* 0x0000000100f87547 */ /* 0x000fea000b800000 */
[-CC-:B------:R-:W-:Y:S01]  /*3670*/  FFMA.FTZ R93, R141, R97.reuse, R98.reuse ;  /* 0x000000618d5d7223 */ /* 0x180fe20000010062 */
[-CC-:B------:R-:W-:Y:S01]  /*3680*/  FFMA.FTZ R92, R156, R97.reuse, R98.reuse ;  /* 0x000000619c5c7223 */ /* 0x180fe20000010062 */
[----:B------:R-:W-:Y:S01]  /*3690*/  ISETP.GE.U32.AND P1, PT, R108, RZ, PT ;  /* 0x000000ff6c00720c */ /* 0x000fe20003f26070 */
[----:B------:R-:W-:Y:S01]  /*36a0*/  FFMA.FTZ R94, R140, R97, R98 ;  /* 0x000000618c5e7223 */ /* 0x000fe20000010062 */
[----:B------:R-:W-:Y:S01]  /*36b0*/  FADD.FTZ R93, R142, -R93 ;  /* 0x8000005d8e5d7221 */ /* 0x000fe20000010000 */
[----:B------:R-:W-:Y:S01]  /*36c0*/  FADD.FTZ R92, R155, -R92 ;  /* 0x8000005c9b5c7221 */ /* 0x000fe20000010000 */
[----:B------:R-:W-:Y:S01]  /*36d0*/  LOP3.LUT P5, RZ, R109, 0xff0000, RZ, 0xc0, !PT ;  /* 0x00ff00006dff7812 */ /* 0x000fe200078ac0ff */
[----:B------:R-:W-:Y:S01]  /*36e0*/  FADD.FTZ R94, R139, -R94 ;  /* 0x8000005e8b5e7221 */ /* 0x000fe20000010000 */
[C---:B------:R-:W-:Y:S01]  /*36f0*/  FFMA.FTZ R93, R123.reuse, R93, R6 ;  /* 0x0000005d7b5d7223 */ /* 0x040fe20000010006 */
[----:B------:R-:W-:Y:S01]  /*3700*/  FFMA.FTZ R95, R123, R92, R7 ;  /* 0x0000005c7b5f7223 */ /* 0x000fe20000010007 */
[----:B------:R-:W-:Y:S01]  /*3710*/  ISETP.GE.U32.AND.EX P1, PT, R109, 0x1000000, PT, P1 ;  /* 0x010000006d00780c */ /* 0x000fe20003f26110 */
[----:B------:R-:W-:Y:S01]  /*3720*/  FFMA.FTZ R103, R123, R94, R5 ;  /* 0x0000005e7b677223 */ /* 0x000fe20000010005 */
[-C--:B------:R-:W-:Y:S01]  /*3730*/  FMUL.FTZ R93, R93, R96.reuse ;  /* 0x000000605d5d7220 */ /* 0x080fe20000410000 */
[-C--:B------:R-:W-:Y:S01]  /*3740*/  FMUL.FTZ R95, R95, R96.reuse ;  /* 0x000000605f5f7220 */ /* 0x080fe20000410000 */
[----:B------:R-:W-:Y:S01]  /*3750*/  LOP3.LUT P6, RZ, R109, 0xff, RZ, 0xc0, !PT ;  /* 0x000000ff6dff7812 */ /* 0x000fe200078cc0ff */
[----:B------:R-:W-:Y:S01]  /*3760*/  FMUL.FTZ R103, R103, R96 ;  /* 0x0000006067677220 */ /* 0x000fe20000410000 */
[----:B------:R-:W-:Y:S01]  /*3770*/  FMUL.FTZ R93, R93, UR14 ;  /* 0x0000000e5d5d7c20 */ /* 0x000fe20008410000 */
[----:B------:R-:W-:-:S02]  /*3780*/  FMUL.FTZ R95, R95, UR14 ;  /* 0x0000000e5f5f7c20 */ /* 0x000fc40008410000 */
[----:B------:R-:W-:Y:S02]  /*3790*/  FMUL.FTZ R103, R103, UR14 ;  /* 0x0000000e67677c20 */ /* 0x000fe40008410000 */
[----:B------:R-:W-:Y:S02]  /*37a0*/  FSEL R93, R93, RZ, P5 ;  /* 0x000000ff5d5d7208 */ /* 0x000fe40002800000 */
[----:B------:R-:W-:Y:S02]  /*37b0*/  FSEL R92, R95, RZ, P1 ;  /* 0x000000ff5f5c7208 */ /* 0x000fe40000800000 */
[----:B------:R-:W-:Y:S02]  /*37c0*/  LOP3.LUT P5, RZ, R108, 0xff0000, RZ, 0xc0, !PT ;  /* 0x00ff00006cff7812 */ /* 0x000fe400078ac0ff */
[----:B------:R-:W-:Y:S01]  /*37d0*/  F2FP.F16.F32.PACK_AB R95, R92, R93 ;  /* 0x0000005d5c5f723e */ /* 0x000fe200000000ff */
[-CC-:B------:R-:W-:Y:S01]  /*37e0*/  FFMA.FTZ R93, R131, R97.reuse, R98.reuse ;  /* 0x00000061835d7223 */ /* 0x180fe20000010062 */
[----:B------:R-:W-:Y:S01]  /*37f0*/  FFMA.FTZ R92, R128, R97, R98 ;  /* 0x00000061805c7223 */ /* 0x000fe20000010062 */
[----:B------:R-:W-:-:S02]  /*3800*/  LOP3.LUT P1, RZ, R109, 0xff00, RZ, 0xc0, !PT ;  /* 0x0000ff006dff7812 */ /* 0x000fc4000782c0ff */
[----:B------:R-:W-:Y:S01]  /*3810*/  FADD.FTZ R101, R134, -R93 ;  /* 0x8000005d86657221 */ /* 0x000fe20000010000 */
[----:B------:R-:W-:Y:S01]  /*3820*/  FFMA.FTZ R93, R117, R97, R98 ;  /* 0x00000061755d7223 */ /* 0x000fe20000010062 */
[----:B------:R-:W-:Y:S01]  /*3830*/  FADD.FTZ R92, R129, -R92 ;  /* 0x8000005c815c7221 */ /* 0x000fe20000010000 */
[----:B------:R-:W-:Y:S01]  /*3840*/  FSEL R103, R103, RZ, P1 ;  /* 0x000000ff67677208 */ /* 0x000fe20000800000 */
[C---:B------:R-:W-:Y:S01]  /*3850*/  FFMA.FTZ R101, R123.reuse, R101, R4 ;  /* 0x000000657b657223 */ /* 0x040fe20000010004 */
[----:B------:R-:W-:Y:S01]  /*3860*/  FADD.FTZ R93, R122, -R93 ;  /* 0x8000005d7a5d7221 */ /* 0x000fe20000010000 */
[----:B------:R-:W-:Y:S01]  /*3870*/  FFMA.FTZ R99, R123, R92, R11 ;  /* 0x0000005c7b637223 */ /* 0x000fe2000001000b */
[----:B------:R-:W-:Y:S01]  /*3880*/  LOP3.LUT P1, RZ, R108, 0xff, RZ, 0xc0, !PT ;  /* 0x000000ff6cff7812 */ /* 0x000fe2000782c0ff */
[-C--:B------:R-:W-:Y:S01]  /*3890*/  FMUL.FTZ R101, R101, R96.reuse ;  /* 0x0000006065657220 */ /* 0x080fe20000410000 */
[----:B------:R-:W-:Y:S01]  /*38a0*/  FFMA.FTZ R93, R123, R93, R10 ;  /* 0x0000005d7b5d7223 */ /* 0x000fe2000001000a */
[----:B------:R-:W-:-:S02]  /*38b0*/  FMUL.FTZ R99, R99, R96 ;  /* 0x0000006063637220 */ /* 0x000fc40000410000 */
[----:B------:R-:W-:Y:S01]  /*38c0*/  FMUL.FTZ R101, R101, UR14 ;  /* 0x0000000e65657c20 */ /* 0x000fe20008410000 */
[----:B------:R-:W-:Y:S01]  /*38d0*/  FMUL.FTZ R93, R93, R96 ;  /* 0x000000605d5d7220 */ /* 0x000fe20000410000 */
[----:B------:R-:W-:-:S03]  /*38e0*/  FMUL.FTZ R99, R99, UR14 ;  /* 0x0000000e63637c20 */ /* 0x000fc60008410000 */
[----:B------:R-:W-:Y:S01]  /*38f0*/  FMUL.FTZ R93, R93, UR14 ;  /* 0x0000000e5d5d7c20 */ /* 0x000fe20008410000 */
[----:B------:R-:W-:Y:S02]  /*3900*/  FSEL R94, R101, RZ, P6 ;  /* 0x000000ff655e7208 */ /* 0x000fe40003000000 */
[C---:B------:R-:W-:Y:S02]  /*3910*/  LOP3.LUT P6, RZ, R108.reuse, 0xff000000, RZ, 0xc0, !PT ;  /* 0xff0000006cff7812 */ /* 0x040fe400078cc0ff */
[----:B------:R-:W-:Y:S02]  /*3920*/  FSEL R93, R93, RZ, P5 ;  /* 0x000000ff5d5d7208 */ /* 0x000fe40002800000 */
[----:B------:R-:W-:Y:S01]  /*3930*/  FSEL R92, R99, RZ, P6 ;  /* 0x000000ff635c7208 */ /* 0x000fe20003000000 */
[--C-:B------:R-:W-:Y:S01]  /*3940*/  FFMA.FTZ R99, R3, R97, R98.reuse ;  /* 0x0000006103637223 */ /* 0x100fe20000010062 */
[----:B------:R-:W-:Y:S02]  /*3950*/  LOP3.LUT P5, RZ, R108, 0xff00, RZ, 0xc0, !PT ;  /* 0x0000ff006cff7812 */ /* 0x000fe400078ac0ff */
[----:B------:R-:W-:Y:S01]  /*3960*/  F2FP.F16.F32.PACK_AB R93, R92, R93 ;  /* 0x0000005d5c5d723e */ /* 0x000fe200000000ff */
[----:B------:R-:W-:Y:S01]  /*3970*/  FFMA.FTZ R92, R118, R97, R98 ;  /* 0x00000061765c7223 */ /* 0x000fe20000010062 */
[----:B------:R-:W-:Y:S01]  /*3980*/  FADD.FTZ R99, R114, -R99 ;  /* 0x8000006372637221 */ /* 0x000fe20000010000 */
[----:B------:R-:W-:-:S02]  /*3990*/  F2FP.F16.F32.PACK_AB R94, R103, R94 ;  /* 0x0000005e675e723e */ /* 0x000fc400000000ff */
[----:B------:R-:W-:Y:S01]  /*39a0*/  FADD.FTZ R92, R115, -R92 ;  /* 0x8000005c735c7221 */ /* 0x000fe20000010000 */
[----:B------:R-:W-:-:S03]  /*39b0*/  FFMA.FTZ R99, R123, R99, R8 ;  /* 0x000000637b637223 */ /* 0x000fc60000010008 */
[----:B------:R-:W-:Y:S01]  /*39c0*/  FFMA.FTZ R101, R123, R92, R9 ;  /* 0x0000005c7b657223 */ /* 0x000fe20000010009 */
[----:B------:R-:W-:-:S03]  /*39d0*/  FMUL.FTZ R99, R99, R96 ;  /* 0x0000006063637220 */ /* 0x000fc60000410000 */
[----:B------:R-:W-:Y:S01]  /*39e0*/  FMUL.FTZ R101, R101, R96 ;  /* 0x0000006065657220 */ /* 0x000fe20000410000 */
[----:B------:R-:W-:-:S03]  /*39f0*/  FMUL.FTZ R99, R99, UR14 ;  /* 0x0000000e63637c20 */ /* 0x000fc60008410000 */
[----:B------:R-:W-:Y:S02]  /*3a00*/  FMUL.FTZ R101, R101, UR14 ;  /* 0x0000000e65657c20 */ /* 0x000fe40008410000 */
[----:B------:R-:W-:-:S03]  /*3a10*/  FSEL R92, R99, RZ, P1 ;  /* 0x000000ff635c7208 */ /* 0x000fc60000800000 */
[----:B------:R-:W-:-:S04]  /*3a20*/  FSEL R101, R101, RZ, P5 ;  /* 0x000000ff65657208 */ /* 0x000fc80002800000 */
[----:B------:R-:W-:Y:S01]  /*3a30*/  F2FP.F16.F32.PACK_AB R92, R101, R92 ;  /* 0x0000005c655c723e */ /* 0x000fe200000000ff */
[----:B------:R-:W-:Y:S06]  /*3a40*/  BRA `(.L_x_6705) ;  /* 0x0000000000f47947 */ /* 0x000fec0003800000 */
.L_x_6704:
[-CC-:B------:R-:W-:Y:S01]  /*3a50*/  FFMA.FTZ R85, R3, R97.reuse, R98.reuse ;  /* 0x0000006103557223 */ /* 0x180fe20000010062 */
[-CC-:B------:R-:W-:Y:S01]  /*3a60*/  FFMA.FTZ R84, R118, R97.reuse, R98.reuse ;  /* 0x0000006176547223 */ /* 0x180fe20000010062 */
[----:B------:R-:W-:Y:S01]  /*3a70*/  LOP3.LUT P1, RZ, R108, 0xff, RZ, 0xc0, !PT ;  /* 0x000000ff6cff7812 */ /* 0x000fe2000782c0ff */
[-C--:B------:R-:W-:Y:S01]  /*3a80*/  FFMA.FTZ R89, R131, R97.reuse, R98 ;  /* 0x0000006183597223 */ /* 0x080fe20000010062 */
[----:B------:R-:W-:Y:S01]  /*3a90*/  FADD.FTZ R85, R114, -R85 ;  /* 0x8000005572557221 */ /* 0x000fe20000010000 */
[----:B------:R-:W-:Y:S01]  /*3aa0*/  FADD.FTZ R86, R115, -R84 ;  /* 0x8000005473567221 */ /* 0x000fe20000010000 */
[----:B------:R-:W-:Y:S01]  /*3ab0*/  LOP3.LUT P5, RZ, R108, 0xff00, RZ, 0xc0, !PT ;  /* 0x0000ff006cff7812 */ /* 0x000fe200078ac0ff */
[----:B------:R-:W-:Y:S01]  /*3ac0*/  FFMA.FTZ R90, R140, R97, R98 ;  /* 0x000000618c5a7223 */ /* 0x000fe20000010062 */
[C---:B------:R-:W-:Y:S01]  /*3ad0*/  FFMA.FTZ R84, R123.reuse, R85, R8 ;  /* 0x000000557b547223 */ /* 0x040fe20000010008 */
[----:B------:R-:W-:Y:S01]  /*3ae0*/  FFMA.FTZ R85, R123, R86, R9 ;  /* 0x000000567b557223 */ /* 0x000fe20000010009 */
[----:B------:R-:W-:Y:S01]  /*3af0*/  FADD.FTZ R89, R134, -R89 ;  /* 0x8000005986597221 */ /* 0x000fe20000010000 */
[----:B------:R-:W-:Y:S01]  /*3b00*/  FADD.FTZ R94, R139, -R90 ;  /* 0x8000005a8b5e7221 */ /* 0x000fe20000010000 */
[-C--:B------:R-:W-:Y:S01]  /*3b10*/  FMUL.FTZ R86, R84, R96.reuse ;  /* 0x0000006054567220 */ /* 0x080fe20000410000 */
[----:B------:R-:W-:Y:S01]  /*3b20*/  FMUL.FTZ R87, R85, R96 ;  /* 0x0000006055577220 */ /* 0x000fe20000410000 */
[----:B------:R-:W-:-:S02]  /*3b30*/  LOP3.LUT P6, RZ, R108, 0xff0000, RZ, 0xc0, !PT ;  /* 0x00ff00006cff7812 */ /* 0x000fc400078cc0ff */
[----:B------:R-:W-:Y:S01]  /*3b40*/  FMUL.FTZ R86, R86, UR14 ;  /* 0x0000000e56567c20 */ /* 0x000fe20008410000 */
[----:B------:R-:W-:-:S04]  /*3b50*/  FMUL.FTZ R87, R87, UR14 ;  /* 0x0000000e57577c20 */ /* 0x000fc80008410000 */
[----:B------:R-:W-:Y:S02]  /*3b60*/  FSEL R86, R86, RZ, P1 ;  /* 0x000000ff56567208 */ /* 0x000fe40000800000 */
[----:B------:R-:W-:Y:S02]  /*3b70*/  FSEL R87, R87, RZ, P5 ;  /* 0x000000ff57577208 */ /* 0x000fe40002800000 */
[----:B------:R-:W-:Y:S02]  /*3b80*/  LOP3.LUT P5, RZ, R108, 0xff000000, RZ, 0xc0, !PT ;  /* 0xff0000006cff7812 */ /* 0x000fe400078ac0ff */
[----:B------:R-:W-:Y:S01]  /*3b90*/  F2FP.F16.F32.PACK_AB R92, R87, R86 ;  /* 0x00000056575c723e */ /* 0x000fe200000000ff */
[-CC-:B------:R-:W-:Y:S01]  /*3ba0*/  FFMA.FTZ R87, R117, R97.reuse, R98.reuse ;  /* 0x0000006175577223 */ /* 0x180fe20000010062 */
[----:B------:R-:W-:Y:S01]  /*3bb0*/  FFMA.FTZ R86, R128, R97, R98 ;  /* 0x0000006180567223 */ /* 0x000fe20000010062 */
[----:B------:R-:W-:Y:S02]  /*3bc0*/  LOP3.LUT P1, RZ, R109, 0xff, RZ, 0xc0, !PT ;  /* 0x000000ff6dff7812 */ /* 0x000fe4000782c0ff */
[----:B------:R-:W-:Y:S01]  /*3bd0*/  FADD.FTZ R87, R122, -R87 ;  /* 0x800000577a577221 */ /* 0x000fe20000010000 */
[----:B------:R-:W-:-:S03]  /*3be0*/  FADD.FTZ R88, R129, -R86 ;  /* 0x8000005681587221 */ /* 0x000fc60000010000 */
        /* <DEDUP_REMOVED lines=8> */
[----:B------:R-:W-:Y:S01]  /*3c70*/  FMUL.FTZ R90, R90, UR14 ;  /* 0x0000000e5a5a7c20 */ /* 0x000fe20008410000 */
[----:B------:R-:W-:Y:S01]  /*3c80*/  FMUL.FTZ R91, R91, UR14 ;  /* 0x0000000e5b5b7c20 */ /* 0x000fe20008410000 */
[----:B------:R-:W-:Y:S01]  /*3c90*/  FMUL.FTZ R93, R93, UR14 ;  /* 0x0000000e5d5d7c20 */ /* 0x000fe20008410000 */
[----:B------:R-:W-:-:S02]  /*3ca0*/  FMUL.FTZ R95, R94, UR14 ;  /* 0x0000000e5e5f7c20 */ /* 0x000fc40008410000 */
[----:B------:R-:W-:Y:S02]  /*3cb0*/  FSEL R90, R90, RZ, P6 ;  /* 0x000000ff5a5a7208 */ /* 0x000fe40003000000 */
[----:B------:R-:W-:Y:S02]  /*3cc0*/  FSEL R91, R91, RZ, P5 ;  /* 0x000000ff5b5b7208 */ /* 0x000fe40002800000 */
[----:B------:R-:W-:Y:S02]  /*3cd0*/  FSEL R94, R93, RZ, P1 ;  /* 0x000000ff5d5e7208 */ /* 0x000fe40000800000 */
[----:B------:R-:W-:Y:S01]  /*3ce0*/  F2FP.F16.F32.PACK_AB R93, R91, R90 ;  /* 0x0000005a5b5d723e */ /* 0x000fe200000000ff */
[-CC-:B------:R-:W-:Y:S01]  /*3cf0*/  FFMA.FTZ R91, R141, R97.reuse, R98.reuse ;  /* 0x000000618d5b7223 */ /* 0x180fe20000010062 */
[----:B------:R-:W-:Y:S01]  /*3d00*/  FFMA.FTZ R90, R156, R97, R98 ;  /* 0x000000619c5a7223 */ /* 0x000fe20000010062 */
[----:B------:R-:W-:Y:S02]  /*3d10*/  LOP3.LUT P6, RZ, R109, 0xff00, RZ, 0xc0, !PT ;  /* 0x0000ff006dff7812 */ /* 0x000fe400078cc0ff */
[----:B------:R-:W-:Y:S01]  /*3d20*/  FADD.FTZ R91, R142, -R91 ;  /* 0x8000005b8e5b7221 */ /* 0x000fe20000010000 */
[----:B------:R-:W-:Y:S01]  /*3d30*/  FADD.FTZ R100, R155, -R90 ;  /* 0x8000005a9b647221 */ /* 0x000fe20000010000 */
[----:B------:R-:W-:-:S02]  /*3d40*/  FSEL R95, R95, RZ, P6 ;  /* 0x000000ff5f5f7208 */ /* 0x000fc40003000000 */
[C---:B------:R-:W-:Y:S01]  /*3d50*/  FFMA.FTZ R90, R123.reuse, R91, R6 ;  /* 0x0000005b7b5a7223 */ /* 0x040fe20000010006 */
[----:B------:R-:W-:Y:S01]  /*3d60*/  FFMA.FTZ R91, R123, R100, R7 ;  /* 0x000000647b5b7223 */ /* 0x000fe20000010007 */
[----:B------:R-:W-:Y:S02]  /*3d70*/  F2FP.F16.F32.PACK_AB R94, R95, R94 ;  /* 0x0000005e5f5e723e */ /* 0x000fe400000000ff */
[-C--:B------:R-:W-:Y:S01]  /*3d80*/  FMUL.FTZ R95, R90, R96.reuse ;  /* 0x000000605a5f7220 */ /* 0x080fe20000410000 */
[----:B------:R-:W-:Y:S01]  /*3d90*/  FMUL.FTZ R99, R91, R96 ;  /* 0x000000605b637220 */ /* 0x000fe20000410000 */
[----:B------:R-:W-:Y:S02]  /*3da0*/  ISETP.GE.U32.AND P1, PT, R108, RZ, PT ;  /* 0x000000ff6c00720c */ /* 0x000fe40003f26070 */
[----:B------:R-:W-:Y:S01]  /*3db0*/  FMUL.FTZ R95, R95, UR14 ;  /* 0x0000000e5f5f7c20 */ /* 0x000fe20008410000 */
[----:B------:R-:W-:Y:S01]  /*3dc0*/  FMUL.FTZ R99, R99, UR14 ;  /* 0x0000000e63637c20 */ /* 0x000fe20008410000 */
[----:B------:R-:W-:-:S02]  /*3dd0*/  LOP3.LUT P5, RZ, R109, 0xff0000, RZ, 0xc0, !PT ;  /* 0x00ff00006dff7812 */ /* 0x000fc400078ac0ff */
[----:B------:R-:W-:Y:S02]  /*3de0*/  ISETP.GE.U32.AND.EX P1, PT, R109, 0x1000000, PT, P1 ;  /* 0x010000006d00780c */ /* 0x000fe40003f26110 */
[----:B------:R-:W-:Y:S02]  /*3df0*/  FSEL R95, R95, RZ, P5 ;  /* 0x000000ff5f5f7208 */ /* 0x000fe40002800000 */
[----:B------:R-:W-:-:S04]  /*3e00*/  FSEL R100, R99, RZ, P1 ;  /* 0x000000ff63647208 */ /* 0x000fc80000800000 */
[----:B------:R-:W-:-:S07]  /*3e10*/  F2FP.F16.F32.PACK_AB R95, R100, R95 ;  /* 0x0000005f645f723e */ /* 0x000fce00000000ff */
.L_x_6705:
        /* <DEDUP_REMOVED lines=10> */
.L_x_6703:
[----:B------:R-:W-:Y:S05]  /*3ec0*/  BSYNC.RECONVERGENT B1 ;  /* 0x0000000000017941 */ /* 0x000fea0003800200 */
.L_x_6702:
        /* <DEDUP_REMOVED lines=18> */
[----:B------:R-:W-:-:S03]  /*3ff0*/  FMUL.FTZ R87, R85, R96 ;  /* 0x0000006055577220 */ /* 0x000fc60000410000 */
        /* <DEDUP_REMOVED lines=12> */
[----:B------:R-:W-:-:S03]  /*40c0*/  FFMA.FTZ R87, R123, R88, R71 ;  /* 0x000000587b577223 */ /* 0x000fc60000010047 */
[-C--:B------:R-:W-:Y:S01]  /*40d0*/  FMUL.FTZ R88, R86, R96.reuse ;  /* 0x0000006056587220 */ /* 0x080fe20000410000 */
[----:B------:R-:W-:-:S03]  /*40e0*/  FMUL.FTZ R91, R87, R96 ;  /* 0x00000060575b7220 */ /* 0x000fc60000410000 */
[----:B------:R-:W-:Y:S01]  /*40f0*/  FMUL.FTZ R90, R88, UR14 ;  /* 0x0000000e585a7c20 */ /* 0x000fe20008410000 */
[C---:B------:R-:W-:Y:S01]  /*4100*/  FFMA.FTZ R88, R123.reuse, R89, R72 ;  /* 0x000000597b587223 */ /* 0x040fe20000010048 */
[----:B------:R-:W-:Y:S01]  /*4110*/  FFMA.FTZ R89, R123, R94, R73 ;  /* 0x0000005e7b597223 */ /* 0x000fe20000010049 */
[----:B------:R-:W-:Y:S02]  /*4120*/  FMUL.FTZ R91, R91, UR14 ;  /* 0x0000000e5b5b7c20 */ /* 0x000fe40008410000 */
[-C--:B------:R-:W-:Y:S01]  /*4130*/  FMUL.FTZ R93, R88, R96.reuse ;  /* 0x00000060585d7220 */ /* 0x080fe20000410000 */
[----:B------:R-:W-:Y:S01]  /*4140*/  FSEL R90, R90, RZ, P6 ;  /* 0x000000ff5a5a7208 */ /* 0x000fe20003000000 */
[----:B------:R-:W-:Y:S01]  /*4150*/  FMUL.FTZ R94, R89, R96 ;  /* 0x00000060595e7220 */ /* 0x000fe20000410000 */
[----:B------:R-:W-:Y:S01]  /*4160*/  LOP3.LUT P6, RZ, R107, 0xff, RZ, 0xc0, !PT ;  /* 0x000000ff6bff7812 */ /* 0x000fe200078cc0ff */
[----:B------:R-:W-:Y:S01]  /*4170*/  FMUL.FTZ R93, R93, UR14 ;  /* 0x0000000e5d5d7c20 */ /* 0x000fe20008410000 */
[----:B------:R-:W-:Y:S01]  /*4180*/  FSEL R91, R91, RZ, P5 ;  /* 0x000000ff5b5b7208 */ /* 0x000fe20002800000 */
[----:B------:R-:W-:Y:S01]  /*4190*/  FMUL.FTZ R95, R94, UR14 ;  /* 0x0000000e5e5f7c20 */ /* 0x000fe20008410000 */
[----:B------:R-:W-:-:S02]  /*41a0*/  LOP3.LUT P5, RZ, R107, 0xff00, RZ, 0xc0, !PT ;  /* 0x0000ff006bff7812 */ /* 0x000fc400078ac0ff */
[----:B------:R-:W-:Y:S02]  /*41b0*/  FSEL R94, R93, RZ, P6 ;  /* 0x000000ff5d5e7208 */ /* 0x000fe40003000000 */
[----:B------:R-:W-:Y:S01]  /*41c0*/  F2FP.F16.F32.PACK_AB R93, R91, R90 ;  /* 0x0000005a5b5d723e */ /* 0x000fe200000000ff */
[-CC-:B------:R-:W-:Y:S01]  /*41d0*/  FFMA.FTZ R91, R145, R97.reuse, R98.reuse ;  /* 0x00000061915b7223 */ /* 0x180fe20000010062 */
[----:B------:R-:W-:Y:S01]  /*41e0*/  FFMA.FTZ R90, R158, R97, R98 ;  /* 0x000000619e5a7223 */ /* 0x000fe20000010062 */
[----:B------:R-:W-:Y:S02]  /*41f0*/  FSEL R95, R95, RZ, P5 ;  /* 0x000000ff5f5f7208 */ /* 0x000fe40002800000 */
[----:B------:R-:W-:Y:S01]  /*4200*/  FADD.FTZ R91, R146, -R91 ;  /* 0x8000005b925b7221 */ /* 0x000fe20000010000 */
[----:B------:R-:W-:Y:S01]  /*4210*/  FADD.FTZ R100, R157, -R90 ;  /* 0x8000005a9d647221 */ /* 0x000fe20000010000 */
[----:B------:R-:W-:Y:S02]  /*4220*/  F2FP.F16.F32.PACK_AB R94, R95, R94 ;  /* 0x0000005e5f5e723e */ /* 0x000fe400000000ff */
[C---:B------:R-:W-:Y:S01]  /*4230*/  FFMA.FTZ R90, R123.reuse, R91, R74 ;  /* 0x0000005b7b5a7223 */ /* 0x040fe2000001004a */
[----:B------:R-:W-:Y:S01]  /*4240*/  FFMA.FTZ R91, R123, R100, R75 ;  /* 0x000000647b5b7223 */ /* 0x000fe2000001004b */
[----:B------:R-:W-:-:S02]  /*4250*/  ISETP.GE.U32.AND P5, PT, R106, RZ, PT ;  /* 0x000000ff6a00720c */ /* 0x000fc40003fa6070 */
[-C--:B------:R-:W-:Y:S01]  /*4260*/  FMUL.FTZ R95, R90, R96.reuse ;  /* 0x000000605a5f7220 */ /* 0x080fe20000410000 */
[----:B------:R-:W-:Y:S01]  /*4270*/  FMUL.FTZ R99, R91, R96 ;  /* 0x000000605b637220 */ /* 0x000fe20000410000 */
[----:B------:R-:W-:Y:S02]  /*4280*/  LOP3.LUT P6, RZ, R107, 0xff0000, RZ, 0xc0, !PT ;  /* 0x00ff00006bff7812 */ /* 0x000fe400078cc0ff */
[----:B------:R-:W-:Y:S01]  /*4290*/  FMUL.FTZ R95, R95, UR14 ;  /* 0x0000000e5f5f7c20 */ /* 0x000fe20008410000 */
[----:B------:R-:W-:Y:S01]  /*42a0*/  FMUL.FTZ R99, R99, UR14 ;  /* 0x0000000e63637c20 */ /* 0x000fe20008410000 */
[----:B------:R-:W-:-:S03]  /*42b0*/  ISETP.GE.U32.AND.EX P5, PT, R107, 0x1000000, PT, P5 ;  /* 0x010000006b00780c */ /* 0x000fc60003fa6150 */
[----:B------:R-:W-:Y:S02]  /*42c0*/  FSEL R95, R95, RZ, P6 ;  /* 0x000000ff5f5f7208 */ /* 0x000fe40003000000 */
[----:B------:R-:W-:-:S04]  /*42d0*/  FSEL R100, R99, RZ, P5 ;  /* 0x000000ff63647208 */ /* 0x000fc80002800000 */
[----:B------:R-:W-:Y:S01]  /*42e0*/  F2FP.F16.F32.PACK_AB R95, R100, R95 ;  /* 0x0000005f645f723e */ /* 0x000fe200000000ff */
[----:B------:R-:W-:Y:S06]  /*42f0*/  BRA `(.L_x_6709) ;  /* 0x0000000000f47947 */ /* 0x000fec0003800000 */
.L_x_6708:
[-CC-:B0-----:R-:W-:Y:S01]  /*4300*/  FFMA.FTZ R93, R145, R97.reuse, R98.reuse ;  /* 0x00000061915d7223 */ /* 0x181fe20000010062 */
[----:B------:R-:W-:Y:S01]  /*4310*/  FFMA.FTZ R92, R158, R97, R98 ;  /* 0x000000619e5c7223 */ /* 0x000fe20000010062 */
[----:B------:R-:W-:Y:S02]  /*4320*/  ISETP.GE.U32.AND P5, PT, R106, RZ, PT ;  /* 0x000000ff6a00720c */ /* 0x000fe40003fa6070 */
[----:B------:R-:W-:Y:S01]  /*4330*/  FADD.FTZ R93, R146, -R93 ;  /* 0x8000005d925d7221 */ /* 0x000fe20000010000 */
[----:B------:R-:W-:Y:S01]  /*4340*/  FADD.FTZ R92, R157, -R92 ;  /* 0x8000005c9d5c7221 */ /* 0x000fe20000010000 */
[----:B------:R-:W-:Y:S02]  /*4350*/  LOP3.LUT P6, RZ, R107, 0xff0000, RZ, 0xc0, !PT ;  /* 0x00ff00006bff7812 */ /* 0x000fe400078cc0ff */
[C---:B------:R-:W-:Y:S01]  /*4360*/  FFMA.FTZ R93, R123.reuse, R93, R74 ;  /* 0x0000005d7b5d7223 */ /* 0x040fe2000001004a */
[----:B------:R-:W-:Y:S01]  /*4370*/  FFMA.FTZ R95, R123, R92, R75 ;  /* 0x0000005c7b5f7223 */ /* 0x000fe2000001004b */
[----:B------:R-:W-:-:S02]  /*4380*/  ISETP.GE.U32.AND.EX P5, PT, R107, 0x1000000, PT, P5 ;  /* 0x010000006b00780c */ /* 0x000fc40003fa6150 */
        /* <DEDUP_REMOVED lines=9> */
[-C--:B------:R-:W-:Y:S01]  /*4420*/  FFMA.FTZ R92, R144, R97.reuse, R98 ;  /* 0x00000061905c7223 */ /* 0x080fe20000010062 */
[----:B------:R-:W-:Y:S02]  /*4430*/  LOP3.LUT P6, RZ, R107, 0xff00, RZ, 0xc0, !PT ;  /* 0x0000ff006bff7812 */ /* 0x000fe400078cc0ff */
        /* <DEDUP_REMOVED lines=8> */
[-C--:B------:R-:W-:Y:S01]  /*44c0*/  FMUL.FTZ R94, R99, R96.reuse ;  /* 0x00000060635e7220 */ /* 0x080fe20000410000 */
[----:B------:R-:W-:Y:S01]  /*44d0*/  FMUL.FTZ R101, R101, R96 ;  /* 0x0000006065657220 */ /* 0x000fe20000410000 */
[C---:B------:R-:W-:Y:S01]  /*44e0*/  FFMA.FTZ R93, R123.reuse, R93, R70 ;  /* 0x0000005d7b5d7223 */ /* 0x040fe20000010046 */
[----:B------:R-:W-:Y:S01]  /*44f0*/  FFMA.FTZ R99, R123, R92, R71 ;  /* 0x0000005c7b637223 */ /* 0x000fe20000010047 */
[----:B------:R-:W-:Y:S01]  /*4500*/  FMUL.FTZ R94, R94, UR14 ;  /* 0x0000000e5e5e7c20 */ /* 0x000fe20008410000 */
[----:B------:R-:W-:Y:S01]  /*4510*/  FMUL.FTZ R101, R101, UR14 ;  /* 0x0000000e65657c20 */ /* 0x000fe20008410000 */
[-C--:B------:R-:W-:Y:S01]  /*4520*/  FMUL.FTZ R93, R93, R96.reuse ;  /* 0x000000605d5d7220 */ /* 0x080fe20000410000 */
[----:B------:R-:W-:-:S02]  /*4530*/  FMUL.FTZ R99, R99, R96 ;  /* 0x0000006063637220 */ /* 0x000fc40000410000 */
[----:B------:R-:W-:Y:S01]  /*4540*/  FSEL R94, R94, RZ, P5 ;  /* 0x000000ff5e5e7208 */ /* 0x000fe20002800000 */
        /* <DEDUP_REMOVED lines=10> */
[----:B------:R-:W-:Y:S01]  /*45f0*/  FFMA.FTZ R92, R120, R97, R98 ;  /* 0x00000061785c7223 */ /* 0x000fe20000010062 */
[----:B------:R-:W-:Y:S01]  /*4600*/  FADD.FTZ R99, R116, -R99 ;  /* 0x8000006374637221 */ /* 0x000fe20000010000 */
[C---:B------:R-:W-:Y:S02]  /*4610*/  LOP3.LUT P6, RZ, R106.reuse, 0xff00, RZ, 0xc0, !PT ;  /* 0x0000ff006aff7812 */ /* 0x040fe400078cc0ff */
[----:B------:R-:W-:Y:S01]  /*4620*/  FADD.FTZ R92, R119, -R92 ;  /* 0x8000005c775c7221 */ /* 0x000fe20000010000 */
[C---:B------:R-:W-:Y:S01]  /*4630*/  FFMA.FTZ R99, R123.reuse, R99, R68 ;  /* 0x000000637b637223 */ /* 0x040fe20000010044 */
[----:B------:R-:W-:Y:S02]  /*4640*/  LOP3.LUT P5, RZ, R106, 0xff, RZ, 0xc0, !PT ;  /* 0x000000ff6aff7812 */ /* 0x000fe400078ac0ff */
[----:B------:R-:W-:Y:S01]  /*4650*/  FFMA.FTZ R101, R123, R92, R69 ;  /* 0x0000005c7b657223 */ /* 0x000fe20000010045 */
[----:B------:R-:W-:-:S03]  /*4660*/  FMUL.FTZ R99, R99, R96 ;  /* 0x0000006063637220 */ /* 0x000fc60000410000 */
[----:B------:R-:W-:Y:S01]  /*4670*/  FMUL.FTZ R101, R101, R96 ;  /* 0x0000006065657220 */ /* 0x000fe20000410000 */
[----:B------:R-:W-:-:S03]  /*4680*/  FMUL.FTZ R99, R99, UR14 ;  /* 0x0000000e63637c20 */ /* 0x000fc60008410000 */
[----:B------:R-:W-:Y:S02]  /*4690*/  FMUL.FTZ R101, R101, UR14 ;  /* 0x0000000e65657c20 */ /* 0x000fe40008410000 */
[----:B------:R-:W-:-:S03]  /*46a0*/  FSEL R92, R99, RZ, P5 ;  /* 0x000000ff635c7208 */ /* 0x000fc60002800000 */
[----:B------:R-:W-:-:S04]  /*46b0*/  FSEL R101, R101, RZ, P6 ;  /* 0x000000ff65657208 */ /* 0x000fc80003000000 */
[----:B------:R-:W-:-:S07]  /*46c0*/  F2FP.F16.F32.PACK_AB R92, R101, R92 ;  /* 0x0000005c655c723e */ /* 0x000fce00000000ff */
.L_x_6709:
        /* <DEDUP_REMOVED lines=8> */
.L_x_6707:
[----:B------:R-:W-:Y:S05]  /*4750*/  BSYNC.RECONVERGENT B1 ;  /* 0x0000000000017941 */ /* 0x000fea0003800200 */
.L_x_6706:
        /* <DEDUP_REMOVED lines=13> */
[C---:B------:R-:W-:Y:S01]  /*4830*/  FFMA.FTZ R84, R123.reuse, R85, R76 ;  /* 0x000000557b547223 */ /* 0x040fe2000001004c */
[----:B------:R-:W-:Y:S01]  /*4840*/  FFMA.FTZ R85, R123, R86, R77 ;  /* 0x000000567b557223 */ /* 0x000fe2000001004d */
[----:B------:R-:W-:Y:S01]  /*4850*/  FADD.FTZ R88, R151, -R88 ;  /* 0x8000005897587221 */ /* 0x000fe20000010000 */
[C---:B------:R-:W-:Y:S01]  /*4860*/  FFMA.FTZ R91, R123.reuse, R92, R83 ;  /* 0x0000005c7b5b7223 */ /* 0x040fe20000010053 */
[----:B------:R-:W-:Y:S01]  /*4870*/  FFMA.FTZ R86, R123, R87, R78 ;  /* 0x000000577b567223 */ /* 0x000fe2000001004e */
[-C--:B------:R-:W-:Y:S01]  /*4880*/  FMUL.FTZ R92, R84, R96.reuse ;  /* 0x00000060545c7220 */ /* 0x080fe20000410000 */
[----:B------:R-:W-:Y:S01]  /*4890*/  FMUL.FTZ R93, R85, R96 ;  /* 0x00000060555d7220 */ /* 0x000fe20000410000 */
[----:B------:R-:W-:Y:S01]  /*48a0*/  FFMA.FTZ R87, R123, R88, R79 ;  /* 0x000000587b577223 */ /* 0x000fe2000001004f */
[----:B------:R-:W-:Y:S01]  /*48b0*/  LOP3.LUT P6, RZ, R104, 0xff, RZ, 0xc0, !PT ;  /* 0x000000ff68ff7812 */ /* 0x000fe200078cc0ff */
[----:B------:R-:W-:Y:S01]  /*48c0*/  FMUL.FTZ R92, R92, UR14 ;  /* 0x0000000e5c5c7c20 */ /* 0x000fe20008410000 */
[----:B------:R-:W-:Y:S01]  /*48d0*/  FMUL.FTZ R93, R93, UR14 ;  /* 0x0000000e5d5d7c20 */ /* 0x000fe20008410000 */
[----:B------:R-:W-:Y:S01]  /*48e0*/  LOP3.LUT P5, RZ, R104, 0xff00, RZ, 0xc0, !PT ;  /* 0x0000ff0068ff7812 */ /* 0x000fe200078ac0ff */
[-C--:B------:R-:W-:Y:S01]  /*48f0*/  FMUL.FTZ R94, R86, R96.reuse ;  /* 0x00000060565e7220 */ /* 0x080fe20000410000 */
[----:B------:R-:W-:Y:S01]  /*4900*/  FMUL.FTZ R95, R87, R96 ;  /* 0x00000060575f7220 */ /* 0x000fe20000410000 */
[-CC-:B------:R-:W-:Y:S01]  /*4910*/  FFMA.FTZ R89, R153, R97.reuse, R98.reuse ;  /* 0x0000006199597223 */ /* 0x180fe20000010062 */
[----:B------:R-:W-:Y:S01]  /*4920*/  FSEL R92, R92, RZ, P6 ;  /* 0x000000ff5c5c7208 */ /* 0x000fe20003000000 */
[----:B------:R-:W-:Y:S01]  /*4930*/  FMUL.FTZ R94, R94, UR14 ;  /* 0x0000000e5e5e7c20 */ /* 0x000fe20008410000 */
[----:B------:R-:W-:Y:S01]  /*4940*/  FMUL.FTZ R95, R95, UR14 ;  /* 0x0000000e5f5f7c20 */ /* 0x000fe20008410000 */
[----:B------:R-:W-:Y:S01]  /*4950*/  FSEL R93, R93, RZ, P5 ;  /* 0x000000ff5d5d7208 */ /* 0x000fe20002800000 */
[----:B------:R-:W-:Y:S01]  /*4960*/  FADD.FTZ R89, R154, -R89 ;  /* 0x800000599a597221 */ /* 0x000fe20000010000 */
[----:B------:R-:W-:Y:S01]  /*4970*/  LOP3.LUT P6, RZ, R104, 0xff0000, RZ, 0xc0, !PT ;  /* 0x00ff000068ff7812 */ /* 0x000fe200078cc0ff */
[----:B------:R-:W-:Y:S01]  /*4980*/  FFMA.FTZ R90, R160, R97, R98 ;  /* 0x00000061a05a7223 */ /* 0x000fe20000010062 */
[----:B------:R-:W-:Y:S01]  /*4990*/  LOP3.LUT P5, RZ, R104, 0xff000000, RZ, 0xc0, !PT ;  /* 0xff00000068ff7812 */ /* 0x000fe200078ac0ff */
[----:B------:R-:W-:Y:S01]  /*49a0*/  FFMA.FTZ R88, R123, R89, R80 ;  /* 0x000000597b587223 */ /* 0x000fe20000010050 */
[----:B------:R-:W-:Y:S01]  /*49b0*/  FSEL R94, R94, RZ, P6 ;  /* 0x000000ff5e5e7208 */ /* 0x000fe20003000000 */
[----:B------:R-:W-:Y:S01]  /*49c0*/  FADD.FTZ R90, R159, -R90 ;  /* 0x8000005a9f5a7221 */ /* 0x000fe20000010000 */
[----:B------:R-:W-:Y:S01]  /*49d0*/  FSEL R95, R95, RZ, P5 ;  /* 0x000000ff5f5f7208 */ /* 0x000fe20002800000 */
[----:B------:R-:W-:Y:S01]  /*49e0*/  FFMA.FTZ R97, R161, R97, R98 ;  /* 0x00000061a1617223 */ /* 0x000fe20000010062 */
[----:B------:R-:W-:Y:S01]  /*49f0*/  F2FP.F16.F32.PACK_AB R92, R93, R92 ;  /* 0x0000005c5d5c723e */ /* 0x000fe200000000ff */
[----:B------:R-:W-:Y:S01]  /*4a00*/  FFMA.FTZ R89, R123, R90, R81 ;  /* 0x0000005a7b597223 */ /* 0x000fe20000010051 */
[----:B------:R-:W-:Y:S01]  /*4a10*/  F2FP.F16.F32.PACK_AB R93, R95, R94 ;  /* 0x0000005e5f5d723e */ /* 0x000fe200000000ff */
[-C--:B------:R-:W-:Y:S01]  /*4a20*/  FMUL.FTZ R94, R88, R96.reuse ;  /* 0x00000060585e7220 */ /* 0x080fe20000410000 */
[----:B------:R-:W-:Y:S01]  /*4a30*/  FADD.FTZ R97, R162, -R97 ;  /* 0x80000061a2617221 */ /* 0x000fe20000010000 */
[----:B------:R-:W-:Y:S01]  /*4a40*/  LOP3.LUT P6, RZ, R105, 0xff, RZ, 0xc0, !PT ;  /* 0x000000ff69ff7812 */ /* 0x000fe200078cc0ff */
[-C--:B------:R-:W-:Y:S01]  /*4a50*/  FMUL.FTZ R95, R89, R96.reuse ;  /* 0x00000060595f7220 */ /* 0x080fe20000410000 */
[----:B------:R-:W-:Y:S01]  /*4a60*/  FMUL.FTZ R94, R94, UR14 ;  /* 0x0000000e5e5e7c20 */ /* 0x000fe20008410000 */
[----:B------:R-:W-:Y:S01]  /*4a70*/  FFMA.FTZ R90, R123, R97, R82 ;  /* 0x000000617b5a7223 */ /* 0x000fe20000010052 */
[-C--:B------:R-:W-:Y:S01]  /*4a80*/  FMUL.FTZ R97, R91, R96.reuse ;  /* 0x000000605b617220 */ /* 0x080fe20000410000 */
[----:B------:R-:W-:Y:S01]  /*4a90*/  FMUL.FTZ R95, R95, UR14 ;  /* 0x0000000e5f5f7c20 */ /* 0x000fe20008410000 */
[----:B------:R-:W-:Y:S01]  /*4aa0*/  ISETP.GE.U32.AND P5, PT, R104, RZ, PT ;  /* 0x000000ff6800720c */ /* 0x000fe20003fa6070 */
[----:B------:R-:W-:Y:S01]  /*4ab0*/  FMUL.FTZ R96, R90, R96 ;  /* 0x000000605a607220 */ /* 0x000fe20000410000 */
[----:B------:R-:W-:Y:S01]  /*4ac0*/  FSEL R94, R94, RZ, P6 ;  /* 0x000000ff5e5e7208 */ /* 0x000fe20003000000 */
[----:B------:R-:W-:Y:S01]  /*4ad0*/  FMUL.FTZ R97, R97, UR14 ;  /* 0x0000000e61617c20 */ /* 0x000fe20008410000 */
[C---:B------:R-:W-:Y:S01]  /*4ae0*/  LOP3.LUT P6, RZ, R105.reuse, 0xff00, RZ, 0xc0, !PT ;  /* 0x0000ff0069ff7812 */ /* 0x040fe200078cc0ff */
[----:B------:R-:W-:Y:S01]  /*4af0*/  FMUL.FTZ R96, R96, UR14 ;  /* 0x0000000e60607c20 */ /* 0x000fe20008410000 */
[----:B------:R-:W-:-:S02]  /*4b00*/  ISETP.GE.U32.AND.EX P5, PT, R105, 0x1000000, PT, P5 ;  /* 0x010000006900780c */ /* 0x000fc40003fa6150 */
[----:B------:R-:W-:Y:S02]  /*4b10*/  FSEL R95, R95, RZ, P6 ;  /* 0x000000ff5f5f7208 */ /* 0x000fe40003000000 */
[----:B------:R-:W-:Y:S02]  /*4b20*/  LOP3.LUT P6, RZ, R105, 0xff0000, RZ, 0xc0, !PT ;  /* 0x00ff000069ff7812 */ /* 0x000fe400078cc0ff */
[----:B------:R-:W-:Y:S02]  /*4b30*/  FSEL R97, R97, RZ, P5 ;  /* 0x000000ff61617208 */ /* 0x000fe40002800000 */
[----:B------:R-:W-:Y:S02]  /*4b40*/  FSEL R96, R96, RZ, P6 ;  /* 0x000000ff60607208 */ /* 0x000fe40003000000 */
[----:B------:R-:W-:Y:S02]  /*4b50*/  F2FP.F16.F32.PACK_AB R94, R95, R94 ;  /* 0x0000005e5f5e723e */ /* 0x000fe400000000ff */
[----:B------:R-:W-:Y:S01]  /*4b60*/  F2FP.F16.F32.PACK_AB R95, R97, R96 ;  /* 0x00000060615f723e */ /* 0x000fe200000000ff */
[----:B------:R-:W-:Y:S06]  /*4b70*/  BRA `(.L_x_6711) ;  /* 0x0000000000f47947 */ /* 0x000fec0003800000 */
.L_x_6710:
        /* <DEDUP_REMOVED lines=10> */
[C---:B------:R-:W-:Y:S01]  /*4c20*/  FFMA.FTZ R167, R123.reuse, R102, R83 ;  /* 0x000000667ba77223 */ /* 0x040fe20000010053 */
[----:B------:R-:W-:Y:S01]  /*4c30*/  FFMA.FTZ R165, R123, R99, R82 ;  /* 0x000000637ba57223 */ /* 0x000fe20000010052 */
        /* <DEDUP_REMOVED lines=8> */
[C---:B------:R-:W-:Y:S01]  /*4cc0*/  FFMA.FTZ R101, R123.reuse, R95, R80 ;  /* 0x0000005f7b657223 */ /* 0x040fe20000010050 */
[C---:B------:R-:W-:Y:S01]  /*4cd0*/  FFMA.FTZ R103, R123.reuse, R100, R81 ;  /* 0x000000647b677223 */ /* 0x040fe20000010051 */
[----:B------:R-:W-:Y:S01]  /*4ce0*/  ISETP.GE.U32.AND P5, PT, R104, RZ, PT ;  /* 0x000000ff6800720c */ /* 0x000fe20003fa6070 */
[C---:B------:R-:W-:Y:S01]  /*4cf0*/  FFMA.FTZ R95, R123.reuse, R93, R78 ;  /* 0x0000005d7b5f7223 */ /* 0x040fe2000001004e */
[C---:B------:R-:W-:Y:S01]  /*4d00*/  FFMA.FTZ R99, R123.reuse, R94, R79 ;  /* 0x0000005e7b637223 */ /* 0x040fe2000001004f */
[C---:B------:R-:W-:Y:S01]  /*4d10*/  FFMA.FTZ R93, R123.reuse, R92, R77 ;  /* 0x0000005c7b5d7223 */ /* 0x040fe2000001004d */
[----:B------:R-:W-:Y:S01]  /*4d20*/  FFMA.FTZ R97, R123, R97, R76 ;  /* 0x000000617b617223 */ /* 0x000fe2000001004c */
        /* <DEDUP_REMOVED lines=34> */
.L_x_6711:
[----:B------:R-:W0:Y:S08]  /*4f50*/  @P1 LDC.64 R96, c[0x0][0x478] ;  /* 0x00011e00ff601b82 */ /* 0x000e300000000a00 */
[----:B------:R-:W1:Y:S01]  /*4f60*/  LDC.64 R98, c[0x0][0x468] ;  /* 0x00011a00ff627b82 */ /* 0x000e620000000a00 */
[----:B0-----:R-:W-:-:S05]  /*4f70*/  @P1 IMAD.WIDE.U32 R96, R112, 0x20, R96 ;  /* 0x0000002070601825 */ /* 0x001fca00078e0060 */
[----:B------:R3:W-:Y:S01]  /*4f80*/  @P1 STG.E.128 desc[UR6][R96.64], R84 ;  /* 0x0000005460001986 */ /* 0x0007e2000c101d06 */
[----:B-1----:R-:W-:-:S03]  /*4f90*/  IMAD.WIDE.U32 R98, R112, 0x10, R98 ;  /* 0x0000001070627825 */ /* 0x002fc600078e0062 */
[----:B------:R3:W-:Y:S04]  /*4fa0*/  @P1 STG.E.128 desc[UR6][R96.64+0x10], R88 ;  /* 0x0000105860001986 */ /* 0x0007e8000c101d06 */
[----:B------:R3:W-:Y:S02]  /*4fb0*/  STG.E.128 desc[UR6][R98.64], R92 ;  /* 0x0000005c62007986 */ /* 0x0007e4000c101d06 */
.L_x_6699:
[----:B------:R-:W-:Y:S05]  /*4fc0*/  BSYNC.RECONVERGENT B0 ;  /* 0x0000000000007941 */ /* 0x000fea0003800200 */
.L_x_6689:
[----:B0-234-:R-:W0:Y:S01]  /*4fd0*/  LDC.64 R92, c[0x0][0x380] ;  /* 0x0000e000ff5c7b82 */ /* 0x01de220000000a00 */
[----:B------:R-:W-:Y:S01]  /*4fe0*/  UPLOP3.LUT UP1, UPT, UPT, UPT, UP1, 0x40, 0x4 ;  /* 0x000000000004789c */ /* 0x000fe20003f2e810 */
[----:B0-----:R-:W-:-:S04]  /*4ff0*/  IADD3 R111, PT, PT, R111, R92, RZ ;  /* 0x0000005c6f6f7210 */ /* 0x001fc80007ffe0ff */
[----:B------:R-:W-:-:S13]  /*5000*/  ISETP.GE.AND P1, PT, R111, R93, PT ;  /* 0x0000005d6f00720c */ /* 0x000fda0003f26270 */
[----:B------:R-:W-:Y:S05]  /*5010*/  @!P1 BRA `(.L_x_6712) ;  /* 0xffffffb400509947 */ /* 0x000fea000383ffff */
.L_x_6680:
        /* <DEDUP_REMOVED lines=31> */
.L_x_6713:
        /* <DEDUP_REMOVED lines=15> */
.L_x_10782:


//--------------------- .text._ZN10layer_norm13ln_bwd_kernelINS_13Kernel_traitsI6__halfS2_fS2_fjLj6144ELj1ELj1ELj8ELj16ENS_18Kernel_traits_baseILj6144ES2_S2_fS2_fjLj256EEEEELb1ELb0ELb0ELb1EEEvNS_9BwdParamsE --------------------------
	.section	.text._ZN10layer_norm13ln_bwd_kernelINS_13Kernel_traitsI6__halfS2_fS2_fjLj6144ELj1ELj1ELj8ELj16ENS_18Kernel_traits_baseILj6144ES2_S2_fS2_fjLj256EEEEELb1ELb0ELb0ELb1EEEvNS_9BwdParamsE,"ax",@progbits
	.align	128
        .global         _ZN10layer_norm13ln_bwd_kernelINS_13Kernel_traitsI6__halfS2_fS2_fjLj6144ELj1ELj1ELj8ELj16ENS_18Kernel_traits_baseILj6144ES2_S2_fS2_fjLj256EEEEELb1ELb0ELb0ELb1EEEvNS_9BwdParamsE
        .type           _ZN10layer_norm13ln_bwd_kernelINS_13Kernel_traitsI6__halfS2_fS2_fjLj6144ELj1ELj1ELj8ELj16ENS_18Kernel_traits_baseILj6144ES2_S2_fS2_fjLj256EEEEELb1ELb0ELb0ELb1EEEvNS_9BwdParamsE,@function
        .size           _ZN10layer_norm13ln_bwd_kernelINS_13Kernel_traitsI6__halfS2_fS2_fjLj6144ELj1ELj1ELj8ELj16ENS_18Kernel_traits_baseILj6144ES2_S2_fS2_fjLj256EEEEELb1ELb0ELb0ELb1EEEvNS_9BwdParamsE,(.L_x_10783 - _ZN10layer_norm13ln_bwd_kernelINS_13Kernel_traitsI6__halfS2_fS2_fjLj6144ELj1ELj1ELj8ELj16ENS_18Kernel_traits_baseILj6144ES2_S2_fS2_fjLj256EEEEELb1ELb0ELb0ELb1EEEvNS_9BwdParamsE)
        .other          _ZN10layer_norm13ln_bwd_kernelINS_13Kernel_traitsI6__halfS2_fS2_fjLj6144ELj1ELj1ELj8ELj16ENS_18Kernel_traits_baseILj6144ES2_S2_fS2_fjLj256EEEEELb1ELb0ELb0ELb1EEEvNS_9BwdParamsE,@"STO_CUDA_ENTRY STV_DEFAULT"
_ZN10layer_norm13ln_bwd_kernelINS_13Kernel_traitsI6__halfS2_fS2_fjLj6144ELj1ELj1ELj8ELj16ENS_18Kernel_traits_baseILj6144ES2_S2_fS2_fjLj256EEEEELb1ELb0ELb0ELb1EEEvNS_9BwdParamsE:
.text._ZN10layer_norm13ln_bwd_kernelINS_13Kernel_traitsI6__halfS2_fS2_fjLj6144ELj1ELj1ELj8ELj16ENS_18Kernel_traits_baseILj6144ES2_S2_fS2_fjLj256EEEEELb1ELb0ELb0ELb1EEEvNS_9BwdParamsE:
        /* <DEDUP_REMOVED lines=61> */
[----:B------:R-:W2:Y:S01]  /*03d0*/  LDG.E.128 R4, desc[UR6][R146.64+0x2000] ;  /* 0x0020000692047981 */ /* 0x000ea2000c1e1d00 */
[----:B------:R-:W-:-:S02]  /*03e0*/  CS2R R82, SRZ ;  /* 0x0000000000527805 */ /* 0x000fc4000001ff00 */
[----:B------:R-:W-:Y:S02]  /*03f0*/  CS2R R80, SRZ ;  /* 0x0000000000507805 */ /* 0x000fe4000001ff00 */
[----:B------:R-:W-:Y:S02]  /*0400*/  CS2R R78, SRZ ;  /* 0x00000000004e7805 */ /* 0x000fe4000001ff00 */
[----:B------:R-:W-:Y:S02]  /*0410*/  CS2R R76, SRZ ;  /* 0x00000000004c7805 */ /* 0x000fe4000001ff00 */
[----:B------:R-:W-:Y:S02]  /*0420*/  CS2R R74, SRZ ;  /* 0x00000000004a7805 */ /* 0x000fe4000001ff00 */
[----:B------:R-:W-:Y:S01]  /*0430*/  MOV R72, RZ ;  /* 0x000000ff00487202 */ /* 0x000fe20000000f00 */
[----:B------:R-:W0:Y:S01]  /*0440*/  LDCU.64 UR14, c[0x0][0x478] ;  /* 0x00008f00ff0e77ac */ /* 0x000e220008000a00 */
[----:B------:R-:W0:Y:S01]  /*0450*/  LDCU.64 UR10, c[0x0][0x438] ;  /* 0x00008700ff0a77ac */ /* 0x000e220008000a00 */
        /* <DEDUP_REMOVED lines=18> */
[--C-:B--2---:R-:W-:Y:S02]  /*0580*/  HADD2.F32 R129, -RZ, R4.reuse.H0_H0 ;  /* 0x20000004ff817230 */ /* 0x104fe40000004100 */
[----:B------:R-:W-:-:S02]  /*0590*/  HADD2.F32 R128, -RZ, R4.H1_H1 ;  /* 0x30000004ff807230 */ /* 0x000fc40000004100 */
[--C-:B------:R-:W-:Y:S02]  /*05a0*/  HADD2.F32 R127, -RZ, R5.reuse.H0_H0 ;  /* 0x20000005ff7f7230 */ /* 0x100fe40000004100 */
[----:B------:R-:W-:Y:S02]  /*05b0*/  HADD2.F32 R126, -RZ, R5.H1_H1 ;  /* 0x30000005ff7e7230 */ /* 0x000fe40000004100 */
[--C-:B------:R-:W-:Y:S02]  /*05c0*/  HADD2.F32 R125, -RZ, R6.reuse.H0_H0 ;  /* 0x20000006ff7d7230 */ /* 0x100fe40000004100 */
[----:B------:R-:W-:Y:S02]  /*05d0*/  HADD2.F32 R124, -RZ, R6.H1_H1 ;  /* 0x30000006ff7c7230 */ /* 0x000fe40000004100 */
[--C-:B------:R-:W-:Y:S02]  /*05e0*/  HADD2.F32 R123, -RZ, R7.reuse.H0_H0 ;  /* 0x20000007ff7b7230 */ /* 0x100fe40000004100 */
[----:B0--3--:R-:W-:-:S07]  /*05f0*/  HADD2.F32 R122, -RZ, R7.H1_H1 ;  /* 0x30000007ff7a7230 */ /* 0x009fce0000004100 */
.L_x_6729:
        /* <DEDUP_REMOVED lines=13> */
[C---:B------:R-:W-:Y:S02]  /*06d0*/  IADD3 R147, PT, PT, R149.reuse, 0x100, RZ ;  /* 0x0000010095937810 */ /* 0x040fe40007ffe0ff */
[C---:B------:R-:W-:Y:S01]  /*06e0*/  IADD3 R73, PT, PT, R149.reuse, 0x200, RZ ;  /* 0x0000020095497810 */ /* 0x040fe20007ffe0ff */
[----:B---3--:R-:W-:Y:S01]  /*06f0*/  IMAD.WIDE.U32 R60, R149, 0x10, R46 ;  /* 0x00000010953c7825 */ /* 0x008fe200078e002e */
[----:B------:R-:W3:Y:S03]  /*0700*/  LDG.E.128 R64, desc[UR6][R44.64+0x10] ;  /* 0x000010062c407981 */ /* 0x000ee6000c1e1d00 */
[----:B------:R-:W-:-:S02]  /*0710*/  IMAD.WIDE.U32 R150, R147, 0x20, R152 ;  /* 0x0000002093967825 */ /* 0x000fc400078e0098 */
[----:B------:R-:W3:Y:S02]  /*0720*/  LDG.E.128 R60, desc[UR6][R60.64] ;  /* 0x000000063c3c7981 */ /* 0x000ee4000c1e1d00 */
[----:B------:R-:W-:Y:S02]  /*0730*/  IMAD.WIDE.U32 R152, R73, 0x20, R152 ;  /* 0x0000002049987825 */ /* 0x000fe400078e0098 */
[----:B------:R-:W3:Y:S04]  /*0740*/  LDG.E.128 R68, desc[UR6][R150.64] ;  /* 0x0000000696447981 */ /* 0x000ee8000c1e1d00 */
[----:B------:R-:W3:Y:S01]  /*0750*/  LDG.E.128 R36, desc[UR6][R152.64] ;  /* 0x0000000698247981 */ /* 0x000ee2000c1e1d00 */
[----:B0-----:R-:W-:-:S03]  /*0760*/  IMAD.WIDE R2, R121, 0x4, R2 ;  /* 0x0000000479027825 */ /* 0x001fc600078e0202 */
[----:B------:R-:W3:Y:S04]  /*0770*/  LDG.E.128 R52, desc[UR6][R150.64+0x10] ;  /* 0x0000100696347981 */ /* 0x000ee8000c1e1d00 */
[----:B------:R-:W3:Y:S04]  /*0780*/  LDG.E.128 R40, desc[UR6][R152.64+0x10] ;  /* 0x0000100698287981 */ /* 0x000ee8000c1e1d00 */
[----:B------:R0:W3:Y:S01]  /*0790*/  LDG.E R148, desc[UR6][R2.64] ;  /* 0x0000000602947981 */ /* 0x0000e2000c1e1900 */
[----:B------:R-:W-:-:S04]  /*07a0*/  IMAD.WIDE.U32 R48, R147, 0x10, R46 ;  /* 0x0000001093307825 */ /* 0x000fc800078e002e */
[----:B------:R-:W-:Y:S02]  /*07b0*/  IMAD.WIDE.U32 R46, R73, 0x10, R46 ;  /* 0x00000010492e7825 */ /* 0x000fe400078e002e */
[----:B------:R-:W3:Y:S01]  /*07c0*/  LDG.E.128 R48, desc[UR6][R48.64] ;  /* 0x0000000630307981 */ /* 0x000ee2000c1e1d00 */
[----:B------:R-:W-:Y:S02]  /*07d0*/  ISETP.NE.AND P5, PT, RZ, UR8, PT ;  /* 0x00000008ff007c0c */ /* 0x000fe4000bfa5270 */
[----:B------:R-:W-:Y:S01]  /*07e0*/  ISETP.NE.U32.AND P2, PT, RZ, UR10, PT ;  /* 0x0000000aff007c0c */ /* 0x000fe2000bf45070 */
[----:B------:R-:W3:Y:S01]  /*07f0*/  LDG.E.128 R44, desc[UR6][R46.64] ;  /* 0x000000062e2c7981 */ /* 0x000ee2000c1e1d00 */
[----:B------:R-:W-:Y:S01]  /*0800*/  LOP3.LUT P4, RZ, R146, 0x1f, RZ, 0xc0, !PT ;  /* 0x0000001f92ff7812 */ /* 0x000fe2000788c0ff */
[----:B0-----:R-:W0:Y:S01]  /*0810*/  LDC.64 R2, c[0x0][0x3b0] ;  /* 0x0000ec00ff027b82 */ /* 0x001e220000000a00 */
[----:B------:R-:W-:Y:S02]  /*0820*/  ISETP.NE.AND.EX P2, PT, RZ, UR11, PT, P2 ;  /* 0x0000000bff007c0c */ /* 0x000fe4000bf45320 */
[----:B----4-:R-:W-:-:S05]  /*0830*/  FSEL R0, R0, RZ, !P5 ;  /* 0x000000ff00007208 */ /* 0x010fca0006800000 */
[C---:B--2---:R-:W-:Y:S01]  /*0840*/  FADD.FTZ R187, -R0.reuse, R58 ;  /* 0x0000003a00bb7221 */ /* 0x044fe20000010100 */
[C---:B------:R-:W-:Y:S02]  /*0850*/  FADD.FTZ R193, -R0.reuse, R59 ;  /* 0x0000003b00c17221 */ /* 0x040fe40000010100 */
[----:B------:R-:W1:Y:S01]  /*0860*/  @P1 LDC.64 R58, c[0x0][0x3e0] ;  /* 0x0000f800ff3a1b82 */ /* 0x000e620000000a00 */
[C---:B------:R-:W-:Y:S01]  /*0870*/  FADD.FTZ R175, -R0.reuse, R56 ;  /* 0x0000003800af7221 */ /* 0x040fe20000010100 */
[C---:B------:R-:W-:Y:S01]  /*0880*/  FADD.FTZ R185, -R0.reuse, R57 ;  /* 0x0000003900b97221 */ /* 0x040fe20000010100 */
[--C-:B---3--:R-:W-:Y:S02]  /*0890*/  HADD2.F32 R154, -RZ, R60.reuse.H0_H0 ;  /* 0x2000003cff9a7230 */ /* 0x108fe40000004100 */
        /* <DEDUP_REMOVED lines=14> */
[----:B-1----:R-:W-:-:S04]  /*0980*/  @P1 IMAD.WIDE R36, R121, 0x2, R58 ;  /* 0x0000000279241825 */ /* 0x002fc800078e023a */
        /* <DEDUP_REMOVED lines=9> */
[--C-:B------:R-:W-:Y:S01]  /*0a20*/  HADD2.F32 R152, -RZ, R61.reuse.H0_H0 ;  /* 0x2000003dff987230 */ /* 0x100fe20000004100 */
[----:B------:R1:W2:Y:S01]  /*0a30*/  @P1 LDG.E.U16 R174, desc[UR6][R36.64] ;  /* 0x0000000624ae1981 */ /* 0x0002a2000c1e1500 */
[----:B------:R-:W-:Y:S01]  /*0a40*/  FMUL.FTZ R180, R144, R153 ;  /* 0x0000009990b47220 */ /* 0x000fe20000410000 */
[----:B------:R-:W-:Y:S01]  /*0a50*/  FMUL.FTZ R185, R148, R185 ;  /* 0x000000b994b97220 */ /* 0x000fe20000410000 */
[----:B------:R-:W-:-:S02]  /*0a60*/  HADD2.F32 R151, -RZ, R61.H1_H1 ;  /* 0x3000003dff977230 */ /* 0x000fc40000004100 */
[----:B------:R-:W-:Y:S01]  /*0a70*/  FMUL.FTZ R182, R143, R152 ;  /* 0x000000988fb67220 */ /* 0x000fe20000410000 */
[C---:B------:R-:W-:Y:S01]  /*0a80*/  FMUL.FTZ R187, R148.reuse, R187 ;  /* 0x000000bb94bb7220 */ /* 0x040fe20000410000 */
[----:B------:R-:W-:Y:S02]  /*0a90*/  HADD2.F32 R150, -RZ, R62.H0_H0 ;  /* 0x2000003eff967230 */ /* 0x000fe40000004100 */
[----:B------:R-:W-:Y:S01]  /*0aa0*/  FMUL.FTZ R193, R148, R193 ;  /* 0x000000c194c17220 */ /* 0x000fe20000410000 */
[----:B------:R-:W-:Y:S01]  /*0ab0*/  HADD2.F32 R168, -RZ, R45.H0_H0 ;  /* 0x2000002dffa87230 */ /* 0x000fe20000004100 */
[----:B------:R-:W3:Y:S01]  /*0ac0*/  @P2 LDC.64 R56, c[0x0][0x438] ;  /* 0x00010e00ff382b82 */ /* 0x000ee20000000a00 */
[----:B-1----:R-:W-:Y:S01]  /*0ad0*/  FADD.FTZ R37, RZ, R183 ;  /* 0x000000b7ff257221 */ /* 0x002fe20000010000 */
[----:B------:R-:W-:-:S03]  /*0ae0*/  FFMA.FTZ R36, R0, R183, RZ ;  /* 0x000000b700247223 */ /* 0x000fc600000100ff */
[----:B------:R-:W-:Y:S01]  /*0af0*/  FADD.FTZ R37, R180, R37 ;  /* 0x00000025b4257221 */ /* 0x000fe20000010000 */
[----:B------:R-:W-:Y:S01]  /*0b00*/  FFMA.FTZ R36, R185, R180, R36 ;  /* 0x000000b4b9247223 */ /* 0x000fe20000010024 */
[----:B------:R-:W-:Y:S02]  /*0b10*/  FMUL.FTZ R186, R142, R151 ;  /* 0x000000978eba7220 */ /* 0x000fe40000410000 */
[----:B------:R-:W-:Y:S01]  /*0b20*/  FADD.FTZ R37, R182, R37 ;  /* 0x00000025b6257221 */ /* 0x000fe20000010000 */
[----:B------:R-:W-:Y:S01]  /*0b30*/  FFMA.FTZ R36, R187, R182, R36 ;  /* 0x000000b6bb247223 */ /* 0x000fe20000010024 */
[----:B------:R-:W-:Y:S02]  /*0b40*/  HADD2.F32 R61, -RZ, R62.H1_H1 ;  /* 0x3000003eff3d7230 */ /* 0x000fe40000004100 */
[----:B------:R-:W-:Y:S01]  /*0b50*/  FMUL.FTZ R188, R141, R150 ;  /* 0x000000968dbc7220 */ /* 0x000fe20000410000 */
[----:B------:R-:W-:Y:S02]  /*0b60*/  HADD2.F32 R169, -RZ, R45.H1_H1 ;  /* 0x3000002dffa97230 */ /* 0x000fe40000004100 */
        /* <DEDUP_REMOVED lines=53> */
[----:B---3--:R-:W-:-:S04]  /*0ec0*/  @P2 IMAD.WIDE.U32 R56, R149, 0x20, R56 ;  /* 0x0000002095382825 */ /* 0x008fc800078e0038 */
[----:B------:R-:W-:Y:S01]  /*0ed0*/  FMUL.FTZ R189, R130, R71 ;  /* 0x0000004782bd7220 */ /* 0x000fe20000410000 */
[----:B------:R-:W-:Y:S01]  /*0ee0*/  FADD.FTZ R38, R200, R45 ;  /* 0x0000002dc8267221 */ /* 0x000fe20000010000 */
[--C-:B------:R-:W-:Y:S02]  /*0ef0*/  HADD2.F32 R166, -RZ, R44.reuse.H0_H0 ;  /* 0x2000002cffa67230 */ /* 0x100fe40000004100 */
[----:B------:R-:W-:Y:S01]  /*0f00*/  FMUL.FTZ R205, R148, R165 ;  /* 0x000000a594cd7220 */ /* 0x000fe20000410000 */
[----:B------:R-:W-:Y:S01]  /*0f10*/  FFMA.FTZ R36, R204, R200, R37 ;  /* 0x000000c8cc247223 */ /* 0x000fe20000010025 */
[----:B------:R-:W-:Y:S01]  /*0f20*/  HADD2.F32 R167, -RZ, R44.H1_H1 ;  /* 0x3000002cffa77230 */ /* 0x000fe20000004100 */
[----:B------:R-:W5:Y:S01]  /*0f30*/  @P2 LDG.E.128 R4, desc[UR6][R56.64] ;  /* 0x0000000638042981 */ /* 0x000f62000c1e1d00 */
[----:B------:R-:W-:Y:S01]  /*0f40*/  FADD.FTZ R38, R189, R38 ;  /* 0x00000026bd267221 */ /* 0x000fe20000010000 */
[----:B------:R-:W-:Y:S01]  /*0f50*/  FFMA.FTZ R45, R205, R189, R36 ;  /* 0x000000bdcd2d7223 */ /* 0x000fe20000010024 */
[----:B------:R-:W-:Y:S01]  /*0f60*/  FMUL.FTZ R59, R148, R161 ;  /* 0x000000a1943b7220 */ /* 0x000fe20000410000 */
[----:B------:R1:W5:Y:S01]  /*0f70*/  @P2 LDG.E.128 R8, desc[UR6][R56.64+0x10] ;  /* 0x0000100638082981 */ /* 0x000362000c1e1d00 */
[----:B------:R-:W-:Y:S01]  /*0f80*/  FMUL.FTZ R58, R128, R167 ;  /* 0x000000a7803a7220 */ /* 0x000fe20000410000 */
[----:B------:R-:W-:Y:S01]  /*0f90*/  FMUL.FTZ R70, R148, R155 ;  /* 0x0000009b94467220 */ /* 0x000fe20000410000 */
[----:B------:R-:W-:-:S02]  /*0fa0*/  HADD2.F32 R170, -RZ, R46.H0_H0 ;  /* 0x2000002effaa7230 */ /* 0x000fc40000004100 */
[----:B------:R-:W-:Y:S01]  /*0fb0*/  FMUL.FTZ R157, R148, R157 ;  /* 0x0000009d949d7220 */ /* 0x000fe20000410000 */
[----:B------:R-:W-:Y:S01]  /*0fc0*/  FMUL.FTZ R156, R126, R169 ;  /* 0x000000a97e9c7220 */ /* 0x000fe20000410000 */
[----:B------:R-:W-:Y:S02]  /*0fd0*/  HADD2.F32 R173, -RZ, R46.H1_H1 ;  /* 0x3000002effad7230 */ /* 0x000fe40000004100 */
[C---:B------:R-:W-:Y:S01]  /*0fe0*/  FMUL.FTZ R158, R148.reuse, R159 ;  /* 0x0000009f949e7220 */ /* 0x040fe20000410000 */
[--C-:B------:R-:W-:Y:S02]  /*0ff0*/  HADD2.F32 R172, -RZ, R47.reuse.H0_H0 ;  /* 0x2000002fffac7230 */ /* 0x100fe40000004100 */
[C---:B------:R-:W-:Y:S01]  /*1000*/  FMUL.FTZ R162, R148.reuse, R39 ;  /* 0x0000002794a27220 */ /* 0x040fe20000410000 */
[----:B-1----:R-:W-:Y:S01]  /*1010*/  FMUL.FTZ R57, R129, R166 ;  /* 0x000000a681397220 */ /* 0x002fe20000410000 */
[----:B------:R-:W-:Y:S01]  /*1020*/  FMUL.FTZ R56, R148, R163 ;  /* 0x000000a394387220 */ /* 0x000fe20000410000 */
[----:B------:R-:W-:Y:S01]  /*1030*/  HADD2.F32 R171, -RZ, R47.H1_H1 ;  /* 0x3000002fffab7230 */ /* 0x000fe20000004100 */
[----:B------:R-:W1:Y:S01]  /*1040*/  @P2 LDC.64 R48, c[0x0][0x438] ;  /* 0x00010e00ff302b82 */ /* 0x000e620000000a00 */
[----:B------:R-:W-:Y:S01]  /*1050*/  FADD.FTZ R37, R57, R38 ;  /* 0x0000002639257221 */ /* 0x000fe20000010000 */
[----:B------:R-:W-:Y:S01]  /*1060*/  FFMA.FTZ R36, R56, R57, R45 ;  /* 0x0000003938247223 */ /* 0x000fe2000001002d */
[----:B------:R-:W-:-:S02]  /*1070*/  FMUL.FTZ R155, R127, R168 ;  /* 0x000000a87f9b7220 */ /* 0x000fc40000410000 */
[----:B------:R-:W-:Y:S01]  /*1080*/  FADD.FTZ R38, R37, R58 ;  /* 0x0000003a25267221 */ /* 0x000fe20000010000 */
[----:B------:R-:W-:Y:S02]  /*1090*/  FFMA.FTZ R37, R59, R58, R36 ;  /* 0x0000003a3b257223 */ /* 0x000fe40000010024 */
[----:B------:R-:W3:Y:S01]  /*10a0*/  @P2 LDC.64 R50, c[0x0][0x438] ;  /* 0x00010e00ff322b82 */ /* 0x000ee20000000a00 */
[----:B------:R-:W-:Y:S01]  /*10b0*/  FADD.FTZ R45, R38, R155 ;  /* 0x0000009b262d7221 */ /* 0x000fe20000010000 */
[----:B------:R-:W-:Y:S01]  /*10c0*/  FFMA.FTZ R36, R70, R155, R37 ;  /* 0x0000009b46247223 */ /* 0x000fe20000010025 */
[----:B------:R-:W-:Y:S02]  /*10d0*/  FMUL.FTZ R159, R125, R170 ;  /* 0x000000aa7d9f7220 */ /* 0x000fe40000410000 */
        /* <DEDUP_REMOVED lines=15> */
[----:B------:R-:W4:Y:S04]  /*11d0*/  SHFL.DOWN PT, R38, R39, 0x10, 0x1f ;  /* 0x0a001f0027267f89 */ /* 0x000f2800000e0000 */
[----:B------:R-:W0:Y:S01]  /*11e0*/  SHFL.DOWN PT, R37, R36, 0x10, 0x1f ;  /* 0x0a001f0024257f89 */ /* 0x000e2200000e0000 */
[----:B----4-:R-:W-:Y:S01]  /*11f0*/  FADD.FTZ R38, R39, R38 ;  /* 0x0000002627267221 */ /* 0x010fe20000010000 */
[----:B0-----:R-:W-:-:S04]  /*1200*/  FADD.FTZ R37, R36, R37 ;  /* 0x0000002524257221 */ /* 0x001fc80000010000 */
[----:B------:R-:W0:Y:S04]  /*1210*/  SHFL.DOWN PT, R41, R38, 0x8, 0x1f ;  /* 0x09001f0026297f89 */ /* 0x000e2800000e0000 */
[----:B------:R-:W4:Y:S01]  /*1220*/  SHFL.DOWN PT, R40, R37, 0x8, 0x1f ;  /* 0x09001f0025287f89 */ /* 0x000f2200000e0000 */
[----:B0-----:R-:W-:Y:S01]  /*1230*/  FADD.FTZ R41, R38, R41 ;  /* 0x0000002926297221 */ /* 0x001fe20000010000 */
[----:B----4-:R-:W-:-:S04]  /*1240*/  FADD.FTZ R40, R37, R40 ;  /* 0x0000002825287221 */ /* 0x010fc80000010000 */
[----:B------:R-:W0:Y:S04]  /*1250*/  SHFL.DOWN PT, R42, R41, 0x4, 0x1f ;  /* 0x08801f00292a7f89 */ /* 0x000e2800000e0000 */
[----:B------:R-:W4:Y:S01]  /*1260*/  SHFL.DOWN PT, R43, R40, 0x4, 0x1f ;  /* 0x08801f00282b7f89 */ /* 0x000f2200000e0000 */
[----:B------:R-:W1:Y:S01]  /*1270*/  S2R R46, SR_CgaCtaId ;  /* 0x00000000002e7919 */ /* 0x000e620000008800 */
[----:B0-----:R-:W-:Y:S01]  /*1280*/  FADD.FTZ R42, R41, R42 ;  /* 0x0000002a292a7221 */ /* 0x001fe20000010000 */
[----:B----4-:R-:W-:-:S04]  /*1290*/  FADD.FTZ R43, R40, R43 ;  /* 0x0000002b282b7221 */ /* 0x010fc80000010000 */
[----:B------:R-:W0:Y:S04]  /*12a0*/  SHFL.DOWN PT, R39, R42, 0x2, 0x1f ;  /* 0x08401f002a277f89 */ /* 0x000e2800000e0000 */
[----:B------:R-:W4:Y:S01]  /*12b0*/  SHFL.DOWN PT, R36, R43, 0x2, 0x1f ;  /* 0x08401f002b247f89 */ /* 0x000f2200000e0000 */
[----:B------:R-:W-:Y:S02]  /*12c0*/  PLOP3.LUT P0, PT, PT, PT, PT, 0x80, 0x8 ;  /* 0x000000000008781c */ /* 0x000fe40003f0f070 */
[----:B------:R-:W-:Y:S02]  /*12d0*/  MOV R37, 0x400 ;  /* 0x0000040000257802 */ /* 0x000fe40000000f00 */
[----:B------:R-:W-:Y:S01]  /*12e0*/  @!P4 PLOP3.LUT P0, PT, P3, PT, PT, 0x80, 0x8 ;  /* 0x000000000008c81c */ /* 0x000fe20001f0f070 */
[----:B0-----:R-:W-:Y:S01]  /*12f0*/  FADD.FTZ R39, R42, R39 ;  /* 0x000000272a277221 */ /* 0x001fe20000010000 */
[----:B----4-:R-:W-:-:S04]  /*1300*/  FADD.FTZ R36, R43, R36 ;  /* 0x000000242b247221 */ /* 0x010fc80000010000 */
[----:B------:R-:W0:Y:S04]  /*1310*/  SHFL.DOWN PT, R44, R39, 0x1, 0x1f ;  /* 0x08201f00272c7f89 */ /* 0x000e2800000e0000 */
[----:B------:R-:W4:Y:S01]  /*1320*/  SHFL.DOWN PT, R45, R36, 0x1, 0x1f ;  /* 0x08201f00242d7f89 */ /* 0x000f2200000e0000 */
[----:B-1----:R-:W-:Y:S02]  /*1330*/  LEA R40, R46, R37, 0x18 ;  /* 0x000000252e287211 */ /* 0x002fe400078ec0ff */
[----:B------:R-:W-:Y:S02]  /*1340*/  @!P4 SHF.R.U32.HI R38, RZ, 0x2, R146 ;  /* 0x00000002ff26c819 */ /* 0x000fe40000011692 */
[----:B------:R-:W-:Y:S02]  /*1350*/  IADD3 R47, PT, PT, R40, 0x6040, RZ ;  /* 0x00006040282f7810 */ /* 0x000fe40007ffe0ff */
[----:B------:R-:W-:-:S02]  /*1360*/  @!P4 LOP3.LUT R38, R38, 0x38, RZ, 0xc0, !PT ;  /* 0x000000382626c812 */ /* 0x000fc400078ec0ff */
[----:B------:R-:W-:Y:S02]  /*1370*/  @!P4 MOV R37, R47 ;  /* 0x0000002f0025c202 */ /* 0x000fe40000000f00 */
[----:B------:R-:W-:Y:S01]  /*1380*/  @!P0 IADD3 R37, PT, PT, R40, 0x6000, RZ ;  /* 0x0000600028258810 */ /* 0x000fe20007ffe0ff */
[----:B------:R-:W-:-:S04]  /*1390*/  IMAD.WIDE.U32 R54, R149, 0x8, R2 ;  /* 0x0000000895367825 */ /* 0x000fc800078e0002 */
[--C-:B------:R-:W-:Y:S01]  /*13a0*/  IMAD.WIDE.U32 R52, R147, 0x8, R2.reuse ;  /* 0x0000000893347825 */ /* 0x100fe200078e0002 */
[----:B------:R-:W-:Y:S01]  /*13b0*/  @!P4 IADD3 R46, PT, PT, R38, R37, RZ ;  /* 0x00000025262ec210 */ /* 0x000fe20007ffe0ff */
[----:B------:R-:W5:Y:S02]  /*13c0*/  LDG.E.64 R54, desc[UR6][R54.64] ;  /* 0x0000000636367981 */ /* 0x000f64000c1e1b00 */
[----:B------:R-:W-:-:S04]  /*13d0*/  IMAD.WIDE.U32 R2, R73, 0x8, R2 ;  /* 0x0000000849027825 */ /* 0x000fc800078e0002 */
[----:B0-----:R-:W-:Y:S01]  /*13e0*/  FADD.FTZ R44, R39, R44 ;  /* 0x0000002c272c7221 */ /* 0x001fe20000010000 */
[----:B------:R-:W5:Y:S01]  /*13f0*/  LDG.E.64 R52, desc[UR6][R52.64] ;  /* 0x0000000634347981 */ /* 0x000f62000c1e1b00 */
[----:B------:R-:W-:-:S04]  /*1400*/  @P2 IMAD.WIDE.U32 R48, R147, 0x20, R48 ;  /* 0x0000002093302825 */ /* 0x000fc800078e0030 */
[----:B----4-:R-:W-:Y:S01]  /*1410*/  FADD.FTZ R45, R36, R45 ;  /* 0x0000002d242d7221 */ /* 0x010fe20000010000 */
[----:B------:R-:W5:Y:S01]  /*1420*/  LDG.E.64 R2, desc[UR6][R2.64] ;  /* 0x0000000602027981 */ /* 0x000f62000c1e1b00 */
[----:B---3--:R-:W-:-:S03]  /*1430*/  @P2 IMAD.WIDE.U32 R50, R73, 0x20, R50 ;  /* 0x0000002049322825 */ /* 0x008fc600078e0032 */
[----:B------:R-:W5:Y:S04]  /*1440*/  @P2 LDG.E.128 R12, desc[UR6][R48.64] ;  /* 0x00000006300c2981 */ /* 0x000f68000c1e1d00 */
[----:B------:R0:W5:Y:S04]  /*1450*/  @P2 LDG.E.128 R16, desc[UR6][R48.64+0x10] ;  /* 0x0000100630102981 */ /* 0x000168000c1e1d00 */
[----:B------:R-:W5:Y:S04]  /*1460*/  @P2 LDG.E.128 R20, desc[UR6][R50.64] ;  /* 0x0000000632142981 */ /* 0x000f68000c1e1d00 */
[----:B------:R1:W5:Y:S04]  /*1470*/  @P2 LDG.E.128 R24, desc[UR6][R50.64+0x10] ;  /* 0x0000100632182981 */ /* 0x000368000c1e1d00 */
[----:B------:R-:W-:Y:S01]  /*1480*/  @!P4 STS.64 [R46], R44 ;  /* 0x0000002c2e00c388 */ /* 0x000fe20000000a00 */
[C---:B------:R-:W-:Y:S01]  /*1490*/  @!P3 IADD3 R47, PT, PT, R40.reuse, 0x6000, RZ ;  /* 0x00006000282fb810 */ /* 0x040fe20007ffe0ff */
[----:B------:R-:W-:Y:S01]  /*14a0*/  BAR.SYNC.DEFER_BLOCKING 0x0 ;  /* 0x0000000000007b1d */ /* 0x000fe20000010000 */
[----:B------:R-:W-:-:S02]  /*14b0*/  IADD3 R41, PT, PT, R40, 0x6050, RZ ;  /* 0x0000605028297810 */ /* 0x000fc40007ffe0ff */
[C---:B------:R-:W-:Y:S02]  /*14c0*/  @!P3 IADD3 R41, PT, PT, R40.reuse, 0x6010, RZ ;  /* 0x000060102829b810 */ /* 0x040fe40007ffe0ff */
[C---:B------:R-:W-:Y:S02]  /*14d0*/  IADD3 R206, PT, PT, R40.reuse, 0x6060, RZ ;  /* 0x0000606028ce7810 */ /* 0x040fe40007ffe0ff */
[C---:B0-----:R-:W-:Y:S02]  /*14e0*/  IADD3 R48, PT, PT, R40.reuse, 0x6070, RZ ;  /* 0x0000607028307810 */ /* 0x041fe40007ffe0ff */
[C---:B------:R-:W-:Y:S02]  /*14f0*/  @!P3 IADD3 R206, PT, PT, R40.reuse, 0x6020, RZ ;  /* 0x0000602028ceb810 */ /* 0x040fe40007ffe0ff */
[----:B------:R-:W-:Y:S01]  /*1500*/  @!P3 IADD3 R48, PT, PT, R40, 0x6030, RZ ;  /* 0x000060302830b810 */ /* 0x000fe20007ffe0ff */
[----:B------:R-:W0:Y:S04]  /*1510*/  LDS.128 R36, [R47] ;  /* 0x000000002f247984 */ /* 0x000e280000000c00 */
[----:B------:R-:W3:Y:S04]  /*1520*/  LDS.128 R40, [R41] ;  /* 0x0000000029287984 */ /* 0x000ee80000000c00 */
[----:B------:R-:W4:Y:S04]  /*1530*/  LDS.128 R44, [R206] ;  /* 0x00000000ce2c7984 */ /* 0x000f280000000c00 */
[----:B-1----:R-:W1:Y:S01]  /*1540*/  LDS.128 R48, [R48] ;  /* 0x0000000030307984 */ /* 0x002e620000000c00 */
[----:B------:R-:W-:Y:S01]  /*1550*/  FADD.FTZ R102, R61, R102 ;  /* 0x000000663d667221 */ /* 0x000fe20000010000 */
[----:B------:R-:W-:Y:S01]  /*1560*/  FFMA.FTZ R78, R199, R61, R78 ;  /* 0x0000003dc74e7223 */ /* 0x000fe2000001004e */
[----:B0-----:R-:W-:Y:S01]  /*1570*/  FADD.FTZ R61, RZ, R36 ;  /* 0x00000024ff3d7221 */ /* 0x001fe20000010000 */
[----:B------:R-:W-:-:S03]  /*1580*/  FADD.FTZ R36, RZ, R37 ;  /* 0x00000025ff247221 */ /* 0x000fc60000010000 */
        /* <DEDUP_REMOVED lines=71> */
[-C--:B------:R-:W-:Y:S01]  /*1a00*/  FFMA.FTZ R187, R187, R48.reuse, R47 ;  /* 0x00000030bbbb7223 */ /* 0x080fe2000001002f */
[----:B-----5:R-:W-:Y:S01]  /*1a10*/  LOP3.LUT P2, RZ, R55, 0xff, RZ, 0xc0, !PT ;  /* 0x000000ff37ff7812 */ /* 0x020fe2000784c0ff */
[----:B------:R-:W-:Y:S01]  /*1a20*/  FADD.FTZ R37, R188, -R37 ;  /* 0x80000025bc257221 */ /* 0x000fe20000010000 */
[----:B------:R-:W-:Y:S01]  /*1a30*/  FADD.FTZ R185, R180, -R185 ;  /* 0x800000b9b4b97221 */ /* 0x000fe20000010000 */
[----:B------:R-:W-:Y:S01]  /*1a40*/  FADD.FTZ R187, R182, -R187 ;  /* 0x800000bbb6bb7221 */ /* 0x000fe20000010000 */
[-C--:B------:R-:W-:Y:S01]  /*1a50*/  FFMA.FTZ R39, R202, R48.reuse, R47 ;  /* 0x00000030ca277223 */ /* 0x080fe2000001002f */
[C---:B------:R-:W-:Y:S01]  /*1a60*/  FFMA.FTZ R37, R148.reuse, R37, R8 ;  /* 0x0000002594257223 */ /* 0x040fe20000010008 */
[----:B------:R-:W-:Y:S01]  /*1a70*/  FFMA.FTZ R185, R148, R185, R5 ;  /* 0x000000b994b97223 */ /* 0x000fe20000010005 */
[-CC-:B------:R-:W-:Y:S01]  /*1a80*/  FFMA.FTZ R193, R193, R48.reuse, R47.reuse ;  /* 0x00000030c1c17223 */ /* 0x180fe2000001002f */
[--C-:B------:R-:W-:Y:S01]  /*1a90*/  FFMA.FTZ R199, R199, R48, R47.reuse ;  /* 0x00000030c7c77223 */ /* 0x100fe2000001002f */
[----:B------:R-:W-:Y:S01]  /*1aa0*/  FMUL.FTZ R37, R37, R46 ;  /* 0x0000002e25257220 */ /* 0x000fe20000410000 */
[----:B------:R-:W-:Y:S01]  /*1ab0*/  FFMA.FTZ R0, R0, R48, R47 ;  /* 0x0000003000007223 */ /* 0x000fe2000001002f */
[----:B------:R-:W-:Y:S01]  /*1ac0*/  FFMA.FTZ R187, R148, R187, R6 ;  /* 0x000000bb94bb7223 */ /* 0x000fe20000010006 */
[----:B------:R-:W-:Y:S01]  /*1ad0*/  FMUL.FTZ R185, R185, R46 ;  /* 0x0000002eb9b97220 */ /* 0x000fe20000410000 */
[----:B------:R-:W-:Y:S01]  /*1ae0*/  FMUL.FTZ R36, R37, UR4 ;  /* 0x0000000425247c20 */ /* 0x000fe20008410000 */
[----:B------:R-:W-:Y:S01]  /*1af0*/  FADD.FTZ R41, R198, -R39 ;  /* 0x80000027c6297221 */ /* 0x000fe20000010000 */
[----:B------:R-:W-:Y:S01]  /*1b00*/  FADD.FTZ R193, R186, -R193 ;  /* 0x800000c1bac17221 */ /* 0x000fe20000010000 */
[----:B------:R-:W-:Y:S01]  /*1b10*/  FADD.FTZ R196, R196, -R199 ;  /* 0x800000c7c4c47221 */ /* 0x000fe20000010000 */
[----:B------:R-:W-:Y:S01]  /*1b20*/  FADD.FTZ R183, R183, -R0 ;  /* 0x80000000b7b77221 */ /* 0x000fe20000010000 */
[----:B------:R-:W-:Y:S01]  /*1b30*/  FSEL R38, R36, RZ, P2 ;  /* 0x000000ff24267208 */ /* 0x000fe20001000000 */
[----:B------:R-:W-:Y:S01]  /*1b40*/  FFMA.FTZ R36, R203, R48, R47 ;  /* 0x00000030cb247223 */ /* 0x000fe2000001002f */
[----:B------:R-:W-:Y:S01]  /*1b50*/  FMUL.FTZ R187, R187, R46 ;  /* 0x0000002ebbbb7220 */ /* 0x000fe20000410000 */
[----:B------:R-:W-:Y:S01]  /*1b60*/  FMUL.FTZ R185, R185, UR4 ;  /* 0x00000004b9b97c20 */ /* 0x000fe20008410000 */
[----:B------:R-:W-:Y:S01]  /*1b70*/  FFMA.FTZ R41, R148, R41, R10 ;  /* 0x0000002994297223 */ /* 0x000fe2000001000a */
[----:B------:R-:W-:Y:S01]  /*1b80*/  FADD.FTZ R36, R201, -R36 ;  /* 0x80000024c9247221 */ /* 0x000fe20000010000 */
[----:B------:R-:W-:Y:S01]  /*1b90*/  LOP3.LUT P0, RZ, R54, 0xff00, RZ, 0xc0, !PT ;  /* 0x0000ff0036ff7812 */ /* 0x000fe2000780c0ff */
[C---:B------:R-:W-:Y:S01]  /*1ba0*/  FFMA.FTZ R193, R148.reuse, R193, R7 ;  /* 0x000000c194c17223 */ /* 0x040fe20000010007 */
[C---:B------:R-:W-:Y:S01]  /*1bb0*/  FFMA.FTZ R39, R148.reuse, R196, R9 ;  /* 0x000000c494277223 */ /* 0x040fe20000010009 */
[C---:B------:R-:W-:Y:S01]  /*1bc0*/  FFMA.FTZ R43, R148.reuse, R36, R11 ;  /* 0x00000024942b7223 */ /* 0x040fe2000001000b */
[----:B------:R-:W-:Y:S01]  /*1bd0*/  FFMA.FTZ R183, R148, R183, R4 ;  /* 0x000000b794b77223 */ /* 0x000fe20000010004 */
[----:B------:R-:W-:Y:S01]  /*1be0*/  FMUL.FTZ R187, R187, UR4 ;  /* 0x00000004bbbb7c20 */ /* 0x000fe20008410000 */
[C---:B------:R-:W-:Y:S01]  /*1bf0*/  LOP3.LUT P6, RZ, R54.reuse, 0xff0000, RZ, 0xc0, !PT ;  /* 0x00ff000036ff7812 */ /* 0x040fe200078cc0ff */
[-C--:B------:R-:W-:Y:S01]  /*1c00*/  FMUL.FTZ R41, R41, R46.reuse ;  /* 0x0000002e29297220 */ /* 0x080fe20000410000 */
[----:B------:R-:W-:Y:S01]  /*1c10*/  FSEL R185, R185, RZ, P0 ;  /* 0x000000ffb9b97208 */ /* 0x000fe20000000000 */
[-C--:B------:R-:W-:Y:S01]  /*1c20*/  FMUL.FTZ R193, R193, R46.reuse ;  /* 0x0000002ec1c17220 */ /* 0x080fe20000410000 */
[-C--:B------:R-:W-:Y:S01]  /*1c30*/  FMUL.FTZ R43, R43, R46.reuse ;  /* 0x0000002e2b2b7220 */ /* 0x080fe20000410000 */
[-C--:B------:R-:W-:Y:S01]  /*1c40*/  FMUL.FTZ R39, R39, R46.reuse ;  /* 0x0000002e27277220 */ /* 0x080fe20000410000 */
[----:B------:R-:W-:Y:S01]  /*1c50*/  FMUL.FTZ R183, R183, R46 ;  /* 0x0000002eb7b77220 */ /* 0x000fe20000410000 */
[C---:B------:R-:W-:Y:S01]  /*1c60*/  ISETP.GE.U32.AND P0, PT, R54.reuse, RZ, PT ;  /* 0x000000ff3600720c */ /* 0x040fe20003f06070 */
[----:B------:R-:W-:Y:S01]  /*1c70*/  FMUL.FTZ R41, R41, UR4 ;  /* 0x0000000429297c20 */ /* 0x000fe20008410000 */
[----:B------:R-:W-:Y:S01]  /*1c80*/  FSEL R37, R187, RZ, P6 ;  /* 0x000000ffbb257208 */ /* 0x000fe20003000000 */
[----:B------:R-:W-:Y:S01]  /*1c90*/  FMUL.FTZ R43, R43, UR4 ;  /* 0x000000042b2b7c20 */ /* 0x000fe20008410000 */
[----:B------:R-:W-:Y:S01]  /*1ca0*/  LOP3.LUT P6, RZ, R55, 0xff0000, RZ, 0xc0, !PT ;  /* 0x00ff000037ff7812 */ /* 0x000fe200078cc0ff */
[----:B------:R-:W-:Y:S01]  /*1cb0*/  FMUL.FTZ R39, R39, UR4 ;  /* 0x0000000427277c20 */ /* 0x000fe20008410000 */
[----:B------:R-:W-:Y:S01]  /*1cc0*/  FMUL.FTZ R193, R193, UR4 ;  /* 0x00000004c1c17c20 */ /* 0x000fe20008410000 */
[----:B------:R-:W-:Y:S01]  /*1cd0*/  FMUL.FTZ R183, R183, UR4 ;  /* 0x00000004b7b77c20 */ /* 0x000fe20008410000 */
[----:B------:R-:W-:-:S02]  /*1ce0*/  LOP3.LUT P4, RZ, R54, 0xff000000, RZ, 0xc0, !PT ;  /* 0xff00000036ff7812 */ /* 0x000fc4000788c0ff */
[C---:B------:R-:W-:Y:S02]  /*1cf0*/  LOP3.LUT P5, RZ, R55.reuse, 0xff00, RZ, 0xc0, !PT ;  /* 0x0000ff0037ff7812 */ /* 0x040fe400078ac0ff */
[----:B------:R-:W-:Y:S02]  /*1d00*/  LOP3.LUT P2, RZ, R54, 0xff, RZ, 0xc0, !PT ;  /* 0x000000ff36ff7812 */ /* 0x000fe4000784c0ff */
[----:B------:R-:W-:Y:S02]  /*1d10*/  ISETP.GE.U32.AND.EX P0, PT, R55, 0x1000000, PT, P0 ;  /* 0x010000003700780c */ /* 0x000fe40003f06100 */
[----:B------:R-:W-:Y:S02]  /*1d20*/  FSEL R40, R41, RZ, P6 ;  /* 0x000000ff29287208 */ /* 0x000fe40003000000 */
        /* <DEDUP_REMOVED lines=9> */
.L_x_6716:
        /* <DEDUP_REMOVED lines=11> */
[--C-:B------:R-:W-:Y:S01]  /*1e70*/  FFMA.FTZ R187, R187, R48, R47.reuse ;  /* 0x00000030bbbb7223 */ /* 0x100fe2000001002f */
        /* <DEDUP_REMOVED lines=49> */
.L_x_6717:
        /* <DEDUP_REMOVED lines=18> */
[----:B------:R-:W-:Y:S01]  /*22b0*/  LOP3.LUT P5, RZ, R53, 0xff, RZ, 0xc0, !PT ;  /* 0x000000ff35ff7812 */ /* 0x000fe200078ac0ff */
[C---:B------:R-:W-:Y:S01]  /*22c0*/  FFMA.FTZ R30, R148.reuse, R31, R18 ;  /* 0x0000001f941e7223 */ /* 0x040fe20000010012 */
[C---:B------:R-:W-:Y:S01]  /*22d0*/  FFMA.FTZ R31, R148.reuse, R28, R19 ;  /* 0x0000001c941f7223 */ /* 0x040fe20000010013 */
[----:B------:R-:W-:Y:S01]  /*22e0*/  FFMA.FTZ R28, R148, R29, R16 ;  /* 0x0000001d941c7223 */ /* 0x000fe20000010010 */
[----:B------:R-:W-:Y:S01]  /*22f0*/  ISETP.GE.U32.AND P2, PT, R52, RZ, PT ;  /* 0x000000ff3400720c */ /* 0x000fe20003f46070 */
[-C--:B------:R-:W-:Y:S01]  /*2300*/  FMUL.FTZ R33, R30, R46.reuse ;  /* 0x0000002e1e217220 */ /* 0x080fe20000410000 */
[-C--:B------:R-:W-:Y:S01]  /*2310*/  FMUL.FTZ R34, R31, R46.reuse ;  /* 0x0000002e1f227220 */ /* 0x080fe20000410000 */
[----:B------:R-:W-:Y:S01]  /*2320*/  FMUL.FTZ R29, R28, R46 ;  /* 0x0000002e1c1d7220 */ /* 0x000fe20000410000 */
[-CC-:B------:R-:W-:Y:S01]  /*2330*/  FFMA.FTZ R0, R179, R48.reuse, R47.reuse ;  /* 0x00000030b3007223 */ /* 0x180fe2000001002f */
[-CC-:B------:R-:W-:Y:S01]  /*2340*/  FFMA.FTZ R178, R178, R48.reuse, R47.reuse ;  /* 0x00000030b2b27223 */ /* 0x180fe2000001002f */
[-CC-:B------:R-:W-:Y:S01]  /*2350*/  FFMA.FTZ R191, R191, R48.reuse, R47.reuse ;  /* 0x00000030bfbf7223 */ /* 0x180fe2000001002f */
[----:B------:R-:W-:Y:S01]  /*2360*/  FMUL.FTZ R29, R29, UR4 ;  /* 0x000000041d1d7c20 */ /* 0x000fe20008410000 */
[----:B------:R-:W-:Y:S01]  /*2370*/  FFMA.FTZ R176, R176, R48, R47 ;  /* 0x00000030b0b07223 */ /* 0x000fe2000001002f */
[----:B------:R-:W-:Y:S01]  /*2380*/  FMUL.FTZ R33, R33, UR4 ;  /* 0x0000000421217c20 */ /* 0x000fe20008410000 */
[----:B------:R-:W-:Y:S01]  /*2390*/  FMUL.FTZ R34, R34, UR4 ;  /* 0x0000000422227c20 */ /* 0x000fe20008410000 */
[----:B------:R-:W-:Y:S01]  /*23a0*/  LOP3.LUT P6, RZ, R53, 0xff0000, RZ, 0xc0, !PT ;  /* 0x00ff000035ff7812 */ /* 0x000fe200078cc0ff */
[----:B------:R-:W-:Y:S01]  /*23b0*/  FADD.FTZ R0, R177, -R0 ;  /* 0x80000000b1007221 */ /* 0x000fe20000010000 */
[----:B------:R-:W-:Y:S01]  /*23c0*/  FSEL R44, R29, RZ, P5 ;  /* 0x000000ff1d2c7208 */ /* 0x000fe20002800000 */
[----:B------:R-:W-:Y:S01]  /*23d0*/  FFMA.FTZ R29, R148, R32, R17 ;  /* 0x00000020941d7223 */ /* 0x000fe20000010011 */
[----:B------:R-:W-:Y:S01]  /*23e0*/  ISETP.GE.U32.AND.EX P2, PT, R53, 0x1000000, PT, P2 ;  /* 0x010000003500780c */ /* 0x000fe20003f46120 */
[----:B------:R-:W-:Y:S01]  /*23f0*/  FADD.FTZ R181, R181, -R178 ;  /* 0x800000b2b5b57221 */ /* 0x000fe20000010000 */
[----:B------:R-:W-:Y:S01]  /*2400*/  FADD.FTZ R184, R184, -R191 ;  /* 0x800000bfb8b87221 */ /* 0x000fe20000010000 */
[----:B------:R-:W-:Y:S01]  /*2410*/  FADD.FTZ R175, R175, -R176 ;  /* 0x800000b0afaf7221 */ /* 0x000fe20000010000 */
[----:B------:R-:W-:Y:S01]  /*2420*/  FSEL R49, R33, RZ, P6 ;  /* 0x000000ff21317208 */ /* 0x000fe20003000000 */
[----:B------:R-:W-:Y:S01]  /*2430*/  FMUL.FTZ R39, R29, R46 ;  /* 0x0000002e1d277220 */ /* 0x000fe20000410000 */
[----:B------:R-:W-:Y:S01]  /*2440*/  FSEL R50, R34, RZ, P2 ;  /* 0x000000ff22327208 */ /* 0x000fe20001000000 */
[C---:B------:R-:W-:Y:S01]  /*2450*/  FFMA.FTZ R33, R148.reuse, R0, R13 ;  /* 0x0000000094217223 */ /* 0x040fe2000001000d */
[C---:B------:R-:W-:Y:S01]  /*2460*/  FFMA.FTZ R34, R148.reuse, R181, R14 ;  /* 0x000000b594227223 */ /* 0x040fe2000001000e */
[C---:B------:R-:W-:Y:S01]  /*2470*/  FFMA.FTZ R35, R148.reuse, R184, R15 ;  /* 0x000000b894237223 */ /* 0x040fe2000001000f */
[----:B------:R-:W-:Y:S01]  /*2480*/  FFMA.FTZ R32, R148, R175, R12 ;  /* 0x000000af94207223 */ /* 0x000fe2000001000c */
        /* <DEDUP_REMOVED lines=24> */
.L_x_6718:
[-CC-:B0-----:R-:W-:Y:S01]  /*2610*/  FFMA.FTZ R37, R194, R48.reuse, R47.reuse ;  /* 0x00000030c2257223 */ /* 0x181fe2000001002f */
[-CC-:B------:R-:W-:Y:S01]  /*2620*/  FFMA.FTZ R0, R179, R48.reuse, R47.reuse ;  /* 0x00000030b3007223 */ /* 0x180fe2000001002f */
[-CC-:B------:R-:W-:Y:S01]  /*2630*/  FFMA.FTZ R178, R178, R48.reuse, R47.reuse ;  /* 0x00000030b2b27223 */ /* 0x180fe2000001002f */
[-C--:B------:R-:W-:Y:S01]  /*2640*/  FFMA.FTZ R191, R191, R48.reuse, R47 ;  /* 0x00000030bfbf7223 */ /* 0x080fe2000001002f */
[----:B------:R-:W-:Y:S01]  /*2650*/  FADD.FTZ R39, R190, -R37 ;  /* 0x80000025be277221 */ /* 0x000fe20000010000 */
[----:B------:R-:W-:Y:S01]  /*2660*/  FFMA.FTZ R37, R204, R48, R47 ;  /* 0x00000030cc257223 */ /* 0x000fe2000001002f */
[----:B------:R-:W-:Y:S01]  /*2670*/  FADD.FTZ R0, R177, -R0 ;  /* 0x80000000b1007221 */ /* 0x000fe20000010000 */
[----:B------:R-:W-:Y:S01]  /*2680*/  FADD.FTZ R181, R181, -R178 ;  /* 0x800000b2b5b57221 */ /* 0x000fe20000010000 */
[----:B------:R-:W-:Y:S01]  /*2690*/  FFMA.FTZ R39, R148, R39, R16 ;  /* 0x0000002794277223 */ /* 0x000fe20000010010 */
[----:B------:R-:W-:Y:S01]  /*26a0*/  FADD.FTZ R45, R200, -R37 ;  /* 0x80000025c82d7221 */ /* 0x000fe20000010000 */
[----:B------:R-:W-:Y:S01]  /*26b0*/  FFMA.FTZ R37, R148, R0, R13 ;  /* 0x0000000094257223 */ /* 0x000fe2000001000d */
[--C-:B------:R-:W-:Y:S01]  /*26c0*/  FFMA.FTZ R36, R195, R48, R47.reuse ;  /* 0x00000030c3247223 */ /* 0x100fe2000001002f */
[----:B------:R-:W-:Y:S01]  /*26d0*/  FMUL.FTZ R39, R39, R46 ;  /* 0x0000002e27277220 */ /* 0x000fe20000410000 */
[-CC-:B------:R-:W-:Y:S01]  /*26e0*/  FFMA.FTZ R38, R205, R48.reuse, R47.reuse ;  /* 0x00000030cd267223 */ /* 0x180fe2000001002f */
[----:B------:R-:W-:Y:S01]  /*26f0*/  FFMA.FTZ R176, R176, R48, R47 ;  /* 0x00000030b0b07223 */ /* 0x000fe2000001002f */
[C---:B------:R-:W-:Y:S01]  /*2700*/  FFMA.FTZ R181, R148.reuse, R181, R14 ;  /* 0x000000b594b57223 */ /* 0x040fe2000001000e */
[----:B------:R-:W-:Y:S01]  /*2710*/  FMUL.FTZ R39, R39, UR4 ;  /* 0x0000000427277c20 */ /* 0x000fe20008410000 */
[-C--:B------:R-:W-:Y:S01]  /*2720*/  FMUL.FTZ R37, R37, R46.reuse ;  /* 0x0000002e25257220 */ /* 0x080fe20000410000 */
[----:B------:R-:W-:Y:S01]  /*2730*/  LOP3.LUT P6, RZ, R53, 0xff, RZ, 0xc0, !PT ;  /* 0x000000ff35ff7812 */ /* 0x000fe200078cc0ff */
[----:B------:R-:W-:Y:S01]  /*2740*/  FFMA.FTZ R45, R148, R45, R18 ;  /* 0x0000002d942d7223 */ /* 0x000fe20000010012 */
[----:B------:R-:W-:Y:S01]  /*2750*/  FADD.FTZ R191, R184, -R191 ;  /* 0x800000bfb8bf7221 */ /* 0x000fe20000010000 */
[----:B------:R-:W-:Y:S01]  /*2760*/  FADD.FTZ R36, R197, -R36 ;  /* 0x80000024c5247221 */ /* 0x000fe20000010000 */
[----:B------:R-:W-:Y:S01]  /*2770*/  FADD.FTZ R42, R189, -R38 ;  /* 0x80000026bd2a7221 */ /* 0x000fe20000010000 */
[----:B------:R-:W-:Y:S01]  /*2780*/  FADD.FTZ R175, R175, -R176 ;  /* 0x800000b0afaf7221 */ /* 0x000fe20000010000 */
[-C--:B------:R-:W-:Y:S01]  /*2790*/  FMUL.FTZ R181, R181, R46.reuse ;  /* 0x0000002eb5b57220 */ /* 0x080fe20000410000 */
[----:B------:R-:W-:Y:S01]  /*27a0*/  FMUL.FTZ R37, R37, UR4 ;  /* 0x0000000425257c20 */ /* 0x000fe20008410000 */
[----:B------:R-:W-:Y:S01]  /*27b0*/  FSEL R38, R39, RZ, P6 ;  /* 0x000000ff27267208 */ /* 0x000fe20003000000 */
[----:B------:R-:W-:Y:S01]  /*27c0*/  FMUL.FTZ R45, R45, R46 ;  /* 0x0000002e2d2d7220 */ /* 0x000fe20000410000 */
[----:B------:R-:W-:Y:S01]  /*27d0*/  LOP3.LUT P2, RZ, R52, 0xff00, RZ, 0xc0, !PT ;  /* 0x0000ff0034ff7812 */ /* 0x000fe2000784c0ff */
        /* <DEDUP_REMOVED lines=32> */
.L_x_6719:
        /* <DEDUP_REMOVED lines=18> */
[--C-:B------:R-:W-:Y:S01]  /*2b00*/  FFMA.FTZ R59, R59, R48, R47.reuse ;  /* 0x000000303b3b7223 */ /* 0x100fe2000001002f */
        /* <DEDUP_REMOVED lines=45> */
[----:B------:R-:W-:-:S02]  /*2de0*/  F2FP.F16.F32.PACK_AB R38, R39, R38 ;  /* 0x000000262726723e */ /* 0x000fc400000000ff */
[----:B------:R-:W-:Y:S02]  /*2df0*/  F2FP.F16.F32.PACK_AB R37, R42, R37 ;  /* 0x000000252a25723e */ /* 0x000fe400000000ff */
[----:B------:R-:W-:Y:S02]  /*2e00*/  F2FP.F16.F32.PACK_AB R39, R43, R0 ;  /* 0x000000002b27723e */ /* 0x000fe400000000ff */
[----:B------:R-:W-:Y:S01]  /*2e10*/  F2FP.F16.F32.PACK_AB R36, R3, R36 ;  /* 0x000000240324723e */ /* 0x000fe200000000ff */
[----:B------:R-:W-:Y:S06]  /*2e20*/  BRA `(.L_x_6721) ;  /* 0x0000000000f47947 */ /* 0x000fec0003800000 */
.L_x_6720:
        /* <DEDUP_REMOVED lines=8> */
[C---:B------:R-:W-:Y:S01]  /*2eb0*/  FFMA.FTZ R159, R148.reuse, R159, R24 ;  /* 0x0000009f949f7223 */ /* 0x040fe20000010018 */
[-C--:B------:R-:W-:Y:S01]  /*2ec0*/  FFMA.FTZ R165, R165, R48.reuse, R47 ;  /* 0x00000030a5a57223 */ /* 0x080fe2000001002f */
        /* <DEDUP_REMOVED lines=51> */
.L_x_6721:
[----:B------:R-:W0:Y:S01]  /*3200*/  @P0 LDC.64 R2, c[0x0][0x478] ;  /* 0x00011e00ff020b82 */ /* 0x000e220000000a00 */
[----:B------:R-:W-:-:S04]  /*3210*/  IMAD.WIDE.U32 R40, R73, 0x10, R40 ;  /* 0x0000001049287825 */ /* 0x000fc800078e0028 */
[----:B0-----:R-:W-:-:S05]  /*3220*/  @P0 IMAD.WIDE.U32 R2, R73, 0x20, R2 ;  /* 0x0000002049020825 */ /* 0x001fca00078e0002 */
[----:B------:R0:W-:Y:S04]  /*3230*/  @P0 STG.E.128 desc[UR6][R2.64], R32 ;  /* 0x0000002002000986 */ /* 0x0001e8000c101d06 */
[----:B------:R0:W-:Y:S04]  /*3240*/  @P0 STG.E.128 desc[UR6][R2.64+0x10], R28 ;  /* 0x0000101c02000986 */ /* 0x0001e8000c101d06 */
[----:B------:R0:W-:Y:S01]  /*3250*/  STG.E.128 desc[UR6][R40.64], R36 ;  /* 0x0000002428007986 */ /* 0x0001e2000c101d06 */
[----:B------:R-:W-:Y:S05]  /*3260*/  BRA `(.L_x_6722) ;  /* 0x0000001800247947 */ /* 0x000fea0003800000 */
.L_x_6715:
        /* <DEDUP_REMOVED lines=16> */
[----:B------:R-:W-:Y:S01]  /*3370*/  FMUL.FTZ R39, R39, R46 ;  /* 0x0000002e27277220 */ /* 0x000fe20000410000 */
        /* <DEDUP_REMOVED lines=46> */
[----:B------:R-:W-:Y:S01]  /*3660*/  F2FP.F16.F32.PACK_AB R36, R41, R36 ;  /* 0x000000242924723e */ /* 0x000fe200000000ff */
[----:B------:R-:W-:Y:S06]  /*3670*/  BRA `(.L_x_6724) ;  /* 0x0000000000f47947 */ /* 0x000fec0003800000 */
.L_x_6723:
        /* <DEDUP_REMOVED lines=11> */
[----:B-----5:R-:W-:Y:S01]  /*3730*/  LOP3.LUT P6, RZ, R55, 0xff0000, RZ, 0xc0, !PT ;  /* 0x00ff000037ff7812 */ /* 0x020fe200078cc0ff */
[-C--:B------:R-:W-:Y:S01]  /*3740*/  FMUL.FTZ R29, R30, R46.reuse ;  /* 0x0000002e1e1d7220 */ /* 0x080fe20000410000 */
[----:B------:R-:W-:Y:S01]  /*3750*/  FADD.FTZ R199, R196, -R199 ;  /* 0x800000c7c4c77221 */ /* 0x000fe20000010000 */
[----:B------:R-:W-:Y:S01]  /*3760*/  FMUL.FTZ R32, R31, R46 ;  /* 0x0000002e1f207220 */ /* 0x000fe20000410000 */
        /* <DEDUP_REMOVED lines=10> */
[C---:B------:R-:W-:Y:S01]  /*3810*/  ISETP.GE.U32.AND.EX P2, PT, R55.reuse, 0x1000000, PT, P2 ;  /* 0x010000003700780c */ /* 0x040fe20003f46120 */
        /* <DEDUP_REMOVED lines=35> */
.L_x_6724:
        /* <DEDUP_REMOVED lines=19> */
[--C-:B------:R-:W-:Y:S01]  /*3b80*/  FFMA.FTZ R0, R195, R48, R47.reuse ;  /* 0x00000030c3007223 */ /* 0x100fe2000001002f */
[-C--:B------:R-:W-:Y:S01]  /*3b90*/  FMUL.FTZ R29, R30, R46.reuse ;  /* 0x0000002e1e1d7220 */ /* 0x080fe20000410000 */
[----:B------:R-:W-:Y:S01]  /*3ba0*/  LOP3.LUT P6, RZ, R53, 0xff0000, RZ, 0xc0, !PT ;  /* 0x00ff000035ff7812 */ /* 0x000fe200078cc0ff */
[----:B------:R-:W-:Y:S01]  /*3bb0*/  FMUL.FTZ R32, R31, R46 ;  /* 0x0000002e1f207220 */ /* 0x000fe20000410000 */
[----:B------:R-:W-:Y:S01]  /*3bc0*/  FADD.FTZ R197, R197, -R0 ;  /* 0x80000000c5c57221 */ /* 0x000fe20000010000 */
[----:B------:R-:W-:Y:S01]  /*3bd0*/  FMUL.FTZ R29, R29, UR4 ;  /* 0x000000041d1d7c20 */ /* 0x000fe20008410000 */
[----:B------:R-:W-:Y:S01]  /*3be0*/  ISETP.GE.U32.AND P2, PT, R52, RZ, PT ;  /* 0x000000ff3400720c */ /* 0x000fe20003f46070 */
        /* <DEDUP_REMOVED lines=44> */
.L_x_6725:
        /* <DEDUP_REMOVED lines=61> */
.L_x_6726:
        /* <DEDUP_REMOVED lines=10> */
[-C--:B------:R-:W-:Y:S01]  /*4320*/  FFMA.FTZ R157, R157, R48.reuse, R47 ;  /* 0x000000309d9d7223 */ /* 0x080fe2000001002f */
[----:B------:R-:W-:Y:S01]  /*4330*/  FADD.FTZ R159, R159, -R158 ;  /* 0x8000009e9f9f7221 */ /* 0x000fe20000010000 */
[----:B------:R-:W-:Y:S01]  /*4340*/  FADD.FTZ R161, R160, -R161 ;  /* 0x800000a1a0a17221 */ /* 0x000fe20000010000 */
[----:B------:R-:W-:Y:S01]  /*4350*/  FADD.FTZ R155, R155, -R70 ;  /* 0x800000469b9b7221 */ /* 0x000fe20000010000 */
[----:B------:R-:W-:Y:S01]  /*4360*/  LOP3.LUT P2, RZ, R3, 0xff, RZ, 0xc0, !PT ;  /* 0x000000ff03ff7812 */ /* 0x000fe2000784c0ff */
[C---:B0-----:R-:W-:Y:S01]  /*4370*/  FMUL.FTZ R28, R148.reuse, R159 ;  /* 0x0000009f941c7220 */ /* 0x041fe20000410000 */
[C---:B------:R-:W-:Y:S01]  /*4380*/  FMUL.FTZ R29, R148.reuse, R161 ;  /* 0x000000a1941d7220 */ /* 0x040fe20000410000 */
[----:B------:R-:W-:Y:S01]  /*4390*/  FMUL.FTZ R34, R148, R155 ;  /* 0x0000009b94227220 */ /* 0x000fe20000410000 */
        /* <DEDUP_REMOVED lines=51> */
.L_x_6727:
        /* <DEDUP_REMOVED lines=8> */
[C---:B------:R-:W-:Y:S01]  /*4750*/  FMUL.FTZ R159, R148.reuse, R159 ;  /* 0x0000009f949f7220 */ /* 0x040fe20000410000 */
[-CC-:B------:R-:W-:Y:S01]  /*4760*/  FFMA.FTZ R165, R165, R48.reuse, R47.reuse ;  /* 0x00000030a5a57223 */ /* 0x180fe2000001002f */
        /* <DEDUP_REMOVED lines=51> */
.L_x_6728:
[----:B------:R-:W0:Y:S01]  /*4aa0*/  @P0 LDC.64 R2, c[0x0][0x478] ;  /* 0x00011e00ff020b82 */ /* 0x000e220000000a00 */
[----:B------:R-:W-:-:S04]  /*4ab0*/  IMAD.WIDE.U32 R40, R73, 0x10, R40 ;  /* 0x0000001049287825 */ /* 0x000fc800078e0028 */
[----:B0-----:R-:W-:-:S05]  /*4ac0*/  @P0 IMAD.WIDE.U32 R2, R73, 0x20, R2 ;  /* 0x0000002049020825 */ /* 0x001fca00078e0002 */
[----:B------:R1:W-:Y:S04]  /*4ad0*/  @P0 STG.E.128 desc[UR6][R2.64], R32 ;  /* 0x0000002002000986 */ /* 0x0003e8000c101d06 */
[----:B------:R1:W-:Y:S04]  /*4ae0*/  @P0 STG.E.128 desc[UR6][R2.64+0x10], R28 ;  /* 0x0000101c02000986 */ /* 0x0003e8000c101d06 */
[----:B------:R1:W-:Y:S02]  /*4af0*/  STG.E.128 desc[UR6][R40.64], R36 ;  /* 0x0000002428007986 */ /* 0x0003e4000c101d06 */
.L_x_6722:
        /* <DEDUP_REMOVED lines=53> */
.L_x_6714:
        /* <DEDUP_REMOVED lines=21> */
.L_x_6730:
        /* <DEDUP_REMOVED lines=14> */
.L_x_10783:


//--------------------- .text._ZN10layer_norm22ln_bwd_finalize_kernelINS_22Kernel_traits_finalizeILj6144E6__halfS2_fS2_fjLb0ELj1024ELj4ENS_18Kernel_traits_baseILj6144ES2_S2_fS2_fjLj1024EEEEELb0ELb0EEEvNS_9BwdParamsE --------------------------
	.section	.text._ZN10layer_norm22ln_bwd_finalize_kernelINS_22Kernel_traits_finalizeILj6144E6__halfS2_fS2_fjLb0ELj1024ELj4ENS_18Kernel_traits_baseILj6144ES2_S2_fS2_fjLj1024EEEEELb0ELb0EEEvNS_9BwdParamsE,"ax",@progbits
	.align	128
        .global         _ZN10layer_norm22ln_bwd_finalize_kernelINS_22Kernel_traits_finalizeILj6144E6__halfS2_fS2_fjLb0ELj1024ELj4ENS_18Kernel_traits_baseILj6144ES2_S2_fS2_fjLj1024EEEEELb0ELb0EEEvNS_9BwdParamsE
        .type           _ZN10layer_norm22ln_bwd_finalize_kernelINS_22Kernel_traits_finalizeILj6144E6__halfS2_fS2_fjLb0ELj1024ELj4ENS_18Kernel_traits_baseILj6144ES2_S2_fS2_fjLj1024EEEEELb0ELb0EEEvNS_9BwdParamsE,@function
        .size           _ZN10layer_norm22ln_bwd_finalize_kernelINS_22Kernel_traits_finalizeILj6144E6__halfS2_fS2_fjLb0ELj1024ELj4ENS_18Kernel_traits_baseILj6144ES2_S2_fS2_fjLj1024EEEEELb0ELb0EEEvNS_9BwdParamsE,(.L_x_10784 - _ZN10layer_norm22ln_bwd_finalize_kernelINS_22Kernel_traits_finalizeILj6144E6__halfS2_fS2_fjLb0ELj1024ELj4ENS_18Kernel_traits_baseILj6144ES2_S2_fS2_fjLj1024EEEEELb0ELb0EEEvNS_9BwdParamsE)
        .other          _ZN10layer_norm22ln_bwd_finalize_kernelINS_22Kernel_traits_finalizeILj6144E6__halfS2_fS2_fjLb0ELj1024ELj4ENS_18Kernel_traits_baseILj6144ES2_S2_fS2_fjLj1024EEEEELb0ELb0EEEvNS_9BwdParamsE,@"STO_CUDA_ENTRY STV_DEFAULT"
_ZN10layer_norm22ln_bwd_finalize_kernelINS_22Kernel_traits_finalizeILj6144E6__halfS2_fS2_fjLb0ELj1024ELj4ENS_18Kernel_traits_baseILj6144ES2_S2_fS2_fjLj1024EEEEELb0ELb0EEEvNS_9BwdParamsE:
.text._ZN10layer_norm22ln_bwd_finalize_kernelINS_22Kernel_traits_finalizeILj6144E6__halfS2_fS2_fjLb0ELj1024ELj4ENS_18Kernel_traits_baseILj6144ES2_S2_fS2_fjLj1024EEEEELb0ELb0EEEvNS_9BwdParamsE:
        /* <DEDUP_REMOVED lines=82> */
.L_x_6735:
        /* <DEDUP_REMOVED lines=118> */
.L_x_6734:
[----:B------:R-:W-:Y:S05]  /*0c80*/  BSYNC.RECONVERGENT B1 ;  /* 0x0000000000017941 */ /* 0x000fea0003800200 */
.L_x_6733:
        /* <DEDUP_REMOVED lines=75> */
.L_x_6737:
[----:B------:R-:W-:Y:S05]  /*1140*/  BSYNC.RECONVERGENT B1 ;  /* 0x0000000000017941 */ /* 0x000fea0003800200 */
.L_x_6736:
        /* <DEDUP_REMOVED lines=37> */
.L_x_6739:
[----:B------:R-:W-:Y:S05]  /*13a0*/  BSYNC.RECONVERGENT B1 ;  /* 0x0000000000017941 */ /* 0x000fea0003800200 */
.L_x_6738:
[----:B------:R-:W-:Y:S05]  /*13b0*/  @!P1 BRA `(.L_x_6732) ;  /* 0x0000000000409947 */ /* 0x000fea0003800000 */
[----:B------:R-:W0:Y:S01]  /*13c0*/  LDC.64 R10, c[0x0][0x440] ;  /* 0x00011000ff0a7b82 */ /* 0x000e220000000a00 */
[----:B------:R-:W-:Y:S01]  /*13d0*/  IMAD R59, R0, R56, R59 ;  /* 0x00000038003b7224 */ /* 0x000fe200078e023b */
[----:B------:R-:W-:Y:S02]  /*13e0*/  LOP3.LUT R8, R8, 0x1f, RZ, 0xc0, !PT ;  /* 0x0000001f08087812 */ /* 0x000fe400078ec0ff */
[----:B------:R-:W-:Y:S02]  /*13f0*/  IADD3 R9, PT, PT, -R9, RZ, RZ ;  /* 0x000000ff09097210 */ /* 0x000fe40007ffe1ff */
[----:B------:R-:W-:Y:S02]  /*1400*/  IADD3 R59, PT, PT, R8, R59, RZ ;  /* 0x0000003b083b7210 */ /* 0x000fe40007ffe0ff */
[----:B------:R-:W1:Y:S05]  /*1410*/  LDC.64 R12, c[0x0][0x448] ;  /* 0x00011200ff0c7b82 */ /* 0x000e6a0000000a00 */
.L_x_6740:
        /* <DEDUP_REMOVED lines=10> */
.L_x_6732:
[----:B------:R-:W-:Y:S05]  /*14c0*/  BSYNC.RECONVERGENT B0 ;  /* 0x0000000000007941 */ /* 0x000fea0003800200 */
.L_x_6731:
        /* <DEDUP_REMOVED lines=59> */
.L_x_6741:
        /* <DEDUP_REMOVED lines=16> */
.L_x_10784:


//--------------------- .text._ZN10layer_norm13ln_bwd_kernelINS_13Kernel_traitsI6__halfS2_fS2_fjLj6144ELj1ELj1ELj8ELj16ENS_18Kernel_traits_baseILj6144ES2_S2_fS2_fjLj256EEEEELb1ELb0ELb1ELb0EEEvNS_9BwdParamsE --------------------------
	.section	.text._ZN10layer_norm13ln_bwd_kernelINS_13Kernel_traitsI6__halfS2_fS2_fjLj6144ELj1ELj1ELj8ELj16ENS_18Kernel_traits_baseILj6144ES2_S2_fS2_fjLj256EEEEELb1ELb0ELb1ELb0EEEvNS_9BwdParamsE,"ax",@progbits
	.align	128
        .global         _ZN10layer_norm13ln_bwd_kernelINS_13Kernel_traitsI6__halfS2_fS2_fjLj6144ELj1ELj1ELj8ELj16ENS_18Kernel_traits_baseILj6144ES2_S2_fS2_fjLj256EEEEELb1ELb0ELb1ELb0EEEvNS_9BwdParamsE
        .type           _ZN10layer_norm13ln_bwd_kernelINS_13Kernel_traitsI6__halfS2_fS2_fjLj6144ELj1ELj1ELj8ELj16ENS_18Kernel_traits_baseILj6144ES2_S2_fS2_fjLj256EEEEELb1ELb0ELb1ELb0EEEvNS_9BwdParamsE,@function
        .size           _ZN10layer_norm13ln_bwd_kernelINS_13Kernel_traitsI6__halfS2_fS2_fjLj6144ELj1ELj1ELj8ELj16ENS_18Kernel_traits_baseILj6144ES2_S2_fS2_fjLj256EEEEELb1ELb0ELb1ELb0EEEvNS_9BwdParamsE,(.L_x_10785 - _ZN10layer_norm13ln_bwd_kernelINS_13Kernel_traitsI6__halfS2_fS2_fjLj6144ELj1ELj1ELj8ELj16ENS_18Kernel_traits_baseILj6144ES2_S2_fS2_fjLj256EEEEELb1ELb0ELb1ELb0EEEvNS_9BwdParamsE)
        .other          _ZN10layer_norm13ln_bwd_kernelINS_13Kernel_traitsI6__halfS2_fS2_fjLj6144ELj1ELj1ELj8ELj16ENS_18Kernel_traits_baseILj6144ES2_S2_fS2_fjLj256EEEEELb1ELb0ELb1ELb0EEEvNS_9BwdParamsE,@"STO_CUDA_ENTRY STV_DEFAULT"
_ZN10layer_norm13ln_bwd_kernelINS_13Kernel_traitsI6__halfS2_fS2_fjLj6144ELj1ELj1ELj8ELj16ENS_18Kernel_traits_baseILj6144ES2_S2_fS2_fjLj256EEEEELb1ELb0ELb1ELb0EEEvNS_9BwdParamsE:
.text._ZN10layer_norm13ln_bwd_kernelINS_13Kernel_traitsI6__halfS2_fS2_fjLj6144ELj1ELj1ELj8ELj16ENS_18Kernel_traits_baseILj6144ES2_S2_fS2_fjLj256EEEEELb1ELb0ELb1ELb0EEEvNS_9BwdParamsE:
        /* <DEDUP_REMOVED lines=83> */
.L_x_6855:
        /* <DEDUP_REMOVED lines=56> */
[----:B------:R-:W-:Y:S02]  /*08b0*/  HADD2.F32 R168, -RZ, R142.H0_H0 ;  /* 0x2000008effa87230 */ /* 0x000fe40000004100 */
[----:B------:R-:W-:Y:S02]  /*08c0*/  HADD2.F32 R164, -RZ, R141.H0_H0 ;  /* 0x2000008dffa47230 */ /* 0x000fe40000004100 */
[----:B0-----:R-:W-:-:S05]  /*08d0*/  @P0 IMAD.WIDE.U32 R160, R110, 0x20, R160 ;  /* 0x000000206ea00825 */ /* 0x001fca00078e00a0 */
[----:B------:R-:W5:Y:S04]  /*08e0*/  @P0 LDG.E.128 R16, desc[UR10][R160.64] ;  /* 0x0000000aa0100981 */ /* 0x000f68000c1e1d00 */
[----:B------:R0:W5:Y:S02]  /*08f0*/  @P0 LDG.E.128 R12, desc[UR10][R160.64+0x10] ;  /* 0x0000100aa00c0981 */ /* 0x000164000c1e1d00 */
[----:B0-----:R-:W-:Y:S02]  /*0900*/  HADD2.F32 R160, -RZ, R140.H0_H0 ;  /* 0x2000008cffa07230 */ /* 0x001fe40000004100 */
[----:B------:R-:W-:Y:S01]  /*0910*/  HADD2.F32 R169, -RZ, R143.H0_H0 ;  /* 0x2000008fffa97230 */ /* 0x000fe20000004100 */
[----:B------:R-:W-:Y:S02]  /*0920*/  IADD3 R111, PT, PT, R111, 0x100, RZ ;  /* 0x000001006f6f7810 */ /* 0x000fe40007ffe0ff */
[----:B------:R-:W-:-:S02]  /*0930*/  IADD3 R108, PT, PT, R108, 0x100, RZ ;  /* 0x000001006c6c7810 */ /* 0x000fc40007ffe0ff */
[----:B------:R-:W-:Y:S01]  /*0940*/  IADD3 R110, PT, PT, R110, 0x100, RZ ;  /* 0x000001006e6e7810 */ /* 0x000fe20007ffe0ff */
[C---:B---3--:R-:W-:Y:S01]  /*0950*/  FADD.FTZ R159, -R109.reuse, R97 ;  /* 0x000000616d9f7221 */ /* 0x048fe20000010100 */
[C---:B------:R-:W-:Y:S01]  /*0960*/  FADD.FTZ R3, -R109.reuse, R96 ;  /* 0x000000606d037221 */ /* 0x040fe20000010100 */
[C---:B------:R-:W-:Y:S01]  /*0970*/  FADD.FTZ R163, -R109.reuse, R98 ;  /* 0x000000626da37221 */ /* 0x040fe20000010100 */
[----:B------:R-:W-:Y:S01]  /*0980*/  FADD.FTZ R165, -R109, R99 ;  /* 0x000000636da57221 */ /* 0x000fe20000010100 */
[----:B------:R-:W-:Y:S02]  /*0990*/  HADD2.F32 R96, -RZ, R140.H1_H1 ;  /* 0x3000008cff607230 */ /* 0x000fe40000004100 */
[--C-:B----4-:R-:W-:Y:S02]  /*09a0*/  HADD2.F32 R97, -RZ, R100.reuse.H0_H0 ;  /* 0x20000064ff617230 */ /* 0x110fe40000004100 */
[----:B------:R-:W-:Y:S02]  /*09b0*/  HADD2.F32 R100, -RZ, R100.H1_H1 ;  /* 0x30000064ff647230 */ /* 0x000fe40000004100 */
[----:B------:R-:W-:-:S02]  /*09c0*/  HADD2.F32 R99, -RZ, R101.H0_H0 ;  /* 0x20000065ff637230 */ /* 0x000fc40000004100 */
[----:B------:R-:W-:Y:S02]  /*09d0*/  HADD2.F32 R98, -RZ, R101.H1_H1 ;  /* 0x30000065ff627230 */ /* 0x000fe40000004100 */
[----:B------:R-:W-:Y:S01]  /*09e0*/  FADD.FTZ R101, -R109, R104 ;  /* 0x000000686d657221 */ /* 0x000fe20000010100 */
[----:B------:R-:W-:Y:S01]  /*09f0*/  FMUL.FTZ R162, R120, R159 ;  /* 0x0000009f78a27220 */ /* 0x000fe20000410000 */
[--C-:B------:R-:W-:Y:S02]  /*0a00*/  HADD2.F32 R167, -RZ, R102.reuse.H0_H0 ;  /* 0x20000066ffa77230 */ /* 0x100fe40000004100 */
[----:B------:R-:W-:Y:S01]  /*0a10*/  FMUL.FTZ R159, R96, R100 ;  /* 0x00000064609f7220 */ /* 0x000fe20000410000 */
[C---:B------:R-:W-:Y:S01]  /*0a20*/  FMUL.FTZ R166, R120.reuse, R165 ;  /* 0x000000a578a67220 */ /* 0x040fe20000410000 */
[----:B------:R-:W-:Y:S02]  /*0a30*/  HADD2.F32 R102, -RZ, R102.H1_H1 ;  /* 0x30000066ff667230 */ /* 0x000fe40000004100 */
[----:B------:R-:W-:Y:S01]  /*0a40*/  FMUL.FTZ R165, R120, R101 ;  /* 0x0000006578a57220 */ /* 0x000fe20000410000 */
[----:B------:R-:W-:-:S02]  /*0a50*/  HADD2.F32 R96, -RZ, R142.H1_H1 ;  /* 0x3000008eff607230 */ /* 0x000fc40000004100 */
[----:B------:R-:W-:Y:S01]  /*0a60*/  FMUL.FTZ R3, R120, R3 ;  /* 0x0000000378037220 */ /* 0x000fe20000410000 */
[----:B------:R-:W-:Y:S01]  /*0a70*/  FMUL.FTZ R160, R160, R97 ;  /* 0x00000061a0a07220 */ /* 0x000fe20000410000 */
[-C--:B------:R-:W-:Y:S01]  /*0a80*/  FMUL.FTZ R168, R168, R167.reuse ;  /* 0x000000a7a8a87220 */ /* 0x080fe20000410000 */
[----:B------:R-:W-:Y:S01]  /*0a90*/  FADD.FTZ R36, R36, R167 ;  /* 0x000000a724247221 */ /* 0x000fe20000010000 */
[----:B------:R-:W-:Y:S01]  /*0aa0*/  FFMA.FTZ R60, R165, R167, R60 ;  /* 0x000000a7a53c7223 */ /* 0x000fe2000001003c */
[----:B------:R-:W-:Y:S01]  /*0ab0*/  FMUL.FTZ R161, R120, R163 ;  /* 0x000000a378a17220 */ /* 0x000fe20000410000 */
[----:B------:R-:W-:Y:S01]  /*0ac0*/  FMUL.FTZ R167, R96, R102 ;  /* 0x0000006660a77220 */ /* 0x000fe20000410000 */
[----:B------:R-:W-:Y:S01]  /*0ad0*/  FADD.FTZ R40, R40, R97 ;  /* 0x0000006128287221 */ /* 0x000fe20000010000 */
[C---:B------:R-:W-:Y:S01]  /*0ae0*/  FFMA.FTZ R64, R3.reuse, R97, R64 ;  /* 0x0000006103407223 */ /* 0x040fe20000010040 */
[----:B------:R-:W-:Y:S01]  /*0af0*/  FADD.FTZ R96, RZ, R160 ;  /* 0x000000a0ff607221 */ /* 0x000fe20000010000 */
[----:B------:R-:W-:Y:S01]  /*0b00*/  FFMA.FTZ R97, R3, R160, RZ ;  /* 0x000000a003617223 */ /* 0x000fe200000100ff */
[----:B------:R-:W-:-:S02]  /*0b10*/  HADD2.F32 R163, -RZ, R141.H1_H1 ;  /* 0x3000008dffa37230 */ /* 0x000fc40000004100 */
        /* <DEDUP_REMOVED lines=10> */
[----:B------:R-:W-:-:S02]  /*0bc0*/  FADD.FTZ R105, -R109, R105 ;  /* 0x000000696d697221 */ /* 0x000fc40000010100 */
[----:B------:R-:W-:Y:S01]  /*0bd0*/  FADD.FTZ R99, R98, R163 ;  /* 0x000000a362637221 */ /* 0x000fe20000010000 */
[----:B------:R-:W-:Y:S01]  /*0be0*/  FFMA.FTZ R96, R166, R163, R97 ;  /* 0x000000a3a6607223 */ /* 0x000fe20000010061 */
[--C-:B------:R-:W-:Y:S02]  /*0bf0*/  HADD2.F32 R172, -RZ, R103.reuse.H0_H0 ;  /* 0x20000067ffac7230 */ /* 0x100fe40000004100 */
[----:B------:R-:W-:Y:S01]  /*0c00*/  FADD.FTZ R171, -R109, R106 ;  /* 0x0000006a6dab7221 */ /* 0x000fe20000010100 */
        /* <DEDUP_REMOVED lines=24> */
.L_x_6746:
[----:B----4-:R-:W-:Y:S05]  /*0d90*/  BSYNC.RECONVERGENT B1 ;  /* 0x0000000000017941 */ /* 0x010fea0003800200 */
.L_x_6745:
        /* <DEDUP_REMOVED lines=13> */
[----:B--2---:R-:W-:-:S04]  /*0e70*/  IMAD.WIDE.U32 R126, R108, 0x8, R126 ;  /* 0x000000086c7e7825 */ /* 0x004fc800078e007e */
[----:B0-----:R-:W-:Y:S02]  /*0e80*/  HADD2.F32 R125, -RZ, R72.H1_H1 ;  /* 0x30000048ff7d7230 */ /* 0x001fe40000004100 */
[----:B-1----:R-:W-:Y:S02]  /*0e90*/  @P0 IMAD.WIDE.U32 R122, R110, 0x20, R114 ;  /* 0x000000206e7a0825 */ /* 0x002fe400078e0072 */
[----:B------:R0:W5:Y:S04]  /*0ea0*/  LDG.E.64 R114, desc[UR10][R126.64] ;  /* 0x0000000a7e727981 */ /* 0x000168000c1e1b00 */
[----:B------:R-:W5:Y:S04]  /*0eb0*/  @P0 LDG.E.128 R8, desc[UR10][R122.64] ;  /* 0x0000000a7a080981 */ /* 0x000f68000c1e1d00 */
[----:B------:R1:W5:Y:S01]  /*0ec0*/  @P0 LDG.E.128 R4, desc[UR10][R122.64+0x10] ;  /* 0x0000100a7a040981 */ /* 0x000362000c1e1d00 */
[----:B0-----:R-:W-:-:S02]  /*0ed0*/  HADD2.F32 R126, -RZ, R73.H0_H0 ;  /* 0x20000049ff7e7230 */ /* 0x001fc40000004100 */
[----:B-1----:R-:W-:Y:S02]  /*0ee0*/  HADD2.F32 R122, -RZ, R72.H0_H0 ;  /* 0x20000048ff7a7230 */ /* 0x002fe40000004100 */
[--C-:B------:R-:W-:Y:S02]  /*0ef0*/  HADD2.F32 R130, -RZ, R74.reuse.H0_H0 ;  /* 0x2000004aff827230 */ /* 0x100fe40000004100 */
[----:B------:R-:W-:Y:S01]  /*0f00*/  HADD2.F32 R132, -RZ, R74.H1_H1 ;  /* 0x3000004aff847230 */ /* 0x000fe20000004100 */
[----:B------:R-:W-:Y:S02]  /*0f10*/  IADD3 R111, PT, PT, R111, 0x100, RZ ;  /* 0x000001006f6f7810 */ /* 0x000fe40007ffe0ff */
[----:B------:R-:W-:Y:S02]  /*0f20*/  IADD3 R108, PT, PT, R108, 0x100, RZ ;  /* 0x000001006c6c7810 */ /* 0x000fe40007ffe0ff */
[----:B------:R-:W-:Y:S01]  /*0f30*/  IADD3 R110, PT, PT, R110, 0x100, RZ ;  /* 0x000001006e6e7810 */ /* 0x000fe20007ffe0ff */
[C---:B----4-:R-:W-:Y:S01]  /*0f40*/  FADD.FTZ R129, -R109.reuse, R96 ;  /* 0x000000606d817221 */ /* 0x050fe20000010100 */
[C---:B------:R-:W-:Y:S01]  /*0f50*/  FADD.FTZ R131, -R109.reuse, R97 ;  /* 0x000000616d837221 */ /* 0x040fe20000010100 */
[----:B------:R-:W-:Y:S01]  /*0f60*/  FADD.FTZ R135, -R109, R99 ;  /* 0x000000636d877221 */ /* 0x000fe20000010100 */
[----:B---3--:R-:W-:-:S02]  /*0f70*/  HADD2.F32 R97, -RZ, R100.H0_H0 ;  /* 0x20000064ff617230 */ /* 0x008fc40000004100 */
[C---:B------:R-:W-:Y:S01]  /*0f80*/  FMUL.FTZ R123, R120.reuse, R129 ;  /* 0x00000081787b7220 */ /* 0x040fe20000410000 */
[----:B------:R-:W-:Y:S02]  /*0f90*/  HADD2.F32 R96, -RZ, R101.H1_H1 ;  /* 0x30000065ff607230 */ /* 0x000fe40000004100 */
[----:B------:R-:W-:Y:S01]  /*0fa0*/  FADD.FTZ R133, -R109, R98 ;  /* 0x000000626d857221 */ /* 0x000fe20000010100 */
[----:B------:R-:W-:Y:S02]  /*0fb0*/  HADD2.F32 R129, -RZ, R73.H1_H1 ;  /* 0x30000049ff817230 */ /* 0x000fe40000004100 */
[----:B------:R-:W-:Y:S01]  /*0fc0*/  FMUL.FTZ R128, R120, R135 ;  /* 0x0000008778807220 */ /* 0x000fe20000410000 */
[----:B------:R-:W-:Y:S02]  /*0fd0*/  HADD2.F32 R100, -RZ, R100.H1_H1 ;  /* 0x30000064ff647230 */ /* 0x000fe40000004100 */
[----:B------:R-:W-:Y:S01]  /*0fe0*/  FMUL.FTZ R122, R122, R97 ;  /* 0x000000617a7a7220 */ /* 0x000fe20000410000 */
[----:B------:R-:W-:-:S02]  /*0ff0*/  HADD2.F32 R99, -RZ, R101.H0_H0 ;  /* 0x20000065ff637230 */ /* 0x000fc40000004100 */
        /* <DEDUP_REMOVED lines=55> */
.L_x_6748:
[----:B------:R-:W-:Y:S05]  /*1370*/  BSYNC.RECONVERGENT B1 ;  /* 0x0000000000017941 */ /* 0x000fea0003800200 */
.L_x_6747:
        /* <DEDUP_REMOVED lines=17> */
[----:B-1----:R-:W-:-:S02]  /*1490*/  HADD2.F32 R144, -RZ, R68.H0_H0 ;  /* 0x20000044ff907230 */ /* 0x002fc40000004100 */
[----:B------:R-:W-:Y:S02]  /*14a0*/  HADD2.F32 R148, -RZ, R69.H0_H0 ;  /* 0x20000045ff947230 */ /* 0x000fe40000004100 */
[----:B------:R-:W-:Y:S02]  /*14b0*/  HADD2.F32 R152, -RZ, R70.H0_H0 ;  /* 0x20000046ff987230 */ /* 0x000fe40000004100 */
[--C-:B------:R-:W-:Y:S02]  /*14c0*/  HADD2.F32 R156, -RZ, R71.reuse.H0_H0 ;  /* 0x20000047ff9c7230 */ /* 0x100fe40000004100 */
[----:B------:R-:W-:Y:S02]  /*14d0*/  HADD2.F32 R155, -RZ, R71.H1_H1 ;  /* 0x30000047ff9b7230 */ /* 0x000fe40000004100 */
[C---:B---3--:R-:W-:Y:S01]  /*14e0*/  FADD.FTZ R139, -R109.reuse, R97 ;  /* 0x000000616d8b7221 */ /* 0x048fe20000010100 */
[----:B------:R-:W-:Y:S01]  /*14f0*/  FADD.FTZ R137, -R109, R96 ;  /* 0x000000606d897221 */ /* 0x000fe20000010100 */
[----:B------:R-:W-:-:S02]  /*1500*/  HADD2.F32 R96, -RZ, R68.H1_H1 ;  /* 0x30000044ff607230 */ /* 0x000fc40000004100 */
[C---:B------:R-:W-:Y:S01]  /*1510*/  FADD.FTZ R147, -R109.reuse, R99 ;  /* 0x000000636d937221 */ /* 0x040fe20000010100 */
[C---:B------:R-:W-:Y:S01]  /*1520*/  FMUL.FTZ R146, R120.reuse, R139 ;  /* 0x0000008b78927220 */ /* 0x040fe20000410000 */
[C---:B------:R-:W-:Y:S01]  /*1530*/  FADD.FTZ R145, -R109.reuse, R98 ;  /* 0x000000626d917221 */ /* 0x040fe20000010100 */
[C---:B------:R-:W-:Y:S01]  /*1540*/  FMUL.FTZ R137, R120.reuse, R137 ;  /* 0x0000008978897220 */ /* 0x040fe20000410000 */
[C---:B------:R-:W-:Y:S01]  /*1550*/  FMUL.FTZ R150, R120.reuse, R147 ;  /* 0x0000009378967220 */ /* 0x040fe20000410000 */
[----:B----4-:R-:W-:Y:S01]  /*1560*/  FADD.FTZ R151, -R109, R101 ;  /* 0x000000656d977221 */ /* 0x010fe20000010100 */
[--C-:B------:R-:W-:Y:S02]  /*1570*/  HADD2.F32 R97, -RZ, R104.reuse.H0_H0 ;  /* 0x20000068ff617230 */ /* 0x100fe40000004100 */
[C---:B------:R-:W-:Y:S01]  /*1580*/  FMUL.FTZ R145, R120.reuse, R145 ;  /* 0x0000009178917220 */ /* 0x040fe20000410000 */
[----:B------:R-:W-:Y:S02]  /*1590*/  HADD2.F32 R104, -RZ, R104.H1_H1 ;  /* 0x30000068ff687230 */ /* 0x000fe40000004100 */
[----:B------:R-:W-:Y:S01]  /*15a0*/  FMUL.FTZ R154, R120, R151 ;  /* 0x00000097789a7220 */ /* 0x000fe20000410000 */
[----:B------:R-:W-:-:S02]  /*15b0*/  HADD2.F32 R99, -RZ, R105.H0_H0 ;  /* 0x20000069ff637230 */ /* 0x000fc40000004100 */
[-C--:B------:R-:W-:Y:S01]  /*15c0*/  FMUL.FTZ R144, R144, R97.reuse ;  /* 0x0000006190907220 */ /* 0x080fe20000410000 */
[----:B------:R-:W-:Y:S02]  /*15d0*/  HADD2.F32 R105, -RZ, R105.H1_H1 ;  /* 0x30000069ff697230 */ /* 0x000fe40000004100 */
[----:B------:R-:W-:Y:S01]  /*15e0*/  FMUL.FTZ R139, R96, R104 ;  /* 0x00000068608b7220 */ /* 0x000fe20000410000 */
[----:B------:R-:W-:Y:S02]  /*15f0*/  HADD2.F32 R96, -RZ, R69.H1_H1 ;  /* 0x30000045ff607230 */ /* 0x000fe40000004100 */
[----:B------:R-:W-:Y:S01]  /*1600*/  FADD.FTZ R24, R24, R97 ;  /* 0x0000006118187221 */ /* 0x000fe20000010000 */
[C---:B------:R-:W-:Y:S01]  /*1610*/  FFMA.FTZ R48, R137.reuse, R97, R48 ;  /* 0x0000006189307223 */ /* 0x040fe20000010030 */
[----:B------:R-:W-:Y:S01]  /*1620*/  FFMA.FTZ R97, R137, R144, R176 ;  /* 0x0000009089617223 */ /* 0x000fe200000100b0 */
[--C-:B------:R-:W-:Y:S02]  /*1630*/  HADD2.F32 R101, -RZ, R106.reuse.H0_H0 ;  /* 0x2000006aff657230 */ /* 0x100fe40000004100 */
[----:B------:R-:W-:Y:S01]  /*1640*/  FMUL.FTZ R147, R96, R105 ;  /* 0x0000006960937220 */ /* 0x000fe20000410000 */
[----:B------:R-:W-:Y:S01]  /*1650*/  FADD.FTZ R96, R175, R144 ;  /* 0x00000090af607221 */ /* 0x000fe20000010000 */
[----:B------:R-:W-:-:S02]  /*1660*/  HADD2.F32 R106, -RZ, R106.H1_H1 ;  /* 0x3000006aff6a7230 */ /* 0x000fc40000004100 */
[-C--:B------:R-:W-:Y:S01]  /*1670*/  FMUL.FTZ R148, R148, R99.reuse ;  /* 0x0000006394947220 */ /* 0x080fe20000410000 */
[----:B------:R-:W-:Y:S01]  /*1680*/  FADD.FTZ R26, R26, R99 ;  /* 0x000000631a1a7221 */ /* 0x000fe20000010000 */
[----:B------:R-:W-:Y:S01]  /*1690*/  FFMA.FTZ R50, R145, R99, R50 ;  /* 0x0000006391327223 */ /* 0x000fe20000010032 */
[----:B------:R-:W-:Y:S02]  /*16a0*/  HADD2.F32 R98, -RZ, R70.H1_H1 ;  /* 0x30000046ff627230 */ /* 0x000fe40000004100 */
        /* <DEDUP_REMOVED lines=8> */
[C---:B------:R-:W-:Y:S01]  /*1730*/  FADD.FTZ R153, -R109.reuse, R102 ;  /* 0x000000666d997221 */ /* 0x040fe20000010100 */
        /* <DEDUP_REMOVED lines=29> */
[----:B--2---:R-:W-:Y:S06]  /*1910*/  BRA `(.L_x_6749) ;  /* 0x0000000400047947 */ /* 0x004fec0003800000 */
.L_x_6744:
        /* <DEDUP_REMOVED lines=35> */
.L_x_6750:
        /* <DEDUP_REMOVED lines=30> */
.L_x_6749:
[----:B----4-:R-:W-:Y:S05]  /*1d30*/  BSYNC.RECONVERGENT B0 ;  /* 0x0000000000007941 */ /* 0x010fea0003800200 */
.L_x_6743:
        /* <DEDUP_REMOVED lines=31> */
.L_x_6752:
[----:B------:R-:W-:Y:S05]  /*1f30*/  BSYNC.RECONVERGENT B0 ;  /* 0x0000000000007941 */ /* 0x000fea0003800200 */
.L_x_6751:
        /* <DEDUP_REMOVED lines=64> */
.L_x_6757:
        /* <DEDUP_REMOVED lines=12> */
.L_x_6758:
        /* <DEDUP_REMOVED lines=12> */
.L_x_6759:
        /* <DEDUP_REMOVED lines=12> */
.L_x_6760:
        /* <DEDUP_REMOVED lines=12> */
.L_x_6761:
        /* <DEDUP_REMOVED lines=12> */
.L_x_6762:
        /* <DEDUP_REMOVED lines=12> */
.L_x_6763:
        /* <DEDUP_REMOVED lines=14> */
.L_x_6756:
        /* <DEDUP_REMOVED lines=45> */
.L_x_6765:
        /* <DEDUP_REMOVED lines=12> */
.L_x_6766:
        /* <DEDUP_REMOVED lines=12> */
.L_x_6767:
        /* <DEDUP_REMOVED lines=12> */
.L_x_6768:
        /* <DEDUP_REMOVED lines=12> */
.L_x_6769:
        /* <DEDUP_REMOVED lines=12> */
.L_x_6770:
        /* <DEDUP_REMOVED lines=12> */
.L_x_6771:
[----:B------:R-:W-:Y:S05]  /*2ff0*/  @!P5 BRA `(.L_x_6764) ;  /* 0x0000000c0008d947 */ /* 0x000fea0003800000 */
        /* <DEDUP_REMOVED lines=8> */
.L_x_6755:
        /* <DEDUP_REMOVED lines=14> */
[----:B------:R-:W-:-:S04]  /*3160*/  F2FP.F16.F32.PACK_AB R99, RZ, R99 ;  /* 0x00000063ff63723e */ /* 0x000fc800000000ff */
[----:B------:R-:W-:-:S07]  /*3170*/  PRMT R84, R99, 0x7610, R84 ;  /* 0x0000761063547816 */ /* 0x000fce0000000054 */
.L_x_6773:
        /* <DEDUP_REMOVED lines=11> */
.L_x_6774:
        /* <DEDUP_REMOVED lines=11> */
.L_x_6775:
        /* <DEDUP_REMOVED lines=11> */
.L_x_6776:
        /* <DEDUP_REMOVED lines=11> */
.L_x_6777:
        /* <DEDUP_REMOVED lines=11> */
.L_x_6778:
        /* <DEDUP_REMOVED lines=11> */
.L_x_6779:
        /* <DEDUP_REMOVED lines=10> */
[----:B------:R-:W-:-:S04]  /*3640*/  F2FP.F16.F32.PACK_AB R99, RZ, R99 ;  /* 0x00000063ff63723e */ /* 0x000fc800000000ff */
[----:B------:R-:W-:Y:S01]  /*3650*/  PRMT R87, R87, 0x5410, R99 ;  /* 0x0000541057577816 */ /* 0x000fe20000000063 */
[----:B------:R-:W-:Y:S06]  /*3660*/  BRA `(.L_x_6764) ;  /* 0x00000004006c7947 */ /* 0x000fec0003800000 */
.L_x_6772:
        /* <DEDUP_REMOVED lines=39> */
.L_x_6780:
[----:B------:R-:W-:Y:S05]  /*38e0*/  @!P5 BRA `(.L_x_6781) ;  /* 0x000000000018d947 */ /* 0x000fea0003800000 */
[----:B------:R-:W-:Y:S01]  /*38f0*/  FMUL.FTZ R89, R95, UR17 ;  /* 0x000000115f597c20 */ /* 0x000fe20008410000 */
[----:B------:R-:W-:-:S03]  /*3900*/  LOP3.LUT P0, RZ, R112, 0xff00, RZ, 0xc0, !PT ;  /* 0x0000ff0070ff7812 */ /* 0x000fc6000780c0ff */
[----:B------:R-:W-:-:S05]  /*3910*/  FMUL.FTZ R89, R89, UR16 ;  /* 0x0000001059597c20 */ /* 0x000fca0008410000 */
[----:B------:R-:W-:-:S04]  /*3920*/  FSEL R89, R89, RZ, P0 ;  /* 0x000000ff59597208 */ /* 0x000fc80000000000 */
[----:B------:R-:W-:-:S04]  /*3930*/  F2FP.F16.F32.PACK_AB R89, RZ, R89 ;  /* 0x00000059ff59723e */ /* 0x000fc800000000ff */
[----:B------:R-:W-:-:S07]  /*3940*/  PRMT R84, R84, 0x5410, R89 ;  /* 0x0000541054547816 */ /* 0x000fce0000000059 */
.L_x_6781:
[----:B------:R-:W-:Y:S05]  /*3950*/  @!P5 BRA `(.L_x_6782) ;  /* 0x000000000018d947 */ /* 0x000fea0003800000 */
[----:B------:R-:W-:Y:S01]  /*3960*/  FMUL.FTZ R89, R90, UR17 ;  /* 0x000000115a597c20 */ /* 0x000fe20008410000 */
[----:B------:R-:W-:-:S03]  /*3970*/  LOP3.LUT P0, RZ, R112, 0xff0000, RZ, 0xc0, !PT ;  /* 0x00ff000070ff7812 */ /* 0x000fc6000780c0ff */
[----:B------:R-:W-:-:S05]  /*3980*/  FMUL.FTZ R89, R89, UR16 ;  /* 0x0000001059597c20 */ /* 0x000fca0008410000 */
[----:B------:R-:W-:-:S04]  /*3990*/  FSEL R89, R89, RZ, P0 ;  /* 0x000000ff59597208 */ /* 0x000fc80000000000 */
[----:B------:R-:W-:-:S04]  /*39a0*/  F2FP.F16.F32.PACK_AB R89, RZ, R89 ;  /* 0x00000059ff59723e */ /* 0x000fc800000000ff */
[----:B------:R-:W-:-:S07]  /*39b0*/  PRMT R85, R89, 0x7610, R85 ;  /* 0x0000761059557816 */ /* 0x000fce0000000055 */
.L_x_6782:
[----:B------:R-:W-:Y:S05]  /*39c0*/  @!P5 BRA `(.L_x_6783) ;  /* 0x000000000018d947 */ /* 0x000fea0003800000 */
[----:B------:R-:W-:Y:S01]  /*39d0*/  FMUL.FTZ R89, R91, UR17 ;  /* 0x000000115b597c20 */ /* 0x000fe20008410000 */
[----:B------:R-:W-:-:S03]  /*39e0*/  LOP3.LUT P0, RZ, R112, 0xff000000, RZ, 0xc0, !PT ;  /* 0xff00000070ff7812 */ /* 0x000fc6000780c0ff */
[----:B------:R-:W-:-:S05]  /*39f0*/  FMUL.FTZ R89, R89, UR16 ;  /* 0x0000001059597c20 */ /* 0x000fca0008410000 */
[----:B------:R-:W-:-:S04]  /*3a00*/  FSEL R89, R89, RZ, P0 ;  /* 0x000000ff59597208 */ /* 0x000fc80000000000 */
[----:B------:R-:W-:-:S04]  /*3a10*/  F2FP.F16.F32.PACK_AB R89, RZ, R89 ;  /* 0x00000059ff59723e */ /* 0x000fc800000000ff */
[----:B------:R-:W-:-:S07]  /*3a20*/  PRMT R85, R85, 0x5410, R89 ;  /* 0x0000541055557816 */ /* 0x000fce0000000059 */
.L_x_6783:
[----:B------:R-:W-:Y:S05]  /*3a30*/  @!P5 BRA `(.L_x_6784) ;  /* 0x000000000018d947 */ /* 0x000fea0003800000 */
[----:B------:R-:W-:Y:S01]  /*3a40*/  FMUL.FTZ R89, R92, UR17 ;  /* 0x000000115c597c20 */ /* 0x000fe20008410000 */
[----:B------:R-:W-:-:S03]  /*3a50*/  LOP3.LUT P0, RZ, R113, 0xff, RZ, 0xc0, !PT ;  /* 0x000000ff71ff7812 */ /* 0x000fc6000780c0ff */
[----:B------:R-:W-:-:S05]  /*3a60*/  FMUL.FTZ R89, R89, UR16 ;  /* 0x0000001059597c20 */ /* 0x000fca0008410000 */
[----:B------:R-:W-:-:S04]  /*3a70*/  FSEL R89, R89, RZ, P0 ;  /* 0x000000ff59597208 */ /* 0x000fc80000000000 */
[----:B------:R-:W-:-:S04]  /*3a80*/  F2FP.F16.F32.PACK_AB R89, RZ, R89 ;  /* 0x00000059ff59723e */ /* 0x000fc800000000ff */
[----:B------:R-:W-:-:S07]  /*3a90*/  PRMT R86, R89, 0x7610, R86 ;  /* 0x0000761059567816 */ /* 0x000fce0000000056 */
.L_x_6784:
[----:B------:R-:W-:Y:S05]  /*3aa0*/  @!P5 BRA `(.L_x_6785) ;  /* 0x000000000018d947 */ /* 0x000fea0003800000 */
[----:B------:R-:W-:Y:S01]  /*3ab0*/  FMUL.FTZ R89, R93, UR17 ;  /* 0x000000115d597c20 */ /* 0x000fe20008410000 */
[----:B------:R-:W-:-:S03]  /*3ac0*/  LOP3.LUT P0, RZ, R113, 0xff00, RZ, 0xc0, !PT ;  /* 0x0000ff0071ff7812 */ /* 0x000fc6000780c0ff */
[----:B------:R-:W-:-:S05]  /*3ad0*/  FMUL.FTZ R89, R89, UR16 ;  /* 0x0000001059597c20 */ /* 0x000fca0008410000 */
[----:B------:R-:W-:-:S04]  /*3ae0*/  FSEL R89, R89, RZ, P0 ;  /* 0x000000ff59597208 */ /* 0x000fc80000000000 */
[----:B------:R-:W-:-:S04]  /*3af0*/  F2FP.F16.F32.PACK_AB R89, RZ, R89 ;  /* 0x00000059ff59723e */ /* 0x000fc800000000ff */
[----:B------:R-:W-:-:S07]  /*3b00*/  PRMT R86, R86, 0x5410, R89 ;  /* 0x0000541056567816 */ /* 0x000fce0000000059 */
.L_x_6785:
[----:B------:R-:W-:Y:S05]  /*3b10*/  @!P5 BRA `(.L_x_6786) ;  /* 0x000000000018d947 */ /* 0x000fea0003800000 */
[----:B------:R-:W-:Y:S01]  /*3b20*/  FMUL.FTZ R89, R94, UR17 ;  /* 0x000000115e597c20 */ /* 0x000fe20008410000 */
[----:B------:R-:W-:-:S03]  /*3b30*/  LOP3.LUT P0, RZ, R113, 0xff0000, RZ, 0xc0, !PT ;  /* 0x00ff000071ff7812 */ /* 0x000fc6000780c0ff */
[----:B------:R-:W-:-:S05]  /*3b40*/  FMUL.FTZ R89, R89, UR16 ;  /* 0x0000001059597c20 */ /* 0x000fca0008410000 */
[----:B------:R-:W-:-:S04]  /*3b50*/  FSEL R89, R89, RZ, P0 ;  /* 0x000000ff59597208 */ /* 0x000fc80000000000 */
[----:B------:R-:W-:-:S04]  /*3b60*/  F2FP.F16.F32.PACK_AB R89, RZ, R89 ;  /* 0x00000059ff59723e */ /* 0x000fc800000000ff */
[----:B------:R-:W-:-:S07]  /*3b70*/  PRMT R87, R89, 0x7610, R87 ;  /* 0x0000761059577816 */ /* 0x000fce0000000057 */
.L_x_6786:
        /* <DEDUP_REMOVED lines=10> */
.L_x_6764:
        /* <DEDUP_REMOVED lines=11> */
.L_x_6754:
[----:B------:R-:W-:Y:S05]  /*3cd0*/  BSYNC.RECONVERGENT B0 ;  /* 0x0000000000007941 */ /* 0x000fea0003800200 */
.L_x_6753:
        /* <DEDUP_REMOVED lines=10> */
[-CC-:B------:R-:W-:Y:S01]  /*3d80*/  @P4 FFMA.FTZ R89, R127, R98.reuse, R97.reuse ;  /* 0x000000627f594223 */ /* 0x180fe20000010061 */
[----:B------:R-:W-:Y:S01]  /*3d90*/  @P4 FFMA.FTZ R100, R135, R98, R97 ;  /* 0x0000006287644223 */ /* 0x000fe20000010061 */
[----:B-----5:R-:W-:Y:S01]  /*3da0*/  MOV R95, R9 ;  /* 0x00000009005f7202 */ /* 0x020fe20000000f00 */
[----:B------:R-:W-:Y:S01]  /*3db0*/  @P4 FADD.FTZ R88, R125, -R88 ;  /* 0x800000587d584221 */ /* 0x000fe20000010000 */
[----:B------:R-:W-:Y:S01]  /*3dc0*/  @P4 FADD.FTZ R89, R126, -R89 ;  /* 0x800000597e594221 */ /* 0x000fe20000010000 */
[----:B------:R-:W-:Y:S01]  /*3dd0*/  @P4 FADD.FTZ R99, R133, -R100 ;  /* 0x8000006485634221 */ /* 0x000fe20000010000 */
[----:B------:R-:W-:Y:S01]  /*3de0*/  MOV R90, R10 ;  /* 0x0000000a005a7202 */ /* 0x000fe20000000f00 */
[----:B------:R-:W-:Y:S01]  /*3df0*/  @P4 FFMA.FTZ R95, R120, R88, R9 ;  /* 0x00000058785f4223 */ /* 0x000fe20000010009 */
[-CC-:B------:R-:W-:Y:S01]  /*3e00*/  @P4 FFMA.FTZ R88, R128, R98.reuse, R97.reuse ;  /* 0x0000006280584223 */ /* 0x180fe20000010061 */
[--C-:B------:R-:W-:Y:S01]  /*3e10*/  @P4 FFMA.FTZ R93, R131, R98, R97.reuse ;  /* 0x00000062835d4223 */ /* 0x100fe20000010061 */
        /* <DEDUP_REMOVED lines=28> */
.L_x_6791:
[----:B------:R-:W-:Y:S05]  /*3fe0*/  @!P5 BRA `(.L_x_6792) ;  /* 0x000000000018d947 */ /* 0x000fea0003800000 */
[----:B------:R-:W-:Y:S01]  /*3ff0*/  FMUL.FTZ R89, R95, UR17 ;  /* 0x000000115f597c20 */ /* 0x000fe20008410000 */
[----:B------:R-:W-:-:S03]  /*4000*/  LOP3.LUT P6, RZ, R114, 0xff00, RZ, 0xc0, !PT ;  /* 0x0000ff0072ff7812 */ /* 0x000fc600078cc0ff */
[----:B------:R-:W-:-:S05]  /*4010*/  FMUL.FTZ R89, R89, UR16 ;  /* 0x0000001059597c20 */ /* 0x000fca0008410000 */
[----:B------:R-:W-:-:S04]  /*4020*/  FSEL R89, R89, RZ, P6 ;  /* 0x000000ff59597208 */ /* 0x000fc80003000000 */
[----:B------:R-:W-:-:S04]  /*4030*/  F2FP.F16.F32.PACK_AB R89, RZ, R89 ;  /* 0x00000059ff59723e */ /* 0x000fc800000000ff */
[----:B------:R-:W-:-:S07]  /*4040*/  PRMT R84, R84, 0x5410, R89 ;  /* 0x0000541054547816 */ /* 0x000fce0000000059 */
.L_x_6792:
[----:B------:R-:W-:Y:S05]  /*4050*/  @!P5 BRA `(.L_x_6793) ;  /* 0x000000000018d947 */ /* 0x000fea0003800000 */
[----:B------:R-:W-:Y:S01]  /*4060*/  FMUL.FTZ R89, R90, UR17 ;  /* 0x000000115a597c20 */ /* 0x000fe20008410000 */
[----:B------:R-:W-:-:S03]  /*4070*/  LOP3.LUT P6, RZ, R114, 0xff0000, RZ, 0xc0, !PT ;  /* 0x00ff000072ff7812 */ /* 0x000fc600078cc0ff */
[----:B------:R-:W-:-:S05]  /*4080*/  FMUL.FTZ R89, R89, UR16 ;  /* 0x0000001059597c20 */ /* 0x000fca0008410000 */
[----:B------:R-:W-:-:S04]  /*4090*/  FSEL R89, R89, RZ, P6 ;  /* 0x000000ff59597208 */ /* 0x000fc80003000000 */
[----:B------:R-:W-:-:S04]  /*40a0*/  F2FP.F16.F32.PACK_AB R89, RZ, R89 ;  /* 0x00000059ff59723e */ /* 0x000fc800000000ff */
[----:B------:R-:W-:-:S07]  /*40b0*/  PRMT R85, R89, 0x7610, R85 ;  /* 0x0000761059557816 */ /* 0x000fce0000000055 */
.L_x_6793:
[----:B------:R-:W-:Y:S05]  /*40c0*/  @!P5 BRA `(.L_x_6794) ;  /* 0x000000000018d947 */ /* 0x000fea0003800000 */
[----:B------:R-:W-:Y:S01]  /*40d0*/  FMUL.FTZ R89, R91, UR17 ;  /* 0x000000115b597c20 */ /* 0x000fe20008410000 */
[----:B------:R-:W-:-:S03]  /*40e0*/  LOP3.LUT P6, RZ, R114, 0xff000000, RZ, 0xc0, !PT ;  /* 0xff00000072ff7812 */ /* 0x000fc600078cc0ff */
[----:B------:R-:W-:-:S05]  /*40f0*/  FMUL.FTZ R89, R89, UR16 ;  /* 0x0000001059597c20 */ /* 0x000fca0008410000 */
[----:B------:R-:W-:-:S04]  /*4100*/  FSEL R89, R89, RZ, P6 ;  /* 0x000000ff59597208 */ /* 0x000fc80003000000 */
[----:B------:R-:W-:-:S04]  /*4110*/  F2FP.F16.F32.PACK_AB R89, RZ, R89 ;  /* 0x00000059ff59723e */ /* 0x000fc800000000ff */
[----:B------:R-:W-:-:S07]  /*4120*/  PRMT R85, R85, 0x5410, R89 ;  /* 0x0000541055557816 */ /* 0x000fce0000000059 */
.L_x_6794:
[----:B------:R-:W-:Y:S05]  /*4130*/  @!P5 BRA `(.L_x_6795) ;  /* 0x000000000018d947 */ /* 0x000fea0003800000 */
[----:B------:R-:W-:Y:S01]  /*4140*/  FMUL.FTZ R89, R92, UR17 ;  /* 0x000000115c597c20 */ /* 0x000fe20008410000 */
[----:B------:R-:W-:-:S03]  /*4150*/  LOP3.LUT P6, RZ, R115, 0xff, RZ, 0xc0, !PT ;  /* 0x000000ff73ff7812 */ /* 0x000fc600078cc0ff */
[----:B------:R-:W-:-:S05]  /*4160*/  FMUL.FTZ R89, R89, UR16 ;  /* 0x0000001059597c20 */ /* 0x000fca0008410000 */
[----:B------:R-:W-:-:S04]  /*4170*/  FSEL R89, R89, RZ, P6 ;  /* 0x000000ff59597208 */ /* 0x000fc80003000000 */
[----:B------:R-:W-:-:S04]  /*4180*/  F2FP.F16.F32.PACK_AB R89, RZ, R89 ;  /* 0x00000059ff59723e */ /* 0x000fc800000000ff */
[----:B------:R-:W-:-:S07]  /*4190*/  PRMT R86, R89, 0x7610, R86 ;  /* 0x0000761059567816 */ /* 0x000fce0000000056 */
.L_x_6795:
[----:B------:R-:W-:Y:S05]  /*41a0*/  @!P5 BRA `(.L_x_6796) ;  /* 0x000000000018d947 */ /* 0x000fea0003800000 */
[----:B------:R-:W-:Y:S01]  /*41b0*/  FMUL.FTZ R89, R93, UR17 ;  /* 0x000000115d597c20 */ /* 0x000fe20008410000 */
[----:B------:R-:W-:-:S03]  /*41c0*/  LOP3.LUT P6, RZ, R115, 0xff00, RZ, 0xc0, !PT ;  /* 0x0000ff0073ff7812 */ /* 0x000fc600078cc0ff */
[----:B------:R-:W-:-:S05]  /*41d0*/  FMUL.FTZ R89, R89, UR16 ;  /* 0x0000001059597c20 */ /* 0x000fca0008410000 */
[----:B------:R-:W-:-:S04]  /*41e0*/  FSEL R89, R89, RZ, P6 ;  /* 0x000000ff59597208 */ /* 0x000fc80003000000 */
[----:B------:R-:W-:-:S04]  /*41f0*/  F2FP.F16.F32.PACK_AB R89, RZ, R89 ;  /* 0x00000059ff59723e */ /* 0x000fc800000000ff */
[----:B------:R-:W-:-:S07]  /*4200*/  PRMT R86, R86, 0x5410, R89 ;  /* 0x0000541056567816 */ /* 0x000fce0000000059 */
.L_x_6796:
[----:B------:R-:W-:Y:S05]  /*4210*/  @!P5 BRA `(.L_x_6797) ;  /* 0x000000000018d947 */ /* 0x000fea0003800000 */
[----:B------:R-:W-:Y:S01]  /*4220*/  FMUL.FTZ R89, R94, UR17 ;  /* 0x000000115e597c20 */ /* 0x000fe20008410000 */
[----:B------:R-:W-:-:S03]  /*4230*/  LOP3.LUT P6, RZ, R115, 0xff0000, RZ, 0xc0, !PT ;  /* 0x00ff000073ff7812 */ /* 0x000fc600078cc0ff */
[----:B------:R-:W-:-:S05]  /*4240*/  FMUL.FTZ R89, R89, UR16 ;  /* 0x0000001059597c20 */ /* 0x000fca0008410000 */
[----:B------:R-:W-:-:S04]  /*4250*/  FSEL R89, R89, RZ, P6 ;  /* 0x000000ff59597208 */ /* 0x000fc80003000000 */
[----:B------:R-:W-:-:S04]  /*4260*/  F2FP.F16.F32.PACK_AB R89, RZ, R89 ;  /* 0x00000059ff59723e */ /* 0x000fc800000000ff */
[----:B------:R-:W-:-:S07]  /*4270*/  PRMT R87, R89, 0x7610, R87 ;  /* 0x0000761059577816 */ /* 0x000fce0000000057 */
.L_x_6797:
        /* <DEDUP_REMOVED lines=11> */
.L_x_6790:
        /* <DEDUP_REMOVED lines=11> */
.L_x_6799:
        /* <DEDUP_REMOVED lines=11> */
.L_x_6800:
        /* <DEDUP_REMOVED lines=11> */
.L_x_6801:
        /* <DEDUP_REMOVED lines=11> */
.L_x_6802:
        /* <DEDUP_REMOVED lines=11> */
.L_x_6803:
        /* <DEDUP_REMOVED lines=11> */
.L_x_6804:
        /* <DEDUP_REMOVED lines=11> */
.L_x_6805:
        /* <DEDUP_REMOVED lines=13> */
.L_x_6789:
        /* <DEDUP_REMOVED lines=49> */
.L_x_6807:
        /* <DEDUP_REMOVED lines=12> */
.L_x_6808:
        /* <DEDUP_REMOVED lines=12> */
.L_x_6809:
        /* <DEDUP_REMOVED lines=12> */
.L_x_6810:
        /* <DEDUP_REMOVED lines=12> */
.L_x_6811:
        /* <DEDUP_REMOVED lines=12> */
.L_x_6812:
        /* <DEDUP_REMOVED lines=12> */
.L_x_6813:
[----:B------:R-:W-:Y:S01]  /*5060*/  MOV R88, R99 ;  /* 0x0000006300587202 */ /* 0x000fe20000000f00 */
[----:B------:R-:W-:Y:S06]  /*5070*/  @!P5 BRA `(.L_x_6798) ;  /* 0x0000000400a8d947 */ /* 0x000fec0003800000 */
[----:B------:R-:W-:Y:S01]  /*5080*/  FMUL.FTZ R88, R95, UR17 ;  /* 0x000000115f587c20 */ /* 0x000fe20008410000 */
[----:B-----5:R-:W-:-:S03]  /*5090*/  ISETP.GE.U32.AND P6, PT, R114, RZ, PT ;  /* 0x000000ff7200720c */ /* 0x020fc60003fc6070 */
[----:B------:R-:W-:Y:S01]  /*50a0*/  FMUL.FTZ R88, R88, UR16 ;  /* 0x0000001058587c20 */ /* 0x000fe20008410000 */
[----:B------:R-:W-:-:S04]  /*50b0*/  ISETP.GE.U32.AND.EX P6, PT, R115, 0x1000000, PT, P6 ;  /* 0x010000007300780c */ /* 0x000fc80003fc6160 */
[----:B------:R-:W-:-:S04]  /*50c0*/  FSEL R88, R88, RZ, P6 ;  /* 0x000000ff58587208 */ /* 0x000fc80003000000 */
[----:B------:R-:W-:Y:S02]  /*50d0*/  F2FP.F16.F32.PACK_AB R100, RZ, R88 ;  /* 0x00000058ff64723e */ /* 0x000fe400000000ff */
[----:B------:R-:W-:Y:S02]  /*50e0*/  MOV R88, R99 ;  /* 0x0000006300587202 */ /* 0x000fe40000000f00 */
[----:B------:R-:W-:Y:S01]  /*50f0*/  PRMT R87, R87, 0x5410, R100 ;  /* 0x0000541057577816 */ /* 0x000fe20000000064 */
[----:B------:R-:W-:Y:S06]  /*5100*/  BRA `(.L_x_6798) ;  /* 0x0000000400847947 */ /* 0x000fec0003800000 */
.L_x_6806:
        /* <DEDUP_REMOVED lines=12> */
.L_x_6814:
        /* <DEDUP_REMOVED lines=12> */
.L_x_6815:
        /* <DEDUP_REMOVED lines=12> */
.L_x_6816:
        /* <DEDUP_REMOVED lines=12> */
.L_x_6817:
        /* <DEDUP_REMOVED lines=12> */
.L_x_6818:
        /* <DEDUP_REMOVED lines=12> */
.L_x_6819:
        /* <DEDUP_REMOVED lines=12> */
.L_x_6820:
        /* <DEDUP_REMOVED lines=13> */
.L_x_6798:
        /* <DEDUP_REMOVED lines=9> */
.L_x_6788:
[----:B------:R-:W-:Y:S05]  /*57b0*/  BSYNC.RECONVERGENT B0 ;  /* 0x0000000000007941 */ /* 0x000fea0003800200 */
.L_x_6787:
        /* <DEDUP_REMOVED lines=47> */
[----:B------:R-:W-:-:S04]  /*5ab0*/  F2FP.F16.F32.PACK_AB R89, RZ, R89 ;  /* 0x00000059ff59723e */ /* 0x000fc800000000ff */
[----:B------:R-:W-:-:S07]  /*5ac0*/  PRMT R84, R89, 0x7610, R84 ;  /* 0x0000761059547816 */ /* 0x000fce0000000054 */
.L_x_6825:
[----:B------:R-:W-:Y:S05]  /*5ad0*/  @!P5 BRA `(.L_x_6826) ;  /* 0x000000000018d947 */ /* 0x000fea0003800000 */
[----:B------:R-:W-:Y:S01]  /*5ae0*/  FMUL.FTZ R89, R95, UR17 ;  /* 0x000000115f597c20 */ /* 0x000fe20008410000 */
[----:B------:R-:W-:-:S03]  /*5af0*/  LOP3.LUT P4, RZ, R116, 0xff00, RZ, 0xc0, !PT ;  /* 0x0000ff0074ff7812 */ /* 0x000fc6000788c0ff */
[----:B------:R-:W-:-:S05]  /*5b00*/  FMUL.FTZ R89, R89, UR16 ;  /* 0x0000001059597c20 */ /* 0x000fca0008410000 */
[----:B------:R-:W-:-:S04]  /*5b10*/  FSEL R89, R89, RZ, P4 ;  /* 0x000000ff59597208 */ /* 0x000fc80002000000 */
[----:B------:R-:W-:-:S04]  /*5b20*/  F2FP.F16.F32.PACK_AB R89, RZ, R89 ;  /* 0x00000059ff59723e */ /* 0x000fc800000000ff */
[----:B------:R-:W-:-:S07]  /*5b30*/  PRMT R84, R84, 0x5410, R89 ;  /* 0x0000541054547816 */ /* 0x000fce0000000059 */
.L_x_6826:
[----:B------:R-:W-:Y:S05]  /*5b40*/  @!P5 BRA `(.L_x_6827) ;  /* 0x000000000018d947 */ /* 0x000fea0003800000 */
[----:B------:R-:W-:Y:S01]  /*5b50*/  FMUL.FTZ R89, R90, UR17 ;  /* 0x000000115a597c20 */ /* 0x000fe20008410000 */
[----:B------:R-:W-:-:S03]  /*5b60*/  LOP3.LUT P4, RZ, R116, 0xff0000, RZ, 0xc0, !PT ;  /* 0x00ff000074ff7812 */ /* 0x000fc6000788c0ff */
[----:B------:R-:W-:-:S05]  /*5b70*/  FMUL.FTZ R89, R89, UR16 ;  /* 0x0000001059597c20 */ /* 0x000fca0008410000 */
[----:B------:R-:W-:-:S04]  /*5b80*/  FSEL R89, R89, RZ, P4 ;  /* 0x000000ff59597208 */ /* 0x000fc80002000000 */
[----:B------:R-:W-:-:S04]  /*5b90*/  F2FP.F16.F32.PACK_AB R89, RZ, R89 ;  /* 0x00000059ff59723e */ /* 0x000fc800000000ff */
[----:B------:R-:W-:-:S07]  /*5ba0*/  PRMT R85, R89, 0x7610, R85 ;  /* 0x0000761059557816 */ /* 0x000fce0000000055 */
.L_x_6827:
[----:B------:R-:W-:Y:S05]  /*5bb0*/  @!P5 BRA `(.L_x_6828) ;  /* 0x000000000018d947 */ /* 0x000fea0003800000 */
[----:B------:R-:W-:Y:S01]  /*5bc0*/  FMUL.FTZ R89, R97, UR17 ;  /* 0x0000001161597c20 */ /* 0x000fe20008410000 */
[----:B------:R-:W-:-:S03]  /*5bd0*/  LOP3.LUT P4, RZ, R116, 0xff000000, RZ, 0xc0, !PT ;  /* 0xff00000074ff7812 */ /* 0x000fc6000788c0ff */
[----:B------:R-:W-:-:S05]  /*5be0*/  FMUL.FTZ R89, R89, UR16 ;  /* 0x0000001059597c20 */ /* 0x000fca0008410000 */
[----:B------:R-:W-:-:S04]  /*5bf0*/  FSEL R89, R89, RZ, P4 ;  /* 0x000000ff59597208 */ /* 0x000fc80002000000 */
[----:B------:R-:W-:-:S04]  /*5c00*/  F2FP.F16.F32.PACK_AB R89, RZ, R89 ;  /* 0x00000059ff59723e */ /* 0x000fc800000000ff */
[----:B------:R-:W-:-:S07]  /*5c10*/  PRMT R85, R85, 0x5410, R89 ;  /* 0x0000541055557816 */ /* 0x000fce0000000059 */
.L_x_6828:
[----:B------:R-:W-:Y:S05]  /*5c20*/  @!P5 BRA `(.L_x_6829) ;  /* 0x000000000018d947 */ /* 0x000fea0003800000 */
[----:B------:R-:W-:Y:S01]  /*5c30*/  FMUL.FTZ R89, R98, UR17 ;  /* 0x0000001162597c20 */ /* 0x000fe20008410000 */
[----:B------:R-:W-:-:S03]  /*5c40*/  LOP3.LUT P4, RZ, R117, 0xff, RZ, 0xc0, !PT ;  /* 0x000000ff75ff7812 */ /* 0x000fc6000788c0ff */
[----:B------:R-:W-:-:S05]  /*5c50*/  FMUL.FTZ R89, R89, UR16 ;  /* 0x0000001059597c20 */ /* 0x000fca0008410000 */
[----:B------:R-:W-:-:S04]  /*5c60*/  FSEL R89, R89, RZ, P4 ;  /* 0x000000ff59597208 */ /* 0x000fc80002000000 */
[----:B------:R-:W-:-:S04]  /*5c70*/  F2FP.F16.F32.PACK_AB R89, RZ, R89 ;  /* 0x00000059ff59723e */ /* 0x000fc800000000ff */
[----:B------:R-:W-:-:S07]  /*5c80*/  PRMT R86, R89, 0x7610, R86 ;  /* 0x0000761059567816 */ /* 0x000fce0000000056 */
.L_x_6829:
[----:B------:R-:W-:Y:S05]  /*5c90*/  @!P5 BRA `(.L_x_6830) ;  /* 0x000000000018d947 */ /* 0x000fea0003800000 */
[----:B------:R-:W-:Y:S01]  /*5ca0*/  FMUL.FTZ R89, R93, UR17 ;  /* 0x000000115d597c20 */ /* 0x000fe20008410000 */
[----:B------:R-:W-:-:S03]  /*5cb0*/  LOP3.LUT P4, RZ, R117, 0xff00, RZ, 0xc0, !PT ;  /* 0x0000ff0075ff7812 */ /* 0x000fc6000788c0ff */
[----:B------:R-:W-:-:S05]  /*5cc0*/  FMUL.FTZ R89, R89, UR16 ;  /* 0x0000001059597c20 */ /* 0x000fca0008410000 */
[----:B------:R-:W-:-:S04]  /*5cd0*/  FSEL R89, R89, RZ, P4 ;  /* 0x000000ff59597208 */ /* 0x000fc80002000000 */
[----:B------:R-:W-:-:S04]  /*5ce0*/  F2FP.F16.F32.PACK_AB R89, RZ, R89 ;  /* 0x00000059ff59723e */ /* 0x000fc800000000ff */
[----:B------:R-:W-:-:S07]  /*5cf0*/  PRMT R86, R86, 0x5410, R89 ;  /* 0x0000541056567816 */ /* 0x000fce0000000059 */
.L_x_6830:
[----:B------:R-:W-:Y:S05]  /*5d00*/  @!P5 BRA `(.L_x_6831) ;  /* 0x000000000018d947 */ /* 0x000fea0003800000 */
[----:B------:R-:W-:Y:S01]  /*5d10*/  FMUL.FTZ R89, R99, UR17 ;  /* 0x0000001163597c20 */ /* 0x000fe20008410000 */
[----:B------:R-:W-:-:S03]  /*5d20*/  LOP3.LUT P4, RZ, R117, 0xff0000, RZ, 0xc0, !PT ;  /* 0x00ff000075ff7812 */ /* 0x000fc6000788c0ff */
[----:B------:R-:W-:-:S05]  /*5d30*/  FMUL.FTZ R89, R89, UR16 ;  /* 0x0000001059597c20 */ /* 0x000fca0008410000 */
[----:B------:R-:W-:-:S04]  /*5d40*/  FSEL R89, R89, RZ, P4 ;  /* 0x000000ff59597208 */ /* 0x000fc80002000000 */
[----:B------:R-:W-:-:S04]  /*5d50*/  F2FP.F16.F32.PACK_AB R89, RZ, R89 ;  /* 0x00000059ff59723e */ /* 0x000fc800000000ff */
[----:B------:R-:W-:-:S07]  /*5d60*/  PRMT R87, R89, 0x7610, R87 ;  /* 0x0000761059577816 */ /* 0x000fce0000000057 */
.L_x_6831:
        /* <DEDUP_REMOVED lines=13> */
.L_x_6824:
        /* <DEDUP_REMOVED lines=11> */
.L_x_6833:
        /* <DEDUP_REMOVED lines=11> */
.L_x_6834:
        /* <DEDUP_REMOVED lines=11> */
.L_x_6835:
        /* <DEDUP_REMOVED lines=11> */
.L_x_6836:
        /* <DEDUP_REMOVED lines=11> */
.L_x_6837:
        /* <DEDUP_REMOVED lines=11> */
.L_x_6838:
        /* <DEDUP_REMOVED lines=11> */
.L_x_6839:
        /* <DEDUP_REMOVED lines=13> */
.L_x_6823:
        /* <DEDUP_REMOVED lines=16> */
.L_x_6841:
        /* <DEDUP_REMOVED lines=12> */
.L_x_6842:
        /* <DEDUP_REMOVED lines=12> */
.L_x_6843:
        /* <DEDUP_REMOVED lines=12> */
.L_x_6844:
        /* <DEDUP_REMOVED lines=12> */
.L_x_6845:
        /* <DEDUP_REMOVED lines=12> */
.L_x_6846:
        /* <DEDUP_REMOVED lines=12> */
.L_x_6847:
        /* <DEDUP_REMOVED lines=42> */
.L_x_6840:
        /* <DEDUP_REMOVED lines=12> */
.L_x_6848:
        /* <DEDUP_REMOVED lines=12> */
.L_x_6849:
        /* <DEDUP_REMOVED lines=12> */
.L_x_6850:
        /* <DEDUP_REMOVED lines=12> */
.L_x_6851:
        /* <DEDUP_REMOVED lines=12> */
.L_x_6852:
        /* <DEDUP_REMOVED lines=12> */
.L_x_6853:
        /* <DEDUP_REMOVED lines=12> */
.L_x_6854:
        /* <DEDUP_REMOVED lines=13> */
.L_x_6832:
[----:B------:R-:W1:Y:S08]  /*7210*/  @P0 LDC.64 R98, c[0x0][0x478] ;  /* 0x00011e00ff620b82 */ /* 0x000e700000000a00 */
[----:B0-2---:R-:W0:Y:S01]  /*7220*/  @P5 LDC.64 R100, c[0x0][0x468] ;  /* 0x00011a00ff645b82 */ /* 0x005e220000000a00 */
[----:B-1----:R-:W-:-:S05]  /*7230*/  @P0 IMAD.WIDE.U32 R98, R173, 0x20, R98 ;  /* 0x00000020ad620825 */ /* 0x002fca00078e0062 */
[----:B------:R1:W-:Y:S01]  /*7240*/  @P0 STG.E.128 desc[UR10][R98.64], R88 ;  /* 0x0000005862000986 */ /* 0x0003e2000c101d0a */
[----:B0-----:R-:W-:-:S03]  /*7250*/  @P5 IMAD.WIDE.U32 R96, R96, 0x10, R100 ;  /* 0x0000001060605825 */ /* 0x001fc600078e0064 */
[----:B------:R1:W-:Y:S04]  /*7260*/  @P0 STG.E.128 desc[UR10][R98.64+0x10], R92 ;  /* 0x0000105c62000986 */ /* 0x0003e8000c101d0a */
[----:B------:R1:W-:Y:S02]  /*7270*/  @P5 STG.E.128 desc[UR10][R96.64], R84 ;  /* 0x0000005460005986 */ /* 0x0003e4000c101d0a */
.L_x_6822:
[----:B------:R-:W-:Y:S05]  /*7280*/  BSYNC.RECONVERGENT B0 ;  /* 0x0000000000007941 */ /* 0x000fea0003800200 */
.L_x_6821:
[----:B-1----:R-:W1:Y:S01]  /*7290*/  LDC.64 R96, c[0x0][0x380] ;  /* 0x0000e000ff607b82 */ /* 0x002e620000000a00 */
[----:B------:R-:W-:Y:S01]  /*72a0*/  UPLOP3.LUT UP1, UPT, UPT, UPT, UP1, 0x40, 0x4 ;  /* 0x000000000004789c */ /* 0x000fe20003f2e810 */
[----:B-1----:R-:W-:-:S04]  /*72b0*/  IADD3 R2, PT, PT, R2, R96, RZ ;  /* 0x0000006002027210 */ /* 0x002fc80007ffe0ff */
[----:B------:R-:W-:-:S13]  /*72c0*/  ISETP.GE.AND P0, PT, R2, R97, PT ;  /* 0x000000610200720c */ /* 0x000fda0003f06270 */
[----:B------:R-:W-:Y:S05]  /*72d0*/  @!P0 BRA `(.L_x_6855) ;  /* 0xffffff9000948947 */ /* 0x000fea000383ffff */
.L_x_6742:
        /* <DEDUP_REMOVED lines=31> */
.L_x_6856:
        /* <DEDUP_REMOVED lines=11> */
.L_x_10785:


//--------------------- .text._ZN10layer_norm22ln_bwd_finalize_kernelINS_22Kernel_traits_finalizeILj6144E6__halfS2_fS2_fjLb0ELj1024ELj4ENS_18Kernel_traits_baseILj6144ES2_S2_fS2_fjLj1024EEEEELb0ELb1EEEvNS_9BwdParamsE --------------------------
	.section	.text._ZN10layer_norm22ln_bwd_finalize_kernelINS_22Kernel_traits_finalizeILj6144E6__halfS2_fS2_fjLb0ELj1024ELj4ENS_18Kernel_traits_baseILj6144ES2_S2_fS2_fjLj1024EEEEELb0ELb1EEEvNS_9BwdParamsE,"ax",@progbits
	.align	128
        .global         _ZN10layer_norm22ln_bwd_finalize_kernelINS_22Kernel_traits_finalizeILj6144E6__halfS2_fS2_fjLb0ELj1024ELj4ENS_18Kernel_traits_baseILj6144ES2_S2_fS2_fjLj1024EEEEELb0ELb1EEEvNS_9BwdParamsE
        .type           _ZN10layer_norm22ln_bwd_finalize_kernelINS_22Kernel_traits_finalizeILj6144E6__halfS2_fS2_fjLb0ELj1024ELj4ENS_18Kernel_traits_baseILj6144ES2_S2_fS2_fjLj1024EEEEELb0ELb1EEEvNS_9BwdParamsE,@function
        .size           _ZN10layer_norm22ln_bwd_finalize_kernelINS_22Kernel_traits_finalizeILj6144E6__halfS2_fS2_fjLb0ELj1024ELj4ENS_18Kernel_traits_baseILj6144ES2_S2_fS2_fjLj1024EEEEELb0ELb1EEEvNS_9BwdParamsE,(.L_x_10786 - _ZN10layer_norm22ln_bwd_finalize_kernelINS_22Kernel_traits_finalizeILj6144E6__halfS2_fS2_fjLb0ELj1024ELj4ENS_18Kernel_traits_baseILj6144ES2_S2_fS2_fjLj1024EEEEELb0ELb1EEEvNS_9BwdParamsE)
        .other          _ZN10layer_norm22ln_bwd_finalize_kernelINS_22Kernel_traits_finalizeILj6144E6__halfS2_fS2_fjLb0ELj1024ELj4ENS_18Kernel_traits_baseILj6144ES2_S2_fS2_fjLj1024EEEEELb0ELb1EEEvNS_9BwdParamsE,@"STO_CUDA_ENTRY STV_DEFAULT"
_ZN10layer_norm22ln_bwd_finalize_kernelINS_22Kernel_traits_finalizeILj6144E6__halfS2_fS2_fjLb0ELj1024ELj4ENS_18Kernel_traits_baseILj6144ES2_S2_fS2_fjLj1024EEEEELb0ELb1EEEvNS_9BwdParamsE:
.text._ZN10layer_norm22ln_bwd_finalize_kernelINS_22Kernel_traits_finalizeILj6144E6__halfS2_fS2_fjLb0ELj1024ELj4ENS_18Kernel_traits_baseILj6144ES2_S2_fS2_fjLj1024EEEEELb0ELb1EEEvNS_9BwdParamsE:
        /* <DEDUP_REMOVED lines=81> */
.L_x_6861:
        /* <DEDUP_REMOVED lines=118> */
.L_x_6860:
[----:B------:R-:W-:Y:S05]  /*0c70*/  BSYNC.RECONVERGENT B1 ;  /* 0x0000000000017941 */ /* 0x000fea0003800200 */
.L_x_6859:
        /* <DEDUP_REMOVED lines=77> */
.L_x_6863:
[----:B------:R-:W-:Y:S05]  /*1150*/  BSYNC.RECONVERGENT B1 ;  /* 0x0000000000017941 */ /* 0x000fea0003800200 */
.L_x_6862:
        /* <DEDUP_REMOVED lines=38> */
.L_x_6865:
[----:B------:R-:W-:Y:S05]  /*13c0*/  BSYNC.RECONVERGENT B1 ;  /* 0x0000000000017941 */ /* 0x000fea0003800200 */
.L_x_6864:
        /* <DEDUP_REMOVED lines=8> */
.L_x_6866:
        /* <DEDUP_REMOVED lines=10> */
.L_x_6858:
[----:B------:R-:W-:Y:S05]  /*14f0*/  BSYNC.RECONVERGENT B0 ;  /* 0x0000000000007941 */ /* 0x000fea0003800200 */
.L_x_6857:
        /* <DEDUP_REMOVED lines=57> */
.L_x_6867:
        /* <DEDUP_REMOVED lines=15> */
.L_x_10786:


//--------------------- .text._ZN10layer_norm13ln_bwd_kernelINS_13Kernel_traitsI6__halfS2_fS2_fjLj6144ELj1ELj1ELj8ELj16ENS_18Kernel_traits_baseILj6144ES2_S2_fS2_fjLj256EEEEELb1ELb0ELb1ELb1EEEvNS_9BwdParamsE --------------------------
	.section	.text._ZN10layer_norm13ln_bwd_kernelINS_13Kernel_traitsI6__halfS2_fS2_fjLj6144ELj1ELj1ELj8ELj16ENS_18Kernel_traits_baseILj6144ES2_S2_fS2_fjLj256EEEEELb1ELb0ELb1ELb1EEEvNS_9BwdParamsE,"ax",@progbits
	.align	128
        .global         _ZN10layer_norm13ln_bwd_kernelINS_13Kernel_traitsI6__halfS2_fS2_fjLj6144ELj1ELj1ELj8ELj16ENS_18Kernel_traits_baseILj6144ES2_S2_fS2_fjLj256EEEEELb1ELb0ELb1ELb1EEEvNS_9BwdParamsE
        .type           _ZN10layer_norm13ln_bwd_kernelINS_13Kernel_traitsI6__halfS2_fS2_fjLj6144ELj1ELj1ELj8ELj16ENS_18Kernel_traits_baseILj6144ES2_S2_fS2_fjLj256EEEEELb1ELb0ELb1ELb1EEEvNS_9BwdParamsE,@function
        .size           _ZN10layer_norm13ln_bwd_kernelINS_13Kernel_traitsI6__halfS2_fS2_fjLj6144ELj1ELj1ELj8ELj16ENS_18Kernel_traits_baseILj6144ES2_S2_fS2_fjLj256EEEEELb1ELb0ELb1ELb1EEEvNS_9BwdParamsE,(.L_x_10787 - _ZN10layer_norm13ln_bwd_kernelINS_13Kernel_traitsI6__halfS2_fS2_fjLj6144ELj1ELj1ELj8ELj16ENS_18Kernel_traits_baseILj6144ES2_S2_fS2_fjLj256EEEEELb1ELb0ELb1ELb1EEEvNS_9BwdParamsE)
        .other          _ZN10layer_norm13ln_bwd_kernelINS_13Kernel_traitsI6__halfS2_fS2_fjLj6144ELj1ELj1ELj8ELj16ENS_18Kernel_traits_baseILj6144ES2_S2_fS2_fjLj256EEEEELb1ELb0ELb1ELb1EEEvNS_9BwdParamsE,@"STO_CUDA_ENTRY STV_DEFAULT"
_ZN10layer_norm13ln_bwd_kernelINS_13Kernel_traitsI6__halfS2_fS2_fjLj6144ELj1ELj1ELj8ELj16ENS_18Kernel_traits_baseILj6144ES2_S2_fS2_fjLj256EEEEELb1ELb0ELb1ELb1EEEvNS_9BwdParamsE:
.text._ZN10layer_norm13ln_bwd_kernelINS_13Kernel_traitsI6__halfS2_fS2_fjLj6144ELj1ELj1ELj8ELj16ENS_18Kernel_traits_baseILj6144ES2_S2_fS2_fjLj256EEEEELb1ELb0ELb1ELb1EEEvNS_9BwdParamsE:
        /* <DEDUP_REMOVED lines=45> */
.L_x_6970:
[----:B------:R-:W1:Y:S08]  /*02d0*/  LDC.64 R98, c[0x0][0x3f8] ;  /* 0x0000fe00ff627b82 */ /* 0x000e700000000a00 */
[----:B------:R-:W2:Y:S08]  /*02e0*/  LDC.64 R96, c[0x0][0x3c8] ;  /* 0x0000f200ff607b82 */ /* 0x000eb00000000a00 */
[----:B------:R-:W3:Y:S01]  /*02f0*/  LDC.64 R100, c[0x0][0x3f0] ;  /* 0x0000fc00ff647b82 */ /* 0x000ee20000000a00 */
[----:B-1----:R-:W-:-:S07]  /*0300*/  IMAD.WIDE R98, R0, 0x4, R98 ;  /* 0x0000000400627825 */ /* 0x002fce00078e0262 */
[----:B------:R-:W1:Y:S01]  /*0310*/  LDC.64 R104, c[0x0][0x3c0] ;  /* 0x0000f000ff687b82 */ /* 0x000e620000000a00 */
[----:B------:R-:W4:Y:S01]  /*0320*/  LDG.E R2, desc[UR12][R98.64] ;  /* 0x0000000c62027981 */ /* 0x000f22000c1e1900 */
[----:B--2---:R-:W-:-:S05]  /*0330*/  IMAD.WIDE R96, R0, 0x4, R96 ;  /* 0x0000000400607825 */ /* 0x004fca00078e0260 */
[----:B-----5:R2:W5:Y:S01]  /*0340*/  LDG.E R118, desc[UR12][R96.64] ;  /* 0x0000000c60767981 */ /* 0x020562000c1e1900 */
[----:B---3--:R-:W-:-:S05]  /*0350*/  IMAD.WIDE R100, R0, 0x4, R100 ;  /* 0x0000000400647825 */ /* 0x008fca00078e0264 */
[----:B------:R2:W5:Y:S01]  /*0360*/  LDG.E R119, desc[UR12][R100.64] ;  /* 0x0000000c64777981 */ /* 0x000562000c1e1900 */
[----:B----4-:R-:W-:-:S13]  /*0370*/  ISETP.GE.AND P3, PT, R2, 0x1, PT ;  /* 0x000000010200780c */ /* 0x010fda0003f66270 */
[----:B-12---:R-:W-:Y:S05]  /*0380*/  @!P3 BRA `(.L_x_6869) ;  /* 0x000000100070b947 */ /* 0x006fea0003800000 */
[----:B------:R-:W1:Y:S01]  /*0390*/  LDC R153, c[0x0][0x388] ;  /* 0x0000e200ff997b82 */ /* 0x000e620000000800 */
[----:B------:R-:W2:Y:S01]  /*03a0*/  S2R R159, SR_TID.X ;  /* 0x00000000009f7919 */ /* 0x000ea20000002100 */
[----:B------:R-:W-:Y:S01]  /*03b0*/  IADD3 R96, PT, PT, R2, -0x1, RZ ;  /* 0xffffffff02607810 */ /* 0x000fe20007ffe0ff */
[----:B------:R-:W-:-:S05]  /*03c0*/  IMAD.WIDE R104, R0, 0x4, R104 ;  /* 0x0000000400687825 */ /* 0x000fca00078e0268 */
[----:B------:R-:W3:Y:S01]  /*03d0*/  LDC.64 R116, c[0x0][0x428] ;  /* 0x00010a00ff747b82 */ /* 0x000ee20000000a00 */
[----:B------:R4:W4:Y:S07]  /*03e0*/  LDG.E R152, desc[UR12][R104.64] ;  /* 0x0000000c68987981 */ /* 0x00092e000c1e1900 */
[----:B------:R-:W0:Y:S01]  /*03f0*/  LDC.64 R114, c[0x0][0x3a8] ;  /* 0x0000ea00ff727b82 */ /* 0x000e220000000a00 */
[-C--:B-1----:R-:W-:Y:S02]  /*0400*/  IMAD R97, R96, R153.reuse, RZ ;  /* 0x0000009960617224 */ /* 0x082fe400078e02ff */
[----:B------:R-:W-:-:S03]  /*0410*/  IMAD R3, R0, R153, RZ ;  /* 0x0000009900037224 */ /* 0x000fc600078e02ff */
[----:B------:R-:W-:Y:S02]  /*0420*/  SHF.R.S32.HI R98, RZ, 0x1f, R97 ;  /* 0x0000001fff627819 */ /* 0x000fe40000011461 */
[----:B------:R-:W-:Y:S02]  /*0430*/  SHF.R.S32.HI R96, RZ, 0x1f, R3 ;  /* 0x0000001fff607819 */ /* 0x000fe40000011403 */
[----:B------:R-:W-:Y:S02]  /*0440*/  LEA.HI R98, R98, R97, RZ, 0x3 ;  /* 0x0000006162627211 */ /* 0x000fe400078f18ff */
[----:B------:R-:W-:Y:S02]  /*0450*/  LEA.HI R96, R96, R3, RZ, 0x3 ;  /* 0x0000000360607211 */ /* 0x000fe400078f18ff */
[-C--:B--2---:R-:W-:Y:S02]  /*0460*/  LEA.HI.SX32 R3, R98, R159.reuse, 0x1d ;  /* 0x0000009f62037211 */ /* 0x084fe400078feaff */
[----:B------:R-:W-:-:S03]  /*0470*/  LEA.HI.SX32 R155, R96, R159, 0x1d ;  /* 0x0000009f609b7211 */ /* 0x000fc600078feaff */
[----:B---3--:R-:W-:Y:S01]  /*0480*/  IMAD.WIDE.U32 R100, R3, 0x10, R116 ;  /* 0x0000001003647825 */ /* 0x008fe200078e0074 */
[----:B------:R-:W-:-:S03]  /*0490*/  IADD3 R121, PT, PT, R155, 0x100, RZ ;  /* 0x000001009b797810 */ /* 0x000fc60007ffe0ff */
[--C-:B0-----:R-:W-:Y:S01]  /*04a0*/  IMAD.WIDE.U32 R106, R155, 0x20, R114.reuse ;  /* 0x000000209b6a7825 */ /* 0x101fe200078e0072 */
[----:B----4-:R-:W-:Y:S01]  /*04b0*/  IADD3 R105, PT, PT, R3, 0x200, RZ ;  /* 0x0000020003697810 */ /* 0x010fe20007ffe0ff */
[----:B------:R-:W2:Y:S02]  /*04c0*/  LDG.E.128 R100, desc[UR12][R100.64] ;  /* 0x0000000c64647981 */ /* 0x000ea4000c1e1d00 */
[----:B------:R-:W-:Y:S02]  /*04d0*/  IMAD.WIDE.U32 R112, R121, 0x20, R114 ;  /* 0x0000002079707825 */ /* 0x000fe400078e0072 */
[----:B------:R-:W3:Y:S01]  /*04e0*/  LDG.E.128 R96, desc[UR12][R106.64] ;  /* 0x0000000c6a607981 */ /* 0x000ee2000c1e1d00 */
[----:B------:R-:W-:Y:S01]  /*04f0*/  IADD3 R157, PT, PT, R155, 0x200, RZ ;  /* 0x000002009b9d7810 */ /* 0x000fe20007ffe0ff */
[----:B------:R-:W-:Y:S01]  /*0500*/  IMAD.WIDE.U32 R104, R105, 0x10, R116 ;  /* 0x0000001069687825 */ /* 0x000fe200078e0074 */
[----:B------:R-:W-:Y:S01]  /*0510*/  IADD3 R129, PT, PT, R3, 0x100, RZ ;  /* 0x0000010003817810 */ /* 0x000fe20007ffe0ff */
[----:B------:R-:W4:Y:S02]  /*0520*/  LDG.E.128 R124, desc[UR12][R112.64] ;  /* 0x0000000c707c7981 */ /* 0x000f24000c1e1d00 */
[----:B------:R-:W-:-:S02]  /*0530*/  IMAD.WIDE.U32 R114, R157, 0x20, R114 ;  /* 0x000000209d727825 */ /* 0x000fc400078e0072 */
[----:B------:R-:W4:Y:S02]  /*0540*/  LDG.E.128 R108, desc[UR12][R106.64+0x10] ;  /* 0x0000100c6a6c7981 */ /* 0x000f24000c1e1d00 */
[----:B------:R-:W-:Y:S02]  /*0550*/  IMAD.WIDE.U32 R128, R129, 0x10, R116 ;  /* 0x0000001081807825 */ /* 0x000fe400078e0074 */
[----:B------:R-:W4:Y:S01]  /*0560*/  LDG.E.128 R132, desc[UR12][R114.64+0x10] ;  /* 0x0000100c72847981 */ /* 0x000f22000c1e1d00 */
[C---:B-----5:R-:W-:Y:S01]  /*0570*/  ISETP.GE.AND P2, PT, R119.reuse, 0x1, PT ;  /* 0x000000017700780c */ /* 0x060fe20003f46270 */
[----:B------:R-:W0:Y:S02]  /*0580*/  LDC.64 R116, c[0x0][0x3b0] ;  /* 0x0000ec00ff747b82 */ /* 0x000e240000000a00 */
[----:B------:R-:W4:Y:S04]  /*0590*/  LDG.E.128 R128, desc[UR12][R128.64] ;  /* 0x0000000c80807981 */ /* 0x000f28000c1e1d00 */
[----:B------:R-:W4:Y:S04]  /*05a0*/  LDG.E.128 R104, desc[UR12][R104.64] ;  /* 0x0000000c68687981 */ /* 0x000f28000c1e1d00 */
[----:B------:R1:W4:Y:S04]  /*05b0*/  LDG.E.128 R136, desc[UR12][R112.64+0x10] ;  /* 0x0000100c70887981 */ /* 0x000328000c1e1d00 */
[----:B------:R1:W4:Y:S01]  /*05c0*/  LDG.E.128 R140, desc[UR12][R114.64] ;  /* 0x0000000c728c7981 */ /* 0x000322000c1e1d00 */
        /* <DEDUP_REMOVED lines=29> */
[----:B------:R-:W-:Y:S01]  /*07a0*/  ISETP.NE.AND P0, PT, RZ, UR11, PT ;  /* 0x0000000bff007c0c */ /* 0x000fe2000bf05270 */
[----:B0-----:R-:W-:-:S02]  /*07b0*/  HADD2.F32 R122, -RZ, R28.H0_H0 ;  /* 0x2000001cff7a7230 */ /* 0x001fc40000004100 */
[----:B------:R-:W-:Y:S01]  /*07c0*/  HADD2.F32 R168, -RZ, R147.H0_H0 ;  /* 0x20000093ffa87230 */ /* 0x000fe20000004100 */
[----:B------:R-:W-:Y:S01]  /*07d0*/  FSEL R152, R152, RZ, !P0 ;  /* 0x000000ff98987208 */ /* 0x000fe20004000000 */
[----:B--2---:R-:W-:-:S04]  /*07e0*/  HADD2.F32 R121, -RZ, R100.H0_H0 ;  /* 0x20000064ff797230 */ /* 0x004fc80000004100 */
[C---:B---3--:R-:W-:Y:S01]  /*07f0*/  FADD.FTZ R3, -R152.reuse, R96 ;  /* 0x0000006098037221 */ /* 0x048fe20000010100 */
[C---:B------:R-:W-:Y:S01]  /*0800*/  FADD.FTZ R123, -R152.reuse, R97 ;  /* 0x00000061987b7221 */ /* 0x040fe20000010100 */
[C---:B------:R-:W-:Y:S01]  /*0810*/  FADD.FTZ R153, -R152.reuse, R98 ;  /* 0x0000006298997221 */ /* 0x040fe20000010100 */
[----:B------:R-:W-:Y:S02]  /*0820*/  HADD2.F32 R100, -RZ, R100.H1_H1 ;  /* 0x30000064ff647230 */ /* 0x000fe40000004100 */
[----:B----4-:R-:W-:Y:S01]  /*0830*/  FADD.FTZ R163, -R152, R124 ;  /* 0x0000007c98a37221 */ /* 0x010fe20000010100 */
[----:B------:R-:W-:Y:S01]  /*0840*/  FMUL.FTZ R3, R118, R3 ;  /* 0x0000000376037220 */ /* 0x000fe20000410000 */
[----:B------:R-:W-:Y:S02]  /*0850*/  HADD2.F32 R98, -RZ, R28.H1_H1 ;  /* 0x3000001cff627230 */ /* 0x000fe40000004100 */
[----:B------:R-:W-:Y:S01]  /*0860*/  FMUL.FTZ R122, R122, R121 ;  /* 0x000000797a7a7220 */ /* 0x000fe20000410000 */
[----:B------:R-:W-:Y:S01]  /*0870*/  FMUL.FTZ R124, R118, R123 ;  /* 0x0000007b767c7220 */ /* 0x000fe20000410000 */
[----:B-1----:R-:W-:-:S02]  /*0880*/  HADD2.F32 R149, -RZ, R101.H0_H0 ;  /* 0x20000065ff957230 */ /* 0x002fc40000004100 */
[----:B------:R-:W-:Y:S01]  /*0890*/  FADD.FTZ R171, -R152, R126 ;  /* 0x0000007e98ab7221 */ /* 0x000fe20000010100 */
[----:B------:R-:W-:Y:S02]  /*08a0*/  HADD2.F32 R148, -RZ, R101.H1_H1 ;  /* 0x30000065ff947230 */ /* 0x000fe40000004100 */
[----:B------:R-:W-:Y:S01]  /*08b0*/  FADD.FTZ R68, R68, R121 ;  /* 0x0000007944447221 */ /* 0x000fe20000010000 */
[----:B------:R-:W-:Y:S01]  /*08c0*/  FFMA.FTZ R36, R3, R121, R36 ;  /* 0x0000007903247223 */ /* 0x000fe20000010024 */
[----:B------:R-:W-:Y:S02]  /*08d0*/  HADD2.F32 R126, -RZ, R29.H0_H0 ;  /* 0x2000001dff7e7230 */ /* 0x000fe40000004100 */
[----:B------:R-:W-:Y:S01]  /*08e0*/  FADD.FTZ R109, -R152, R109 ;  /* 0x0000006d986d7221 */ /* 0x000fe20000010100 */
[-C--:B------:R-:W-:Y:S01]  /*08f0*/  FMUL.FTZ R121, R98, R100.reuse ;  /* 0x0000006462797220 */ /* 0x080fe20000410000 */
[----:B------:R-:W-:Y:S01]  /*0900*/  FADD.FTZ R69, R69, R100 ;  /* 0x0000006445457221 */ /* 0x000fe20000010000 */
[----:B------:R-:W-:Y:S01]  /*0910*/  FFMA.FTZ R37, R124, R100, R37 ;  /* 0x000000647c257223 */ /* 0x000fe20000010025 */
[----:B------:R-:W-:-:S02]  /*0920*/  HADD2.F32 R101, -RZ, R107.H0_H0 ;  /* 0x2000006bff657230 */ /* 0x000fc40000004100 */
[----:B------:R-:W-:Y:S02]  /*0930*/  HADD2.F32 R96, -RZ, R107.H1_H1 ;  /* 0x3000006bff607230 */ /* 0x000fe40000004100 */
[----:B------:R-:W-:Y:S01]  /*0940*/  FFMA.FTZ R107, R3, R122, RZ ;  /* 0x0000007a036b7223 */ /* 0x000fe200000100ff */
[----:B------:R-:W-:Y:S01]  /*0950*/  FADD.FTZ R100, RZ, R122 ;  /* 0x0000007aff647221 */ /* 0x000fe20000010000 */
[C---:B------:R-:W-:Y:S01]  /*0960*/  FADD.FTZ R169, -R152.reuse, R125 ;  /* 0x0000007d98a97221 */ /* 0x040fe20000010100 */
[C---:B------:R-:W-:Y:S01]  /*0970*/  FADD.FTZ R165, -R152.reuse, R132 ;  /* 0x0000008498a57221 */ /* 0x040fe20000010100 */
[----:B------:R-:W-:Y:S02]  /*0980*/  HADD2.F32 R125, -RZ, R29.H1_H1 ;  /* 0x3000001dff7d7230 */ /* 0x000fe40000004100 */
[----:B------:R-:W-:Y:S01]  /*0990*/  FADD.FTZ R155, -R152, R99 ;  /* 0x00000063989b7221 */ /* 0x000fe20000010100 */
[----:B------:R-:W-:Y:S01]  /*09a0*/  FMUL.FTZ R123, R118, R153 ;  /* 0x00000099767b7220 */ /* 0x000fe20000410000 */
[----:B------:R-:W-:Y:S01]  /*09b0*/  FMUL.FTZ R126, R126, R149 ;  /* 0x000000957e7e7220 */ /* 0x000fe20000410000 */
[----:B------:R-:W-:Y:S01]  /*09c0*/  FMUL.FTZ R132, R118, R109 ;  /* 0x0000006d76847220 */ /* 0x000fe20000410000 */
[----:B------:R-:W-:Y:S01]  /*09d0*/  FFMA.FTZ R98, R124, R121, R107 ;  /* 0x000000797c627223 */ /* 0x000fe2000001006b */
[----:B------:R-:W-:Y:S01]  /*09e0*/  FADD.FTZ R109, R121, R100 ;  /* 0x00000064796d7221 */ /* 0x000fe20000010000 */
[----:B------:R-:W-:Y:S01]  /*09f0*/  FADD.FTZ R151, -R152, R108 ;  /* 0x0000006c98977221 */ /* 0x000fe20000010100 */
[----:B------:R-:W-:-:S02]  /*0a00*/  HADD2.F32 R179, -RZ, R130.H0_H0 ;  /* 0x20000082ffb37230 */ /* 0x000fc40000004100 */
[----:B------:R-:W-:Y:S02]  /*0a10*/  HADD2.F32 R154, -RZ, R130.H1_H1 ;  /* 0x30000082ff9a7230 */ /* 0x000fe40000004100 */
[----:B------:R-:W-:Y:S01]  /*0a20*/  FMUL.FTZ R125, R125, R148 ;  /* 0x000000947d7d7220 */ /* 0x000fe20000410000 */
[----:B------:R-:W-:Y:S02]  /*0a30*/  HADD2.F32 R157, -RZ, R102.H0_H0 ;  /* 0x20000066ff9d7230 */ /* 0x000fe40000004100 */
[----:B------:R-:W-:Y:S01]  /*0a40*/  FFMA.FTZ R107, R123, R126, R98 ;  /* 0x0000007e7b6b7223 */ /* 0x000fe20000010062 */
[--C-:B------:R-:W-:Y:S02]  /*0a50*/  HADD2.F32 R167, -RZ, R128.reuse.H0_H0 ;  /* 0x20000080ffa77230 */ /* 0x100fe40000004100 */
[----:B------:R-:W-:Y:S02]  /*0a60*/  HADD2.F32 R108, -RZ, R128.H1_H1 ;  /* 0x30000080ff6c7230 */ /* 0x000fe40000004100 */
[----:B------:R-:W-:Y:S01]  /*0a70*/  FMUL.FTZ R128, R118, R155 ;  /* 0x0000009b76807220 */ /* 0x000fe20000410000 */
[----:B------:R-:W-:-:S02]  /*0a80*/  HADD2.F32 R130, -RZ, R30.H0_H0 ;  /* 0x2000001eff827230 */ /* 0x000fc40000004100 */
[----:B------:R-:W-:Y:S01]  /*0a90*/  FADD.FTZ R159, -R152, R110 ;  /* 0x0000006e989f7221 */ /* 0x000fe20000010100 */
[----:B------:R-:W-:Y:S01]  /*0aa0*/  FADD.FTZ R100, R126, R109 ;  /* 0x0000006d7e647221 */ /* 0x000fe20000010000 */
[--C-:B------:R-:W-:Y:S02]  /*0ab0*/  HADD2.F32 R173, -RZ, R129.reuse.H0_H0 ;  /* 0x20000081ffad7230 */ /* 0x100fe40000004100 */
[----:B------:R-:W-:Y:S01]  /*0ac0*/  FADD.FTZ R175, -R152, R127 ;  /* 0x0000007f98af7221 */ /* 0x000fe20000010100 */
[----:B------:R-:W-:Y:S02]  /*0ad0*/  HADD2.F32 R110, -RZ, R129.H1_H1 ;  /* 0x30000081ff6e7230 */ /* 0x000fe40000004100 */
[----:B------:R-:W-:Y:S01]  /*0ae0*/  FMUL.FTZ R127, R118, R151 ;  /* 0x00000097767f7220 */ /* 0x000fe20000410000 */
[----:B------:R-:W-:Y:S02]  /*0af0*/  HADD2.F32 R102, -RZ, R102.H1_H1 ;  /* 0x30000066ff667230 */ /* 0x000fe40000004100 */
[----:B------:R-:W-:Y:S01]  /*0b00*/  FMUL.FTZ R130, R130, R157 ;  /* 0x0000009d82827220 */ /* 0x000fe20000410000 */
[----:B------:R-:W-:-:S02]  /*0b10*/  HADD2.F32 R129, -RZ, R30.H1_H1 ;  /* 0x3000001eff817230 */ /* 0x000fc40000004100 */
[----:B------:R-:W-:Y:S01]  /*0b20*/  FFMA.FTZ R98, R128, R125, R107 ;  /* 0x0000007d80627223 */ /* 0x000fe2000001006b */
[----:B------:R-:W-:Y:S01]  /*0b30*/  FADD.FTZ R109, R125, R100 ;  /* 0x000000647d6d7221 */ /* 0x000fe20000010000 */
[----:B------:R-:W-:Y:S01]  /*0b40*/  FADD.FTZ R99, -R152, R134 ;  /* 0x0000008698637221 */ /* 0x000fe20000010100 */
[----:B------:R-:W-:Y:S02]  /*0b50*/  HADD2.F32 R161, -RZ, R103.H0_H0 ;  /* 0x20000067ffa17230 */ /* 0x000fe40000004100 */
[----:B------:R-:W-:Y:S01]  /*0b60*/  FMUL.FTZ R129, R129, R102 ;  /* 0x0000006681817220 */ /* 0x000fe20000410000 */
[----:B------:R-:W-:Y:S02]  /*0b70*/  HADD2.F32 R134, -RZ, R31.H0_H0 ;  /* 0x2000001fff867230 */ /* 0x000fe40000004100 */
[----:B------:R-:W-:Y:S01]  /*0b80*/  FFMA.FTZ R107, R127, R130, R98 ;  /* 0x000000827f6b7223 */ /* 0x000fe20000010062 */
[----:B------:R-:W-:Y:S02]  /*0b90*/  HADD2.F32 R150, -RZ, R103.H1_H1 ;  /* 0x30000067ff967230 */ /* 0x000fe40000004100 */
[----:B------:R-:W-:Y:S01]  /*0ba0*/  FADD.FTZ R100, R130, R109 ;  /* 0x0000006d82647221 */ /* 0x000fe20000010000 */
[----:B------:R-:W-:Y:S01]  /*0bb0*/  FADD.FTZ R103, -R152, R133 ;  /* 0x0000008598677221 */ /* 0x000fe20000010100 */
[----:B------:R-:W-:-:S02]  /*0bc0*/  HADD2.F32 R185, -RZ, R131.H0_H0 ;  /* 0x20000083ffb97230 */ /* 0x000fc40000004100 */
[----:B------:R-:W-:Y:S01]  /*0bd0*/  FADD.FTZ R111, -R152, R111 ;  /* 0x0000006f986f7221 */ /* 0x000fe20000010100 */
[----:B------:R-:W-:Y:S02]  /*0be0*/  HADD2.F32 R158, -RZ, R131.H1_H1 ;  /* 0x30000083ff9e7230 */ /* 0x000fe40000004100 */
[----:B------:R-:W-:Y:S01]  /*0bf0*/  FMUL.FTZ R131, R118, R159 ;  /* 0x0000009f76837220 */ /* 0x000fe20000410000 */
[----:B------:R-:W-:Y:S02]  /*0c00*/  HADD2.F32 R133, -RZ, R31.H1_H1 ;  /* 0x3000001fff857230 */ /* 0x000fe40000004100 */
[----:B------:R-:W-:Y:S01]  /*0c10*/  FMUL.FTZ R134, R134, R161 ;  /* 0x000000a186867220 */ /* 0x000fe20000410000 */
[----:B------:R-:W-:Y:S01]  /*0c20*/  FFMA.FTZ R98, R132, R129, R107 ;  /* 0x0000008184627223 */ /* 0x000fe2000001006b */
[----:B------:R-:W-:Y:S01]  /*0c30*/  FADD.FTZ R109, R129, R100 ;  /* 0x00000064816d7221 */ /* 0x000fe20000010000 */
[C---:B------:R-:W-:Y:S01]  /*0c40*/  FADD.FTZ R183, -R152.reuse, R138 ;  /* 0x0000008a98b77221 */ /* 0x040fe20000010100 */
[----:B------:R-:W-:Y:S01]  /*0c50*/  FADD.FTZ R177, -R152, R136 ;  /* 0x0000008898b17221 */ /* 0x000fe20000010100 */
[----:B------:R-:W-:-:S02]  /*0c60*/  HADD2.F32 R138, -RZ, R32.H0_H0 ;  /* 0x20000020ff8a7230 */ /* 0x000fc40000004100 */
[----:B------:R-:W-:Y:S01]  /*0c70*/  FMUL.FTZ R136, R118, R111 ;  /* 0x0000006f76887220 */ /* 0x000fe20000410000 */
[----:B------:R-:W-:Y:S01]  /*0c80*/  FMUL.FTZ R133, R133, R150 ;  /* 0x0000009685857220 */ /* 0x000fe20000410000 */
[----:B------:R-:W-:Y:S01]  /*0c90*/  FFMA.FTZ R107, R131, R134, R98 ;  /* 0x00000086836b7223 */ /* 0x000fe20000010062 */
[----:B------:R-:W-:Y:S01]  /*0ca0*/  FADD.FTZ R100, R134, R109 ;  /* 0x0000006d86647221 */ /* 0x000fe20000010000 */
[C---:B------:R-:W-:Y:S01]  /*0cb0*/  FADD.FTZ R181, -R152.reuse, R137 ;  /* 0x0000008998b57221 */ /* 0x040fe20000010100 */
[----:B------:R-:W-:Y:S01]  /*0cc0*/  FADD.FTZ R97, -R152, R135 ;  /* 0x0000008798617221 */ /* 0x000fe20000010100 */
[----:B------:R-:W-:Y:S02]  /*0cd0*/  HADD2.F32 R137, -RZ, R32.H1_H1 ;  /* 0x30000020ff897230 */ /* 0x000fe40000004100 */
[----:B------:R-:W-:Y:S01]  /*0ce0*/  FMUL.FTZ R135, R118, R163 ;  /* 0x000000a376877220 */ /* 0x000fe20000410000 */
        /* <DEDUP_REMOVED lines=26> */
[----:B------:R-:W-:Y:S01]  /*0e90*/  FFMA.FTZ R107, R139, R142, R98 ;  /* 0x0000008e8b6b7223 */ /* 0x000fe20000010062 */
[----:B------:R-:W-:Y:S01]  /*0ea0*/  FADD.FTZ R197, -R152, R143 ;  /* 0x0000008f98c57221 */ /* 0x000fe20000010100 */
[----:B------:R-:W-:Y:S02]  /*0eb0*/  HADD2.F32 R149, -RZ, R34.H1_H1 ;  /* 0x30000022ff957230 */ /* 0x000fe40000004100 */
[----:B------:R-:W-:Y:S01]  /*0ec0*/  FADD.FTZ R100, R142, R109 ;  /* 0x0000006d8e647221 */ /* 0x000fe20000010000 */
        /* <DEDUP_REMOVED lines=8> */
[----:B------:R-:W-:-:S02]  /*0f50*/  HADD2.F32 R162, -RZ, R105.H0_H0 ;  /* 0x20000069ffa27230 */ /* 0x000fc40000004100 */
[----:B------:R-:W-:Y:S01]  /*0f60*/  FADD.FTZ R66, R66, R161 ;  /* 0x000000a142427221 */ /* 0x000fe20000010000 */
[----:B------:R-:W-:Y:S01]  /*0f70*/  FFMA.FTZ R42, R131, R161, R42 ;  /* 0x000000a1832a7223 */ /* 0x000fe2000001002a */
[----:B------:R-:W-:Y:S02]  /*0f80*/  HADD2.F32 R154, -RZ, R35.H0_H0 ;  /* 0x20000023ff9a7230 */ /* 0x000fe40000004100 */
[----:B------:R-:W-:Y:S01]  /*0f90*/  FMUL.FTZ R161, R118, R195 ;  /* 0x000000c376a17220 */ /* 0x000fe20000410000 */
[----:B------:R-:W-:Y:S02]  /*0fa0*/  HADD2.F32 R159, -RZ, R145.H0_H0 ;  /* 0x20000091ff9f7230 */ /* 0x000fe40000004100 */
[----:B------:R-:W-:Y:S01]  /*0fb0*/  FFMA.FTZ R107, R143, R150, R98 ;  /* 0x000000968f6b7223 */ /* 0x000fe20000010062 */
[----:B------:R-:W-:Y:S02]  /*0fc0*/  HADD2.F32 R153, -RZ, R35.H1_H1 ;  /* 0x30000023ff997230 */ /* 0x000fe40000004100 */
[----:B------:R-:W-:Y:S01]  /*0fd0*/  FADD.FTZ R100, R150, R109 ;  /* 0x0000006d96647221 */ /* 0x000fe20000010000 */
[----:B------:R-:W-:Y:S01]  /*0fe0*/  FMUL.FTZ R156, R118, R187 ;  /* 0x000000bb769c7220 */ /* 0x000fe20000410000 */
[----:B------:R-:W-:-:S02]  /*0ff0*/  HADD2.F32 R164, -RZ, R105.H1_H1 ;  /* 0x30000069ffa47230 */ /* 0x000fc40000004100 */
[----:B------:R-:W-:Y:S01]  /*1000*/  FMUL.FTZ R151, R118, R183 ;  /* 0x000000b776977220 */ /* 0x000fe20000410000 */
[----:B------:R-:W-:Y:S01]  /*1010*/  FMUL.FTZ R154, R154, R185 ;  /* 0x000000b99a9a7220 */ /* 0x000fe20000410000 */
[----:B------:R-:W-:Y:S02]  /*1020*/  HADD2.F32 R163, -RZ, R145.H1_H1 ;  /* 0x30000091ffa37230 */ /* 0x000fe40000004100 */
[-C--:B------:R-:W-:Y:S01]  /*1030*/  FMUL.FTZ R159, R159, R162.reuse ;  /* 0x000000a29f9f7220 */ /* 0x080fe20000410000 */
[----:B------:R-:W-:Y:S01]  /*1040*/  FADD.FTZ R54, R54, R162 ;  /* 0x000000a236367221 */ /* 0x000fe20000010000 */
[----:B------:R-:W-:Y:S01]  /*1050*/  FFMA.FTZ R78, R161, R162, R78 ;  /* 0x000000a2a14e7223 */ /* 0x000fe2000001004e */
[----:B------:R-:W-:Y:S01]  /*1060*/  FFMA.FTZ R98, R152, R149, R107 ;  /* 0x0000009598627223 */ /* 0x000fe2000001006b */
[----:B------:R-:W-:Y:S01]  /*1070*/  FMUL.FTZ R162, R118, R197 ;  /* 0x000000c576a27220 */ /* 0x000fe20000410000 */
[----:B------:R-:W-:Y:S01]  /*1080*/  FADD.FTZ R109, R149, R100 ;  /* 0x00000064956d7221 */ /* 0x000fe20000010000 */
[-C--:B------:R-:W-:Y:S01]  /*1090*/  FMUL.FTZ R153, R153, R158.reuse ;  /* 0x0000009e99997220 */ /* 0x080fe20000410000 */
[----:B------:R-:W-:Y:S01]  /*10a0*/  FADD.FTZ R59, R59, R158 ;  /* 0x0000009e3b3b7221 */ /* 0x000fe20000010000 */
[----:B------:R-:W-:Y:S01]  /*10b0*/  FFMA.FTZ R83, R156, R158, R83 ;  /* 0x0000009e9c537223 */ /* 0x000fe20000010053 */
[----:B------:R-:W-:-:S02]  /*10c0*/  HADD2.F32 R191, -RZ, R104.H0_H0 ;  /* 0x20000068ffbf7230 */ /* 0x000fc40000004100 */
[----:B------:R-:W-:Y:S01]  /*10d0*/  FFMA.FTZ R107, R151, R154, R98 ;  /* 0x0000009a976b7223 */ /* 0x000fe20000010062 */
[----:B------:R-:W-:Y:S02]  /*10e0*/  HADD2.F32 R158, -RZ, R144.H0_H0 ;  /* 0x20000090ff9e7230 */ /* 0x000fe40000004100 */
[-C--:B------:R-:W-:Y:S01]  /*10f0*/  FMUL.FTZ R163, R163, R164.reuse ;  /* 0x000000a4a3a37220 */ /* 0x080fe20000410000 */
[----:B------:R-:W-:Y:S01]  /*1100*/  FADD.FTZ R55, R55, R164 ;  /* 0x000000a437377221 */ /* 0x000fe20000010000 */
[----:B------:R-:W-:Y:S01]  /*1110*/  FFMA.FTZ R79, R162, R164, R79 ;  /* 0x000000a4a24f7223 */ /* 0x000fe2000001004f */
[----:B------:R-:W-:Y:S01]  /*1120*/  FADD.FTZ R98, R154, R109 ;  /* 0x0000006d9a627221 */ /* 0x000fe20000010000 */
[----:B------:R-:W-:Y:S02]  /*1130*/  HADD2.F32 R105, -RZ, R106.H0_H0 ;  /* 0x2000006aff697230 */ /* 0x000fe40000004100 */
[----:B------:R-:W-:Y:S01]  /*1140*/  FADD.FTZ R64, R64, R157 ;  /* 0x0000009d40407221 */ /* 0x000fe20000010000 */
[----:B------:R-:W-:Y:S01]  /*1150*/  FFMA.FTZ R40, R127, R157, R40 ;  /* 0x0000009d7f287223 */ /* 0x000fe20000010028 */
[----:B------:R-:W-:-:S02]  /*1160*/  HADD2.F32 R164, -RZ, R146.H0_H0 ;  /* 0x20000092ffa47230 */ /* 0x000fc40000004100 */
[C---:B------:R-:W-:Y:S01]  /*1170*/  FMUL.FTZ R165, R118.reuse, R165 ;  /* 0x000000a576a57220 */ /* 0x040fe20000410000 */
[----:B------:R-:W-:Y:S02]  /*1180*/  HADD2.F32 R104, -RZ, R104.H1_H1 ;  /* 0x30000068ff687230 */ /* 0x000fe40000004100 */
[----:B------:R-:W-:Y:S01]  /*1190*/  FMUL.FTZ R155, R118, R189 ;  /* 0x000000bd769b7220 */ /* 0x000fe20000410000 */
[----:B------:R-:W-:Y:S02]  /*11a0*/  HADD2.F32 R157, -RZ, R144.H1_H1 ;  /* 0x30000090ff9d7230 */ /* 0x000fe40000004100 */
[----:B------:R-:W-:Y:S01]  /*11b0*/  FMUL.FTZ R158, R158, R191 ;  /* 0x000000bf9e9e7220 */ /* 0x000fe20000410000 */
[----:B------:R-:W-:Y:S01]  /*11c0*/  FFMA.FTZ R100, R156, R153, R107 ;  /* 0x000000999c647223 */ /* 0x000fe2000001006b */
[----:B------:R-:W-:Y:S01]  /*11d0*/  FADD.FTZ R107, R153, R98 ;  /* 0x00000062996b7221 */ /* 0x000fe20000010000 */
[-C--:B------:R-:W-:Y:S01]  /*11e0*/  FMUL.FTZ R164, R164, R105.reuse ;  /* 0x00000069a4a47220 */ /* 0x080fe20000410000 */
[----:B------:R-:W-:Y:S01]  /*11f0*/  FADD.FTZ R48, R48, R105 ;  /* 0x0000006930307221 */ /* 0x000fe20000010000 */
[----:B------:R-:W-:Y:S01]  /*1200*/  FFMA.FTZ R72, R165, R105, R72 ;  /* 0x00000069a5487223 */ /* 0x000fe20000010048 */
[----:B------:R-:W-:Y:S01]  /*1210*/  FMUL.FTZ R160, R118, R193 ;  /* 0x000000c176a07220 */ /* 0x000fe20000410000 */
[----:B------:R-:W-:Y:S01]  /*1220*/  FMUL.FTZ R157, R157, R104 ;  /* 0x000000689d9d7220 */ /* 0x000fe20000410000 */
[----:B------:R-:W-:Y:S01]  /*1230*/  FFMA.FTZ R105, R155, R158, R100 ;  /* 0x0000009e9b697223 */ /* 0x000fe20000010064 */
[----:B------:R-:W-:-:S03]  /*1240*/  FADD.FTZ R98, R158, R107 ;  /* 0x0000006b9e627221 */ /* 0x000fc60000010000 */
[----:B------:R-:W-:Y:S01]  /*1250*/  FFMA.FTZ R100, R160, R157, R105 ;  /* 0x0000009da0647223 */ /* 0x000fe20000010069 */
[----:B------:R-:W-:Y:S01]  /*1260*/  FADD.FTZ R98, R98, R157 ;  /* 0x0000009d62627221 */ /* 0x000fe20000010000 */
[----:B------:R-:W-:Y:S02]  /*1270*/  FMUL.FTZ R166, R118, R103 ;  /* 0x0000006776a67220 */ /* 0x000fe40000410000 */
[----:B------:R-:W-:Y:S01]  /*1280*/  FFMA.FTZ R103, R161, R159, R100 ;  /* 0x0000009fa1677223 */ /* 0x000fe20000010064 */
[----:B------:R-:W-:Y:S01]  /*1290*/  FADD.FTZ R98, R98, R159 ;  /* 0x0000009f62627221 */ /* 0x000fe20000010000 */
[----:B------:R-:W-:Y:S01]  /*12a0*/  FADD.FTZ R60, R60, R167 ;  /* 0x000000a73c3c7221 */ /* 0x000fe20000010000 */
[----:B------:R-:W-:Y:S01]  /*12b0*/  FFMA.FTZ R44, R135, R167, R44 ;  /* 0x000000a7872c7223 */ /* 0x000fe2000001002c */
[----:B------:R-:W-:Y:S02]  /*12c0*/  HADD2.F32 R106, -RZ, R106.H1_H1 ;  /* 0x3000006aff6a7230 */ /* 0x000fe40000004100 */
[----:B------:R-:W-:Y:S01]  /*12d0*/  FFMA.FTZ R100, R162, R163, R103 ;  /* 0x000000a3a2647223 */ /* 0x000fe20000010067 */
[----:B------:R-:W-:-:S02]  /*12e0*/  HADD2.F32 R167, -RZ, R146.H1_H1 ;  /* 0x30000092ffa77230 */ /* 0x000fc40000004100 */
[----:B------:R-:W-:Y:S01]  /*12f0*/  FADD.FTZ R103, R98, R163 ;  /* 0x000000a362677221 */ /* 0x000fe20000010000 */
[----:B------:R-:W-:Y:S01]  /*1300*/  FMUL.FTZ R169, R118, R99 ;  /* 0x0000006376a97220 */ /* 0x000fe20000410000 */
[----:B------:R-:W-:Y:S01]  /*1310*/  FFMA.FTZ R99, R165, R164, R100 ;  /* 0x000000a4a5637223 */ /* 0x000fe20000010064 */
[----:B------:R-:W-:Y:S01]  /*1320*/  FMUL.FTZ R167, R167, R106 ;  /* 0x0000006aa7a77220 */ /* 0x000fe20000410000 */
[----:B------:R-:W-:Y:S01]  /*1330*/  FADD.FTZ R98, R103, R164 ;  /* 0x000000a467627221 */ /* 0x000fe20000010000 */
[----:B------:R-:W-:Y:S02]  /*1340*/  HADD2.F32 R171, -RZ, R147.H1_H1 ;  /* 0x30000093ffab7230 */ /* 0x000fe40000004100 */
        /* <DEDUP_REMOVED lines=29> */
[----:B------:R-:W-:Y:S01]  /*1520*/  FFMA.FTZ R103, R170, R171, R100 ;  /* 0x000000abaa677223 */ /* 0x000fe20000010064 */
[----:B------:R-:W-:Y:S01]  /*1530*/  FADD.FTZ R102, R98, R171 ;  /* 0x000000ab62667221 */ /* 0x000fe20000010000 */
[----:B------:R-:W-:Y:S06]  /*1540*/  BRA `(.L_x_6870) ;  /* 0x0000000000c47947 */ /* 0x000fec0003800000 */
.L_x_6869:
[----:B------:R-:W-:Y:S01]  /*1550*/  MOV R120, UR7 ;  /* 0x0000000700787c02 */ /* 0x000fe20008000f00 */
[----:B------:R-:W-:Y:S01]  /*1560*/  HFMA2 R97, -RZ, RZ, 0, 0 ;  /* 0x00000000ff617431 */ /* 0x000fe200000001ff */
[----:B------:R-:W-:Y:S02]  /*1570*/  ISETP.NE.U32.AND P0, PT, RZ, UR6, PT ;  /* 0x00000006ff007c0c */ /* 0x000fe4000bf05070 */
[----:B-----5:R-:W-:Y:S02]  /*1580*/  ISETP.GE.AND P2, PT, R119, 0x1, PT ;  /* 0x000000017700780c */ /* 0x020fe40003f46270 */
[----:B------:R-:W-:-:S13]  /*1590*/  ISETP.NE.AND.EX P0, PT, R120, RZ, PT, P0 ;  /* 0x000000ff7800720c */ /* 0x000fda0003f05300 */
[----:B------:R-:W1:Y:S01]  /*15a0*/  @!P0 LDC.64 R116, c[0x0][0x3b0] ;  /* 0x0000ec00ff748b82 */ /* 0x000e620000000a00 */
[----:B------:R-:W-:Y:S05]  /*15b0*/  @!P2 BRA `(.L_x_6871) ;  /* 0x000000000018a947 */ /* 0x000fea0003800000 */
[----:B------:R-:W2:Y:S01]  /*15c0*/  S2R R98, SR_TID.X ;  /* 0x0000000000627919 */ /* 0x000ea20000002100 */
[----:B------:R-:W-:-:S05]  /*15d0*/  IADD3 R96, PT, PT, R119, -0x1, RZ ;  /* 0xffffffff77607810 */ /* 0x000fca0007ffe0ff */
[----:B------:R-:W-:-:S05]  /*15e0*/  IMAD R96, R96, UR15, RZ ;  /* 0x0000000f60607c24 */ /* 0x000fca000f8e02ff */
[----:B------:R-:W-:-:S04]  /*15f0*/  SHF.R.S32.HI R97, RZ, 0x1f, R96 ;  /* 0x0000001fff617819 */ /* 0x000fc80000011460 */
[----:B------:R-:W-:-:S04]  /*1600*/  LEA.HI R97, R97, R96, RZ, 0x3 ;  /* 0x0000006061617211 */ /* 0x000fc800078f18ff */
[----:B--2---:R-:W-:-:S07]  /*1610*/  LEA.HI.SX32 R97, R97, R98, 0x1d ;  /* 0x0000006261617211 */ /* 0x004fce00078feaff */
.L_x_6871:
        /* <DEDUP_REMOVED lines=10> */
[----:B------:R-:W1:Y:S01]  /*16c0*/  S2R R8, SR_TID.X ;  /* 0x0000000000087919 */ /* 0x000e620000002100 */
[----:B------:R-:W2:Y:S01]  /*16d0*/  LDC.64 R4, c[0x0][0x3b0] ;  /* 0x0000ec00ff047b82 */ /* 0x000ea20000000a00 */
[----:B------:R-:W-:Y:S01]  /*16e0*/  IMAD R6, R0, UR15, RZ ;  /* 0x0000000f00067c24 */ /* 0x000fe2000f8e02ff */
[C---:B-----5:R-:W-:Y:S02]  /*16f0*/  IADD3 R115, PT, PT, R97.reuse, 0x100, RZ ;  /* 0x0000010061737810 */ /* 0x060fe40007ffe0ff */
[----:B------:R-:W-:Y:S02]  /*1700*/  IADD3 R117, PT, PT, R97, 0x200, RZ ;  /* 0x0000020061757810 */ /* 0x000fe40007ffe0ff */
[----:B------:R-:W-:Y:S02]  /*1710*/  SHF.R.S32.HI R7, RZ, 0x1f, R6 ;  /* 0x0000001fff077819 */ /* 0x000fe40000011406 */
[----:B------:R-:W3:Y:S02]  /*1720*/  LDC.64 R100, c[0x0][0x438] ;  /* 0x00010e00ff647b82 */ /* 0x000ee40000000a00 */
[----:B------:R-:W-:Y:S01]  /*1730*/  LEA.HI R7, R7, R6, RZ, 0x3 ;  /* 0x0000000607077211 */ /* 0x000fe200078f18ff */
[----:B--2---:R-:W-:-:S04]  /*1740*/  IMAD.WIDE.U32 R112, R97, 0x8, R4 ;  /* 0x0000000861707825 */ /* 0x004fc800078e0004 */
[--C-:B------:R-:W-:Y:S02]  /*1750*/  IMAD.WIDE.U32 R114, R115, 0x8, R4.reuse ;  /* 0x0000000873727825 */ /* 0x100fe400078e0004 */
[----:B------:R-:W5:Y:S01]  /*1760*/  LDG.E.64 R112, desc[UR12][R112.64] ;  /* 0x0000000c70707981 */ /* 0x000f62000c1e1b00 */
[----:B-1----:R-:W-:Y:S01]  /*1770*/  LEA.HI.SX32 R9, R7, R8, 0x1d ;  /* 0x0000000807097211 */ /* 0x002fe200078feaff */
[----:B------:R-:W-:Y:S02]  /*1780*/  IMAD.WIDE.U32 R116, R117, 0x8, R4 ;  /* 0x0000000875747825 */ /* 0x000fe400078e0004 */
[----:B------:R-:W5:Y:S01]  /*1790*/  LDG.E.64 R114, desc[UR12][R114.64] ;  /* 0x0000000c72727981 */ /* 0x000f62000c1e1b00 */
[C---:B------:R-:W-:Y:S01]  /*17a0*/  IADD3 R99, PT, PT, R9.reuse, 0x100, RZ ;  /* 0x0000010009637810 */ /* 0x040fe20007ffe0ff */
[C-C-:B---3--:R-:W-:Y:S01]  /*17b0*/  IMAD.WIDE.U32 R96, R9.reuse, 0x20, R100.reuse ;  /* 0x0000002009607825 */ /* 0x148fe200078e0064 */
        /* <DEDUP_REMOVED lines=10> */
.L_x_6870:
[----:B-1----:R-:W1:Y:S01]  /*1860*/  SHFL.DOWN PT, R97, R102, 0x10, 0x1f ;  /* 0x0a001f0066617f89 */ /* 0x002e6200000e0000 */
[----:B------:R-:W-:Y:S03]  /*1870*/  BSSY.RECONVERGENT B0, `(.L_x_6872) ;  /* 0x000001f000007945 */ /* 0x000fe60003800200 */
[----:B------:R-:W2:Y:S01]  /*1880*/  SHFL.DOWN PT, R96, R103, 0x10, 0x1f ;  /* 0x0a001f0067607f89 */ /* 0x000ea200000e0000 */
[----:B0-----:R-:W0:Y:S01]  /*1890*/  S2R R172, SR_TID.X ;  /* 0x0000000000ac7919 */ /* 0x001e220000002100 */
[----:B-1----:R-:W-:Y:S01]  /*18a0*/  FADD.FTZ R97, R97, R102 ;  /* 0x0000006661617221 */ /* 0x002fe20000010000 */
[----:B--2---:R-:W-:-:S04]  /*18b0*/  FADD.FTZ R96, R96, R103 ;  /* 0x0000006760607221 */ /* 0x004fc80000010000 */
[----:B------:R-:W1:Y:S04]  /*18c0*/  SHFL.DOWN PT, R98, R97, 0x8, 0x1f ;  /* 0x09001f0061627f89 */ /* 0x000e6800000e0000 */
[----:B------:R-:W2:Y:S01]  /*18d0*/  SHFL.DOWN PT, R99, R96, 0x8, 0x1f ;  /* 0x09001f0060637f89 */ /* 0x000ea200000e0000 */
[----:B0-----:R-:W-:Y:S01]  /*18e0*/  LOP3.LUT P0, RZ, R172, 0x1f, RZ, 0xc0, !PT ;  /* 0x0000001facff7812 */ /* 0x001fe2000780c0ff */
[----:B-1----:R-:W-:Y:S01]  /*18f0*/  FADD.FTZ R98, R97, R98 ;  /* 0x0000006261627221 */ /* 0x002fe20000010000 */
[----:B--2---:R-:W-:-:S04]  /*1900*/  FADD.FTZ R99, R96, R99 ;  /* 0x0000006360637221 */ /* 0x004fc80000010000 */
        /* <DEDUP_REMOVED lines=21> */
.L_x_6873:
[----:B------:R-:W-:Y:S05]  /*1a60*/  BSYNC.RECONVERGENT B0 ;  /* 0x0000000000007941 */ /* 0x000fea0003800200 */
.L_x_6872:
        /* <DEDUP_REMOVED lines=41> */
[----:B------:R-:W-:Y:S02]  /*1d00*/  MOV R97, RZ ;  /* 0x000000ff00617202 */ /* 0x000fe40000000f00 */
[----:B------:R-:W-:Y:S01]  /*1d10*/  FADD.FTZ R99, R110, R173 ;  /* 0x000000ad6e637221 */ /* 0x000fe20000010000 */
[----:B------:R-:W-:Y:S01]  /*1d20*/  FADD.FTZ R98, R111, R96 ;  /* 0x000000606f627221 */ /* 0x000fe20000010000 */
[----:B------:R-:W-:-:S02]  /*1d30*/  @P2 LEA.HI.SX32 R97, R175, R172, 0x1d ;  /* 0x000000acaf612211 */ /* 0x000fc400078feaff */
[----:B------:R-:W-:Y:S01]  /*1d40*/  FMUL.FTZ R99, R99, UR14 ;  /* 0x0000000e63637c20 */ /* 0x000fe20008410000 */
[----:B------:R-:W-:Y:S01]  /*1d50*/  LEA.HI.SX32 R96, R101, R172, 0x1d ;  /* 0x000000ac65607211 */ /* 0x000fe200078feaff */
        /* <DEDUP_REMOVED lines=20> */
.L_x_6876:
        /* <DEDUP_REMOVED lines=12> */
.L_x_6877:
        /* <DEDUP_REMOVED lines=12> */
.L_x_6878:
        /* <DEDUP_REMOVED lines=12> */
.L_x_6879:
        /* <DEDUP_REMOVED lines=12> */
.L_x_6880:
        /* <DEDUP_REMOVED lines=12> */
.L_x_6881:
        /* <DEDUP_REMOVED lines=12> */
.L_x_6882:
        /* <DEDUP_REMOVED lines=14> */
.L_x_6875:
        /* <DEDUP_REMOVED lines=45> */
.L_x_6884:
        /* <DEDUP_REMOVED lines=12> */
.L_x_6885:
        /* <DEDUP_REMOVED lines=12> */
.L_x_6886:
        /* <DEDUP_REMOVED lines=12> */
.L_x_6887:
        /* <DEDUP_REMOVED lines=12> */
.L_x_6888:
        /* <DEDUP_REMOVED lines=12> */
.L_x_6889:
        /* <DEDUP_REMOVED lines=12> */
.L_x_6890:
        /* <DEDUP_REMOVED lines=9> */
.L_x_6874:
        /* <DEDUP_REMOVED lines=16> */
.L_x_6892:
        /* <DEDUP_REMOVED lines=11> */
.L_x_6893:
        /* <DEDUP_REMOVED lines=11> */
.L_x_6894:
        /* <DEDUP_REMOVED lines=11> */
.L_x_6895:
        /* <DEDUP_REMOVED lines=11> */
.L_x_6896:
        /* <DEDUP_REMOVED lines=11> */
.L_x_6897:
        /* <DEDUP_REMOVED lines=11> */
.L_x_6898:
        /* <DEDUP_REMOVED lines=13> */
.L_x_6891:
        /* <DEDUP_REMOVED lines=39> */
.L_x_6899:
[----:B------:R-:W-:Y:S05]  /*3440*/  @!P2 BRA `(.L_x_6900) ;  /* 0x000000000018a947 */ /* 0x000fea0003800000 */
[----:B------:R-:W-:Y:S01]  /*3450*/  FMUL.FTZ R89, R95, UR17 ;  /* 0x000000115f597c20 */ /* 0x000fe20008410000 */
[----:B------:R-:W-:-:S03]  /*3460*/  LOP3.LUT P0, RZ, R112, 0xff00, RZ, 0xc0, !PT ;  /* 0x0000ff0070ff7812 */ /* 0x000fc6000780c0ff */
[----:B------:R-:W-:-:S05]  /*3470*/  FMUL.FTZ R89, R89, UR16 ;  /* 0x0000001059597c20 */ /* 0x000fca0008410000 */
[----:B------:R-:W-:-:S04]  /*3480*/  FSEL R89, R89, RZ, P0 ;  /* 0x000000ff59597208 */ /* 0x000fc80000000000 */
[----:B------:R-:W-:-:S04]  /*3490*/  F2FP.F16.F32.PACK_AB R89, RZ, R89 ;  /* 0x00000059ff59723e */ /* 0x000fc800000000ff */
[----:B------:R-:W-:-:S07]  /*34a0*/  PRMT R84, R84, 0x5410, R89 ;  /* 0x0000541054547816 */ /* 0x000fce0000000059 */
.L_x_6900:
[----:B------:R-:W-:Y:S05]  /*34b0*/  @!P2 BRA `(.L_x_6901) ;  /* 0x000000000018a947 */ /* 0x000fea0003800000 */
[----:B------:R-:W-:Y:S01]  /*34c0*/  FMUL.FTZ R89, R90, UR17 ;  /* 0x000000115a597c20 */ /* 0x000fe20008410000 */
[----:B------:R-:W-:-:S03]  /*34d0*/  LOP3.LUT P0, RZ, R112, 0xff0000, RZ, 0xc0, !PT ;  /* 0x00ff000070ff7812 */ /* 0x000fc6000780c0ff */
[----:B------:R-:W-:-:S05]  /*34e0*/  FMUL.FTZ R89, R89, UR16 ;  /* 0x0000001059597c20 */ /* 0x000fca0008410000 */
[----:B------:R-:W-:-:S04]  /*34f0*/  FSEL R89, R89, RZ, P0 ;  /* 0x000000ff59597208 */ /* 0x000fc80000000000 */
[----:B------:R-:W-:-:S04]  /*3500*/  F2FP.F16.F32.PACK_AB R89, RZ, R89 ;  /* 0x00000059ff59723e */ /* 0x000fc800000000ff */
[----:B------:R-:W-:-:S07]  /*3510*/  PRMT R85, R89, 0x7610, R85 ;  /* 0x0000761059557816 */ /* 0x000fce0000000055 */
.L_x_6901:
[----:B------:R-:W-:Y:S05]  /*3520*/  @!P2 BRA `(.L_x_6902) ;  /* 0x000000000018a947 */ /* 0x000fea0003800000 */
[----:B------:R-:W-:Y:S01]  /*3530*/  FMUL.FTZ R89, R91, UR17 ;  /* 0x000000115b597c20 */ /* 0x000fe20008410000 */
[----:B------:R-:W-:-:S03]  /*3540*/  LOP3.LUT P0, RZ, R112, 0xff000000, RZ, 0xc0, !PT ;  /* 0xff00000070ff7812 */ /* 0x000fc6000780c0ff */
[----:B------:R-:W-:-:S05]  /*3550*/  FMUL.FTZ R89, R89, UR16 ;  /* 0x0000001059597c20 */ /* 0x000fca0008410000 */
[----:B------:R-:W-:-:S04]  /*3560*/  FSEL R89, R89, RZ, P0 ;  /* 0x000000ff59597208 */ /* 0x000fc80000000000 */
[----:B------:R-:W-:-:S04]  /*3570*/  F2FP.F16.F32.PACK_AB R89, RZ, R89 ;  /* 0x00000059ff59723e */ /* 0x000fc800000000ff */
[----:B------:R-:W-:-:S07]  /*3580*/  PRMT R85, R85, 0x5410, R89 ;  /* 0x0000541055557816 */ /* 0x000fce0000000059 */
.L_x_6902:
[----:B------:R-:W-:Y:S05]  /*3590*/  @!P2 BRA `(.L_x_6903) ;  /* 0x000000000018a947 */ /* 0x000fea0003800000 */
[----:B------:R-:W-:Y:S01]  /*35a0*/  FMUL.FTZ R89, R92, UR17 ;  /* 0x000000115c597c20 */ /* 0x000fe20008410000 */
[----:B------:R-:W-:-:S03]  /*35b0*/  LOP3.LUT P0, RZ, R113, 0xff, RZ, 0xc0, !PT ;  /* 0x000000ff71ff7812 */ /* 0x000fc6000780c0ff */
[----:B------:R-:W-:-:S05]  /*35c0*/  FMUL.FTZ R89, R89, UR16 ;  /* 0x0000001059597c20 */ /* 0x000fca0008410000 */
[----:B------:R-:W-:-:S04]  /*35d0*/  FSEL R89, R89, RZ, P0 ;  /* 0x000000ff59597208 */ /* 0x000fc80000000000 */
[----:B------:R-:W-:-:S04]  /*35e0*/  F2FP.F16.F32.PACK_AB R89, RZ, R89 ;  /* 0x00000059ff59723e */ /* 0x000fc800000000ff */
[----:B------:R-:W-:-:S07]  /*35f0*/  PRMT R86, R89, 0x7610, R86 ;  /* 0x0000761059567816 */ /* 0x000fce0000000056 */
.L_x_6903:
[----:B------:R-:W-:Y:S05]  /*3600*/  @!P2 BRA `(.L_x_6904) ;  /* 0x000000000018a947 */ /* 0x000fea0003800000 */
[----:B------:R-:W-:Y:S01]  /*3610*/  FMUL.FTZ R89, R93, UR17 ;  /* 0x000000115d597c20 */ /* 0x000fe20008410000 */
[----:B------:R-:W-:-:S03]  /*3620*/  LOP3.LUT P0, RZ, R113, 0xff00, RZ, 0xc0, !PT ;  /* 0x0000ff0071ff7812 */ /* 0x000fc6000780c0ff */
[----:B------:R-:W-:-:S05]  /*3630*/  FMUL.FTZ R89, R89, UR16 ;  /* 0x0000001059597c20 */ /* 0x000fca0008410000 */
[----:B------:R-:W-:-:S04]  /*3640*/  FSEL R89, R89, RZ, P0 ;  /* 0x000000ff59597208 */ /* 0x000fc80000000000 */
[----:B------:R-:W-:-:S04]  /*3650*/  F2FP.F16.F32.PACK_AB R89, RZ, R89 ;  /* 0x00000059ff59723e */ /* 0x000fc800000000ff */
[----:B------:R-:W-:-:S07]  /*3660*/  PRMT R86, R86, 0x5410, R89 ;  /* 0x0000541056567816 */ /* 0x000fce0000000059 */
.L_x_6904:
[----:B------:R-:W-:Y:S05]  /*3670*/  @!P2 BRA `(.L_x_6905) ;  /* 0x000000000018a947 */ /* 0x000fea0003800000 */
[----:B------:R-:W-:Y:S01]  /*3680*/  FMUL.FTZ R89, R94, UR17 ;  /* 0x000000115e597c20 */ /* 0x000fe20008410000 */
[----:B------:R-:W-:-:S03]  /*3690*/  LOP3.LUT P0, RZ, R113, 0xff0000, RZ, 0xc0, !PT ;  /* 0x00ff000071ff7812 */ /* 0x000fc6000780c0ff */
[----:B------:R-:W-:-:S05]  /*36a0*/  FMUL.FTZ R89, R89, UR16 ;  /* 0x0000001059597c20 */ /* 0x000fca0008410000 */
[----:B------:R-:W-:-:S04]  /*36b0*/  FSEL R89, R89, RZ, P0 ;  /* 0x000000ff59597208 */ /* 0x000fc80000000000 */
[----:B------:R-:W-:-:S04]  /*36c0*/  F2FP.F16.F32.PACK_AB R89, RZ, R89 ;  /* 0x00000059ff59723e */ /* 0x000fc800000000ff */
[----:B------:R-:W-:-:S07]  /*36d0*/  PRMT R87, R89, 0x7610, R87 ;  /* 0x0000761059577816 */ /* 0x000fce0000000057 */
.L_x_6905:
        /* <DEDUP_REMOVED lines=10> */
.L_x_6883:
        /* <DEDUP_REMOVED lines=53> */
.L_x_6908:
[----:B------:R-:W-:Y:S05]  /*3ad0*/  @!P2 BRA `(.L_x_6909) ;  /* 0x000000000018a947 */ /* 0x000fea0003800000 */
[----:B------:R-:W-:Y:S01]  /*3ae0*/  FMUL.FTZ R89, R95, UR17 ;  /* 0x000000115f597c20 */ /* 0x000fe20008410000 */
[----:B------:R-:W-:-:S03]  /*3af0*/  LOP3.LUT P4, RZ, R114, 0xff00, RZ, 0xc0, !PT ;  /* 0x0000ff0072ff7812 */ /* 0x000fc6000788c0ff */
[----:B------:R-:W-:-:S05]  /*3b00*/  FMUL.FTZ R89, R89, UR16 ;  /* 0x0000001059597c20 */ /* 0x000fca0008410000 */
[----:B------:R-:W-:-:S04]  /*3b10*/  FSEL R89, R89, RZ, P4 ;  /* 0x000000ff59597208 */ /* 0x000fc80002000000 */
[----:B------:R-:W-:-:S04]  /*3b20*/  F2FP.F16.F32.PACK_AB R89, RZ, R89 ;  /* 0x00000059ff59723e */ /* 0x000fc800000000ff */
[----:B------:R-:W-:-:S07]  /*3b30*/  PRMT R84, R84, 0x5410, R89 ;  /* 0x0000541054547816 */ /* 0x000fce0000000059 */
.L_x_6909:
[----:B------:R-:W-:Y:S05]  /*3b40*/  @!P2 BRA `(.L_x_6910) ;  /* 0x000000000018a947 */ /* 0x000fea0003800000 */
[----:B------:R-:W-:Y:S01]  /*3b50*/  FMUL.FTZ R89, R90, UR17 ;  /* 0x000000115a597c20 */ /* 0x000fe20008410000 */
[----:B------:R-:W-:-:S03]  /*3b60*/  LOP3.LUT P4, RZ, R114, 0xff0000, RZ, 0xc0, !PT ;  /* 0x00ff000072ff7812 */ /* 0x000fc6000788c0ff */
[----:B------:R-:W-:-:S05]  /*3b70*/  FMUL.FTZ R89, R89, UR16 ;  /* 0x0000001059597c20 */ /* 0x000fca0008410000 */
[----:B------:R-:W-:-:S04]  /*3b80*/  FSEL R89, R89, RZ, P4 ;  /* 0x000000ff59597208 */ /* 0x000fc80002000000 */
[----:B------:R-:W-:-:S04]  /*3b90*/  F2FP.F16.F32.PACK_AB R89, RZ, R89 ;  /* 0x00000059ff59723e */ /* 0x000fc800000000ff */
[----:B------:R-:W-:-:S07]  /*3ba0*/  PRMT R85, R89, 0x7610, R85 ;  /* 0x0000761059557816 */ /* 0x000fce0000000055 */
.L_x_6910:
[----:B------:R-:W-:Y:S05]  /*3bb0*/  @!P2 BRA `(.L_x_6911) ;  /* 0x000000000018a947 */ /* 0x000fea0003800000 */
[----:B------:R-:W-:Y:S01]  /*3bc0*/  FMUL.FTZ R89, R91, UR17 ;  /* 0x000000115b597c20 */ /* 0x000fe20008410000 */
[----:B------:R-:W-:-:S03]  /*3bd0*/  LOP3.LUT P4, RZ, R114, 0xff000000, RZ, 0xc0, !PT ;  /* 0xff00000072ff7812 */ /* 0x000fc6000788c0ff */
[----:B------:R-:W-:-:S05]  /*3be0*/  FMUL.FTZ R89, R89, UR16 ;  /* 0x0000001059597c20 */ /* 0x000fca0008410000 */
[----:B------:R-:W-:-:S04]  /*3bf0*/  FSEL R89, R89, RZ, P4 ;  /* 0x000000ff59597208 */ /* 0x000fc80002000000 */
[----:B------:R-:W-:-:S04]  /*3c00*/  F2FP.F16.F32.PACK_AB R89, RZ, R89 ;  /* 0x00000059ff59723e */ /* 0x000fc800000000ff */
[----:B------:R-:W-:-:S07]  /*3c10*/  PRMT R85, R85, 0x5410, R89 ;  /* 0x0000541055557816 */ /* 0x000fce0000000059 */
.L_x_6911:
[----:B------:R-:W-:Y:S05]  /*3c20*/  @!P2 BRA `(.L_x_6912) ;  /* 0x000000000018a947 */ /* 0x000fea0003800000 */
[----:B------:R-:W-:Y:S01]  /*3c30*/  FMUL.FTZ R89, R92, UR17 ;  /* 0x000000115c597c20 */ /* 0x000fe20008410000 */
[----:B------:R-:W-:-:S03]  /*3c40*/  LOP3.LUT P4, RZ, R115, 0xff, RZ, 0xc0, !PT ;  /* 0x000000ff73ff7812 */ /* 0x000fc6000788c0ff */
[----:B------:R-:W-:-:S05]  /*3c50*/  FMUL.FTZ R89, R89, UR16 ;  /* 0x0000001059597c20 */ /* 0x000fca0008410000 */
[----:B------:R-:W-:-:S04]  /*3c60*/  FSEL R89, R89, RZ, P4 ;  /* 0x000000ff59597208 */ /* 0x000fc80002000000 */
[----:B------:R-:W-:-:S04]  /*3c70*/  F2FP.F16.F32.PACK_AB R89, RZ, R89 ;  /* 0x00000059ff59723e */ /* 0x000fc800000000ff */
[----:B------:R-:W-:-:S07]  /*3c80*/  PRMT R86, R89, 0x7610, R86 ;  /* 0x0000761059567816 */ /* 0x000fce0000000056 */
.L_x_6912:
[----:B------:R-:W-:Y:S05]  /*3c90*/  @!P2 BRA `(.L_x_6913) ;  /* 0x000000000018a947 */ /* 0x000fea0003800000 */
[----:B------:R-:W-:Y:S01]  /*3ca0*/  FMUL.FTZ R89, R93, UR17 ;  /* 0x000000115d597c20 */ /* 0x000fe20008410000 */
[----:B------:R-:W-:-:S03]  /*3cb0*/  LOP3.LUT P4, RZ, R115, 0xff00, RZ, 0xc0, !PT ;  /* 0x0000ff0073ff7812 */ /* 0x000fc6000788c0ff */
[----:B------:R-:W-:-:S05]  /*3cc0*/  FMUL.FTZ R89, R89, UR16 ;  /* 0x0000001059597c20 */ /* 0x000fca0008410000 */
[----:B------:R-:W-:-:S04]  /*3cd0*/  FSEL R89, R89, RZ, P4 ;  /* 0x000000ff59597208 */ /* 0x000fc80002000000 */
[----:B------:R-:W-:-:S04]  /*3ce0*/  F2FP.F16.F32.PACK_AB R89, RZ, R89 ;  /* 0x00000059ff59723e */ /* 0x000fc800000000ff */
[----:B------:R-:W-:-:S07]  /*3cf0*/  PRMT R86, R86, 0x5410, R89 ;  /* 0x0000541056567816 */ /* 0x000fce0000000059 */
.L_x_6913:
[----:B------:R-:W-:Y:S05]  /*3d00*/  @!P2 BRA `(.L_x_6914) ;  /* 0x000000000018a947 */ /* 0x000fea0003800000 */
[----:B------:R-:W-:Y:S01]  /*3d10*/  FMUL.FTZ R89, R100, UR17 ;  /* 0x0000001164597c20 */ /* 0x000fe20008410000 */
[----:B------:R-:W-:-:S03]  /*3d20*/  LOP3.LUT P4, RZ, R115, 0xff0000, RZ, 0xc0, !PT ;  /* 0x00ff000073ff7812 */ /* 0x000fc6000788c0ff */
[----:B------:R-:W-:-:S05]  /*3d30*/  FMUL.FTZ R89, R89, UR16 ;  /* 0x0000001059597c20 */ /* 0x000fca0008410000 */
[----:B------:R-:W-:-:S04]  /*3d40*/  FSEL R89, R89, RZ, P4 ;  /* 0x000000ff59597208 */ /* 0x000fc80002000000 */
[----:B------:R-:W-:-:S04]  /*3d50*/  F2FP.F16.F32.PACK_AB R89, RZ, R89 ;  /* 0x00000059ff59723e */ /* 0x000fc800000000ff */
[----:B------:R-:W-:-:S07]  /*3d60*/  PRMT R87, R89, 0x7610, R87 ;  /* 0x0000761059577816 */ /* 0x000fce0000000057 */
.L_x_6914:
        /* <DEDUP_REMOVED lines=11> */
.L_x_6907:
        /* <DEDUP_REMOVED lines=11> */
.L_x_6916:
        /* <DEDUP_REMOVED lines=11> */
.L_x_6917:
        /* <DEDUP_REMOVED lines=11> */
.L_x_6918:
        /* <DEDUP_REMOVED lines=11> */
.L_x_6919:
        /* <DEDUP_REMOVED lines=11> */
.L_x_6920:
        /* <DEDUP_REMOVED lines=11> */
.L_x_6921:
        /* <DEDUP_REMOVED lines=11> */
.L_x_6922:
        /* <DEDUP_REMOVED lines=13> */
.L_x_6906:
        /* <DEDUP_REMOVED lines=46> */
.L_x_6924:
        /* <DEDUP_REMOVED lines=12> */
.L_x_6925:
        /* <DEDUP_REMOVED lines=12> */
.L_x_6926:
        /* <DEDUP_REMOVED lines=12> */
.L_x_6927:
        /* <DEDUP_REMOVED lines=12> */
.L_x_6928:
        /* <DEDUP_REMOVED lines=12> */
.L_x_6929:
        /* <DEDUP_REMOVED lines=12> */
.L_x_6930:
        /* <DEDUP_REMOVED lines=11> */
.L_x_6923:
        /* <DEDUP_REMOVED lines=12> */
.L_x_6931:
        /* <DEDUP_REMOVED lines=12> */
.L_x_6932:
        /* <DEDUP_REMOVED lines=12> */
.L_x_6933:
        /* <DEDUP_REMOVED lines=12> */
.L_x_6934:
        /* <DEDUP_REMOVED lines=12> */
.L_x_6935:
        /* <DEDUP_REMOVED lines=12> */
.L_x_6936:
        /* <DEDUP_REMOVED lines=12> */
.L_x_6937:
        /* <DEDUP_REMOVED lines=13> */
.L_x_6915:
        /* <DEDUP_REMOVED lines=22> */
[----:B------:R-:W-:Y:S01]  /*5340*/  @P3 FFMA.FTZ R100, R118, R101, R6 ;  /* 0x0000006576643223 */ /* 0x000fe20000010006 */
[----:B------:R-:W-:Y:S01]  /*5350*/  @P3 FADD.FTZ R94, R167, -R94 ;  /* 0x8000005ea75e3221 */ /* 0x000fe20000010000 */
[----:B------:R-:W-:Y:S01]  /*5360*/  @P3 FADD.FTZ R2, R157, -R2 ;  /* 0x800000029d023221 */ /* 0x000fe20000010000 */
[----:B------:R-:W-:Y:S01]  /*5370*/  MOV R99, R4 ;  /* 0x0000000400637202 */ /* 0x000fe20000000f00 */
[----:B------:R-:W-:Y:S01]  /*5380*/  @P3 FADD.FTZ R91, R159, -R88 ;  /* 0x800000589f5b3221 */ /* 0x000fe20000010000 */
        /* <DEDUP_REMOVED lines=24> */
.L_x_6940:
[----:B------:R-:W-:Y:S05]  /*5510*/  @!P2 BRA `(.L_x_6941) ;  /* 0x000000000018a947 */ /* 0x000fea0003800000 */
[----:B------:R-:W-:Y:S01]  /*5520*/  FMUL.FTZ R2, R95, UR17 ;  /* 0x000000115f027c20 */ /* 0x000fe20008410000 */
[----:B------:R-:W-:-:S03]  /*5530*/  LOP3.LUT P1, RZ, R116, 0xff00, RZ, 0xc0, !PT ;  /* 0x0000ff0074ff7812 */ /* 0x000fc6000782c0ff */
[----:B------:R-:W-:-:S05]  /*5540*/  FMUL.FTZ R2, R2, UR16 ;  /* 0x0000001002027c20 */ /* 0x000fca0008410000 */
[----:B------:R-:W-:-:S04]  /*5550*/  FSEL R2, R2, RZ, P1 ;  /* 0x000000ff02027208 */ /* 0x000fc80000800000 */
[----:B------:R-:W-:-:S04]  /*5560*/  F2FP.F16.F32.PACK_AB R2, RZ, R2 ;  /* 0x00000002ff02723e */ /* 0x000fc800000000ff */
[----:B------:R-:W-:-:S07]  /*5570*/  PRMT R84, R84, 0x5410, R2 ;  /* 0x0000541054547816 */ /* 0x000fce0000000002 */
.L_x_6941:
[----:B------:R-:W-:Y:S05]  /*5580*/  @!P2 BRA `(.L_x_6942) ;  /* 0x000000000018a947 */ /* 0x000fea0003800000 */
[----:B------:R-:W-:Y:S01]  /*5590*/  FMUL.FTZ R2, R90, UR17 ;  /* 0x000000115a027c20 */ /* 0x000fe20008410000 */
[----:B------:R-:W-:-:S03]  /*55a0*/  LOP3.LUT P1, RZ, R116, 0xff0000, RZ, 0xc0, !PT ;  /* 0x00ff000074ff7812 */ /* 0x000fc6000782c0ff */
[----:B------:R-:W-:-:S05]  /*55b0*/  FMUL.FTZ R2, R2, UR16 ;  /* 0x0000001002027c20 */ /* 0x000fca0008410000 */
[----:B------:R-:W-:-:S04]  /*55c0*/  FSEL R2, R2, RZ, P1 ;  /* 0x000000ff02027208 */ /* 0x000fc80000800000 */
[----:B------:R-:W-:-:S04]  /*55d0*/  F2FP.F16.F32.PACK_AB R2, RZ, R2 ;  /* 0x00000002ff02723e */ /* 0x000fc800000000ff */
[----:B------:R-:W-:-:S07]  /*55e0*/  PRMT R85, R2, 0x7610, R85 ;  /* 0x0000761002557816 */ /* 0x000fce0000000055 */
.L_x_6942:
[----:B------:R-:W-:Y:S05]  /*55f0*/  @!P2 BRA `(.L_x_6943) ;  /* 0x000000000018a947 */ /* 0x000fea0003800000 */
[----:B------:R-:W-:Y:S01]  /*5600*/  FMUL.FTZ R2, R98, UR17 ;  /* 0x0000001162027c20 */ /* 0x000fe20008410000 */
[----:B------:R-:W-:-:S03]  /*5610*/  LOP3.LUT P1, RZ, R116, 0xff000000, RZ, 0xc0, !PT ;  /* 0xff00000074ff7812 */ /* 0x000fc6000782c0ff */
[----:B------:R-:W-:-:S05]  /*5620*/  FMUL.FTZ R2, R2, UR16 ;  /* 0x0000001002027c20 */ /* 0x000fca0008410000 */
[----:B------:R-:W-:-:S04]  /*5630*/  FSEL R2, R2, RZ, P1 ;  /* 0x000000ff02027208 */ /* 0x000fc80000800000 */
[----:B------:R-:W-:-:S04]  /*5640*/  F2FP.F16.F32.PACK_AB R2, RZ, R2 ;  /* 0x00000002ff02723e */ /* 0x000fc800000000ff */
[----:B------:R-:W-:-:S07]  /*5650*/  PRMT R85, R85, 0x5410, R2 ;  /* 0x0000541055557816 */ /* 0x000fce0000000002 */
.L_x_6943:
[----:B------:R-:W-:Y:S05]  /*5660*/  @!P2 BRA `(.L_x_6944) ;  /* 0x000000000018a947 */ /* 0x000fea0003800000 */
[----:B------:R-:W-:Y:S01]  /*5670*/  FMUL.FTZ R2, R99, UR17 ;  /* 0x0000001163027c20 */ /* 0x000fe20008410000 */
[----:B------:R-:W-:-:S03]  /*5680*/  LOP3.LUT P1, RZ, R117, 0xff, RZ, 0xc0, !PT ;  /* 0x000000ff75ff7812 */ /* 0x000fc6000782c0ff */
[----:B------:R-:W-:-:S05]  /*5690*/  FMUL.FTZ R2, R2, UR16 ;  /* 0x0000001002027c20 */ /* 0x000fca0008410000 */
[----:B------:R-:W-:-:S04]  /*56a0*/  FSEL R2, R2, RZ, P1 ;  /* 0x000000ff02027208 */ /* 0x000fc80000800000 */
[----:B------:R-:W-:-:S04]  /*56b0*/  F2FP.F16.F32.PACK_AB R2, RZ, R2 ;  /* 0x00000002ff02723e */ /* 0x000fc800000000ff */
[----:B------:R-:W-:-:S07]  /*56c0*/  PRMT R86, R2, 0x7610, R86 ;  /* 0x0000761002567816 */ /* 0x000fce0000000056 */
.L_x_6944:
[----:B------:R-:W-:Y:S05]  /*56d0*/  @!P2 BRA `(.L_x_6945) ;  /* 0x000000000018a947 */ /* 0x000fea0003800000 */
[----:B------:R-:W-:Y:S01]  /*56e0*/  FMUL.FTZ R2, R93, UR17 ;  /* 0x000000115d027c20 */ /* 0x000fe20008410000 */
[----:B------:R-:W-:-:S03]  /*56f0*/  LOP3.LUT P1, RZ, R117, 0xff00, RZ, 0xc0, !PT ;  /* 0x0000ff0075ff7812 */ /* 0x000fc6000782c0ff */
[----:B------:R-:W-:-:S05]  /*5700*/  FMUL.FTZ R2, R2, UR16 ;  /* 0x0000001002027c20 */ /* 0x000fca0008410000 */
[----:B------:R-:W-:-:S04]  /*5710*/  FSEL R2, R2, RZ, P1 ;  /* 0x000000ff02027208 */ /* 0x000fc80000800000 */
[----:B------:R-:W-:-:S04]  /*5720*/  F2FP.F16.F32.PACK_AB R2, RZ, R2 ;  /* 0x00000002ff02723e */ /* 0x000fc800000000ff */
[----:B------:R-:W-:-:S07]  /*5730*/  PRMT R86, R86, 0x5410, R2 ;  /* 0x0000541056567816 */ /* 0x000fce0000000002 */
.L_x_6945:
[----:B------:R-:W-:Y:S05]  /*5740*/  @!P2 BRA `(.L_x_6946) ;  /* 0x000000000018a947 */ /* 0x000fea0003800000 */
[----:B------:R-:W-:Y:S01]  /*5750*/  FMUL.FTZ R2, R100, UR17 ;  /* 0x0000001164027c20 */ /* 0x000fe20008410000 */
[----:B------:R-:W-:-:S03]  /*5760*/  LOP3.LUT P1, RZ, R117, 0xff0000, RZ, 0xc0, !PT ;  /* 0x00ff000075ff7812 */ /* 0x000fc6000782c0ff */
[----:B------:R-:W-:-:S05]  /*5770*/  FMUL.FTZ R2, R2, UR16 ;  /* 0x0000001002027c20 */ /* 0x000fca0008410000 */
[----:B------:R-:W-:-:S04]  /*5780*/  FSEL R2, R2, RZ, P1 ;  /* 0x000000ff02027208 */ /* 0x000fc80000800000 */
[----:B------:R-:W-:-:S04]  /*5790*/  F2FP.F16.F32.PACK_AB R2, RZ, R2 ;  /* 0x00000002ff02723e */ /* 0x000fc800000000ff */
[----:B------:R-:W-:-:S07]  /*57a0*/  PRMT R87, R2, 0x7610, R87 ;  /* 0x0000761002577816 */ /* 0x000fce0000000057 */
.L_x_6946:
        /* <DEDUP_REMOVED lines=13> */
.L_x_6939:
        /* <DEDUP_REMOVED lines=11> */
.L_x_6948:
        /* <DEDUP_REMOVED lines=11> */
.L_x_6949:
        /* <DEDUP_REMOVED lines=11> */
.L_x_6950:
        /* <DEDUP_REMOVED lines=11> */
.L_x_6951:
        /* <DEDUP_REMOVED lines=11> */
.L_x_6952:
        /* <DEDUP_REMOVED lines=11> */
.L_x_6953:
        /* <DEDUP_REMOVED lines=11> */
.L_x_6954:
        /* <DEDUP_REMOVED lines=11> */
[----:B0-----:R-:W-:Y:S01]  /*5e00*/  PRMT R87, R87, 0x5410, R2 ;  /* 0x0000541057577816 */ /* 0x001fe20000000002 */
[----:B------:R-:W-:Y:S06]  /*5e10*/  BRA `(.L_x_6947) ;  /* 0x0000000c00807947 */ /* 0x000fec0003800000 */
.L_x_6938:
        /* <DEDUP_REMOVED lines=38> */
.L_x_6956:
        /* <DEDUP_REMOVED lines=12> */
.L_x_6957:
        /* <DEDUP_REMOVED lines=12> */
.L_x_6958:
        /* <DEDUP_REMOVED lines=12> */
.L_x_6959:
        /* <DEDUP_REMOVED lines=12> */
.L_x_6960:
        /* <DEDUP_REMOVED lines=12> */
.L_x_6961:
        /* <DEDUP_REMOVED lines=12> */
.L_x_6962:
        /* <DEDUP_REMOVED lines=17> */
.L_x_6955:
        /* <DEDUP_REMOVED lines=12> */
.L_x_6963:
        /* <DEDUP_REMOVED lines=12> */
.L_x_6964:
        /* <DEDUP_REMOVED lines=12> */
.L_x_6965:
        /* <DEDUP_REMOVED lines=12> */
.L_x_6966:
        /* <DEDUP_REMOVED lines=12> */
.L_x_6967:
        /* <DEDUP_REMOVED lines=12> */
.L_x_6968:
        /* <DEDUP_REMOVED lines=12> */
.L_x_6969:
        /* <DEDUP_REMOVED lines=13> */
.L_x_6947:
        /* <DEDUP_REMOVED lines=14> */
.L_x_6868:
[----:B------:R-:W1:Y:S08]  /*6d00*/  S2UR UR4, SR_CTAID.X ;  /* 0x00000000000479c3 */ /* 0x000e700000002500 */
[----:B-----5:R-:W1:Y:S08]  /*6d10*/  LDC R7, c[0x0][0x388] ;  /* 0x0000e200ff077b82 */ /* 0x020e700000000800 */
        /* <DEDUP_REMOVED lines=19> */
.L_x_6971:
        /* <DEDUP_REMOVED lines=11> */
.L_x_10787:


//--------------------- .text._ZN10layer_norm13ln_bwd_kernelINS_13Kernel_traitsI6__halfS2_fS2_fjLj6144ELj1ELj1ELj8ELj16ENS_18Kernel_traits_baseILj6144ES2_S2_fS2_fjLj256EEEEELb1ELb1ELb0ELb0EEEvNS_9BwdParamsE --------------------------
	.section	.text._ZN10layer_norm13ln_bwd_kernelINS_13Kernel_traitsI6__halfS2_fS2_fjLj6144ELj1ELj1ELj8ELj16ENS_18Kernel_traits_baseILj6144ES2_S2_fS2_fjLj256EEEEELb1ELb1ELb0ELb0EEEvNS_9BwdParamsE,"ax",@progbits
	.align	128
        .global         _ZN10layer_norm13ln_bwd_kernelINS_13Kernel_traitsI6__halfS2_fS2_fjLj6144ELj1ELj1ELj8ELj16ENS_18Kernel_traits_baseILj6144ES2_S2_fS2_fjLj256EEEEELb1ELb1ELb0ELb0EEEvNS_9BwdParamsE
        .type           _ZN10layer_norm13ln_bwd_kernelINS_13Kernel_traitsI6__halfS2_fS2_fjLj6144ELj1ELj1ELj8ELj16ENS_18Kernel_traits_baseILj6144ES2_S2_fS2_fjLj256EEEEELb1ELb1ELb0ELb0EEEvNS_9BwdParamsE,@function
        .size           _ZN10layer_norm13ln_bwd_kernelINS_13Kernel_traitsI6__halfS2_fS2_fjLj6144ELj1ELj1ELj8ELj16ENS_18Kernel_traits_baseILj6144ES2_S2_fS2_fjLj256EEEEELb1ELb1ELb0ELb0EEEvNS_9BwdParamsE,(.L_x_10788 - _ZN10layer_norm13ln_bwd_kernelINS_13Kernel_traitsI6__halfS2_fS2_fjLj6144ELj1ELj1ELj8ELj16ENS_18Kernel_traits_baseILj6144ES2_S2_fS2_fjLj256EEEEELb1ELb1ELb0ELb0EEEvNS_9BwdParamsE)
        .other          _ZN10layer_norm13ln_bwd_kernelINS_13Kernel_traitsI6__halfS2_fS2_fjLj6144ELj1ELj1ELj8ELj16ENS_18Kernel_traits_baseILj6144ES2_S2_fS2_fjLj256EEEEELb1ELb1ELb0ELb0EEEvNS_9BwdParamsE,@"STO_CUDA_ENTRY STV_DEFAULT"
_ZN10layer_norm13ln_bwd_kernelINS_13Kernel_traitsI6__halfS2_fS2_fjLj6144ELj1ELj1ELj8ELj16ENS_18Kernel_traits_baseILj6144ES2_S2_fS2_fjLj256EEEEELb1ELb1ELb0ELb0EEEvNS_9BwdParamsE:
.text._ZN10layer_norm13ln_bwd_kernelINS_13Kernel_traitsI6__halfS2_fS2_fjLj6144ELj1ELj1ELj8ELj16ENS_18Kernel_traits_baseILj6144ES2_S2_fS2_fjLj256EEEEELb1ELb1ELb0ELb0EEEvNS_9BwdParamsE:
        /* <DEDUP_REMOVED lines=21> */
[----:B--2---:R-:W5:Y:S02]  /*0150*/  @P3 LDG.E.128 R156, desc[UR10][R6.64] ;  /* 0x0000000a069c3981 */ /* 0x004f64000c1e1d00 */
[----:B------:R-:W0:Y:S01]  /*0160*/  @P5 LDC.64 R4, c[0x0][0x3e8] ;  /* 0x0000fa00ff045b82 */ /* 0x000e220000000a00 */
[C---:B---3--:R-:W-:Y:S01]  /*0170*/  @P3 IMAD.WIDE.U32 R8, R15.reuse, 0x10, R8 ;  /* 0x000000100f083825 */ /* 0x048fe200078e0008 */
[----:B------:R-:W-:-:S04]  /*0180*/  @P3 IADD3 R15, PT, PT, R15, 0x100, RZ ;  /* 0x000001000f0f3810 */ /* 0x000fc80007ffe0ff */
[----:B------:R-:W5:Y:S01]  /*0190*/  @P3 LDG.E.128 R76, desc[UR10][R8.64] ;  /* 0x0000000a084c3981 */ /* 0x000f62000c1e1d00 */
[----:B----4-:R-:W-:Y:S01]  /*01a0*/  @P4 IMAD.WIDE.U32 R10, R15, 0x10, R10 ;  /* 0x000000100f0a4825 */ /* 0x010fe200078e000a */
[----:B------:R-:W2:Y:S04]  /*01b0*/  @P4 LDC.64 R12, c[0x0][0x3e8] ;  /* 0x0000fa00ff0c4b82 */ /* 0x000ea80000000a00 */
[----:B------:R-:W5:Y:S01]  /*01c0*/  @P4 LDG.E.128 R72, desc[UR10][R10.64] ;  /* 0x0000000a0a484981 */ /* 0x000f62000c1e1d00 */
[----:B-1----:R-:W-:-:S05]  /*01d0*/  @P5 IMAD.WIDE.U32 R2, R152, 0x10, R2 ;  /* 0x0000001098025825 */ /* 0x002fca00078e0002 */
[----:B------:R-:W5:Y:S01]  /*01e0*/  @P5 LDG.E.128 R64, desc[UR10][R2.64] ;  /* 0x0000000a02405981 */ /* 0x000f62000c1e1d00 */
[----:B0-----:R-:W-:-:S05]  /*01f0*/  @P5 IMAD.WIDE.U32 R4, R152, 0x10, R4 ;  /* 0x0000001098045825 */ /* 0x001fca00078e0004 */
[----:B------:R-:W5:Y:S01]  /*0200*/  @P5 LDG.E.128 R60, desc[UR10][R4.64] ;  /* 0x0000000a043c5981 */ /* 0x000f62000c1e1d00 */
[----:B------:R-:W-:Y:S01]  /*0210*/  UISETP.GE.AND UP0, UPT, UR9, UR4, UPT ;  /* 0x000000040900728c */ /* 0x000fe2000bf06270 */
        /* <DEDUP_REMOVED lines=38> */
[----:B------:R-:W-:Y:S06]  /*0480*/  BRA.U UP0, `(.L_x_6972) ;  /* 0x0000006d00e47547 */ /* 0x000fec000b800000 */
        /* <DEDUP_REMOVED lines=46> */
.L_x_6999:
        /* <DEDUP_REMOVED lines=8> */
[----:B--2---:R-:W-:-:S05]  /*07f0*/  IMAD.WIDE R138, R2, 0x4, R138 ;  /* 0x00000004028a7825 */ /* 0x004fca00078e028a */
[----:B------:R1:W5:Y:S01]  /*0800*/  LDG.E R153, desc[UR10][R138.64] ;  /* 0x0000000a8a997981 */ /* 0x000362000c1e1900 */
[----:B------:R-:W-:Y:S01]  /*0810*/  ISETP.GE.U32.AND P5, PT, R134, 0x100, PT ;  /* 0x000001008600780c */ /* 0x000fe20003fa6070 */
[----:B0-----:R-:W-:-:S05]  /*0820*/  IMAD R0, R2, R135, RZ ;  /* 0x0000008702007224 */ /* 0x001fca00078e02ff */
[----:B------:R-:W-:-:S04]  /*0830*/  SHF.R.S32.HI R143, RZ, 0x1f, R0 ;  /* 0x0000001fff8f7819 */ /* 0x000fc80000011400 */
[----:B------:R-:W-:Y:S01]  /*0840*/  LEA.HI R143, R143, R0, RZ, 0x3 ;  /* 0x000000008f8f7211 */ /* 0x000fe200078f18ff */
[----:B------:R-:W-:Y:S01]  /*0850*/  BSSY.RECONVERGENT B0, `(.L_x_6973) ;  /* 0x0000063000007945 */ /* 0x000fe20003800200 */
[----:B------:R-:W-:Y:S02]  /*0860*/  ISETP.NE.AND P2, PT, RZ, UR12, PT ;  /* 0x0000000cff007c0c */ /* 0x000fe4000bf45270 */
[----:B------:R-:W-:Y:S01]  /*0870*/  LEA.HI.SX32 R0, R143, R152, 0x1d ;  /* 0x000000988f007211 */ /* 0x000fe200078feaff */
[----:B------:R-:W-:Y:S01]  /*0880*/  HFMA2 R149, -RZ, RZ, 0, 0 ;  /* 0x00000000ff957431 */ /* 0x000fe200000001ff */
[C---:B------:R-:W-:Y:S02]  /*0890*/  ISETP.GE.U32.AND P3, PT, R134.reuse, 0x200, PT ;  /* 0x000002008600780c */ /* 0x040fe40003f66070 */
[----:B------:R-:W-:Y:S02]  /*08a0*/  ISETP.GE.U32.AND P4, PT, R134, 0x300, PT ;  /* 0x000003008600780c */ /* 0x000fe40003f86070 */
[----:B------:R-:W-:-:S02]  /*08b0*/  MOV R206, RZ ;  /* 0x000000ff00ce7202 */ /* 0x000fc40000000f00 */
        /* <DEDUP_REMOVED lines=25> */
[----:B------:R0:W5:Y:S02]  /*0a50*/  @P1 LDG.E.128 R4, desc[UR10][R150.64+0x10] ;  /* 0x0000100a96041981 */ /* 0x000164000c1e1d00 */
[----:B0-----:R-:W-:Y:S01]  /*0a60*/  IADD3 R150, PT, PT, R0, 0x100, RZ ;  /* 0x0000010000967810 */ /* 0x001fe20007ffe0ff */
[C---:B---3--:R-:W-:Y:S01]  /*0a70*/  FADD.FTZ R136, -R148.reuse, R136 ;  /* 0x0000008894887221 */ /* 0x048fe20000010100 */
[C---:B------:R-:W-:Y:S01]  /*0a80*/  FADD.FTZ R160, -R148.reuse, R137 ;  /* 0x0000008994a07221 */ /* 0x040fe20000010100 */
[----:B------:R-:W-:Y:S02]  /*0a90*/  FADD.FTZ R164, -R148, R139 ;  /* 0x0000008b94a47221 */ /* 0x000fe40000010100 */
[----:B-----5:R-:W-:Y:S01]  /*0aa0*/  FMUL.FTZ R3, R153, R136 ;  /* 0x0000008899037220 */ /* 0x020fe20000410000 */
[----:B------:R-:W-:-:S02]  /*0ab0*/  HADD2.F32 R136, -RZ, R66.H0_H0 ;  /* 0x20000042ff887230 */ /* 0x000fc40000004100 */
[----:B------:R-:W-:Y:S01]  /*0ac0*/  FMUL.FTZ R164, R153, R164 ;  /* 0x000000a499a47220 */ /* 0x000fe20000410000 */
[----:B----4-:R-:W-:Y:S02]  /*0ad0*/  HADD2.F32 R137, -RZ, R140.H0_H0 ;  /* 0x2000008cff897230 */ /* 0x010fe40000004100 */
        /* <DEDUP_REMOVED lines=58> */
.L_x_6974:
[----:B----4-:R-:W-:Y:S05]  /*0e80*/  BSYNC.RECONVERGENT B0 ;  /* 0x0000000000007941 */ /* 0x010fea0003800200 */
.L_x_6973:
        /* <DEDUP_REMOVED lines=15> */
[--C-:B------:R-:W-:Y:S02]  /*0f80*/  HADD2.F32 R179, -RZ, R157.reuse.H1_H1 ;  /* 0x3000009dffb37230 */ /* 0x100fe40000004100 */
[----:B------:R-:W-:Y:S02]  /*0f90*/  HADD2.F32 R178, -RZ, R157.H0_H0 ;  /* 0x2000009dffb27230 */ /* 0x000fe40000004100 */
[----:B0-----:R-:W-:-:S05]  /*0fa0*/  @P1 IMAD.WIDE.U32 R174, R150, 0x20, R174 ;  /* 0x0000002096ae1825 */ /* 0x001fca00078e00ae */
[----:B------:R-:W5:Y:S04]  /*0fb0*/  @P1 LDG.E.128 R80, desc[UR10][R174.64] ;  /* 0x0000000aae501981 */ /* 0x000f68000c1e1d00 */
[----:B------:R0:W5:Y:S02]  /*0fc0*/  @P1 LDG.E.128 R84, desc[UR10][R174.64+0x10] ;  /* 0x0000100aae541981 */ /* 0x000164000c1e1d00 */
[--C-:B0-----:R-:W-:Y:S02]  /*0fd0*/  HADD2.F32 R174, -RZ, R156.reuse.H0_H0 ;  /* 0x2000009cffae7230 */ /* 0x101fe40000004100 */
[----:B------:R-:W-:Y:S02]  /*0fe0*/  HADD2.F32 R175, -RZ, R156.H1_H1 ;  /* 0x3000009cffaf7230 */ /* 0x000fe40000004100 */
[----:B------:R-:W-:-:S02]  /*0ff0*/  HADD2.F32 R183, -RZ, R158.H1_H1 ;  /* 0x3000009effb77230 */ /* 0x000fc40000004100 */
[--C-:B------:R-:W-:Y:S02]  /*1000*/  HADD2.F32 R185, -RZ, R159.reuse.H0_H0 ;  /* 0x2000009fffb97230 */ /* 0x100fe40000004100 */
[----:B------:R-:W-:Y:S01]  /*1010*/  HADD2.F32 R186, -RZ, R159.H1_H1 ;  /* 0x3000009fffba7230 */ /* 0x000fe20000004100 */
[----:B------:R-:W-:Y:S01]  /*1020*/  IADD3 R150, PT, PT, R150, 0x100, RZ ;  /* 0x0000010096967810 */ /* 0x000fe20007ffe0ff */
[C---:B---3--:R-:W-:Y:S01]  /*1030*/  FADD.FTZ R136, -R148.reuse, R136 ;  /* 0x0000008894887221 */ /* 0x048fe20000010100 */
        /* <DEDUP_REMOVED lines=64> */
.L_x_6976:
[----:B------:R-:W-:Y:S05]  /*1440*/  BSYNC.RECONVERGENT B0 ;  /* 0x0000000000007941 */ /* 0x000fea0003800200 */
.L_x_6975:
        /* <DEDUP_REMOVED lines=17> */
[----:B0-----:R-:W-:-:S05]  /*1560*/  @P1 IMAD.WIDE.U32 R190, R150, 0x20, R190 ;  /* 0x0000002096be1825 */ /* 0x001fca00078e00be */
[----:B------:R-:W5:Y:S04]  /*1570*/  @P1 LDG.E.128 R88, desc[UR10][R190.64] ;  /* 0x0000000abe581981 */ /* 0x000f68000c1e1d00 */
[----:B------:R0:W5:Y:S02]  /*1580*/  @P1 LDG.E.128 R92, desc[UR10][R190.64+0x10] ;  /* 0x0000100abe5c1981 */ /* 0x000164000c1e1d00 */
[----:B0-----:R-:W-:Y:S02]  /*1590*/  HADD2.F32 R191, -RZ, R72.H1_H1 ;  /* 0x30000048ffbf7230 */ /* 0x001fe40000004100 */
[----:B------:R-:W-:Y:S02]  /*15a0*/  HADD2.F32 R199, -RZ, R74.H1_H1 ;  /* 0x3000004affc77230 */ /* 0x000fe40000004100 */
[----:B------:R-:W-:-:S02]  /*15b0*/  HADD2.F32 R202, -RZ, R75.H0_H0 ;  /* 0x2000004bffca7230 */ /* 0x000fc40000004100 */
[----:B------:R-:W-:Y:S02]  /*15c0*/  HADD2.F32 R203, -RZ, R75.H1_H1 ;  /* 0x3000004bffcb7230 */ /* 0x000fe40000004100 */
[C---:B---3--:R-:W-:Y:S01]  /*15d0*/  FADD.FTZ R136, -R148.reuse, R136 ;  /* 0x0000008894887221 */ /* 0x048fe20000010100 */
[C---:B------:R-:W-:Y:S01]  /*15e0*/  FADD.FTZ R192, -R148.reuse, R137 ;  /* 0x0000008994c07221 */ /* 0x040fe20000010100 */
[C---:B------:R-:W-:Y:S01]  /*15f0*/  FADD.FTZ R150, -R148.reuse, R138 ;  /* 0x0000008a94967221 */ /* 0x040fe20000010100 */
[----:B------:R-:W-:Y:S02]  /*1600*/  HADD2.F32 R137, -RZ, R72.H0_H0 ;  /* 0x20000048ff897230 */ /* 0x000fe40000004100 */
[C---:B----4-:R-:W-:Y:S01]  /*1610*/  FADD.FTZ R200, -R148.reuse, R141 ;  /* 0x0000008d94c87221 */ /* 0x050fe20000010100 */
[----:B-----5:R-:W-:Y:S01]  /*1620*/  FMUL.FTZ R189, R153, R136 ;  /* 0x0000008899bd7220 */ /* 0x020fe20000410000 */
[----:B------:R-:W-:Y:S01]  /*1630*/  FADD.FTZ R198, -R148, R140 ;  /* 0x0000008c94c67221 */ /* 0x000fe20000010100 */
[----:B------:R-:W-:-:S02]  /*1640*/  HADD2.F32 R138, -RZ, R144.H0_H0 ;  /* 0x20000090ff8a7230 */ /* 0x000fc40000004100 */
[----:B------:R-:W-:Y:S02]  /*1650*/  HADD2.F32 R141, -RZ, R146.H0_H0 ;  /* 0x20000092ff8d7230 */ /* 0x000fe40000004100 */
[----:B------:R-:W-:Y:S02]  /*1660*/  HADD2.F32 R136, -RZ, R74.H0_H0 ;  /* 0x2000004aff887230 */ /* 0x000fe40000004100 */
[----:B------:R-:W-:Y:S01]  /*1670*/  FMUL.FTZ R190, R137, R138 ;  /* 0x0000008a89be7220 */ /* 0x000fe20000410000 */
[----:B------:R-:W-:Y:S02]  /*1680*/  HADD2.F32 R144, -RZ, R144.H1_H1 ;  /* 0x30000090ff907230 */ /* 0x000fe40000004100 */
[----:B------:R-:W-:Y:S01]  /*1690*/  FADD.FTZ R196, -R148, R139 ;  /* 0x0000008b94c47221 */ /* 0x000fe20000010100 */
[--C-:B------:R-:W-:Y:S02]  /*16a0*/  HADD2.F32 R139, -RZ, R145.reuse.H0_H0 ;  /* 0x20000091ff8b7230 */ /* 0x100fe40000004100 */
[C---:B------:R-:W-:Y:S01]  /*16b0*/  FMUL.FTZ R197, R153.reuse, R198 ;  /* 0x000000c699c57220 */ /* 0x040fe20000410000 */
[----:B------:R-:W-:Y:S01]  /*16c0*/  FMUL.FTZ R193, R153, R150 ;  /* 0x0000009699c17220 */ /* 0x000fe20000410000 */
        /* <DEDUP_REMOVED lines=8> */
[----:B------:R-:W-:-:S02]  /*1750*/  HADD2.F32 R140, -RZ, R145.H1_H1 ;  /* 0x30000091ff8c7230 */ /* 0x000fc40000004100 */
        /* <DEDUP_REMOVED lines=11> */
[----:B------:R-:W-:Y:S01]  /*1810*/  FADD.FTZ R204, -R148, R143 ;  /* 0x0000008f94cc7221 */ /* 0x000fe20000010100 */
[----:B------:R-:W-:-:S02]  /*1820*/  HADD2.F32 R143, -RZ, R147.H0_H0 ;  /* 0x20000093ff8f7230 */ /* 0x000fc40000004100 */
[----:B------:R-:W-:Y:S01]  /*1830*/  FADD.FTZ R142, -R148, R142 ;  /* 0x0000008e948e7221 */ /* 0x000fe20000010100 */
        /* <DEDUP_REMOVED lines=27> */
.L_x_6978:
[----:B------:R-:W-:Y:S05]  /*19f0*/  BSYNC.RECONVERGENT B0 ;  /* 0x0000000000007941 */ /* 0x000fea0003800200 */
.L_x_6977:
        /* <DEDUP_REMOVED lines=32> */
.L_x_6980:
[----:B------:R-:W-:Y:S05]  /*1c00*/  BSYNC.RECONVERGENT B0 ;  /* 0x0000000000007941 */ /* 0x000fea0003800200 */
.L_x_6979:
        /* <DEDUP_REMOVED lines=52> */
[-CC-:B------:R-:W-:Y:S01]  /*1f50*/  FFMA.FTZ R148, R160, R145.reuse, R146.reuse ;  /* 0x00000091a0947223 */ /* 0x180fe20000010092 */
[----:B------:R-:W-:Y:S01]  /*1f60*/  LOP3.LUT P6, RZ, R128, 0xff00, RZ, 0xc0, !PT ;  /* 0x0000ff0080ff7812 */ /* 0x000fe200078cc0ff */
[----:B------:R-:W-:Y:S01]  /*1f70*/  FADD.FTZ R140, R154, -R141 ;  /* 0x8000008d9a8c7221 */ /* 0x000fe20000010000 */
[----:B------:R-:W-:Y:S01]  /*1f80*/  FFMA.FTZ R147, R161, R145, R146 ;  /* 0x00000091a1937223 */ /* 0x000fe20000010092 */
[----:B------:R-:W-:Y:S01]  /*1f90*/  FADD.FTZ R148, R155, -R148 ;  /* 0x800000949b947221 */ /* 0x000fe20000010000 */
[----:B------:R-:W-:Y:S01]  /*1fa0*/  LOP3.LUT P1, RZ, R128, 0xff0000, RZ, 0xc0, !PT ;  /* 0x00ff000080ff7812 */ /* 0x000fe2000782c0ff */
[C---:B------:R-:W-:Y:S01]  /*1fb0*/  FMUL.FTZ R141, R153.reuse, R140 ;  /* 0x0000008c998d7220 */ /* 0x040fe20000410000 */
[----:B------:R-:W-:Y:S01]  /*1fc0*/  FADD.FTZ R150, R162, -R147 ;  /* 0x80000093a2967221 */ /* 0x000fe20000010000 */
[----:B------:R-:W-:Y:S01]  /*1fd0*/  FMUL.FTZ R147, R153, R148 ;  /* 0x0000009499937220 */ /* 0x000fe20000410000 */
[----:B------:R-:W-:-:S02]  /*1fe0*/  HFMA2 R143, -RZ, RZ, 0, 0 ;  /* 0x00000000ff8f7431 */ /* 0x000fc400000001ff */
[-C--:B------:R-:W-:Y:S01]  /*1ff0*/  FMUL.FTZ R141, R141, R144.reuse ;  /* 0x000000908d8d7220 */ /* 0x080fe20000410000 */
[----:B------:R-:W-:Y:S01]  /*2000*/  MOV R140, RZ ;  /* 0x000000ff008c7202 */ /* 0x000fe20000000f00 */
[----:B-----5:R-:W-:Y:S02]  /*2010*/  @P2 HADD2.F32 R142, -RZ, R136.H0_H0 ;  /* 0x20000088ff8e2230 */ /* 0x020fe40000004100 */
[----:B------:R-:W-:Y:S01]  /*2020*/  FMUL.FTZ R147, R147, R144 ;  /* 0x0000009093937220 */ /* 0x000fe20000410000 */
[----:B------:R-:W-:Y:S01]  /*2030*/  FMUL.FTZ R149, R141, UR16 ;  /* 0x000000108d957c20 */ /* 0x000fe20008410000 */
[--C-:B------:R-:W-:Y:S02]  /*2040*/  @P2 HADD2.F32 R141, -RZ, R60.reuse.H0_H0 ;  /* 0x2000003cff8d2230 */ /* 0x100fe40000004100 */
[----:B------:R-:W-:Y:S02]  /*2050*/  HFMA2 R206, -RZ, RZ, 0, 0 ;  /* 0x00000000ffce7431 */ /* 0x000fe400000001ff */
[----:B------:R-:W-:-:S02]  /*2060*/  @P6 HADD2.F32 R148, -RZ, R60.H1_H1 ;  /* 0x3000003cff946230 */ /* 0x000fc40000004100 */
[----:B------:R-:W-:Y:S01]  /*2070*/  @P2 FMUL.FTZ R143, R149, R142 ;  /* 0x0000008e958f2220 */ /* 0x000fe20000410000 */
[----:B------:R-:W-:Y:S01]  /*2080*/  FMUL.FTZ R151, R147, UR16 ;  /* 0x0000001093977c20 */ /* 0x000fe20008410000 */
[----:B------:R-:W-:Y:S01]  /*2090*/  @P2 FMUL.FTZ R140, R149, R141 ;  /* 0x0000008d958c2220 */ /* 0x000fe20000410000 */
[----:B------:R-:W-:Y:S01]  /*20a0*/  FMUL.FTZ R149, R153, R150 ;  /* 0x0000009699957220 */ /* 0x000fe20000410000 */
[----:B------:R-:W-:Y:S01]  /*20b0*/  @P6 HADD2.F32 R136, -RZ, R136.H1_H1 ;  /* 0x30000088ff886230 */ /* 0x000fe20000004100 */
[----:B------:R-:W-:Y:S01]  /*20c0*/  MOV R141, RZ ;  /* 0x000000ff008d7202 */ /* 0x000fe20000000f00 */
[----:B------:R-:W-:Y:S02]  /*20d0*/  @P1 HADD2.F32 R150, -RZ, R137.H0_H0 ;  /* 0x20000089ff961230 */ /* 0x000fe40000004100 */
[----:B------:R-:W-:Y:S01]  /*20e0*/  FMUL.FTZ R149, R149, R144 ;  /* 0x0000009095957220 */ /* 0x000fe20000410000 */
[----:B------:R-:W-:Y:S01]  /*20f0*/  @P6 FMUL.FTZ R141, R151, R148 ;  /* 0x00000094978d6220 */ /* 0x000fe20000410000 */
[----:B------:R-:W-:Y:S01]  /*2100*/  HFMA2 R142, -RZ, RZ, 0, 0 ;  /* 0x00000000ff8e7431 */ /* 0x000fe200000001ff */
[----:B------:R-:W-:Y:S01]  /*2110*/  LOP3.LUT P2, RZ, R128, 0xff000000, RZ, 0xc0, !PT ;  /* 0xff00000080ff7812 */ /* 0x000fe2000784c0ff */
[----:B------:R-:W-:Y:S01]  /*2120*/  FMUL.FTZ R210, R149, UR16 ;  /* 0x0000001095d27c20 */ /* 0x000fe20008410000 */
[----:B------:R-:W-:Y:S01]  /*2130*/  FFMA.FTZ R148, R164, R145, R146 ;  /* 0x00000091a4947223 */ /* 0x000fe20000010092 */
[----:B------:R-:W-:Y:S01]  /*2140*/  @P6 FMUL.FTZ R142, R151, R136 ;  /* 0x00000088978e6220 */ /* 0x000fe20000410000 */
[----:B------:R-:W-:-:S02]  /*2150*/  HFMA2 R147, -RZ, RZ, 0, 0 ;  /* 0x00000000ff937431 */ /* 0x000fc400000001ff */
[----:B------:R-:W-:Y:S01]  /*2160*/  FFMA.FTZ R151, R165, R145, R146 ;  /* 0x00000091a5977223 */ /* 0x000fe20000010092 */
[----:B------:R-:W-:Y:S01]  /*2170*/  @P1 FMUL.FTZ R147, R210, R150 ;  /* 0x00000096d2931220 */ /* 0x000fe20000410000 */
[----:B------:R-:W-:Y:S01]  /*2180*/  LOP3.LUT P6, RZ, R129, 0xff, RZ, 0xc0, !PT ;  /* 0x000000ff81ff7812 */ /* 0x000fe200078cc0ff */
[----:B------:R-:W-:Y:S01]  /*2190*/  FADD.FTZ R150, R163, -R148 ;  /* 0x80000094a3967221 */ /* 0x000fe20000010000 */
[----:B------:R-:W-:Y:S01]  /*21a0*/  FADD.FTZ R208, R166, -R151 ;  /* 0x80000097a6d07221 */ /* 0x000fe20000010000 */
[----:B------:R-:W-:Y:S02]  /*21b0*/  MOV R136, RZ ;  /* 0x000000ff00887202 */ /* 0x000fe40000000f00 */
[----:B------:R-:W-:Y:S01]  /*21c0*/  CS2R R148, SRZ ;  /* 0x0000000000947805 */ /* 0x000fe2000001ff00 */
[C---:B------:R-:W-:Y:S01]  /*21d0*/  FMUL.FTZ R151, R153.reuse, R150 ;  /* 0x0000009699977220 */ /* 0x040fe20000410000 */
[----:B------:R-:W-:Y:S01]  /*21e0*/  FMUL.FTZ R207, R153, R208 ;  /* 0x000000d099cf7220 */ /* 0x000fe20000410000 */
[----:B------:R-:W-:Y:S01]  /*21f0*/  @P2 HADD2.F32 R150, -RZ, R137.H1_H1 ;  /* 0x30000089ff962230 */ /* 0x000fe20000004100 */
[----:B------:R-:W-:Y:S01]  /*2200*/  MOV R209, RZ ;  /* 0x000000ff00d17202 */ /* 0x000fe20000000f00 */
[----:B------:R-:W-:Y:S01]  /*2210*/  FMUL.FTZ R151, R151, R144 ;  /* 0x0000009097977220 */ /* 0x000fe20000410000 */
[----:B------:R-:W-:-:S02]  /*2220*/  @P1 HADD2.F32 R137, -RZ, R61.H0_H0 ;  /* 0x2000003dff891230 */ /* 0x000fc40000004100 */
[----:B------:R-:W-:Y:S01]  /*2230*/  FMUL.FTZ R207, R207, R144 ;  /* 0x00000090cfcf7220 */ /* 0x000fe20000410000 */
[----:B------:R-:W-:Y:S02]  /*2240*/  @P2 HADD2.F32 R205, -RZ, R61.H1_H1 ;  /* 0x3000003dffcd2230 */ /* 0x000fe40000004100 */
[----:B------:R-:W-:Y:S01]  /*2250*/  FMUL.FTZ R211, R151, UR16 ;  /* 0x0000001097d37c20 */ /* 0x000fe20008410000 */
[----:B------:R-:W-:Y:S02]  /*2260*/  @P6 HADD2.F32 R208, -RZ, R138.H0_H0 ;  /* 0x2000008affd06230 */ /* 0x000fe40000004100 */
[----:B------:R-:W-:Y:S01]  /*2270*/  FMUL.FTZ R207, R207, UR16 ;  /* 0x00000010cfcf7c20 */ /* 0x000fe20008410000 */
[----:B------:R-:W-:Y:S02]  /*2280*/  @P6 HADD2.F32 R151, -RZ, R62.H0_H0 ;  /* 0x2000003eff976230 */ /* 0x000fe40000004100 */
[----:B------:R-:W-:Y:S01]  /*2290*/  @P1 FMUL.FTZ R136, R210, R137 ;  /* 0x00000089d2881220 */ /* 0x000fe20000410000 */
[----:B------:R-:W-:Y:S01]  /*22a0*/  @P2 FMUL.FTZ R206, R211, R150 ;  /* 0x00000096d3ce2220 */ /* 0x000fe20000410000 */
[----:B------:R-:W-:Y:S01]  /*22b0*/  ISETP.GE.U32.AND P1, PT, R128, RZ, PT ;  /* 0x000000ff8000720c */ /* 0x000fe20003f26070 */
[----:B------:R-:W-:Y:S01]  /*22c0*/  FFMA.FTZ R150, R168, R145, R146 ;  /* 0x00000091a8967223 */ /* 0x000fe20000010092 */
[C---:B------:R-:W-:Y:S01]  /*22d0*/  @P6 FMUL.FTZ R209, R207.reuse, R208 ;  /* 0x000000d0cfd16220 */ /* 0x040fe20000410000 */
[----:B------:R-:W-:Y:S01]  /*22e0*/  @P6 FMUL.FTZ R148, R207, R151 ;  /* 0x00000097cf946220 */ /* 0x000fe20000410000 */
[----:B------:R-:W-:Y:S01]  /*22f0*/  @P2 FMUL.FTZ R149, R211, R205 ;  /* 0x000000cdd3952220 */ /* 0x000fe20000410000 */
[----:B------:R-:W-:Y:S01]  /*2300*/  LOP3.LUT P6, RZ, R129, 0xff00, RZ, 0xc0, !PT ;  /* 0x0000ff0081ff7812 */ /* 0x000fe200078cc0ff */
[----:B------:R-:W-:Y:S01]  /*2310*/  FADD.FTZ R150, R167, -R150 ;  /* 0x80000096a7967221 */ /* 0x000fe20000010000 */
[----:B------:R-:W-:Y:S01]  /*2320*/  LOP3.LUT P2, RZ, R129, 0xff0000, RZ, 0xc0, !PT ;  /* 0x00ff000081ff7812 */ /* 0x000fe2000784c0ff */
[----:B------:R-:W-:Y:S01]  /*2330*/  FFMA.FTZ R208, R171, R145, R146 ;  /* 0x00000091abd07223 */ /* 0x000fe20000010092 */
[----:B------:R-:W-:Y:S01]  /*2340*/  ISETP.GE.U32.AND.EX P1, PT, R129, 0x1000000, PT, P1 ;  /* 0x010000008100780c */ /* 0x000fe20003f26110 */
[----:B------:R-:W-:Y:S01]  /*2350*/  FMUL.FTZ R137, R153, R150 ;  /* 0x0000009699897220 */ /* 0x000fe20000410000 */
[----:B------:R-:W-:Y:S01]  /*2360*/  CS2R R150, SRZ ;  /* 0x0000000000967805 */ /* 0x000fe2000001ff00 */
[----:B------:R-:W-:Y:S01]  /*2370*/  FADD.FTZ R208, R169, -R208 ;  /* 0x800000d0a9d07221 */ /* 0x000fe20000010000 */
[----:B------:R-:W-:Y:S01]  /*2380*/  MOV R207, RZ ;  /* 0x000000ff00cf7202 */ /* 0x000fe20000000f00 */
[----:B------:R-:W-:Y:S01]  /*2390*/  FMUL.FTZ R137, R137, R144 ;  /* 0x0000009089897220 */ /* 0x000fe20000410000 */
[----:B------:R-:W-:Y:S01]  /*23a0*/  MOV R214, RZ ;  /* 0x000000ff00d67202 */ /* 0x000fe20000000f00 */
[----:B------:R-:W-:-:S02]  /*23b0*/  HFMA2 R210, -RZ, RZ, 0, 0 ;  /* 0x00000000ffd27431 */ /* 0x000fc400000001ff */
[----:B------:R-:W-:Y:S01]  /*23c0*/  FADD.FTZ R126, R126, R147 ;  /* 0x000000937e7e7221 */ /* 0x000fe20000010000 */
[----:B------:R-:W-:Y:S02]  /*23d0*/  @P6 HADD2.F32 R138, -RZ, R138.H1_H1 ;  /* 0x3000008aff8a6230 */ /* 0x000fe40000004100 */
[----:B------:R-:W-:Y:S01]  /*23e0*/  FMUL.FTZ R213, R137, UR16 ;  /* 0x0000001089d57c20 */ /* 0x000fe20008410000 */
[--C-:B------:R-:W-:Y:S02]  /*23f0*/  @P2 HADD2.F32 R205, -RZ, R139.reuse.H0_H0 ;  /* 0x2000008bffcd2230 */ /* 0x100fe40000004100 */
[----:B------:R-:W-:Y:S02]  /*2400*/  HFMA2 R137, -RZ, RZ, 0, 0 ;  /* 0x00000000ff897431 */ /* 0x000fe400000001ff */
[----:B------:R-:W-:Y:S02]  /*2410*/  @P1 HADD2.F32 R212, -RZ, R139.H1_H1 ;  /* 0x3000008bffd41230 */ /* 0x000fe40000004100 */
[----:B------:R-:W-:Y:S01]  /*2420*/  FFMA.FTZ R139, R172, R145, R146 ;  /* 0x00000091ac8b7223 */ /* 0x000fe20000010092 */
[----:B------:R-:W-:Y:S01]  /*2430*/  @P6 FMUL.FTZ R150, R213, R138 ;  /* 0x0000008ad5966220 */ /* 0x000fe20000410000 */
[----:B------:R-:W-:Y:S01]  /*2440*/  FADD.FTZ R124, R124, R143 ;  /* 0x0000008f7c7c7221 */ /* 0x000fe20000010000 */
[----:B------:R-:W-:Y:S01]  /*2450*/  FADD.FTZ R125, R125, R142 ;  /* 0x0000008e7d7d7221 */ /* 0x000fe20000010000 */
[----:B------:R-:W-:Y:S01]  /*2460*/  FADD.FTZ R138, R170, -R139 ;  /* 0x8000008baa8a7221 */ /* 0x000fe20000010000 */
[----:B------:R-:W-:Y:S01]  /*2470*/  FMUL.FTZ R139, R153, R208 ;  /* 0x000000d0998b7220 */ /* 0x000fe20000410000 */
[----:B------:R-:W-:-:S02]  /*2480*/  @P2 HADD2.F32 R208, -RZ, R63.H0_H0 ;  /* 0x2000003fffd02230 */ /* 0x000fc40000004100 */
[----:B------:R-:W-:Y:S01]  /*2490*/  FADD.FTZ R127, R127, R206 ;  /* 0x000000ce7f7f7221 */ /* 0x000fe20000010000 */
[----:B------:R-:W-:Y:S01]  /*24a0*/  FMUL.FTZ R211, R153, R138 ;  /* 0x0000008a99d37220 */ /* 0x000fe20000410000 */
[-C--:B------:R-:W-:Y:S01]  /*24b0*/  FMUL.FTZ R139, R139, R144.reuse ;  /* 0x000000908b8b7220 */ /* 0x080fe20000410000 */
[----:B------:R-:W-:Y:S02]  /*24c0*/  @P6 HADD2.F32 R138, -RZ, R62.H1_H1 ;  /* 0x3000003eff8a6230 */ /* 0x000fe40000004100 */
[----:B------:R-:W-:Y:S01]  /*24d0*/  FADD.FTZ R147, R120, R209 ;  /* 0x000000d178937221 */ /* 0x000fe20000010000 */
[----:B------:R-:W-:Y:S01]  /*24e0*/  FMUL.FTZ R211, R211, R144 ;  /* 0x00000090d3d37220 */ /* 0x000fe20000410000 */
[----:B------:R-:W-:Y:S01]  /*24f0*/  FMUL.FTZ R215, R139, UR16 ;  /* 0x000000108bd77c20 */ /* 0x000fe20008410000 */
[----:B------:R-:W-:Y:S02]  /*2500*/  @P1 HADD2.F32 R139, -RZ, R63.H1_H1 ;  /* 0x3000003fff8b1230 */ /* 0x000fe40000004100 */
[----:B------:R-:W-:Y:S01]  /*2510*/  @P6 FMUL.FTZ R137, R213, R138 ;  /* 0x0000008ad5896220 */ /* 0x000fe20000410000 */
[----:B------:R-:W-:Y:S01]  /*2520*/  FMUL.FTZ R211, R211, UR16 ;  /* 0x00000010d3d37c20 */ /* 0x000fe20008410000 */
[C---:B------:R-:W-:Y:S01]  /*2530*/  @P2 FMUL.FTZ R207, R215.reuse, R208 ;  /* 0x000000d0d7cf2220 */ /* 0x040fe20000410000 */
[----:B------:R-:W-:Y:S01]  /*2540*/  @P2 FMUL.FTZ R151, R215, R205 ;  /* 0x000000cdd7972220 */ /* 0x000fe20000410000 */
[----:B------:R-:W-:Y:S01]  /*2550*/  FADD.FTZ R150, R121, R150 ;  /* 0x0000009679967221 */ /* 0x000fe20000010000 */
[C---:B------:R-:W-:Y:S01]  /*2560*/  @P1 FMUL.FTZ R214, R211.reuse, R139 ;  /* 0x0000008bd3d61220 */ /* 0x040fe20000410000 */
[----:B------:R-:W-:Y:S01]  /*2570*/  @P1 FMUL.FTZ R210, R211, R212 ;  /* 0x000000d4d3d21220 */ /* 0x000fe20000410000 */
[----:B------:R-:W-:Y:S01]  /*2580*/  F2FP.F16.F32.PACK_AB R138, R137, R148 ;  /* 0x00000094898a723e */ /* 0x000fe200000000ff */
[----:B------:R-:W-:Y:S01]  /*2590*/  FADD.FTZ R122, R122, R151 ;  /* 0x000000977a7a7221 */ /* 0x000fe20000010000 */
[----:B------:R-:W-:Y:S01]  /*25a0*/  F2FP.F16.F32.PACK_AB R137, R149, R136 ;  /* 0x000000889589723e */ /* 0x000fe200000000ff */
[----:B------:R-:W-:Y:S01]  /*25b0*/  FADD.FTZ R123, R123, R210 ;  /* 0x000000d27b7b7221 */ /* 0x000fe20000010000 */
[----:B------:R-:W-:-:S02]  /*25c0*/  F2FP.F16.F32.PACK_AB R139, R214, R207 ;  /* 0x000000cfd68b723e */ /* 0x000fc400000000ff */
[----:B------:R-:W-:Y:S01]  /*25d0*/  F2FP.F16.F32.PACK_AB R136, R141, R140 ;  /* 0x0000008c8d88723e */ /* 0x000fe200000000ff */
[----:B------:R-:W-:Y:S06]  /*25e0*/  BRA `(.L_x_6985) ;  /* 0x0000001400087947 */ /* 0x000fec0003800000 */
.L_x_6984:
[-CC-:B------:R-:W-:Y:S01]  /*25f0*/  FFMA.FTZ R97, R3, R145.reuse, R146.reuse ;  /* 0x0000009103617223 */ /* 0x180fe20000010092 */
[----:B------:R-:W-:Y:S01]  /*2600*/  LOP3.LUT P2, RZ, R128, 0xff, RZ, 0xc0, !PT ;  /* 0x000000ff80ff7812 */ /* 0x000fe2000784c0ff */
[-CC-:B------:R-:W-:Y:S01]  /*2610*/  FFMA.FTZ R102, R160, R145.reuse, R146.reuse ;  /* 0x00000091a0667223 */ /* 0x180fe20000010092 */
[----:B------:R-:W-:Y:S01]  /*2620*/  LOP3.LUT P6, RZ, R128, 0xff00, RZ, 0xc0, !PT ;  /* 0x0000ff0080ff7812 */ /* 0x000fe200078cc0ff */
[----:B------:R-:W-:Y:S01]  /*2630*/  FADD.FTZ R96, R154, -R97 ;  /* 0x800000619a607221 */ /* 0x000fe20000010000 */
[----:B------:R-:W-:Y:S01]  /*2640*/  FFMA.FTZ R99, R161, R145, R146 ;  /* 0x00000091a1637223 */ /* 0x000fe20000010092 */
[----:B------:R-:W-:Y:S01]  /*2650*/  CS2R R142, SRZ ;  /* 0x00000000008e7805 */ /* 0x000fe2000001ff00 */
[----:B------:R-:W-:Y:S01]  /*2660*/  FADD.FTZ R102, R155, -R102 ;  /* 0x800000669b667221 */ /* 0x000fe20000010000 */
[----:B------:R-:W-:Y:S01]  /*2670*/  FMUL.FTZ R96, R153, R96 ;  /* 0x0000006099607220 */ /* 0x000fe20000410000 */
[----:B------:R-:W-:Y:S02]  /*2680*/  CS2R R140, SRZ ;  /* 0x00000000008c7805 */ /* 0x000fe4000001ff00 */
[----:B------:R-:W-:Y:S01]  /*2690*/  LOP3.LUT P1, RZ, R128, 0xff0000, RZ, 0xc0, !PT ;  /* 0x00ff000080ff7812 */ /* 0x000fe2000782c0ff */
[----:B------:R-:W-:-:S02]  /*26a0*/  HFMA2 R151, -RZ, RZ, 0, 0 ;  /* 0x00000000ff977431 */ /* 0x000fc400000001ff */
[----:B------:R-:W-:Y:S01]  /*26b0*/  FMUL.FTZ R97, R96, R144 ;  /* 0x0000009060617220 */ /* 0x000fe20000410000 */
[----:B------:R-:W-:Y:S01]  /*26c0*/  MOV R205, RZ ;  /* 0x000000ff00cd7202 */ /* 0x000fe20000000f00 */
[----:B-----5:R-:W-:Y:S02]  /*26d0*/  @P2 HADD2.F32 R98, -RZ, R136.H0_H0 ;  /* 0x20000088ff622230 */ /* 0x020fe40000004100 */
[----:B------:R-:W-:Y:S02]  /*26e0*/  HFMA2 R147, -RZ, RZ, 0, 0 ;  /* 0x00000000ff937431 */ /* 0x000fe400000001ff */
[----:B------:R-:W-:Y:S01]  /*26f0*/  FMUL.FTZ R97, R97, UR16 ;  /* 0x0000001061617c20 */ /* 0x000fe20008410000 */
[----:B------:R-:W-:Y:S02]  /*2700*/  @P2 HADD2.F32 R100, -RZ, R60.H0_H0 ;  /* 0x2000003cff642230 */ /* 0x000fe40000004100 */
[----:B------:R-:W-:Y:S02]  /*2710*/  @P6 HADD2.F32 R136, -RZ, R136.H1_H1 ;  /* 0x30000088ff886230 */ /* 0x000fe40000004100 */
[-C--:B------:R-:W-:Y:S01]  /*2720*/  @P2 FMUL.FTZ R143, R98, R97.reuse ;  /* 0x00000061628f2220 */ /* 0x080fe20000410000 */
[----:B------:R-:W-:Y:S01]  /*2730*/  FADD.FTZ R98, R162, -R99 ;  /* 0x80000063a2627221 */ /* 0x000fe20000010000 */
[----:B------:R-:W-:Y:S01]  /*2740*/  @P2 FMUL.FTZ R140, R100, R97 ;  /* 0x00000061648c2220 */ /* 0x000fe20000410000 */
[----:B------:R-:W-:Y:S01]  /*2750*/  FMUL.FTZ R97, R153, R102 ;  /* 0x0000006699617220 */ /* 0x000fe20000410000 */
[----:B------:R-:W-:-:S02]  /*2760*/  @P6 HADD2.F32 R102, -RZ, R60.H1_H1 ;  /* 0x3000003cff666230 */ /* 0x000fc40000004100 */
[----:B------:R-:W-:Y:S01]  /*2770*/  FMUL.FTZ R98, R153, R98 ;  /* 0x0000006299627220 */ /* 0x000fe20000410000 */
[----:B------:R-:W-:Y:S01]  /*2780*/  LOP3.LUT P2, RZ, R128, 0xff000000, RZ, 0xc0, !PT ;  /* 0xff00000080ff7812 */ /* 0x000fe2000784c0ff */
[-C--:B------:R-:W-:Y:S01]  /*2790*/  FMUL.FTZ R99, R97, R144.reuse ;  /* 0x0000009061637220 */ /* 0x080fe20000410000 */
[----:B------:R-:W-:Y:S02]  /*27a0*/  @P1 HADD2.F32 R148, -RZ, R137.H0_H0 ;  /* 0x20000089ff941230 */ /* 0x000fe40000004100 */
[----:B------:R-:W-:Y:S01]  /*27b0*/  FMUL.FTZ R100, R98, R144 ;  /* 0x0000009062647220 */ /* 0x000fe20000410000 */
[----:B------:R-:W-:Y:S02]  /*27c0*/  @P1 HADD2.F32 R150, -RZ, R61.H0_H0 ;  /* 0x2000003dff961230 */ /* 0x000fe40000004100 */
[----:B------:R-:W-:Y:S01]  /*27d0*/  FMUL.FTZ R99, R99, UR16 ;  /* 0x0000001063637c20 */ /* 0x000fe20008410000 */
[----:B------:R-:W-:Y:S01]  /*27e0*/  FADD.FTZ R124, R124, R143 ;  /* 0x0000008f7c7c7221 */ /* 0x000fe20000010000 */
[----:B------:R-:W-:Y:S01]  /*27f0*/  FMUL.FTZ R103, R100, UR16 ;  /* 0x0000001064677c20 */ /* 0x000fe20008410000 */
[--C-:B------:R-:W-:Y:S01]  /*2800*/  FFMA.FTZ R100, R164, R145, R146.reuse ;  /* 0x00000091a4647223 */ /* 0x100fe20000010092 */
[-C--:B------:R-:W-:Y:S01]  /*2810*/  @P6 FMUL.FTZ R142, R136, R99.reuse ;  /* 0x00000063888e6220 */ /* 0x080fe20000410000 */
[----:B------:R-:W-:Y:S01]  /*2820*/  @P6 FMUL.FTZ R141, R102, R99 ;  /* 0x00000063668d6220 */ /* 0x000fe20000410000 */
[----:B------:R-:W-:Y:S01]  /*2830*/  FFMA.FTZ R99, R165, R145, R146 ;  /* 0x00000091a5637223 */ /* 0x000fe20000010092 */
[----:B------:R-:W-:Y:S01]  /*2840*/  LOP3.LUT P6, RZ, R129, 0xff, RZ, 0xc0, !PT ;  /* 0x000000ff81ff7812 */ /* 0x000fe200078cc0ff */
[----:B------:R-:W-:Y:S01]  /*2850*/  FADD.FTZ R100, R163, -R100 ;  /* 0x80000064a3647221 */ /* 0x000fe20000010000 */
[----:B------:R-:W-:-:S02]  /*2860*/  @P2 HADD2.F32 R206, -RZ, R137.H1_H1 ;  /* 0x30000089ffce2230 */ /* 0x000fc40000004100 */
[----:B------:R-:W-:Y:S01]  /*2870*/  FADD.FTZ R102, R166, -R99 ;  /* 0x80000063a6667221 */ /* 0x000fe20000010000 */
[----:B------:R-:W-:Y:S02]  /*2880*/  @P2 HADD2.F32 R208, -RZ, R61.H1_H1 ;  /* 0x3000003dffd02230 */ /* 0x000fe40000004100 */
[C---:B------:R-:W-:Y:S01]  /*2890*/  FMUL.FTZ R99, R153.reuse, R100 ;  /* 0x0000006499637220 */ /* 0x040fe20000410000 */
[-C--:B------:R-:W-:Y:S01]  /*28a0*/  @P1 FMUL.FTZ R147, R148, R103.reuse ;  /* 0x0000006794931220 */ /* 0x080fe20000410000 */
[----:B------:R-:W-:Y:S01]  /*28b0*/  FMUL.FTZ R100, R153, R102 ;  /* 0x0000006699647220 */ /* 0x000fe20000410000 */
[----:B------:R-:W-:Y:S01]  /*28c0*/  CS2R R148, SRZ ;  /* 0x0000000000947805 */ /* 0x000fe2000001ff00 */
[-C--:B------:R-:W-:Y:S01]  /*28d0*/  FMUL.FTZ R101, R99, R144.reuse ;  /* 0x0000009063657220 */ /* 0x080fe20000410000 */
[----:B------:R-:W-:Y:S01]  /*28e0*/  MOV R136, RZ ;  /* 0x000000ff00887202 */ /* 0x000fe20000000f00 */
[----:B------:R-:W-:Y:S01]  /*28f0*/  FMUL.FTZ R102, R100, R144 ;  /* 0x0000009064667220 */ /* 0x000fe20000410000 */
[----:B------:R-:W-:Y:S01]  /*2900*/  @P1 FMUL.FTZ R136, R150, R103 ;  /* 0x0000006796881220 */ /* 0x000fe20000410000 */
[----:B------:R-:W-:-:S02]  /*2910*/  @P6 HADD2.F32 R137, -RZ, R138.H0_H0 ;  /* 0x2000008aff896230 */ /* 0x000fc40000004100 */
[----:B------:R-:W-:Y:S01]  /*2920*/  FMUL.FTZ R101, R101, UR16 ;  /* 0x0000001065657c20 */ /* 0x000fe20008410000 */
[----:B------:R-:W-:Y:S02]  /*2930*/  @P6 HADD2.F32 R207, -RZ, R62.H0_H0 ;  /* 0x2000003effcf6230 */ /* 0x000fe40000004100 */
[----:B------:R-:W-:Y:S01]  /*2940*/  FMUL.FTZ R102, R102, UR16 ;  /* 0x0000001066667c20 */ /* 0x000fe20008410000 */
[----:B------:R-:W-:Y:S01]  /*2950*/  ISETP.GE.U32.AND P1, PT, R128, RZ, PT ;  /* 0x000000ff8000720c */ /* 0x000fe20003f26070 */
[-C--:B------:R-:W-:Y:S01]  /*2960*/  @P2 FMUL.FTZ R148, R206, R101.reuse ;  /* 0x00000065ce942220 */ /* 0x080fe20000410000 */
[----:B------:R-:W-:Y:S01]  /*2970*/  @P2 FMUL.FTZ R149, R208, R101 ;  /* 0x00000065d0952220 */ /* 0x000fe20000410000 */
[-C--:B------:R-:W-:Y:S01]  /*2980*/  @P6 FMUL.FTZ R151, R137, R102.reuse ;  /* 0x0000006689976220 */ /* 0x080fe20000410000 */
[----:B------:R-:W-:Y:S01]  /*2990*/  @P6 FMUL.FTZ R205, R207, R102 ;  /* 0x00000066cfcd6220 */ /* 0x000fe20000410000 */
[----:B------:R-:W-:Y:S01]  /*29a0*/  FFMA.FTZ R102, R168, R145, R146 ;  /* 0x00000091a8667223 */ /* 0x000fe20000010092 */
[C---:B------:R-:W-:Y:S01]  /*29b0*/  LOP3.LUT P6, RZ, R129.reuse, 0xff00, RZ, 0xc0, !PT ;  /* 0x0000ff0081ff7812 */ /* 0x040fe200078cc0ff */
[----:B------:R-:W-:Y:S01]  /*29c0*/  HFMA2 R150, -RZ, RZ, 0, 0 ;  /* 0x00000000ff967431 */ /* 0x000fe200000001ff */
[----:B------:R-:W-:Y:S01]  /*29d0*/  LOP3.LUT P2, RZ, R129, 0xff0000, RZ, 0xc0, !PT ;  /* 0x00ff000081ff7812 */ /* 0x000fe2000784c0ff */
[----:B------:R-:W-:Y:S01]  /*29e0*/  FADD.FTZ R102, R167, -R102 ;  /* 0x80000066a7667221 */ /* 0x000fe20000010000 */
[----:B------:R-:W-:-:S02]  /*29f0*/  ISETP.GE.U32.AND.EX P1, PT, R129, 0x1000000, PT, P1 ;  /* 0x010000008100780c */ /* 0x000fc40003f26110 */
[----:B------:R-:W-:Y:S02]  /*2a00*/  CS2R R208, SRZ ;  /* 0x0000000000d07805 */ /* 0x000fe4000001ff00 */
[----:B------:R-:W-:Y:S01]  /*2a10*/  MOV R206, RZ ;  /* 0x000000ff00ce7202 */ /* 0x000fe20000000f00 */
[----:B------:R-:W-:Y:S01]  /*2a20*/  FMUL.FTZ R101, R153, R102 ;  /* 0x0000006699657220 */ /* 0x000fe20000410000 */
[----:B------:R-:W-:Y:S01]  /*2a30*/  FADD.FTZ R126, R126, R147 ;  /* 0x000000937e7e7221 */ /* 0x000fe20000010000 */
[----:B------:R-:W-:Y:S01]  /*2a40*/  FADD.FTZ R125, R125, R142 ;  /* 0x0000008e7d7d7221 */ /* 0x000fe20000010000 */
[----:B------:R-:W-:Y:S01]  /*2a50*/  FADD.FTZ R127, R127, R148 ;  /* 0x000000947f7f7221 */ /* 0x000fe20000010000 */
[----:B------:R-:W-:Y:S01]  /*2a60*/  FMUL.FTZ R102, R101, R144 ;  /* 0x0000009065667220 */ /* 0x000fe20000410000 */
[----:B------:R-:W-:Y:S01]  /*2a70*/  FADD.FTZ R147, R120, R151 ;  /* 0x0000009778937221 */ /* 0x000fe20000010000 */
[----:B------:R-:W-:Y:S02]  /*2a80*/  @P6 HADD2.F32 R103, -RZ, R138.H1_H1 ;  /* 0x3000008aff676230 */ /* 0x000fe40000004100 */
[----:B------:R-:W-:Y:S01]  /*2a90*/  FMUL.FTZ R210, R102, UR16 ;  /* 0x0000001066d27c20 */ /* 0x000fe20008410000 */
[----:B------:R-:W-:Y:S01]  /*2aa0*/  FFMA.FTZ R102, R171, R145, R146 ;  /* 0x00000091ab667223 */ /* 0x000fe20000010092 */
[----:B------:R-:W-:-:S02]  /*2ab0*/  @P2 HADD2.F32 R212, -RZ, R139.H0_H0 ;  /* 0x2000008bffd42230 */ /* 0x000fc40000004100 */
[----:B------:R-:W-:Y:S01]  /*2ac0*/  @P6 FMUL.FTZ R150, R103, R210 ;  /* 0x000000d267966220 */ /* 0x000fe20000410000 */
[----:B------:R-:W-:Y:S01]  /*2ad0*/  FFMA.FTZ R103, R172, R145, R146 ;  /* 0x00000091ac677223 */ /* 0x000fe20000010092 */
[----:B------:R-:W-:Y:S01]  /*2ae0*/  FADD.FTZ R102, R169, -R102 ;  /* 0x80000066a9667221 */ /* 0x000fe20000010000 */
[----:B------:R-:W-:Y:S02]  /*2af0*/  @P6 HADD2.F32 R211, -RZ, R62.H1_H1 ;  /* 0x3000003effd36230 */ /* 0x000fe40000004100 */
[----:B------:R-:W-:Y:S01]  /*2b00*/  FADD.FTZ R150, R121, R150 ;  /* 0x0000009679967221 */ /* 0x000fe20000010000 */
[----:B------:R-:W-:Y:S01]  /*2b10*/  FADD.FTZ R214, R170, -R103 ;  /* 0x80000067aad67221 */ /* 0x000fe20000010000 */
[C---:B------:R-:W-:Y:S01]  /*2b20*/  FMUL.FTZ R102, R153.reuse, R102 ;  /* 0x0000006699667220 */ /* 0x040fe20000410000 */
[--C-:B------:R-:W-:Y:S02]  /*2b30*/  @P1 HADD2.F32 R218, -RZ, R63.reuse.H1_H1 ;  /* 0x3000003fffda1230 */ /* 0x100fe40000004100 */
[----:B------:R-:W-:Y:S01]  /*2b40*/  FMUL.FTZ R103, R153, R214 ;  /* 0x000000d699677220 */ /* 0x000fe20000410000 */
[----:B------:R-:W-:Y:S01]  /*2b50*/  FMUL.FTZ R137, R102, R144 ;  /* 0x0000009066897220 */ /* 0x000fe20000410000 */
[----:B------:R-:W-:-:S02]  /*2b60*/  @P2 HADD2.F32 R214, -RZ, R63.H0_H0 ;  /* 0x2000003fffd62230 */ /* 0x000fc40000004100 */
[----:B------:R-:W-:Y:S01]  /*2b70*/  FMUL.FTZ R207, R103, R144 ;  /* 0x0000009067cf7220 */ /* 0x000fe20000410000 */
[----:B------:R-:W-:Y:S02]  /*2b80*/  @P1 HADD2.F32 R216, -RZ, R139.H1_H1 ;  /* 0x3000008bffd81230 */ /* 0x000fe40000004100 */
[----:B------:R-:W-:Y:S01]  /*2b90*/  FMUL.FTZ R137, R137, UR16 ;  /* 0x0000001089897c20 */ /* 0x000fe20008410000 */
[----:B------:R-:W-:Y:S01]  /*2ba0*/  CS2R R138, SRZ ;  /* 0x00000000008a7805 */ /* 0x000fe2000001ff00 */
[----:B------:R-:W-:Y:S01]  /*2bb0*/  FMUL.FTZ R207, R207, UR16 ;  /* 0x00000010cfcf7c20 */ /* 0x000fe20008410000 */
[----:B------:R-:W-:Y:S01]  /*2bc0*/  @P6 FMUL.FTZ R138, R211, R210 ;  /* 0x000000d2d38a6220 */ /* 0x000fe20000410000 */
[-C--:B------:R-:W-:Y:S01]  /*2bd0*/  @P2 FMUL.FTZ R139, R212, R137.reuse ;  /* 0x00000089d48b2220 */ /* 0x080fe20000410000 */
[----:B------:R-:W-:Y:S01]  /*2be0*/  @P2 FMUL.FTZ R206, R214, R137 ;  /* 0x00000089d6ce2220 */ /* 0x000fe20000410000 */
[-C--:B------:R-:W-:Y:S01]  /*2bf0*/  @P1 FMUL.FTZ R209, R218, R207.reuse ;  /* 0x000000cfdad11220 */ /* 0x080fe20000410000 */
[----:B------:R-:W-:Y:S01]  /*2c00*/  @P1 FMUL.FTZ R208, R216, R207 ;  /* 0x000000cfd8d01220 */ /* 0x000fe20000410000 */
[----:B------:R-:W-:Y:S01]  /*2c10*/  FADD.FTZ R122, R122, R139 ;  /* 0x0000008b7a7a7221 */ /* 0x000fe20000010000 */
[----:B------:R-:W-:-:S02]  /*2c20*/  F2FP.F16.F32.PACK_AB R137, R149, R136 ;  /* 0x000000889589723e */ /* 0x000fc400000000ff */
[----:B------:R-:W-:Y:S01]  /*2c30*/  FADD.FTZ R123, R123, R208 ;  /* 0x000000d07b7b7221 */ /* 0x000fe20000010000 */
[----:B------:R-:W-:Y:S02]  /*2c40*/  F2FP.F16.F32.PACK_AB R139, R209, R206 ;  /* 0x000000ced18b723e */ /* 0x000fe400000000ff */
[----:B------:R-:W-:Y:S02]  /*2c50*/  F2FP.F16.F32.PACK_AB R138, R138, R205 ;  /* 0x000000cd8a8a723e */ /* 0x000fe400000000ff */
[----:B------:R-:W-:Y:S01]  /*2c60*/  F2FP.F16.F32.PACK_AB R136, R141, R140 ;  /* 0x0000008c8d88723e */ /* 0x000fe200000000ff */
[----:B------:R-:W-:Y:S06]  /*2c70*/  BRA `(.L_x_6985) ;  /* 0x0000000c00647947 */ /* 0x000fec0003800000 */
.L_x_6983:
        /* <DEDUP_REMOVED lines=13> */
[C---:B------:R-:W-:Y:S01]  /*2d50*/  FFMA.FTZ R141, R153.reuse, R141, R8 ;  /* 0x0000008d998d7223 */ /* 0x040fe20000010008 */
[----:B------:R-:W-:Y:S01]  /*2d60*/  FADD.FTZ R149, R162, -R147 ;  /* 0x80000093a2957221 */ /* 0x000fe20000010000 */
[----:B------:R-:W-:Y:S01]  /*2d70*/  FFMA.FTZ R147, R153, R150, R9 ;  /* 0x0000009699937223 */ /* 0x000fe20000010009 */
[----:B------:R-:W-:-:S02]  /*2d80*/  HFMA2 R143, -RZ, RZ, 0, 0 ;  /* 0x00000000ff8f7431 */ /* 0x000fc400000001ff */
[-C--:B------:R-:W-:Y:S01]  /*2d90*/  FMUL.FTZ R141, R141, R144.reuse ;  /* 0x000000908d8d7220 */ /* 0x080fe20000410000 */
[----:B------:R-:W-:Y:S01]  /*2da0*/  FFMA.FTZ R149, R153, R149, R10 ;  /* 0x0000009599957223 */ /* 0x000fe2000001000a */
[----:B-----5:R-:W-:Y:S02]  /*2db0*/  @P2 HADD2.F32 R142, -RZ, R136.H0_H0 ;  /* 0x20000088ff8e2230 */ /* 0x020fe40000004100 */
[-C--:B------:R-:W-:Y:S01]  /*2dc0*/  FMUL.FTZ R147, R147, R144.reuse ;  /* 0x0000009093937220 */ /* 0x080fe20000410000 */
[----:B------:R-:W-:Y:S02]  /*2dd0*/  @P2 HADD2.F32 R148, -RZ, R60.H0_H0 ;  /* 0x2000003cff942230 */ /* 0x000fe40000004100 */
[----:B------:R-:W-:Y:S01]  /*2de0*/  FMUL.FTZ R141, R141, UR16 ;  /* 0x000000108d8d7c20 */ /* 0x000fe20008410000 */
[----:B------:R-:W-:Y:S01]  /*2df0*/  MOV R140, RZ ;  /* 0x000000ff008c7202 */ /* 0x000fe20000000f00 */
[----:B------:R-:W-:Y:S02]  /*2e00*/  @P6 HADD2.F32 R151, -RZ, R136.H1_H1 ;  /* 0x30000088ff976230 */ /* 0x000fe40000004100 */
[----:B------:R-:W-:Y:S01]  /*2e10*/  FMUL.FTZ R149, R149, R144 ;  /* 0x0000009095957220 */ /* 0x000fe20000410000 */
[-C--:B------:R-:W-:Y:S01]  /*2e20*/  @P2 FMUL.FTZ R143, R142, R141.reuse ;  /* 0x0000008d8e8f2220 */ /* 0x080fe20000410000 */
[----:B------:R-:W-:Y:S01]  /*2e30*/  @P2 FMUL.FTZ R140, R148, R141 ;  /* 0x0000008d948c2220 */ /* 0x000fe20000410000 */
[----:B------:R-:W-:Y:S01]  /*2e40*/  LOP3.LUT P2, RZ, R128, 0xff000000, RZ, 0xc0, !PT ;  /* 0xff00000080ff7812 */ /* 0x000fe2000784c0ff */
[----:B------:R-:W-:Y:S01]  /*2e50*/  FMUL.FTZ R136, R147, UR16 ;  /* 0x0000001093887c20 */ /* 0x000fe20008410000 */
[----:B------:R-:W-:-:S02]  /*2e60*/  @P6 HADD2.F32 R205, -RZ, R60.H1_H1 ;  /* 0x3000003cffcd6230 */ /* 0x000fc40000004100 */
[----:B------:R-:W-:Y:S02]  /*2e70*/  HFMA2 R142, -RZ, RZ, 0, 0 ;  /* 0x00000000ff8e7431 */ /* 0x000fe400000001ff */
[--C-:B------:R-:W-:Y:S02]  /*2e80*/  @P1 HADD2.F32 R207, -RZ, R137.reuse.H0_H0 ;  /* 0x20000089ffcf1230 */ /* 0x100fe40000004100 */
[-CC-:B------:R-:W-:Y:S01]  /*2e90*/  FFMA.FTZ R148, R164, R145.reuse, R146.reuse ;  /* 0x00000091a4947223 */ /* 0x180fe20000010092 */
[----:B------:R-:W-:Y:S01]  /*2ea0*/  FMUL.FTZ R206, R149, UR16 ;  /* 0x0000001095ce7c20 */ /* 0x000fe20008410000 */
[-C--:B------:R-:W-:Y:S01]  /*2eb0*/  @P6 FMUL.FTZ R142, R151, R136.reuse ;  /* 0x00000088978e6220 */ /* 0x080fe20000410000 */
[----:B------:R-:W-:Y:S01]  /*2ec0*/  MOV R141, RZ ;  /* 0x000000ff008d7202 */ /* 0x000fe20000000f00 */
[----:B------:R-:W-:Y:S01]  /*2ed0*/  FFMA.FTZ R151, R165, R145, R146 ;  /* 0x00000091a5977223 */ /* 0x000fe20000010092 */
[----:B------:R-:W-:Y:S01]  /*2ee0*/  @P6 FMUL.FTZ R141, R205, R136 ;  /* 0x00000088cd8d6220 */ /* 0x000fe20000410000 */
[----:B------:R-:W-:Y:S01]  /*2ef0*/  HFMA2 R147, -RZ, RZ, 0, 0 ;  /* 0x00000000ff937431 */ /* 0x000fe200000001ff */
[----:B------:R-:W-:Y:S01]  /*2f00*/  LOP3.LUT P6, RZ, R129, 0xff, RZ, 0xc0, !PT ;  /* 0x000000ff81ff7812 */ /* 0x000fe200078cc0ff */
[----:B------:R-:W-:Y:S01]  /*2f10*/  FADD.FTZ R208, R163, -R148 ;  /* 0x80000094a3d07221 */ /* 0x000fe20000010000 */
[----:B------:R-:W-:Y:S01]  /*2f20*/  @P1 FMUL.FTZ R147, R207, R206 ;  /* 0x000000cecf931220 */ /* 0x000fe20000410000 */
[----:B------:R-:W-:Y:S01]  /*2f30*/  FADD.FTZ R207, R166, -R151 ;  /* 0x80000097a6cf7221 */ /* 0x000fe20000010000 */
[----:B------:R-:W-:Y:S01]  /*2f40*/  CS2R R148, SRZ ;  /* 0x0000000000947805 */ /* 0x000fe2000001ff00 */
[----:B------:R-:W-:Y:S01]  /*2f50*/  FFMA.FTZ R151, R153, R208, R11 ;  /* 0x000000d099977223 */ /* 0x000fe2000001000b */
[----:B------:R-:W-:-:S02]  /*2f60*/  @P2 HADD2.F32 R208, -RZ, R137.H1_H1 ;  /* 0x30000089ffd02230 */ /* 0x000fc40000004100 */
[----:B------:R-:W-:Y:S01]  /*2f70*/  FFMA.FTZ R137, R153, R207, R4 ;  /* 0x000000cf99897223 */ /* 0x000fe20000010004 */
[--C-:B------:R-:W-:Y:S02]  /*2f80*/  @P1 HADD2.F32 R207, -RZ, R61.reuse.H0_H0 ;  /* 0x2000003dffcf1230 */ /* 0x100fe40000004100 */
[-C--:B------:R-:W-:Y:S01]  /*2f90*/  FMUL.FTZ R151, R151, R144.reuse ;  /* 0x0000009097977220 */ /* 0x080fe20000410000 */
[----:B------:R-:W-:Y:S01]  /*2fa0*/  MOV R205, RZ ;  /* 0x000000ff00cd7202 */ /* 0x000fe20000000f00 */
[----:B------:R-:W-:Y:S01]  /*2fb0*/  FMUL.FTZ R137, R137, R144 ;  /* 0x0000009089897220 */ /* 0x000fe20000410000 */
[----:B------:R-:W-:Y:S02]  /*2fc0*/  @P2 HADD2.F32 R210, -RZ, R61.H1_H1 ;  /* 0x3000003dffd22230 */ /* 0x000fe40000004100 */
[----:B------:R-:W-:Y:S01]  /*2fd0*/  FMUL.FTZ R151, R151, UR16 ;  /* 0x0000001097977c20 */ /* 0x000fe20008410000 */
[----:B------:R-:W-:Y:S02]  /*2fe0*/  @P6 HADD2.F32 R212, -RZ, R138.H0_H0 ;  /* 0x2000008affd46230 */ /* 0x000fe40000004100 */
[----:B------:R-:W-:Y:S01]  /*2ff0*/  FMUL.FTZ R137, R137, UR16 ;  /* 0x0000001089897c20 */ /* 0x000fe20008410000 */
[----:B------:R-:W-:-:S02]  /*3000*/  @P6 HADD2.F32 R214, -RZ, R62.H0_H0 ;  /* 0x2000003effd66230 */ /* 0x000fc40000004100 */
[----:B------:R-:W-:Y:S01]  /*3010*/  @P1 FMUL.FTZ R149, R207, R206 ;  /* 0x000000cecf951220 */ /* 0x000fe20000410000 */
[----:B------:R-:W-:Y:S01]  /*3020*/  ISETP.GE.U32.AND P1, PT, R128, RZ, PT ;  /* 0x000000ff8000720c */ /* 0x000fe20003f26070 */
[-C--:B------:R-:W-:Y:S01]  /*3030*/  @P6 FMUL.FTZ R205, R212, R137.reuse ;  /* 0x00000089d4cd6220 */ /* 0x080fe20000410000 */
[----:B------:R-:W-:Y:S01]  /*3040*/  MOV R150, RZ ;  /* 0x000000ff00967202 */ /* 0x000fe20000000f00 */
[----:B------:R-:W-:Y:S01]  /*3050*/  @P6 FMUL.FTZ R148, R214, R137 ;  /* 0x00000089d6946220 */ /* 0x000fe20000410000 */
[C---:B------:R-:W-:Y:S01]  /*3060*/  LOP3.LUT P6, RZ, R129.reuse, 0xff00, RZ, 0xc0, !PT ;  /* 0x0000ff0081ff7812 */ /* 0x040fe200078cc0ff */
[----:B------:R-:W-:Y:S02]  /*3070*/  HFMA2 R136, -RZ, RZ, 0, 0 ;  /* 0x00000000ff887431 */ /* 0x000fe400000001ff */
[-C--:B------:R-:W-:Y:S01]  /*3080*/  @P2 FMUL.FTZ R150, R208, R151.reuse ;  /* 0x00000097d0962220 */ /* 0x080fe20000410000 */
[----:B------:R-:W-:Y:S01]  /*3090*/  @P2 FMUL.FTZ R136, R210, R151 ;  /* 0x00000097d2882220 */ /* 0x000fe20000410000 */
[C---:B------:R-:W-:Y:S01]  /*30a0*/  LOP3.LUT P2, RZ, R129.reuse, 0xff0000, RZ, 0xc0, !PT ;  /* 0x00ff000081ff7812 */ /* 0x040fe2000784c0ff */
[-CC-:B------:R-:W-:Y:S01]  /*30b0*/  FFMA.FTZ R207, R172, R145.reuse, R146.reuse ;  /* 0x00000091accf7223 */ /* 0x180fe20000010092 */
[----:B------:R-:W-:Y:S01]  /*30c0*/  ISETP.GE.U32.AND.EX P1, PT, R129, 0x1000000, PT, P1 ;  /* 0x010000008100780c */ /* 0x000fe20003f26110 */
[----:B------:R-:W-:Y:S01]  /*30d0*/  FFMA.FTZ R206, R168, R145, R146 ;  /* 0x00000091a8ce7223 */ /* 0x000fe20000010092 */
[----:B------:R-:W-:Y:S01]  /*30e0*/  CS2R R208, SRZ ;  /* 0x0000000000d07805 */ /* 0x000fe2000001ff00 */
[----:B------:R-:W-:Y:S01]  /*30f0*/  FADD.FTZ R214, R170, -R207 ;  /* 0x800000cfaad67221 */ /* 0x000fe20000010000 */
[----:B------:R-:W-:Y:S01]  /*3100*/  FADD.FTZ R126, R126, R147 ;  /* 0x000000937e7e7221 */ /* 0x000fe20000010000 */
[----:B------:R-:W-:Y:S01]  /*3110*/  FADD.FTZ R206, R167, -R206 ;  /* 0x800000cea7ce7221 */ /* 0x000fe20000010000 */
[----:B------:R-:W-:Y:S01]  /*3120*/  FADD.FTZ R127, R127, R150 ;  /* 0x000000967f7f7221 */ /* 0x000fe20000010000 */
[----:B------:R-:W-:-:S02]  /*3130*/  @P6 HADD2.F32 R151, -RZ, R138.H1_H1 ;  /* 0x3000008aff976230 */ /* 0x000fc40000004100 */
[----:B------:R-:W-:Y:S01]  /*3140*/  FFMA.FTZ R138, R171, R145, R146 ;  /* 0x00000091ab8a7223 */ /* 0x000fe20000010092 */
[C---:B------:R-:W-:Y:S01]  /*3150*/  FFMA.FTZ R207, R153.reuse, R214, R7 ;  /* 0x000000d699cf7223 */ /* 0x040fe20000010007 */
[----:B------:R-:W-:Y:S01]  /*3160*/  FFMA.FTZ R137, R153, R206, R5 ;  /* 0x000000ce99897223 */ /* 0x000fe20000010005 */
[--C-:B------:R-:W-:Y:S02]  /*3170*/  @P2 HADD2.F32 R212, -RZ, R139.reuse.H0_H0 ;  /* 0x2000008bffd42230 */ /* 0x100fe40000004100 */
[----:B------:R-:W-:Y:S02]  /*3180*/  HFMA2 R206, -RZ, RZ, 0, 0 ;  /* 0x00000000ffce7431 */ /* 0x000fe400000001ff */
[----:B------:R-:W-:Y:S02]  /*3190*/  @P1 HADD2.F32 R216, -RZ, R139.H1_H1 ;  /* 0x3000008bffd81230 */ /* 0x000fe40000004100 */
[----:B------:R-:W-:Y:S01]  /*31a0*/  FADD.FTZ R139, R169, -R138 ;  /* 0x8000008aa98b7221 */ /* 0x000fe20000010000 */
[-C--:B------:R-:W-:Y:S01]  /*31b0*/  FMUL.FTZ R207, R207, R144.reuse ;  /* 0x00000090cfcf7220 */ /* 0x080fe20000410000 */
[----:B------:R-:W-:Y:S01]  /*31c0*/  FMUL.FTZ R137, R137, R144 ;  /* 0x0000009089897220 */ /* 0x000fe20000410000 */
[----:B------:R-:W-:-:S02]  /*31d0*/  @P2 HADD2.F32 R214, -RZ, R63.H0_H0 ;  /* 0x2000003fffd62230 */ /* 0x000fc40000004100 */
[----:B------:R-:W-:Y:S01]  /*31e0*/  FFMA.FTZ R139, R153, R139, R6 ;  /* 0x0000008b998b7223 */ /* 0x000fe20000010006 */
[----:B------:R-:W-:Y:S02]  /*31f0*/  @P1 HADD2.F32 R218, -RZ, R63.H1_H1 ;  /* 0x3000003fffda1230 */ /* 0x000fe40000004100 */
[----:B------:R-:W-:Y:S01]  /*3200*/  FMUL.FTZ R207, R207, UR16 ;  /* 0x00000010cfcf7c20 */ /* 0x000fe20008410000 */
[----:B------:R-:W-:Y:S02]  /*3210*/  @P6 HADD2.F32 R211, -RZ, R62.H1_H1 ;  /* 0x3000003effd36230 */ /* 0x000fe40000004100 */
[----:B------:R-:W-:Y:S01]  /*3220*/  FMUL.FTZ R139, R139, R144 ;  /* 0x000000908b8b7220 */ /* 0x000fe20000410000 */
[----:B------:R-:W-:Y:S01]  /*3230*/  FMUL.FTZ R210, R137, UR16 ;  /* 0x0000001089d27c20 */ /* 0x000fe20008410000 */
[----:B------:R-:W-:Y:S01]  /*3240*/  MOV R138, RZ ;  /* 0x000000ff008a7202 */ /* 0x000fe20000000f00 */
[----:B------:R-:W-:Y:S01]  /*3250*/  @P1 FMUL.FTZ R209, R218, R207 ;  /* 0x000000cfdad11220 */ /* 0x000fe20000410000 */
[----:B------:R-:W-:Y:S01]  /*3260*/  FMUL.FTZ R139, R139, UR16 ;  /* 0x000000108b8b7c20 */ /* 0x000fe20008410000 */
[----:B------:R-:W-:Y:S01]  /*3270*/  MOV R137, RZ ;  /* 0x000000ff00897202 */ /* 0x000fe20000000f00 */
[-C--:B------:R-:W-:Y:S01]  /*3280*/  @P6 FMUL.FTZ R137, R211, R210.reuse ;  /* 0x000000d2d3896220 */ /* 0x080fe20000410000 */
[----:B------:R-:W-:Y:S01]  /*3290*/  @P6 FMUL.FTZ R206, R151, R210 ;  /* 0x000000d297ce6220 */ /* 0x000fe20000410000 */
[----:B------:R-:W-:Y:S01]  /*32a0*/  @P2 FMUL.FTZ R138, R214, R139 ;  /* 0x0000008bd68a2220 */ /* 0x000fe20000410000 */
[----:B------:R-:W-:-:S02]  /*32b0*/  HFMA2 R151, -RZ, RZ, 0, 0 ;  /* 0x00000000ff977431 */ /* 0x000fc400000001ff */
[----:B------:R-:W-:Y:S01]  /*32c0*/  @P2 FMUL.FTZ R151, R212, R139 ;  /* 0x0000008bd4972220 */ /* 0x000fe20000410000 */
[----:B------:R-:W-:Y:S01]  /*32d0*/  @P1 FMUL.FTZ R208, R216, R207 ;  /* 0x000000cfd8d01220 */ /* 0x000fe20000410000 */
[----:B------:R-:W-:Y:S01]  /*32e0*/  FADD.FTZ R124, R124, R143 ;  /* 0x0000008f7c7c7221 */ /* 0x000fe20000010000 */
[----:B------:R-:W-:Y:S01]  /*32f0*/  F2FP.F16.F32.PACK_AB R139, R209, R138 ;  /* 0x0000008ad18b723e */ /* 0x000fe200000000ff */
[----:B------:R-:W-:Y:S01]  /*3300*/  FADD.FTZ R125, R125, R142 ;  /* 0x0000008e7d7d7221 */ /* 0x000fe20000010000 */
[----:B------:R-:W-:Y:S01]  /*3310*/  F2FP.F16.F32.PACK_AB R138, R137, R148 ;  /* 0x00000094898a723e */ /* 0x000fe200000000ff */
[----:B------:R-:W-:Y:S01]  /*3320*/  FADD.FTZ R147, R120, R205 ;  /* 0x000000cd78937221 */ /* 0x000fe20000010000 */
[----:B------:R-:W-:Y:S01]  /*3330*/  F2FP.F16.F32.PACK_AB R137, R136, R149 ;  /* 0x000000958889723e */ /* 0x000fe200000000ff */
[----:B------:R-:W-:Y:S01]  /*3340*/  FADD.FTZ R150, R121, R206 ;  /* 0x000000ce79967221 */ /* 0x000fe20000010000 */
[----:B------:R-:W-:Y:S01]  /*3350*/  FADD.FTZ R122, R122, R151 ;  /* 0x000000977a7a7221 */ /* 0x000fe20000010000 */
[----:B------:R-:W-:Y:S01]  /*3360*/  FADD.FTZ R123, R123, R208 ;  /* 0x000000d07b7b7221 */ /* 0x000fe20000010000 */
[----:B------:R-:W-:Y:S01]  /*3370*/  F2FP.F16.F32.PACK_AB R136, R141, R140 ;  /* 0x0000008c8d88723e */ /* 0x000fe200000000ff */
[----:B------:R-:W-:Y:S06]  /*3380*/  BRA `(.L_x_6985) ;  /* 0x0000000400a07947 */ /* 0x000fec0003800000 */
.L_x_6986:
[-CC-:B------:R-:W-:Y:S01]  /*3390*/  FFMA.FTZ R97, R3, R145.reuse, R146.reuse ;  /* 0x0000009103617223 */ /* 0x180fe20000010092 */
[----:B------:R-:W-:Y:S01]  /*33a0*/  LOP3.LUT P2, RZ, R128, 0xff, RZ, 0xc0, !PT ;  /* 0x000000ff80ff7812 */ /* 0x000fe2000784c0ff */
[-CC-:B------:R-:W-:Y:S01]  /*33b0*/  FFMA.FTZ R102, R160, R145.reuse, R146.reuse ;  /* 0x00000091a0667223 */ /* 0x180fe20000010092 */
[----:B------:R-:W-:Y:S01]  /*33c0*/  LOP3.LUT P6, RZ, R128, 0xff00, RZ, 0xc0, !PT ;  /* 0x0000ff0080ff7812 */ /* 0x000fe200078cc0ff */
[----:B------:R-:W-:Y:S01]  /*33d0*/  FADD.FTZ R97, R154, -R97 ;  /* 0x800000619a617221 */ /* 0x000fe20000010000 */
[----:B------:R-:W-:Y:S01]  /*33e0*/  FFMA.FTZ R99, R161, R145, R146 ;  /* 0x00000091a1637223 */ /* 0x000fe20000010092 */
[----:B------:R-:W-:Y:S01]  /*33f0*/  FADD.FTZ R102, R155, -R102 ;  /* 0x800000669b667221 */ /* 0x000fe20000010000 */
[----:B------:R-:W-:Y:S01]  /*3400*/  CS2R R142, SRZ ;  /* 0x00000000008e7805 */ /* 0x000fe2000001ff00 */
[----:B------:R-:W-:Y:S01]  /*3410*/  FFMA.FTZ R96, R153, R97, R8 ;  /* 0x0000006199607223 */ /* 0x000fe20000010008 */
[----:B------:R-:W-:Y:S01]  /*3420*/  CS2R R140, SRZ ;  /* 0x00000000008c7805 */ /* 0x000fe2000001ff00 */
[----:B------:R-:W-:Y:S01]  /*3430*/  FADD.FTZ R99, R162, -R99 ;  /* 0x80000063a2637221 */ /* 0x000fe20000010000 */
[----:B------:R-:W-:Y:S01]  /*3440*/  LOP3.LUT P1, RZ, R128, 0xff0000, RZ, 0xc0, !PT ;  /* 0x00ff000080ff7812 */ /* 0x000fe2000782c0ff */
[----:B------:R-:W-:Y:S01]  /*3450*/  FMUL.FTZ R97, R96, R144 ;  /* 0x0000009060617220 */ /* 0x000fe20000410000 */
[----:B------:R-:W-:-:S02]  /*3460*/  HFMA2 R151, -RZ, RZ, 0, 0 ;  /* 0x00000000ff977431 */ /* 0x000fc400000001ff */
[----:B-----5:R-:W-:Y:S01]  /*3470*/  @P2 HADD2.F32 R98, -RZ, R136.H0_H0 ;  /* 0x20000088ff622230 */ /* 0x020fe20000004100 */
[----:B------:R-:W-:Y:S01]  /*3480*/  MOV R205, RZ ;  /* 0x000000ff00cd7202 */ /* 0x000fe20000000f00 */
[----:B------:R-:W-:Y:S02]  /*3490*/  @P2 HADD2.F32 R100, -RZ, R60.H0_H0 ;  /* 0x2000003cff642230 */ /* 0x000fe40000004100 */
[----:B------:R-:W-:Y:S01]  /*34a0*/  FMUL.FTZ R97, R97, UR16 ;  /* 0x0000001061617c20 */ /* 0x000fe20008410000 */
[----:B------:R-:W-:Y:S02]  /*34b0*/  @P6 HADD2.F32 R136, -RZ, R136.H1_H1 ;  /* 0x30000088ff886230 */ /* 0x000fe40000004100 */
[----:B------:R-:W-:Y:S02]  /*34c0*/  HFMA2 R147, -RZ, RZ, 0, 0 ;  /* 0x00000000ff937431 */ /* 0x000fe400000001ff */
[-C--:B------:R-:W-:Y:S01]  /*34d0*/  @P2 FMUL.FTZ R143, R98, R97.reuse ;  /* 0x00000061628f2220 */ /* 0x080fe20000410000 */
[----:B------:R-:W-:Y:S01]  /*34e0*/  @P2 FMUL.FTZ R140, R100, R97 ;  /* 0x00000061648c2220 */ /* 0x000fe20000410000 */
[C---:B------:R-:W-:Y:S01]  /*34f0*/  FFMA.FTZ R97, R153.reuse, R102, R9 ;  /* 0x0000006699617223 */ /* 0x040fe20000010009 */
[----:B------:R-:W-:Y:S01]  /*3500*/  FFMA.FTZ R98, R153, R99, R10 ;  /* 0x0000006399627223 */ /* 0x000fe2000001000a */
[----:B------:R-:W-:Y:S01]  /*3510*/  @P6 HADD2.F32 R102, -RZ, R60.H1_H1 ;  /* 0x3000003cff666230 */ /* 0x000fe20000004100 */
[----:B------:R-:W-:Y:S01]  /*3520*/  LOP3.LUT P2, RZ, R128, 0xff000000, RZ, 0xc0, !PT ;  /* 0xff00000080ff7812 */ /* 0x000fe2000784c0ff */
[-C--:B------:R-:W-:Y:S01]  /*3530*/  FMUL.FTZ R99, R97, R144.reuse ;  /* 0x0000009061637220 */ /* 0x080fe20000410000 */
[----:B------:R-:W-:Y:S01]  /*3540*/  FMUL.FTZ R100, R98, R144 ;  /* 0x0000009062647220 */ /* 0x000fe20000410000 */
[----:B------:R-:W-:-:S02]  /*3550*/  @P1 HADD2.F32 R148, -RZ, R137.H0_H0 ;  /* 0x20000089ff941230 */ /* 0x000fc40000004100 */
[----:B------:R-:W-:Y:S01]  /*3560*/  FADD.FTZ R124, R124, R143 ;  /* 0x0000008f7c7c7221 */ /* 0x000fe20000010000 */
[----:B------:R-:W-:Y:S01]  /*3570*/  FMUL.FTZ R99, R99, UR16 ;  /* 0x0000001063637c20 */ /* 0x000fe20008410000 */
[----:B------:R-:W-:Y:S01]  /*3580*/  FMUL.FTZ R103, R100, UR16 ;  /* 0x0000001064677c20 */ /* 0x000fe20008410000 */
[--C-:B------:R-:W-:Y:S01]  /*3590*/  FFMA.FTZ R100, R164, R145, R146.reuse ;  /* 0x00000091a4647223 */ /* 0x100fe20000010092 */
[----:B------:R-:W-:Y:S02]  /*35a0*/  @P1 HADD2.F32 R150, -RZ, R61.H0_H0 ;  /* 0x2000003dff961230 */ /* 0x000fe40000004100 */
        /* <DEDUP_REMOVED lines=8> */
[C---:B------:R-:W-:Y:S01]  /*3630*/  FFMA.FTZ R99, R153.reuse, R100, R11 ;  /* 0x0000006499637223 */ /* 0x040fe2000001000b */
[----:B------:R-:W-:Y:S01]  /*3640*/  @P1 FMUL.FTZ R147, R148, R103 ;  /* 0x0000006794931220 */ /* 0x000fe20000410000 */
[----:B------:R-:W-:Y:S01]  /*3650*/  FFMA.FTZ R100, R153, R101, R4 ;  /* 0x0000006599647223 */ /* 0x000fe20000010004 */
        /* <DEDUP_REMOVED lines=22> */
[----:B------:R-:W-:Y:S01]  /*37c0*/  FFMA.FTZ R101, R153, R102, R5 ;  /* 0x0000006699657223 */ /* 0x000fe20000010005 */
        /* <DEDUP_REMOVED lines=15> */
[C---:B------:R-:W-:Y:S01]  /*38c0*/  FFMA.FTZ R102, R153.reuse, R102, R6 ;  /* 0x0000006699667223 */ /* 0x040fe20000010006 */
[--C-:B------:R-:W-:Y:S02]  /*38d0*/  @P1 HADD2.F32 R218, -RZ, R63.reuse.H1_H1 ;  /* 0x3000003fffda1230 */ /* 0x100fe40000004100 */
[----:B------:R-:W-:Y:S01]  /*38e0*/  FFMA.FTZ R103, R153, R214, R7 ;  /* 0x000000d699677223 */ /* 0x000fe20000010007 */
        /* <DEDUP_REMOVED lines=17> */
[----:B------:R-:W-:-:S07]  /*3a00*/  F2FP.F16.F32.PACK_AB R136, R141, R140 ;  /* 0x0000008c8d88723e */ /* 0x000fce00000000ff */
.L_x_6985:
        /* <DEDUP_REMOVED lines=12> */
.L_x_6982:
[----:B------:R-:W-:Y:S05]  /*3ad0*/  BSYNC.RECONVERGENT B0 ;  /* 0x0000000000007941 */ /* 0x000fea0003800200 */
.L_x_6981:
        /* <DEDUP_REMOVED lines=17> */
[----:B------:R-:W-:Y:S01]  /*3bf0*/  CS2R R142, SRZ ;  /* 0x00000000008e7805 */ /* 0x000fe2000001ff00 */
[----:B------:R-:W-:Y:S01]  /*3c00*/  FADD.FTZ R100, R175, -R100 ;  /* 0x80000064af647221 */ /* 0x000fe20000010000 */
[----:B------:R-:W-:Y:S01]  /*3c10*/  CS2R R140, SRZ ;  /* 0x00000000008c7805 */ /* 0x000fe2000001ff00 */
[----:B------:R-:W-:Y:S01]  /*3c20*/  FFMA.FTZ R96, R153, R97, R80 ;  /* 0x0000006199607223 */ /* 0x000fe20000010050 */
[----:B------:R-:W-:Y:S01]  /*3c30*/  HFMA2 R147, -RZ, RZ, 0, 0 ;  /* 0x00000000ff937431 */ /* 0x000fe200000001ff */
[----:B------:R-:W-:-:S02]  /*3c40*/  CS2R R148, SRZ ;  /* 0x0000000000947805 */ /* 0x000fc4000001ff00 */
[----:B------:R-:W-:Y:S01]  /*3c50*/  CS2R R206, SRZ ;  /* 0x0000000000ce7805 */ /* 0x000fe2000001ff00 */
[----:B------:R-:W-:Y:S01]  /*3c60*/  FMUL.FTZ R97, R96, R144 ;  /* 0x0000009060617220 */ /* 0x000fe20000410000 */
[----:B------:R-:W-:Y:S01]  /*3c70*/  MOV R150, RZ ;  /* 0x000000ff00967202 */ /* 0x000fe20000000f00 */
[----:B-----5:R-:W-:Y:S01]  /*3c80*/  @P2 HADD2.F32 R98, -RZ, R136.H0_H0 ;  /* 0x20000088ff622230 */ /* 0x020fe20000004100 */
[----:B------:R-:W-:Y:S01]  /*3c90*/  MOV R212, RZ ;  /* 0x000000ff00d47202 */ /* 0x000fe20000000f00 */
[----:B------:R-:W-:Y:S02]  /*3ca0*/  @P2 HADD2.F32 R99, -RZ, R76.H0_H0 ;  /* 0x2000004cff632230 */ /* 0x000fe40000004100 */
[----:B------:R-:W-:Y:S01]  /*3cb0*/  FMUL.FTZ R97, R97, UR16 ;  /* 0x0000001061617c20 */ /* 0x000fe20008410000 */
[----:B------:R-:W-:Y:S02]  /*3cc0*/  @P6 HADD2.F32 R136, -RZ, R136.H1_H1 ;  /* 0x30000088ff886230 */ /* 0x000fe40000004100 */
[----:B------:R-:W-:-:S02]  /*3cd0*/  HFMA2 R210, -RZ, RZ, 0, 0 ;  /* 0x00000000ffd27431 */ /* 0x000fc400000001ff */
[C---:B------:R-:W-:Y:S01]  /*3ce0*/  @P2 FMUL.FTZ R143, R97.reuse, R98 ;  /* 0x00000062618f2220 */ /* 0x040fe20000410000 */
[----:B------:R-:W-:Y:S01]  /*3cf0*/  @P2 FMUL.FTZ R140, R97, R99 ;  /* 0x00000063618c2220 */ /* 0x000fe20000410000 */
[----:B------:R-:W-:Y:S01]  /*3d00*/  FFMA.FTZ R97, R153, R100, R81 ;  /* 0x0000006499617223 */ /* 0x000fe20000010051 */
[-C--:B------:R-:W-:Y:S01]  /*3d10*/  FFMA.FTZ R99, R177, R145.reuse, R146 ;  /* 0x00000091b1637223 */ /* 0x080fe20000010092 */
[----:B------:R-:W-:Y:S01]  /*3d20*/  LOP3.LUT P2, RZ, R130, 0xff0000, RZ, 0xc0, !PT ;  /* 0x00ff000082ff7812 */ /* 0x000fe2000784c0ff */
[----:B------:R-:W-:Y:S01]  /*3d30*/  FADD.FTZ R116, R116, R143 ;  /* 0x0000008f74747221 */ /* 0x000fe20000010000 */
[----:B------:R-:W-:Y:S01]  /*3d40*/  FMUL.FTZ R98, R97, R144 ;  /* 0x0000009061627220 */ /* 0x000fe20000410000 */
[----:B------:R-:W-:Y:S01]  /*3d50*/  FADD.FTZ R100, R178, -R99 ;  /* 0x80000063b2647221 */ /* 0x000fe20000010000 */
[----:B------:R-:W-:Y:S02]  /*3d60*/  @P6 HADD2.F32 R99, -RZ, R76.H1_H1 ;  /* 0x3000004cff636230 */ /* 0x000fe40000004100 */
[----:B------:R-:W-:Y:S01]  /*3d70*/  FMUL.FTZ R101, R98, UR16 ;  /* 0x0000001062657c20 */ /* 0x000fe20008410000 */
[----:B------:R-:W-:Y:S01]  /*3d80*/  FFMA.FTZ R98, R153, R100, R82 ;  /* 0x0000006499627223 */ /* 0x000fe20000010052 */
[----:B------:R-:W-:-:S02]  /*3d90*/  FFMA.FTZ R100, R180, R145, R146 ;  /* 0x00000091b4647223 */ /* 0x000fc40000010092 */
[C---:B------:R-:W-:Y:S01]  /*3da0*/  @P6 FMUL.FTZ R141, R101.reuse, R99 ;  /* 0x00000063658d6220 */ /* 0x040fe20000410000 */
[----:B------:R-:W-:Y:S01]  /*3db0*/  @P6 FMUL.FTZ R142, R101, R136 ;  /* 0x00000088658e6220 */ /* 0x000fe20000410000 */
[----:B------:R-:W-:Y:S01]  /*3dc0*/  FMUL.FTZ R99, R98, R144 ;  /* 0x0000009062637220 */ /* 0x000fe20000410000 */
[----:B------:R-:W-:Y:S01]  /*3dd0*/  LOP3.LUT P6, RZ, R130, 0xff000000, RZ, 0xc0, !PT ;  /* 0xff00000082ff7812 */ /* 0x000fe200078cc0ff */
[----:B------:R-:W-:Y:S01]  /*3de0*/  FADD.FTZ R102, R179, -R100 ;  /* 0x80000064b3667221 */ /* 0x000fe20000010000 */
[----:B------:R-:W-:Y:S02]  /*3df0*/  @P2 HADD2.F32 R100, -RZ, R137.H0_H0 ;  /* 0x20000089ff642230 */ /* 0x000fe40000004100 */
[----:B------:R-:W-:Y:S01]  /*3e00*/  FMUL.FTZ R103, R99, UR16 ;  /* 0x0000001063677c20 */ /* 0x000fe20008410000 */
[----:B------:R-:W-:Y:S01]  /*3e10*/  MOV R136, RZ ;  /* 0x000000ff00887202 */ /* 0x000fe20000000f00 */
[----:B------:R-:W-:Y:S01]  /*3e20*/  FFMA.FTZ R99, R153, R102, R83 ;  /* 0x0000006699637223 */ /* 0x000fe20000010053 */
[----:B------:R-:W-:Y:S01]  /*3e30*/  FADD.FTZ R117, R117, R142 ;  /* 0x0000008e75757221 */ /* 0x000fe20000010000 */
[----:B------:R-:W-:Y:S01]  /*3e40*/  @P2 FMUL.FTZ R147, R103, R100 ;  /* 0x0000006467932220 */ /* 0x000fe20000410000 */
[----:B------:R-:W-:-:S02]  /*3e50*/  @P2 HADD2.F32 R100, -RZ, R77.H0_H0 ;  /* 0x2000004dff642230 */ /* 0x000fc40000004100 */
[----:B------:R-:W-:Y:S01]  /*3e60*/  FMUL.FTZ R101, R99, R144 ;  /* 0x0000009063657220 */ /* 0x000fe20000410000 */
[----:B------:R-:W-:-:S03]  /*3e70*/  FADD.FTZ R118, R118, R147 ;  /* 0x0000009376767221 */ /* 0x000fc60000010000 */
[----:B------:R-:W-:Y:S01]  /*3e80*/  FMUL.FTZ R102, R101, UR16 ;  /* 0x0000001065667c20 */ /* 0x000fe20008410000 */
[----:B------:R-:W-:Y:S02]  /*3e90*/  @P6 HADD2.F32 R137, -RZ, R137.H1_H1 ;  /* 0x30000089ff896230 */ /* 0x000fe40000004100 */
[----:B------:R-:W-:Y:S01]  /*3ea0*/  @P2 FMUL.FTZ R136, R103, R100 ;  /* 0x0000006467882220 */ /* 0x000fe20000410000 */
[----:B------:R-:W-:Y:S02]  /*3eb0*/  @P6 HADD2.F32 R101, -RZ, R77.H1_H1 ;  /* 0x3000004dff656230 */ /* 0x000fe40000004100 */
[-CC-:B------:R-:W-:Y:S01]  /*3ec0*/  FFMA.FTZ R103, R181, R145.reuse, R146.reuse ;  /* 0x00000091b5677223 */ /* 0x180fe20000010092 */
[----:B------:R-:W-:Y:S01]  /*3ed0*/  FFMA.FTZ R100, R184, R145, R146 ;  /* 0x00000091b8647223 */ /* 0x000fe20000010092 */
[C---:B------:R-:W-:Y:S01]  /*3ee0*/  @P6 FMUL.FTZ R148, R102.reuse, R137 ;  /* 0x0000008966946220 */ /* 0x040fe20000410000 */
[C---:B------:R-:W-:Y:S01]  /*3ef0*/  LOP3.LUT P2, RZ, R131.reuse, 0xff, RZ, 0xc0, !PT ;  /* 0x000000ff83ff7812 */ /* 0x040fe2000784c0ff */
[----:B------:R-:W-:Y:S01]  /*3f00*/  @P6 FMUL.FTZ R149, R102, R101 ;  /* 0x0000006566956220 */ /* 0x000fe20000410000 */
[----:B------:R-:W-:Y:S01]  /*3f10*/  LOP3.LUT P6, RZ, R131, 0xff00, RZ, 0xc0, !PT ;  /* 0x0000ff0083ff7812 */ /* 0x000fe200078cc0ff */
[----:B------:R-:W-:Y:S01]  /*3f20*/  FADD.FTZ R103, R182, -R103 ;  /* 0x80000067b6677221 */ /* 0x000fe20000010000 */
[----:B------:R-:W-:Y:S01]  /*3f30*/  FADD.FTZ R102, R183, -R100 ;  /* 0x80000064b7667221 */ /* 0x000fe20000010000 */
[----:B------:R-:W-:-:S02]  /*3f40*/  HFMA2 R137, -RZ, RZ, 0, 0 ;  /* 0x00000000ff897431 */ /* 0x000fc400000001ff */
[----:B------:R-:W-:Y:S01]  /*3f50*/  FADD.FTZ R119, R119, R148 ;  /* 0x0000009477777221 */ /* 0x000fe20000010000 */
[C---:B------:R-:W-:Y:S01]  /*3f60*/  FFMA.FTZ R100, R153.reuse, R103, R84 ;  /* 0x0000006799647223 */ /* 0x040fe20000010054 */
[----:B------:R-:W-:-:S03]  /*3f70*/  FFMA.FTZ R101, R153, R102, R85 ;  /* 0x0000006699657223 */ /* 0x000fc60000010055 */
[-C--:B------:R-:W-:Y:S01]  /*3f80*/  FMUL.FTZ R102, R100, R144.reuse ;  /* 0x0000009064667220 */ /* 0x080fe20000410000 */
[----:B------:R-:W-:Y:S01]  /*3f90*/  FMUL.FTZ R205, R101, R144 ;  /* 0x0000009065cd7220 */ /* 0x000fe20000410000 */
[----:B------:R-:W-:Y:S02]  /*3fa0*/  @P2 HADD2.F32 R103, -RZ, R138.H0_H0 ;  /* 0x2000008aff672230 */ /* 0x000fe40000004100 */
[----:B------:R-:W-:Y:S01]  /*3fb0*/  FMUL.FTZ R208, R102, UR16 ;  /* 0x0000001066d07c20 */ /* 0x000fe20008410000 */
[--C-:B------:R-:W-:Y:S02]  /*3fc0*/  @P2 HADD2.F32 R151, -RZ, R78.reuse.H0_H0 ;  /* 0x2000004eff972230 */ /* 0x100fe40000004100 */
[----:B------:R-:W-:Y:S01]  /*3fd0*/  FMUL.FTZ R205, R205, UR16 ;  /* 0x00000010cdcd7c20 */ /* 0x000fe20008410000 */
[----:B------:R-:W-:Y:S02]  /*3fe0*/  @P6 HADD2.F32 R102, -RZ, R78.H1_H1 ;  /* 0x3000004eff666230 */ /* 0x000fe40000004100 */
[----:B------:R-:W-:Y:S01]  /*3ff0*/  @P2 FMUL.FTZ R137, R208, R103 ;  /* 0x00000067d0892220 */ /* 0x000fe20000410000 */
[----:B------:R-:W-:-:S02]  /*4000*/  @P6 HADD2.F32 R138, -RZ, R138.H1_H1 ;  /* 0x3000008aff8a6230 */ /* 0x000fc40000004100 */
[----:B------:R-:W-:Y:S01]  /*4010*/  @P2 FMUL.FTZ R150, R208, R151 ;  /* 0x00000097d0962220 */ /* 0x000fe20000410000 */
[----:B------:R-:W-:Y:S01]  /*4020*/  ISETP.GE.U32.AND P2, PT, R130, RZ, PT ;  /* 0x000000ff8200720c */ /* 0x000fe20003f46070 */
[----:B------:R-:W-:Y:S01]  /*4030*/  @P6 FMUL.FTZ R207, R205, R102 ;  /* 0x00000066cdcf6220 */ /* 0x000fe20000410000 */
[-CC-:B------:R-:W-:Y:S01]  /*4040*/  FFMA.FTZ R102, R187, R145.reuse, R146.reuse ;  /* 0x00000091bb667223 */ /* 0x180fe20000010092 */
[----:B------:R-:W-:Y:S01]  /*4050*/  FFMA.FTZ R103, R188, R145, R146 ;  /* 0x00000091bc677223 */ /* 0x000fe20000010092 */
[----:B------:R-:W-:Y:S01]  /*4060*/  @P6 FMUL.FTZ R206, R205, R138 ;  /* 0x0000008acdce6220 */ /* 0x000fe20000410000 */
[----:B------:R-:W-:Y:S01]  /*4070*/  LOP3.LUT P6, RZ, R131, 0xff0000, RZ, 0xc0, !PT ;  /* 0x00ff000083ff7812 */ /* 0x000fe200078cc0ff */
[----:B------:R-:W-:Y:S01]  /*4080*/  FADD.FTZ R102, R185, -R102 ;  /* 0x80000066b9667221 */ /* 0x000fe20000010000 */
[----:B------:R-:W-:Y:S01]  /*4090*/  ISETP.GE.U32.AND.EX P2, PT, R131, 0x1000000, PT, P2 ;  /* 0x010000008300780c */ /* 0x000fe20003f46120 */
[----:B------:R-:W-:Y:S01]  /*40a0*/  FADD.FTZ R138, R186, -R103 ;  /* 0x80000067ba8a7221 */ /* 0x000fe20000010000 */
[----:B------:R-:W-:Y:S01]  /*40b0*/  MOV R205, RZ ;  /* 0x000000ff00cd7202 */ /* 0x000fe20000000f00 */
[C---:B------:R-:W-:Y:S01]  /*40c0*/  FFMA.FTZ R102, R153.reuse, R102, R86 ;  /* 0x0000006699667223 */ /* 0x040fe20000010056 */
[----:B------:R-:W-:Y:S01]  /*40d0*/  FADD.FTZ R147, R112, R137 ;  /* 0x0000008970937221 */ /* 0x000fe20000010000 */
[----:B------:R-:W-:Y:S01]  /*40e0*/  FFMA.FTZ R103, R153, R138, R87 ;  /* 0x0000008a99677223 */ /* 0x000fe20000010057 */
[----:B------:R-:W-:Y:S01]  /*40f0*/  F2FP.F16.F32.PACK_AB R137, R149, R136 ;  /* 0x000000889589723e */ /* 0x000fe200000000ff */
[-C--:B------:R-:W-:Y:S01]  /*4100*/  FMUL.FTZ R138, R102, R144.reuse ;  /* 0x00000090668a7220 */ /* 0x080fe20000410000 */
[----:B------:R-:W-:Y:S01]  /*4110*/  FADD.FTZ R206, R113, R206 ;  /* 0x000000ce71ce7221 */ /* 0x000fe20000010000 */
[----:B------:R-:W-:Y:S01]  /*4120*/  FMUL.FTZ R209, R103, R144 ;  /* 0x0000009067d17220 */ /* 0x000fe20000410000 */
[----:B------:R-:W-:Y:S01]  /*4130*/  F2FP.F16.F32.PACK_AB R136, R141, R140 ;  /* 0x0000008c8d88723e */ /* 0x000fe200000000ff */
[----:B------:R-:W-:Y:S01]  /*4140*/  FMUL.FTZ R213, R138, UR16 ;  /* 0x000000108ad57c20 */ /* 0x000fe20008410000 */
[----:B------:R-:W-:-:S02]  /*4150*/  @P6 HADD2.F32 R151, -RZ, R139.H0_H0 ;  /* 0x2000008bff976230 */ /* 0x000fc40000004100 */
[----:B------:R-:W-:Y:S01]  /*4160*/  FMUL.FTZ R209, R209, UR16 ;  /* 0x00000010d1d17c20 */ /* 0x000fe20008410000 */
[--C-:B------:R-:W-:Y:S02]  /*4170*/  @P6 HADD2.F32 R208, -RZ, R79.reuse.H0_H0 ;  /* 0x2000004fffd06230 */ /* 0x100fe40000004100 */
[----:B------:R-:W-:Y:S02]  /*4180*/  @P2 HADD2.F32 R138, -RZ, R79.H1_H1 ;  /* 0x3000004fff8a2230 */ /* 0x000fe40000004100 */
[----:B------:R-:W-:Y:S02]  /*4190*/  @P2 HADD2.F32 R211, -RZ, R139.H1_H1 ;  /* 0x3000008bffd32230 */ /* 0x000fe40000004100 */
[----:B------:R-:W-:Y:S02]  /*41a0*/  HFMA2 R139, -RZ, RZ, 0, 0 ;  /* 0x00000000ff8b7431 */ /* 0x000fe400000001ff */
[C---:B------:R-:W-:Y:S01]  /*41b0*/  @P6 FMUL.FTZ R139, R213.reuse, R151 ;  /* 0x00000097d58b6220 */ /* 0x040fe20000410000 */
[----:B------:R-:W-:Y:S01]  /*41c0*/  @P6 FMUL.FTZ R205, R213, R208 ;  /* 0x000000d0d5cd6220 */ /* 0x000fe20000410000 */
[C---:B------:R-:W-:Y:S01]  /*41d0*/  @P2 FMUL.FTZ R212, R209.reuse, R138 ;  /* 0x0000008ad1d42220 */ /* 0x040fe20000410000 */
[----:B------:R-:W-:Y:S01]  /*41e0*/  @P2 FMUL.FTZ R210, R209, R211 ;  /* 0x000000d3d1d22220 */ /* 0x000fe20000410000 */
[----:B------:R-:W-:Y:S01]  /*41f0*/  FADD.FTZ R114, R114, R139 ;  /* 0x0000008b72727221 */ /* 0x000fe20000010000 */
[----:B------:R-:W-:-:S02]  /*4200*/  F2FP.F16.F32.PACK_AB R138, R207, R150 ;  /* 0x00000096cf8a723e */ /* 0x000fc400000000ff */
[----:B------:R-:W-:Y:S01]  /*4210*/  FADD.FTZ R115, R115, R210 ;  /* 0x000000d273737221 */ /* 0x000fe20000010000 */
[----:B------:R-:W-:Y:S01]  /*4220*/  F2FP.F16.F32.PACK_AB R139, R212, R205 ;  /* 0x000000cdd48b723e */ /* 0x000fe200000000ff */
[----:B------:R-:W-:Y:S06]  /*4230*/  BRA `(.L_x_6991) ;  /* 0x00000014001c7947 */ /* 0x000fec0003800000 */
.L_x_6990:
        /* <DEDUP_REMOVED lines=9> */
[----:B------:R-:W-:Y:S01]  /*42d0*/  FFMA.FTZ R149, R177, R145, R146 ;  /* 0x00000091b1957223 */ /* 0x000fe20000010092 */
[----:B------:R-:W-:Y:S01]  /*42e0*/  FFMA.FTZ R147, R153, R150, R81 ;  /* 0x0000009699937223 */ /* 0x000fe20000010051 */
[----:B------:R-:W-:Y:S01]  /*42f0*/  MOV R208, RZ ;  /* 0x000000ff00d07202 */ /* 0x000fe20000000f00 */
[----:B------:R-:W-:Y:S01]  /*4300*/  FMUL.FTZ R141, R144, R141 ;  /* 0x0000008d908d7220 */ /* 0x000fe20000410000 */
[----:B------:R-:W-:Y:S01]  /*4310*/  FADD.FTZ R149, R178, -R149 ;  /* 0x80000095b2957221 */ /* 0x000fe20000010000 */
[----:B-----5:R-:W-:-:S02]  /*4320*/  @P2 HADD2.F32 R142, -RZ, R136.H0_H0 ;  /* 0x20000088ff8e2230 */ /* 0x020fc40000004100 */
[----:B------:R-:W-:Y:S01]  /*4330*/  FMUL.FTZ R147, R144, R147 ;  /* 0x0000009390937220 */ /* 0x000fe20000410000 */
[----:B------:R-:W-:Y:S02]  /*4340*/  @P2 HADD2.F32 R148, -RZ, R76.H0_H0 ;  /* 0x2000004cff942230 */ /* 0x000fe40000004100 */
[----:B------:R-:W-:Y:S01]  /*4350*/  FMUL.FTZ R141, R141, UR16 ;  /* 0x000000108d8d7c20 */ /* 0x000fe20008410000 */
[----:B------:R-:W-:Y:S02]  /*4360*/  @P6 HADD2.F32 R136, -RZ, R136.H1_H1 ;  /* 0x30000088ff886230 */ /* 0x000fe40000004100 */
[----:B------:R-:W-:Y:S01]  /*4370*/  FMUL.FTZ R147, R147, UR16 ;  /* 0x0000001093937c20 */ /* 0x000fe20008410000 */
[----:B------:R-:W-:Y:S01]  /*4380*/  FFMA.FTZ R149, R153, R149, R82 ;  /* 0x0000009599957223 */ /* 0x000fe20000010052 */
[-C--:B------:R-:W-:Y:S01]  /*4390*/  @P2 FMUL.FTZ R143, R142, R141.reuse ;  /* 0x0000008d8e8f2220 */ /* 0x080fe20000410000 */
[----:B------:R-:W-:Y:S01]  /*43a0*/  @P2 FMUL.FTZ R140, R148, R141 ;  /* 0x0000008d948c2220 */ /* 0x000fe20000410000 */
[----:B------:R-:W-:Y:S01]  /*43b0*/  LOP3.LUT P2, RZ, R130, 0xff0000, RZ, 0xc0, !PT ;  /* 0x00ff000082ff7812 */ /* 0x000fe2000784c0ff */
[----:B------:R-:W-:Y:S01]  /*43c0*/  @P6 HADD2.F32 R148, -RZ, R76.H1_H1 ;  /* 0x3000004cff946230 */ /* 0x000fe20000004100 */
[----:B------:R-:W-:Y:S01]  /*43d0*/  MOV R141, RZ ;  /* 0x000000ff008d7202 */ /* 0x000fe20000000f00 */
[----:B------:R-:W-:-:S02]  /*43e0*/  HFMA2 R142, -RZ, RZ, 0, 0 ;  /* 0x00000000ff8e7431 */ /* 0x000fc400000001ff */
[----:B------:R-:W-:Y:S01]  /*43f0*/  @P6 FMUL.FTZ R142, R136, R147 ;  /* 0x00000093888e6220 */ /* 0x000fe20000410000 */
[----:B------:R-:W-:Y:S01]  /*4400*/  FMUL.FTZ R136, R144, R149 ;  /* 0x0000009590887220 */ /* 0x000fe20000410000 */
[----:B------:R-:W-:Y:S01]  /*4410*/  @P6 FMUL.FTZ R141, R148, R147 ;  /* 0x00000093948d6220 */ /* 0x000fe20000410000 */
[----:B------:R-:W-:Y:S01]  /*4420*/  FFMA.FTZ R148, R180, R145, R146 ;  /* 0x00000091b4947223 */ /* 0x000fe20000010092 */
[----:B------:R-:W-:Y:S01]  /*4430*/  LOP3.LUT P6, RZ, R130, 0xff000000, RZ, 0xc0, !PT ;  /* 0xff00000082ff7812 */ /* 0x000fe200078cc0ff */
[----:B------:R-:W-:Y:S01]  /*4440*/  FMUL.FTZ R149, R136, UR16 ;  /* 0x0000001088957c20 */ /* 0x000fe20008410000 */
[----:B------:R-:W-:Y:S02]  /*4450*/  HFMA2 R147, -RZ, RZ, 0, 0 ;  /* 0x00000000ff937431 */ /* 0x000fe400000001ff */
[----:B------:R-:W-:Y:S01]  /*4460*/  FADD.FTZ R150, R179, -R148 ;  /* 0x80000094b3967221 */ /* 0x000fe20000010000 */
[----:B------:R-:W-:Y:S01]  /*4470*/  FADD.FTZ R116, R116, R143 ;  /* 0x0000008f74747221 */ /* 0x000fe20000010000 */
[----:B------:R-:W-:-:S02]  /*4480*/  @P2 HADD2.F32 R148, -RZ, R137.H0_H0 ;  /* 0x20000089ff942230 */ /* 0x000fc40000004100 */
[----:B------:R-:W-:Y:S01]  /*4490*/  FADD.FTZ R117, R117, R142 ;  /* 0x0000008e75757221 */ /* 0x000fe20000010000 */
[----:B------:R-:W-:Y:S01]  /*44a0*/  FFMA.FTZ R151, R153, R150, R83 ;  /* 0x0000009699977223 */ /* 0x000fe20000010053 */
[----:B------:R-:W-:Y:S01]  /*44b0*/  @P2 HADD2.F32 R206, -RZ, R77.H0_H0 ;  /* 0x2000004dffce2230 */ /* 0x000fe20000004100 */
[----:B------:R-:W-:Y:S01]  /*44c0*/  MOV R150, RZ ;  /* 0x000000ff00967202 */ /* 0x000fe20000000f00 */
[----:B------:R-:W-:Y:S01]  /*44d0*/  @P2 FMUL.FTZ R147, R148, R149 ;  /* 0x0000009594932220 */ /* 0x000fe20000410000 */
[----:B------:R-:W-:Y:S01]  /*44e0*/  FMUL.FTZ R148, R144, R151 ;  /* 0x0000009790947220 */ /* 0x000fe20000410000 */
[----:B------:R-:W-:Y:S01]  /*44f0*/  @P6 HADD2.F32 R151, -RZ, R137.H1_H1 ;  /* 0x30000089ff976230 */ /* 0x000fe20000004100 */
[----:B------:R-:W-:Y:S01]  /*4500*/  CS2R R136, SRZ ;  /* 0x0000000000887805 */ /* 0x000fe2000001ff00 */
[----:B------:R-:W-:Y:S02]  /*4510*/  @P6 HADD2.F32 R205, -RZ, R77.H1_H1 ;  /* 0x3000004dffcd6230 */ /* 0x000fe40000004100 */
[----:B------:R-:W-:Y:S01]  /*4520*/  FMUL.FTZ R148, R148, UR16 ;  /* 0x0000001094947c20 */ /* 0x000fe20008410000 */
[----:B------:R-:W-:Y:S01]  /*4530*/  @P2 FMUL.FTZ R136, R206, R149 ;  /* 0x00000095ce882220 */ /* 0x000fe20000410000 */
[-CC-:B------:R-:W-:Y:S01]  /*4540*/  FFMA.FTZ R149, R181, R145.reuse, R146.reuse ;  /* 0x00000091b5957223 */ /* 0x180fe20000010092 */
[----:B------:R-:W-:Y:S01]  /*4550*/  FFMA.FTZ R206, R184, R145, R146 ;  /* 0x00000091b8ce7223 */ /* 0x000fe20000010092 */
[-C--:B------:R-:W-:Y:S01]  /*4560*/  @P6 FMUL.FTZ R150, R151, R148.reuse ;  /* 0x0000009497966220 */ /* 0x080fe20000410000 */
[----:B------:R-:W-:Y:S01]  /*4570*/  LOP3.LUT P2, RZ, R131, 0xff, RZ, 0xc0, !PT ;  /* 0x000000ff83ff7812 */ /* 0x000fe2000784c0ff */
[----:B------:R-:W-:Y:S01]  /*4580*/  @P6 FMUL.FTZ R137, R205, R148 ;  /* 0x00000094cd896220 */ /* 0x000fe20000410000 */
[----:B------:R-:W-:Y:S01]  /*4590*/  LOP3.LUT P6, RZ, R131, 0xff00, RZ, 0xc0, !PT ;  /* 0x0000ff0083ff7812 */ /* 0x000fe200078cc0ff */
[----:B------:R-:W-:Y:S01]  /*45a0*/  FADD.FTZ R148, R182, -R149 ;  /* 0x80000095b6947221 */ /* 0x000fe20000010000 */
[----:B------:R-:W-:Y:S01]  /*45b0*/  FADD.FTZ R210, R183, -R206 ;  /* 0x800000ceb7d27221 */ /* 0x000fe20000010000 */
[----:B------:R-:W-:Y:S01]  /*45c0*/  HFMA2 R149, -RZ, RZ, 0, 0 ;  /* 0x00000000ff957431 */ /* 0x000fe200000001ff */
[----:B------:R-:W-:Y:S01]  /*45d0*/  MOV R151, RZ ;  /* 0x000000ff00977202 */ /* 0x000fe20000000f00 */
[C---:B------:R-:W-:Y:S01]  /*45e0*/  FFMA.FTZ R205, R153.reuse, R148, R84 ;  /* 0x0000009499cd7223 */ /* 0x040fe20000010054 */
[----:B------:R-:W-:Y:S01]  /*45f0*/  FFMA.FTZ R211, R153, R210, R85 ;  /* 0x000000d299d37223 */ /* 0x000fe20000010055 */
[----:B------:R-:W-:-:S02]  /*4600*/  HFMA2 R206, -RZ, RZ, 0, 0 ;  /* 0x00000000ffce7431 */ /* 0x000fc400000001ff */
[----:B------:R-:W-:Y:S01]  /*4610*/  FADD.FTZ R118, R118, R147 ;  /* 0x0000009376767221 */ /* 0x000fe20000010000 */
[C---:B------:R-:W-:Y:S01]  /*4620*/  FMUL.FTZ R148, R144.reuse, R205 ;  /* 0x000000cd90947220 */ /* 0x040fe20000410000 */
[----:B------:R-:W-:Y:S01]  /*4630*/  FMUL.FTZ R205, R144, R211 ;  /* 0x000000d390cd7220 */ /* 0x000fe20000410000 */
[----:B------:R-:W-:Y:S01]  /*4640*/  @P2 HADD2.F32 R207, -RZ, R138.H0_H0 ;  /* 0x2000008affcf2230 */ /* 0x000fe20000004100 */
[----:B------:R-:W-:Y:S01]  /*4650*/  F2FP.F16.F32.PACK_AB R137, R137, R136 ;  /* 0x000000888989723e */ /* 0x000fe200000000ff */
[----:B------:R-:W-:Y:S02]  /*4660*/  @P2 HADD2.F32 R209, -RZ, R78.H0_H0 ;  /* 0x2000004effd12230 */ /* 0x000fe40000004100 */
[----:B------:R-:W-:Y:S01]  /*4670*/  FMUL.FTZ R148, R148, UR16 ;  /* 0x0000001094947c20 */ /* 0x000fe20008410000 */
[----:B------:R-:W-:Y:S02]  /*4680*/  @P6 HADD2.F32 R138, -RZ, R138.H1_H1 ;  /* 0x3000008aff8a6230 */ /* 0x000fe40000004100 */
[----:B------:R-:W-:Y:S01]  /*4690*/  FMUL.FTZ R205, R205, UR16 ;  /* 0x00000010cdcd7c20 */ /* 0x000fe20008410000 */
[----:B------:R-:W-:-:S02]  /*46a0*/  @P6 HADD2.F32 R210, -RZ, R78.H1_H1 ;  /* 0x3000004effd26230 */ /* 0x000fc40000004100 */
[-C--:B------:R-:W-:Y:S01]  /*46b0*/  @P2 FMUL.FTZ R149, R207, R148.reuse ;  /* 0x00000094cf952220 */ /* 0x080fe20000410000 */
[----:B------:R-:W-:Y:S01]  /*46c0*/  @P2 FMUL.FTZ R151, R209, R148 ;  /* 0x00000094d1972220 */ /* 0x000fe20000410000 */
[----:B------:R-:W-:Y:S01]  /*46d0*/  ISETP.GE.U32.AND P2, PT, R130, RZ, PT ;  /* 0x000000ff8200720c */ /* 0x000fe20003f46070 */
[-C--:B------:R-:W-:Y:S01]  /*46e0*/  @P6 FMUL.FTZ R206, R138, R205.reuse ;  /* 0x000000cd8ace6220 */ /* 0x080fe20000410000 */
[----:B------:R-:W-:Y:S01]  /*46f0*/  @P6 FMUL.FTZ R208, R210, R205 ;  /* 0x000000cdd2d06220 */ /* 0x000fe20000410000 */
[-CC-:B------:R-:W-:Y:S01]  /*4700*/  FFMA.FTZ R138, R187, R145.reuse, R146.reuse ;  /* 0x00000091bb8a7223 */ /* 0x180fe20000010092 */
[----:B------:R-:W-:Y:S01]  /*4710*/  FFMA.FTZ R205, R188, R145, R146 ;  /* 0x00000091bccd7223 */ /* 0x000fe20000010092 */
[----:B------:R-:W-:Y:S01]  /*4720*/  LOP3.LUT P6, RZ, R131, 0xff0000, RZ, 0xc0, !PT ;  /* 0x00ff000083ff7812 */ /* 0x000fe200078cc0ff */
[----:B------:R-:W-:Y:S01]  /*4730*/  FADD.FTZ R119, R119, R150 ;  /* 0x0000009677777221 */ /* 0x000fe20000010000 */
[----:B------:R-:W-:Y:S01]  /*4740*/  ISETP.GE.U32.AND.EX P2, PT, R131, 0x1000000, PT, P2 ;  /* 0x010000008300780c */ /* 0x000fe20003f46120 */
[----:B------:R-:W-:Y:S01]  /*4750*/  FADD.FTZ R138, R185, -R138 ;  /* 0x8000008ab98a7221 */ /* 0x000fe20000010000 */
[----:B------:R-:W-:Y:S01]  /*4760*/  FADD.FTZ R210, R186, -R205 ;  /* 0x800000cdbad27221 */ /* 0x000fe20000010000 */
[----:B------:R-:W-:Y:S01]  /*4770*/  MOV R148, RZ ;  /* 0x000000ff00947202 */ /* 0x000fe20000000f00 */
[----:B------:R-:W-:Y:S01]  /*4780*/  FADD.FTZ R147, R112, R149 ;  /* 0x0000009570937221 */ /* 0x000fe20000010000 */
[C---:B------:R-:W-:Y:S01]  /*4790*/  FFMA.FTZ R205, R153.reuse, R138, R86 ;  /* 0x0000008a99cd7223 */ /* 0x040fe20000010056 */
[----:B------:R-:W-:Y:S01]  /*47a0*/  FFMA.FTZ R211, R153, R210, R87 ;  /* 0x000000d299d37223 */ /* 0x000fe20000010057 */
[----:B------:R-:W-:Y:S01]  /*47b0*/  MOV R207, RZ ;  /* 0x000000ff00cf7202 */ /* 0x000fe20000000f00 */
[----:B------:R-:W-:-:S02]  /*47c0*/  HFMA2 R210, -RZ, RZ, 0, 0 ;  /* 0x00000000ffd27431 */ /* 0x000fc400000001ff */
[C---:B------:R-:W-:Y:S01]  /*47d0*/  FMUL.FTZ R138, R144.reuse, R205 ;  /* 0x000000cd908a7220 */ /* 0x040fe20000410000 */
[----:B------:R-:W-:Y:S01]  /*47e0*/  FMUL.FTZ R205, R144, R211 ;  /* 0x000000d390cd7220 */ /* 0x000fe20000410000 */
[----:B------:R-:W-:Y:S02]  /*47f0*/  @P6 HADD2.F32 R209, -RZ, R139.H0_H0 ;  /* 0x2000008bffd16230 */ /* 0x000fe40000004100 */
[----:B------:R-:W-:Y:S01]  /*4800*/  FADD.FTZ R206, R113, R206 ;  /* 0x000000ce71ce7221 */ /* 0x000fe20000010000 */
[--C-:B------:R-:W-:Y:S02]  /*4810*/  @P6 HADD2.F32 R211, -RZ, R79.reuse.H0_H0 ;  /* 0x2000004fffd36230 */ /* 0x100fe40000004100 */
[----:B------:R-:W-:Y:S01]  /*4820*/  FMUL.FTZ R138, R138, UR16 ;  /* 0x000000108a8a7c20 */ /* 0x000fe20008410000 */
[----:B------:R-:W-:Y:S02]  /*4830*/  @P2 HADD2.F32 R214, -RZ, R79.H1_H1 ;  /* 0x3000004fffd62230 */ /* 0x000fe40000004100 */
[----:B------:R-:W-:Y:S01]  /*4840*/  FMUL.FTZ R205, R205, UR16 ;  /* 0x00000010cdcd7c20 */ /* 0x000fe20008410000 */
[----:B------:R-:W-:-:S02]  /*4850*/  @P2 HADD2.F32 R212, -RZ, R139.H1_H1 ;  /* 0x3000008bffd42230 */ /* 0x000fc40000004100 */
[----:B------:R-:W-:Y:S02]  /*4860*/  HFMA2 R139, -RZ, RZ, 0, 0 ;  /* 0x00000000ff8b7431 */ /* 0x000fe400000001ff */
[-C--:B------:R-:W-:Y:S01]  /*4870*/  @P6 FMUL.FTZ R139, R209, R138.reuse ;  /* 0x0000008ad18b6220 */ /* 0x080fe20000410000 */
[----:B------:R-:W-:Y:S01]  /*4880*/  @P6 FMUL.FTZ R148, R211, R138 ;  /* 0x0000008ad3946220 */ /* 0x000fe20000410000 */
[-C--:B------:R-:W-:Y:S01]  /*4890*/  @P2 FMUL.FTZ R207, R214, R205.reuse ;  /* 0x000000cdd6cf2220 */ /* 0x080fe20000410000 */
[----:B------:R-:W-:Y:S01]  /*48a0*/  @P2 FMUL.FTZ R210, R212, R205 ;  /* 0x000000cdd4d22220 */ /* 0x000fe20000410000 */
[----:B------:R-:W-:Y:S01]  /*48b0*/  FADD.FTZ R114, R114, R139 ;  /* 0x0000008b72727221 */ /* 0x000fe20000010000 */
[----:B------:R-:W-:Y:S02]  /*48c0*/  F2FP.F16.F32.PACK_AB R138, R208, R151 ;  /* 0x00000097d08a723e */ /* 0x000fe400000000ff */
[----:B------:R-:W-:Y:S01]  /*48d0*/  FADD.FTZ R115, R115, R210 ;  /* 0x000000d273737221 */ /* 0x000fe20000010000 */
[----:B------:R-:W-:-:S02]  /*48e0*/  F2FP.F16.F32.PACK_AB R139, R207, R148 ;  /* 0x00000094cf8b723e */ /* 0x000fc400000000ff */
[----:B------:R-:W-:Y:S01]  /*48f0*/  F2FP.F16.F32.PACK_AB R136, R141, R140 ;  /* 0x0000008c8d88723e */ /* 0x000fe200000000ff */
[----:B------:R-:W-:Y:S06]  /*4900*/  BRA `(.L_x_6991) ;  /* 0x0000000c00687947 */ /* 0x000fec0003800000 */
.L_x_6989:
[----:B------:R-:W0:Y:S02]  /*4910*/  LDC.64 R140, c[0x0][0x478] ;  /* 0x00011e00ff8c7b82 */ /* 0x000e240000000a00 */
[----:B0-----:R-:W-:-:S04]  /*4920*/  ISETP.NE.U32.AND P1, PT, R140, RZ, PT ;  /* 0x000000ff8c00720c */ /* 0x001fc80003f25070 */
[----:B------:R-:W-:-:S13]  /*4930*/  ISETP.NE.AND.EX P1, PT, R141, RZ, PT, P1 ;  /* 0x000000ff8d00720c */ /* 0x000fda0003f25310 */
[----:B------:R-:W-:Y:S05]  /*4940*/  @!P1 BRA `(.L_x_6992) ;  /* 0x0000000400a89947 */ /* 0x000fea0003800000 */
[-CC-:B------:R-:W-:Y:S01]  /*4950*/  FFMA.FTZ R97, R173, R145.reuse, R146.reuse ;  /* 0x00000091ad617223 */ /* 0x180fe20000010092 */
[----:B------:R-:W-:Y:S01]  /*4960*/  LOP3.LUT P2, RZ, R130, 0xff, RZ, 0xc0, !PT ;  /* 0x000000ff82ff7812 */ /* 0x000fe2000784c0ff */
[-C--:B------:R-:W-:Y:S01]  /*4970*/  FFMA.FTZ R102, R176, R145.reuse, R146 ;  /* 0x00000091b0667223 */ /* 0x080fe20000010092 */
[----:B------:R-:W-:Y:S01]  /*4980*/  LOP3.LUT P6, RZ, R130, 0xff00, RZ, 0xc0, !PT ;  /* 0x0000ff0082ff7812 */ /* 0x000fe200078cc0ff */
[----:B------:R-:W-:Y:S01]  /*4990*/  FADD.FTZ R96, R174, -R97 ;  /* 0x80000061ae607221 */ /* 0x000fe20000010000 */
[----:B------:R-:W-:Y:S01]  /*49a0*/  CS2R R142, SRZ ;  /* 0x00000000008e7805 */ /* 0x000fe2000001ff00 */
[----:B------:R-:W-:Y:S01]  /*49b0*/  FADD.FTZ R102, R175, -R102 ;  /* 0x80000066af667221 */ /* 0x000fe20000010000 */
[----:B------:R-:W-:Y:S01]  /*49c0*/  CS2R R140, SRZ ;  /* 0x00000000008c7805 */ /* 0x000fe2000001ff00 */
[----:B------:R-:W-:Y:S01]  /*49d0*/  FMUL.FTZ R96, R153, R96 ;  /* 0x0000006099607220 */ /* 0x000fe20000410000 */
[----:B------:R-:W-:Y:S01]  /*49e0*/  FFMA.FTZ R99, R177, R145, R146 ;  /* 0x00000091b1637223 */ /* 0x000fe20000010092 */
[----:B------:R-:W-:Y:S01]  /*49f0*/  HFMA2 R147, -RZ, RZ, 0, 0 ;  /* 0x00000000ff937431 */ /* 0x000fe200000001ff */
[----:B------:R-:W-:Y:S01]  /*4a00*/  MOV R148, RZ ;  /* 0x000000ff00947202 */ /* 0x000fe20000000f00 */
[----:B------:R-:W-:Y:S01]  /*4a10*/  FMUL.FTZ R97, R96, R144 ;  /* 0x0000009060617220 */ /* 0x000fe20000410000 */
[----:B------:R-:W-:Y:S01]  /*4a20*/  CS2R R150, SRZ ;  /* 0x0000000000967805 */ /* 0x000fe2000001ff00 */
[----:B-----5:R-:W-:Y:S01]  /*4a30*/  @P2 HADD2.F32 R98, -RZ, R136.H0_H0 ;  /* 0x20000088ff622230 */ /* 0x020fe20000004100 */
[----:B------:R-:W-:Y:S01]  /*4a40*/  MOV R206, RZ ;  /* 0x000000ff00ce7202 */ /* 0x000fe20000000f00 */
[----:B------:R-:W-:-:S02]  /*4a50*/  @P2 HADD2.F32 R100, -RZ, R76.H0_H0 ;  /* 0x2000004cff642230 */ /* 0x000fc40000004100 */
[----:B------:R-:W-:Y:S01]  /*4a60*/  FMUL.FTZ R97, R97, UR16 ;  /* 0x0000001061617c20 */ /* 0x000fe20008410000 */
[----:B------:R-:W-:Y:S01]  /*4a70*/  @P6 HADD2.F32 R136, -RZ, R136.H1_H1 ;  /* 0x30000088ff886230 */ /* 0x000fe20000004100 */
[----:B------:R-:W-:Y:S02]  /*4a80*/  MOV R210, RZ ;  /* 0x000000ff00d27202 */ /* 0x000fe40000000f00 */
[-C--:B------:R-:W-:Y:S01]  /*4a90*/  @P2 FMUL.FTZ R143, R98, R97.reuse ;  /* 0x00000061628f2220 */ /* 0x080fe20000410000 */
[----:B------:R-:W-:Y:S01]  /*4aa0*/  @P2 FMUL.FTZ R140, R100, R97 ;  /* 0x00000061648c2220 */ /* 0x000fe20000410000 */
[----:B------:R-:W-:Y:S01]  /*4ab0*/  FMUL.FTZ R97, R153, R102 ;  /* 0x0000006699617220 */ /* 0x000fe20000410000 */
[----:B------:R-:W-:Y:S01]  /*4ac0*/  LOP3.LUT P2, RZ, R130, 0xff0000, RZ, 0xc0, !PT ;  /* 0x00ff000082ff7812 */ /* 0x000fe2000784c0ff */
[----:B------:R-:W-:Y:S01]  /*4ad0*/  FADD.FTZ R102, R178, -R99 ;  /* 0x80000063b2667221 */ /* 0x000fe20000010000 */
[----:B------:R-:W-:Y:S02]  /*4ae0*/  @P6 HADD2.F32 R100, -RZ, R76.H1_H1 ;  /* 0x3000004cff646230 */ /* 0x000fe40000004100 */
[----:B------:R-:W-:Y:S01]  /*4af0*/  FMUL.FTZ R98, R97, R144 ;  /* 0x0000009061627220 */ /* 0x000fe20000410000 */
[----:B------:R-:W-:-:S03]  /*4b00*/  FADD.FTZ R116, R116, R143 ;  /* 0x0000008f74747221 */ /* 0x000fc60000010000 */
[----:B------:R-:W-:Y:S01]  /*4b10*/  FMUL.FTZ R99, R98, UR16 ;  /* 0x0000001062637c20 */ /* 0x000fe20008410000 */
[----:B------:R-:W-:-:S03]  /*4b20*/  FMUL.FTZ R98, R153, R102 ;  /* 0x0000006699627220 */ /* 0x000fc60000410000 */
[-C--:B------:R-:W-:Y:S01]  /*4b30*/  @P6 FMUL.FTZ R142, R136, R99.reuse ;  /* 0x00000063888e6220 */ /* 0x080fe20000410000 */
[----:B------:R-:W-:Y:S01]  /*4b40*/  @P6 FMUL.FTZ R141, R100, R99 ;  /* 0x00000063648d6220 */ /* 0x000fe20000410000 */
[----:B------:R-:W-:Y:S01]  /*4b50*/  FFMA.FTZ R100, R180, R145, R146 ;  /* 0x00000091b4647223 */ /* 0x000fe20000010092 */
[----:B------:R-:W-:Y:S01]  /*4b60*/  LOP3.LUT P6, RZ, R130, 0xff000000, RZ, 0xc0, !PT ;  /* 0xff00000082ff7812 */ /* 0x000fe200078cc0ff */
[----:B------:R-:W-:Y:S01]  /*4b70*/  FMUL.FTZ R99, R98, R144 ;  /* 0x0000009062637220 */ /* 0x000fe20000410000 */
[----:B------:R-:W-:Y:S01]  /*4b80*/  FADD.FTZ R117, R117, R142 ;  /* 0x0000008e75757221 */ /* 0x000fe20000010000 */
[----:B------:R-:W-:Y:S01]  /*4b90*/  FADD.FTZ R102, R179, -R100 ;  /* 0x80000064b3667221 */ /* 0x000fe20000010000 */
[----:B------:R-:W-:Y:S02]  /*4ba0*/  @P2 HADD2.F32 R100, -RZ, R137.H0_H0 ;  /* 0x20000089ff642230 */ /* 0x000fe40000004100 */
[----:B------:R-:W-:Y:S01]  /*4bb0*/  FMUL.FTZ R101, R99, UR16 ;  /* 0x0000001063657c20 */ /* 0x000fe20008410000 */
[----:B------:R-:W-:Y:S01]  /*4bc0*/  FMUL.FTZ R99, R153, R102 ;  /* 0x0000006699637220 */ /* 0x000fe20000410000 */
[----:B------:R-:W-:-:S02]  /*4bd0*/  @P2 HADD2.F32 R102, -RZ, R77.H0_H0 ;  /* 0x2000004dff662230 */ /* 0x000fc40000004100 */
[-C--:B------:R-:W-:Y:S01]  /*4be0*/  @P2 FMUL.FTZ R147, R100, R101.reuse ;  /* 0x0000006564932220 */ /* 0x080fe20000410000 */
[----:B------:R-:W-:Y:S02]  /*4bf0*/  FMUL.FTZ R100, R99, R144 ;  /* 0x0000009063647220 */ /* 0x000fe40000410000 */
[----:B------:R-:W-:Y:S01]  /*4c00*/  @P6 HADD2.F32 R103, -RZ, R137.H1_H1 ;  /* 0x30000089ff676230 */ /* 0x000fe20000004100 */
[----:B------:R-:W-:Y:S01]  /*4c10*/  CS2R R136, SRZ ;  /* 0x0000000000887805 */ /* 0x000fe2000001ff00 */
[----:B------:R-:W-:Y:S02]  /*4c20*/  @P6 HADD2.F32 R149, -RZ, R77.H1_H1 ;  /* 0x3000004dff956230 */ /* 0x000fe40000004100 */
[----:B------:R-:W-:Y:S01]  /*4c30*/  FMUL.FTZ R100, R100, UR16 ;  /* 0x0000001064647c20 */ /* 0x000fe20008410000 */
[----:B------:R-:W-:Y:S01]  /*4c40*/  @P2 FMUL.FTZ R136, R102, R101 ;  /* 0x0000006566882220 */ /* 0x000fe20000410000 */
[-CC-:B------:R-:W-:Y:S01]  /*4c50*/  FFMA.FTZ R101, R181, R145.reuse, R146.reuse ;  /* 0x00000091b5657223 */ /* 0x180fe20000010092 */
[----:B------:R-:W-:Y:S01]  /*4c60*/  LOP3.LUT P2, RZ, R131, 0xff, RZ, 0xc0, !PT ;  /* 0x000000ff83ff7812 */ /* 0x000fe2000784c0ff */
[----:B------:R-:W-:Y:S01]  /*4c70*/  FFMA.FTZ R102, R184, R145, R146 ;  /* 0x00000091b8667223 */ /* 0x000fe20000010092 */
[-C--:B------:R-:W-:Y:S01]  /*4c80*/  @P6 FMUL.FTZ R148, R103, R100.reuse ;  /* 0x0000006467946220 */ /* 0x080fe20000410000 */
[----:B------:R-:W-:Y:S01]  /*4c90*/  @P6 FMUL.FTZ R137, R149, R100 ;  /* 0x0000006495896220 */ /* 0x000fe20000410000 */
[----:B------:R-:W-:Y:S01]  /*4ca0*/  LOP3.LUT P6, RZ, R131, 0xff00, RZ, 0xc0, !PT ;  /* 0x0000ff0083ff7812 */ /* 0x000fe200078cc0ff */
[----:B------:R-:W-:Y:S01]  /*4cb0*/  FADD.FTZ R100, R182, -R101 ;  /* 0x80000065b6647221 */ /* 0x000fe20000010000 */
[----:B------:R-:W-:Y:S01]  /*4cc0*/  FADD.FTZ R102, R183, -R102 ;  /* 0x80000066b7667221 */ /* 0x000fe20000010000 */
[----:B------:R-:W-:-:S02]  /*4cd0*/  HFMA2 R149, -RZ, RZ, 0, 0 ;  /* 0x00000000ff957431 */ /* 0x000fc400000001ff */
[----:B------:R-:W-:Y:S01]  /*4ce0*/  FADD.FTZ R118, R118, R147 ;  /* 0x0000009376767221 */ /* 0x000fe20000010000 */
[C---:B------:R-:W-:Y:S01]  /*4cf0*/  FMUL.FTZ R100, R153.reuse, R100 ;  /* 0x0000006499647220 */ /* 0x040fe20000410000 */
[----:B------:R-:W-:Y:S01]  /*4d00*/  FMUL.FTZ R101, R153, R102 ;  /* 0x0000006699657220 */ /* 0x000fe20000410000 */
[----:B------:R-:W-:Y:S01]  /*4d10*/  F2FP.F16.F32.PACK_AB R137, R137, R136 ;  /* 0x000000888989723e */ /* 0x000fe200000000ff */
[----:B------:R-:W-:Y:S01]  /*4d20*/  FADD.FTZ R119, R119, R148 ;  /* 0x0000009477777221 */ /* 0x000fe20000010000 */
[-C--:B------:R-:W-:Y:S01]  /*4d30*/  FMUL.FTZ R102, R100, R144.reuse ;  /* 0x0000009064667220 */ /* 0x080fe20000410000 */
[----:B------:R-:W-:Y:S01]  /*4d40*/  FMUL.FTZ R103, R101, R144 ;  /* 0x0000009065677220 */ /* 0x000fe20000410000 */
[----:B------:R-:W-:Y:S01]  /*4d50*/  @P2 HADD2.F32 R205, -RZ, R138.H0_H0 ;  /* 0x2000008affcd2230 */ /* 0x000fe20000004100 */
[----:B------:R-:W-:Y:S01]  /*4d60*/  F2FP.F16.F32.PACK_AB R136, R141, R140 ;  /* 0x0000008c8d88723e */ /* 0x000fe200000000ff */
[----:B------:R-:W-:Y:S02]  /*4d70*/  @P2 HADD2.F32 R207, -RZ, R78.H0_H0 ;  /* 0x2000004effcf2230 */ /* 0x000fe40000004100 */
[----:B------:R-:W-:Y:S01]  /*4d80*/  FMUL.FTZ R102, R102, UR16 ;  /* 0x0000001066667c20 */ /* 0x000fe20008410000 */
[----:B------:R-:W-:-:S02]  /*4d90*/  @P6 HADD2.F32 R138, -RZ, R138.H1_H1 ;  /* 0x3000008aff8a6230 */ /* 0x000fc40000004100 */
[----:B------:R-:W-:Y:S01]  /*4da0*/  FMUL.FTZ R103, R103, UR16 ;  /* 0x0000001067677c20 */ /* 0x000fe20008410000 */
[----:B------:R-:W-:Y:S02]  /*4db0*/  @P6 HADD2.F32 R208, -RZ, R78.H1_H1 ;  /* 0x3000004effd06230 */ /* 0x000fe40000004100 */
[-C--:B------:R-:W-:Y:S01]  /*4dc0*/  @P2 FMUL.FTZ R149, R205, R102.reuse ;  /* 0x00000066cd952220 */ /* 0x080fe20000410000 */
[----:B------:R-:W-:Y:S01]  /*4dd0*/  @P2 FMUL.FTZ R150, R207, R102 ;  /* 0x00000066cf962220 */ /* 0x000fe20000410000 */
[----:B------:R-:W-:Y:S01]  /*4de0*/  ISETP.GE.U32.AND P2, PT, R130, RZ, PT ;  /* 0x000000ff8200720c */ /* 0x000fe20003f46070 */
[-C--:B------:R-:W-:Y:S01]  /*4df0*/  @P6 FMUL.FTZ R206, R138, R103.reuse ;  /* 0x000000678ace6220 */ /* 0x080fe20000410000 */
[----:B------:R-:W-:Y:S01]  /*4e00*/  @P6 FMUL.FTZ R151, R208, R103 ;  /* 0x00000067d0976220 */ /* 0x000fe20000410000 */
[-CC-:B------:R-:W-:Y:S01]  /*4e10*/  FFMA.FTZ R102, R187, R145.reuse, R146.reuse ;  /* 0x00000091bb667223 */ /* 0x180fe20000010092 */
[----:B------:R-:W-:Y:S01]  /*4e20*/  FFMA.FTZ R103, R188, R145, R146 ;  /* 0x00000091bc677223 */ /* 0x000fe20000010092 */
[C---:B------:R-:W-:Y:S01]  /*4e30*/  LOP3.LUT P6, RZ, R131.reuse, 0xff0000, RZ, 0xc0, !PT ;  /* 0x00ff000083ff7812 */ /* 0x040fe200078cc0ff */
[----:B------:R-:W-:Y:S01]  /*4e40*/  HFMA2 R208, -RZ, RZ, 0, 0 ;  /* 0x00000000ffd07431 */ /* 0x000fe200000001ff */
[----:B------:R-:W-:Y:S01]  /*4e50*/  ISETP.GE.U32.AND.EX P2, PT, R131, 0x1000000, PT, P2 ;  /* 0x010000008300780c */ /* 0x000fe20003f46120 */
[----:B------:R-:W-:Y:S01]  /*4e60*/  FADD.FTZ R102, R185, -R102 ;  /* 0x80000066b9667221 */ /* 0x000fe20000010000 */
[----:B------:R-:W-:Y:S01]  /*4e70*/  FADD.FTZ R138, R186, -R103 ;  /* 0x80000067ba8a7221 */ /* 0x000fe20000010000 */
[----:B------:R-:W-:Y:S01]  /*4e80*/  MOV R205, RZ ;  /* 0x000000ff00cd7202 */ /* 0x000fe20000000f00 */
[----:B------:R-:W-:Y:S01]  /*4e90*/  FADD.FTZ R147, R112, R149 ;  /* 0x0000009570937221 */ /* 0x000fe20000010000 */
[C---:B------:R-:W-:Y:S01]  /*4ea0*/  FMUL.FTZ R102, R153.reuse, R102 ;  /* 0x0000006699667220 */ /* 0x040fe20000410000 */
[----:B------:R-:W-:Y:S01]  /*4eb0*/  FMUL.FTZ R103, R153, R138 ;  /* 0x0000008a99677220 */ /* 0x000fe20000410000 */
[----:B------:R-:W-:-:S02]  /*4ec0*/  FADD.FTZ R206, R113, R206 ;  /* 0x000000ce71ce7221 */ /* 0x000fc40000010000 */
[-C--:B------:R-:W-:Y:S01]  /*4ed0*/  FMUL.FTZ R138, R102, R144.reuse ;  /* 0x00000090668a7220 */ /* 0x080fe20000410000 */
[----:B------:R-:W-:Y:S01]  /*4ee0*/  FMUL.FTZ R207, R103, R144 ;  /* 0x0000009067cf7220 */ /* 0x000fe20000410000 */
[----:B------:R-:W-:Y:S02]  /*4ef0*/  @P6 HADD2.F32 R209, -RZ, R139.H0_H0 ;  /* 0x2000008bffd16230 */ /* 0x000fe40000004100 */
        /* <DEDUP_REMOVED lines=13> */
[----:B------:R-:W-:Y:S01]  /*4fd0*/  F2FP.F16.F32.PACK_AB R139, R210, R205 ;  /* 0x000000cdd28b723e */ /* 0x000fe200000000ff */
[----:B------:R-:W-:Y:S06]  /*4fe0*/  BRA `(.L_x_6991) ;  /* 0x0000000400b07947 */ /* 0x000fec0003800000 */
.L_x_6992:
        /* <DEDUP_REMOVED lines=8> */
[C---:B------:R-:W-:Y:S01]  /*5070*/  FMUL.FTZ R141, R153.reuse, R140 ;  /* 0x0000008c998d7220 */ /* 0x040fe20000410000 */
[----:B------:R-:W-:Y:S01]  /*5080*/  MOV R140, RZ ;  /* 0x000000ff008c7202 */ /* 0x000fe20000000f00 */
[----:B------:R-:W-:Y:S01]  /*5090*/  FMUL.FTZ R147, R153, R150 ;  /* 0x0000009699937220 */ /* 0x000fe20000410000 */
[----:B------:R-:W-:Y:S01]  /*50a0*/  FADD.FTZ R150, R178, -R149 ;  /* 0x80000095b2967221 */ /* 0x000fe20000010000 */
[----:B------:R-:W-:Y:S01]  /*50b0*/  FMUL.FTZ R141, R144, R141 ;  /* 0x0000008d908d7220 */ /* 0x000fe20000410000 */
[----:B------:R-:W-:Y:S01]  /*50c0*/  MOV R208, RZ ;  /* 0x000000ff00d07202 */ /* 0x000fe20000000f00 */
[----:B-----5:R-:W-:-:S02]  /*50d0*/  @P2 HADD2.F32 R142, -RZ, R136.H0_H0 ;  /* 0x20000088ff8e2230 */ /* 0x020fc40000004100 */
[----:B------:R-:W-:Y:S01]  /*50e0*/  FMUL.FTZ R147, R144, R147 ;  /* 0x0000009390937220 */ /* 0x000fe20000410000 */
[----:B------:R-:W-:Y:S02]  /*50f0*/  @P2 HADD2.F32 R148, -RZ, R76.H0_H0 ;  /* 0x2000004cff942230 */ /* 0x000fe40000004100 */
[----:B------:R-:W-:Y:S01]  /*5100*/  FMUL.FTZ R141, R141, UR16 ;  /* 0x000000108d8d7c20 */ /* 0x000fe20008410000 */
[----:B------:R-:W-:Y:S02]  /*5110*/  @P6 HADD2.F32 R136, -RZ, R136.H1_H1 ;  /* 0x30000088ff886230 */ /* 0x000fe40000004100 */
[----:B------:R-:W-:Y:S01]  /*5120*/  FMUL.FTZ R147, R147, UR16 ;  /* 0x0000001093937c20 */ /* 0x000fe20008410000 */
[----:B------:R-:W-:Y:S01]  /*5130*/  FMUL.FTZ R149, R153, R150 ;  /* 0x0000009699957220 */ /* 0x000fe20000410000 */
        /* <DEDUP_REMOVED lines=17> */
[----:B------:R-:W-:Y:S01]  /*5250*/  FMUL.FTZ R151, R153, R150 ;  /* 0x0000009699977220 */ /* 0x000fe20000410000 */
        /* <DEDUP_REMOVED lines=19> */
[C---:B------:R-:W-:Y:S01]  /*5390*/  FMUL.FTZ R205, R153.reuse, R148 ;  /* 0x0000009499cd7220 */ /* 0x040fe20000410000 */
[----:B------:R-:W-:Y:S01]  /*53a0*/  FMUL.FTZ R211, R153, R210 ;  /* 0x000000d299d37220 */ /* 0x000fe20000410000 */
        /* <DEDUP_REMOVED lines=25> */
[C---:B------:R-:W-:Y:S01]  /*5540*/  FMUL.FTZ R205, R153.reuse, R138 ;  /* 0x0000008a99cd7220 */ /* 0x040fe20000410000 */
[----:B------:R-:W-:Y:S01]  /*5550*/  FMUL.FTZ R211, R153, R210 ;  /* 0x000000d299d37220 */ /* 0x000fe20000410000 */
        /* <DEDUP_REMOVED lines=20> */
[----:B------:R-:W-:-:S07]  /*56a0*/  F2FP.F16.F32.PACK_AB R136, R141, R140 ;  /* 0x0000008c8d88723e */ /* 0x000fce00000000ff */
.L_x_6991:
        /* <DEDUP_REMOVED lines=10> */
.L_x_6988:
[----:B------:R-:W-:Y:S05]  /*5750*/  BSYNC.RECONVERGENT B0 ;  /* 0x0000000000007941 */ /* 0x000fea0003800200 */
.L_x_6987:
        /* <DEDUP_REMOVED lines=23> */
[----:B------:R-:W-:Y:S01]  /*58d0*/  MOV R150, RZ ;  /* 0x000000ff00967202 */ /* 0x000fe20000000f00 */
[----:B------:R-:W-:Y:S01]  /*58e0*/  FMUL.FTZ R97, R96, R144 ;  /* 0x0000009060617220 */ /* 0x000fe20000410000 */
[----:B------:R-:W-:Y:S01]  /*58f0*/  CS2R R206, SRZ ;  /* 0x0000000000ce7805 */ /* 0x000fe2000001ff00 */
[----:B-----5:R-:W-:Y:S02]  /*5900*/  @P2 HADD2.F32 R98, -RZ, R136.H0_H0 ;  /* 0x20000088ff622230 */ /* 0x020fe40000004100 */
[----:B------:R-:W-:Y:S02]  /*5910*/  @P2 HADD2.F32 R99, -RZ, R68.H0_H0 ;  /* 0x20000044ff632230 */ /* 0x000fe40000004100 */
[----:B------:R-:W-:Y:S01]  /*5920*/  FMUL.FTZ R97, R97, UR16 ;  /* 0x0000001061617c20 */ /* 0x000fe20008410000 */
[----:B------:R-:W-:-:S03]  /*5930*/  @P6 HADD2.F32 R136, -RZ, R136.H1_H1 ;  /* 0x30000088ff886230 */ /* 0x000fc60000004100 */
        /* <DEDUP_REMOVED lines=13> */
[----:B------:R-:W-:Y:S01]  /*5a10*/  FMUL.FTZ R99, R98, R144 ;  /* 0x0000009062637220 */ /* 0x000fe20000410000 */
[----:B------:R-:W-:Y:S01]  /*5a20*/  @P6 FMUL.FTZ R142, R101, R136 ;  /* 0x00000088658e6220 */ /* 0x000fe20000410000 */
        /* <DEDUP_REMOVED lines=12> */
[----:B------:R-:W-:Y:S01]  /*5af0*/  @P2 FMUL.FTZ R136, R103, R100 ;  /* 0x0000006467882220 */ /* 0x000fe20000410000 */
[----:B------:R-:W-:Y:S02]  /*5b00*/  @P6 HADD2.F32 R137, -RZ, R137.H1_H1 ;  /* 0x30000089ff896230 */ /* 0x000fe40000004100 */
[-CC-:B------:R-:W-:Y:S01]  /*5b10*/  FFMA.FTZ R103, R197, R145.reuse, R146.reuse ;  /* 0x00000091c5677223 */ /* 0x180fe20000010092 */
[----:B------:R-:W-:Y:S01]  /*5b20*/  @P6 HADD2.F32 R101, -RZ, R69.H1_H1 ;  /* 0x30000045ff656230 */ /* 0x000fe20000004100 */
[C---:B------:R-:W-:Y:S01]  /*5b30*/  LOP3.LUT P2, RZ, R133.reuse, 0xff, RZ, 0xc0, !PT ;  /* 0x000000ff85ff7812 */ /* 0x040fe2000784c0ff */
[----:B------:R-:W-:Y:S01]  /*5b40*/  FFMA.FTZ R100, R200, R145, R146 ;  /* 0x00000091c8647223 */ /* 0x000fe20000010092 */
[----:B------:R-:W-:Y:S01]  /*5b50*/  FADD.FTZ R103, R198, -R103 ;  /* 0x80000067c6677221 */ /* 0x000fe20000010000 */
[C---:B------:R-:W-:Y:S01]  /*5b60*/  @P6 FMUL.FTZ R148, R102.reuse, R137 ;  /* 0x0000008966946220 */ /* 0x040fe20000410000 */
[----:B------:R-:W-:Y:S01]  /*5b70*/  @P6 FMUL.FTZ R149, R102, R101 ;  /* 0x0000006566956220 */ /* 0x000fe20000410000 */
[----:B------:R-:W-:Y:S01]  /*5b80*/  LOP3.LUT P6, RZ, R133, 0xff00, RZ, 0xc0, !PT ;  /* 0x0000ff0085ff7812 */ /* 0x000fe200078cc0ff */
[----:B------:R-:W-:Y:S01]  /*5b90*/  FADD.FTZ R102, R199, -R100 ;  /* 0x80000064c7667221 */ /* 0x000fe20000010000 */
[----:B------:R-:W-:Y:S01]  /*5ba0*/  FFMA.FTZ R100, R153, R103, R92 ;  /* 0x0000006799647223 */ /* 0x000fe2000001005c */
[----:B------:R-:W-:-:S02]  /*5bb0*/  HFMA2 R137, -RZ, RZ, 0, 0 ;  /* 0x00000000ff897431 */ /* 0x000fc400000001ff */
[----:B------:R-:W-:Y:S01]  /*5bc0*/  FADD.FTZ R111, R111, R148 ;  /* 0x000000946f6f7221 */ /* 0x000fe20000010000 */
[----:B------:R-:W-:Y:S01]  /*5bd0*/  FFMA.FTZ R101, R153, R102, R93 ;  /* 0x0000006699657223 */ /* 0x000fe2000001005d */
[-C--:B------:R-:W-:Y:S01]  /*5be0*/  FMUL.FTZ R102, R100, R144.reuse ;  /* 0x0000009064667220 */ /* 0x080fe20000410000 */
[----:B------:R-:W-:Y:S02]  /*5bf0*/  @P2 HADD2.F32 R103, -RZ, R138.H0_H0 ;  /* 0x2000008aff672230 */ /* 0x000fe40000004100 */
[----:B------:R-:W-:Y:S01]  /*5c00*/  FMUL.FTZ R205, R101, R144 ;  /* 0x0000009065cd7220 */ /* 0x000fe20000410000 */
[----:B------:R-:W-:Y:S02]  /*5c10*/  @P2 HADD2.F32 R151, -RZ, R70.H0_H0 ;  /* 0x20000046ff972230 */ /* 0x000fe40000004100 */
[----:B------:R-:W-:Y:S01]  /*5c20*/  FMUL.FTZ R208, R102, UR16 ;  /* 0x0000001066d07c20 */ /* 0x000fe20008410000 */
[----:B------:R-:W-:Y:S02]  /*5c30*/  @P6 HADD2.F32 R138, -RZ, R138.H1_H1 ;  /* 0x3000008aff8a6230 */ /* 0x000fe40000004100 */
[----:B------:R-:W-:Y:S01]  /*5c40*/  FMUL.FTZ R205, R205, UR16 ;  /* 0x00000010cdcd7c20 */ /* 0x000fe20008410000 */
[----:B------:R-:W-:-:S02]  /*5c50*/  @P6 HADD2.F32 R102, -RZ, R70.H1_H1 ;  /* 0x30000046ff666230 */ /* 0x000fc40000004100 */
[C---:B------:R-:W-:Y:S01]  /*5c60*/  @P2 FMUL.FTZ R137, R208.reuse, R103 ;  /* 0x00000067d0892220 */ /* 0x040fe20000410000 */
[----:B------:R-:W-:Y:S01]  /*5c70*/  @P2 FMUL.FTZ R150, R208, R151 ;  /* 0x00000097d0962220 */ /* 0x000fe20000410000 */
[----:B------:R-:W-:Y:S01]  /*5c80*/  ISETP.GE.U32.AND P2, PT, R132, RZ, PT ;  /* 0x000000ff8400720c */ /* 0x000fe20003f46070 */
[-CC-:B------:R-:W-:Y:S01]  /*5c90*/  FFMA.FTZ R103, R201, R145.reuse, R146.reuse ;  /* 0x00000091c9677223 */ /* 0x180fe20000010092 */
[----:B------:R-:W-:Y:S01]  /*5ca0*/  FFMA.FTZ R146, R204, R145, R146 ;  /* 0x00000091cc927223 */ /* 0x000fe20000010092 */
[C---:B------:R-:W-:Y:S01]  /*5cb0*/  @P6 FMUL.FTZ R206, R205.reuse, R138 ;  /* 0x0000008acdce6220 */ /* 0x040fe20000410000 */
[----:B------:R-:W-:Y:S01]  /*5cc0*/  @P6 FMUL.FTZ R207, R205, R102 ;  /* 0x00000066cdcf6220 */ /* 0x000fe20000410000 */
[C---:B------:R-:W-:Y:S01]  /*5cd0*/  LOP3.LUT P6, RZ, R133.reuse, 0xff0000, RZ, 0xc0, !PT ;  /* 0x00ff000085ff7812 */ /* 0x040fe200078cc0ff */
[----:B------:R-:W-:Y:S01]  /*5ce0*/  FADD.FTZ R103, R202, -R103 ;  /* 0x80000067ca677221 */ /* 0x000fe20000010000 */
[----:B------:R-:W-:Y:S01]  /*5cf0*/  ISETP.GE.U32.AND.EX P2, PT, R133, 0x1000000, PT, P2 ;  /* 0x010000008500780c */ /* 0x000fe20003f46120 */
[----:B------:R-:W-:Y:S01]  /*5d00*/  FADD.FTZ R146, R203, -R146 ;  /* 0x80000092cb927221 */ /* 0x000fe20000010000 */
[----:B------:R-:W-:-:S02]  /*5d10*/  HFMA2 R208, -RZ, RZ, 0, 0 ;  /* 0x00000000ffd07431 */ /* 0x000fc400000001ff */
[----:B------:R-:W-:Y:S01]  /*5d20*/  FFMA.FTZ R102, R153, R103, R94 ;  /* 0x0000006799667223 */ /* 0x000fe2000001005e */
[----:B------:R-:W-:Y:S01]  /*5d30*/  FADD.FTZ R206, R105, R206 ;  /* 0x000000ce69ce7221 */ /* 0x000fe20000010000 */
[----:B------:R-:W-:Y:S01]  /*5d40*/  FFMA.FTZ R103, R153, R146, R95 ;  /* 0x0000009299677223 */ /* 0x000fe2000001005f */
[----:B------:R-:W-:Y:S01]  /*5d50*/  MOV R146, RZ ;  /* 0x000000ff00927202 */ /* 0x000fe20000000f00 */
[-C--:B------:R-:W-:Y:S01]  /*5d60*/  FMUL.FTZ R138, R102, R144.reuse ;  /* 0x00000090668a7220 */ /* 0x080fe20000410000 */
[----:B------:R-:W-:Y:S01]  /*5d70*/  MOV R153, RZ ;  /* 0x000000ff00997202 */ /* 0x000fe20000000f00 */
[----:B------:R-:W-:Y:S02]  /*5d80*/  FMUL.FTZ R151, R103, R144 ;  /* 0x0000009067977220 */ /* 0x000fe40000410000 */
[----:B------:R-:W-:Y:S01]  /*5d90*/  FMUL.FTZ R209, R138, UR16 ;  /* 0x000000108ad17c20 */ /* 0x000fe20008410000 */
[----:B------:R-:W-:Y:S02]  /*5da0*/  @P6 HADD2.F32 R145, -RZ, R139.H0_H0 ;  /* 0x2000008bff916230 */ /* 0x000fe40000004100 */
[----:B------:R-:W-:Y:S01]  /*5db0*/  FMUL.FTZ R151, R151, UR16 ;  /* 0x0000001097977c20 */ /* 0x000fe20008410000 */
[----:B------:R-:W-:-:S02]  /*5dc0*/  @P6 HADD2.F32 R144, -RZ, R71.H0_H0 ;  /* 0x20000047ff906230 */ /* 0x000fc40000004100 */
        /* <DEDUP_REMOVED lines=8> */
[----:B------:R-:W-:Y:S01]  /*5e50*/  FADD.FTZ R106, R106, R139 ;  /* 0x0000008b6a6a7221 */ /* 0x000fe20000010000 */
[----:B------:R-:W-:Y:S01]  /*5e60*/  F2FP.F16.F32.PACK_AB R137, R149, R136 ;  /* 0x000000889589723e */ /* 0x000fe200000000ff */
[----:B------:R-:W-:Y:S01]  /*5e70*/  FADD.FTZ R107, R107, R208 ;  /* 0x000000d06b6b7221 */ /* 0x000fe20000010000 */
[----:B------:R-:W-:-:S02]  /*5e80*/  F2FP.F16.F32.PACK_AB R139, R153, R146 ;  /* 0x00000092998b723e */ /* 0x000fc400000000ff */
[----:B------:R-:W-:Y:S02]  /*5e90*/  F2FP.F16.F32.PACK_AB R138, R207, R150 ;  /* 0x00000096cf8a723e */ /* 0x000fe400000000ff */
[----:B------:R-:W-:Y:S01]  /*5ea0*/  F2FP.F16.F32.PACK_AB R136, R141, R140 ;  /* 0x0000008c8d88723e */ /* 0x000fe200000000ff */
[----:B------:R-:W-:Y:S06]  /*5eb0*/  BRA `(.L_x_6997) ;  /* 0x00000014001c7947 */ /* 0x000fec0003800000 */
.L_x_6996:
        /* <DEDUP_REMOVED lines=60> */
[----:B------:R-:W-:Y:S01]  /*6280*/  HFMA2 R206, -RZ, RZ, 0, 0 ;  /* 0x00000000ffce7431 */ /* 0x000fe200000001ff */
[----:B------:R-:W-:Y:S01]  /*6290*/  F2FP.F16.F32.PACK_AB R137, R137, R136 ;  /* 0x000000888989723e */ /* 0x000fe200000000ff */
[C---:B------:R-:W-:Y:S01]  /*62a0*/  FMUL.FTZ R148, R144.reuse, R205 ;  /* 0x000000cd90947220 */ /* 0x040fe20000410000 */
[----:B------:R-:W-:Y:S01]  /*62b0*/  FMUL.FTZ R205, R144, R211 ;  /* 0x000000d390cd7220 */ /* 0x000fe20000410000 */
[----:B------:R-:W-:-:S02]  /*62c0*/  @P2 HADD2.F32 R207, -RZ, R138.H0_H0 ;  /* 0x2000008affcf2230 */ /* 0x000fc40000004100 */
[----:B------:R-:W-:Y:S01]  /*62d0*/  FADD.FTZ R110, R110, R147 ;  /* 0x000000936e6e7221 */ /* 0x000fe20000010000 */
[----:B------:R-:W-:Y:S02]  /*62e0*/  @P2 HADD2.F32 R209, -RZ, R70.H0_H0 ;  /* 0x20000046ffd12230 */ /* 0x000fe40000004100 */
[----:B------:R-:W-:Y:S01]  /*62f0*/  FMUL.FTZ R148, R148, UR16 ;  /* 0x0000001094947c20 */ /* 0x000fe20008410000 */
[----:B------:R-:W-:Y:S02]  /*6300*/  @P6 HADD2.F32 R138, -RZ, R138.H1_H1 ;  /* 0x3000008aff8a6230 */ /* 0x000fe40000004100 */
        /* <DEDUP_REMOVED lines=18> */
[----:B------:R-:W-:Y:S01]  /*6430*/  HFMA2 R146, -RZ, RZ, 0, 0 ;  /* 0x00000000ff927431 */ /* 0x000fe200000001ff */
[----:B------:R-:W-:Y:S01]  /*6440*/  F2FP.F16.F32.PACK_AB R136, R141, R140 ;  /* 0x0000008c8d88723e */ /* 0x000fe200000000ff */
[C---:B------:R-:W-:Y:S01]  /*6450*/  FMUL.FTZ R138, R144.reuse, R205 ;  /* 0x000000cd908a7220 */ /* 0x040fe20000410000 */
[----:B------:R-:W-:Y:S01]  /*6460*/  FMUL.FTZ R144, R144, R145 ;  /* 0x0000009190907220 */ /* 0x000fe20000410000 */
[----:B------:R-:W-:Y:S01]  /*6470*/  @P6 HADD2.F32 R153, -RZ, R139.H0_H0 ;  /* 0x2000008bff996230 */ /* 0x000fe20000004100 */
[----:B------:R-:W-:Y:S01]  /*6480*/  MOV R145, RZ ;  /* 0x000000ff00917202 */ /* 0x000fe20000000f00 */
[----:B------:R-:W-:-:S02]  /*6490*/  @P6 HADD2.F32 R205, -RZ, R71.H0_H0 ;  /* 0x20000047ffcd6230 */ /* 0x000fc40000004100 */
[----:B------:R-:W-:Y:S01]  /*64a0*/  FMUL.FTZ R138, R138, UR16 ;  /* 0x000000108a8a7c20 */ /* 0x000fe20008410000 */
[----:B------:R-:W-:Y:S02]  /*64b0*/  @P2 HADD2.F32 R209, -RZ, R71.H1_H1 ;  /* 0x30000047ffd12230 */ /* 0x000fe40000004100 */
[----:B------:R-:W-:Y:S01]  /*64c0*/  FMUL.FTZ R144, R144, UR16 ;  /* 0x0000001090907c20 */ /* 0x000fe20008410000 */
[----:B------:R-:W-:Y:S02]  /*64d0*/  @P2 HADD2.F32 R207, -RZ, R139.H1_H1 ;  /* 0x3000008bffcf2230 */ /* 0x000fe40000004100 */
[----:B------:R-:W-:Y:S02]  /*64e0*/  HFMA2 R139, -RZ, RZ, 0, 0 ;  /* 0x00000000ff8b7431 */ /* 0x000fe400000001ff */
[-C--:B------:R-:W-:Y:S01]  /*64f0*/  @P6 FMUL.FTZ R139, R153, R138.reuse ;  /* 0x0000008a998b6220 */ /* 0x080fe20000410000 */
[----:B------:R-:W-:Y:S01]  /*6500*/  @P6 FMUL.FTZ R145, R205, R138 ;  /* 0x0000008acd916220 */ /* 0x000fe20000410000 */
[-C--:B------:R-:W-:Y:S01]  /*6510*/  @P2 FMUL.FTZ R148, R209, R144.reuse ;  /* 0x00000090d1942220 */ /* 0x080fe20000410000 */
[----:B------:R-:W-:Y:S01]  /*6520*/  @P2 FMUL.FTZ R146, R207, R144 ;  /* 0x00000090cf922220 */ /* 0x000fe20000410000 */
[----:B------:R-:W-:Y:S01]  /*6530*/  FADD.FTZ R106, R106, R139 ;  /* 0x0000008b6a6a7221 */ /* 0x000fe20000010000 */
[----:B------:R-:W-:Y:S01]  /*6540*/  FADD.FTZ R144, R104, R149 ;  /* 0x0000009568907221 */ /* 0x000fe20000010000 */
[----:B------:R-:W-:Y:S01]  /*6550*/  F2FP.F16.F32.PACK_AB R138, R208, R151 ;  /* 0x00000097d08a723e */ /* 0x000fe200000000ff */
[----:B------:R-:W-:Y:S01]  /*6560*/  FADD.FTZ R107, R107, R146 ;  /* 0x000000926b6b7221 */ /* 0x000fe20000010000 */
[----:B------:R-:W-:Y:S01]  /*6570*/  F2FP.F16.F32.PACK_AB R139, R148, R145 ;  /* 0x00000091948b723e */ /* 0x000fe200000000ff */
[----:B------:R-:W-:Y:S06]  /*6580*/  BRA `(.L_x_6997) ;  /* 0x0000000c00687947 */ /* 0x000fec0003800000 */
.L_x_6995:
        /* <DEDUP_REMOVED lines=22> */
[----:B------:R-:W-:-:S03]  /*66f0*/  @P6 HADD2.F32 R136, -RZ, R136.H1_H1 ;  /* 0x30000088ff886230 */ /* 0x000fc60000004100 */
        /* <DEDUP_REMOVED lines=37> */
[----:B------:R-:W-:Y:S01]  /*6950*/  F2FP.F16.F32.PACK_AB R137, R137, R136 ;  /* 0x000000888989723e */ /* 0x000fe200000000ff */
[C---:B------:R-:W-:Y:S01]  /*6960*/  FMUL.FTZ R100, R153.reuse, R100 ;  /* 0x0000006499647220 */ /* 0x040fe20000410000 */
[----:B------:R-:W-:Y:S01]  /*6970*/  FMUL.FTZ R101, R153, R102 ;  /* 0x0000006699657220 */ /* 0x000fe20000410000 */
[----:B------:R-:W-:Y:S01]  /*6980*/  FADD.FTZ R110, R110, R147 ;  /* 0x000000936e6e7221 */ /* 0x000fe20000010000 */
[----:B------:R-:W-:Y:S01]  /*6990*/  FADD.FTZ R111, R111, R148 ;  /* 0x000000946f6f7221 */ /* 0x000fe20000010000 */
[-C--:B------:R-:W-:Y:S01]  /*69a0*/  FMUL.FTZ R102, R100, R144.reuse ;  /* 0x0000009064667220 */ /* 0x080fe20000410000 */
[----:B------:R-:W-:Y:S01]  /*69b0*/  FMUL.FTZ R103, R101, R144 ;  /* 0x0000009065677220 */ /* 0x000fe20000410000 */
[----:B------:R-:W-:Y:S01]  /*69c0*/  @P2 HADD2.F32 R205, -RZ, R138.H0_H0 ;  /* 0x2000008affcd2230 */ /* 0x000fe20000004100 */
[----:B------:R-:W-:Y:S01]  /*69d0*/  F2FP.F16.F32.PACK_AB R136, R141, R140 ;  /* 0x0000008c8d88723e */ /* 0x000fe200000000ff */
[----:B------:R-:W-:-:S02]  /*69e0*/  @P2 HADD2.F32 R207, -RZ, R70.H0_H0 ;  /* 0x20000046ffcf2230 */ /* 0x000fc40000004100 */
        /* <DEDUP_REMOVED lines=16> */
[----:B------:R-:W-:-:S02]  /*6af0*/  MOV R145, RZ ;  /* 0x000000ff00917202 */ /* 0x000fc40000000f00 */
[C---:B------:R-:W-:Y:S01]  /*6b00*/  FMUL.FTZ R102, R153.reuse, R102 ;  /* 0x0000006699667220 */ /* 0x040fe20000410000 */
[----:B------:R-:W-:Y:S01]  /*6b10*/  FMUL.FTZ R103, R153, R146 ;  /* 0x0000009299677220 */ /* 0x000fe20000410000 */
[----:B------:R-:W-:Y:S01]  /*6b20*/  MOV R208, RZ ;  /* 0x000000ff00d07202 */ /* 0x000fe20000000f00 */
[----:B------:R-:W-:Y:S02]  /*6b30*/  HFMA2 R146, -RZ, RZ, 0, 0 ;  /* 0x00000000ff927431 */ /* 0x000fe400000001ff */
[-C--:B------:R-:W-:Y:S01]  /*6b40*/  FMUL.FTZ R138, R102, R144.reuse ;  /* 0x00000090668a7220 */ /* 0x080fe20000410000 */
[----:B------:R-:W-:Y:S01]  /*6b50*/  FMUL.FTZ R144, R103, R144 ;  /* 0x0000009067907220 */ /* 0x000fe20000410000 */
[----:B------:R-:W-:Y:S02]  /*6b60*/  @P6 HADD2.F32 R205, -RZ, R139.H0_H0 ;  /* 0x2000008bffcd6230 */ /* 0x000fe40000004100 */
[--C-:B------:R-:W-:Y:S02]  /*6b70*/  @P6 HADD2.F32 R153, -RZ, R71.reuse.H0_H0 ;  /* 0x20000047ff996230 */ /* 0x100fe40000004100 */
[----:B------:R-:W-:Y:S01]  /*6b80*/  FMUL.FTZ R138, R138, UR16 ;  /* 0x000000108a8a7c20 */ /* 0x000fe20008410000 */
[----:B------:R-:W-:-:S02]  /*6b90*/  @P2 HADD2.F32 R209, -RZ, R71.H1_H1 ;  /* 0x30000047ffd12230 */ /* 0x000fc40000004100 */
        /* <DEDUP_REMOVED lines=13> */
.L_x_6998:
        /* <DEDUP_REMOVED lines=107> */
[----:B------:R-:W-:-:S07]  /*7320*/  F2FP.F16.F32.PACK_AB R139, R148, R145 ;  /* 0x00000091948b723e */ /* 0x000fce00000000ff */
.L_x_6997:
        /* <DEDUP_REMOVED lines=9> */
.L_x_6994:
[----:B------:R-:W-:Y:S05]  /*73c0*/  BSYNC.RECONVERGENT B0 ;  /* 0x0000000000007941 */ /* 0x000fea0003800200 */
.L_x_6993:
[----:B0-23--:R-:W0:Y:S01]  /*73d0*/  LDC.64 R136, c[0x0][0x380] ;  /* 0x0000e000ff887b82 */ /* 0x00de220000000a00 */
[----:B------:R-:W-:Y:S01]  /*73e0*/  UPLOP3.LUT UP1, UPT, UPT, UPT, UP1, 0x40, 0x4 ;  /* 0x000000000004789c */ /* 0x000fe20003f2e810 */
[----:B0-----:R-:W-:-:S04]  /*73f0*/  IADD3 R2, PT, PT, R2, R136, RZ ;  /* 0x0000008802027210 */ /* 0x001fc80007ffe0ff */
[----:B------:R-:W-:-:S13]  /*7400*/  ISETP.GE.AND P1, PT, R2, R137, PT ;  /* 0x000000890200720c */ /* 0x000fda0003f26270 */
[----:B------:R-:W-:Y:S05]  /*7410*/  @!P1 BRA `(.L_x_6999) ;  /* 0xffffff9000d49947 */ /* 0x000fea000383ffff */
.L_x_6972:
        /* <DEDUP_REMOVED lines=17> */
.L_x_7001:
[----:B------:R-:W-:Y:S05]  /*7530*/  BSYNC.RECONVERGENT B0 ;  /* 0x0000000000007941 */ /* 0x000fea0003800200 */
.L_x_7000:
        /* <DEDUP_REMOVED lines=15> */
.L_x_7003:
[----:B------:R-:W-:Y:S05]  /*7630*/  BSYNC.RECONVERGENT B0 ;  /* 0x0000000000007941 */ /* 0x000fea0003800200 */
.L_x_7002:
        /* <DEDUP_REMOVED lines=14> */
.L_x_7004:
        /* <DEDUP_REMOVED lines=14> */
.L_x_10788:


//--------------------- .text._ZN10layer_norm13ln_bwd_kernelINS_13Kernel_traitsI6__halfS2_fS2_fjLj6144ELj1ELj1ELj8ELj16ENS_18Kernel_traits_baseILj6144ES2_S2_fS2_fjLj256EEEEELb1ELb1ELb0ELb1EEEvNS_9BwdParamsE --------------------------
	.section	.text._ZN10layer_norm13ln_bwd_kernelINS_13Kernel_traitsI6__halfS2_fS2_fjLj6144ELj1ELj1ELj8ELj16ENS_18Kernel_traits_baseILj6144ES2_S2_fS2_fjLj256EEEEELb1ELb1ELb0ELb1EEEvNS_9BwdParamsE,"ax",@progbits
	.align	128
        .global         _ZN10layer_norm13ln_bwd_kernelINS_13Kernel_traitsI6__halfS2_fS2_fjLj6144ELj1ELj1ELj8ELj16ENS_18Kernel_traits_baseILj6144ES2_S2_fS2_fjLj256EEEEELb1ELb1ELb0ELb1EEEvNS_9BwdParamsE
        .type           _ZN10layer_norm13ln_bwd_kernelINS_13Kernel_traitsI6__halfS2_fS2_fjLj6144ELj1ELj1ELj8ELj16ENS_18Kernel_traits_baseILj6144ES2_S2_fS2_fjLj256EEEEELb1ELb1ELb0ELb1EEEvNS_9BwdParamsE,@function
        .size           _ZN10layer_norm13ln_bwd_kernelINS_13Kernel_traitsI6__halfS2_fS2_fjLj6144ELj1ELj1ELj8ELj16ENS_18Kernel_traits_baseILj6144ES2_S2_fS2_fjLj256EEEEELb1ELb1ELb0ELb1EEEvNS_9BwdParamsE,(.L_x_10789 - _ZN10layer_norm13ln_bwd_kernelINS_13Kernel_traitsI6__halfS2_fS2_fjLj6144ELj1ELj1ELj8ELj16ENS_18Kernel_traits_baseILj6144ES2_S2_fS2_fjLj256EEEEELb1ELb1ELb0ELb1EEEvNS_9BwdParamsE)
        .other          _ZN10layer_norm13ln_bwd_kernelINS_13Kernel_traitsI6__halfS2_fS2_fjLj6144ELj1ELj1ELj8ELj16ENS_18Kernel_traits_baseILj6144ES2_S2_fS2_fjLj256EEEEELb1ELb1ELb0ELb1EEEvNS_9BwdParamsE,@"STO_CUDA_ENTRY STV_DEFAULT"
_ZN10layer_norm13ln_bwd_kernelINS_13Kernel_traitsI6__halfS2_fS2_fjLj6144ELj1ELj1ELj8ELj16ENS_18Kernel_traits_baseILj6144ES2_S2_fS2_fjLj256EEEEELb1ELb1ELb0ELb1EEEvNS_9BwdParamsE:
.text._ZN10layer_norm13ln_bwd_kernelINS_13Kernel_traitsI6__halfS2_fS2_fjLj6144ELj1ELj1ELj8ELj16ENS_18Kernel_traits_baseILj6144ES2_S2_fS2_fjLj256EEEEELb1ELb1ELb0ELb1EEEvNS_9BwdParamsE:
        /* <DEDUP_REMOVED lines=87> */
[----:B------:R-:W-:Y:S01]  /*0570*/  MOV R157, RZ ;  /* 0x000000ff009d7202 */ /* 0x000fe20000000f00 */
[----:B------:R-:W1:Y:S01]  /*0580*/  LDCU.U8 UR10, c[0x0][0x410] ;  /* 0x00008200ff0a77ac */ /* 0x000e620008000000 */
[----:B------:R-:W-:-:S02]  /*0590*/  MOV R155, UR7 ;  /* 0x00000007009b7c02 */ /* 0x000fc40008000f00 */
[----:B0-----:R-:W-:Y:S01]  /*05a0*/  CS2R R4, SRZ ;  /* 0x0000000000047805 */ /* 0x001fe2000001ff00 */
[----:B------:R-:W0:Y:S01]  /*05b0*/  LDCU UR6, c[0x0][0x408] ;  /* 0x00008100ff0677ac */ /* 0x000e220008000800 */
[----:B------:R-:W2:Y:S01]  /*05c0*/  LDCU UR11, c[0x0][0x388] ;  /* 0x00007100ff0b77ac */ /* 0x000ea20008000800 */
[----:B------:R-:W3:Y:S01]  /*05d0*/  LDCU UR14, c[0x0][0x400] ;  /* 0x00008000ff0e77ac */ /* 0x000ee20008000800 */
[----:B------:R-:W0:Y:S01]  /*05e0*/  LDCU.64 UR4, c[0x0][0x478] ;  /* 0x00008f00ff0477ac */ /* 0x000e220008000a00 */
[----:B------:R-:W0:Y:S01]  /*05f0*/  LDCU.64 UR12, c[0x0][0x438] ;  /* 0x00008700ff0c77ac */ /* 0x000e220008000a00 */
[--C-:B----4-:R-:W-:Y:S02]  /*0600*/  HADD2.F32 R181, -RZ, R20.reuse.H0_H0 ;  /* 0x20000014ffb57230 */ /* 0x110fe40000004100 */
        /* <DEDUP_REMOVED lines=29> */
.L_x_7018:
        /* <DEDUP_REMOVED lines=8> */
[----:B0-----:R-:W-:Y:S01]  /*0860*/  IMAD.WIDE R106, R155, 0x4, R88 ;  /* 0x000000049b6a7825 */ /* 0x001fe200078e0258 */
[----:B------:R-:W-:-:S02]  /*0870*/  IADD3 R185, PT, PT, R187, 0x100, RZ ;  /* 0x00000100bbb97810 */ /* 0x000fc40007ffe0ff */
[C---:B------:R-:W-:Y:S02]  /*0880*/  IADD3 R154, PT, PT, R187.reuse, 0x200, RZ ;  /* 0x00000200bb9a7810 */ /* 0x040fe40007ffe0ff */
[----:B------:R-:W4:Y:S01]  /*0890*/  LDG.E R0, desc[UR8][R106.64] ;  /* 0x000000086a007981 */ /* 0x000f22000c1e1900 */
[----:B-1----:R-:W-:-:S06]  /*08a0*/  IMAD.WIDE.U32 R92, R187, 0x10, R120 ;  /* 0x00000010bb5c7825 */ /* 0x002fcc00078e0078 */
[----:B------:R-:W4:Y:S01]  /*08b0*/  LDG.E.128 R92, desc[UR8][R92.64] ;  /* 0x000000085c5c7981 */ /* 0x000f22000c1e1d00 */
[----:B--2---:R-:W-:-:S04]  /*08c0*/  IMAD.WIDE.U32 R122, R187, 0x20, R188 ;  /* 0x00000020bb7a7825 */ /* 0x004fc800078e00bc */
[----:B------:R-:W-:Y:S01]  /*08d0*/  IMAD.WIDE.U32 R190, R185, 0x20, R188 ;  /* 0x00000020b9be7825 */ /* 0x000fe200078e00bc */
[----:B------:R-:W2:Y:S03]  /*08e0*/  LDG.E.128 R88, desc[UR8][R122.64] ;  /* 0x000000087a587981 */ /* 0x000ea6000c1e1d00 */
[----:B---3--:R-:W-:Y:S01]  /*08f0*/  IMAD.WIDE R182, R155, 0x4, R182 ;  /* 0x000000049bb67825 */ /* 0x008fe200078e02b6 */
[----:B------:R-:W3:Y:S03]  /*0900*/  LDG.E.128 R96, desc[UR8][R122.64+0x10] ;  /* 0x000010087a607981 */ /* 0x000ee6000c1e1d00 */
[----:B------:R-:W-:Y:S01]  /*0910*/  IMAD.WIDE.U32 R188, R154, 0x20, R188 ;  /* 0x000000209abc7825 */ /* 0x000fe200078e00bc */
[----:B------:R-:W3:Y:S04]  /*0920*/  LDG.E.128 R100, desc[UR8][R190.64] ;  /* 0x00000008be647981 */ /* 0x000ee8000c1e1d00 */
[----:B------:R-:W3:Y:S04]  /*0930*/  LDG.E R183, desc[UR8][R182.64] ;  /* 0x00000008b6b77981 */ /* 0x000ee8000c1e1900 */
[----:B------:R-:W3:Y:S01]  /*0940*/  LDG.E.128 R116, desc[UR8][R188.64+0x10] ;  /* 0x00001008bc747981 */ /* 0x000ee2000c1e1d00 */
[----:B------:R-:W-:-:S03]  /*0950*/  IMAD.WIDE.U32 R104, R185, 0x10, R120 ;  /* 0x00000010b9687825 */ /* 0x000fc600078e0078 */
[----:B------:R0:W3:Y:S04]  /*0960*/  LDG.E.128 R108, desc[UR8][R190.64+0x10] ;  /* 0x00001008be6c7981 */ /* 0x0000e8000c1e1d00 */
[----:B------:R-:W3:Y:S01]  /*0970*/  LDG.E.128 R104, desc[UR8][R104.64] ;  /* 0x0000000868687981 */ /* 0x000ee2000c1e1d00 */
[----:B------:R-:W-:-:S03]  /*0980*/  IMAD.WIDE.U32 R120, R154, 0x10, R120 ;  /* 0x000000109a787825 */ /* 0x000fc600078e0078 */
[----:B------:R1:W3:Y:S04]  /*0990*/  LDG.E.128 R112, desc[UR8][R188.64] ;  /* 0x00000008bc707981 */ /* 0x0002e8000c1e1d00 */
[----:B------:R-:W3:Y:S01]  /*09a0*/  LDG.E.128 R120, desc[UR8][R120.64] ;  /* 0x0000000878787981 */ /* 0x000ee2000c1e1d00 */
[----:B------:R-:W-:Y:S02]  /*09b0*/  ISETP.NE.AND P5, PT, RZ, UR10, PT ;  /* 0x0000000aff007c0c */ /* 0x000fe4000bfa5270 */
[----:B------:R-:W-:-:S04]  /*09c0*/  ISETP.NE.U32.AND P2, PT, RZ, UR12, PT ;  /* 0x0000000cff007c0c */ /* 0x000fc8000bf45070 */
[----:B------:R-:W-:Y:S02]  /*09d0*/  ISETP.NE.AND.EX P2, PT, RZ, UR13, PT, P2 ;  /* 0x0000000dff007c0c */ /* 0x000fe4000bf45320 */
[----:B------:R-:W-:Y:S02]  /*09e0*/  LOP3.LUT P3, RZ, R11, 0x1f, RZ, 0xc0, !PT ;  /* 0x0000001f0bff7812 */ /* 0x000fe4000786c0ff */
[----:B------:R-:W-:Y:S02]  /*09f0*/  PLOP3.LUT P0, PT, PT, PT, PT, 0x80, 0x8 ;  /* 0x000000000008781c */ /* 0x000fe40003f0f070 */
[----:B----4-:R-:W-:Y:S01]  /*0a00*/  FSEL R193, R0, RZ, !P5 ;  /* 0x000000ff00c17208 */ /* 0x010fe20006800000 */
[--C-:B------:R-:W-:Y:S02]  /*0a10*/  HADD2.F32 R198, -RZ, R92.reuse.H0_H0 ;  /* 0x2000005cffc67230 */ /* 0x100fe40000004100 */
[----:B------:R-:W-:Y:S02]  /*0a20*/  HADD2.F32 R203, -RZ, R92.H1_H1 ;  /* 0x3000005cffcb7230 */ /* 0x000fe40000004100 */
[----:B--2---:R-:W-:Y:S01]  /*0a30*/  FADD.FTZ R0, -R193, R88 ;  /* 0x00000058c1007221 */ /* 0x004fe20000010100 */
[----:B------:R-:W-:Y:S01]  /*0a40*/  FMUL.FTZ R225, R181, R198 ;  /* 0x000000c6b5e17220 */ /* 0x000fe20000410000 */
[----:B------:R-:W-:Y:S01]  /*0a50*/  FADD.FTZ R192, -R193, R89 ;  /* 0x00000059c1c07221 */ /* 0x000fe20000010100 */
[----:B------:R-:W-:-:S02]  /*0a60*/  HADD2.F32 R92, -RZ, R93.H0_H0 ;  /* 0x2000005dff5c7230 */ /* 0x000fc40000004100 */
[----:B------:R-:W-:Y:S01]  /*0a70*/  FMUL.FTZ R227, R180, R203 ;  /* 0x000000cbb4e37220 */ /* 0x000fe20000410000 */
[----:B------:R-:W-:Y:S01]  /*0a80*/  FADD.FTZ R194, -R193, R90 ;  /* 0x0000005ac1c27221 */ /* 0x000fe20000010100 */
[----:B------:R-:W-:Y:S02]  /*0a90*/  HADD2.F32 R93, -RZ, R93.H1_H1 ;  /* 0x3000005dff5d7230 */ /* 0x000fe40000004100 */
[C---:B---3--:R-:W-:Y:S01]  /*0aa0*/  FMUL.FTZ R0, R183.reuse, R0 ;  /* 0x00000000b7007220 */ /* 0x048fe20000410000 */
[----:B------:R-:W-:Y:S01]  /*0ab0*/  FMUL.FTZ R229, R183, R192 ;  /* 0x000000c0b7e57220 */ /* 0x000fe20000410000 */
[C---:B0-----:R-:W-:Y:S01]  /*0ac0*/  FADD.FTZ R190, -R193.reuse, R116 ;  /* 0x00000074c1be7221 */ /* 0x041fe20000010100 */
[----:B------:R-:W-:Y:S01]  /*0ad0*/  FADD.FTZ R196, -R193, R118 ;  /* 0x00000076c1c47221 */ /* 0x000fe20000010100 */
[----:B------:R-:W-:Y:S01]  /*0ae0*/  FADD.FTZ R116, RZ, R225 ;  /* 0x000000e1ff747221 */ /* 0x000fe20000010000 */
[----:B------:R-:W-:Y:S01]  /*0af0*/  FFMA.FTZ R118, R0, R225, RZ ;  /* 0x000000e100767223 */ /* 0x000fe200000100ff */
[----:B------:R-:W-:Y:S01]  /*0b00*/  FMUL.FTZ R228, R179, R92 ;  /* 0x0000005cb3e47220 */ /* 0x000fe20000410000 */
[----:B------:R-:W-:Y:S01]  /*0b10*/  FADD.FTZ R202, -R193, R91 ;  /* 0x0000005bc1ca7221 */ /* 0x000fe20000010100 */
[----:B------:R-:W-:Y:S01]  /*0b20*/  FADD.FTZ R89, R116, R227 ;  /* 0x000000e374597221 */ /* 0x000fe20000010000 */
[----:B------:R-:W-:Y:S01]  /*0b30*/  FMUL.FTZ R231, R183, R194 ;  /* 0x000000c2b7e77220 */ /* 0x000fe20000410000 */
[----:B------:R-:W-:Y:S01]  /*0b40*/  FFMA.FTZ R118, R229, R227, R118 ;  /* 0x000000e3e5767223 */ /* 0x000fe20000010076 */
[----:B------:R-:W-:-:S02]  /*0b50*/  HADD2.F32 R200, -RZ, R94.H0_H0 ;  /* 0x2000005effc87230 */ /* 0x000fc40000004100 */
[----:B------:R-:W-:Y:S01]  /*0b60*/  FMUL.FTZ R230, R178, R93 ;  /* 0x0000005db2e67220 */ /* 0x000fe20000410000 */
[----:B------:R-:W-:Y:S01]  /*0b70*/  FADD.FTZ R89, R89, R228 ;  /* 0x000000e459597221 */ /* 0x000fe20000010000 */
[----:B-1----:R-:W-:Y:S01]  /*0b80*/  FADD.FTZ R188, -R193, R96 ;  /* 0x00000060c1bc7221 */ /* 0x002fe20000010100 */
        /* <DEDUP_REMOVED lines=20> */
[----:B------:R-:W-:Y:S01]  /*0cd0*/  FADD.FTZ R214, -R193, R100 ;  /* 0x00000064c1d67221 */ /* 0x000fe20000010100 */
[----:B------:R-:W-:-:S02]  /*0ce0*/  HADD2.F32 R100, -RZ, R104.H0_H0 ;  /* 0x20000068ff647230 */ /* 0x000fc40000004100 */
[----:B------:R-:W-:Y:S01]  /*0cf0*/  FMUL.FTZ R238, R174, R199 ;  /* 0x000000c7aeee7220 */ /* 0x000fe20000410000 */
[----:B------:R-:W-:Y:S01]  /*0d00*/  FADD.FTZ R89, R89, R236 ;  /* 0x000000ec59597221 */ /* 0x000fe20000010000 */
[----:B------:R-:W-:Y:S01]  /*0d10*/  FMUL.FTZ R241, R183, R212 ;  /* 0x000000d4b7f17220 */ /* 0x000fe20000410000 */
[----:B------:R-:W-:Y:S01]  /*0d20*/  FFMA.FTZ R118, R239, R236, R118 ;  /* 0x000000ecef767223 */ /* 0x000fe20000010076 */
[----:B------:R-:W-:Y:S01]  /*0d30*/  FADD.FTZ R206, -R193, R101 ;  /* 0x00000065c1ce7221 */ /* 0x000fe20000010100 */
[----:B------:R-:W-:Y:S02]  /*0d40*/  HADD2.F32 R101, -RZ, R104.H1_H1 ;  /* 0x30000068ff657230 */ /* 0x000fe40000004100 */
[----:B------:R-:W-:Y:S01]  /*0d50*/  FMUL.FTZ R202, R173, R100 ;  /* 0x00000064adca7220 */ /* 0x000fe20000410000 */
[----:B------:R-:W-:Y:S01]  /*0d60*/  FADD.FTZ R89, R89, R238 ;  /* 0x000000ee59597221 */ /* 0x000fe20000010000 */
[----:B------:R-:W-:Y:S01]  /*0d70*/  FMUL.FTZ R204, R183, R214 ;  /* 0x000000d6b7cc7220 */ /* 0x000fe20000410000 */
[----:B------:R-:W-:Y:S01]  /*0d80*/  FFMA.FTZ R91, R241, R238, R118 ;  /* 0x000000eef15b7223 */ /* 0x000fe20000010076 */
[----:B------:R-:W-:-:S02]  /*0d90*/  HADD2.F32 R104, -RZ, R105.H0_H0 ;  /* 0x20000069ff687230 */ /* 0x000fc40000004100 */
[----:B------:R-:W-:Y:S01]  /*0da0*/  FADD.FTZ R116, R89, R202 ;  /* 0x000000ca59747221 */ /* 0x000fe20000010000 */
[----:B------:R-:W-:Y:S01]  /*0db0*/  FADD.FTZ R102, -R193, R102 ;  /* 0x00000066c1667221 */ /* 0x000fe20000010100 */
[----:B------:R-:W-:Y:S01]  /*0dc0*/  FMUL.FTZ R205, R172, R101 ;  /* 0x00000065accd7220 */ /* 0x000fe20000410000 */
[----:B------:R-:W-:Y:S01]  /*0dd0*/  FMUL.FTZ R206, R183, R206 ;  /* 0x000000ceb7ce7220 */ /* 0x000fe20000410000 */
[----:B------:R-:W-:Y:S01]  /*0de0*/  FFMA.FTZ R89, R204, R202, R91 ;  /* 0x000000cacc597223 */ /* 0x000fe2000001005b */
[----:B------:R-:W-:Y:S02]  /*0df0*/  HADD2.F32 R105, -RZ, R105.H1_H1 ;  /* 0x30000069ff697230 */ /* 0x000fe40000004100 */
[----:B------:R-:W-:Y:S01]  /*0e00*/  FADD.FTZ R210, -R193, R103 ;  /* 0x00000067c1d27221 */ /* 0x000fe20000010100 */
[----:B------:R-:W-:Y:S01]  /*0e10*/  FMUL.FTZ R207, R171, R104 ;  /* 0x00000068abcf7220 */ /* 0x000fe20000410000 */
[----:B------:R-:W-:Y:S01]  /*0e20*/  FMUL.FTZ R208, R183, R102 ;  /* 0x00000066b7d07220 */ /* 0x000fe20000410000 */
[----:B------:R-:W-:Y:S01]  /*0e30*/  FFMA.FTZ R89, R206, R205, R89 ;  /* 0x000000cdce597223 */ /* 0x000fe20000010059 */
[----:B------:R-:W-:Y:S01]  /*0e40*/  FADD.FTZ R116, R116, R205 ;  /* 0x000000cd74747221 */ /* 0x000fe20000010000 */
[----:B------:R-:W-:-:S02]  /*0e50*/  HADD2.F32 R182, -RZ, R106.H0_H0 ;  /* 0x2000006affb67230 */ /* 0x000fc40000004100 */
[----:B------:R-:W-:Y:S01]  /*0e60*/  FADD.FTZ R108, -R193, R108 ;  /* 0x0000006cc16c7221 */ /* 0x000fe20000010100 */
[----:B------:R-:W-:Y:S01]  /*0e70*/  FMUL.FTZ R209, R170, R105 ;  /* 0x00000069aad17220 */ /* 0x000fe20000410000 */
[----:B------:R-:W-:Y:S01]  /*0e80*/  FMUL.FTZ R210, R183, R210 ;  /* 0x000000d2b7d27220 */ /* 0x000fe20000410000 */
[----:B------:R-:W-:Y:S01]  /*0e90*/  FFMA.FTZ R89, R208, R207, R89 ;  /* 0x000000cfd0597223 */ /* 0x000fe20000010059 */
[----:B------:R-:W-:Y:S01]  /*0ea0*/  FADD.FTZ R116, R116, R207 ;  /* 0x000000cf74747221 */ /* 0x000fe20000010000 */
        /* <DEDUP_REMOVED lines=19> */
[----:B------:R-:W-:Y:S01]  /*0fe0*/  FMUL.FTZ R217, R183, R98 ;  /* 0x00000062b7d97220 */ /* 0x000fe20000410000 */
[C---:B------:R-:W-:Y:S01]  /*0ff0*/  FADD.FTZ R112, -R193.reuse, R112 ;  /* 0x00000070c1707221 */ /* 0x040fe20000010100 */
[----:B------:R-:W-:Y:S01]  /*1000*/  FMUL.FTZ R216, R166, R201 ;  /* 0x000000c9a6d87220 */ /* 0x000fe20000410000 */
[----:B------:R-:W-:Y:S01]  /*1010*/  FFMA.FTZ R98, R218, R213, R89 ;  /* 0x000000d5da627223 */ /* 0x000fe20000010059 */
[----:B------:R-:W-:Y:S01]  /*1020*/  FADD.FTZ R91, R106, R213 ;  /* 0x000000d56a5b7221 */ /* 0x000fe20000010000 */
        /* <DEDUP_REMOVED lines=10> */
[----:B------:R-:W-:Y:S01]  /*10d0*/  FADD.FTZ R114, -R193, R114 ;  /* 0x00000072c1727221 */ /* 0x000fe20000010100 */
[----:B------:R-:W-:Y:S01]  /*10e0*/  FMUL.FTZ R117, R164, R220 ;  /* 0x000000dca4757220 */ /* 0x000fe20000410000 */
[----:B------:R-:W-:Y:S01]  /*10f0*/  FFMA.FTZ R96, R118, R116, R89 ;  /* 0x0000007476607223 */ /* 0x000fe20000010059 */
[----:B------:R-:W-:Y:S01]  /*1100*/  FADD.FTZ R98, R91, R116 ;  /* 0x000000745b627221 */ /* 0x000fe20000010000 */
[----:B------:R-:W-:Y:S01]  /*1110*/  FADD.FTZ R94, -R193, R115 ;  /* 0x00000073c15e7221 */ /* 0x000fe20000010100 */
[----:B------:R-:W-:Y:S02]  /*1120*/  HADD2.F32 R223, -RZ, R121.H1_H1 ;  /* 0x30000079ffdf7230 */ /* 0x000fe40000004100 */
[----:B------:R-:W-:Y:S01]  /*1130*/  FMUL.FTZ R120, R163, R221 ;  /* 0x000000dda3787220 */ /* 0x000fe20000410000 */
[--C-:B------:R-:W-:Y:S02]  /*1140*/  HADD2.F32 R222, -RZ, R122.reuse.H0_H0 ;  /* 0x2000007affde7230 */ /* 0x100fe40000004100 */
[----:B------:R-:W-:Y:S01]  /*1150*/  FFMA.FTZ R91, R119, R117, R96 ;  /* 0x00000075775b7223 */ /* 0x000fe20000010060 */
[----:B------:R-:W-:-:S02]  /*1160*/  HADD2.F32 R226, -RZ, R122.H1_H1 ;  /* 0x3000007affe27230 */ /* 0x000fc40000004100 */
[C---:B------:R-:W-:Y:S01]  /*1170*/  FMUL.FTZ R122, R183.reuse, R114 ;  /* 0x00000072b77a7220 */ /* 0x040fe20000410000 */
[----:B------:R-:W-:Y:S01]  /*1180*/  FADD.FTZ R89, R98, R117 ;  /* 0x0000007562597221 */ /* 0x000fe20000010000 */
[--C-:B------:R-:W-:Y:S02]  /*1190*/  HADD2.F32 R224, -RZ, R123.reuse.H0_H0 ;  /* 0x2000007bffe07230 */ /* 0x100fe40000004100 */
        /* <DEDUP_REMOVED lines=21> */
[----:B------:R-:W0:Y:S01]  /*12f0*/  S2R R99, SR_CgaCtaId ;  /* 0x0000000000637919 */ /* 0x000e220000008800 */
[----:B------:R-:W1:Y:S01]  /*1300*/  LDC.64 R108, c[0x0][0x3b0] ;  /* 0x0000ec00ff6c7b82 */ /* 0x000e620000000a00 */
[----:B------:R-:W-:Y:S01]  /*1310*/  FFMA.FTZ R88, R197, R195, R88 ;  /* 0x000000c3c5587223 */ /* 0x000fe20000010058 */
[----:B------:R-:W-:-:S04]  /*1320*/  FADD.FTZ R90, R90, R195 ;  /* 0x000000c35a5a7221 */ /* 0x000fc80000010000 */
[----:B------:R-:W2:Y:S02]  /*1330*/  SHFL.DOWN PT, R91, R88, 0x10, 0x1f ;  /* 0x0a001f00585b7f89 */ /* 0x000ea400000e0000 */
[----:B------:R-:W3:Y:S02]  /*1340*/  @P1 LDC.64 R106, c[0x0][0x3e0] ;  /* 0x0000f800ff6a1b82 */ /* 0x000ee40000000a00 */
[----:B------:R-:W4:Y:S01]  /*1350*/  SHFL.DOWN PT, R89, R90, 0x10, 0x1f ;  /* 0x0a001f005a597f89 */ /* 0x000f2200000e0000 */
[----:B--2---:R-:W-:Y:S01]  /*1360*/  FADD.FTZ R91, R88, R91 ;  /* 0x0000005b585b7221 */ /* 0x004fe20000010000 */
[----:B----4-:R-:W-:-:S04]  /*1370*/  FADD.FTZ R89, R90, R89 ;  /* 0x000000595a597221 */ /* 0x010fc80000010000 */
[----:B------:R-:W2:Y:S04]  /*1380*/  SHFL.DOWN PT, R96, R91, 0x8, 0x1f ;  /* 0x09001f005b607f89 */ /* 0x000ea800000e0000 */
        /* <DEDUP_REMOVED lines=9> */
[----:B------:R-:W-:-:S04]  /*1420*/  MOV R96, 0x400 ;  /* 0x0000040000607802 */ /* 0x000fc80000000f00 */
[----:B0-----:R-:W-:Y:S02]  /*1430*/  LEA R96, R99, R96, 0x18 ;  /* 0x0000006063607211 */ /* 0x001fe400078ec0ff */
[----:B------:R-:W0:Y:S01]  /*1440*/  @P2 LDC.64 R98, c[0x0][0x438] ;  /* 0x00010e00ff622b82 */ /* 0x000e220000000a00 */
[----:B--2---:R-:W-:-:S07]  /*1450*/  FADD.FTZ R89, R97, R90 ;  /* 0x0000005a61597221 */ /* 0x004fce0000010000 */
[----:B------:R-:W2:Y:S01]  /*1460*/  @P2 LDC.64 R90, c[0x0][0x438] ;  /* 0x00010e00ff5a2b82 */ /* 0x000ea20000000a00 */
[----:B----4-:R-:W-:Y:S01]  /*1470*/  FADD.FTZ R88, R95, R88 ;  /* 0x000000585f587221 */ /* 0x010fe20000010000 */
[----:B------:R-:W4:Y:S04]  /*1480*/  SHFL.DOWN PT, R110, R89, 0x1, 0x1f ;  /* 0x08201f00596e7f89 */ /* 0x000f2800000e0000 */
[----:B------:R-:W0:Y:S02]  /*1490*/  SHFL.DOWN PT, R103, R88, 0x1, 0x1f ;  /* 0x08201f0058677f89 */ /* 0x000e2400000e0000 */
[----:B------:R-:W2:Y:S01]  /*14a0*/  @P2 LDC.64 R94, c[0x0][0x438] ;  /* 0x00010e00ff5e2b82 */ /* 0x000ea20000000a00 */
[----:B------:R-:W-:Y:S02]  /*14b0*/  @!P3 PLOP3.LUT P0, PT, P4, PT, PT, 0x80, 0x8 ;  /* 0x000000000008b81c */ /* 0x000fe4000270f070 */
[----:B------:R-:W-:Y:S01]  /*14c0*/  IADD3 R102, PT, PT, R96, 0x6040, RZ ;  /* 0x0000604060667810 */ /* 0x000fe20007ffe0ff */
[----:B-1----:R-:W-:-:S03]  /*14d0*/  IMAD.WIDE.U32 R114, R187, 0x8, R108 ;  /* 0x00000008bb727825 */ /* 0x002fc600078e006c */
[----:B------:R-:W-:Y:S01]  /*14e0*/  @!P3 MOV R97, R102 ;  /* 0x000000660061b202 */ /* 0x000fe20000000f00 */
[--C-:B------:R-:W-:Y:S02]  /*14f0*/  IMAD.WIDE.U32 R112, R185, 0x8, R108.reuse ;  /* 0x00000008b9707825 */ /* 0x100fe400078e006c */
[----:B-----5:R-:W5:Y:S04]  /*1500*/  LDG.E.64 R114, desc[UR8][R114.64] ;  /* 0x0000000872727981 */ /* 0x020f68000c1e1b00 */
[----:B------:R-:W-:Y:S01]  /*1510*/  @!P0 IADD3 R97, PT, PT, R96, 0x6000, RZ ;  /* 0x0000600060618810 */ /* 0x000fe20007ffe0ff */
[----:B------:R-:W-:Y:S01]  /*1520*/  IMAD.WIDE.U32 R108, R154, 0x8, R108 ;  /* 0x000000089a6c7825 */ /* 0x000fe200078e006c */
[----:B------:R-:W5:Y:S02]  /*1530*/  LDG.E.64 R112, desc[UR8][R112.64] ;  /* 0x0000000870707981 */ /* 0x000f64000c1e1b00 */
[----:B------:R-:W-:Y:S01]  /*1540*/  @!P3 LEA R97, R156, R97, 0x3 ;  /* 0x000000619c61b211 */ /* 0x000fe200078e18ff */
[----:B----4-:R-:W-:Y:S01]  /*1550*/  FADD.FTZ R89, R89, R110 ;  /* 0x0000006e59597221 */ /* 0x010fe20000010000 */
[----:B---3--:R-:W-:Y:S01]  /*1560*/  @P1 IMAD.WIDE R106, R155, 0x2, R106 ;  /* 0x000000029b6a1825 */ /* 0x008fe200078e026a */
[----:B------:R-:W1:Y:S01]  /*1570*/  LDC.64 R110, c[0x0][0x390] ;  /* 0x0000e400ff6e7b82 */ /* 0x000e620000000a00 */
[----:B------:R-:W5:Y:S02]  /*1580*/  LDG.E.64 R108, desc[UR8][R108.64] ;  /* 0x000000086c6c7981 */ /* 0x000f64000c1e1b00 */
[----:B0-----:R-:W-:Y:S01]  /*1590*/  FADD.FTZ R88, R88, R103 ;  /* 0x0000006758587221 */ /* 0x001fe20000010000 */
[----:B------:R-:W-:Y:S01]  /*15a0*/  @P2 IMAD.WIDE.U32 R98, R187, 0x20, R98 ;  /* 0x00000020bb622825 */ /* 0x000fe200078e0062 */
[----:B------:R-:W3:Y:S03]  /*15b0*/  @P1 LDG.E.U16 R240, desc[UR8][R106.64] ;  /* 0x000000086af01981 */ /* 0x000ee6000c1e1500 */
[----:B--2---:R-:W-:-:S04]  /*15c0*/  @P2 IMAD.WIDE.U32 R90, R185, 0x20, R90 ;  /* 0x00000020b95a2825 */ /* 0x004fc800078e005a */
[----:B------:R-:W-:Y:S01]  /*15d0*/  @P2 IMAD.WIDE.U32 R94, R154, 0x20, R94 ;  /* 0x000000209a5e2825 */ /* 0x000fe200078e005e */
[----:B------:R1:W-:Y:S04]  /*15e0*/  @!P3 STS.64 [R97], R88 ;  /* 0x000000586100b388 */ /* 0x0003e80000000a00 */
[----:B------:R-:W5:Y:S04]  /*15f0*/  @P2 LDG.E.128 R68, desc[UR8][R98.64] ;  /* 0x0000000862442981 */ /* 0x000f68000c1e1d00 */
[----:B------:R-:W5:Y:S04]  /*1600*/  @P2 LDG.E.128 R72, desc[UR8][R98.64+0x10] ;  /* 0x0000100862482981 */ /* 0x000f68000c1e1d00 */
[----:B------:R-:W5:Y:S04]  /*1610*/  @P2 LDG.E.128 R76, desc[UR8][R90.64] ;  /* 0x000000085a4c2981 */ /* 0x000f68000c1e1d00 */
[----:B------:R-:W5:Y:S04]  /*1620*/  @P2 LDG.E.128 R80, desc[UR8][R90.64+0x10] ;  /* 0x000010085a502981 */ /* 0x000f68000c1e1d00 */
[----:B------:R-:W5:Y:S04]  /*1630*/  @P2 LDG.E.128 R84, desc[UR8][R94.64] ;  /* 0x000000085e542981 */ /* 0x000f68000c1e1d00 */
[----:B------:R0:W5:Y:S01]  /*1640*/  @P2 LDG.E.128 R56, desc[UR8][R94.64+0x10] ;  /* 0x000010085e382981 */ /* 0x000162000c1e1d00 */
[----:B-1----:R-:W-:Y:S01]  /*1650*/  IMAD.WIDE.U32 R88, R187, 0x10, R110 ;  /* 0x00000010bb587825 */ /* 0x002fe200078e006e */
[----:B------:R-:W-:Y:S06]  /*1660*/  BAR.SYNC.DEFER_BLOCKING 0x0 ;  /* 0x0000000000007b1d */ /* 0x000fec0000010000 */
[----:B------:R-:W5:Y:S01]  /*1670*/  LDG.E.128 R88, desc[UR8][R88.64] ;  /* 0x0000000858587981 */ /* 0x000f62000c1e1d00 */
[----:B------:R-:W-:Y:S01]  /*1680*/  @!P4 IADD3 R102, PT, PT, R96, 0x6000, RZ ;  /* 0x000060006066c810 */ /* 0x000fe20007ffe0ff */
[----:B------:R-:W-:Y:S01]  /*1690*/  FADD.FTZ R149, R92, R149 ;  /* 0x000000955c957221 */ /* 0x000fe20000010000 */
[----:B------:R-:W-:Y:S01]  /*16a0*/  FFMA.FTZ R150, R231, R92, R150 ;  /* 0x0000005ce7967223 */ /* 0x000fe20000010096 */
[----:B------:R-:W-:Y:S01]  /*16b0*/  FADD.FTZ R147, R93, R147 ;  /* 0x000000935d937221 */ /* 0x000fe20000010000 */
[----:B------:R-:W-:Y:S01]  /*16c0*/  FFMA.FTZ R148, R233, R93, R148 ;  /* 0x0000005de9947223 */ /* 0x000fe20000010094 */
[C---:B------:R-:W-:Y:S01]  /*16d0*/  IADD3 R97, PT, PT, R96.reuse, 0x6050, RZ ;  /* 0x0000605060617810 */ /* 0x040fe20007ffe0ff */
[----:B0-----:R-:W0:Y:S01]  /*16e0*/  LDS.128 R92, [R102] ;  /* 0x00000000665c7984 */ /* 0x001e220000000c00 */
[----:B------:R-:W-:-:S02]  /*16f0*/  @!P4 IADD3 R97, PT, PT, R96, 0x6010, RZ ;  /* 0x000060106061c810 */ /* 0x000fc40007ffe0ff */
[C---:B------:R-:W-:Y:S02]  /*1700*/  IADD3 R103, PT, PT, R96.reuse, 0x6060, RZ ;  /* 0x0000606060677810 */ /* 0x040fe40007ffe0ff */
[C---:B------:R-:W-:Y:S02]  /*1710*/  IADD3 R106, PT, PT, R96.reuse, 0x6070, RZ ;  /* 0x00006070606a7810 */ /* 0x040fe40007ffe0ff */
[C---:B------:R-:W-:Y:S02]  /*1720*/  @!P4 IADD3 R103, PT, PT, R96.reuse, 0x6020, RZ ;  /* 0x000060206067c810 */ /* 0x040fe40007ffe0ff */
[----:B------:R-:W-:Y:S02]  /*1730*/  @!P4 IADD3 R106, PT, PT, R96, 0x6030, RZ ;  /* 0x00006030606ac810 */ /* 0x000fe40007ffe0ff */
[----:B------:R-:W1:Y:S01]  /*1740*/  LDS.128 R96, [R97] ;  /* 0x0000000061607984 */ /* 0x000e620000000c00 */
[----:B------:R-:W-:Y:S01]  /*1750*/  FADD.FTZ R10, R100, R10 ;  /* 0x0000000a640a7221 */ /* 0x000fe20000010000 */
[----:B------:R-:W-:Y:S01]  /*1760*/  FFMA.FTZ R9, R204, R100, R9 ;  /* 0x00000064cc097223 */ /* 0x000fe20000010009 */
[----:B------:R-:W-:Y:S01]  /*1770*/  FADD.FTZ R8, R101, R8 ;  /* 0x0000000865087221 */ /* 0x000fe20000010000 */
[----:B------:R-:W-:-:S02]  /*1780*/  FFMA.FTZ R7, R206, R101, R7 ;  /* 0x00000065ce077223 */ /* 0x000fc40000010007 */
[----:B------:R-:W2:Y:S01]  /*1790*/  LDS.128 R100, [R103] ;  /* 0x0000000067647984 */ /* 0x000ea20000000c00 */
[----:B------:R-:W-:Y:S01]  /*17a0*/  FADD.FTZ R6, R104, R6 ;  /* 0x0000000668067221 */ /* 0x000fe20000010000 */
[----:B------:R-:W-:Y:S01]  /*17b0*/  FFMA.FTZ R5, R208, R104, R5 ;  /* 0x00000068d0057223 */ /* 0x000fe20000010005 */
[----:B------:R-:W-:Y:S01]  /*17c0*/  FADD.FTZ R4, R105, R4 ;  /* 0x0000000469047221 */ /* 0x000fe20000010000 */
[----:B------:R-:W-:Y:S02]  /*17d0*/  FFMA.FTZ R3, R210, R105, R3 ;  /* 0x00000069d2037223 */ /* 0x000fe40000010003 */
        /* <DEDUP_REMOVED lines=59> */
[----:B---3--:R-:W-:Y:S01]  /*1b90*/  @P1 HADD2.F32 R102, -RZ, R240.H0_H0 ;  /* 0x200000f0ff661230 */ /* 0x008fe20000004100 */
[----:B------:R-:W-:Y:S06]  /*1ba0*/  BRA.U UP0, `(.L_x_7006) ;  /* 0x0000000d002c7547 */ /* 0x000fec000b800000 */
[----:B------:R-:W-:-:S04]  /*1bb0*/  UISETP.NE.U32.AND UP0, UPT, UR4, URZ, UPT ;  /* 0x000000ff0400728c */ /* 0x000fc8000bf05070 */
[----:B------:R-:W-:-:S09]  /*1bc0*/  UISETP.NE.AND.EX UP0, UPT, UR5, URZ, UPT, UP0 ;  /* 0x000000ff0500728c */ /* 0x000fd2000bf05300 */
[----:B------:R-:W-:Y:S05]  /*1bd0*/  BRA.U UP0, `(.L_x_7007) ;  /* 0x0000000500907547 */ /* 0x000fea000b800000 */
[-CC-:B------:R-:W-:Y:S01]  /*1be0*/  FFMA.FTZ R0, R0, R104.reuse, R103.reuse ;  /* 0x0000006800007223 */ /* 0x180fe20000010067 */
[C---:B-----5:R-:W-:Y:S01]  /*1bf0*/  LOP3.LUT P0, RZ, R114.reuse, 0xff, RZ, 0xc0, !PT ;  /* 0x000000ff72ff7812 */ /* 0x060fe2000780c0ff */
[-CC-:B------:R-:W-:Y:S01]  /*1c00*/  FFMA.FTZ R94, R229, R104.reuse, R103.reuse ;  /* 0x00000068e55e7223 */ /* 0x180fe20000010067 */
[-CC-:B------:R-:W-:Y:S01]  /*1c10*/  FFMA.FTZ R231, R231, R104.reuse, R103.reuse ;  /* 0x00000068e7e77223 */ /* 0x180fe20000010067 */
[----:B------:R-:W-:Y:S01]  /*1c20*/  FADD.FTZ R92, R225, -R0 ;  /* 0x80000000e15c7221 */ /* 0x000fe20000010000 */
[C---:B------:R-:W-:Y:S01]  /*1c30*/  LOP3.LUT P3, RZ, R114.reuse, 0xff00, RZ, 0xc0, !PT ;  /* 0x0000ff0072ff7812 */ /* 0x040fe2000786c0ff */
[----:B------:R-:W-:Y:S01]  /*1c40*/  FFMA.FTZ R233, R233, R104, R103 ;  /* 0x00000068e9e97223 */ /* 0x000fe20000010067 */
[C---:B------:R-:W-:Y:S01]  /*1c50*/  LOP3.LUT P5, RZ, R114.reuse, 0xff0000, RZ, 0xc0, !PT ;  /* 0x00ff000072ff7812 */ /* 0x040fe200078ac0ff */
[----:B------:R-:W-:Y:S01]  /*1c60*/  FMUL.FTZ R93, R183, R92 ;  /* 0x0000005cb75d7220 */ /* 0x000fe20000410000 */
[----:B------:R-:W-:Y:S01]  /*1c70*/  LOP3.LUT P6, RZ, R114, 0xff000000, RZ, 0xc0, !PT ;  /* 0xff00000072ff7812 */ /* 0x000fe200078cc0ff */
[----:B------:R-:W-:Y:S01]  /*1c80*/  FADD.FTZ R94, R227, -R94 ;  /* 0x8000005ee35e7221 */ /* 0x000fe20000010000 */
[----:B------:R-:W-:Y:S01]  /*1c90*/  FADD.FTZ R228, R228, -R231 ;  /* 0x800000e7e4e47221 */ /* 0x000fe20000010000 */
[----:B------:R-:W-:Y:S01]  /*1ca0*/  FMUL.FTZ R93, R93, R102 ;  /* 0x000000665d5d7220 */ /* 0x000fe20000410000 */
[----:B------:R-:W-:Y:S01]  /*1cb0*/  FADD.FTZ R230, R230, -R233 ;  /* 0x800000e9e6e67221 */ /* 0x000fe20000010000 */
[C---:B------:R-:W-:Y:S01]  /*1cc0*/  FMUL.FTZ R95, R183.reuse, R94 ;  /* 0x0000005eb75f7220 */ /* 0x040fe20000410000 */
[----:B------:R-:W-:Y:S01]  /*1cd0*/  FMUL.FTZ R97, R183, R228 ;  /* 0x000000e4b7617220 */ /* 0x000fe20000410000 */
[----:B------:R-:W-:-:S02]  /*1ce0*/  @P0 HADD2.F32 R94, -RZ, R88.H0_H0 ;  /* 0x20000058ff5e0230 */ /* 0x000fc40000004100 */
[----:B------:R-:W-:Y:S01]  /*1cf0*/  FMUL.FTZ R93, R93, UR6 ;  /* 0x000000065d5d7c20 */ /* 0x000fe20008410000 */
[----:B------:R-:W-:Y:S01]  /*1d00*/  FMUL.FTZ R99, R183, R230 ;  /* 0x000000e6b7637220 */ /* 0x000fe20000410000 */
[-C--:B------:R-:W-:Y:S01]  /*1d10*/  FMUL.FTZ R96, R95, R102.reuse ;  /* 0x000000665f607220 */ /* 0x080fe20000410000 */
[----:B------:R-:W-:Y:S02]  /*1d20*/  @P0 HADD2.F32 R95, -RZ, R52.H0_H0 ;  /* 0x20000034ff5f0230 */ /* 0x000fe40000004100 */
[----:B------:R-:W-:Y:S01]  /*1d30*/  FMUL.FTZ R97, R97, R102 ;  /* 0x0000006661617220 */ /* 0x000fe20000410000 */
[----:B------:R-:W-:Y:S02]  /*1d40*/  HFMA2 R0, -RZ, RZ, 0, 0 ;  /* 0x00000000ff007431 */ /* 0x000fe400000001ff */
[----:B------:R-:W-:Y:S01]  /*1d50*/  @P0 FMUL.FTZ R0, R93, R94 ;  /* 0x0000005e5d000220 */ /* 0x000fe20000410000 */
[----:B------:R-:W-:Y:S01]  /*1d60*/  FMUL.FTZ R99, R99, R102 ;  /* 0x0000006663637220 */ /* 0x000fe20000410000 */
[----:B------:R-:W-:Y:S01]  /*1d70*/  @P3 HADD2.F32 R88, -RZ, R88.H1_H1 ;  /* 0x30000058ff583230 */ /* 0x000fe20000004100 */
[----:B------:R-:W-:Y:S01]  /*1d80*/  MOV R92, RZ ;  /* 0x000000ff005c7202 */ /* 0x000fe20000000f00 */
[----:B------:R-:W-:-:S02]  /*1d90*/  @P5 HADD2.F32 R94, -RZ, R89.H0_H0 ;  /* 0x20000059ff5e5230 */ /* 0x000fc40000004100 */
[----:B------:R-:W-:Y:S01]  /*1da0*/  FMUL.FTZ R100, R96, UR6 ;  /* 0x0000000660647c20 */ /* 0x000fe20008410000 */
[----:B------:R-:W-:Y:S02]  /*1db0*/  @P6 HADD2.F32 R98, -RZ, R89.H1_H1 ;  /* 0x30000059ff626230 */ /* 0x000fe40000004100 */
[----:B------:R-:W-:Y:S01]  /*1dc0*/  FMUL.FTZ R101, R97, UR6 ;  /* 0x0000000661657c20 */ /* 0x000fe20008410000 */
[----:B------:R-:W-:Y:S02]  /*1dd0*/  @P3 HADD2.F32 R89, -RZ, R52.H1_H1 ;  /* 0x30000034ff593230 */ /* 0x000fe40000004100 */
[----:B------:R-:W-:Y:S01]  /*1de0*/  @P0 FMUL.FTZ R92, R93, R95 ;  /* 0x0000005f5d5c0220 */ /* 0x000fe20000410000 */
[--C-:B------:R-:W-:Y:S02]  /*1df0*/  @P5 HADD2.F32 R96, -RZ, R53.reuse.H0_H0 ;  /* 0x20000035ff605230 */ /* 0x100fe40000004100 */
[----:B------:R-:W-:Y:S01]  /*1e00*/  FMUL.FTZ R99, R99, UR6 ;  /* 0x0000000663637c20 */ /* 0x000fe20008410000 */
[----:B------:R-:W-:Y:S01]  /*1e10*/  @P6 HADD2.F32 R97, -RZ, R53.H1_H1 ;  /* 0x30000035ff616230 */ /* 0x000fe20000004100 */
[----:B------:R-:W-:Y:S01]  /*1e20*/  ISETP.GE.U32.AND P0, PT, R114, RZ, PT ;  /* 0x000000ff7200720c */ /* 0x000fe20003f06070 */
[----:B------:R-:W-:-:S02]  /*1e30*/  HFMA2 R105, -RZ, RZ, 0, 0 ;  /* 0x00000000ff697431 */ /* 0x000fc400000001ff */
[C---:B------:R-:W-:Y:S01]  /*1e40*/  @P3 FMUL.FTZ R105, R100.reuse, R88 ;  /* 0x0000005864693220 */ /* 0x040fe20000410000 */
[----:B------:R-:W-:Y:S02]  /*1e50*/  MOV R93, RZ ;  /* 0x000000ff005d7202 */ /* 0x000fe40000000f00 */
[----:B------:R-:W-:Y:S01]  /*1e60*/  CS2R R106, SRZ ;  /* 0x00000000006a7805 */ /* 0x000fe2000001ff00 */
[----:B------:R-:W-:Y:S01]  /*1e70*/  HFMA2 R95, -RZ, RZ, 0, 0 ;  /* 0x00000000ff5f7431 */ /* 0x000fe200000001ff */
[----:B------:R-:W-:Y:S01]  /*1e80*/  MOV R88, RZ ;  /* 0x000000ff00587202 */ /* 0x000fe20000000f00 */
[----:B------:R-:W-:Y:S01]  /*1e90*/  @P3 FMUL.FTZ R93, R100, R89 ;  /* 0x00000059645d3220 */ /* 0x000fe20000410000 */
[--C-:B------:R-:W-:Y:S01]  /*1ea0*/  FFMA.FTZ R237, R237, R104, R103.reuse ;  /* 0x00000068eded7223 */ /* 0x100fe20000010067 */
[C---:B------:R-:W-:Y:S01]  /*1eb0*/  @P5 FMUL.FTZ R106, R101.reuse, R94 ;  /* 0x0000005e656a5220 */ /* 0x040fe20000410000 */
[----:B------:R-:W-:Y:S01]  /*1ec0*/  @P5 FMUL.FTZ R95, R101, R96 ;  /* 0x00000060655f5220 */ /* 0x000fe20000410000 */
[C---:B------:R-:W-:Y:S01]  /*1ed0*/  @P6 FMUL.FTZ R107, R99.reuse, R98 ;  /* 0x00000062636b6220 */ /* 0x040fe20000410000 */
[----:B------:R-:W-:Y:S01]  /*1ee0*/  @P6 FMUL.FTZ R88, R99, R97 ;  /* 0x0000006163586220 */ /* 0x000fe20000410000 */
[----:B------:R-:W-:Y:S01]  /*1ef0*/  LOP3.LUT P3, RZ, R115, 0xff0000, RZ, 0xc0, !PT ;  /* 0x00ff000073ff7812 */ /* 0x000fe2000786c0ff */
[-C--:B------:R-:W-:Y:S01]  /*1f00*/  FFMA.FTZ R235, R235, R104.reuse, R103 ;  /* 0x00000068ebeb7223 */ /* 0x080fe20000010067 */
[C---:B------:R-:W-:Y:S01]  /*1f10*/  ISETP.GE.U32.AND.EX P0, PT, R115.reuse, 0x1000000, PT, P0 ;  /* 0x010000007300780c */ /* 0x040fe20003f06100 */
[----:B------:R-:W-:Y:S01]  /*1f20*/  FADD.FTZ R234, R234, -R237 ;  /* 0x800000edeaea7221 */ /* 0x000fe20000010000 */
[C---:B------:R-:W-:Y:S01]  /*1f30*/  LOP3.LUT P6, RZ, R115.reuse, 0xff, RZ, 0xc0, !PT ;  /* 0x000000ff73ff7812 */ /* 0x040fe200078cc0ff */
[----:B------:R-:W-:Y:S01]  /*1f40*/  FADD.FTZ R232, R232, -R235 ;  /* 0x800000ebe8e87221 */ /* 0x000fe20000010000 */
[----:B------:R-:W-:Y:S01]  /*1f50*/  LOP3.LUT P5, RZ, R115, 0xff00, RZ, 0xc0, !PT ;  /* 0x0000ff0073ff7812 */ /* 0x000fe200078ac0ff */
[--C-:B------:R-:W-:Y:S01]  /*1f60*/  FFMA.FTZ R239, R239, R104, R103.reuse ;  /* 0x00000068efef7223 */ /* 0x100fe20000010067 */
[----:B------:R-:W-:Y:S01]  /*1f70*/  FMUL.FTZ R97, R183, R234 ;  /* 0x000000eab7617220 */ /* 0x000fe20000410000 */
[----:B------:R-:W-:Y:S01]  /*1f80*/  FFMA.FTZ R241, R241, R104, R103 ;  /* 0x00000068f1f17223 */ /* 0x000fe20000010067 */
[----:B------:R-:W-:Y:S01]  /*1f90*/  FMUL.FTZ R89, R183, R232 ;  /* 0x000000e8b7597220 */ /* 0x000fe20000410000 */
[----:B------:R-:W-:Y:S01]  /*1fa0*/  FADD.FTZ R236, R236, -R239 ;  /* 0x800000efecec7221 */ /* 0x000fe20000010000 */
[-C--:B------:R-:W-:Y:S01]  /*1fb0*/  FMUL.FTZ R97, R97, R102.reuse ;  /* 0x0000006661617220 */ /* 0x080fe20000410000 */
[----:B------:R-:W-:Y:S01]  /*1fc0*/  FADD.FTZ R238, R238, -R241 ;  /* 0x800000f1eeee7221 */ /* 0x000fe20000010000 */
[----:B------:R-:W-:Y:S01]  /*1fd0*/  FMUL.FTZ R89, R89, R102 ;  /* 0x0000006659597220 */ /* 0x000fe20000410000 */
[----:B------:R-:W-:-:S02]  /*1fe0*/  @P3 HADD2.F32 R99, -RZ, R91.H0_H0 ;  /* 0x2000005bff633230 */ /* 0x000fc40000004100 */
[----:B------:R-:W-:Y:S01]  /*1ff0*/  FMUL.FTZ R191, R97, UR6 ;  /* 0x0000000661bf7c20 */ /* 0x000fe20008410000 */
[----:B------:R-:W-:Y:S02]  /*2000*/  @P0 HADD2.F32 R100, -RZ, R91.H1_H1 ;  /* 0x3000005bff640230 */ /* 0x000fe40000004100 */
[----:B------:R-:W-:Y:S01]  /*2010*/  FMUL.FTZ R91, R183, R236 ;  /* 0x000000ecb75b7220 */ /* 0x000fe20000410000 */
[--C-:B------:R-:W-:Y:S02]  /*2020*/  @P6 HADD2.F32 R94, -RZ, R90.reuse.H0_H0 ;  /* 0x2000005aff5e6230 */ /* 0x100fe40000004100 */
[----:B------:R-:W-:Y:S01]  /*2030*/  FMUL.FTZ R89, R89, UR6 ;  /* 0x0000000659597c20 */ /* 0x000fe20008410000 */
[----:B------:R-:W-:Y:S02]  /*2040*/  @P5 HADD2.F32 R98, -RZ, R90.H1_H1 ;  /* 0x3000005aff625230 */ /* 0x000fe40000004100 */
[----:B------:R-:W-:Y:S01]  /*2050*/  FMUL.FTZ R97, R183, R238 ;  /* 0x000000eeb7617220 */ /* 0x000fe20000410000 */
[----:B------:R-:W-:Y:S01]  /*2060*/  @P6 HADD2.F32 R90, -RZ, R54.H0_H0 ;  /* 0x20000036ff5a6230 */ /* 0x000fe20000004100 */
[----:B------:R-:W-:Y:S01]  /*2070*/  CS2R R114, SRZ ;  /* 0x0000000000727805 */ /* 0x000fe2000001ff00 */
[----:B------:R-:W-:Y:S01]  /*2080*/  FMUL.FTZ R91, R91, R102 ;  /* 0x000000665b5b7220 */ /* 0x000fe20000410000 */
[----:B------:R-:W-:-:S02]  /*2090*/  HFMA2 R96, -RZ, RZ, 0, 0 ;  /* 0x00000000ff607431 */ /* 0x000fc400000001ff */
[----:B------:R-:W-:Y:S01]  /*20a0*/  @P5 FMUL.FTZ R115, R191, R98 ;  /* 0x00000062bf735220 */ /* 0x000fe20000410000 */
[----:B------:R-:W-:Y:S01]  /*20b0*/  @P6 FMUL.FTZ R96, R89, R90 ;  /* 0x0000005a59606220 */ /* 0x000fe20000410000 */
[----:B------:R-:W-:Y:S01]  /*20c0*/  FMUL.FTZ R98, R97, R102 ;  /* 0x0000006661627220 */ /* 0x000fe20000410000 */
[----:B------:R-:W-:Y:S02]  /*20d0*/  @P5 HADD2.F32 R90, -RZ, R54.H1_H1 ;  /* 0x30000036ff5a5230 */ /* 0x000fe40000004100 */
[----:B------:R-:W-:Y:S01]  /*20e0*/  FMUL.FTZ R184, R91, UR6 ;  /* 0x000000065bb87c20 */ /* 0x000fe20008410000 */
[--C-:B------:R-:W-:Y:S02]  /*20f0*/  @P3 HADD2.F32 R97, -RZ, R55.reuse.H0_H0 ;  /* 0x20000037ff613230 */ /* 0x100fe40000004100 */
[----:B------:R-:W-:Y:S01]  /*2100*/  @P6 FMUL.FTZ R114, R89, R94 ;  /* 0x0000005e59726220 */ /* 0x000fe20000410000 */
[----:B------:R-:W-:Y:S02]  /*2110*/  @P0 HADD2.F32 R91, -RZ, R55.H1_H1 ;  /* 0x30000037ff5b0230 */ /* 0x000fe40000004100 */
[----:B------:R-:W-:Y:S01]  /*2120*/  FMUL.FTZ R98, R98, UR6 ;  /* 0x0000000662627c20 */ /* 0x000fe20008410000 */
[----:B------:R-:W-:Y:S01]  /*2130*/  MOV R89, RZ ;  /* 0x000000ff00597202 */ /* 0x000fe20000000f00 */
[----:B------:R-:W-:Y:S01]  /*2140*/  @P5 FMUL.FTZ R89, R191, R90 ;  /* 0x0000005abf595220 */ /* 0x000fe20000410000 */
[----:B------:R-:W-:Y:S01]  /*2150*/  MOV R94, RZ ;  /* 0x000000ff005e7202 */ /* 0x000fe20000000f00 */
[----:B------:R-:W-:Y:S01]  /*2160*/  @P3 FMUL.FTZ R94, R184, R97 ;  /* 0x00000061b85e3220 */ /* 0x000fe20000410000 */
[----:B------:R-:W-:Y:S01]  /*2170*/  MOV R101, RZ ;  /* 0x000000ff00657202 */ /* 0x000fe20000000f00 */
[----:B------:R-:W-:Y:S01]  /*2180*/  @P0 FMUL.FTZ R101, R98, R91 ;  /* 0x0000005b62650220 */ /* 0x000fe20000410000 */
[----:B------:R-:W-:Y:S01]  /*2190*/  F2FP.F16.F32.PACK_AB R90, R89, R96 ;  /* 0x00000060595a723e */ /* 0x000fe200000000ff */
[----:B------:R-:W-:Y:S01]  /*21a0*/  HFMA2 R182, -RZ, RZ, 0, 0 ;  /* 0x00000000ffb67431 */ /* 0x000fe200000001ff */
[----:B------:R-:W-:Y:S01]  /*21b0*/  F2FP.F16.F32.PACK_AB R89, R88, R95 ;  /* 0x0000005f5859723e */ /* 0x000fe200000000ff */
[----:B------:R-:W-:-:S02]  /*21c0*/  HFMA2 R189, -RZ, RZ, 0, 0 ;  /* 0x00000000ffbd7431 */ /* 0x000fc400000001ff */
[----:B------:R-:W-:Y:S01]  /*21d0*/  @P3 FMUL.FTZ R182, R184, R99 ;  /* 0x00000063b8b63220 */ /* 0x000fe20000410000 */
[----:B------:R-:W-:Y:S01]  /*21e0*/  @P0 FMUL.FTZ R189, R98, R100 ;  /* 0x0000006462bd0220 */ /* 0x000fe20000410000 */
[----:B------:R-:W-:Y:S02]  /*21f0*/  F2FP.F16.F32.PACK_AB R88, R93, R92 ;  /* 0x0000005c5d58723e */ /* 0x000fe400000000ff */
[----:B------:R-:W-:Y:S01]  /*2200*/  F2FP.F16.F32.PACK_AB R91, R101, R94 ;  /* 0x0000005e655b723e */ /* 0x000fe200000000ff */
[----:B------:R-:W-:Y:S06]  /*2210*/  BRA `(.L_x_7008) ;  /* 0x0000001000b87947 */ /* 0x000fec0003800000 */
.L_x_7007:
[-CC-:B------:R-:W-:Y:S01]  /*2220*/  FFMA.FTZ R0, R0, R104.reuse, R103.reuse ;  /* 0x0000006800007223 */ /* 0x180fe20000010067 */
[-CC-:B------:R-:W-:Y:S01]  /*2230*/  FFMA.FTZ R62, R229, R104.reuse, R103.reuse ;  /* 0x00000068e53e7223 */ /* 0x180fe20000010067 */
[C---:B-----5:R-:W-:Y:S01]  /*2240*/  LOP3.LUT P0, RZ, R114.reuse, 0xff, RZ, 0xc0, !PT ;  /* 0x000000ff72ff7812 */ /* 0x060fe2000780c0ff */
[-CC-:B------:R-:W-:Y:S01]  /*2250*/  FFMA.FTZ R233, R233, R104.reuse, R103.reuse ;  /* 0x00000068e9e97223 */ /* 0x180fe20000010067 */
[----:B------:R-:W-:Y:S01]  /*2260*/  FADD.FTZ R60, R225, -R0 ;  /* 0x80000000e13c7221 */ /* 0x000fe20000010000 */
[----:B------:R-:W-:Y:S01]  /*2270*/  FADD.FTZ R62, R227, -R62 ;  /* 0x8000003ee33e7221 */ /* 0x000fe20000010000 */
[----:B------:R-:W-:Y:S01]  /*2280*/  FFMA.FTZ R231, R231, R104, R103 ;  /* 0x00000068e7e77223 */ /* 0x000fe20000010067 */
[C---:B------:R-:W-:Y:S01]  /*2290*/  LOP3.LUT P6, RZ, R114.reuse, 0xff000000, RZ, 0xc0, !PT ;  /* 0xff00000072ff7812 */ /* 0x040fe200078cc0ff */
[C---:B------:R-:W-:Y:S01]  /*22a0*/  FMUL.FTZ R60, R183.reuse, R60 ;  /* 0x0000003cb73c7220 */ /* 0x040fe20000410000 */
[----:B------:R-:W-:Y:S01]  /*22b0*/  FMUL.FTZ R61, R183, R62 ;  /* 0x0000003eb73d7220 */ /* 0x000fe20000410000 */
[----:B------:R-:W-:Y:S01]  /*22c0*/  LOP3.LUT P5, RZ, R114, 0xff0000, RZ, 0xc0, !PT ;  /* 0x00ff000072ff7812 */ /* 0x000fe200078ac0ff */
[----:B------:R-:W-:Y:S01]  /*22d0*/  FADD.FTZ R230, R230, -R233 ;  /* 0x800000e9e6e67221 */ /* 0x000fe20000010000 */
[-C--:B------:R-:W-:Y:S01]  /*22e0*/  FMUL.FTZ R62, R60, R102.reuse ;  /* 0x000000663c3e7220 */ /* 0x080fe20000410000 */
[----:B------:R-:W-:Y:S01]  /*22f0*/  FMUL.FTZ R63, R61, R102 ;  /* 0x000000663d3f7220 */ /* 0x000fe20000410000 */
[----:B------:R-:W-:Y:S01]  /*2300*/  LOP3.LUT P3, RZ, R114, 0xff00, RZ, 0xc0, !PT ;  /* 0x0000ff0072ff7812 */ /* 0x000fe2000786c0ff */
[----:B------:R-:W-:-:S02]  /*2310*/  @P0 HADD2.F32 R65, -RZ, R88.H0_H0 ;  /* 0x20000058ff410230 */ /* 0x000fc40000004100 */
[----:B------:R-:W-:Y:S01]  /*2320*/  FMUL.FTZ R62, R62, UR6 ;  /* 0x000000063e3e7c20 */ /* 0x000fe20008410000 */
[----:B------:R-:W-:Y:S02]  /*2330*/  @P0 HADD2.F32 R67, -RZ, R52.H0_H0 ;  /* 0x20000034ff430230 */ /* 0x000fe40000004100 */
        /* <DEDUP_REMOVED lines=8> */
[-C--:B------:R-:W-:Y:S01]  /*23c0*/  FMUL.FTZ R65, R63, R102.reuse ;  /* 0x000000663f417220 */ /* 0x080fe20000410000 */
[----:B------:R-:W-:Y:S01]  /*23d0*/  @P6 HADD2.F32 R94, -RZ, R89.H1_H1 ;  /* 0x30000059ff5e6230 */ /* 0x000fe20000004100 */
[----:B------:R-:W-:Y:S01]  /*23e0*/  CS2R R106, SRZ ;  /* 0x00000000006a7805 */ /* 0x000fe2000001ff00 */
[----:B------:R-:W-:Y:S01]  /*23f0*/  FMUL.FTZ R64, R62, R102 ;  /* 0x000000663e407220 */ /* 0x000fe20000410000 */
[----:B------:R-:W-:-:S02]  /*2400*/  @P6 HADD2.F32 R96, -RZ, R53.H1_H1 ;  /* 0x30000035ff606230 */ /* 0x000fc40000004100 */
[----:B------:R-:W-:Y:S01]  /*2410*/  FMUL.FTZ R65, R65, UR6 ;  /* 0x0000000641417c20 */ /* 0x000fe20008410000 */
[----:B------:R-:W-:Y:S02]  /*2420*/  @P5 HADD2.F32 R97, -RZ, R89.H0_H0 ;  /* 0x20000059ff615230 */ /* 0x000fe40000004100 */
[----:B------:R-:W-:Y:S01]  /*2430*/  FMUL.FTZ R64, R64, UR6 ;  /* 0x0000000640407c20 */ /* 0x000fe20008410000 */
[----:B------:R-:W-:Y:S02]  /*2440*/  @P5 HADD2.F32 R89, -RZ, R53.H0_H0 ;  /* 0x20000035ff595230 */ /* 0x000fe40000004100 */
[--C-:B------:R-:W-:Y:S01]  /*2450*/  FFMA.FTZ R235, R235, R104, R103.reuse ;  /* 0x00000068ebeb7223 */ /* 0x100fe20000010067 */
[----:B------:R-:W-:Y:S01]  /*2460*/  @P3 HADD2.F32 R93, -RZ, R88.H1_H1 ;  /* 0x30000058ff5d3230 */ /* 0x000fe20000004100 */
[----:B------:R-:W-:Y:S01]  /*2470*/  MOV R88, RZ ;  /* 0x000000ff00587202 */ /* 0x000fe20000000f00 */
[-C--:B------:R-:W-:Y:S01]  /*2480*/  @P6 FMUL.FTZ R107, R94, R65.reuse ;  /* 0x000000415e6b6220 */ /* 0x080fe20000410000 */
[----:B------:R-:W-:Y:S01]  /*2490*/  @P6 FMUL.FTZ R88, R96, R65 ;  /* 0x0000004160586220 */ /* 0x000fe20000410000 */
[----:B------:R-:W-:Y:S01]  /*24a0*/  HFMA2 R95, -RZ, RZ, 0, 0 ;  /* 0x00000000ff5f7431 */ /* 0x000fe200000001ff */
[----:B------:R-:W-:Y:S01]  /*24b0*/  LOP3.LUT P6, RZ, R115, 0xff, RZ, 0xc0, !PT ;  /* 0x000000ff73ff7812 */ /* 0x000fe200078cc0ff */
[-C--:B------:R-:W-:Y:S01]  /*24c0*/  @P5 FMUL.FTZ R106, R97, R64.reuse ;  /* 0x00000040616a5220 */ /* 0x080fe20000410000 */
[----:B------:R-:W-:Y:S01]  /*24d0*/  @P5 FMUL.FTZ R95, R89, R64 ;  /* 0x00000040595f5220 */ /* 0x000fe20000410000 */
[----:B------:R-:W-:Y:S01]  /*24e0*/  FFMA.FTZ R237, R237, R104, R103 ;  /* 0x00000068eded7223 */ /* 0x000fe20000010067 */
[----:B------:R-:W-:Y:S01]  /*24f0*/  FADD.FTZ R64, R232, -R235 ;  /* 0x800000ebe8407221 */ /* 0x000fe20000010000 */
[----:B------:R-:W-:-:S02]  /*2500*/  @P3 HADD2.F32 R67, -RZ, R52.H1_H1 ;  /* 0x30000034ff433230 */ /* 0x000fc40000004100 */
[----:B------:R-:W-:Y:S01]  /*2510*/  HFMA2 R105, -RZ, RZ, 0, 0 ;  /* 0x00000000ff697431 */ /* 0x000fe200000001ff */
[----:B------:R-:W-:Y:S01]  /*2520*/  ISETP.GE.U32.AND P0, PT, R114, RZ, PT ;  /* 0x000000ff7200720c */ /* 0x000fe20003f06070 */
[----:B------:R-:W-:Y:S01]  /*2530*/  @P3 FMUL.FTZ R105, R93, R66 ;  /* 0x000000425d693220 */ /* 0x000fe20000410000 */
[----:B------:R-:W-:Y:S01]  /*2540*/  FADD.FTZ R234, R234, -R237 ;  /* 0x800000edeaea7221 */ /* 0x000fe20000010000 */
[----:B------:R-:W-:Y:S01]  /*2550*/  FMUL.FTZ R64, R183, R64 ;  /* 0x00000040b7407220 */ /* 0x000fe20000410000 */
[----:B------:R-:W-:Y:S01]  /*2560*/  MOV R93, RZ ;  /* 0x000000ff005d7202 */ /* 0x000fe20000000f00 */
[----:B------:R-:W-:Y:S01]  /*2570*/  @P3 FMUL.FTZ R93, R67, R66 ;  /* 0x00000042435d3220 */ /* 0x000fe20000410000 */
[----:B------:R-:W-:Y:S01]  /*2580*/  LOP3.LUT P5, RZ, R115, 0xff00, RZ, 0xc0, !PT ;  /* 0x0000ff0073ff7812 */ /* 0x000fe200078ac0ff */
[----:B------:R-:W-:Y:S01]  /*2590*/  FMUL.FTZ R65, R183, R234 ;  /* 0x000000eab7417220 */ /* 0x000fe20000410000 */
[C---:B------:R-:W-:Y:S01]  /*25a0*/  LOP3.LUT P3, RZ, R115.reuse, 0xff0000, RZ, 0xc0, !PT ;  /* 0x00ff000073ff7812 */ /* 0x040fe2000786c0ff */
[----:B------:R-:W-:Y:S01]  /*25b0*/  FMUL.FTZ R66, R64, R102 ;  /* 0x0000006640427220 */ /* 0x000fe20000410000 */
[----:B------:R-:W-:Y:S01]  /*25c0*/  ISETP.GE.U32.AND.EX P0, PT, R115, 0x1000000, PT, P0 ;  /* 0x010000007300780c */ /* 0x000fe20003f06100 */
[-CC-:B------:R-:W-:Y:S01]  /*25d0*/  FFMA.FTZ R239, R239, R104.reuse, R103.reuse ;  /* 0x00000068efef7223 */ /* 0x180fe20000010067 */
[----:B------:R-:W-:Y:S01]  /*25e0*/  FFMA.FTZ R241, R241, R104, R103 ;  /* 0x00000068f1f17223 */ /* 0x000fe20000010067 */
[----:B------:R-:W-:-:S02]  /*25f0*/  @P6 HADD2.F32 R97, -RZ, R90.H0_H0 ;  /* 0x2000005aff616230 */ /* 0x000fc40000004100 */
[----:B------:R-:W-:Y:S01]  /*2600*/  FMUL.FTZ R67, R65, R102 ;  /* 0x0000006641437220 */ /* 0x000fe20000410000 */
[----:B------:R-:W-:Y:S02]  /*2610*/  @P6 HADD2.F32 R99, -RZ, R54.H0_H0 ;  /* 0x20000036ff636230 */ /* 0x000fe40000004100 */
[----:B------:R-:W-:Y:S01]  /*2620*/  FMUL.FTZ R66, R66, UR6 ;  /* 0x0000000642427c20 */ /* 0x000fe20008410000 */
[----:B------:R-:W-:Y:S01]  /*2630*/  FADD.FTZ R236, R236, -R239 ;  /* 0x800000efecec7221 */ /* 0x000fe20000010000 */
[----:B------:R-:W-:Y:S01]  /*2640*/  FADD.FTZ R238, R238, -R241 ;  /* 0x800000f1eeee7221 */ /* 0x000fe20000010000 */
[----:B------:R-:W-:Y:S01]  /*2650*/  CS2R R114, SRZ ;  /* 0x0000000000727805 */ /* 0x000fe2000001ff00 */
[----:B------:R-:W-:Y:S02]  /*2660*/  HFMA2 R89, -RZ, RZ, 0, 0 ;  /* 0x00000000ff597431 */ /* 0x000fe400000001ff */
[----:B------:R-:W-:Y:S01]  /*2670*/  FMUL.FTZ R98, R67, UR6 ;  /* 0x0000000643627c20 */ /* 0x000fe20008410000 */
[-C--:B------:R-:W-:Y:S01]  /*2680*/  @P6 FMUL.FTZ R114, R97, R66.reuse ;  /* 0x0000004261726220 */ /* 0x080fe20000410000 */
[----:B------:R-:W-:Y:S01]  /*2690*/  @P6 FMUL.FTZ R89, R99, R66 ;  /* 0x0000004263596220 */ /* 0x000fe20000410000 */
[C---:B------:R-:W-:Y:S01]  /*26a0*/  FMUL.FTZ R66, R183.reuse, R236 ;  /* 0x000000ecb7427220 */ /* 0x040fe20000410000 */
[----:B------:R-:W-:Y:S01]  /*26b0*/  FMUL.FTZ R67, R183, R238 ;  /* 0x000000eeb7437220 */ /* 0x000fe20000410000 */
[----:B------:R-:W-:Y:S01]  /*26c0*/  @P5 HADD2.F32 R101, -RZ, R90.H1_H1 ;  /* 0x3000005aff655230 */ /* 0x000fe20000004100 */
[----:B------:R-:W-:Y:S01]  /*26d0*/  MOV R90, RZ ;  /* 0x000000ff005a7202 */ /* 0x000fe20000000f00 */
[----:B------:R-:W-:-:S02]  /*26e0*/  @P3 HADD2.F32 R100, -RZ, R91.H0_H0 ;  /* 0x2000005bff643230 */ /* 0x000fc40000004100 */
[-C--:B------:R-:W-:Y:S01]  /*26f0*/  FMUL.FTZ R96, R67, R102.reuse ;  /* 0x0000006643607220 */ /* 0x080fe20000410000 */
[----:B------:R-:W-:Y:S02]  /*2700*/  @P0 HADD2.F32 R191, -RZ, R91.H1_H1 ;  /* 0x3000005bffbf0230 */ /* 0x000fe40000004100 */
[----:B------:R-:W-:Y:S01]  /*2710*/  FMUL.FTZ R91, R66, R102 ;  /* 0x00000066425b7220 */ /* 0x000fe20000410000 */
[----:B------:R-:W-:Y:S02]  /*2720*/  @P5 HADD2.F32 R99, -RZ, R54.H1_H1 ;  /* 0x30000036ff635230 */ /* 0x000fe40000004100 */
[----:B------:R-:W-:Y:S01]  /*2730*/  @P5 FMUL.FTZ R115, R101, R98 ;  /* 0x0000006265735220 */ /* 0x000fe20000410000 */
[--C-:B------:R-:W-:Y:S02]  /*2740*/  @P3 HADD2.F32 R184, -RZ, R55.reuse.H0_H0 ;  /* 0x20000037ffb83230 */ /* 0x100fe40000004100 */
[----:B------:R-:W-:Y:S01]  /*2750*/  FMUL.FTZ R91, R91, UR6 ;  /* 0x000000065b5b7c20 */ /* 0x000fe20008410000 */
[----:B------:R-:W-:-:S02]  /*2760*/  @P0 HADD2.F32 R101, -RZ, R55.H1_H1 ;  /* 0x30000037ff650230 */ /* 0x000fc40000004100 */
[----:B------:R-:W-:Y:S01]  /*2770*/  FMUL.FTZ R96, R96, UR6 ;  /* 0x0000000660607c20 */ /* 0x000fe20008410000 */
[----:B------:R-:W-:Y:S01]  /*2780*/  @P5 FMUL.FTZ R90, R99, R98 ;  /* 0x00000062635a5220 */ /* 0x000fe20000410000 */
[----:B------:R-:W-:Y:S01]  /*2790*/  MOV R94, RZ ;  /* 0x000000ff005e7202 */ /* 0x000fe20000000f00 */
[----:B------:R-:W-:Y:S01]  /*27a0*/  @P3 FMUL.FTZ R94, R184, R91 ;  /* 0x0000005bb85e3220 */ /* 0x000fe20000410000 */
[----:B------:R-:W-:Y:S01]  /*27b0*/  MOV R97, RZ ;  /* 0x000000ff00617202 */ /* 0x000fe20000000f00 */
[-C--:B------:R-:W-:Y:S01]  /*27c0*/  @P0 FMUL.FTZ R97, R101, R96.reuse ;  /* 0x0000006065610220 */ /* 0x080fe20000410000 */
[----:B------:R-:W-:Y:S01]  /*27d0*/  HFMA2 R182, -RZ, RZ, 0, 0 ;  /* 0x00000000ffb67431 */ /* 0x000fe200000001ff */
[----:B------:R-:W-:Y:S01]  /*27e0*/  F2FP.F16.F32.PACK_AB R90, R90, R89 ;  /* 0x000000595a5a723e */ /* 0x000fe200000000ff */
[----:B------:R-:W-:Y:S02]  /*27f0*/  HFMA2 R189, -RZ, RZ, 0, 0 ;  /* 0x00000000ffbd7431 */ /* 0x000fe400000001ff */
[----:B------:R-:W-:Y:S01]  /*2800*/  @P3 FMUL.FTZ R182, R100, R91 ;  /* 0x0000005b64b63220 */ /* 0x000fe20000410000 */
[----:B------:R-:W-:Y:S01]  /*2810*/  F2FP.F16.F32.PACK_AB R89, R88, R95 ;  /* 0x0000005f5859723e */ /* 0x000fe200000000ff */
[----:B------:R-:W-:Y:S01]  /*2820*/  @P0 FMUL.FTZ R189, R191, R96 ;  /* 0x00000060bfbd0220 */ /* 0x000fe20000410000 */
[----:B------:R-:W-:-:S02]  /*2830*/  F2FP.F16.F32.PACK_AB R88, R93, R92 ;  /* 0x0000005c5d58723e */ /* 0x000fc400000000ff */
[----:B------:R-:W-:Y:S01]  /*2840*/  F2FP.F16.F32.PACK_AB R91, R97, R94 ;  /* 0x0000005e615b723e */ /* 0x000fe200000000ff */
[----:B------:R-:W-:Y:S06]  /*2850*/  BRA `(.L_x_7008) ;  /* 0x0000000c00287947 */ /* 0x000fec0003800000 */
.L_x_7006:
[----:B------:R-:W-:-:S04]  /*2860*/  UISETP.NE.U32.AND UP0, UPT, UR4, URZ, UPT ;  /* 0x000000ff0400728c */ /* 0x000fc8000bf05070 */
[----:B------:R-:W-:-:S09]  /*2870*/  UISETP.NE.AND.EX UP0, UPT, UR5, URZ, UPT, UP0 ;  /* 0x000000ff0500728c */ /* 0x000fd2000bf05300 */
[----:B------:R-:W-:Y:S05]  /*2880*/  BRA.U UP0, `(.L_x_7009) ;  /* 0x0000000500907547 */ /* 0x000fea000b800000 */
[-CC-:B------:R-:W-:Y:S01]  /*2890*/  FFMA.FTZ R92, R229, R104.reuse, R103.reuse ;  /* 0x00000068e55c7223 */ /* 0x180fe20000010067 */
[----:B-----5:R-:W-:Y:S01]  /*28a0*/  LOP3.LUT P3, RZ, R114, 0xff00, RZ, 0xc0, !PT ;  /* 0x0000ff0072ff7812 */ /* 0x020fe2000786c0ff */
[-CC-:B------:R-:W-:Y:S01]  /*28b0*/  FFMA.FTZ R0, R0, R104.reuse, R103.reuse ;  /* 0x0000006800007223 */ /* 0x180fe20000010067 */
[C---:B------:R-:W-:Y:S01]  /*28c0*/  LOP3.LUT P0, RZ, R114.reuse, 0xff, RZ, 0xc0, !PT ;  /* 0x000000ff72ff7812 */ /* 0x040fe2000780c0ff */
[----:B------:R-:W-:Y:S01]  /*28d0*/  FADD.FTZ R94, R227, -R92 ;  /* 0x8000005ce35e7221 */ /* 0x000fe20000010000 */
[-CC-:B------:R-:W-:Y:S01]  /*28e0*/  FFMA.FTZ R231, R231, R104.reuse, R103.reuse ;  /* 0x00000068e7e77223 */ /* 0x180fe20000010067 */
[----:B------:R-:W-:Y:S01]  /*28f0*/  FADD.FTZ R93, R225, -R0 ;  /* 0x80000000e15d7221 */ /* 0x000fe20000010000 */
[----:B------:R-:W-:Y:S01]  /*2900*/  FFMA.FTZ R233, R233, R104, R103 ;  /* 0x00000068e9e97223 */ /* 0x000fe20000010067 */
[C---:B------:R-:W-:Y:S01]  /*2910*/  FFMA.FTZ R95, R183.reuse, R94, R69 ;  /* 0x0000005eb75f7223 */ /* 0x040fe20000010045 */
[C---:B------:R-:W-:Y:S01]  /*2920*/  LOP3.LUT P5, RZ, R114.reuse, 0xff0000, RZ, 0xc0, !PT ;  /* 0x00ff000072ff7812 */ /* 0x040fe200078ac0ff */
[----:B------:R-:W-:Y:S01]  /*2930*/  FFMA.FTZ R93, R183, R93, R68 ;  /* 0x0000005db75d7223 */ /* 0x000fe20000010044 */
[----:B------:R-:W-:Y:S01]  /*2940*/  LOP3.LUT P6, RZ, R114, 0xff000000, RZ, 0xc0, !PT ;  /* 0xff00000072ff7812 */ /* 0x000fe200078cc0ff */
[----:B------:R-:W-:Y:S01]  /*2950*/  FMUL.FTZ R95, R95, R102 ;  /* 0x000000665f5f7220 */ /* 0x000fe20000410000 */
[----:B------:R-:W-:Y:S01]  /*2960*/  FADD.FTZ R231, R228, -R231 ;  /* 0x800000e7e4e77221 */ /* 0x000fe20000010000 */
[----:B------:R-:W-:-:S02]  /*2970*/  @P3 HADD2.F32 R97, -RZ, R88.H1_H1 ;  /* 0x30000058ff613230 */ /* 0x000fc40000004100 */
[----:B------:R-:W-:Y:S01]  /*2980*/  FADD.FTZ R230, R230, -R233 ;  /* 0x800000e9e6e67221 */ /* 0x000fe20000010000 */
[----:B------:R-:W-:Y:S01]  /*2990*/  FMUL.FTZ R94, R95, UR6 ;  /* 0x000000065f5e7c20 */ /* 0x000fe20008410000 */
[----:B------:R-:W-:Y:S02]  /*29a0*/  HFMA2 R105, -RZ, RZ, 0, 0 ;  /* 0x00000000ff697431 */ /* 0x000fe400000001ff */
[----:B------:R-:W-:Y:S01]  /*29b0*/  FMUL.FTZ R93, R93, R102 ;  /* 0x000000665d5d7220 */ /* 0x000fe20000410000 */
[----:B------:R-:W-:Y:S01]  /*29c0*/  FFMA.FTZ R99, R183, R230, R71 ;  /* 0x000000e6b7637223 */ /* 0x000fe20000010047 */
[----:B------:R-:W-:Y:S01]  /*29d0*/  @P3 FMUL.FTZ R105, R97, R94 ;  /* 0x0000005e61693220 */ /* 0x000fe20000410000 */
[----:B------:R-:W-:Y:S01]  /*29e0*/  FFMA.FTZ R97, R183, R231, R70 ;  /* 0x000000e7b7617223 */ /* 0x000fe20000010046 */
[----:B------:R-:W-:Y:S02]  /*29f0*/  @P0 HADD2.F32 R96, -RZ, R88.H0_H0 ;  /* 0x20000058ff600230 */ /* 0x000fe40000004100 */
[----:B------:R-:W-:Y:S01]  /*2a00*/  FMUL.FTZ R93, R93, UR6 ;  /* 0x000000065d5d7c20 */ /* 0x000fe20008410000 */
[----:B------:R-:W-:-:S02]  /*2a10*/  @P0 HADD2.F32 R98, -RZ, R52.H0_H0 ;  /* 0x20000034ff620230 */ /* 0x000fc40000004100 */
[-C--:B------:R-:W-:Y:S01]  /*2a20*/  FMUL.FTZ R97, R97, R102.reuse ;  /* 0x0000006661617220 */ /* 0x080fe20000410000 */
[----:B------:R-:W-:Y:S01]  /*2a30*/  FMUL.FTZ R99, R99, R102 ;  /* 0x0000006663637220 */ /* 0x000fe20000410000 */
[----:B------:R-:W-:Y:S01]  /*2a40*/  HFMA2 R0, -RZ, RZ, 0, 0 ;  /* 0x00000000ff007431 */ /* 0x000fe200000001ff */
[----:B------:R-:W-:Y:S01]  /*2a50*/  MOV R92, RZ ;  /* 0x000000ff005c7202 */ /* 0x000fe20000000f00 */
[-C--:B------:R-:W-:Y:S01]  /*2a60*/  @P0 FMUL.FTZ R0, R96, R93.reuse ;  /* 0x0000005d60000220 */ /* 0x080fe20000410000 */
[----:B------:R-:W-:Y:S01]  /*2a70*/  @P0 FMUL.FTZ R92, R98, R93 ;  /* 0x0000005d625c0220 */ /* 0x000fe20000410000 */
[--C-:B------:R-:W-:Y:S02]  /*2a80*/  @P5 HADD2.F32 R96, -RZ, R89.reuse.H0_H0 ;  /* 0x20000059ff605230 */ /* 0x100fe40000004100 */
[----:B------:R-:W-:Y:S01]  /*2a90*/  FMUL.FTZ R97, R97, UR6 ;  /* 0x0000000661617c20 */ /* 0x000fe20008410000 */
[----:B------:R-:W-:Y:S02]  /*2aa0*/  @P6 HADD2.F32 R100, -RZ, R89.H1_H1 ;  /* 0x30000059ff646230 */ /* 0x000fe40000004100 */
[----:B------:R-:W-:Y:S01]  /*2ab0*/  FMUL.FTZ R99, R99, UR6 ;  /* 0x0000000663637c20 */ /* 0x000fe20008410000 */
[--C-:B------:R-:W-:Y:S01]  /*2ac0*/  @P5 HADD2.F32 R98, -RZ, R53.reuse.H0_H0 ;  /* 0x20000035ff625230 */ /* 0x100fe20000004100 */
[----:B------:R-:W-:Y:S01]  /*2ad0*/  CS2R R106, SRZ ;  /* 0x00000000006a7805 */ /* 0x000fe2000001ff00 */
[----:B------:R-:W-:Y:S01]  /*2ae0*/  @P6 HADD2.F32 R182, -RZ, R53.H1_H1 ;  /* 0x30000035ffb66230 */ /* 0x000fe20000004100 */
[----:B------:R-:W-:Y:S01]  /*2af0*/  ISETP.GE.U32.AND P0, PT, R114, RZ, PT ;  /* 0x000000ff7200720c */ /* 0x000fe20003f06070 */
[----:B------:R-:W-:-:S02]  /*2b00*/  @P3 HADD2.F32 R89, -RZ, R52.H1_H1 ;  /* 0x30000034ff593230 */ /* 0x000fc40000004100 */
[----:B------:R-:W-:Y:S01]  /*2b10*/  HFMA2 R88, -RZ, RZ, 0, 0 ;  /* 0x00000000ff587431 */ /* 0x000fe200000001ff */
[----:B------:R-:W-:Y:S01]  /*2b20*/  MOV R95, RZ ;  /* 0x000000ff005f7202 */ /* 0x000fe20000000f00 */
[--C-:B------:R-:W-:Y:S01]  /*2b30*/  FFMA.FTZ R237, R237, R104, R103.reuse ;  /* 0x00000068eded7223 */ /* 0x100fe20000010067 */
[----:B------:R-:W-:Y:S01]  /*2b40*/  MOV R93, RZ ;  /* 0x000000ff005d7202 */ /* 0x000fe20000000f00 */
[-C--:B------:R-:W-:Y:S01]  /*2b50*/  @P5 FMUL.FTZ R106, R96, R97.reuse ;  /* 0x00000061606a5220 */ /* 0x080fe20000410000 */
[----:B------:R-:W-:Y:S01]  /*2b60*/  @P5 FMUL.FTZ R88, R98, R97 ;  /* 0x0000006162585220 */ /* 0x000fe20000410000 */
[-C--:B------:R-:W-:Y:S01]  /*2b70*/  @P6 FMUL.FTZ R107, R100, R99.reuse ;  /* 0x00000063646b6220 */ /* 0x080fe20000410000 */
[----:B------:R-:W-:Y:S01]  /*2b80*/  @P6 FMUL.FTZ R95, R182, R99 ;  /* 0x00000063b65f6220 */ /* 0x000fe20000410000 */
[----:B------:R-:W-:Y:S01]  /*2b90*/  @P3 FMUL.FTZ R93, R89, R94 ;  /* 0x0000005e595d3220 */ /* 0x000fe20000410000 */
[----:B------:R-:W-:Y:S01]  /*2ba0*/  LOP3.LUT P6, RZ, R115, 0xff, RZ, 0xc0, !PT ;  /* 0x000000ff73ff7812 */ /* 0x000fe200078cc0ff */
[----:B------:R-:W-:Y:S01]  /*2bb0*/  FFMA.FTZ R235, R235, R104, R103 ;  /* 0x00000068ebeb7223 */ /* 0x000fe20000010067 */
[C---:B------:R-:W-:Y:S01]  /*2bc0*/  LOP3.LUT P5, RZ, R115.reuse, 0xff00, RZ, 0xc0, !PT ;  /* 0x0000ff0073ff7812 */ /* 0x040fe200078ac0ff */
[----:B------:R-:W-:Y:S01]  /*2bd0*/  FADD.FTZ R234, R234, -R237 ;  /* 0x800000edeaea7221 */ /* 0x000fe20000010000 */
[C---:B------:R-:W-:Y:S01]  /*2be0*/  LOP3.LUT P3, RZ, R115.reuse, 0xff0000, RZ, 0xc0, !PT ;  /* 0x00ff000073ff7812 */ /* 0x040fe2000786c0ff */
[----:B------:R-:W-:Y:S01]  /*2bf0*/  FADD.FTZ R89, R232, -R235 ;  /* 0x800000ebe8597221 */ /* 0x000fe20000010000 */
[----:B------:R-:W-:Y:S01]  /*2c00*/  ISETP.GE.U32.AND.EX P0, PT, R115, 0x1000000, PT, P0 ;  /* 0x010000007300780c */ /* 0x000fe20003f06100 */
[----:B------:R-:W-:Y:S01]  /*2c10*/  FFMA.FTZ R97, R183, R234, R73 ;  /* 0x000000eab7617223 */ /* 0x000fe20000010049 */
[-CC-:B------:R-:W-:Y:S01]  /*2c20*/  FFMA.FTZ R239, R239, R104.reuse, R103.reuse ;  /* 0x00000068efef7223 */ /* 0x180fe20000010067 */
[----:B------:R-:W-:Y:S01]  /*2c30*/  FFMA.FTZ R241, R241, R104, R103 ;  /* 0x00000068f1f17223 */ /* 0x000fe20000010067 */
[----:B------:R-:W-:Y:S01]  /*2c40*/  FFMA.FTZ R89, R183, R89, R72 ;  /* 0x00000059b7597223 */ /* 0x000fe20000010048 */
[----:B------:R-:W-:Y:S01]  /*2c50*/  FMUL.FTZ R97, R97, R102 ;  /* 0x0000006661617220 */ /* 0x000fe20000410000 */
[----:B------:R-:W-:Y:S01]  /*2c60*/  FADD.FTZ R239, R236, -R239 ;  /* 0x800000efecef7221 */ /* 0x000fe20000010000 */
[----:B------:R-:W-:Y:S01]  /*2c70*/  FADD.FTZ R238, R238, -R241 ;  /* 0x800000f1eeee7221 */ /* 0x000fe20000010000 */
[----:B------:R-:W-:-:S02]  /*2c80*/  @P6 HADD2.F32 R96, -RZ, R90.H0_H0 ;  /* 0x2000005aff606230 */ /* 0x000fc40000004100 */
[----:B------:R-:W-:Y:S01]  /*2c90*/  FMUL.FTZ R89, R89, R102 ;  /* 0x0000006659597220 */ /* 0x000fe20000410000 */
[----:B------:R-:W-:Y:S02]  /*2ca0*/  @P5 HADD2.F32 R99, -RZ, R90.H1_H1 ;  /* 0x3000005aff635230 */ /* 0x000fe40000004100 */
[----:B------:R-:W-:Y:S01]  /*2cb0*/  FMUL.FTZ R90, R97, UR6 ;  /* 0x00000006615a7c20 */ /* 0x000fe20008410000 */
[--C-:B------:R-:W-:Y:S02]  /*2cc0*/  @P3 HADD2.F32 R100, -RZ, R91.reuse.H0_H0 ;  /* 0x2000005bff643230 */ /* 0x100fe40000004100 */
[C---:B------:R-:W-:Y:S01]  /*2cd0*/  FFMA.FTZ R97, R183.reuse, R238, R75 ;  /* 0x000000eeb7617223 */ /* 0x040fe2000001004b */
[----:B------:R-:W-:Y:S02]  /*2ce0*/  @P0 HADD2.F32 R184, -RZ, R91.H1_H1 ;  /* 0x3000005bffb80230 */ /* 0x000fe40000004100 */
[----:B------:R-:W-:Y:S01]  /*2cf0*/  FFMA.FTZ R91, R183, R239, R74 ;  /* 0x000000efb75b7223 */ /* 0x000fe2000001004a */
[----:B------:R-:W-:-:S02]  /*2d00*/  @P6 HADD2.F32 R98, -RZ, R54.H0_H0 ;  /* 0x20000036ff626230 */ /* 0x000fc40000004100 */
[----:B------:R-:W-:Y:S01]  /*2d10*/  FMUL.FTZ R89, R89, UR6 ;  /* 0x0000000659597c20 */ /* 0x000fe20008410000 */
[-C--:B------:R-:W-:Y:S01]  /*2d20*/  FMUL.FTZ R97, R97, R102.reuse ;  /* 0x0000006661617220 */ /* 0x080fe20000410000 */
[----:B------:R-:W-:Y:S01]  /*2d30*/  FMUL.FTZ R91, R91, R102 ;  /* 0x000000665b5b7220 */ /* 0x000fe20000410000 */
[----:B------:R-:W-:Y:S02]  /*2d40*/  HFMA2 R94, -RZ, RZ, 0, 0 ;  /* 0x00000000ff5e7431 */ /* 0x000fe400000001ff */
[----:B------:R-:W-:Y:S01]  /*2d50*/  @P5 HADD2.F32 R101, -RZ, R54.H1_H1 ;  /* 0x30000036ff655230 */ /* 0x000fe20000004100 */
[----:B------:R-:W-:Y:S01]  /*2d60*/  CS2R R114, SRZ ;  /* 0x0000000000727805 */ /* 0x000fe2000001ff00 */
[-C--:B------:R-:W-:Y:S01]  /*2d70*/  @P6 FMUL.FTZ R94, R98, R89.reuse ;  /* 0x00000059625e6220 */ /* 0x080fe20000410000 */
[--C-:B------:R-:W-:Y:S02]  /*2d80*/  @P3 HADD2.F32 R98, -RZ, R55.reuse.H0_H0 ;  /* 0x20000037ff623230 */ /* 0x100fe40000004100 */
[----:B------:R-:W-:Y:S01]  /*2d90*/  @P6 FMUL.FTZ R114, R96, R89 ;  /* 0x0000005960726220 */ /* 0x000fe20000410000 */
[----:B------:R-:W-:-:S02]  /*2da0*/  @P0 HADD2.F32 R186, -RZ, R55.H1_H1 ;  /* 0x30000037ffba0230 */ /* 0x000fc40000004100 */
[----:B------:R-:W-:Y:S01]  /*2db0*/  FMUL.FTZ R91, R91, UR6 ;  /* 0x000000065b5b7c20 */ /* 0x000fe20008410000 */
[----:B------:R-:W-:Y:S01]  /*2dc0*/  FMUL.FTZ R97, R97, UR6 ;  /* 0x0000000661617c20 */ /* 0x000fe20008410000 */
[----:B------:R-:W-:Y:S01]  /*2dd0*/  MOV R89, RZ ;  /* 0x000000ff00597202 */ /* 0x000fe20000000f00 */
[-C--:B------:R-:W-:Y:S01]  /*2de0*/  @P5 FMUL.FTZ R115, R99, R90.reuse ;  /* 0x0000005a63735220 */ /* 0x080fe20000410000 */
[----:B------:R-:W-:Y:S01]  /*2df0*/  @P5 FMUL.FTZ R89, R101, R90 ;  /* 0x0000005a65595220 */ /* 0x000fe20000410000 */
[----:B------:R-:W-:Y:S01]  /*2e00*/  MOV R96, RZ ;  /* 0x000000ff00607202 */ /* 0x000fe20000000f00 */
[----:B------:R-:W-:Y:S01]  /*2e10*/  @P3 FMUL.FTZ R96, R98, R91 ;  /* 0x0000005b62603220 */ /* 0x000fe20000410000 */
[----:B------:R-:W-:Y:S01]  /*2e20*/  MOV R99, RZ ;  /* 0x000000ff00637202 */ /* 0x000fe20000000f00 */
[----:B------:R-:W-:Y:S01]  /*2e30*/  @P0 FMUL.FTZ R99, R186, R97 ;  /* 0x00000061ba630220 */ /* 0x000fe20000410000 */
[----:B------:R-:W-:Y:S01]  /*2e40*/  HFMA2 R182, -RZ, RZ, 0, 0 ;  /* 0x00000000ffb67431 */ /* 0x000fe200000001ff */
[----:B------:R-:W-:Y:S01]  /*2e50*/  F2FP.F16.F32.PACK_AB R90, R89, R94 ;  /* 0x0000005e595a723e */ /* 0x000fe200000000ff */
[----:B------:R-:W-:-:S02]  /*2e60*/  HFMA2 R189, -RZ, RZ, 0, 0 ;  /* 0x00000000ffbd7431 */ /* 0x000fc400000001ff */
[----:B------:R-:W-:Y:S01]  /*2e70*/  @P3 FMUL.FTZ R182, R100, R91 ;  /* 0x0000005b64b63220 */ /* 0x000fe20000410000 */
[----:B------:R-:W-:Y:S01]  /*2e80*/  F2FP.F16.F32.PACK_AB R89, R95, R88 ;  /* 0x000000585f59723e */ /* 0x000fe200000000ff */
[----:B------:R-:W-:Y:S01]  /*2e90*/  @P0 FMUL.FTZ R189, R184, R97 ;  /* 0x00000061b8bd0220 */ /* 0x000fe20000410000 */
[----:B------:R-:W-:Y:S02]  /*2ea0*/  F2FP.F16.F32.PACK_AB R88, R93, R92 ;  /* 0x0000005c5d58723e */ /* 0x000fe400000000ff */
[----:B------:R-:W-:Y:S01]  /*2eb0*/  F2FP.F16.F32.PACK_AB R91, R99, R96 ;  /* 0x00000060635b723e */ /* 0x000fe200000000ff */
[----:B------:R-:W-:Y:S06]  /*2ec0*/  BRA `(.L_x_7008) ;  /* 0x00000004008c7947 */ /* 0x000fec0003800000 */
.L_x_7009:
[-CC-:B------:R-:W-:Y:S01]  /*2ed0*/  FFMA.FTZ R0, R0, R104.reuse, R103.reuse ;  /* 0x0000006800007223 */ /* 0x180fe20000010067 */
[-CC-:B------:R-:W-:Y:S01]  /*2ee0*/  FFMA.FTZ R62, R229, R104.reuse, R103.reuse ;  /* 0x00000068e53e7223 */ /* 0x180fe20000010067 */
[C---:B-----5:R-:W-:Y:S01]  /*2ef0*/  LOP3.LUT P0, RZ, R114.reuse, 0xff, RZ, 0xc0, !PT ;  /* 0x000000ff72ff7812 */ /* 0x060fe2000780c0ff */
[----:B------:R-:W-:Y:S01]  /*2f00*/  FFMA.FTZ R233, R233, R104, R103 ;  /* 0x00000068e9e97223 */ /* 0x000fe20000010067 */
[----:B------:R-:W-:Y:S01]  /*2f10*/  FADD.FTZ R60, R225, -R0 ;  /* 0x80000000e13c7221 */ /* 0x000fe20000010000 */
[----:B------:R-:W-:Y:S01]  /*2f20*/  FADD.FTZ R62, R227, -R62 ;  /* 0x8000003ee33e7221 */ /* 0x000fe20000010000 */
[----:B------:R-:W-:Y:S01]  /*2f30*/  LOP3.LUT P6, RZ, R114, 0xff000000, RZ, 0xc0, !PT ;  /* 0xff00000072ff7812 */ /* 0x000fe200078cc0ff */
[----:B------:R-:W-:Y:S01]  /*2f40*/  FADD.FTZ R230, R230, -R233 ;  /* 0x800000e9e6e67221 */ /* 0x000fe20000010000 */
[C---:B------:R-:W-:Y:S01]  /*2f50*/  FFMA.FTZ R60, R183.reuse, R60, R68 ;  /* 0x0000003cb73c7223 */ /* 0x040fe20000010044 */
[----:B------:R-:W-:Y:S01]  /*2f60*/  FFMA.FTZ R61, R183, R62, R69 ;  /* 0x0000003eb73d7223 */ /* 0x000fe20000010045 */
[----:B------:R-:W-:Y:S01]  /*2f70*/  LOP3.LUT P3, RZ, R114, 0xff00, RZ, 0xc0, !PT ;  /* 0x0000ff0072ff7812 */ /* 0x000fe2000786c0ff */
[----:B------:R-:W-:Y:S01]  /*2f80*/  FFMA.FTZ R231, R231, R104, R103 ;  /* 0x00000068e7e77223 */ /* 0x000fe20000010067 */
[-C--:B------:R-:W-:Y:S01]  /*2f90*/  FMUL.FTZ R62, R60, R102.reuse ;  /* 0x000000663c3e7220 */ /* 0x080fe20000410000 */
[----:B------:R-:W-:Y:S01]  /*2fa0*/  FMUL.FTZ R63, R61, R102 ;  /* 0x000000663d3f7220 */ /* 0x000fe20000410000 */
[----:B------:R-:W-:Y:S01]  /*2fb0*/  LOP3.LUT P5, RZ, R114, 0xff0000, RZ, 0xc0, !PT ;  /* 0x00ff000072ff7812 */ /* 0x000fe200078ac0ff */
[----:B------:R-:W-:-:S02]  /*2fc0*/  @P0 HADD2.F32 R65, -RZ, R88.H0_H0 ;  /* 0x20000058ff410230 */ /* 0x000fc40000004100 */
[----:B------:R-:W-:Y:S01]  /*2fd0*/  FMUL.FTZ R62, R62, UR6 ;  /* 0x000000063e3e7c20 */ /* 0x000fe20008410000 */
[----:B------:R-:W-:Y:S01]  /*2fe0*/  FMUL.FTZ R66, R63, UR6 ;  /* 0x000000063f427c20 */ /* 0x000fe20008410000 */
[----:B------:R-:W-:Y:S02]  /*2ff0*/  @P0 HADD2.F32 R67, -RZ, R52.H0_H0 ;  /* 0x20000034ff430230 */ /* 0x000fe40000004100 */
[----:B------:R-:W-:Y:S01]  /*3000*/  FFMA.FTZ R63, R183, R230, R71 ;  /* 0x000000e6b73f7223 */ /* 0x000fe20000010047 */
[----:B------:R-:W-:Y:S01]  /*3010*/  FADD.FTZ R231, R228, -R231 ;  /* 0x800000e7e4e77221 */ /* 0x000fe20000010000 */
[----:B------:R-:W-:Y:S02]  /*3020*/  HFMA2 R0, -RZ, RZ, 0, 0 ;  /* 0x00000000ff007431 */ /* 0x000fe400000001ff */
[----:B------:R-:W-:Y:S01]  /*3030*/  @P0 FMUL.FTZ R0, R65, R62 ;  /* 0x0000003e41000220 */ /* 0x000fe20000410000 */
[----:B------:R-:W-:Y:S01]  /*3040*/  MOV R92, RZ ;  /* 0x000000ff005c7202 */ /* 0x000fe20000000f00 */
[----:B------:R-:W-:Y:S01]  /*3050*/  FMUL.FTZ R65, R63, R102 ;  /* 0x000000663f417220 */ /* 0x000fe20000410000 */
[----:B------:R-:W-:Y:S01]  /*3060*/  @P0 FMUL.FTZ R92, R67, R62 ;  /* 0x0000003e435c0220 */ /* 0x000fe20000410000 */
[----:B------:R-:W-:Y:S01]  /*3070*/  FFMA.FTZ R62, R183, R231, R70 ;  /* 0x000000e7b73e7223 */ /* 0x000fe20000010046 */
[----:B------:R-:W-:-:S02]  /*3080*/  @P6 HADD2.F32 R94, -RZ, R89.H1_H1 ;  /* 0x30000059ff5e6230 */ /* 0x000fc40000004100 */
[----:B------:R-:W-:Y:S01]  /*3090*/  FMUL.FTZ R65, R65, UR6 ;  /* 0x0000000641417c20 */ /* 0x000fe20008410000 */
[----:B------:R-:W-:Y:S01]  /*30a0*/  @P6 HADD2.F32 R96, -RZ, R53.H1_H1 ;  /* 0x30000035ff606230 */ /* 0x000fe20000004100 */
[----:B------:R-:W-:Y:S01]  /*30b0*/  CS2R R106, SRZ ;  /* 0x00000000006a7805 */ /* 0x000fe2000001ff00 */
[----:B------:R-:W-:Y:S02]  /*30c0*/  @P3 HADD2.F32 R93, -RZ, R88.H1_H1 ;  /* 0x30000058ff5d3230 */ /* 0x000fe40000004100 */
[----:B------:R-:W-:Y:S01]  /*30d0*/  FMUL.FTZ R64, R62, R102 ;  /* 0x000000663e407220 */ /* 0x000fe20000410000 */
[----:B------:R-:W-:Y:S01]  /*30e0*/  MOV R88, RZ ;  /* 0x000000ff00587202 */ /* 0x000fe20000000f00 */
[-CC-:B------:R-:W-:Y:S01]  /*30f0*/  FFMA.FTZ R235, R235, R104.reuse, R103.reuse ;  /* 0x00000068ebeb7223 */ /* 0x180fe20000010067 */
[----:B------:R-:W-:Y:S02]  /*3100*/  @P5 HADD2.F32 R97, -RZ, R89.H0_H0 ;  /* 0x20000059ff615230 */ /* 0x000fe40000004100 */
[-C--:B------:R-:W-:Y:S01]  /*3110*/  @P6 FMUL.FTZ R107, R94, R65.reuse ;  /* 0x000000415e6b6220 */ /* 0x080fe20000410000 */
[----:B------:R-:W-:Y:S01]  /*3120*/  @P6 FMUL.FTZ R88, R96, R65 ;  /* 0x0000004160586220 */ /* 0x000fe20000410000 */
[----:B------:R-:W-:Y:S01]  /*3130*/  @P5 HADD2.F32 R89, -RZ, R53.H0_H0 ;  /* 0x20000035ff595230 */ /* 0x000fe20000004100 */
[----:B------:R-:W-:Y:S01]  /*3140*/  LOP3.LUT P6, RZ, R115, 0xff, RZ, 0xc0, !PT ;  /* 0x000000ff73ff7812 */ /* 0x000fe200078cc0ff */
[----:B------:R-:W-:Y:S01]  /*3150*/  FMUL.FTZ R64, R64, UR6 ;  /* 0x0000000640407c20 */ /* 0x000fe20008410000 */
[----:B------:R-:W-:Y:S01]  /*3160*/  FFMA.FTZ R237, R237, R104, R103 ;  /* 0x00000068eded7223 */ /* 0x000fe20000010067 */
[----:B------:R-:W-:Y:S01]  /*3170*/  FADD.FTZ R235, R232, -R235 ;  /* 0x800000ebe8eb7221 */ /* 0x000fe20000010000 */
[----:B------:R-:W-:-:S02]  /*3180*/  @P3 HADD2.F32 R67, -RZ, R52.H1_H1 ;  /* 0x30000034ff433230 */ /* 0x000fc40000004100 */
[----:B------:R-:W-:Y:S02]  /*3190*/  HFMA2 R95, -RZ, RZ, 0, 0 ;  /* 0x00000000ff5f7431 */ /* 0x000fe400000001ff */
[-C--:B------:R-:W-:Y:S01]  /*31a0*/  @P5 FMUL.FTZ R106, R97, R64.reuse ;  /* 0x00000040616a5220 */ /* 0x080fe20000410000 */
[----:B------:R-:W-:Y:S02]  /*31b0*/  HFMA2 R105, -RZ, RZ, 0, 0 ;  /* 0x00000000ff697431 */ /* 0x000fe400000001ff */
[----:B------:R-:W-:Y:S01]  /*31c0*/  @P5 FMUL.FTZ R95, R89, R64 ;  /* 0x00000040595f5220 */ /* 0x000fe20000410000 */
        /* <DEDUP_REMOVED lines=24> */
[C---:B------:R-:W-:Y:S01]  /*3350*/  FFMA.FTZ R66, R183.reuse, R239, R74 ;  /* 0x000000efb7427223 */ /* 0x040fe2000001004a */
[----:B------:R-:W-:Y:S01]  /*3360*/  FFMA.FTZ R67, R183, R238, R75 ;  /* 0x000000eeb7437223 */ /* 0x000fe2000001004b */
        /* <DEDUP_REMOVED lines=24> */
[----:B------:R-:W-:-:S07]  /*34f0*/  F2FP.F16.F32.PACK_AB R91, R97, R94 ;  /* 0x0000005e615b723e */ /* 0x000fce00000000ff */
.L_x_7008:
        /* <DEDUP_REMOVED lines=21> */
[-CC-:B0-----:R-:W-:Y:S01]  /*3650*/  FFMA.FTZ R61, R204, R104.reuse, R103.reuse ;  /* 0x00000068cc3d7223 */ /* 0x181fe20000010067 */
[-CC-:B------:R-:W-:Y:S01]  /*3660*/  FFMA.FTZ R206, R206, R104.reuse, R103.reuse ;  /* 0x00000068cece7223 */ /* 0x180fe20000010067 */
[----:B------:R-:W-:Y:S01]  /*3670*/  LOP3.LUT P5, RZ, R112, 0xff, RZ, 0xc0, !PT ;  /* 0x000000ff70ff7812 */ /* 0x000fe200078ac0ff */
[----:B------:R-:W-:Y:S01]  /*3680*/  FFMA.FTZ R208, R208, R104, R103 ;  /* 0x00000068d0d07223 */ /* 0x000fe20000010067 */
[----:B------:R-:W-:Y:S01]  /*3690*/  FADD.FTZ R61, R202, -R61 ;  /* 0x8000003dca3d7221 */ /* 0x000fe20000010000 */
[C---:B------:R-:W-:Y:S01]  /*36a0*/  LOP3.LUT P6, RZ, R112.reuse, 0xff00, RZ, 0xc0, !PT ;  /* 0x0000ff0070ff7812 */ /* 0x040fe200078cc0ff */
[----:B------:R-:W-:Y:S01]  /*36b0*/  FADD.FTZ R206, R205, -R206 ;  /* 0x800000cecdce7221 */ /* 0x000fe20000010000 */
[----:B------:R-:W-:Y:S01]  /*36c0*/  LOP3.LUT P3, RZ, R112, 0xff0000, RZ, 0xc0, !PT ;  /* 0x00ff000070ff7812 */ /* 0x000fe2000786c0ff */
[----:B------:R-:W-:Y:S01]  /*36d0*/  FFMA.FTZ R60, R183, R61, R76 ;  /* 0x0000003db73c7223 */ /* 0x000fe2000001004c */
[----:B------:R-:W-:Y:S01]  /*36e0*/  FADD.FTZ R208, R207, -R208 ;  /* 0x800000d0cfd07221 */ /* 0x000fe20000010000 */
[----:B------:R-:W-:Y:S01]  /*36f0*/  FFMA.FTZ R61, R183, R206, R77 ;  /* 0x000000ceb73d7223 */ /* 0x000fe2000001004d */
[----:B------:R-:W-:Y:S01]  /*3700*/  CS2R R88, SRZ ;  /* 0x0000000000587805 */ /* 0x000fe2000001ff00 */
[-C--:B------:R-:W-:Y:S01]  /*3710*/  FMUL.FTZ R62, R60, R102.reuse ;  /* 0x000000663c3e7220 */ /* 0x080fe20000410000 */
[----:B------:R-:W-:Y:S01]  /*3720*/  CS2R R90, SRZ ;  /* 0x00000000005a7805 */ /* 0x000fe2000001ff00 */
[----:B------:R-:W-:Y:S01]  /*3730*/  FMUL.FTZ R64, R61, R102 ;  /* 0x000000663d407220 */ /* 0x000fe20000410000 */
[----:B-----5:R-:W-:-:S02]  /*3740*/  @P5 HADD2.F32 R63, -RZ, R92.H0_H0 ;  /* 0x2000005cff3f5230 */ /* 0x020fc40000004100 */
[----:B------:R-:W-:Y:S01]  /*3750*/  FMUL.FTZ R66, R62, UR6 ;  /* 0x000000063e427c20 */ /* 0x000fe20008410000 */
[----:B------:R-:W-:Y:S02]  /*3760*/  @P5 HADD2.F32 R62, -RZ, R48.H0_H0 ;  /* 0x20000030ff3e5230 */ /* 0x000fe40000004100 */
[----:B------:R-:W-:Y:S01]  /*3770*/  FMUL.FTZ R64, R64, UR6 ;  /* 0x0000000640407c20 */ /* 0x000fe20008410000 */
[----:B------:R-:W-:Y:S02]  /*3780*/  @P6 HADD2.F32 R92, -RZ, R92.H1_H1 ;  /* 0x3000005cff5c6230 */ /* 0x000fe40000004100 */
[--C-:B------:R-:W-:Y:S01]  /*3790*/  FFMA.FTZ R210, R210, R104, R103.reuse ;  /* 0x00000068d2d27223 */ /* 0x100fe20000010067 */
[----:B------:R-:W-:Y:S01]  /*37a0*/  @P6 HADD2.F32 R65, -RZ, R48.H1_H1 ;  /* 0x30000030ff416230 */ /* 0x000fe20000004100 */
[----:B------:R-:W-:Y:S01]  /*37b0*/  MOV R105, RZ ;  /* 0x000000ff00697202 */ /* 0x000fe20000000f00 */
[----:B------:R-:W-:Y:S01]  /*37c0*/  @P5 FMUL.FTZ R88, R66, R62 ;  /* 0x0000003e42585220 */ /* 0x000fe20000410000 */
[C---:B------:R-:W-:Y:S01]  /*37d0*/  @P6 FMUL.FTZ R105, R64.reuse, R92 ;  /* 0x0000005c40696220 */ /* 0x040fe20000410000 */
[----:B------:R-:W-:Y:S01]  /*37e0*/  FFMA.FTZ R62, R183, R208, R78 ;  /* 0x000000d0b73e7223 */ /* 0x000fe2000001004e */
[----:B------:R-:W-:Y:S01]  /*37f0*/  @P6 FMUL.FTZ R91, R64, R65 ;  /* 0x00000041405b6220 */ /* 0x000fe20000410000 */
[----:B------:R-:W-:Y:S01]  /*3800*/  LOP3.LUT P6, RZ, R112, 0xff000000, RZ, 0xc0, !PT ;  /* 0xff00000070ff7812 */ /* 0x000fe200078cc0ff */
[----:B------:R-:W-:Y:S01]  /*3810*/  FADD.FTZ R210, R209, -R210 ;  /* 0x800000d2d1d27221 */ /* 0x000fe20000010000 */
[----:B------:R-:W-:Y:S01]  /*3820*/  FMUL.FTZ R64, R62, R102 ;  /* 0x000000663e407220 */ /* 0x000fe20000410000 */
[----:B------:R-:W-:Y:S01]  /*3830*/  FFMA.FTZ R214, R214, R104, R103 ;  /* 0x00000068d6d67223 */ /* 0x000fe20000010067 */
[----:B------:R-:W-:-:S02]  /*3840*/  HFMA2 R0, -RZ, RZ, 0, 0 ;  /* 0x00000000ff007431 */ /* 0x000fc400000001ff */
[----:B------:R-:W-:Y:S01]  /*3850*/  @P5 FMUL.FTZ R0, R66, R63 ;  /* 0x0000003f42005220 */ /* 0x000fe20000410000 */
[----:B------:R-:W-:Y:S01]  /*3860*/  LOP3.LUT P5, RZ, R113, 0xff, RZ, 0xc0, !PT ;  /* 0x000000ff71ff7812 */ /* 0x000fe200078ac0ff */
[----:B------:R-:W-:Y:S01]  /*3870*/  FFMA.FTZ R63, R183, R210, R79 ;  /* 0x000000d2b73f7223 */ /* 0x000fe2000001004f */
[----:B------:R-:W-:Y:S02]  /*3880*/  @P3 HADD2.F32 R65, -RZ, R93.H0_H0 ;  /* 0x2000005dff413230 */ /* 0x000fe40000004100 */
[----:B------:R-:W-:Y:S01]  /*3890*/  FMUL.FTZ R64, R64, UR6 ;  /* 0x0000000640407c20 */ /* 0x000fe20008410000 */
[----:B------:R-:W-:Y:S02]  /*38a0*/  @P3 HADD2.F32 R66, -RZ, R49.H0_H0 ;  /* 0x20000031ff423230 */ /* 0x000fe40000004100 */
[----:B------:R-:W-:Y:S01]  /*38b0*/  FADD.FTZ R214, R211, -R214 ;  /* 0x800000d6d3d67221 */ /* 0x000fe20000010000 */
[----:B------:R-:W-:Y:S01]  /*38c0*/  CS2R R106, SRZ ;  /* 0x00000000006a7805 */ /* 0x000fe2000001ff00 */
[----:B------:R-:W-:Y:S01]  /*38d0*/  FMUL.FTZ R67, R63, R102 ;  /* 0x000000663f437220 */ /* 0x000fe20000410000 */
[C---:B------:R-:W-:Y:S01]  /*38e0*/  @P3 FMUL.FTZ R106, R64.reuse, R65 ;  /* 0x00000041406a3220 */ /* 0x040fe20000410000 */
[----:B------:R-:W-:Y:S01]  /*38f0*/  @P3 FMUL.FTZ R89, R64, R66 ;  /* 0x0000004240593220 */ /* 0x000fe20000410000 */
[----:B------:R-:W-:Y:S01]  /*3900*/  FFMA.FTZ R64, R183, R214, R80 ;  /* 0x000000d6b7407223 */ /* 0x000fe20000010050 */
[----:B------:R-:W-:-:S02]  /*3910*/  @P6 HADD2.F32 R93, -RZ, R93.H1_H1 ;  /* 0x3000005dff5d6230 */ /* 0x000fc40000004100 */
[----:B------:R-:W-:Y:S01]  /*3920*/  FMUL.FTZ R98, R67, UR6 ;  /* 0x0000000643627c20 */ /* 0x000fe20008410000 */
[----:B------:R-:W-:Y:S01]  /*3930*/  FFMA.FTZ R215, R215, R104, R103 ;  /* 0x00000068d7d77223 */ /* 0x000fe20000010067 */
[----:B------:R-:W-:Y:S01]  /*3940*/  FMUL.FTZ R66, R64, R102 ;  /* 0x0000006640427220 */ /* 0x000fe20000410000 */
[----:B------:R-:W-:Y:S02]  /*3950*/  @P6 HADD2.F32 R65, -RZ, R49.H1_H1 ;  /* 0x30000031ff416230 */ /* 0x000fe40000004100 */
[----:B------:R-:W-:Y:S01]  /*3960*/  @P6 FMUL.FTZ R107, R98, R93 ;  /* 0x0000005d626b6220 */ /* 0x000fe20000410000 */
[----:B------:R-:W-:Y:S02]  /*3970*/  @P5 HADD2.F32 R67, -RZ, R94.H0_H0 ;  /* 0x2000005eff435230 */ /* 0x000fe40000004100 */
[----:B------:R-:W-:Y:S01]  /*3980*/  FMUL.FTZ R66, R66, UR6 ;  /* 0x0000000642427c20 */ /* 0x000fe20008410000 */
[----:B------:R-:W-:Y:S01]  /*3990*/  @P5 HADD2.F32 R93, -RZ, R50.H0_H0 ;  /* 0x20000032ff5d5230 */ /* 0x000fe20000004100 */
[----:B------:R-:W-:Y:S01]  /*39a0*/  ISETP.GE.U32.AND P3, PT, R112, RZ, PT ;  /* 0x000000ff7000720c */ /* 0x000fe20003f66070 */
[----:B------:R-:W-:Y:S01]  /*39b0*/  FADD.FTZ R212, R212, -R215 ;  /* 0x800000d7d4d47221 */ /* 0x000fe20000010000 */
[----:B------:R-:W-:Y:S01]  /*39c0*/  CS2R R114, SRZ ;  /* 0x0000000000727805 */ /* 0x000fe2000001ff00 */
[----:B------:R-:W-:-:S02]  /*39d0*/  HFMA2 R92, -RZ, RZ, 0, 0 ;  /* 0x00000000ff5c7431 */ /* 0x000fc400000001ff */
[----:B------:R-:W-:Y:S01]  /*39e0*/  @P6 FMUL.FTZ R92, R98, R65 ;  /* 0x00000041625c6220 */ /* 0x000fe20000410000 */
[C---:B------:R-:W-:Y:S01]  /*39f0*/  @P5 FMUL.FTZ R114, R66.reuse, R67 ;  /* 0x0000004342725220 */ /* 0x040fe20000410000 */
[----:B------:R-:W-:Y:S01]  /*3a00*/  @P5 FMUL.FTZ R90, R66, R93 ;  /* 0x0000005d425a5220 */ /* 0x000fe20000410000 */
[----:B------:R-:W-:Y:S01]  /*3a10*/  LOP3.LUT P6, RZ, R113, 0xff00, RZ, 0xc0, !PT ;  /* 0x0000ff0071ff7812 */ /* 0x000fe200078cc0ff */
[----:B------:R-:W-:Y:S01]  /*3a20*/  FFMA.FTZ R65, R183, R212, R81 ;  /* 0x000000d4b7417223 */ /* 0x000fe20000010051 */
[C---:B------:R-:W-:Y:S01]  /*3a30*/  LOP3.LUT P5, RZ, R113.reuse, 0xff0000, RZ, 0xc0, !PT ;  /* 0x00ff000071ff7812 */ /* 0x040fe200078ac0ff */
[-CC-:B------:R-:W-:Y:S01]  /*3a40*/  FFMA.FTZ R218, R218, R104.reuse, R103.reuse ;  /* 0x00000068dada7223 */ /* 0x180fe20000010067 */
[----:B------:R-:W-:Y:S01]  /*3a50*/  ISETP.GE.U32.AND.EX P3, PT, R113, 0x1000000, PT, P3 ;  /* 0x010000007100780c */ /* 0x000fe20003f66130 */
[----:B------:R-:W-:Y:S01]  /*3a60*/  FFMA.FTZ R217, R217, R104, R103 ;  /* 0x00000068d9d97223 */ /* 0x000fe20000010067 */
[----:B------:R-:W-:Y:S01]  /*3a70*/  FMUL.FTZ R66, R65, R102 ;  /* 0x0000006641427220 */ /* 0x000fe20000410000 */
[----:B------:R-:W-:Y:S01]  /*3a80*/  FADD.FTZ R218, R213, -R218 ;  /* 0x800000dad5da7221 */ /* 0x000fe20000010000 */
[----:B------:R-:W-:Y:S01]  /*3a90*/  CS2R R112, SRZ ;  /* 0x0000000000707805 */ /* 0x000fe2000001ff00 */
[----:B------:R-:W-:Y:S01]  /*3aa0*/  FADD.FTZ R216, R216, -R217 ;  /* 0x800000d9d8d87221 */ /* 0x000fe20000010000 */
[----:B------:R-:W-:Y:S01]  /*3ab0*/  FMUL.FTZ R187, R66, UR6 ;  /* 0x0000000642bb7c20 */ /* 0x000fe20008410000 */
[C---:B------:R-:W-:Y:S01]  /*3ac0*/  FFMA.FTZ R66, R183.reuse, R218, R82 ;  /* 0x000000dab7427223 */ /* 0x040fe20000010052 */
[----:B------:R-:W-:Y:S01]  /*3ad0*/  MOV R93, RZ ;  /* 0x000000ff005d7202 */ /* 0x000fe20000000f00 */
[----:B------:R-:W-:Y:S01]  /*3ae0*/  FFMA.FTZ R67, R183, R216, R83 ;  /* 0x000000d8b7437223 */ /* 0x000fe20000010053 */
[----:B------:R-:W-:-:S02]  /*3af0*/  @P6 HADD2.F32 R94, -RZ, R94.H1_H1 ;  /* 0x3000005eff5e6230 */ /* 0x000fc40000004100 */
[----:B------:R-:W-:Y:S02]  /*3b00*/  HFMA2 R99, -RZ, RZ, 0, 0 ;  /* 0x00000000ff637431 */ /* 0x000fe400000001ff */
[--C-:B------:R-:W-:Y:S02]  /*3b10*/  @P5 HADD2.F32 R98, -RZ, R95.reuse.H0_H0 ;  /* 0x2000005fff625230 */ /* 0x100fe40000004100 */
[-C--:B------:R-:W-:Y:S01]  /*3b20*/  FMUL.FTZ R101, R67, R102.reuse ;  /* 0x0000006643657220 */ /* 0x080fe20000410000 */
[----:B------:R-:W-:Y:S02]  /*3b30*/  @P3 HADD2.F32 R182, -RZ, R95.H1_H1 ;  /* 0x3000005fffb63230 */ /* 0x000fe40000004100 */
[----:B------:R-:W-:Y:S01]  /*3b40*/  FMUL.FTZ R95, R66, R102 ;  /* 0x00000066425f7220 */ /* 0x000fe20000410000 */
[----:B------:R-:W-:Y:S01]  /*3b50*/  @P6 FMUL.FTZ R113, R187, R94 ;  /* 0x0000005ebb716220 */ /* 0x000fe20000410000 */
[----:B------:R-:W-:Y:S02]  /*3b60*/  @P6 HADD2.F32 R94, -RZ, R50.H1_H1 ;  /* 0x30000032ff5e6230 */ /* 0x000fe40000004100 */
[----:B------:R-:W-:Y:S01]  /*3b70*/  FMUL.FTZ R101, R101, UR6 ;  /* 0x0000000665657c20 */ /* 0x000fe20008410000 */
[----:B------:R-:W-:Y:S01]  /*3b80*/  FMUL.FTZ R189, R95, UR6 ;  /* 0x000000065fbd7c20 */ /* 0x000fe20008410000 */
[--C-:B------:R-:W-:Y:S01]  /*3b90*/  @P5 HADD2.F32 R100, -RZ, R51.reuse.H0_H0 ;  /* 0x20000033ff645230 */ /* 0x100fe20000004100 */
[----:B------:R-:W-:Y:S01]  /*3ba0*/  MOV R184, RZ ;  /* 0x000000ff00b87202 */ /* 0x000fe20000000f00 */
[----:B------:R-:W-:-:S02]  /*3bb0*/  @P3 HADD2.F32 R95, -RZ, R51.H1_H1 ;  /* 0x30000033ff5f3230 */ /* 0x000fc40000004100 */
[----:B------:R-:W-:Y:S01]  /*3bc0*/  @P6 FMUL.FTZ R93, R187, R94 ;  /* 0x0000005ebb5d6220 */ /* 0x000fe20000410000 */
[----:B------:R-:W-:Y:S01]  /*3bd0*/  F2FP.F16.F32.PACK_AB R88, R91, R88 ;  /* 0x000000585b58723e */ /* 0x000fe200000000ff */
[C---:B------:R-:W-:Y:S01]  /*3be0*/  @P5 FMUL.FTZ R99, R189.reuse, R100 ;  /* 0x00000064bd635220 */ /* 0x040fe20000410000 */
[----:B------:R-:W-:Y:S01]  /*3bf0*/  @P5 FMUL.FTZ R112, R189, R98 ;  /* 0x00000062bd705220 */ /* 0x000fe20000410000 */
[C---:B------:R-:W-:Y:S01]  /*3c00*/  @P3 FMUL.FTZ R184, R101.reuse, R95 ;  /* 0x0000005f65b83220 */ /* 0x040fe20000410000 */
[----:B------:R-:W-:Y:S01]  /*3c10*/  @P3 FMUL.FTZ R115, R101, R182 ;  /* 0x000000b665733220 */ /* 0x000fe20000410000 */
[----:B------:R-:W-:Y:S02]  /*3c20*/  F2FP.F16.F32.PACK_AB R90, R93, R90 ;  /* 0x0000005a5d5a723e */ /* 0x000fe400000000ff */
[----:B------:R-:W-:Y:S02]  /*3c30*/  F2FP.F16.F32.PACK_AB R89, R92, R89 ;  /* 0x000000595c59723e */ /* 0x000fe400000000ff */
[----:B------:R-:W-:Y:S01]  /*3c40*/  F2FP.F16.F32.PACK_AB R91, R184, R99 ;  /* 0x00000063b85b723e */ /* 0x000fe200000000ff */
[----:B------:R-:W-:Y:S06]  /*3c50*/  BRA `(.L_x_7012) ;  /* 0x0000001000987947 */ /* 0x000fec0003800000 */
.L_x_7011:
[-CC-:B0-----:R-:W-:Y:S01]  /*3c60*/  FFMA.FTZ R89, R204, R104.reuse, R103.reuse ;  /* 0x00000068cc597223 */ /* 0x181fe20000010067 */
[----:B------:R-:W-:Y:S01]  /*3c70*/  LOP3.LUT P5, RZ, R112, 0xff, RZ, 0xc0, !PT ;  /* 0x000000ff70ff7812 */ /* 0x000fe200078ac0ff */
[-C--:B------:R-:W-:Y:S01]  /*3c80*/  FFMA.FTZ R206, R206, R104.reuse, R103 ;  /* 0x00000068cece7223 */ /* 0x080fe20000010067 */
[----:B------:R-:W-:Y:S01]  /*3c90*/  LOP3.LUT P6, RZ, R112, 0xff00, RZ, 0xc0, !PT ;  /* 0x0000ff0070ff7812 */ /* 0x000fe200078cc0ff */
[----:B------:R-:W-:Y:S01]  /*3ca0*/  FADD.FTZ R89, R202, -R89 ;  /* 0x80000059ca597221 */ /* 0x000fe20000010000 */
[----:B------:R-:W-:Y:S01]  /*3cb0*/  FFMA.FTZ R208, R208, R104, R103 ;  /* 0x00000068d0d07223 */ /* 0x000fe20000010067 */
[----:B------:R-:W-:Y:S01]  /*3cc0*/  FADD.FTZ R206, R205, -R206 ;  /* 0x800000cecdce7221 */ /* 0x000fe20000010000 */
[----:B------:R-:W-:Y:S01]  /*3cd0*/  LOP3.LUT P3, RZ, R112, 0xff0000, RZ, 0xc0, !PT ;  /* 0x00ff000070ff7812 */ /* 0x000fe2000786c0ff */
[----:B------:R-:W-:Y:S01]  /*3ce0*/  FFMA.FTZ R89, R183, R89, R76 ;  /* 0x00000059b7597223 */ /* 0x000fe2000001004c */
[----:B------:R-:W-:Y:S01]  /*3cf0*/  FADD.FTZ R208, R207, -R208 ;  /* 0x800000d0cfd07221 */ /* 0x000fe20000010000 */
[----:B------:R-:W-:Y:S01]  /*3d00*/  FFMA.FTZ R101, R183, R206, R77 ;  /* 0x000000ceb7657223 */ /* 0x000fe2000001004d */
[----:B------:R-:W-:-:S02]  /*3d10*/  HFMA2 R0, -RZ, RZ, 0, 0 ;  /* 0x00000000ff007431 */ /* 0x000fc400000001ff */
[----:B------:R-:W-:Y:S01]  /*3d20*/  FMUL.FTZ R88, R102, R89 ;  /* 0x0000005966587220 */ /* 0x000fe20000410000 */
[----:B------:R-:W-:Y:S01]  /*3d30*/  FFMA.FTZ R210, R210, R104, R103 ;  /* 0x00000068d2d27223 */ /* 0x000fe20000010067 */
[----:B------:R-:W-:Y:S01]  /*3d40*/  FMUL.FTZ R89, R102, R101 ;  /* 0x0000006566597220 */ /* 0x000fe20000410000 */
[--C-:B-----5:R-:W-:Y:S02]  /*3d50*/  @P5 HADD2.F32 R99, -RZ, R92.reuse.H0_H0 ;  /* 0x2000005cff635230 */ /* 0x120fe40000004100 */
[----:B------:R-:W-:Y:S01]  /*3d60*/  FMUL.FTZ R88, R88, UR6 ;  /* 0x0000000658587c20 */ /* 0x000fe20008410000 */
[----:B------:R-:W-:Y:S02]  /*3d70*/  @P6 HADD2.F32 R92, -RZ, R92.H1_H1 ;  /* 0x3000005cff5c6230 */ /* 0x000fe40000004100 */
[----:B------:R-:W-:Y:S01]  /*3d80*/  FMUL.FTZ R89, R89, UR6 ;  /* 0x0000000659597c20 */ /* 0x000fe20008410000 */
[--C-:B------:R-:W-:Y:S02]  /*3d90*/  @P6 HADD2.F32 R90, -RZ, R48.reuse.H1_H1 ;  /* 0x30000030ff5a6230 */ /* 0x100fe40000004100 */
[----:B------:R-:W-:Y:S01]  /*3da0*/  @P5 FMUL.FTZ R0, R99, R88 ;  /* 0x0000005863005220 */ /* 0x000fe20000410000 */
[----:B------:R-:W-:-:S02]  /*3db0*/  @P5 HADD2.F32 R101, -RZ, R48.H0_H0 ;  /* 0x20000030ff655230 */ /* 0x000fc40000004100 */
[----:B------:R-:W-:Y:S01]  /*3dc0*/  HFMA2 R105, -RZ, RZ, 0, 0 ;  /* 0x00000000ff697431 */ /* 0x000fe200000001ff */
[----:B------:R-:W-:Y:S01]  /*3dd0*/  MOV R98, RZ ;  /* 0x000000ff00627202 */ /* 0x000fe20000000f00 */
[----:B------:R-:W-:Y:S01]  /*3de0*/  FFMA.FTZ R99, R183, R208, R78 ;  /* 0x000000d0b7637223 */ /* 0x000fe2000001004e */
[-C--:B------:R-:W-:Y:S01]  /*3df0*/  @P6 FMUL.FTZ R105, R92, R89.reuse ;  /* 0x000000595c696220 */ /* 0x080fe20000410000 */
[----:B------:R-:W-:Y:S01]  /*3e00*/  @P6 FMUL.FTZ R98, R90, R89 ;  /* 0x000000595a626220 */ /* 0x000fe20000410000 */
[----:B------:R-:W-:Y:S01]  /*3e10*/  MOV R91, RZ ;  /* 0x000000ff005b7202 */ /* 0x000fe20000000f00 */
[----:B------:R-:W-:Y:S01]  /*3e20*/  @P5 FMUL.FTZ R91, R101, R88 ;  /* 0x00000058655b5220 */ /* 0x000fe20000410000 */
[----:B------:R-:W-:Y:S01]  /*3e30*/  LOP3.LUT P6, RZ, R112, 0xff000000, RZ, 0xc0, !PT ;  /* 0xff00000070ff7812 */ /* 0x000fe200078cc0ff */
[----:B------:R-:W-:Y:S01]  /*3e40*/  FADD.FTZ R210, R209, -R210 ;  /* 0x800000d2d1d27221 */ /* 0x000fe20000010000 */
[----:B------:R-:W-:Y:S01]  /*3e50*/  FMUL.FTZ R88, R102, R99 ;  /* 0x0000006366587220 */ /* 0x000fe20000410000 */
[----:B------:R-:W-:Y:S01]  /*3e60*/  FFMA.FTZ R214, R214, R104, R103 ;  /* 0x00000068d6d67223 */ /* 0x000fe20000010067 */
[----:B------:R-:W-:Y:S01]  /*3e70*/  LOP3.LUT P5, RZ, R113, 0xff, RZ, 0xc0, !PT ;  /* 0x000000ff71ff7812 */ /* 0x000fe200078ac0ff */
[----:B------:R-:W-:-:S02]  /*3e80*/  @P3 HADD2.F32 R99, -RZ, R93.H0_H0 ;  /* 0x2000005dff633230 */ /* 0x000fc40000004100 */
[----:B------:R-:W-:Y:S01]  /*3e90*/  FFMA.FTZ R101, R183, R210, R79 ;  /* 0x000000d2b7657223 */ /* 0x000fe2000001004f */
[----:B------:R-:W-:Y:S01]  /*3ea0*/  FMUL.FTZ R88, R88, UR6 ;  /* 0x0000000658587c20 */ /* 0x000fe20008410000 */
[----:B------:R-:W-:Y:S01]  /*3eb0*/  FADD.FTZ R214, R211, -R214 ;  /* 0x800000d6d3d67221 */ /* 0x000fe20000010000 */
[----:B------:R-:W-:Y:S01]  /*3ec0*/  CS2R R106, SRZ ;  /* 0x00000000006a7805 */ /* 0x000fe2000001ff00 */
[----:B------:R-:W-:Y:S01]  /*3ed0*/  FMUL.FTZ R90, R102, R101 ;  /* 0x00000065665a7220 */ /* 0x000fe20000410000 */
[----:B------:R-:W-:Y:S01]  /*3ee0*/  @P3 FMUL.FTZ R106, R99, R88 ;  /* 0x00000058636a3220 */ /* 0x000fe20000410000 */
[----:B------:R-:W-:Y:S01]  /*3ef0*/  FFMA.FTZ R99, R183, R214, R80 ;  /* 0x000000d6b7637223 */ /* 0x000fe20000010050 */
[----:B------:R-:W-:Y:S02]  /*3f00*/  @P3 HADD2.F32 R101, -RZ, R49.H0_H0 ;  /* 0x20000031ff653230 */ /* 0x000fe40000004100 */
[----:B------:R-:W-:Y:S02]  /*3f10*/  HFMA2 R89, -RZ, RZ, 0, 0 ;  /* 0x00000000ff597431 */ /* 0x000fe400000001ff */
[----:B------:R-:W-:-:S02]  /*3f20*/  @P6 HADD2.F32 R92, -RZ, R93.H1_H1 ;  /* 0x3000005dff5c6230 */ /* 0x000fc40000004100 */
[----:B------:R-:W-:Y:S01]  /*3f30*/  FMUL.FTZ R93, R90, UR6 ;  /* 0x000000065a5d7c20 */ /* 0x000fe20008410000 */
[----:B------:R-:W-:Y:S01]  /*3f40*/  FMUL.FTZ R90, R102, R99 ;  /* 0x00000063665a7220 */ /* 0x000fe20000410000 */
[----:B------:R-:W-:Y:S01]  /*3f50*/  @P3 FMUL.FTZ R89, R101, R88 ;  /* 0x0000005865593220 */ /* 0x000fe20000410000 */
[----:B------:R-:W-:Y:S01]  /*3f60*/  @P5 HADD2.F32 R99, -RZ, R94.H0_H0 ;  /* 0x2000005eff635230 */ /* 0x000fe20000004100 */
[----:B------:R-:W-:Y:S01]  /*3f70*/  ISETP.GE.U32.AND P3, PT, R112, RZ, PT ;  /* 0x000000ff7000720c */ /* 0x000fe20003f66070 */
[----:B------:R-:W-:Y:S02]  /*3f80*/  @P5 HADD2.F32 R101, -RZ, R50.H0_H0 ;  /* 0x20000032ff655230 */ /* 0x000fe40000004100 */
[----:B------:R-:W-:Y:S01]  /*3f90*/  FMUL.FTZ R90, R90, UR6 ;  /* 0x000000065a5a7c20 */ /* 0x000fe20008410000 */
[----:B------:R-:W-:Y:S01]  /*3fa0*/  @P6 FMUL.FTZ R107, R92, R93 ;  /* 0x0000005d5c6b6220 */ /* 0x000fe20000410000 */
[----:B------:R-:W-:Y:S01]  /*3fb0*/  CS2R R114, SRZ ;  /* 0x0000000000727805 */ /* 0x000fe2000001ff00 */
[----:B------:R-:W-:-:S02]  /*3fc0*/  HFMA2 R92, -RZ, RZ, 0, 0 ;  /* 0x00000000ff5c7431 */ /* 0x000fc400000001ff */
[-C--:B------:R-:W-:Y:S01]  /*3fd0*/  @P5 FMUL.FTZ R114, R99, R90.reuse ;  /* 0x0000005a63725220 */ /* 0x080fe20000410000 */
[----:B------:R-:W-:Y:S01]  /*3fe0*/  @P5 FMUL.FTZ R92, R101, R90 ;  /* 0x0000005a655c5220 */ /* 0x000fe20000410000 */
[----:B------:R-:W-:Y:S01]  /*3ff0*/  LOP3.LUT P5, RZ, R113, 0xff0000, RZ, 0xc0, !PT ;  /* 0x00ff000071ff7812 */ /* 0x000fe200078ac0ff */
[-C--:B------:R-:W-:Y:S01]  /*4000*/  FFMA.FTZ R215, R215, R104.reuse, R103 ;  /* 0x00000068d7d77223 */ /* 0x080fe20000010067 */
[----:B------:R-:W-:Y:S01]  /*4010*/  ISETP.GE.U32.AND.EX P3, PT, R113, 0x1000000, PT, P3 ;  /* 0x010000007100780c */ /* 0x000fe20003f66130 */
[----:B------:R-:W-:Y:S01]  /*4020*/  @P6 HADD2.F32 R100, -RZ, R49.H1_H1 ;  /* 0x30000031ff646230 */ /* 0x000fe20000004100 */
[----:B------:R-:W-:Y:S01]  /*4030*/  MOV R88, RZ ;  /* 0x000000ff00587202 */ /* 0x000fe20000000f00 */
[----:B------:R-:W-:Y:S01]  /*4040*/  FADD.FTZ R212, R212, -R215 ;  /* 0x800000d7d4d47221 */ /* 0x000fe20000010000 */
[-CC-:B------:R-:W-:Y:S01]  /*4050*/  FFMA.FTZ R218, R218, R104.reuse, R103.reuse ;  /* 0x00000068dada7223 */ /* 0x180fe20000010067 */
[----:B------:R-:W-:Y:S01]  /*4060*/  FFMA.FTZ R217, R217, R104, R103 ;  /* 0x00000068d9d97223 */ /* 0x000fe20000010067 */
[----:B------:R-:W-:Y:S01]  /*4070*/  @P6 FMUL.FTZ R88, R100, R93 ;  /* 0x0000005d64586220 */ /* 0x000fe20000410000 */
[----:B------:R-:W-:Y:S01]  /*4080*/  LOP3.LUT P6, RZ, R113, 0xff00, RZ, 0xc0, !PT ;  /* 0x0000ff0071ff7812 */ /* 0x000fe200078cc0ff */
[----:B------:R-:W-:Y:S01]  /*4090*/  FFMA.FTZ R93, R183, R212, R81 ;  /* 0x000000d4b75d7223 */ /* 0x000fe20000010051 */
[----:B------:R-:W-:Y:S01]  /*40a0*/  FADD.FTZ R218, R213, -R218 ;  /* 0x800000dad5da7221 */ /* 0x000fe20000010000 */
[----:B------:R-:W-:Y:S01]  /*40b0*/  FADD.FTZ R216, R216, -R217 ;  /* 0x800000d9d8d87221 */ /* 0x000fe20000010000 */
[----:B------:R-:W-:-:S02]  /*40c0*/  @P5 HADD2.F32 R187, -RZ, R95.H0_H0 ;  /* 0x2000005fffbb5230 */ /* 0x000fc40000004100 */
[----:B------:R-:W-:Y:S01]  /*40d0*/  FMUL.FTZ R90, R102, R93 ;  /* 0x0000005d665a7220 */ /* 0x000fe20000410000 */
[----:B------:R-:W-:Y:S02]  /*40e0*/  @P3 HADD2.F32 R182, -RZ, R95.H1_H1 ;  /* 0x3000005fffb63230 */ /* 0x000fe40000004100 */
[C---:B------:R-:W-:Y:S01]  /*40f0*/  FFMA.FTZ R95, R183.reuse, R218, R82 ;  /* 0x000000dab75f7223 */ /* 0x040fe20000010052 */
[----:B------:R-:W-:Y:S01]  /*4100*/  FFMA.FTZ R189, R183, R216, R83 ;  /* 0x000000d8b7bd7223 */ /* 0x000fe20000010053 */
[----:B------:R-:W-:Y:S01]  /*4110*/  FMUL.FTZ R100, R90, UR6 ;  /* 0x000000065a647c20 */ /* 0x000fe20008410000 */
[----:B------:R-:W-:Y:S02]  /*4120*/  @P3 HADD2.F32 R184, -RZ, R51.H1_H1 ;  /* 0x30000033ffb83230 */ /* 0x000fe40000004100 */
[C---:B------:R-:W-:Y:S01]  /*4130*/  FMUL.FTZ R90, R102.reuse, R95 ;  /* 0x0000005f665a7220 */ /* 0x040fe20000410000 */
[----:B------:R-:W-:Y:S01]  /*4140*/  FMUL.FTZ R95, R102, R189 ;  /* 0x000000bd665f7220 */ /* 0x000fe20000410000 */
[----:B------:R-:W-:Y:S01]  /*4150*/  @P6 HADD2.F32 R93, -RZ, R94.H1_H1 ;  /* 0x3000005eff5d6230 */ /* 0x000fe20000004100 */
[----:B------:R-:W-:Y:S01]  /*4160*/  CS2R R112, SRZ ;  /* 0x0000000000707805 */ /* 0x000fe2000001ff00 */
[----:B------:R-:W-:-:S02]  /*4170*/  @P6 HADD2.F32 R101, -RZ, R50.H1_H1 ;  /* 0x30000032ff656230 */ /* 0x000fc40000004100 */
[----:B------:R-:W-:Y:S01]  /*4180*/  FMUL.FTZ R90, R90, UR6 ;  /* 0x000000065a5a7c20 */ /* 0x000fe20008410000 */
[----:B------:R-:W-:Y:S02]  /*4190*/  @P5 HADD2.F32 R189, -RZ, R51.H0_H0 ;  /* 0x20000033ffbd5230 */ /* 0x000fe40000004100 */
[----:B------:R-:W-:Y:S01]  /*41a0*/  FMUL.FTZ R95, R95, UR6 ;  /* 0x000000065f5f7c20 */ /* 0x000fe20008410000 */
[-C--:B------:R-:W-:Y:S01]  /*41b0*/  @P6 FMUL.FTZ R113, R93, R100.reuse ;  /* 0x000000645d716220 */ /* 0x080fe20000410000 */
[----:B------:R-:W-:Y:S01]  /*41c0*/  MOV R93, RZ ;  /* 0x000000ff005d7202 */ /* 0x000fe20000000f00 */
[----:B------:R-:W-:Y:S01]  /*41d0*/  HFMA2 R94, -RZ, RZ, 0, 0 ;  /* 0x00000000ff5e7431 */ /* 0x000fe200000001ff */
[----:B------:R-:W-:Y:S01]  /*41e0*/  MOV R99, RZ ;  /* 0x000000ff00637202 */ /* 0x000fe20000000f00 */
[----:B------:R-:W-:Y:S01]  /*41f0*/  @P6 FMUL.FTZ R93, R101, R100 ;  /* 0x00000064655d6220 */ /* 0x000fe20000410000 */
[-C--:B------:R-:W-:Y:S01]  /*4200*/  @P5 FMUL.FTZ R94, R189, R90.reuse ;  /* 0x0000005abd5e5220 */ /* 0x080fe20000410000 */
[----:B------:R-:W-:Y:S01]  /*4210*/  @P3 FMUL.FTZ R99, R184, R95 ;  /* 0x0000005fb8633220 */ /* 0x000fe20000410000 */
[----:B------:R-:W-:Y:S01]  /*4220*/  F2FP.F16.F32.PACK_AB R89, R88, R89 ;  /* 0x000000595859723e */ /* 0x000fe200000000ff */
[----:B------:R-:W-:Y:S01]  /*4230*/  @P5 FMUL.FTZ R112, R187, R90 ;  /* 0x0000005abb705220 */ /* 0x000fe20000410000 */
[----:B------:R-:W-:Y:S01]  /*4240*/  F2FP.F16.F32.PACK_AB R88, R98, R91 ;  /* 0x0000005b6258723e */ /* 0x000fe200000000ff */
[----:B------:R-:W-:Y:S01]  /*4250*/  @P3 FMUL.FTZ R115, R182, R95 ;  /* 0x0000005fb6733220 */ /* 0x000fe20000410000 */
[----:B------:R-:W-:-:S02]  /*4260*/  F2FP.F16.F32.PACK_AB R90, R93, R92 ;  /* 0x0000005c5d5a723e */ /* 0x000fc400000000ff */
[----:B------:R-:W-:Y:S01]  /*4270*/  F2FP.F16.F32.PACK_AB R91, R99, R94 ;  /* 0x0000005e635b723e */ /* 0x000fe200000000ff */
[----:B------:R-:W-:Y:S06]  /*4280*/  BRA `(.L_x_7012) ;  /* 0x0000000c000c7947 */ /* 0x000fec0003800000 */
.L_x_7010:
[----:B------:R-:W-:Y:S05]  /*4290*/  @!P0 BRA `(.L_x_7013) ;  /* 0x0000000400808947 */ /* 0x000fea0003800000 */
[-CC-:B------:R-:W-:Y:S01]  /*42a0*/  FFMA.FTZ R206, R206, R104.reuse, R103.reuse ;  /* 0x00000068cece7223 */ /* 0x180fe20000010067 */
[----:B------:R-:W-:Y:S01]  /*42b0*/  LOP3.LUT P5, RZ, R112, 0xff, RZ, 0xc0, !PT ;  /* 0x000000ff70ff7812 */ /* 0x000fe200078ac0ff */
[-CC-:B0-----:R-:W-:Y:S01]  /*42c0*/  FFMA.FTZ R61, R204, R104.reuse, R103.reuse ;  /* 0x00000068cc3d7223 */ /* 0x181fe20000010067 */
[----:B------:R-:W-:Y:S01]  /*42d0*/  LOP3.LUT P6, RZ, R112, 0xff00, RZ, 0xc0, !PT ;  /* 0x0000ff0070ff7812 */ /* 0x000fe200078cc0ff */
[----:B------:R-:W-:Y:S01]  /*42e0*/  FADD.FTZ R206, R205, -R206 ;  /* 0x800000cecdce7221 */ /* 0x000fe20000010000 */
[----:B------:R-:W-:Y:S01]  /*42f0*/  FFMA.FTZ R208, R208, R104, R103 ;  /* 0x00000068d0d07223 */ /* 0x000fe20000010067 */
[----:B------:R-:W-:Y:S01]  /*4300*/  FADD.FTZ R60, R202, -R61 ;  /* 0x8000003dca3c7221 */ /* 0x000fe20000010000 */
[----:B------:R-:W-:Y:S01]  /*4310*/  LOP3.LUT P3, RZ, R112, 0xff0000, RZ, 0xc0, !PT ;  /* 0x00ff000070ff7812 */ /* 0x000fe2000786c0ff */
[C---:B------:R-:W-:Y:S01]  /*4320*/  FMUL.FTZ R61, R183.reuse, R206 ;  /* 0x000000ceb73d7220 */ /* 0x040fe20000410000 */
[----:B------:R-:W-:Y:S01]  /*4330*/  CS2R R90, SRZ ;  /* 0x00000000005a7805 */ /* 0x000fe2000001ff00 */
[----:B------:R-:W-:Y:S01]  /*4340*/  FMUL.FTZ R60, R183, R60 ;  /* 0x0000003cb73c7220 */ /* 0x000fe20000410000 */
[----:B------:R-:W-:Y:S01]  /*4350*/  FFMA.FTZ R210, R210, R104, R103 ;  /* 0x00000068d2d27223 */ /* 0x000fe20000010067 */
[-C--:B------:R-:W-:Y:S01]  /*4360*/  FMUL.FTZ R63, R61, R102.reuse ;  /* 0x000000663d3f7220 */ /* 0x080fe20000410000 */
[----:B------:R-:W-:Y:S01]  /*4370*/  FADD.FTZ R208, R207, -R208 ;  /* 0x800000d0cfd07221 */ /* 0x000fe20000010000 */
[----:B------:R-:W-:Y:S01]  /*4380*/  FMUL.FTZ R62, R60, R102 ;  /* 0x000000663c3e7220 */ /* 0x000fe20000410000 */
[----:B-----5:R-:W-:-:S02]  /*4390*/  @P5 HADD2.F32 R65, -RZ, R92.H0_H0 ;  /* 0x2000005cff415230 */ /* 0x020fc40000004100 */
[----:B------:R-:W-:Y:S01]  /*43a0*/  FMUL.FTZ R63, R63, UR6 ;  /* 0x000000063f3f7c20 */ /* 0x000fe20008410000 */
[----:B------:R-:W-:Y:S02]  /*43b0*/  @P6 HADD2.F32 R92, -RZ, R92.H1_H1 ;  /* 0x3000005cff5c6230 */ /* 0x000fe40000004100 */
[----:B------:R-:W-:Y:S01]  /*43c0*/  FMUL.FTZ R62, R62, UR6 ;  /* 0x000000063e3e7c20 */ /* 0x000fe20008410000 */
[--C-:B------:R-:W-:Y:S01]  /*43d0*/  @P6 HADD2.F32 R64, -RZ, R48.reuse.H1_H1 ;  /* 0x30000030ff406230 */ /* 0x100fe20000004100 */
[----:B------:R-:W-:Y:S01]  /*43e0*/  MOV R105, RZ ;  /* 0x000000ff00697202 */ /* 0x000fe20000000f00 */
[----:B------:R-:W-:Y:S01]  /*43f0*/  @P5 HADD2.F32 R67, -RZ, R48.H0_H0 ;  /* 0x20000030ff435230 */ /* 0x000fe20000004100 */
[----:B------:R-:W-:Y:S01]  /*4400*/  CS2R R88, SRZ ;  /* 0x0000000000587805 */ /* 0x000fe2000001ff00 */
[-C--:B------:R-:W-:Y:S01]  /*4410*/  @P6 FMUL.FTZ R105, R92, R63.reuse ;  /* 0x0000003f5c696220 */ /* 0x080fe20000410000 */
[----:B------:R-:W-:Y:S01]  /*4420*/  @P6 FMUL.FTZ R91, R64, R63 ;  /* 0x0000003f405b6220 */ /* 0x000fe20000410000 */
[----:B------:R-:W-:Y:S01]  /*4430*/  HFMA2 R0, -RZ, RZ, 0, 0 ;  /* 0x00000000ff007431 */ /* 0x000fe200000001ff */
[----:B------:R-:W-:Y:S01]  /*4440*/  LOP3.LUT P6, RZ, R112, 0xff000000, RZ, 0xc0, !PT ;  /* 0xff00000070ff7812 */ /* 0x000fe200078cc0ff */
[-C--:B------:R-:W-:Y:S01]  /*4450*/  @P5 FMUL.FTZ R0, R65, R62.reuse ;  /* 0x0000003e41005220 */ /* 0x080fe20000410000 */
[----:B------:R-:W-:Y:S01]  /*4460*/  @P5 FMUL.FTZ R88, R67, R62 ;  /* 0x0000003e43585220 */ /* 0x000fe20000410000 */
[----:B------:R-:W-:Y:S01]  /*4470*/  FADD.FTZ R210, R209, -R210 ;  /* 0x800000d2d1d27221 */ /* 0x000fe20000010000 */
[----:B------:R-:W-:Y:S01]  /*4480*/  FMUL.FTZ R62, R183, R208 ;  /* 0x000000d0b73e7220 */ /* 0x000fe20000410000 */
[----:B------:R-:W-:Y:S01]  /*4490*/  FFMA.FTZ R214, R214, R104, R103 ;  /* 0x00000068d6d67223 */ /* 0x000fe20000010067 */
[----:B------:R-:W-:Y:S01]  /*44a0*/  LOP3.LUT P5, RZ, R113, 0xff, RZ, 0xc0, !PT ;  /* 0x000000ff71ff7812 */ /* 0x000fe200078ac0ff */
[----:B------:R-:W-:Y:S01]  /*44b0*/  FMUL.FTZ R63, R183, R210 ;  /* 0x000000d2b73f7220 */ /* 0x000fe20000410000 */
[----:B------:R-:W-:Y:S01]  /*44c0*/  FMUL.FTZ R64, R62, R102 ;  /* 0x000000663e407220 */ /* 0x000fe20000410000 */
[----:B------:R-:W-:-:S02]  /*44d0*/  @P3 HADD2.F32 R67, -RZ, R93.H0_H0 ;  /* 0x2000005dff433230 */ /* 0x000fc40000004100 */
[----:B------:R-:W-:Y:S01]  /*44e0*/  FADD.FTZ R214, R211, -R214 ;  /* 0x800000d6d3d67221 */ /* 0x000fe20000010000 */
[----:B------:R-:W-:Y:S02]  /*44f0*/  @P3 HADD2.F32 R99, -RZ, R49.H0_H0 ;  /* 0x20000031ff633230 */ /* 0x000fe40000004100 */
[----:B------:R-:W-:Y:S01]  /*4500*/  FMUL.FTZ R65, R63, R102 ;  /* 0x000000663f417220 */ /* 0x000fe20000410000 */
[----:B------:R-:W-:Y:S01]  /*4510*/  FMUL.FTZ R64, R64, UR6 ;  /* 0x0000000640407c20 */ /* 0x000fe20008410000 */
[----:B------:R-:W-:Y:S01]  /*4520*/  CS2R R106, SRZ ;  /* 0x00000000006a7805 */ /* 0x000fe2000001ff00 */
[----:B------:R-:W-:Y:S02]  /*4530*/  @P6 HADD2.F32 R93, -RZ, R93.H1_H1 ;  /* 0x3000005dff5d6230 */ /* 0x000fe40000004100 */
[----:B------:R-:W-:Y:S01]  /*4540*/  FMUL.FTZ R66, R65, UR6 ;  /* 0x0000000641427c20 */ /* 0x000fe20008410000 */
[-C--:B------:R-:W-:Y:S01]  /*4550*/  @P3 FMUL.FTZ R106, R67, R64.reuse ;  /* 0x00000040436a3220 */ /* 0x080fe20000410000 */
[----:B------:R-:W-:Y:S01]  /*4560*/  @P3 FMUL.FTZ R89, R99, R64 ;  /* 0x0000004063593220 */ /* 0x000fe20000410000 */
[----:B------:R-:W-:Y:S01]  /*4570*/  FMUL.FTZ R64, R183, R214 ;  /* 0x000000d6b7407220 */ /* 0x000fe20000410000 */
[----:B------:R-:W-:-:S02]  /*4580*/  @P6 HADD2.F32 R67, -RZ, R49.H1_H1 ;  /* 0x30000031ff436230 */ /* 0x000fc40000004100 */
[----:B------:R-:W-:Y:S01]  /*4590*/  @P6 FMUL.FTZ R107, R93, R66 ;  /* 0x000000425d6b6220 */ /* 0x000fe20000410000 */
[----:B------:R-:W-:Y:S01]  /*45a0*/  CS2R R92, SRZ ;  /* 0x00000000005c7805 */ /* 0x000fe2000001ff00 */
[----:B------:R-:W-:Y:S01]  /*45b0*/  FMUL.FTZ R65, R64, R102 ;  /* 0x0000006640417220 */ /* 0x000fe20000410000 */
[----:B------:R-:W-:Y:S01]  /*45c0*/  FFMA.FTZ R215, R215, R104, R103 ;  /* 0x00000068d7d77223 */ /* 0x000fe20000010067 */
[----:B------:R-:W-:Y:S01]  /*45d0*/  @P6 FMUL.FTZ R92, R67, R66 ;  /* 0x00000042435c6220 */ /* 0x000fe20000410000 */
[----:B------:R-:W-:Y:S01]  /*45e0*/  @P5 HADD2.F32 R98, -RZ, R94.H0_H0 ;  /* 0x2000005eff625230 */ /* 0x000fe20000004100 */
[----:B------:R-:W-:Y:S01]  /*45f0*/  LOP3.LUT P6, RZ, R113, 0xff00, RZ, 0xc0, !PT ;  /* 0x0000ff0071ff7812 */ /* 0x000fe200078cc0ff */
[----:B------:R-:W-:Y:S02]  /*4600*/  @P5 HADD2.F32 R100, -RZ, R50.H0_H0 ;  /* 0x20000032ff645230 */ /* 0x000fe40000004100 */
[----:B------:R-:W-:Y:S01]  /*4610*/  FMUL.FTZ R65, R65, UR6 ;  /* 0x0000000641417c20 */ /* 0x000fe20008410000 */
[----:B------:R-:W-:Y:S01]  /*4620*/  FADD.FTZ R212, R212, -R215 ;  /* 0x800000d7d4d47221 */ /* 0x000fe20000010000 */
[----:B------:R-:W-:-:S02]  /*4630*/  CS2R R114, SRZ ;  /* 0x0000000000727805 */ /* 0x000fc4000001ff00 */
[----:B------:R-:W-:Y:S01]  /*4640*/  ISETP.GE.U32.AND P3, PT, R112, RZ, PT ;  /* 0x000000ff7000720c */ /* 0x000fe20003f66070 */
[-C--:B------:R-:W-:Y:S01]  /*4650*/  @P5 FMUL.FTZ R114, R98, R65.reuse ;  /* 0x0000004162725220 */ /* 0x080fe20000410000 */
[----:B------:R-:W-:Y:S01]  /*4660*/  @P5 FMUL.FTZ R90, R100, R65 ;  /* 0x00000041645a5220 */ /* 0x000fe20000410000 */
[----:B------:R-:W-:Y:S01]  /*4670*/  FMUL.FTZ R65, R183, R212 ;  /* 0x000000d4b7417220 */ /* 0x000fe20000410000 */
[-CC-:B------:R-:W-:Y:S01]  /*4680*/  FFMA.FTZ R218, R218, R104.reuse, R103.reuse ;  /* 0x00000068dada7223 */ /* 0x180fe20000010067 */
[----:B------:R-:W-:Y:S01]  /*4690*/  FFMA.FTZ R217, R217, R104, R103 ;  /* 0x00000068d9d97223 */ /* 0x000fe20000010067 */
[----:B------:R-:W-:Y:S01]  /*46a0*/  LOP3.LUT P5, RZ, R113, 0xff0000, RZ, 0xc0, !PT ;  /* 0x00ff000071ff7812 */ /* 0x000fe200078ac0ff */
[----:B------:R-:W-:Y:S01]  /*46b0*/  FMUL.FTZ R66, R65, R102 ;  /* 0x0000006641427220 */ /* 0x000fe20000410000 */
[----:B------:R-:W-:Y:S01]  /*46c0*/  ISETP.GE.U32.AND.EX P3, PT, R113, 0x1000000, PT, P3 ;  /* 0x010000007100780c */ /* 0x000fe20003f66130 */
[----:B------:R-:W-:Y:S01]  /*46d0*/  FADD.FTZ R218, R213, -R218 ;  /* 0x800000dad5da7221 */ /* 0x000fe20000010000 */
[----:B------:R-:W-:Y:S01]  /*46e0*/  FADD.FTZ R216, R216, -R217 ;  /* 0x800000d9d8d87221 */ /* 0x000fe20000010000 */
[----:B------:R-:W-:-:S02]  /*46f0*/  @P6 HADD2.F32 R94, -RZ, R94.H1_H1 ;  /* 0x3000005eff5e6230 */ /* 0x000fc40000004100 */
[----:B------:R-:W-:Y:S01]  /*4700*/  FMUL.FTZ R99, R66, UR6 ;  /* 0x0000000642637c20 */ /* 0x000fe20008410000 */
[C---:B------:R-:W-:Y:S01]  /*4710*/  FMUL.FTZ R66, R183.reuse, R218 ;  /* 0x000000dab7427220 */ /* 0x040fe20000410000 */
[----:B------:R-:W-:Y:S01]  /*4720*/  FMUL.FTZ R67, R183, R216 ;  /* 0x000000d8b7437220 */ /* 0x000fe20000410000 */
[----:B------:R-:W-:Y:S01]  /*4730*/  CS2R R112, SRZ ;  /* 0x0000000000707805 */ /* 0x000fe2000001ff00 */
[----:B------:R-:W-:Y:S02]  /*4740*/  @P6 HADD2.F32 R182, -RZ, R50.H1_H1 ;  /* 0x30000032ffb66230 */ /* 0x000fe40000004100 */
[----:B------:R-:W-:Y:S01]  /*4750*/  @P6 FMUL.FTZ R113, R94, R99 ;  /* 0x000000635e716220 */ /* 0x000fe20000410000 */
[-C--:B------:R-:W-:Y:S01]  /*4760*/  FMUL.FTZ R94, R66, R102.reuse ;  /* 0x00000066425e7220 */ /* 0x080fe20000410000 */
[----:B------:R-:W-:Y:S01]  /*4770*/  FMUL.FTZ R98, R67, R102 ;  /* 0x0000006643627220 */ /* 0x000fe20000410000 */
[--C-:B------:R-:W-:Y:S01]  /*4780*/  @P5 HADD2.F32 R187, -RZ, R51.reuse.H0_H0 ;  /* 0x20000033ffbb5230 */ /* 0x100fe20000004100 */
[----:B------:R-:W-:Y:S01]  /*4790*/  MOV R100, RZ ;  /* 0x000000ff00647202 */ /* 0x000fe20000000f00 */
[----:B------:R-:W-:-:S02]  /*47a0*/  @P3 HADD2.F32 R191, -RZ, R51.H1_H1 ;  /* 0x30000033ffbf3230 */ /* 0x000fc40000004100 */
[----:B------:R-:W-:Y:S01]  /*47b0*/  FMUL.FTZ R94, R94, UR6 ;  /* 0x000000065e5e7c20 */ /* 0x000fe20008410000 */
[----:B------:R-:W-:Y:S01]  /*47c0*/  FMUL.FTZ R98, R98, UR6 ;  /* 0x0000000662627c20 */ /* 0x000fe20008410000 */
[--C-:B------:R-:W-:Y:S02]  /*47d0*/  @P5 HADD2.F32 R101, -RZ, R95.reuse.H0_H0 ;  /* 0x2000005fff655230 */ /* 0x100fe40000004100 */
[----:B------:R-:W-:Y:S01]  /*47e0*/  @P6 FMUL.FTZ R93, R182, R99 ;  /* 0x00000063b65d6220 */ /* 0x000fe20000410000 */
[----:B------:R-:W-:Y:S02]  /*47f0*/  @P3 HADD2.F32 R189, -RZ, R95.H1_H1 ;  /* 0x3000005fffbd3230 */ /* 0x000fe40000004100 */
[----:B------:R-:W-:Y:S02]  /*4800*/  HFMA2 R95, -RZ, RZ, 0, 0 ;  /* 0x00000000ff5f7431 */ /* 0x000fe400000001ff */
[----:B------:R-:W-:Y:S01]  /*4810*/  @P5 FMUL.FTZ R95, R187, R94 ;  /* 0x0000005ebb5f5220 */ /* 0x000fe20000410000 */
[----:B------:R-:W-:Y:S01]  /*4820*/  @P3 FMUL.FTZ R100, R191, R98 ;  /* 0x00000062bf643220 */ /* 0x000fe20000410000 */
[----:B------:R-:W-:Y:S01]  /*4830*/  F2FP.F16.F32.PACK_AB R88, R91, R88 ;  /* 0x000000585b58723e */ /* 0x000fe200000000ff */
[----:B------:R-:W-:Y:S01]  /*4840*/  @P5 FMUL.FTZ R112, R101, R94 ;  /* 0x0000005e65705220 */ /* 0x000fe20000410000 */
[----:B------:R-:W-:Y:S01]  /*4850*/  @P3 FMUL.FTZ R115, R189, R98 ;  /* 0x00000062bd733220 */ /* 0x000fe20000410000 */
[----:B------:R-:W-:-:S02]  /*4860*/  F2FP.F16.F32.PACK_AB R90, R93, R90 ;  /* 0x0000005a5d5a723e */ /* 0x000fc400000000ff */
[----:B------:R-:W-:Y:S02]  /*4870*/  F2FP.F16.F32.PACK_AB R89, R92, R89 ;  /* 0x000000595c59723e */ /* 0x000fe400000000ff */
[----:B------:R-:W-:Y:S01]  /*4880*/  F2FP.F16.F32.PACK_AB R91, R100, R95 ;  /* 0x0000005f645b723e */ /* 0x000fe200000000ff */
[----:B------:R-:W-:Y:S06]  /*4890*/  BRA `(.L_x_7012) ;  /* 0x0000000400887947 */ /* 0x000fec0003800000 */
.L_x_7013:
        /* <DEDUP_REMOVED lines=8> */
[----:B------:R-:W-:Y:S01]  /*4920*/  FMUL.FTZ R89, R183, R202 ;  /* 0x000000cab7597220 */ /* 0x000fe20000410000 */
[----:B------:R-:W-:Y:S01]  /*4930*/  FADD.FTZ R208, R207, -R208 ;  /* 0x800000d0cfd07221 */ /* 0x000fe20000010000 */
[----:B------:R-:W-:Y:S01]  /*4940*/  FMUL.FTZ R101, R183, R206 ;  /* 0x000000ceb7657220 */ /* 0x000fe20000410000 */
        /* <DEDUP_REMOVED lines=13> */
[----:B------:R-:W-:Y:S01]  /*4a20*/  FMUL.FTZ R99, R183, R208 ;  /* 0x000000d0b7637220 */ /* 0x000fe20000410000 */
        /* <DEDUP_REMOVED lines=10> */
[----:B------:R-:W-:Y:S01]  /*4ad0*/  FMUL.FTZ R101, R183, R210 ;  /* 0x000000d2b7657220 */ /* 0x000fe20000410000 */
[----:B------:R-:W-:Y:S01]  /*4ae0*/  FMUL.FTZ R88, R88, UR6 ;  /* 0x0000000658587c20 */ /* 0x000fe20008410000 */
[----:B------:R-:W-:Y:S01]  /*4af0*/  FADD.FTZ R214, R211, -R214 ;  /* 0x800000d6d3d67221 */ /* 0x000fe20000010000 */
[----:B------:R-:W-:Y:S01]  /*4b00*/  CS2R R106, SRZ ;  /* 0x00000000006a7805 */ /* 0x000fe2000001ff00 */
[----:B------:R-:W-:Y:S01]  /*4b10*/  FMUL.FTZ R90, R102, R101 ;  /* 0x00000065665a7220 */ /* 0x000fe20000410000 */
[----:B------:R-:W-:Y:S01]  /*4b20*/  @P3 FMUL.FTZ R106, R99, R88 ;  /* 0x00000058636a3220 */ /* 0x000fe20000410000 */
[----:B------:R-:W-:Y:S01]  /*4b30*/  FMUL.FTZ R99, R183, R214 ;  /* 0x000000d6b7637220 */ /* 0x000fe20000410000 */
        /* <DEDUP_REMOVED lines=25> */
[----:B------:R-:W-:Y:S01]  /*4cd0*/  FMUL.FTZ R93, R183, R212 ;  /* 0x000000d4b75d7220 */ /* 0x000fe20000410000 */
[----:B------:R-:W-:Y:S01]  /*4ce0*/  FADD.FTZ R218, R213, -R218 ;  /* 0x800000dad5da7221 */ /* 0x000fe20000010000 */
[----:B------:R-:W-:Y:S01]  /*4cf0*/  FADD.FTZ R216, R216, -R217 ;  /* 0x800000d9d8d87221 */ /* 0x000fe20000010000 */
[----:B------:R-:W-:-:S02]  /*4d00*/  @P5 HADD2.F32 R187, -RZ, R95.H0_H0 ;  /* 0x2000005fffbb5230 */ /* 0x000fc40000004100 */
[----:B------:R-:W-:Y:S01]  /*4d10*/  FMUL.FTZ R90, R102, R93 ;  /* 0x0000005d665a7220 */ /* 0x000fe20000410000 */
[----:B------:R-:W-:Y:S02]  /*4d20*/  @P3 HADD2.F32 R182, -RZ, R95.H1_H1 ;  /* 0x3000005fffb63230 */ /* 0x000fe40000004100 */
[C---:B------:R-:W-:Y:S01]  /*4d30*/  FMUL.FTZ R95, R183.reuse, R218 ;  /* 0x000000dab75f7220 */ /* 0x040fe20000410000 */
[----:B------:R-:W-:Y:S01]  /*4d40*/  FMUL.FTZ R189, R183, R216 ;  /* 0x000000d8b7bd7220 */ /* 0x000fe20000410000 */
        /* <DEDUP_REMOVED lines=22> */
[----:B------:R-:W-:-:S07]  /*4eb0*/  F2FP.F16.F32.PACK_AB R91, R99, R94 ;  /* 0x0000005e635b723e */ /* 0x000fce00000000ff */
.L_x_7012:
        /* <DEDUP_REMOVED lines=18> */
[-CC-:B0-----:R-:W-:Y:S01]  /*4fe0*/  FFMA.FTZ R61, R118, R104.reuse, R103.reuse ;  /* 0x00000068763d7223 */ /* 0x181fe20000010067 */
[----:B------:R-:W-:Y:S01]  /*4ff0*/  LOP3.LUT P2, RZ, R108, 0xff, RZ, 0xc0, !PT ;  /* 0x000000ff6cff7812 */ /* 0x000fe2000784c0ff */
[-CC-:B------:R-:W-:Y:S01]  /*5000*/  FFMA.FTZ R0, R119, R104.reuse, R103.reuse ;  /* 0x0000006877007223 */ /* 0x180fe20000010067 */
[-C--:B------:R-:W-:Y:S01]  /*5010*/  FFMA.FTZ R63, R122, R104.reuse, R103 ;  /* 0x000000687a3f7223 */ /* 0x080fe20000010067 */
[----:B------:R-:W-:Y:S01]  /*5020*/  FADD.FTZ R61, R116, -R61 ;  /* 0x8000003d743d7221 */ /* 0x000fe20000010000 */
[----:B------:R-:W-:Y:S01]  /*5030*/  FFMA.FTZ R66, R123, R104, R103 ;  /* 0x000000687b427223 */ /* 0x000fe20000010067 */
[----:B------:R-:W-:Y:S01]  /*5040*/  FADD.FTZ R62, R117, -R0 ;  /* 0x80000000753e7221 */ /* 0x000fe20000010000 */
[----:B------:R-:W-:Y:S01]  /*5050*/  FADD.FTZ R120, R120, -R63 ;  /* 0x8000003f78787221 */ /* 0x000fe20000010000 */
[C---:B------:R-:W-:Y:S01]  /*5060*/  FFMA.FTZ R60, R183.reuse, R61, R84 ;  /* 0x0000003db73c7223 */ /* 0x040fe20000010054 */
[C---:B------:R-:W-:Y:S01]  /*5070*/  LOP3.LUT P3, RZ, R108.reuse, 0xff00, RZ, 0xc0, !PT ;  /* 0x0000ff006cff7812 */ /* 0x040fe2000786c0ff */
[----:B------:R-:W-:Y:S01]  /*5080*/  FFMA.FTZ R61, R183, R62, R85 ;  /* 0x0000003eb73d7223 */ /* 0x000fe20000010055 */
[----:B------:R-:W-:Y:S01]  /*5090*/  LOP3.LUT P5, RZ, R108, 0xff0000, RZ, 0xc0, !PT ;  /* 0x00ff00006cff7812 */ /* 0x000fe200078ac0ff */
[----:B------:R-:W-:Y:S01]  /*50a0*/  FMUL.FTZ R62, R60, R102 ;  /* 0x000000663c3e7220 */ /* 0x000fe20000410000 */
[----:B------:R-:W-:Y:S01]  /*50b0*/  LOP3.LUT P6, RZ, R108, 0xff000000, RZ, 0xc0, !PT ;  /* 0xff0000006cff7812 */ /* 0x000fe200078cc0ff */
[----:B-----5:R-:W-:Y:S01]  /*50c0*/  @P2 HADD2.F32 R63, -RZ, R92.H0_H0 ;  /* 0x2000005cff3f2230 */ /* 0x020fe20000004100 */
[----:B------:R-:W-:Y:S01]  /*50d0*/  CS2R R88, SRZ ;  /* 0x0000000000587805 */ /* 0x000fe2000001ff00 */
[----:B------:R-:W-:-:S02]  /*50e0*/  @P2 HADD2.F32 R64, -RZ, R44.H0_H0 ;  /* 0x2000002cff402230 */ /* 0x000fc40000004100 */
[----:B------:R-:W-:Y:S01]  /*50f0*/  FMUL.FTZ R62, R62, UR6 ;  /* 0x000000063e3e7c20 */ /* 0x000fe20008410000 */
[----:B------:R-:W-:Y:S02]  /*5100*/  HFMA2 R0, -RZ, RZ, 0, 0 ;  /* 0x00000000ff007431 */ /* 0x000fe400000001ff */
[----:B------:R-:W-:Y:S01]  /*5110*/  FADD.FTZ R90, R121, -R66 ;  /* 0x80000042795a7221 */ /* 0x000fe20000010000 */
[----:B------:R-:W-:Y:S01]  /*5120*/  FMUL.FTZ R65, R61, R102 ;  /* 0x000000663d417220 */ /* 0x000fe20000410000 */
[C---:B------:R-:W-:Y:S01]  /*5130*/  @P2 FMUL.FTZ R0, R62.reuse, R63 ;  /* 0x0000003f3e002220 */ /* 0x040fe20000410000 */
[----:B------:R-:W-:Y:S01]  /*5140*/  @P2 FMUL.FTZ R88, R62, R64 ;  /* 0x000000403e582220 */ /* 0x000fe20000410000 */
[----:B------:R-:W-:Y:S01]  /*5150*/  FFMA.FTZ R62, R183, R120, R86 ;  /* 0x00000078b73e7223 */ /* 0x000fe20000010056 */
[-CC-:B------:R-:W-:Y:S01]  /*5160*/  FFMA.FTZ R105, R190, R104.reuse, R103.reuse ;  /* 0x00000068be697223 */ /* 0x180fe20000010067 */
[-CC-:B------:R-:W-:Y:S01]  /*5170*/  FFMA.FTZ R193, R193, R104.reuse, R103.reuse ;  /* 0x00000068c1c17223 */ /* 0x180fe20000010067 */
[-CC-:B------:R-:W-:Y:S01]  /*5180*/  FFMA.FTZ R107, R196, R104.reuse, R103.reuse ;  /* 0x00000068c46b7223 */ /* 0x180fe20000010067 */
[----:B------:R-:W-:Y:S01]  /*5190*/  FFMA.FTZ R104, R197, R104, R103 ;  /* 0x00000068c5687223 */ /* 0x000fe20000010067 */
[----:B------:R-:W-:Y:S01]  /*51a0*/  FFMA.FTZ R63, R183, R90, R87 ;  /* 0x0000005ab73f7223 */ /* 0x000fe20000010057 */
[----:B------:R-:W-:Y:S01]  /*51b0*/  FMUL.FTZ R103, R65, UR6 ;  /* 0x0000000641677c20 */ /* 0x000fe20008410000 */
[----:B------:R-:W-:Y:S01]  /*51c0*/  FMUL.FTZ R65, R62, R102 ;  /* 0x000000663e417220 */ /* 0x000fe20000410000 */
[----:B------:R-:W-:-:S02]  /*51d0*/  @P3 HADD2.F32 R92, -RZ, R92.H1_H1 ;  /* 0x3000005cff5c3230 */ /* 0x000fc40000004100 */
[----:B------:R-:W-:Y:S01]  /*51e0*/  FMUL.FTZ R90, R63, R102 ;  /* 0x000000663f5a7220 */ /* 0x000fe20000410000 */
[--C-:B------:R-:W-:Y:S02]  /*51f0*/  @P5 HADD2.F32 R66, -RZ, R93.reuse.H0_H0 ;  /* 0x2000005dff425230 */ /* 0x100fe40000004100 */
[----:B------:R-:W-:Y:S01]  /*5200*/  FMUL.FTZ R100, R65, UR6 ;  /* 0x0000000641647c20 */ /* 0x000fe20008410000 */
[----:B------:R-:W-:Y:S01]  /*5210*/  @P6 HADD2.F32 R93, -RZ, R93.H1_H1 ;  /* 0x3000005dff5d6230 */ /* 0x000fe20000004100 */
[----:B------:R-:W-:Y:S01]  /*5220*/  CS2R R98, SRZ ;  /* 0x0000000000627805 */ /* 0x000fe2000001ff00 */
[--C-:B------:R-:W-:Y:S02]  /*5230*/  @P6 HADD2.F32 R65, -RZ, R45.reuse.H1_H1 ;  /* 0x3000002dff416230 */ /* 0x100fe40000004100 */
[----:B------:R-:W-:Y:S01]  /*5240*/  FMUL.FTZ R90, R90, UR6 ;  /* 0x000000065a5a7c20 */ /* 0x000fe20008410000 */
[----:B------:R-:W-:Y:S01]  /*5250*/  @P3 FMUL.FTZ R99, R103, R92 ;  /* 0x0000005c67633220 */ /* 0x000fe20000410000 */
[----:B------:R-:W-:Y:S01]  /*5260*/  HFMA2 R101, -RZ, RZ, 0, 0 ;  /* 0x00000000ff657431 */ /* 0x000fe200000001ff */
[----:B------:R-:W-:Y:S01]  /*5270*/  MOV R92, RZ ;  /* 0x000000ff005c7202 */ /* 0x000fe20000000f00 */
[C---:B------:R-:W-:Y:S01]  /*5280*/  @P6 FMUL.FTZ R101, R90.reuse, R93 ;  /* 0x0000005d5a656220 */ /* 0x040fe20000410000 */
[----:B------:R-:W-:Y:S01]  /*5290*/  @P6 FMUL.FTZ R92, R90, R65 ;  /* 0x000000415a5c6220 */ /* 0x000fe20000410000 */
[----:B------:R-:W-:Y:S01]  /*52a0*/  @P3 HADD2.F32 R64, -RZ, R44.H1_H1 ;  /* 0x3000002cff403230 */ /* 0x000fe20000004100 */
[----:B------:R-:W-:Y:S01]  /*52b0*/  LOP3.LUT P6, RZ, R109, 0xff, RZ, 0xc0, !PT ;  /* 0x000000ff6dff7812 */ /* 0x000fe200078cc0ff */
[----:B------:R-:W-:Y:S01]  /*52c0*/  FADD.FTZ R105, R188, -R105 ;  /* 0x80000069bc697221 */ /* 0x000fe20000010000 */
[----:B------:R-:W-:Y:S01]  /*52d0*/  @P5 HADD2.F32 R67, -RZ, R45.H0_H0 ;  /* 0x2000002dff435230 */ /* 0x000fe20000004100 */
[----:B------:R-:W-:Y:S01]  /*52e0*/  MOV R91, RZ ;  /* 0x000000ff005b7202 */ /* 0x000fe20000000f00 */
[----:B------:R-:W-:Y:S01]  /*52f0*/  @P3 FMUL.FTZ R91, R103, R64 ;  /* 0x00000040675b3220 */ /* 0x000fe20000410000 */
[----:B------:R-:W-:Y:S01]  /*5300*/  ISETP.GE.U32.AND P2, PT, R108, RZ, PT ;  /* 0x000000ff6c00720c */ /* 0x000fe20003f46070 */
[----:B------:R-:W-:Y:S01]  /*5310*/  FFMA.FTZ R64, R183, R105, R56 ;  /* 0x00000069b7407223 */ /* 0x000fe20000010038 */
[C---:B------:R-:W-:Y:S01]  /*5320*/  @P5 FMUL.FTZ R98, R100.reuse, R66 ;  /* 0x0000004264625220 */ /* 0x040fe20000410000 */
[----:B------:R-:W-:Y:S01]  /*5330*/  @P5 FMUL.FTZ R89, R100, R67 ;  /* 0x0000004364595220 */ /* 0x000fe20000410000 */
[C---:B------:R-:W-:Y:S01]  /*5340*/  LOP3.LUT P5, RZ, R109.reuse, 0xff00, RZ, 0xc0, !PT ;  /* 0x0000ff006dff7812 */ /* 0x040fe200078ac0ff */
[----:B------:R-:W-:Y:S01]  /*5350*/  FMUL.FTZ R66, R64, R102 ;  /* 0x0000006640427220 */ /* 0x000fe20000410000 */
[C---:B------:R-:W-:Y:S01]  /*5360*/  LOP3.LUT P3, RZ, R109.reuse, 0xff0000, RZ, 0xc0, !PT ;  /* 0x00ff00006dff7812 */ /* 0x040fe2000786c0ff */
[----:B------:R-:W-:Y:S01]  /*5370*/  FADD.FTZ R192, R192, -R193 ;  /* 0x800000c1c0c07221 */ /* 0x000fe20000010000 */
[----:B------:R-:W-:Y:S01]  /*5380*/  ISETP.GE.U32.AND.EX P2, PT, R109, 0x1000000, PT, P2 ;  /* 0x010000006d00780c */ /* 0x000fe20003f46120 */
[----:B------:R-:W-:-:S02]  /*5390*/  @P6 HADD2.F32 R67, -RZ, R94.H0_H0 ;  /* 0x2000005eff436230 */ /* 0x000fc40000004100 */
[----:B------:R-:W-:Y:S01]  /*53a0*/  FMUL.FTZ R66, R66, UR6 ;  /* 0x0000000642427c20 */ /* 0x000fe20008410000 */
[----:B------:R-:W-:Y:S02]  /*53b0*/  @P6 HADD2.F32 R93, -RZ, R46.H0_H0 ;  /* 0x2000002eff5d6230 */ /* 0x000fe40000004100 */
[----:B------:R-:W-:Y:S01]  /*53c0*/  FADD.FTZ R107, R194, -R107 ;  /* 0x8000006bc26b7221 */ /* 0x000fe20000010000 */
[----:B------:R-:W-:Y:S01]  /*53d0*/  FADD.FTZ R106, R195, -R104 ;  /* 0x80000068c36a7221 */ /* 0x000fe20000010000 */
[----:B------:R-:W-:Y:S01]  /*53e0*/  HFMA2 R100, -RZ, RZ, 0, 0 ;  /* 0x00000000ff647431 */ /* 0x000fe200000001ff */
[----:B------:R-:W-:Y:S01]  /*53f0*/  MOV R90, RZ ;  /* 0x000000ff005a7202 */ /* 0x000fe20000000f00 */
[C---:B------:R-:W-:Y:S01]  /*5400*/  @P6 FMUL.FTZ R100, R66.reuse, R67 ;  /* 0x0000004342646220 */ /* 0x040fe20000410000 */
[----:B------:R-:W-:Y:S01]  /*5410*/  @P6 FMUL.FTZ R90, R66, R93 ;  /* 0x0000005d425a6220 */ /* 0x000fe20000410000 */
[C---:B------:R-:W-:Y:S01]  /*5420*/  FFMA.FTZ R65, R183.reuse, R192, R57 ;  /* 0x000000c0b7417223 */ /* 0x040fe20000010039 */
[C---:B------:R-:W-:Y:S01]  /*5430*/  FFMA.FTZ R66, R183.reuse, R107, R58 ;  /* 0x0000006bb7427223 */ /* 0x040fe2000001003a */
[----:B------:R-:W-:Y:S01]  /*5440*/  FFMA.FTZ R67, R183, R106, R59 ;  /* 0x0000006ab7437223 */ /* 0x000fe2000001003b */
[----:B------:R-:W-:-:S02]  /*5450*/  @P5 HADD2.F32 R104, -RZ, R94.H1_H1 ;  /* 0x3000005eff685230 */ /* 0x000fc40000004100 */
[-C--:B------:R-:W-:Y:S01]  /*5460*/  FMUL.FTZ R94, R65, R102.reuse ;  /* 0x00000066415e7220 */ /* 0x080fe20000410000 */
[--C-:B------:R-:W-:Y:S02]  /*5470*/  @P3 HADD2.F32 R105, -RZ, R95.reuse.H0_H0 ;  /* 0x2000005fff693230 */ /* 0x100fe40000004100 */
[-C--:B------:R-:W-:Y:S01]  /*5480*/  FMUL.FTZ R107, R67, R102.reuse ;  /* 0x00000066436b7220 */ /* 0x080fe20000410000 */
[----:B------:R-:W-:Y:S02]  /*5490*/  @P2 HADD2.F32 R108, -RZ, R95.H1_H1 ;  /* 0x3000005fff6c2230 */ /* 0x000fe40000004100 */
[----:B------:R-:W-:Y:S01]  /*54a0*/  FMUL.FTZ R95, R66, R102 ;  /* 0x00000066425f7220 */ /* 0x000fe20000410000 */
[----:B------:R-:W-:Y:S01]  /*54b0*/  FMUL.FTZ R113, R94, UR6 ;  /* 0x000000065e717c20 */ /* 0x000fe20008410000 */
[----:B------:R-:W-:Y:S02]  /*54c0*/  @P5 HADD2.F32 R94, -RZ, R46.H1_H1 ;  /* 0x3000002eff5e5230 */ /* 0x000fe40000004100 */
[----:B------:R-:W-:Y:S01]  /*54d0*/  FMUL.FTZ R107, R107, UR6 ;  /* 0x000000066b6b7c20 */ /* 0x000fe20008410000 */
[----:B------:R-:W-:Y:S01]  /*54e0*/  FMUL.FTZ R110, R95, UR6 ;  /* 0x000000065f6e7c20 */ /* 0x000fe20008410000 */
        /* <DEDUP_REMOVED lines=10> */
[----:B------:R-:W-:Y:S01]  /*5590*/  HFMA2 R104, -RZ, RZ, 0, 0 ;  /* 0x00000000ff687431 */ /* 0x000fe200000001ff */
[----:B------:R-:W-:Y:S01]  /*55a0*/  F2FP.F16.F32.PACK_AB R88, R91, R88 ;  /* 0x000000585b58723e */ /* 0x000fe200000000ff */
[----:B------:R-:W-:Y:S02]  /*55b0*/  HFMA2 R109, -RZ, RZ, 0, 0 ;  /* 0x00000000ff6d7431 */ /* 0x000fe400000001ff */
[----:B------:R-:W-:Y:S01]  /*55c0*/  @P3 FMUL.FTZ R104, R110, R105 ;  /* 0x000000696e683220 */ /* 0x000fe20000410000 */
[----:B------:R-:W-:Y:S01]  /*55d0*/  @P2 FMUL.FTZ R109, R107, R108 ;  /* 0x0000006c6b6d2220 */ /* 0x000fe20000410000 */
[----:B------:R-:W-:Y:S02]  /*55e0*/  F2FP.F16.F32.PACK_AB R90, R93, R90 ;  /* 0x0000005a5d5a723e */ /* 0x000fe400000000ff */
[----:B------:R-:W-:Y:S02]  /*55f0*/  F2FP.F16.F32.PACK_AB R89, R92, R89 ;  /* 0x000000595c59723e */ /* 0x000fe400000000ff */
[----:B------:R-:W-:Y:S01]  /*5600*/  F2FP.F16.F32.PACK_AB R91, R111, R106 ;  /* 0x0000006a6f5b723e */ /* 0x000fe200000000ff */
[----:B------:R-:W-:Y:S06]  /*5610*/  BRA `(.L_x_7016) ;  /* 0x0000001000bc7947 */ /* 0x000fec0003800000 */
.L_x_7015:
[-CC-:B0-----:R-:W-:Y:S01]  /*5620*/  FFMA.FTZ R89, R118, R104.reuse, R103.reuse ;  /* 0x0000006876597223 */ /* 0x181fe20000010067 */
[-CC-:B------:R-:W-:Y:S01]  /*5630*/  FFMA.FTZ R0, R119, R104.reuse, R103.reuse ;  /* 0x0000006877007223 */ /* 0x180fe20000010067 */
[----:B------:R-:W-:Y:S01]  /*5640*/  LOP3.LUT P3, RZ, R108, 0xff00, RZ, 0xc0, !PT ;  /* 0x0000ff006cff7812 */ /* 0x000fe2000786c0ff */
[-C--:B------:R-:W-:Y:S01]  /*5650*/  FFMA.FTZ R91, R122, R104.reuse, R103 ;  /* 0x000000687a5b7223 */ /* 0x080fe20000010067 */
[----:B------:R-:W-:Y:S01]  /*5660*/  FADD.FTZ R89, R116, -R89 ;  /* 0x8000005974597221 */ /* 0x000fe20000010000 */
[----:B------:R-:W-:Y:S01]  /*5670*/  FADD.FTZ R88, R117, -R0 ;  /* 0x8000000075587221 */ /* 0x000fe20000010000 */
[C---:B------:R-:W-:Y:S01]  /*5680*/  LOP3.LUT P2, RZ, R108.reuse, 0xff, RZ, 0xc0, !PT ;  /* 0x000000ff6cff7812 */ /* 0x040fe2000784c0ff */
[----:B------:R-:W-:Y:S01]  /*5690*/  FFMA.FTZ R90, R123, R104, R103 ;  /* 0x000000687b5a7223 */ /* 0x000fe20000010067 */
[C---:B------:R-:W-:Y:S01]  /*56a0*/  FFMA.FTZ R89, R183.reuse, R89, R84 ;  /* 0x00000059b7597223 */ /* 0x040fe20000010054 */
[----:B------:R-:W-:Y:S01]  /*56b0*/  FFMA.FTZ R105, R183, R88, R85 ;  /* 0x00000058b7697223 */ /* 0x000fe20000010055 */
[----:B------:R-:W-:Y:S01]  /*56c0*/  LOP3.LUT P5, RZ, R108, 0xff0000, RZ, 0xc0, !PT ;  /* 0x00ff00006cff7812 */ /* 0x000fe200078ac0ff */
[----:B------:R-:W-:Y:S01]  /*56d0*/  FADD.FTZ R120, R120, -R91 ;  /* 0x8000005b78787221 */ /* 0x000fe20000010000 */
[----:B------:R-:W-:Y:S01]  /*56e0*/  FMUL.FTZ R88, R102, R89 ;  /* 0x0000005966587220 */ /* 0x000fe20000410000 */
[----:B------:R-:W-:Y:S01]  /*56f0*/  LOP3.LUT P6, RZ, R108, 0xff000000, RZ, 0xc0, !PT ;  /* 0xff0000006cff7812 */ /* 0x000fe200078cc0ff */
[----:B------:R-:W-:Y:S01]  /*5700*/  FMUL.FTZ R89, R102, R105 ;  /* 0x0000006966597220 */ /* 0x000fe20000410000 */
[----:B-----5:R-:W-:-:S02]  /*5710*/  @P3 HADD2.F32 R107, -RZ, R92.H1_H1 ;  /* 0x3000005cff6b3230 */ /* 0x020fc40000004100 */
[----:B------:R-:W-:Y:S01]  /*5720*/  FADD.FTZ R90, R121, -R90 ;  /* 0x8000005a795a7221 */ /* 0x000fe20000010000 */
[----:B------:R-:W-:Y:S01]  /*5730*/  CS2R R98, SRZ ;  /* 0x0000000000627805 */ /* 0x000fe2000001ff00 */
[----:B------:R-:W-:Y:S01]  /*5740*/  FMUL.FTZ R100, R89, UR6 ;  /* 0x0000000659647c20 */ /* 0x000fe20008410000 */
[----:B------:R-:W-:Y:S01]  /*5750*/  FFMA.FTZ R89, R183, R120, R86 ;  /* 0x00000078b7597223 */ /* 0x000fe20000010056 */
[----:B------:R-:W-:Y:S02]  /*5760*/  @P2 HADD2.F32 R101, -RZ, R92.H0_H0 ;  /* 0x2000005cff652230 */ /* 0x000fe40000004100 */
[----:B------:R-:W-:Y:S01]  /*5770*/  FMUL.FTZ R88, R88, UR6 ;  /* 0x0000000658587c20 */ /* 0x000fe20008410000 */
[----:B------:R-:W-:Y:S01]  /*5780*/  @P3 FMUL.FTZ R99, R107, R100 ;  /* 0x000000646b633220 */ /* 0x000fe20000410000 */
[----:B------:R-:W-:Y:S01]  /*5790*/  FFMA.FTZ R107, R183, R90, R87 ;  /* 0x0000005ab76b7223 */ /* 0x000fe20000010057 */
[----:B------:R-:W-:Y:S02]  /*57a0*/  @P2 HADD2.F32 R105, -RZ, R44.H0_H0 ;  /* 0x2000002cff692230 */ /* 0x000fe40000004100 */
[----:B------:R-:W-:Y:S01]  /*57b0*/  FMUL.FTZ R89, R102, R89 ;  /* 0x0000005966597220 */ /* 0x000fe20000410000 */
[----:B------:R-:W-:-:S02]  /*57c0*/  @P5 HADD2.F32 R106, -RZ, R93.H0_H0 ;  /* 0x2000005dff6a5230 */ /* 0x000fc40000004100 */
[----:B------:R-:W-:Y:S01]  /*57d0*/  FMUL.FTZ R90, R102, R107 ;  /* 0x0000006b665a7220 */ /* 0x000fe20000410000 */
[----:B------:R-:W-:Y:S02]  /*57e0*/  @P6 HADD2.F32 R111, -RZ, R93.H1_H1 ;  /* 0x3000005dff6f6230 */ /* 0x000fe40000004100 */
[----:B------:R-:W-:Y:S01]  /*57f0*/  HFMA2 R0, -RZ, RZ, 0, 0 ;  /* 0x00000000ff007431 */ /* 0x000fe200000001ff */
[----:B------:R-:W-:Y:S01]  /*5800*/  MOV R91, RZ ;  /* 0x000000ff005b7202 */ /* 0x000fe20000000f00 */
[----:B------:R-:W-:Y:S02]  /*5810*/  @P3 HADD2.F32 R93, -RZ, R44.H1_H1 ;  /* 0x3000002cff5d3230 */ /* 0x000fe40000004100 */
[-C--:B------:R-:W-:Y:S01]  /*5820*/  @P2 FMUL.FTZ R0, R101, R88.reuse ;  /* 0x0000005865002220 */ /* 0x080fe20000410000 */
[--C-:B------:R-:W-:Y:S02]  /*5830*/  @P5 HADD2.F32 R110, -RZ, R45.reuse.H0_H0 ;  /* 0x2000002dff6e5230 */ /* 0x100fe40000004100 */
[----:B------:R-:W-:Y:S01]  /*5840*/  @P2 FMUL.FTZ R91, R105, R88 ;  /* 0x00000058695b2220 */ /* 0x000fe20000410000 */
[----:B------:R-:W-:Y:S01]  /*5850*/  FMUL.FTZ R89, R89, UR6 ;  /* 0x0000000659597c20 */ /* 0x000fe20008410000 */
[----:B------:R-:W-:Y:S01]  /*5860*/  @P6 HADD2.F32 R107, -RZ, R45.H1_H1 ;  /* 0x3000002dff6b6230 */ /* 0x000fe20000004100 */
[----:B------:R-:W-:Y:S01]  /*5870*/  ISETP.GE.U32.AND P2, PT, R108, RZ, PT ;  /* 0x000000ff6c00720c */ /* 0x000fe20003f46070 */
[----:B------:R-:W-:Y:S01]  /*5880*/  FMUL.FTZ R90, R90, UR6 ;  /* 0x000000065a5a7c20 */ /* 0x000fe20008410000 */
[----:B------:R-:W-:Y:S01]  /*5890*/  HFMA2 R88, -RZ, RZ, 0, 0 ;  /* 0x00000000ff587431 */ /* 0x000fe200000001ff */
[----:B------:R-:W-:Y:S01]  /*58a0*/  MOV R92, RZ ;  /* 0x000000ff005c7202 */ /* 0x000fe20000000f00 */
[--C-:B------:R-:W-:Y:S01]  /*58b0*/  FFMA.FTZ R193, R193, R104, R103.reuse ;  /* 0x00000068c1c17223 */ /* 0x100fe20000010067 */
[----:B------:R-:W-:Y:S01]  /*58c0*/  @P3 FMUL.FTZ R88, R93, R100 ;  /* 0x000000645d583220 */ /* 0x000fe20000410000 */
[-C--:B------:R-:W-:Y:S01]  /*58d0*/  @P5 FMUL.FTZ R98, R106, R89.reuse ;  /* 0x000000596a625220 */ /* 0x080fe20000410000 */
[----:B------:R-:W-:Y:S01]  /*58e0*/  @P5 FMUL.FTZ R92, R110, R89 ;  /* 0x000000596e5c5220 */ /* 0x000fe20000410000 */
[----:B------:R-:W-:Y:S01]  /*58f0*/  HFMA2 R101, -RZ, RZ, 0, 0 ;  /* 0x00000000ff657431 */ /* 0x000fe200000001ff */
[----:B------:R-:W-:Y:S01]  /*5900*/  MOV R105, RZ ;  /* 0x000000ff00697202 */ /* 0x000fe20000000f00 */
[-C--:B------:R-:W-:Y:S01]  /*5910*/  @P6 FMUL.FTZ R101, R111, R90.reuse ;  /* 0x0000005a6f656220 */ /* 0x080fe20000410000 */
[----:B------:R-:W-:Y:S01]  /*5920*/  LOP3.LUT P5, RZ, R109, 0xff00, RZ, 0xc0, !PT ;  /* 0x0000ff006dff7812 */ /* 0x000fe200078ac0ff */
[----:B------:R-:W-:Y:S01]  /*5930*/  @P6 FMUL.FTZ R105, R107, R90 ;  /* 0x0000005a6b696220 */ /* 0x000fe20000410000 */
[C---:B------:R-:W-:Y:S01]  /*5940*/  LOP3.LUT P3, RZ, R109.reuse, 0xff0000, RZ, 0xc0, !PT ;  /* 0x00ff00006dff7812 */ /* 0x040fe2000786c0ff */
[-CC-:B------:R-:W-:Y:S01]  /*5950*/  FFMA.FTZ R93, R196, R104.reuse, R103.reuse ;  /* 0x00000068c45d7223 */ /* 0x180fe20000010067 */
[C---:B------:R-:W-:Y:S01]  /*5960*/  ISETP.GE.U32.AND.EX P2, PT, R109.reuse, 0x1000000, PT, P2 ;  /* 0x010000006d00780c */ /* 0x040fe20003f46120 */
[-C--:B------:R-:W-:Y:S01]  /*5970*/  FFMA.FTZ R89, R190, R104.reuse, R103 ;  /* 0x00000068be597223 */ /* 0x080fe20000010067 */
[----:B------:R-:W-:Y:S01]  /*5980*/  LOP3.LUT P6, RZ, R109, 0xff, RZ, 0xc0, !PT ;  /* 0x000000ff6dff7812 */ /* 0x000fe200078cc0ff */
[----:B------:R-:W-:Y:S01]  /*5990*/  FADD.FTZ R192, R192, -R193 ;  /* 0x800000c1c0c07221 */ /* 0x000fe20000010000 */
[----:B------:R-:W-:Y:S01]  /*59a0*/  FFMA.FTZ R104, R197, R104, R103 ;  /* 0x00000068c5687223 */ /* 0x000fe20000010067 */
[----:B------:R-:W-:Y:S01]  /*59b0*/  FADD.FTZ R103, R194, -R93 ;  /* 0x8000005dc2677221 */ /* 0x000fe20000010000 */
[----:B------:R-:W-:Y:S01]  /*59c0*/  FADD.FTZ R89, R188, -R89 ;  /* 0x80000059bc597221 */ /* 0x000fe20000010000 */
[----:B------:R-:W-:Y:S01]  /*59d0*/  FFMA.FTZ R93, R183, R192, R57 ;  /* 0x000000c0b75d7223 */ /* 0x000fe20000010039 */
[----:B------:R-:W-:Y:S01]  /*59e0*/  FADD.FTZ R104, R195, -R104 ;  /* 0x80000068c3687221 */ /* 0x000fe20000010000 */
[C---:B------:R-:W-:Y:S01]  /*59f0*/  FFMA.FTZ R107, R183.reuse, R103, R58 ;  /* 0x00000067b76b7223 */ /* 0x040fe2000001003a */
[C---:B------:R-:W-:Y:S01]  /*5a00*/  FFMA.FTZ R89, R183.reuse, R89, R56 ;  /* 0x00000059b7597223 */ /* 0x040fe20000010038 */
[----:B------:R-:W-:Y:S01]  /*5a10*/  FMUL.FTZ R93, R102, R93 ;  /* 0x0000005d665d7220 */ /* 0x000fe20000410000 */
[----:B------:R-:W-:Y:S01]  /*5a20*/  FFMA.FTZ R183, R183, R104, R59 ;  /* 0x00000068b7b77223 */ /* 0x000fe2000001003b */
[----:B------:R-:W-:-:S02]  /*5a30*/  @P5 HADD2.F32 R108, -RZ, R94.H1_H1 ;  /* 0x3000005eff6c5230 */ /* 0x000fc40000004100 */
[C---:B------:R-:W-:Y:S01]  /*5a40*/  FMUL.FTZ R89, R102.reuse, R89 ;  /* 0x0000005966597220 */ /* 0x040fe20000410000 */
[--C-:B------:R-:W-:Y:S02]  /*5a50*/  @P3 HADD2.F32 R111, -RZ, R95.reuse.H0_H0 ;  /* 0x2000005fff6f3230 */ /* 0x100fe40000004100 */
[----:B------:R-:W-:Y:S02]  /*5a60*/  HFMA2 R103, -RZ, RZ, 0, 0 ;  /* 0x00000000ff677431 */ /* 0x000fe400000001ff */
[----:B------:R-:W-:Y:S02]  /*5a70*/  @P2 HADD2.F32 R113, -RZ, R95.H1_H1 ;  /* 0x3000005fff712230 */ /* 0x000fe40000004100 */
[----:B------:R-:W-:Y:S01]  /*5a80*/  FMUL.FTZ R95, R93, UR6 ;  /* 0x000000065d5f7c20 */ /* 0x000fe20008410000 */
[----:B------:R-:W-:Y:S02]  /*5a90*/  @P6 HADD2.F32 R104, -RZ, R94.H0_H0 ;  /* 0x2000005eff686230 */ /* 0x000fe40000004100 */
[----:B------:R-:W-:Y:S01]  /*5aa0*/  FMUL.FTZ R94, R102, R107 ;  /* 0x0000006b665e7220 */ /* 0x000fe20000410000 */
[----:B------:R-:W-:-:S02]  /*5ab0*/  @P6 HADD2.F32 R106, -RZ, R46.H0_H0 ;  /* 0x2000002eff6a6230 */ /* 0x000fc40000004100 */
[----:B------:R-:W-:Y:S01]  /*5ac0*/  FMUL.FTZ R102, R102, R183 ;  /* 0x000000b766667220 */ /* 0x000fe20000410000 */
[----:B------:R-:W-:Y:S01]  /*5ad0*/  FMUL.FTZ R89, R89, UR6 ;  /* 0x0000000659597c20 */ /* 0x000fe20008410000 */
[----:B------:R-:W-:Y:S01]  /*5ae0*/  @P5 FMUL.FTZ R103, R108, R95 ;  /* 0x0000005f6c675220 */ /* 0x000fe20000410000 */
[----:B------:R-:W-:Y:S02]  /*5af0*/  @P5 HADD2.F32 R108, -RZ, R46.H1_H1 ;  /* 0x3000002eff6c5230 */ /* 0x000fe40000004100 */
[----:B------:R-:W-:Y:S02]  /*5b00*/  HFMA2 R100, -RZ, RZ, 0, 0 ;  /* 0x00000000ff647431 */ /* 0x000fe400000001ff */
[--C-:B------:R-:W-:Y:S01]  /*5b10*/  @P3 HADD2.F32 R107, -RZ, R47.reuse.H0_H0 ;  /* 0x2000002fff6b3230 */ /* 0x100fe20000004100 */
[----:B------:R-:W-:Y:S01]  /*5b20*/  MOV R90, RZ ;  /* 0x000000ff005a7202 */ /* 0x000fe20000000f00 */
[----:B------:R-:W-:Y:S02]  /*5b30*/  @P2 HADD2.F32 R115, -RZ, R47.H1_H1 ;  /* 0x3000002fff732230 */ /* 0x000fe40000004100 */
[----:B------:R-:W-:Y:S01]  /*5b40*/  FMUL.FTZ R94, R94, UR6 ;  /* 0x000000065e5e7c20 */ /* 0x000fe20008410000 */
[----:B------:R-:W-:Y:S01]  /*5b50*/  FMUL.FTZ R102, R102, UR6 ;  /* 0x0000000666667c20 */ /* 0x000fe20008410000 */
[-C--:B------:R-:W-:Y:S01]  /*5b60*/  @P6 FMUL.FTZ R100, R104, R89.reuse ;  /* 0x0000005968646220 */ /* 0x080fe20000410000 */
[----:B------:R-:W-:Y:S01]  /*5b70*/  @P6 FMUL.FTZ R90, R106, R89 ;  /* 0x000000596a5a6220 */ /* 0x000fe20000410000 */
        /* <DEDUP_REMOVED lines=13> */
[----:B------:R-:W-:Y:S01]  /*5c50*/  F2FP.F16.F32.PACK_AB R91, R106, R93 ;  /* 0x0000005d6a5b723e */ /* 0x000fe200000000ff */
[----:B------:R-:W-:Y:S06]  /*5c60*/  BRA `(.L_x_7016) ;  /* 0x0000000c00287947 */ /* 0x000fec0003800000 */
.L_x_7014:
        /* <DEDUP_REMOVED lines=12> */
[----:B------:R-:W-:Y:S01]  /*5d30*/  FADD.FTZ R64, R121, -R64 ;  /* 0x8000004079407221 */ /* 0x000fe20000010000 */
[-C--:B------:R-:W-:Y:S01]  /*5d40*/  FMUL.FTZ R62, R60, R102.reuse ;  /* 0x000000663c3e7220 */ /* 0x080fe20000410000 */
[C---:B------:R-:W-:Y:S01]  /*5d50*/  LOP3.LUT P6, RZ, R108.reuse, 0xff000000, RZ, 0xc0, !PT ;  /* 0xff0000006cff7812 */ /* 0x040fe200078cc0ff */
[----:B------:R-:W-:Y:S01]  /*5d60*/  FMUL.FTZ R63, R61, R102 ;  /* 0x000000663d3f7220 */ /* 0x000fe20000410000 */
[----:B------:R-:W-:Y:S01]  /*5d70*/  LOP3.LUT P5, RZ, R108, 0xff0000, RZ, 0xc0, !PT ;  /* 0x00ff00006cff7812 */ /* 0x000fe200078ac0ff */
[----:B-----5:R-:W-:-:S02]  /*5d80*/  @P2 HADD2.F32 R65, -RZ, R92.H0_H0 ;  /* 0x2000005cff412230 */ /* 0x020fc40000004100 */
[----:B------:R-:W-:Y:S01]  /*5d90*/  FMUL.FTZ R62, R62, UR6 ;  /* 0x000000063e3e7c20 */ /* 0x000fe20008410000 */
[----:B------:R-:W-:Y:S02]  /*5da0*/  @P2 HADD2.F32 R67, -RZ, R44.H0_H0 ;  /* 0x2000002cff432230 */ /* 0x000fe40000004100 */
[----:B------:R-:W-:Y:S01]  /*5db0*/  FMUL.FTZ R66, R63, UR6 ;  /* 0x000000063f427c20 */ /* 0x000fe20008410000 */
[----:B------:R-:W-:Y:S01]  /*5dc0*/  HFMA2 R0, -RZ, RZ, 0, 0 ;  /* 0x00000000ff007431 */ /* 0x000fe200000001ff */
[----:B------:R-:W-:Y:S01]  /*5dd0*/  MOV R88, RZ ;  /* 0x000000ff00587202 */ /* 0x000fe20000000f00 */
[----:B------:R-:W-:Y:S01]  /*5de0*/  FMUL.FTZ R63, R183, R64 ;  /* 0x00000040b73f7220 */ /* 0x000fe20000410000 */
[-C--:B------:R-:W-:Y:S01]  /*5df0*/  @P2 FMUL.FTZ R0, R65, R62.reuse ;  /* 0x0000003e41002220 */ /* 0x080fe20000410000 */
[----:B------:R-:W-:Y:S01]  /*5e00*/  @P2 FMUL.FTZ R88, R67, R62 ;  /* 0x0000003e43582220 */ /* 0x000fe20000410000 */
[----:B------:R-:W-:Y:S01]  /*5e10*/  FMUL.FTZ R62, R183, R120 ;  /* 0x00000078b73e7220 */ /* 0x000fe20000410000 */
[----:B------:R-:W-:Y:S01]  /*5e20*/  FMUL.FTZ R65, R63, R102 ;  /* 0x000000663f417220 */ /* 0x000fe20000410000 */
[-CC-:B------:R-:W-:Y:S01]  /*5e30*/  FFMA.FTZ R105, R190, R104.reuse, R103.reuse ;  /* 0x00000068be697223 */ /* 0x180fe20000010067 */
[-CC-:B------:R-:W-:Y:S01]  /*5e40*/  FFMA.FTZ R193, R193, R104.reuse, R103.reuse ;  /* 0x00000068c1c17223 */ /* 0x180fe20000010067 */
[--C-:B------:R-:W-:Y:S01]  /*5e50*/  FFMA.FTZ R107, R196, R104, R103.reuse ;  /* 0x00000068c46b7223 */ /* 0x100fe20000010067 */
[----:B------:R-:W-:Y:S01]  /*5e60*/  FMUL.FTZ R64, R62, R102 ;  /* 0x000000663e407220 */ /* 0x000fe20000410000 */
[----:B------:R-:W-:Y:S01]  /*5e70*/  FFMA.FTZ R104, R197, R104, R103 ;  /* 0x00000068c5687223 */ /* 0x000fe20000010067 */
[----:B------:R-:W-:-:S02]  /*5e80*/  @P3 HADD2.F32 R89, -RZ, R92.H1_H1 ;  /* 0x3000005cff593230 */ /* 0x000fc40000004100 */
[----:B------:R-:W-:Y:S01]  /*5e90*/  FMUL.FTZ R65, R65, UR6 ;  /* 0x0000000641417c20 */ /* 0x000fe20008410000 */
[----:B------:R-:W-:Y:S01]  /*5ea0*/  @P6 HADD2.F32 R90, -RZ, R93.H1_H1 ;  /* 0x3000005dff5a6230 */ /* 0x000fe20000004100 */
[----:B------:R-:W-:Y:S01]  /*5eb0*/  CS2R R98, SRZ ;  /* 0x0000000000627805 */ /* 0x000fe2000001ff00 */
[----:B------:R-:W-:Y:S02]  /*5ec0*/  @P6 HADD2.F32 R100, -RZ, R45.H1_H1 ;  /* 0x3000002dff646230 */ /* 0x000fe40000004100 */
[----:B------:R-:W-:Y:S01]  /*5ed0*/  FMUL.FTZ R64, R64, UR6 ;  /* 0x0000000640407c20 */ /* 0x000fe20008410000 */
[----:B------:R-:W-:Y:S02]  /*5ee0*/  @P5 HADD2.F32 R103, -RZ, R93.H0_H0 ;  /* 0x2000005dff675230 */ /* 0x000fe40000004100 */
[----:B------:R-:W-:Y:S02]  /*5ef0*/  HFMA2 R101, -RZ, RZ, 0, 0 ;  /* 0x00000000ff657431 */ /* 0x000fe400000001ff */
[----:B------:R-:W-:Y:S01]  /*5f00*/  @P5 HADD2.F32 R93, -RZ, R45.H0_H0 ;  /* 0x2000002dff5d5230 */ /* 0x000fe20000004100 */
[----:B------:R-:W-:Y:S01]  /*5f10*/  MOV R92, RZ ;  /* 0x000000ff005c7202 */ /* 0x000fe20000000f00 */
[----:B------:R-:W-:Y:S01]  /*5f20*/  @P3 FMUL.FTZ R99, R89, R66 ;  /* 0x0000004259633220 */ /* 0x000fe20000410000 */
[-C--:B------:R-:W-:Y:S01]  /*5f30*/  @P6 FMUL.FTZ R101, R90, R65.reuse ;  /* 0x000000415a656220 */ /* 0x080fe20000410000 */
[----:B------:R-:W-:Y:S01]  /*5f40*/  @P6 FMUL.FTZ R92, R100, R65 ;  /* 0x00000041645c6220 */ /* 0x000fe20000410000 */
[----:B------:R-:W-:Y:S01]  /*5f50*/  MOV R89, RZ ;  /* 0x000000ff00597202 */ /* 0x000fe20000000f00 */
[-C--:B------:R-:W-:Y:S01]  /*5f60*/  @P5 FMUL.FTZ R98, R103, R64.reuse ;  /* 0x0000004067625220 */ /* 0x080fe20000410000 */
[----:B------:R-:W-:Y:S01]  /*5f70*/  LOP3.LUT P6, RZ, R109, 0xff, RZ, 0xc0, !PT ;  /* 0x000000ff6dff7812 */ /* 0x000fe200078cc0ff */
[----:B------:R-:W-:Y:S01]  /*5f80*/  @P5 FMUL.FTZ R89, R93, R64 ;  /* 0x000000405d595220 */ /* 0x000fe20000410000 */
[----:B------:R-:W-:Y:S01]  /*5f90*/  FADD.FTZ R64, R188, -R105 ;  /* 0x80000069bc407221 */ /* 0x000fe20000010000 */
[----:B------:R-:W-:Y:S01]  /*5fa0*/  @P3 HADD2.F32 R67, -RZ, R44.H1_H1 ;  /* 0x3000002cff433230 */ /* 0x000fe20000004100 */
[----:B------:R-:W-:Y:S01]  /*5fb0*/  LOP3.LUT P5, RZ, R109, 0xff00, RZ, 0xc0, !PT ;  /* 0x0000ff006dff7812 */ /* 0x000fe200078ac0ff */
[----:B------:R-:W-:Y:S01]  /*5fc0*/  FADD.FTZ R192, R192, -R193 ;  /* 0x800000c1c0c07221 */ /* 0x000fe20000010000 */
[----:B------:R-:W-:Y:S01]  /*5fd0*/  FMUL.FTZ R64, R183, R64 ;  /* 0x00000040b7407220 */ /* 0x000fe20000410000 */
[----:B------:R-:W-:-:S02]  /*5fe0*/  HFMA2 R91, -RZ, RZ, 0, 0 ;  /* 0x00000000ff5b7431 */ /* 0x000fc400000001ff */
[----:B------:R-:W-:Y:S01]  /*5ff0*/  @P3 FMUL.FTZ R91, R67, R66 ;  /* 0x00000042435b3220 */ /* 0x000fe20000410000 */
[----:B------:R-:W-:Y:S01]  /*6000*/  ISETP.GE.U32.AND P2, PT, R108, RZ, PT ;  /* 0x000000ff6c00720c */ /* 0x000fe20003f46070 */
[----:B------:R-:W-:Y:S01]  /*6010*/  FMUL.FTZ R65, R183, R192 ;  /* 0x000000c0b7417220 */ /* 0x000fe20000410000 */
[-C--:B------:R-:W-:Y:S01]  /*6020*/  FMUL.FTZ R66, R64, R102.reuse ;  /* 0x0000006640427220 */ /* 0x080fe20000410000 */
[----:B------:R-:W-:Y:S01]  /*6030*/  FADD.FTZ R194, R194, -R107 ;  /* 0x8000006bc2c27221 */ /* 0x000fe20000010000 */
[----:B------:R-:W-:Y:S01]  /*6040*/  @P6 HADD2.F32 R93, -RZ, R94.H0_H0 ;  /* 0x2000005eff5d6230 */ /* 0x000fe20000004100 */
[C---:B------:R-:W-:Y:S01]  /*6050*/  LOP3.LUT P3, RZ, R109.reuse, 0xff0000, RZ, 0xc0, !PT ;  /* 0x00ff00006dff7812 */ /* 0x040fe2000786c0ff */
[----:B------:R-:W-:Y:S01]  /*6060*/  @P6 HADD2.F32 R107, -RZ, R46.H0_H0 ;  /* 0x2000002eff6b6230 */ /* 0x000fe20000004100 */
[----:B------:R-:W-:Y:S01]  /*6070*/  ISETP.GE.U32.AND.EX P2, PT, R109, 0x1000000, PT, P2 ;  /* 0x010000006d00780c */ /* 0x000fe20003f46120 */
[----:B------:R-:W-:Y:S01]  /*6080*/  FMUL.FTZ R67, R65, R102 ;  /* 0x0000006641437220 */ /* 0x000fe20000410000 */
[----:B------:R-:W-:Y:S01]  /*6090*/  FMUL.FTZ R66, R66, UR6 ;  /* 0x0000000642427c20 */ /* 0x000fe20008410000 */
[----:B------:R-:W-:Y:S01]  /*60a0*/  FADD.FTZ R104, R195, -R104 ;  /* 0x80000068c3687221 */ /* 0x000fe20000010000 */
[----:B------:R-:W-:Y:S01]  /*60b0*/  HFMA2 R100, -RZ, RZ, 0, 0 ;  /* 0x00000000ff647431 */ /* 0x000fe200000001ff */
[----:B------:R-:W-:Y:S01]  /*60c0*/  MOV R90, RZ ;  /* 0x000000ff005a7202 */ /* 0x000fe20000000f00 */
[----:B------:R-:W-:-:S02]  /*60d0*/  @P5 HADD2.F32 R94, -RZ, R94.H1_H1 ;  /* 0x3000005eff5e5230 */ /* 0x000fc40000004100 */
[----:B------:R-:W-:Y:S01]  /*60e0*/  FMUL.FTZ R105, R67, UR6 ;  /* 0x0000000643697c20 */ /* 0x000fe20008410000 */
[-C--:B------:R-:W-:Y:S01]  /*60f0*/  @P6 FMUL.FTZ R100, R93, R66.reuse ;  /* 0x000000425d646220 */ /* 0x080fe20000410000 */
[----:B------:R-:W-:Y:S01]  /*6100*/  @P6 FMUL.FTZ R90, R107, R66 ;  /* 0x000000426b5a6220 */ /* 0x000fe20000410000 */
[C---:B------:R-:W-:Y:S01]  /*6110*/  FMUL.FTZ R66, R183.reuse, R194 ;  /* 0x000000c2b7427220 */ /* 0x040fe20000410000 */
[----:B------:R-:W-:Y:S01]  /*6120*/  FMUL.FTZ R67, R183, R104 ;  /* 0x00000068b7437220 */ /* 0x000fe20000410000 */
[----:B------:R-:W-:Y:S02]  /*6130*/  HFMA2 R103, -RZ, RZ, 0, 0 ;  /* 0x00000000ff677431 */ /* 0x000fe400000001ff */
[----:B------:R-:W-:Y:S01]  /*6140*/  @P5 FMUL.FTZ R103, R94, R105 ;  /* 0x000000695e675220 */ /* 0x000fe20000410000 */
[-C--:B------:R-:W-:Y:S01]  /*6150*/  FMUL.FTZ R94, R66, R102.reuse ;  /* 0x00000066425e7220 */ /* 0x080fe20000410000 */
[----:B------:R-:W-:Y:S01]  /*6160*/  FMUL.FTZ R102, R67, R102 ;  /* 0x0000006643667220 */ /* 0x000fe20000410000 */
[----:B------:R-:W-:Y:S01]  /*6170*/  @P5 HADD2.F32 R108, -RZ, R46.H1_H1 ;  /* 0x3000002eff6c5230 */ /* 0x000fe20000004100 */
[----:B------:R-:W-:Y:S01]  /*6180*/  MOV R93, RZ ;  /* 0x000000ff005d7202 */ /* 0x000fe20000000f00 */
[----:B------:R-:W-:-:S02]  /*6190*/  @P3 HADD2.F32 R107, -RZ, R47.H0_H0 ;  /* 0x2000002fff6b3230 */ /* 0x000fc40000004100 */
[----:B------:R-:W-:Y:S01]  /*61a0*/  FMUL.FTZ R94, R94, UR6 ;  /* 0x000000065e5e7c20 */ /* 0x000fe20008410000 */
[----:B------:R-:W-:Y:S02]  /*61b0*/  @P2 HADD2.F32 R115, -RZ, R47.H1_H1 ;  /* 0x3000002fff732230 */ /* 0x000fe40000004100 */
[----:B------:R-:W-:Y:S01]  /*61c0*/  FMUL.FTZ R102, R102, UR6 ;  /* 0x0000000666667c20 */ /* 0x000fe20008410000 */
        /* <DEDUP_REMOVED lines=14> */
[----:B------:R-:W-:Y:S01]  /*62b0*/  F2FP.F16.F32.PACK_AB R91, R106, R95 ;  /* 0x0000005f6a5b723e */ /* 0x000fe200000000ff */
[----:B------:R-:W-:Y:S06]  /*62c0*/  BRA `(.L_x_7016) ;  /* 0x0000000400907947 */ /* 0x000fec0003800000 */
.L_x_7017:
        /* <DEDUP_REMOVED lines=19> */
[----:B------:R-:W-:Y:S01]  /*6400*/  FMUL.FTZ R89, R183, R120 ;  /* 0x00000078b7597220 */ /* 0x000fe20000410000 */
[----:B------:R-:W-:Y:S02]  /*6410*/  @P2 HADD2.F32 R101, -RZ, R92.H0_H0 ;  /* 0x2000005cff652230 */ /* 0x000fe40000004100 */
[----:B------:R-:W-:Y:S01]  /*6420*/  FMUL.FTZ R88, R88, UR6 ;  /* 0x0000000658587c20 */ /* 0x000fe20008410000 */
[----:B------:R-:W-:Y:S01]  /*6430*/  @P3 FMUL.FTZ R99, R107, R100 ;  /* 0x000000646b633220 */ /* 0x000fe20000410000 */
[----:B------:R-:W-:Y:S01]  /*6440*/  FMUL.FTZ R107, R183, R90 ;  /* 0x0000005ab76b7220 */ /* 0x000fe20000410000 */
        /* <DEDUP_REMOVED lines=35> */
[----:B------:R-:W-:Y:S01]  /*6680*/  FMUL.FTZ R93, R183, R192 ;  /* 0x000000c0b75d7220 */ /* 0x000fe20000410000 */
[----:B------:R-:W-:Y:S01]  /*6690*/  FADD.FTZ R104, R195, -R104 ;  /* 0x80000068c3687221 */ /* 0x000fe20000010000 */
[C---:B------:R-:W-:Y:S01]  /*66a0*/  FMUL.FTZ R107, R183.reuse, R194 ;  /* 0x000000c2b76b7220 */ /* 0x040fe20000410000 */
[C---:B------:R-:W-:Y:S01]  /*66b0*/  FMUL.FTZ R89, R183.reuse, R188 ;  /* 0x000000bcb7597220 */ /* 0x040fe20000410000 */
[----:B------:R-:W-:Y:S01]  /*66c0*/  FMUL.FTZ R93, R102, R93 ;  /* 0x0000005d665d7220 */ /* 0x000fe20000410000 */
[----:B------:R-:W-:Y:S01]  /*66d0*/  FMUL.FTZ R183, R183, R104 ;  /* 0x00000068b7b77220 */ /* 0x000fe20000410000 */
        /* <DEDUP_REMOVED lines=35> */
.L_x_7016:
        /* <DEDUP_REMOVED lines=35> */
[----:B0-----:R-:W-:Y:S02]  /*6b40*/  MOV R61, R7 ;  /* 0x00000007003d7202 */ /* 0x001fe40000000f00 */
        /* <DEDUP_REMOVED lines=55> */
.L_x_7005:
        /* <DEDUP_REMOVED lines=28> */
.L_x_7019:
        /* <DEDUP_REMOVED lines=16> */
.L_x_10789:


//--------------------- .text._ZN10layer_norm22ln_bwd_finalize_kernelINS_22Kernel_traits_finalizeILj6144E6__halfS2_fS2_fjLb1ELj1024ELj4ENS_18Kernel_traits_baseILj6144ES2_S2_fS2_fjLj1024EEEEELb1ELb0EEEvNS_9BwdParamsE --------------------------
	.section	.text._ZN10layer_norm22ln_bwd_finalize_kernelINS_22Kernel_traits_finalizeILj6144E6__halfS2_fS2_fjLb1ELj1024ELj4ENS_18Kernel_traits_baseILj6144ES2_S2_fS2_fjLj1024EEEEELb1ELb0EEEvNS_9BwdParamsE,"ax",@progbits
	.align	128
        .global         _ZN10layer_norm22ln_bwd_finalize_kernelINS_22Kernel_traits_finalizeILj6144E6__halfS2_fS2_fjLb1ELj1024ELj4ENS_18Kernel_traits_baseILj6144ES2_S2_fS2_fjLj1024EEEEELb1ELb0EEEvNS_9BwdParamsE
        .type           _ZN10layer_norm22ln_bwd_finalize_kernelINS_22Kernel_traits_finalizeILj6144E6__halfS2_fS2_fjLb1ELj1024ELj4ENS_18Kernel_traits_baseILj6144ES2_S2_fS2_fjLj1024EEEEELb1ELb0EEEvNS_9BwdParamsE,@function
        .size           _ZN10layer_norm22ln_bwd_finalize_kernelINS_22Kernel_traits_finalizeILj6144E6__halfS2_fS2_fjLb1ELj1024ELj4ENS_18Kernel_traits_baseILj6144ES2_S2_fS2_fjLj1024EEEEELb1ELb0EEEvNS_9BwdParamsE,(.L_x_10790 - _ZN10layer_norm22ln_bwd_finalize_kernelINS_22Kernel_traits_finalizeILj6144E6__halfS2_fS2_fjLb1ELj1024ELj4ENS_18Kernel_traits_baseILj6144ES2_S2_fS2_fjLj1024EEEEELb1ELb0EEEvNS_9BwdParamsE)
        .other          _ZN10layer_norm22ln_bwd_finalize_kernelINS_22Kernel_traits_finalizeILj6144E6__halfS2_fS2_fjLb1ELj1024ELj4ENS_18Kernel_traits_baseILj6144ES2_S2_fS2_fjLj1024EEEEELb1ELb0EEEvNS_9BwdParamsE,@"STO_CUDA_ENTRY STV_DEFAULT"
_ZN10layer_norm22ln_bwd_finalize_kernelINS_22Kernel_traits_finalizeILj6144E6__halfS2_fS2_fjLb1ELj1024ELj4ENS_18Kernel_traits_baseILj6144ES2_S2_fS2_fjLj1024EEEEELb1ELb0EEEvNS_9BwdParamsE:
.text._ZN10layer_norm22ln_bwd_finalize_kernelINS_22Kernel_traits_finalizeILj6144E6__halfS2_fS2_fjLb1ELj1024ELj4ENS_18Kernel_traits_baseILj6144ES2_S2_fS2_fjLj1024EEEEELb1ELb0EEEvNS_9BwdParamsE:
        /* <DEDUP_REMOVED lines=62> */
.L_x_7024:
        /* <DEDUP_REMOVED lines=87> */
.L_x_7023:
[----:B------:R-:W-:Y:S05]  /*0950*/  BSYNC.RECONVERGENT B1 ;  /* 0x0000000000017941 */ /* 0x000fea0003800200 */
.L_x_7022:
        /* <DEDUP_REMOVED lines=49> */
.L_x_7026:
[----:B------:R-:W-:Y:S05]  /*0c70*/  BSYNC.RECONVERGENT B1 ;  /* 0x0000000000017941 */ /* 0x000fea0003800200 */
.L_x_7025:
        /* <DEDUP_REMOVED lines=29> */
.L_x_7028:
[----:B------:R-:W-:Y:S05]  /*0e50*/  BSYNC.RECONVERGENT B1 ;  /* 0x0000000000017941 */ /* 0x000fea0003800200 */
.L_x_7027:
        /* <DEDUP_REMOVED lines=14> */
.L_x_7021:
[----:B------:R-:W-:Y:S05]  /*0f40*/  BSYNC.RECONVERGENT B0 ;  /* 0x0000000000007941 */ /* 0x000fea0003800200 */
.L_x_7020:
        /* <DEDUP_REMOVED lines=75> */
.L_x_7029:
        /* <DEDUP_REMOVED lines=16> */
.L_x_10790:


//--------------------- .text._ZN10layer_norm13ln_bwd_kernelINS_13Kernel_traitsI6__halfS2_fS2_fjLj6144ELj1ELj1ELj8ELj16ENS_18Kernel_traits_baseILj6144ES2_S2_fS2_fjLj256EEEEELb1ELb1ELb1ELb0EEEvNS_9BwdParamsE --------------------------
	.section	.text._ZN10layer_norm13ln_bwd_kernelINS_13Kernel_traitsI6__halfS2_fS2_fjLj6144ELj1ELj1ELj8ELj16ENS_18Kernel_traits_baseILj6144ES2_S2_fS2_fjLj256EEEEELb1ELb1ELb1ELb0EEEvNS_9BwdParamsE,"ax",@progbits
	.align	128
        .global         _ZN10layer_norm13ln_bwd_kernelINS_13Kernel_traitsI6__halfS2_fS2_fjLj6144ELj1ELj1ELj8ELj16ENS_18Kernel_traits_baseILj6144ES2_S2_fS2_fjLj256EEEEELb1ELb1ELb1ELb0EEEvNS_9BwdParamsE
        .type           _ZN10layer_norm13ln_bwd_kernelINS_13Kernel_traitsI6__halfS2_fS2_fjLj6144ELj1ELj1ELj8ELj16ENS_18Kernel_traits_baseILj6144ES2_S2_fS2_fjLj256EEEEELb1ELb1ELb1ELb0EEEvNS_9BwdParamsE,@function
        .size           _ZN10layer_norm13ln_bwd_kernelINS_13Kernel_traitsI6__halfS2_fS2_fjLj6144ELj1ELj1ELj8ELj16ENS_18Kernel_traits_baseILj6144ES2_S2_fS2_fjLj256EEEEELb1ELb1ELb1ELb0EEEvNS_9BwdParamsE,(.L_x_10791 - _ZN10layer_norm13ln_bwd_kernelINS_13Kernel_traitsI6__halfS2_fS2_fjLj6144ELj1ELj1ELj8ELj16ENS_18Kernel_traits_baseILj6144ES2_S2_fS2_fjLj256EEEEELb1ELb1ELb1ELb0EEEvNS_9BwdParamsE)
        .other          _ZN10layer_norm13ln_bwd_kernelINS_13Kernel_traitsI6__halfS2_fS2_fjLj6144ELj1ELj1ELj8ELj16ENS_18Kernel_traits_baseILj6144ES2_S2_fS2_fjLj256EEEEELb1ELb1ELb1ELb0EEEvNS_9BwdParamsE,@"STO_CUDA_ENTRY STV_DEFAULT"
_ZN10layer_norm13ln_bwd_kernelINS_13Kernel_traitsI6__halfS2_fS2_fjLj6144ELj1ELj1ELj8ELj16ENS_18Kernel_traits_baseILj6144ES2_S2_fS2_fjLj256EEEEELb1ELb1ELb1ELb0EEEvNS_9BwdParamsE:
.text._ZN10layer_norm13ln_bwd_kernelINS_13Kernel_traitsI6__halfS2_fS2_fjLj6144ELj1ELj1ELj8ELj16ENS_18Kernel_traits_baseILj6144ES2_S2_fS2_fjLj256EEEEELb1ELb1ELb1ELb0EEEvNS_9BwdParamsE:
        /* <DEDUP_REMOVED lines=24> */
[----:B------:R-:W0:Y:S01]  /*0180*/  @P2 LDC.64 R18, c[0x0][0x3e8] ;  /* 0x0000fa00ff122b82 */ /* 0x000e220000000a00 */
[----:B----4-:R-:W-:-:S05]  /*0190*/  @P1 IMAD.WIDE.U32 R12, R3, 0x10, R8 ;  /* 0x00000010030c1825 */ /* 0x010fca00078e0008 */
[----:B------:R1:W5:Y:S01]  /*01a0*/  @P1 LDG.E.128 R128, desc[UR8][R12.64] ;  /* 0x000000080c801981 */ /* 0x000362000c1e1d00 */
[C---:B---3--:R-:W-:Y:S01]  /*01b0*/  @P1 IMAD.WIDE.U32 R14, R3.reuse, 0x10, R10 ;  /* 0x00000010030e1825 */ /* 0x048fe200078e000a */
[----:B------:R-:W-:-:S04]  /*01c0*/  @P1 IADD3 R3, PT, PT, R3, 0x100, RZ ;  /* 0x0000010003031810 */ /* 0x000fc80007ffe0ff */
[----:B------:R1:W5:Y:S01]  /*01d0*/  @P1 LDG.E.128 R124, desc[UR8][R14.64] ;  /* 0x000000080e7c1981 */ /* 0x000362000c1e1d00 */
[----:B--2---:R-:W-:-:S05]  /*01e0*/  @P2 IMAD.WIDE.U32 R8, R3, 0x10, R16 ;  /* 0x0000001003082825 */ /* 0x004fca00078e0010 */
[----:B------:R1:W5:Y:S01]  /*01f0*/  @P2 LDG.E.128 R120, desc[UR8][R8.64] ;  /* 0x0000000808782981 */ /* 0x000362000c1e1d00 */
[----:B0-----:R-:W-:-:S05]  /*0200*/  @P2 IMAD.WIDE.U32 R10, R3, 0x10, R18 ;  /* 0x00000010030a2825 */ /* 0x001fca00078e0012 */
[----:B------:R1:W5:Y:S01]  /*0210*/  @P2 LDG.E.128 R116, desc[UR8][R10.64] ;  /* 0x000000080a742981 */ /* 0x000362000c1e1d00 */
[----:B------:R-:W0:Y:S01]  /*0220*/  S2UR UR4, SR_CTAID.X ;  /* 0x00000000000479c3 */ /* 0x000e220000002500 */
[----:B------:R-:W-:Y:S02]  /*0230*/  CS2R R112, SRZ ;  /* 0x0000000000707805 */ /* 0x000fe4000001ff00 */
[----:B------:R-:W-:Y:S02]  /*0240*/  CS2R R114, SRZ ;  /* 0x0000000000727805 */ /* 0x000fe4000001ff00 */
[----:B------:R-:W-:Y:S02]  /*0250*/  CS2R R108, SRZ ;  /* 0x00000000006c7805 */ /* 0x000fe4000001ff00 */
[----:B------:R-:W-:Y:S02]  /*0260*/  CS2R R110, SRZ ;  /* 0x00000000006e7805 */ /* 0x000fe4000001ff00 */
[----:B------:R-:W-:-:S02]  /*0270*/  CS2R R104, SRZ ;  /* 0x0000000000687805 */ /* 0x000fc4000001ff00 */
        /* <DEDUP_REMOVED lines=76> */
.L_x_7230:
        /* <DEDUP_REMOVED lines=62> */
[C---:B---3--:R-:W-:Y:S01]  /*0b20*/  FADD.FTZ R3, -R176.reuse, R8 ;  /* 0x00000008b0037221 */ /* 0x048fe20000010100 */
[----:B------:R-:W-:Y:S01]  /*0b30*/  FADD.FTZ R169, -R176, R11 ;  /* 0x0000000bb0a97221 */ /* 0x000fe20000010100 */
[----:B------:R-:W-:-:S02]  /*0b40*/  HADD2.F32 R8, -RZ, R136.H0_H0 ;  /* 0x20000088ff087230 */ /* 0x000fc40000004100 */
[----:B------:R-:W-:Y:S01]  /*0b50*/  FADD.FTZ R9, -R176, R9 ;  /* 0x00000009b0097221 */ /* 0x000fe20000010100 */
[----:B------:R-:W-:Y:S01]  /*0b60*/  FMUL.FTZ R3, R6, R3 ;  /* 0x0000000306037220 */ /* 0x000fe20000410000 */
[----:B------:R-:W-:Y:S02]  /*0b70*/  HADD2.F32 R11, -RZ, R136.H1_H1 ;  /* 0x30000088ff0b7230 */ /* 0x000fe40000004100 */
[----:B0-----:R-:W-:Y:S01]  /*0b80*/  FADD.FTZ R167, -R176, R10 ;  /* 0x0000000ab0a77221 */ /* 0x001fe20000010100 */
[--C-:B----4-:R-:W-:Y:S02]  /*0b90*/  HADD2.F32 R7, -RZ, R12.reuse.H0_H0 ;  /* 0x2000000cff077230 */ /* 0x110fe40000004100 */
[----:B------:R-:W-:Y:S02]  /*0ba0*/  HADD2.F32 R12, -RZ, R12.H1_H1 ;  /* 0x3000000cff0c7230 */ /* 0x000fe40000004100 */
[----:B------:R-:W-:Y:S01]  /*0bb0*/  FMUL.FTZ R10, R6, R9 ;  /* 0x00000009060a7220 */ /* 0x000fe20000410000 */
[----:B------:R-:W-:-:S02]  /*0bc0*/  HADD2.F32 R20, -RZ, R13.H0_H0 ;  /* 0x2000000dff147230 */ /* 0x000fc40000004100 */
[-C--:B------:R-:W-:Y:S01]  /*0bd0*/  FMUL.FTZ R8, R8, R7.reuse ;  /* 0x0000000708087220 */ /* 0x080fe20000410000 */
[----:B------:R-:W-:Y:S02]  /*0be0*/  HADD2.F32 R22, -RZ, R13.H1_H1 ;  /* 0x3000000dff167230 */ /* 0x000fe40000004100 */
[----:B------:R-:W-:Y:S01]  /*0bf0*/  FADD.FTZ R88, R88, R7 ;  /* 0x0000000758587221 */ /* 0x000fe20000010000 */
[----:B------:R-:W-:Y:S01]  /*0c00*/  FFMA.FTZ R112, R3, R7, R112 ;  /* 0x0000000703707223 */ /* 0x000fe20000010070 */
[----:B------:R-:W-:Y:S02]  /*0c10*/  HADD2.F32 R13, -RZ, R137.H0_H0 ;  /* 0x20000089ff0d7230 */ /* 0x000fe40000004100 */
[----:B------:R-:W-:Y:S01]  /*0c20*/  FMUL.FTZ R7, R11, R12 ;  /* 0x0000000c0b077220 */ /* 0x000fe20000410000 */
[----:B------:R-:W-:Y:S01]  /*0c30*/  FMUL.FTZ R9, R6, R167 ;  /* 0x000000a706097220 */ /* 0x000fe20000410000 */
[--C-:B------:R-:W-:Y:S02]  /*0c40*/  HADD2.F32 R171, -RZ, R14.reuse.H0_H0 ;  /* 0x2000000effab7230 */ /* 0x100fe40000004100 */
[----:B------:R-:W-:Y:S01]  /*0c50*/  FADD.FTZ R17, -R176, R17 ;  /* 0x00000011b0117221 */ /* 0x000fe20000010100 */
[----:B-1----:R-:W-:-:S02]  /*0c60*/  HADD2.F32 R164, -RZ, R14.H1_H1 ;  /* 0x3000000effa47230 */ /* 0x002fc40000004100 */
[----:B------:R-:W-:Y:S01]  /*0c70*/  FMUL.FTZ R14, R6, R169 ;  /* 0x000000a9060e7220 */ /* 0x000fe20000410000 */
[----:B------:R-:W-:Y:S02]  /*0c80*/  HADD2.F32 R11, -RZ, R137.H1_H1 ;  /* 0x30000089ff0b7230 */ /* 0x000fe40000004100 */
[----:B------:R-:W-:Y:S01]  /*0c90*/  FADD.FTZ R89, R89, R12 ;  /* 0x0000000c59597221 */ /* 0x000fe20000010000 */
[----:B------:R-:W-:Y:S01]  /*0ca0*/  FFMA.FTZ R113, R10, R12, R113 ;  /* 0x0000000c0a717223 */ /* 0x000fe20000010071 */
[--C-:B------:R-:W-:Y:S02]  /*0cb0*/  HADD2.F32 R175, -RZ, R15.reuse.H0_H0 ;  /* 0x2000000fffaf7230 */ /* 0x100fe40000004100 */
[----:B------:R-:W-:Y:S01]  /*0cc0*/  FADD.FTZ R173, -R176, R18 ;  /* 0x00000012b0ad7221 */ /* 0x000fe20000010100 */
[----:B------:R-:W-:Y:S02]  /*0cd0*/  HADD2.F32 R168, -RZ, R15.H1_H1 ;  /* 0x3000000fffa87230 */ /* 0x000fe40000004100 */
[-C--:B------:R-:W-:Y:S01]  /*0ce0*/  FMUL.FTZ R12, R13, R20.reuse ;  /* 0x000000140d0c7220 */ /* 0x080fe20000410000 */
[----:B------:R-:W-:Y:S01]  /*0cf0*/  FADD.FTZ R90, R90, R20 ;  /* 0x000000145a5a7221 */ /* 0x000fe20000010000 */
[----:B------:R-:W-:Y:S01]  /*0d00*/  FFMA.FTZ R114, R9, R20, R114 ;  /* 0x0000001409727223 */ /* 0x000fe20000010072 */
[----:B------:R-:W-:Y:S01]  /*0d10*/  FADD.FTZ R15, -R176, R16 ;  /* 0x00000010b00f7221 */ /* 0x000fe20000010100 */
[----:B------:R-:W-:Y:S01]  /*0d20*/  FMUL.FTZ R18, R6, R17 ;  /* 0x0000001106127220 */ /* 0x000fe20000410000 */
[----:B------:R-:W-:Y:S01]  /*0d30*/  FADD.FTZ R20, RZ, R8 ;  /* 0x00000008ff147221 */ /* 0x000fe20000010000 */
[-C--:B------:R-:W-:Y:S01]  /*0d40*/  FMUL.FTZ R11, R11, R22.reuse ;  /* 0x000000160b0b7220 */ /* 0x080fe20000410000 */
[----:B------:R-:W-:Y:S01]  /*0d50*/  FADD.FTZ R91, R91, R22 ;  /* 0x000000165b5b7221 */ /* 0x000fe20000010000 */
[----:B------:R-:W-:Y:S01]  /*0d60*/  FFMA.FTZ R115, R14, R22, R115 ;  /* 0x000000160e737223 */ /* 0x000fe20000010073 */
[----:B------:R-:W-:Y:S01]  /*0d70*/  FFMA.FTZ R17, R3, R8, RZ ;  /* 0x0000000803117223 */ /* 0x000fe200000100ff */
[----:B------:R-:W-:-:S02]  /*0d80*/  HADD2.F32 R22, -RZ, R139.H0_H0 ;  /* 0x2000008bff167230 */ /* 0x000fc40000004100 */
[----:B------:R-:W-:Y:S01]  /*0d90*/  FADD.FTZ R179, -R176, R19 ;  /* 0x00000013b0b37221 */ /* 0x000fe20000010100 */
[----:B------:R-:W-:Y:S01]  /*0da0*/  FMUL.FTZ R13, R6, R15 ;  /* 0x0000000f060d7220 */ /* 0x000fe20000410000 */
[----:B------:R-:W-:Y:S01]  /*0db0*/  FADD.FTZ R19, R20, R7 ;  /* 0x0000000714137221 */ /* 0x000fe20000010000 */
[--C-:B------:R-:W-:Y:S02]  /*0dc0*/  HADD2.F32 R15, -RZ, R138.reuse.H1_H1 ;  /* 0x3000008aff0f7230 */ /* 0x100fe40000004100 */
[----:B------:R-:W-:Y:S01]  /*0dd0*/  FFMA.FTZ R20, R10, R7, R17 ;  /* 0x000000070a147223 */ /* 0x000fe20000010011 */
[----:B------:R-:W-:Y:S01]  /*0de0*/  FMUL.FTZ R17, R22, R175 ;  /* 0x000000af16117220 */ /* 0x000fe20000410000 */
[----:B------:R-:W-:Y:S02]  /*0df0*/  HADD2.F32 R16, -RZ, R138.H0_H0 ;  /* 0x2000008aff107230 */ /* 0x000fe40000004100 */
[----:B------:R-:W-:Y:S01]  /*0e00*/  FADD.FTZ R22, R19, R12 ;  /* 0x0000000c13167221 */ /* 0x000fe20000010000 */
[----:B------:R-:W-:Y:S01]  /*0e10*/  FFMA.FTZ R165, R9, R12, R20 ;  /* 0x0000000c09a57223 */ /* 0x000fe20000010014 */
[-C--:B------:R-:W-:Y:S01]  /*0e20*/  FMUL.FTZ R15, R15, R164.reuse ;  /* 0x000000a40f0f7220 */ /* 0x080fe20000410000 */
[----:B------:R-:W-:Y:S01]  /*0e30*/  FADD.FTZ R85, R85, R164 ;  /* 0x000000a455557221 */ /* 0x000fe20000010000 */
[----:B------:R-:W-:Y:S01]  /*0e40*/  FFMA.FTZ R109, R18, R164, R109 ;  /* 0x000000a4126d7223 */ /* 0x000fe2000001006d */
[----:B------:R-:W-:-:S02]  /*0e50*/  HADD2.F32 R164, -RZ, R139.H1_H1 ;  /* 0x3000008bffa47230 */ /* 0x000fc40000004100 */
[----:B------:R-:W-:Y:S01]  /*0e60*/  FADD.FTZ R167, R22, R11 ;  /* 0x0000000b16a77221 */ /* 0x000fe20000010000 */
[----:B------:R-:W-:Y:S01]  /*0e70*/  FMUL.FTZ R16, R16, R171 ;  /* 0x000000ab10107220 */ /* 0x000fe20000410000 */
[----:B------:R-:W-:Y:S01]  /*0e80*/  FFMA.FTZ R22, R14, R11, R165 ;  /* 0x0000000b0e167223 */ /* 0x000fe200000100a5 */
[----:B------:R-:W-:Y:S02]  /*0e90*/  FMUL.FTZ R20, R164, R168 ;  /* 0x000000a8a4147220 */ /* 0x000fe40000410000 */
[----:B------:R-:W-:Y:S01]  /*0ea0*/  FADD.FTZ R164, R167, R16 ;  /* 0x00000010a7a47221 */ /* 0x000fe20000010000 */
[----:B------:R-:W-:Y:S01]  /*0eb0*/  FFMA.FTZ R165, R13, R16, R22 ;  /* 0x000000100da57223 */ /* 0x000fe20000010016 */
[----:B------:R-:W-:Y:S02]  /*0ec0*/  FMUL.FTZ R19, R6, R173 ;  /* 0x000000ad06137220 */ /* 0x000fe40000410000 */
[----:B------:R-:W-:Y:S01]  /*0ed0*/  FADD.FTZ R164, R164, R15 ;  /* 0x0000000fa4a47221 */ /* 0x000fe20000010000 */
[----:B------:R-:W-:Y:S01]  /*0ee0*/  FFMA.FTZ R166, R18, R15, R165 ;  /* 0x0000000f12a67223 */ /* 0x000fe200000100a5 */
[----:B------:R-:W-:-:S02]  /*0ef0*/  FMUL.FTZ R22, R6, R179 ;  /* 0x000000b306167220 */ /* 0x000fc40000410000 */
        /* <DEDUP_REMOVED lines=10> */
.L_x_7034:
[----:B----4-:R-:W-:Y:S05]  /*0fa0*/  BSYNC.RECONVERGENT B1 ;  /* 0x0000000000017941 */ /* 0x010fea0003800200 */
.L_x_7033:
        /* <DEDUP_REMOVED lines=10> */
[----:B------:R-:W3:Y:S01]  /*1050*/  LDG.E.128 R164, desc[UR8][R164.64] ;  /* 0x00000008a4a47981 */ /* 0x000ee2000c1e1d00 */
[----:B------:R-:W-:-:S13]  /*1060*/  ISETP.NE.AND.EX P5, PT, RZ, UR11, PT, P5 ;  /* 0x0000000bff007c0c */ /* 0x000fda000bfa5350 */
[----:B------:R-:W0:Y:S01]  /*1070*/  @P5 LDC.64 R172, c[0x0][0x438] ;  /* 0x00010e00ffac5b82 */ /* 0x000e220000000a00 */
[----:B--2---:R-:W-:-:S05]  /*1080*/  IMAD.WIDE.U32 R180, R177, 0x8, R180 ;  /* 0x00000008b1b47825 */ /* 0x004fca00078e00b4 */
[----:B------:R1:W5:Y:S02]  /*1090*/  LDG.E.64 R194, desc[UR8][R180.64] ;  /* 0x00000008b4c27981 */ /* 0x000364000c1e1b00 */
[----:B-1----:R-:W-:Y:S02]  /*10a0*/  HADD2.F32 R180, -RZ, R129.H0_H0 ;  /* 0x20000081ffb47230 */ /* 0x002fe40000004100 */
[----:B0-----:R-:W-:-:S05]  /*10b0*/  @P5 IMAD.WIDE.U32 R172, R178, 0x20, R172 ;  /* 0x00000020b2ac5825 */ /* 0x001fca00078e00ac */
[----:B------:R-:W5:Y:S04]  /*10c0*/  @P5 LDG.E.128 R32, desc[UR8][R172.64] ;  /* 0x00000008ac205981 */ /* 0x000f68000c1e1d00 */
[----:B------:R0:W5:Y:S01]  /*10d0*/  @P5 LDG.E.128 R28, desc[UR8][R172.64+0x10] ;  /* 0x00001008ac1c5981 */ /* 0x000162000c1e1d00 */
[----:B------:R-:W-:Y:S02]  /*10e0*/  HADD2.F32 R184, -RZ, R130.H0_H0 ;  /* 0x20000082ffb87230 */ /* 0x000fe40000004100 */
[----:B------:R-:W-:Y:S01]  /*10f0*/  HADD2.F32 R188, -RZ, R131.H1_H1 ;  /* 0x30000083ffbc7230 */ /* 0x000fe20000004100 */
[----:B------:R-:W-:Y:S02]  /*1100*/  IADD3 R211, PT, PT, R211, 0x100, RZ ;  /* 0x00000100d3d37810 */ /* 0x000fe40007ffe0ff */
[----:B------:R-:W-:-:S02]  /*1110*/  IADD3 R177, PT, PT, R177, 0x100, RZ ;  /* 0x00000100b1b17810 */ /* 0x000fc40007ffe0ff */
[----:B------:R-:W-:Y:S01]  /*1120*/  IADD3 R178, PT, PT, R178, 0x100, RZ ;  /* 0x00000100b2b27810 */ /* 0x000fe20007ffe0ff */
[C---:B----4-:R-:W-:Y:S01]  /*1130*/  FADD.FTZ R21, -R176.reuse, R24 ;  /* 0x00000018b0157221 */ /* 0x050fe20000010100 */
[C---:B------:R-:W-:Y:S01]  /*1140*/  FADD.FTZ R183, -R176.reuse, R25 ;  /* 0x00000019b0b77221 */ /* 0x040fe20000010100 */
[----:B------:R-:W-:Y:S02]  /*1150*/  HADD2.F32 R24, -RZ, R128.H0_H0 ;  /* 0x20000080ff187230 */ /* 0x000fe40000004100 */
[----:B------:R-:W-:Y:S01]  /*1160*/  FADD.FTZ R185, -R176, R26 ;  /* 0x0000001ab0b97221 */ /* 0x000fe20000010100 */
[--C-:B---3--:R-:W-:Y:S02]  /*1170*/  HADD2.F32 R23, -RZ, R164.reuse.H0_H0 ;  /* 0x200000a4ff177230 */ /* 0x108fe40000004100 */
[C---:B------:R-:W-:Y:S01]  /*1180*/  FMUL.FTZ R21, R6.reuse, R21 ;  /* 0x0000001506157220 */ /* 0x040fe20000410000 */
[----:B------:R-:W-:Y:S02]  /*1190*/  HADD2.F32 R164, -RZ, R164.H1_H1 ;  /* 0x300000a4ffa47230 */ /* 0x000fe40000004100 */
[----:B------:R-:W-:Y:S01]  /*11a0*/  FMUL.FTZ R26, R6, R183 ;  /* 0x000000b7061a7220 */ /* 0x000fe20000410000 */
[----:B------:R-:W-:-:S02]  /*11b0*/  HADD2.F32 R25, -RZ, R128.H1_H1 ;  /* 0x30000080ff197230 */ /* 0x000fc40000004100 */
[----:B------:R-:W-:Y:S01]  /*11c0*/  FADD.FTZ R187, -R176, R27 ;  /* 0x0000001bb0bb7221 */ /* 0x000fe20000010100 */
[-C--:B------:R-:W-:Y:S01]  /*11d0*/  FMUL.FTZ R24, R24, R23.reuse ;  /* 0x0000001718187220 */ /* 0x080fe20000410000 */
[----:B------:R-:W-:Y:S01]  /*11e0*/  FADD.FTZ R80, R80, R23 ;  /* 0x0000001750507221 */ /* 0x000fe20000010000 */
[----:B------:R-:W-:Y:S01]  /*11f0*/  FFMA.FTZ R104, R21, R23, R104 ;  /* 0x0000001715687223 */ /* 0x000fe20000010068 */
[--C-:B------:R-:W-:Y:S02]  /*1200*/  HADD2.F32 R27, -RZ, R165.reuse.H0_H0 ;  /* 0x200000a5ff1b7230 */ /* 0x100fe40000004100 */
[-C--:B------:R-:W-:Y:S01]  /*1210*/  FMUL.FTZ R23, R25, R164.reuse ;  /* 0x000000a419177220 */ /* 0x080fe20000410000 */
[----:B------:R-:W-:Y:S01]  /*1220*/  FADD.FTZ R81, R81, R164 ;  /* 0x000000a451517221 */ /* 0x000fe20000010000 */
[----:B------:R-:W-:Y:S01]  /*1230*/  FFMA.FTZ R105, R26, R164, R105 ;  /* 0x000000a41a697223 */ /* 0x000fe20000010069 */
[----:B------:R-:W-:Y:S02]  /*1240*/  HADD2.F32 R165, -RZ, R165.H1_H1 ;  /* 0x300000a5ffa57230 */ /* 0x000fe40000004100 */
[----:B------:R-:W-:Y:S01]  /*1250*/  FMUL.FTZ R25, R6, R185 ;  /* 0x000000b906197220 */ /* 0x000fe20000410000 */
[----:B------:R-:W-:-:S02]  /*1260*/  HADD2.F32 R164, -RZ, R129.H1_H1 ;  /* 0x30000081ffa47230 */ /* 0x000fc40000004100 */
[----:B------:R-:W-:Y:S01]  /*1270*/  FMUL.FTZ R182, R6, R187 ;  /* 0x000000bb06b67220 */ /* 0x000fe20000410000 */
[-C--:B------:R-:W-:Y:S01]  /*1280*/  FMUL.FTZ R180, R180, R27.reuse ;  /* 0x0000001bb4b47220 */ /* 0x080fe20000410000 */
[----:B------:R-:W-:Y:S01]  /*1290*/  FADD.FTZ R82, R82, R27 ;  /* 0x0000001b52527221 */ /* 0x000fe20000010000 */
[----:B------:R-:W-:Y:S01]  /*12a0*/  FFMA.FTZ R106, R25, R27, R106 ;  /* 0x0000001b196a7223 */ /* 0x000fe2000001006a */
[-C--:B------:R-:W-:Y:S01]  /*12b0*/  FMUL.FTZ R27, R164, R165.reuse ;  /* 0x000000a5a41b7220 */ /* 0x080fe20000410000 */
[----:B------:R-:W-:Y:S01]  /*12c0*/  FADD.FTZ R169, -R176, R169 ;  /* 0x000000a9b0a97221 */ /* 0x000fe20000010100 */
[----:B------:R-:W-:Y:S01]  /*12d0*/  FADD.FTZ R83, R83, R165 ;  /* 0x000000a553537221 */ /* 0x000fe20000010000 */
[----:B------:R-:W-:Y:S01]  /*12e0*/  FFMA.FTZ R107, R182, R165, R107 ;  /* 0x000000a5b66b7223 */ /* 0x000fe2000001006b */
[----:B------:R-:W-:Y:S01]  /*12f0*/  FADD.FTZ R164, R179, R24 ;  /* 0x00000018b3a47221 */ /* 0x000fe20000010000 */
[----:B------:R-:W-:Y:S01]  /*1300*/  FFMA.FTZ R165, R21, R24, R216 ;  /* 0x0000001815a57223 */ /* 0x000fe200000100d8 */
[----:B------:R-:W-:-:S02]  /*1310*/  HADD2.F32 R175, -RZ, R166.H0_H0 ;  /* 0x200000a6ffaf7230 */ /* 0x000fc40000004100 */
[----:B------:R-:W-:Y:S01]  /*1320*/  FMUL.FTZ R186, R6, R169 ;  /* 0x000000a906ba7220 */ /* 0x000fe20000410000 */
[----:B------:R-:W-:Y:S02]  /*1330*/  HADD2.F32 R166, -RZ, R166.H1_H1 ;  /* 0x300000a6ffa67230 */ /* 0x000fe40000004100 */
[--C-:B0-----:R-:W-:Y:S02]  /*1340*/  HADD2.F32 R172, -RZ, R167.reuse.H0_H0 ;  /* 0x200000a7ffac7230 */ /* 0x101fe40000004100 */
[----:B------:R-:W-:Y:S02]  /*1350*/  HADD2.F32 R173, -RZ, R167.H1_H1 ;  /* 0x300000a7ffad7230 */ /* 0x000fe40000004100 */
[----:B------:R-:W-:Y:S01]  /*1360*/  FADD.FTZ R167, R164, R23 ;  /* 0x00000017a4a77221 */ /* 0x000fe20000010000 */
[----:B------:R-:W-:Y:S02]  /*1370*/  HADD2.F32 R183, -RZ, R130.H1_H1 ;  /* 0x30000082ffb77230 */ /* 0x000fe40000004100 */
[----:B------:R-:W-:Y:S01]  /*1380*/  FFMA.FTZ R164, R26, R23, R165 ;  /* 0x000000171aa47223 */ /* 0x000fe200000100a5 */
[----:B------:R-:W-:Y:S01]  /*1390*/  FADD.FTZ R77, R77, R166 ;  /* 0x000000a64d4d7221 */ /* 0x000fe20000010000 */
[-C--:B------:R-:W-:Y:S01]  /*13a0*/  FFMA.FTZ R101, R186, R166.reuse, R101 ;  /* 0x000000a6ba657223 */ /* 0x080fe20000010065 */
        /* <DEDUP_REMOVED lines=10> */
[----:B------:R-:W-:Y:S01]  /*1450*/  FADD.FTZ R166, R167, R184 ;  /* 0x000000b8a7a67221 */ /* 0x000fe20000010000 */
[----:B------:R-:W-:Y:S01]  /*1460*/  FFMA.FTZ R165, R181, R184, R164 ;  /* 0x000000b8b5a57223 */ /* 0x000fe200000100a4 */
[----:B------:R-:W-:Y:S01]  /*1470*/  FADD.FTZ R171, -R176, R171 ;  /* 0x000000abb0ab7221 */ /* 0x000fe20000010100 */
[-C--:B------:R-:W-:Y:S01]  /*1480*/  FMUL.FTZ R185, R185, R172.reuse ;  /* 0x000000acb9b97220 */ /* 0x080fe20000410000 */
        /* <DEDUP_REMOVED lines=15> */
.L_x_7036:
[----:B------:R-:W-:Y:S05]  /*1580*/  BSYNC.RECONVERGENT B1 ;  /* 0x0000000000017941 */ /* 0x000fea0003800200 */
.L_x_7035:
        /* <DEDUP_REMOVED lines=14> */
[----:B------:R-:W-:-:S02]  /*1670*/  HADD2.F32 R191, -RZ, R120.H1_H1 ;  /* 0x30000078ffbf7230 */ /* 0x000fc40000004100 */
[----:B------:R-:W-:Y:S02]  /*1680*/  HADD2.F32 R202, -RZ, R121.H0_H0 ;  /* 0x20000079ffca7230 */ /* 0x000fe40000004100 */
[----:B------:R-:W-:Y:S02]  /*1690*/  HADD2.F32 R206, -RZ, R122.H0_H0 ;  /* 0x2000007affce7230 */ /* 0x000fe40000004100 */
[----:B-1----:R-:W-:-:S05]  /*16a0*/  @P5 IMAD.WIDE.U32 R198, R178, 0x20, R198 ;  /* 0x00000020b2c65825 */ /* 0x002fca00078e00c6 */
[----:B------:R-:W5:Y:S04]  /*16b0*/  @P5 LDG.E.128 R140, desc[UR8][R198.64] ;  /* 0x00000008c68c5981 */ /* 0x000f68000c1e1d00 */
[----:B------:R1:W5:Y:S01]  /*16c0*/  @P5 LDG.E.128 R144, desc[UR8][R198.64+0x10] ;  /* 0x00001008c6905981 */ /* 0x000362000c1e1d00 */
[----:B------:R-:W-:Y:S02]  /*16d0*/  HADD2.F32 R210, -RZ, R123.H0_H0 ;  /* 0x2000007bffd27230 */ /* 0x000fe40000004100 */
[C---:B---3--:R-:W-:Y:S01]  /*16e0*/  FADD.FTZ R189, -R176.reuse, R164 ;  /* 0x000000a4b0bd7221 */ /* 0x048fe20000010100 */
[C---:B------:R-:W-:Y:S01]  /*16f0*/  FADD.FTZ R177, -R176.reuse, R165 ;  /* 0x000000a5b0b17221 */ /* 0x040fe20000010100 */
[----:B------:R-:W-:Y:S02]  /*1700*/  HADD2.F32 R164, -RZ, R120.H0_H0 ;  /* 0x20000078ffa47230 */ /* 0x000fe40000004100 */
[----:B0-----:R-:W-:Y:S01]  /*1710*/  FADD.FTZ R201, -R176, R166 ;  /* 0x000000a6b0c97221 */ /* 0x001fe20000010100 */
[----:B------:R-:W-:Y:S01]  /*1720*/  FMUL.FTZ R189, R6, R189 ;  /* 0x000000bd06bd7220 */ /* 0x000fe20000410000 */
[----:B----4-:R-:W-:-:S02]  /*1730*/  HADD2.F32 R165, -RZ, R172.H0_H0 ;  /* 0x200000acffa57230 */ /* 0x010fc40000004100 */
[----:B------:R-:W-:Y:S02]  /*1740*/  HADD2.F32 R172, -RZ, R172.H1_H1 ;  /* 0x300000acffac7230 */ /* 0x000fe40000004100 */
[----:B------:R-:W-:Y:S01]  /*1750*/  FADD.FTZ R203, -R176, R167 ;  /* 0x000000a7b0cb7221 */ /* 0x000fe20000010100 */
[----:B-1----:R-:W-:Y:S01]  /*1760*/  FMUL.FTZ R198, R164, R165 ;  /* 0x000000a5a4c67220 */ /* 0x002fe20000410000 */
        /* <DEDUP_REMOVED lines=9> */
[-C--:B------:R-:W-:Y:S01]  /*1800*/  FMUL.FTZ R202, R202, R167.reuse ;  /* 0x000000a7caca7220 */ /* 0x080fe20000410000 */
[----:B------:R-:W-:Y:S02]  /*1810*/  HADD2.F32 R201, -RZ, R121.H1_H1 ;  /* 0x30000079ffc97230 */ /* 0x000fe40000004100 */
[----:B------:R-:W-:Y:S01]  /*1820*/  FADD.FTZ R74, R74, R167 ;  /* 0x000000a74a4a7221 */ /* 0x000fe20000010000 */
[----:B------:R-:W-:Y:S01]  /*1830*/  FFMA.FTZ R98, R199, R167, R98 ;  /* 0x000000a7c7627223 */ /* 0x000fe20000010062 */
[----:B------:R-:W-:Y:S01]  /*1840*/  FMUL.FTZ R204, R6, R203 ;  /* 0x000000cb06cc7220 */ /* 0x000fe20000410000 */
[----:B------:R-:W-:Y:S01]  /*1850*/  FADD.FTZ R167, R164, R191 ;  /* 0x000000bfa4a77221 */ /* 0x000fe20000010000 */
[----:B------:R-:W-:Y:S01]  /*1860*/  FFMA.FTZ R164, R200, R191, R165 ;  /* 0x000000bfc8a47223 */ /* 0x000fe200000100a5 */
[C---:B------:R-:W-:Y:S01]  /*1870*/  FADD.FTZ R205, -R176.reuse, R168 ;  /* 0x000000a8b0cd7221 */ /* 0x040fe20000010100 */
[----:B------:R-:W-:Y:S01]  /*1880*/  FADD.FTZ R207, -R176, R169 ;  /* 0x000000a9b0cf7221 */ /* 0x000fe20000010100 */
[----:B------:R-:W-:-:S02]  /*1890*/  HADD2.F32 R169, -RZ, R174.H0_H0 ;  /* 0x200000aeffa97230 */ /* 0x000fc40000004100 */
[-C--:B------:R-:W-:Y:S01]  /*18a0*/  FMUL.FTZ R201, R201, R166.reuse ;  /* 0x000000a6c9c97220 */ /* 0x080fe20000410000 */
[----:B------:R-:W-:Y:S01]  /*18b0*/  FADD.FTZ R75, R75, R166 ;  /* 0x000000a64b4b7221 */ /* 0x000fe20000010000 */
[----:B------:R-:W-:Y:S01]  /*18c0*/  FFMA.FTZ R99, R204, R166, R99 ;  /* 0x000000a6cc637223 */ /* 0x000fe20000010063 */
[----:B------:R-:W-:Y:S01]  /*18d0*/  FADD.FTZ R166, R167, R202 ;  /* 0x000000caa7a67221 */ /* 0x000fe20000010000 */
[----:B------:R-:W-:Y:S01]  /*18e0*/  FFMA.FTZ R165, R199, R202, R164 ;  /* 0x000000cac7a57223 */ /* 0x000fe200000100a4 */
[----:B------:R-:W-:Y:S01]  /*18f0*/  FMUL.FTZ R203, R6, R205 ;  /* 0x000000cd06cb7220 */ /* 0x000fe20000410000 */
        /* <DEDUP_REMOVED lines=35> */
.L_x_7032:
        /* <DEDUP_REMOVED lines=34> */
.L_x_7038:
        /* <DEDUP_REMOVED lines=30> */
.L_x_7037:
[----:B----4-:R-:W-:Y:S05]  /*1f30*/  BSYNC.RECONVERGENT B0 ;  /* 0x0000000000007941 */ /* 0x010fea0003800200 */
.L_x_7031:
        /* <DEDUP_REMOVED lines=32> */
.L_x_7040:
[----:B------:R-:W-:Y:S05]  /*2140*/  BSYNC.RECONVERGENT B0 ;  /* 0x0000000000007941 */ /* 0x000fea0003800200 */
.L_x_7039:
        /* <DEDUP_REMOVED lines=22> */
[----:B------:R-:W-:Y:S01]  /*22b0*/  FADD.FTZ R164, R167, R164 ;  /* 0x000000a4a7a47221 */ /* 0x000fe20000010000 */
[----:B------:R-:W-:Y:S01]  /*22c0*/  MOV R167, R213 ;  /* 0x000000d500a77202 */ /* 0x000fe20000000f00 */
[----:B------:R-:W-:-:S02]  /*22d0*/  @P4 IMAD R165, R165, R0, RZ ;  /* 0x00000000a5a54224 */ /* 0x000fc400078e02ff */
[----:B-1----:R-:W-:Y:S01]  /*22e0*/  FADD.FTZ R215, R215, R168 ;  /* 0x000000a8d7d77221 */ /* 0x002fe20000010000 */
[----:B------:R-:W-:-:S03]  /*22f0*/  FADD.FTZ R164, R164, R169 ;  /* 0x000000a9a4a47221 */ /* 0x000fc60000010000 */
[----:B------:R-:W-:Y:S01]  /*2300*/  FADD.FTZ R215, R170, R215 ;  /* 0x000000d7aad77221 */ /* 0x000fe20000010000 */
[----:B------:R-:W-:Y:S01]  /*2310*/  FADD.FTZ R164, R171, R164 ;  /* 0x000000a4aba47221 */ /* 0x000fe20000010000 */
[----:B------:R-:W-:Y:S02]  /*2320*/  @P4 SHF.R.S32.HI R166, RZ, 0x1f, R165 ;  /* 0x0000001fffa64819 */ /* 0x000fe400000114a5 */
[----:B--2---:R-:W-:Y:S01]  /*2330*/  FADD.FTZ R215, R215, R172 ;  /* 0x000000acd7d77221 */ /* 0x004fe20000010000 */
[----:B------:R-:W-:Y:S01]  /*2340*/  FADD.FTZ R164, R164, R173 ;  /* 0x000000ada4a47221 */ /* 0x000fe20000010000 */
[----:B------:R-:W-:Y:S01]  /*2350*/  @P4 LEA.HI R170, R166, R165, RZ, 0x3 ;  /* 0x000000a5a6aa4211 */ /* 0x000fe200078f18ff */
[----:B------:R-:W-:Y:S02]  /*2360*/  HFMA2 R166, -RZ, RZ, 0, 0 ;  /* 0x00000000ffa67431 */ /* 0x000fe400000001ff */
[----:B------:R-:W-:Y:S01]  /*2370*/  FADD.FTZ R215, R174, R215 ;  /* 0x000000d7aed77221 */ /* 0x000fe20000010000 */
[----:B------:R-:W-:Y:S01]  /*2380*/  FADD.FTZ R164, R175, R164 ;  /* 0x000000a4afa47221 */ /* 0x000fe20000010000 */
[----:B------:R-:W-:-:S02]  /*2390*/  @P4 LEA.HI.SX32 R166, R170, R211, 0x1d ;  /* 0x000000d3aaa64211 */ /* 0x000fc400078feaff */
        /* <DEDUP_REMOVED lines=14> */
.L_x_7043:
        /* <DEDUP_REMOVED lines=17> */
[----:B------:R-:W-:-:S03]  /*2590*/  HADD2.F32 R169, -RZ, R148.H0_H0 ;  /* 0x20000094ffa97230 */ /* 0x000fc60000004100 */
[----:B------:R-:W-:-:S04]  /*25a0*/  FMUL.FTZ R168, R168, UR14 ;  /* 0x0000000ea8a87c20 */ /* 0x000fc80008410000 */
[----:B------:R-:W-:-:S07]  /*25b0*/  FMUL.FTZ R169, R169, R168 ;  /* 0x000000a8a9a97220 */ /* 0x000fce0000410000 */
.L_x_7048:
[----:B------:R-:W-:Y:S05]  /*25c0*/  BSYNC.RECONVERGENT B1 ;  /* 0x0000000000017941 */ /* 0x000fea0003800200 */
.L_x_7047:
[----:B------:R-:W-:Y:S01]  /*25d0*/  BSSY.RECONVERGENT B1, `(.L_x_7049) ;  /* 0x000000d000017945 */ /* 0x000fe20003800200 */
[----:B------:R-:W-:Y:S01]  /*25e0*/  FADD.FTZ R64, R64, R169 ;  /* 0x000000a940407221 */ /* 0x000fe20000010000 */
[----:B------:R-:W-:Y:S02]  /*25f0*/  MOV R168, RZ ;  /* 0x000000ff00a87202 */ /* 0x000fe40000000f00 */
[----:B------:R-:W-:Y:S05]  /*2600*/  @!P6 BRA `(.L_x_7050) ;  /* 0x000000000024e947 */ /* 0x000fea0003800000 */
[----:B------:R-:W-:Y:S01]  /*2610*/  FFMA.FTZ R169, R3, R165, R164 ;  /* 0x000000a503a97223 */ /* 0x000fe200000100a4 */
[----:B------:R-:W-:Y:S01]  /*2620*/  ISETP.GT.AND P5, PT, R4, RZ, PT ;  /* 0x000000ff0400720c */ /* 0x000fe20003fa4270 */
[----:B------:R-:W-:Y:S02]  /*2630*/  HADD2.F32 R168, -RZ, R132.H0_H0 ;  /* 0x20000084ffa87230 */ /* 0x000fe40000004100 */
[----:B------:R-:W-:-:S04]  /*2640*/  FADD.FTZ R169, R8, -R169 ;  /* 0x800000a908a97221 */ /* 0x000fc80000010000 */
[----:B------:R-:W-:-:S05]  /*2650*/  FMUL.FTZ R169, R6, R169 ;  /* 0x000000a906a97220 */ /* 0x000fca0000410000 */
[----:B------:R-:W-:-:S05]  /*2660*/  FSEL R169, R169, RZ, P5 ;  /* 0x000000ffa9a97208 */ /* 0x000fca0002800000 */
[----:B------:R-:W-:-:S04]  /*2670*/  FMUL.FTZ R169, R169, UR15 ;  /* 0x0000000fa9a97c20 */ /* 0x000fc80008410000 */
[----:B------:R-:W-:-:S04]  /*2680*/  FMUL.FTZ R169, R169, UR14 ;  /* 0x0000000ea9a97c20 */ /* 0x000fc80008410000 */
[----:B------:R-:W-:-:S07]  /*2690*/  FMUL.FTZ R168, R169, R168 ;  /* 0x000000a8a9a87220 */ /* 0x000fce0000410000 */
.L_x_7050:
[----:B------:R-:W-:Y:S05]  /*26a0*/  BSYNC.RECONVERGENT B1 ;  /* 0x0000000000017941 */ /* 0x000fea0003800200 */
.L_x_7049:
[----:B------:R-:W-:-:S04]  /*26b0*/  F2FP.F16.F32.PACK_AB R168, RZ, R168 ;  /* 0x000000a8ffa8723e */ /* 0x000fc800000000ff */
[----:B------:R-:W-:-:S07]  /*26c0*/  PRMT R152, R168, 0x7610, R152 ;  /* 0x00007610a8987816 */ /* 0x000fce0000000098 */
.L_x_7046:
[----:B------:R-:W-:Y:S05]  /*26d0*/  @!P4 BRA `(.L_x_7051) ;  /* 0x000000000078c947 */ /* 0x000fea0003800000 */
[----:B-----5:R-:W-:Y:S01]  /*26e0*/  LOP3.LUT P5, RZ, R192, 0xff00, RZ, 0xc0, !PT ;  /* 0x0000ff00c0ff7812 */ /* 0x020fe200078ac0ff */
[----:B------:R-:W-:Y:S01]  /*26f0*/  BSSY.RECONVERGENT B1, `(.L_x_7052) ;  /* 0x000000c000017945 */ /* 0x000fe20003800200 */
[----:B------:R-:W-:-:S11]  /*2700*/  HFMA2 R168, -RZ, RZ, 0, 0 ;  /* 0x00000000ffa87431 */ /* 0x000fd600000001ff */
[----:B------:R-:W-:Y:S05]  /*2710*/  @!P5 BRA `(.L_x_7053) ;  /* 0x000000000024d947 */ /* 0x000fea0003800000 */
[----:B------:R-:W-:Y:S01]  /*2720*/  FFMA.FTZ R168, R10, R165, R164 ;  /* 0x000000a50aa87223 */ /* 0x000fe200000100a4 */
[----:B------:R-:W-:-:S03]  /*2730*/  ISETP.GT.AND P6, PT, R4, RZ, PT ;  /* 0x000000ff0400720c */ /* 0x000fc60003fc4270 */
[----:B------:R-:W-:Y:S01]  /*2740*/  FADD.FTZ R169, R7, -R168 ;  /* 0x800000a807a97221 */ /* 0x000fe20000010000 */
[----:B------:R-:W-:-:S03]  /*2750*/  HADD2.F32 R168, -RZ, R148.H1_H1 ;  /* 0x30000094ffa87230 */ /* 0x000fc60000004100 */
[----:B------:R-:W-:-:S05]  /*2760*/  FMUL.FTZ R169, R6, R169 ;  /* 0x000000a906a97220 */ /* 0x000fca0000410000 */
[----:B------:R-:W-:-:S05]  /*2770*/  FSEL R169, R169, RZ, P6 ;  /* 0x000000ffa9a97208 */ /* 0x000fca0003000000 */
[----:B------:R-:W-:-:S04]  /*2780*/  FMUL.FTZ R169, R169, UR15 ;  /* 0x0000000fa9a97c20 */ /* 0x000fc80008410000 */
[----:B------:R-:W-:-:S04]  /*2790*/  FMUL.FTZ R169, R169, UR14 ;  /* 0x0000000ea9a97c20 */ /* 0x000fc80008410000 */
[----:B------:R-:W-:-:S07]  /*27a0*/  FMUL.FTZ R168, R168, R169 ;  /* 0x000000a9a8a87220 */ /* 0x000fce0000410000 */
.L_x_7053:
[----:B------:R-:W-:Y:S05]  /*27b0*/  BSYNC.RECONVERGENT B1 ;  /* 0x0000000000017941 */ /* 0x000fea0003800200 */
.L_x_7052:
[----:B------:R-:W-:Y:S01]  /*27c0*/  BSSY.RECONVERGENT B1, `(.L_x_7054) ;  /* 0x000000d000017945 */ /* 0x000fe20003800200 */
[----:B------:R-:W-:Y:S01]  /*27d0*/  FADD.FTZ R65, R65, R168 ;  /* 0x000000a841417221 */ /* 0x000fe20000010000 */
[----:B------:R-:W-:Y:S02]  /*27e0*/  MOV R168, RZ ;  /* 0x000000ff00a87202 */ /* 0x000fe40000000f00 */
        /* <DEDUP_REMOVED lines=10> */
.L_x_7055:
[----:B------:R-:W-:Y:S05]  /*2890*/  BSYNC.RECONVERGENT B1 ;  /* 0x0000000000017941 */ /* 0x000fea0003800200 */
.L_x_7054:
[----:B------:R-:W-:-:S04]  /*28a0*/  F2FP.F16.F32.PACK_AB R168, RZ, R168 ;  /* 0x000000a8ffa8723e */ /* 0x000fc800000000ff */
[----:B------:R-:W-:-:S07]  /*28b0*/  PRMT R152, R152, 0x5410, R168 ;  /* 0x0000541098987816 */ /* 0x000fce00000000a8 */
.L_x_7051:
        /* <DEDUP_REMOVED lines=14> */
.L_x_7058:
[----:B------:R-:W-:Y:S05]  /*29a0*/  BSYNC.RECONVERGENT B1 ;  /* 0x0000000000017941 */ /* 0x000fea0003800200 */
.L_x_7057:
        /* <DEDUP_REMOVED lines=13> */
.L_x_7060:
[----:B------:R-:W-:Y:S05]  /*2a80*/  BSYNC.RECONVERGENT B1 ;  /* 0x0000000000017941 */ /* 0x000fea0003800200 */
.L_x_7059:
[----:B------:R-:W-:-:S04]  /*2a90*/  F2FP.F16.F32.PACK_AB R168, RZ, R168 ;  /* 0x000000a8ffa8723e */ /* 0x000fc800000000ff */
[----:B------:R-:W-:-:S07]  /*2aa0*/  PRMT R153, R168, 0x7610, R153 ;  /* 0x00007610a8997816 */ /* 0x000fce0000000099 */
.L_x_7056:
        /* <DEDUP_REMOVED lines=14> */
.L_x_7063:
[----:B------:R-:W-:Y:S05]  /*2b90*/  BSYNC.RECONVERGENT B1 ;  /* 0x0000000000017941 */ /* 0x000fea0003800200 */
.L_x_7062:
        /* <DEDUP_REMOVED lines=13> */
.L_x_7065:
[----:B------:R-:W-:Y:S05]  /*2c70*/  BSYNC.RECONVERGENT B1 ;  /* 0x0000000000017941 */ /* 0x000fea0003800200 */
.L_x_7064:
[----:B------:R-:W-:-:S04]  /*2c80*/  F2FP.F16.F32.PACK_AB R168, RZ, R168 ;  /* 0x000000a8ffa8723e */ /* 0x000fc800000000ff */
[----:B------:R-:W-:-:S07]  /*2c90*/  PRMT R153, R153, 0x5410, R168 ;  /* 0x0000541099997816 */ /* 0x000fce00000000a8 */
.L_x_7061:
        /* <DEDUP_REMOVED lines=14> */
.L_x_7068:
[----:B------:R-:W-:Y:S05]  /*2d80*/  BSYNC.RECONVERGENT B1 ;  /* 0x0000000000017941 */ /* 0x000fea0003800200 */
.L_x_7067:
        /* <DEDUP_REMOVED lines=13> */
.L_x_7070:
[----:B------:R-:W-:Y:S05]  /*2e60*/  BSYNC.RECONVERGENT B1 ;  /* 0x0000000000017941 */ /* 0x000fea0003800200 */
.L_x_7069:
[----:B------:R-:W-:-:S04]  /*2e70*/  F2FP.F16.F32.PACK_AB R168, RZ, R168 ;  /* 0x000000a8ffa8723e */ /* 0x000fc800000000ff */
[----:B------:R-:W-:-:S07]  /*2e80*/  PRMT R154, R168, 0x7610, R154 ;  /* 0x00007610a89a7816 */ /* 0x000fce000000009a */
.L_x_7066:
        /* <DEDUP_REMOVED lines=14> */
.L_x_7073:
[----:B------:R-:W-:Y:S05]  /*2f70*/  BSYNC.RECONVERGENT B1 ;  /* 0x0000000000017941 */ /* 0x000fea0003800200 */
.L_x_7072:
        /* <DEDUP_REMOVED lines=13> */
.L_x_7075:
[----:B------:R-:W-:Y:S05]  /*3050*/  BSYNC.RECONVERGENT B1 ;  /* 0x0000000000017941 */ /* 0x000fea0003800200 */
.L_x_7074:
[----:B------:R-:W-:-:S04]  /*3060*/  F2FP.F16.F32.PACK_AB R168, RZ, R168 ;  /* 0x000000a8ffa8723e */ /* 0x000fc800000000ff */
[----:B------:R-:W-:-:S07]  /*3070*/  PRMT R154, R154, 0x5410, R168 ;  /* 0x000054109a9a7816 */ /* 0x000fce00000000a8 */
.L_x_7071:
        /* <DEDUP_REMOVED lines=14> */
.L_x_7078:
[----:B------:R-:W-:Y:S05]  /*3160*/  BSYNC.RECONVERGENT B1 ;  /* 0x0000000000017941 */ /* 0x000fea0003800200 */
.L_x_7077:
[----:B------:R-:W-:Y:S01]  /*3170*/  BSSY.RECONVERGENT B1, `(.L_x_7079) ;  /* 0x000000d000017945 */ /* 0x000fe20003800200 */
[----:B------:R-:W-:Y:S01]  /*3180*/  FADD.FTZ R62, R62, R169 ;  /* 0x000000a93e3e7221 */ /* 0x000fe20000010000 */
[----:B------:R-:W-:Y:S02]  /*3190*/  MOV R168, RZ ;  /* 0x000000ff00a87202 */ /* 0x000fe40000000f00 */
[----:B------:R-:W-:Y:S05]  /*31a0*/  @!P5 BRA `(.L_x_7080) ;  /* 0x000000000024d947 */ /* 0x000fea0003800000 */
[----:B------:R-:W-:Y:S01]  /*31b0*/  FFMA.FTZ R168, R19, R165, R164 ;  /* 0x000000a513a87223 */ /* 0x000fe200000100a4 */
[----:B------:R-:W-:-:S03]  /*31c0*/  ISETP.GT.AND P5, PT, R4, RZ, PT ;  /* 0x000000ff0400720c */ /* 0x000fc60003fa4270 */
[----:B------:R-:W-:Y:S01]  /*31d0*/  FADD.FTZ R169, R17, -R168 ;  /* 0x800000a811a97221 */ /* 0x000fe20000010000 */
[----:B------:R-:W-:-:S03]  /*31e0*/  HADD2.F32 R168, -RZ, R135.H0_H0 ;  /* 0x20000087ffa87230 */ /* 0x000fc60000004100 */
[----:B------:R-:W-:-:S05]  /*31f0*/  FMUL.FTZ R169, R6, R169 ;  /* 0x000000a906a97220 */ /* 0x000fca0000410000 */
[----:B------:R-:W-:-:S05]  /*3200*/  FSEL R169, R169, RZ, P5 ;  /* 0x000000ffa9a97208 */ /* 0x000fca0002800000 */
[----:B------:R-:W-:-:S04]  /*3210*/  FMUL.FTZ R169, R169, UR15 ;  /* 0x0000000fa9a97c20 */ /* 0x000fc80008410000 */
[----:B------:R-:W-:-:S04]  /*3220*/  FMUL.FTZ R169, R169, UR14 ;  /* 0x0000000ea9a97c20 */ /* 0x000fc80008410000 */
[----:B------:R-:W-:-:S07]  /*3230*/  FMUL.FTZ R168, R169, R168 ;  /* 0x000000a8a9a87220 */ /* 0x000fce0000410000 */
.L_x_7080:
[----:B------:R-:W-:Y:S05]  /*3240*/  BSYNC.RECONVERGENT B1 ;  /* 0x0000000000017941 */ /* 0x000fea0003800200 */
.L_x_7079:
[----:B------:R-:W-:-:S04]  /*3250*/  F2FP.F16.F32.PACK_AB R168, RZ, R168 ;  /* 0x000000a8ffa8723e */ /* 0x000fc800000000ff */
[----:B------:R-:W-:-:S07]  /*3260*/  PRMT R155, R168, 0x7610, R155 ;  /* 0x00007610a89b7816 */ /* 0x000fce000000009b */
.L_x_7076:
        /* <DEDUP_REMOVED lines=20> */
.L_x_7045:
        /* <DEDUP_REMOVED lines=17> */
[----:B------:R-:W-:Y:S01]  /*34c0*/  FMUL.FTZ R163, R6, R163 ;  /* 0x000000a306a37220 */ /* 0x000fe20000410000 */
        /* <DEDUP_REMOVED lines=28> */
.L_x_7082:
        /* <DEDUP_REMOVED lines=13> */
.L_x_7083:
[----:B------:R-:W-:Y:S05]  /*3760*/  @!P4 BRA `(.L_x_7084) ;  /* 0x000000000040c947 */ /* 0x000fea0003800000 */
[----:B-----5:R-:W-:Y:S01]  /*3770*/  LOP3.LUT P5, RZ, R192, 0xff0000, RZ, 0xc0, !PT ;  /* 0x00ff0000c0ff7812 */ /* 0x020fe200078ac0ff */
[----:B------:R-:W-:-:S12]  /*3780*/  HFMA2 R174, -RZ, RZ, 0, 0 ;  /* 0x00000000ffae7431 */ /* 0x000fd800000001ff */
[----:B------:R-:W0:Y:S01]  /*3790*/  @P5 LDC.64 R156, c[0x0][0x408] ;  /* 0x00010200ff9c5b82 */ /* 0x000e220000000a00 */
[----:B------:R-:W-:-:S07]  /*37a0*/  @P5 HADD2.F32 R175, -RZ, R149.H0_H0 ;  /* 0x20000095ffaf5230 */ /* 0x000fce0000004100 */
[----:B------:R-:W1:Y:S01]  /*37b0*/  @P5 LDC.64 R158, c[0x0][0x408] ;  /* 0x00010200ff9e5b82 */ /* 0x000e620000000a00 */
[----:B0-----:R-:W-:-:S04]  /*37c0*/  @P5 FMUL.FTZ R157, R170, R157 ;  /* 0x0000009daa9d5220 */ /* 0x001fc80000410000 */
[----:B------:R-:W-:Y:S01]  /*37d0*/  @P5 FMUL.FTZ R177, R157, R156 ;  /* 0x0000009c9db15220 */ /* 0x000fe20000410000 */
[----:B------:R-:W-:Y:S01]  /*37e0*/  @P5 HADD2.F32 R156, -RZ, R133.H0_H0 ;  /* 0x20000085ff9c5230 */ /* 0x000fe20000004100 */
[----:B------:R-:W-:Y:S01]  /*37f0*/  MOV R157, RZ ;  /* 0x000000ff009d7202 */ /* 0x000fe20000000f00 */
[----:B-1----:R-:W-:-:S03]  /*3800*/  @P5 FMUL.FTZ R159, R170, R159 ;  /* 0x0000009faa9f5220 */ /* 0x002fc60000410000 */
[----:B------:R-:W-:Y:S01]  /*3810*/  @P5 FMUL.FTZ R174, R156, R177 ;  /* 0x000000b19cae5220 */ /* 0x000fe20000410000 */
[----:B------:R-:W-:-:S04]  /*3820*/  @P5 FMUL.FTZ R158, R159, R158 ;  /* 0x0000009e9f9e5220 */ /* 0x000fc80000410000 */
[----:B------:R-:W-:Y:S01]  /*3830*/  F2FP.F16.F32.PACK_AB R174, RZ, R174 ;  /* 0x000000aeffae723e */ /* 0x000fe200000000ff */
[----:B------:R-:W-:-:S03]  /*3840*/  @P5 FMUL.FTZ R157, R175, R158 ;  /* 0x0000009eaf9d5220 */ /* 0x000fc60000410000 */
[----:B------:R-:W-:Y:S01]  /*3850*/  PRMT R153, R174, 0x7610, R153 ;  /* 0x00007610ae997816 */ /* 0x000fe20000000099 */
[----:B------:R-:W-:-:S07]  /*3860*/  FADD.FTZ R66, R66, R157 ;  /* 0x0000009d42427221 */ /* 0x000fce0000010000 */
.L_x_7084:
[----:B------:R-:W-:Y:S05]  /*3870*/  @!P4 BRA `(.L_x_7085) ;  /* 0x00000000003cc947 */ /* 0x000fea0003800000 */
[----:B-----5:R-:W-:-:S13]  /*3880*/  LOP3.LUT P5, RZ, R192, 0xff000000, RZ, 0xc0, !PT ;  /* 0xff000000c0ff7812 */ /* 0x020fda00078ac0ff */
[----:B------:R-:W0:Y:S01]  /*3890*/  @P5 LDC.64 R156, c[0x0][0x408] ;  /* 0x00010200ff9c5b82 */ /* 0x000e220000000a00 */
[----:B------:R-:W-:-:S07]  /*38a0*/  @P5 HADD2.F32 R174, -RZ, R133.H1_H1 ;  /* 0x30000085ffae5230 */ /* 0x000fce0000004100 */
[----:B------:R-:W1:Y:S01]  /*38b0*/  @P5 LDC.64 R158, c[0x0][0x408] ;  /* 0x00010200ff9e5b82 */ /* 0x000e620000000a00 */
[----:B0-----:R-:W-:-:S04]  /*38c0*/  @P5 FMUL.FTZ R175, R172, R157 ;  /* 0x0000009dacaf5220 */ /* 0x001fc80000410000 */
[----:B------:R-:W-:Y:S01]  /*38d0*/  @P5 FMUL.FTZ R177, R175, R156 ;  /* 0x0000009cafb15220 */ /* 0x000fe20000410000 */
[----:B------:R-:W-:Y:S01]  /*38e0*/  CS2R R156, SRZ ;  /* 0x00000000009c7805 */ /* 0x000fe2000001ff00 */
[----:B------:R-:W-:Y:S02]  /*38f0*/  @P5 HADD2.F32 R175, -RZ, R149.H1_H1 ;  /* 0x30000095ffaf5230 */ /* 0x000fe40000004100 */
[----:B-1----:R-:W-:Y:S01]  /*3900*/  @P5 FMUL.FTZ R159, R172, R159 ;  /* 0x0000009fac9f5220 */ /* 0x002fe20000410000 */
[----:B------:R-:W-:-:S03]  /*3910*/  @P5 FMUL.FTZ R157, R174, R177 ;  /* 0x000000b1ae9d5220 */ /* 0x000fc60000410000 */
[----:B------:R-:W-:Y:S02]  /*3920*/  @P5 FMUL.FTZ R158, R159, R158 ;  /* 0x0000009e9f9e5220 */ /* 0x000fe40000410000 */
[----:B------:R-:W-:Y:S02]  /*3930*/  F2FP.F16.F32.PACK_AB R157, RZ, R157 ;  /* 0x0000009dff9d723e */ /* 0x000fe400000000ff */
[----:B------:R-:W-:Y:S02]  /*3940*/  @P5 FMUL.FTZ R156, R175, R158 ;  /* 0x0000009eaf9c5220 */ /* 0x000fe40000410000 */
[----:B------:R-:W-:Y:S02]  /*3950*/  PRMT R153, R153, 0x5410, R157 ;  /* 0x0000541099997816 */ /* 0x000fe4000000009d */
[----:B------:R-:W-:-:S07]  /*3960*/  FADD.FTZ R67, R67, R156 ;  /* 0x0000009c43437221 */ /* 0x000fce0000010000 */
.L_x_7085:
        /* <DEDUP_REMOVED lines=17> */
.L_x_7086:
        /* <DEDUP_REMOVED lines=16> */
.L_x_7087:
        /* <DEDUP_REMOVED lines=17> */
.L_x_7088:
[----:B------:R-:W-:Y:S02]  /*3c90*/  MOV R159, R172 ;  /* 0x000000ac009f7202 */ /* 0x000fe40000000f00 */
[----:B------:R-:W-:Y:S02]  /*3ca0*/  MOV R158, R170 ;  /* 0x000000aa009e7202 */ /* 0x000fe40000000f00 */
[----:B------:R-:W-:Y:S02]  /*3cb0*/  MOV R157, R169 ;  /* 0x000000a9009d7202 */ /* 0x000fe40000000f00 */
[----:B------:R-:W-:Y:S01]  /*3cc0*/  MOV R156, R168 ;  /* 0x000000a8009c7202 */ /* 0x000fe20000000f00 */
        /* <DEDUP_REMOVED lines=14> */
.L_x_7044:
        /* <DEDUP_REMOVED lines=22> */
.L_x_7090:
        /* <DEDUP_REMOVED lines=17> */
.L_x_7091:
        /* <DEDUP_REMOVED lines=17> */
.L_x_7092:
        /* <DEDUP_REMOVED lines=17> */
.L_x_7093:
        /* <DEDUP_REMOVED lines=17> */
.L_x_7094:
        /* <DEDUP_REMOVED lines=17> */
.L_x_7095:
        /* <DEDUP_REMOVED lines=17> */
.L_x_7096:
[----:B------:R-:W-:Y:S05]  /*4570*/  @!P4 BRA `(.L_x_7081) ;  /* 0x0000000800c0c947 */ /* 0x000fea0003800000 */
[----:B-----5:R-:W-:Y:S01]  /*4580*/  ISETP.GE.U32.AND P5, PT, R192, RZ, PT ;  /* 0x000000ffc000720c */ /* 0x020fe20003fa6070 */
[----:B------:R-:W-:Y:S01]  /*4590*/  @P3 FFMA.FTZ R169, R22, R165, R164 ;  /* 0x000000a516a93223 */ /* 0x000fe200000100a4 */
[----:B------:R-:W-:Y:S02]  /*45a0*/  MOV R168, R39 ;  /* 0x0000002700a87202 */ /* 0x000fe40000000f00 */
[----:B------:R-:W-:Y:S01]  /*45b0*/  ISETP.GE.U32.AND.EX P5, PT, R193, 0x1000000, PT, P5 ;  /* 0x01000000c100780c */ /* 0x000fe20003fa6150 */
[----:B------:R-:W-:-:S04]  /*45c0*/  @P3 FADD.FTZ R169, R20, -R169 ;  /* 0x800000a914a93221 */ /* 0x000fc80000010000 */
[----:B------:R-:W-:-:S04]  /*45d0*/  @P3 FFMA.FTZ R168, R6, R169, R39 ;  /* 0x000000a906a83223 */ /* 0x000fc80000010027 */
[----:B------:R-:W-:-:S04]  /*45e0*/  FMUL.FTZ R168, R168, UR15 ;  /* 0x0000000fa8a87c20 */ /* 0x000fc80008410000 */
[----:B------:R-:W-:Y:S02]  /*45f0*/  @P5 HADD2.F32 R177, -RZ, R135.H1_H1 ;  /* 0x30000087ffb15230 */ /* 0x000fe40000004100 */
[----:B------:R-:W-:Y:S01]  /*4600*/  FMUL.FTZ R170, R168, UR14 ;  /* 0x0000000ea8aa7c20 */ /* 0x000fe20008410000 */
[----:B------:R-:W-:Y:S01]  /*4610*/  CS2R R168, SRZ ;  /* 0x0000000000a87805 */ /* 0x000fe2000001ff00 */
[----:B------:R-:W-:Y:S02]  /*4620*/  @P5 HADD2.F32 R175, -RZ, R151.H1_H1 ;  /* 0x30000097ffaf5230 */ /* 0x000fe40000004100 */
[----:B------:R-:W-:-:S03]  /*4630*/  @P5 FMUL.FTZ R169, R177, R170 ;  /* 0x000000aab1a95220 */ /* 0x000fc60000410000 */
[----:B------:R-:W-:Y:S02]  /*4640*/  @P5 FMUL.FTZ R168, R175, R170 ;  /* 0x000000aaafa85220 */ /* 0x000fe40000410000 */
[----:B------:R-:W-:Y:S02]  /*4650*/  F2FP.F16.F32.PACK_AB R169, RZ, R169 ;  /* 0x000000a9ffa9723e */ /* 0x000fe400000000ff */
[----:B------:R-:W-:Y:S02]  /*4660*/  FADD.FTZ R63, R63, R168 ;  /* 0x000000a83f3f7221 */ /* 0x000fe40000010000 */
[----:B------:R-:W-:Y:S01]  /*4670*/  PRMT R155, R155, 0x5410, R169 ;  /* 0x000054109b9b7816 */ /* 0x000fe200000000a9 */
[----:B------:R-:W-:Y:S06]  /*4680*/  BRA `(.L_x_7081) ;  /* 0x00000008007c7947 */ /* 0x000fec0003800000 */
.L_x_7089:
[--C-:B------:R-:W-:Y:S01]  /*4690*/  @P3 FFMA.FTZ R156, R10, R165, R164.reuse ;  /* 0x000000a50a9c3223 */ /* 0x100fe200000100a4 */
[----:B-----5:R-:W-:Y:S01]  /*46a0*/  MOV R169, R41 ;  /* 0x0000002900a97202 */ /* 0x020fe20000000f00 */
[-CC-:B------:R-:W-:Y:S01]  /*46b0*/  @P3 FFMA.FTZ R157, R9, R165.reuse, R164.reuse ;  /* 0x000000a5099d3223 */ /* 0x180fe200000100a4 */
[-C--:B------:R-:W-:Y:S01]  /*46c0*/  @P3 FFMA.FTZ R159, R13, R165.reuse, R164 ;  /* 0x000000a50d9f3223 */ /* 0x080fe200000100a4 */
[----:B------:R-:W-:Y:S01]  /*46d0*/  @P3 FADD.FTZ R156, R7, -R156 ;  /* 0x8000009c079c3221 */ /* 0x000fe20000010000 */
[----:B------:R-:W-:Y:S01]  /*46e0*/  MOV R170, R42 ;  /* 0x0000002a00aa7202 */ /* 0x000fe20000000f00 */
[----:B------:R-:W-:Y:S01]  /*46f0*/  @P3 FADD.FTZ R157, R12, -R157 ;  /* 0x8000009d0c9d3221 */ /* 0x000fe20000010000 */
[----:B------:R-:W-:Y:S01]  /*4700*/  @P3 FADD.FTZ R159, R16, -R159 ;  /* 0x8000009f109f3221 */ /* 0x000fe20000010000 */
[----:B------:R-:W-:Y:S01]  /*4710*/  @P3 FFMA.FTZ R169, R6, R156, R41 ;  /* 0x0000009c06a93223 */ /* 0x000fe20000010029 */
[--C-:B------:R-:W-:Y:S01]  /*4720*/  @P3 FFMA.FTZ R156, R14, R165, R164.reuse ;  /* 0x000000a50e9c3223 */ /* 0x100fe200000100a4 */
[----:B------:R-:W-:Y:S01]  /*4730*/  MOV R172, R43 ;  /* 0x0000002b00ac7202 */ /* 0x000fe20000000f00 */
[----:B------:R-:W-:Y:S01]  /*4740*/  @P3 FFMA.FTZ R158, R19, R165, R164 ;  /* 0x000000a5139e3223 */ /* 0x000fe200000100a4 */
[----:B------:R-:W-:Y:S01]  /*4750*/  MOV R160, R36 ;  /* 0x0000002400a07202 */ /* 0x000fe20000000f00 */
[----:B------:R-:W-:Y:S01]  /*4760*/  @P3 FADD.FTZ R156, R11, -R156 ;  /* 0x8000009c0b9c3221 */ /* 0x000fe20000010000 */
[C---:B------:R-:W-:Y:S01]  /*4770*/  @P3 FFMA.FTZ R170, R6.reuse, R157, R42 ;  /* 0x0000009d06aa3223 */ /* 0x040fe2000001002a */
[C---:B------:R-:W-:Y:S01]  /*4780*/  @P3 FFMA.FTZ R160, R6.reuse, R159, R36 ;  /* 0x0000009f06a03223 */ /* 0x040fe20000010024 */
[-CC-:B------:R-:W-:Y:S01]  /*4790*/  @P3 FFMA.FTZ R157, R3, R165.reuse, R164.reuse ;  /* 0x000000a5039d3223 */ /* 0x180fe200000100a4 */
[----:B------:R-:W-:Y:S01]  /*47a0*/  @P3 FFMA.FTZ R172, R6, R156, R43 ;  /* 0x0000009c06ac3223 */ /* 0x000fe2000001002b */
        /* <DEDUP_REMOVED lines=27> */
.L_x_7097:
        /* <DEDUP_REMOVED lines=13> */
.L_x_7098:
[----:B------:R-:W-:Y:S05]  /*4a30*/  @!P4 BRA `(.L_x_7099) ;  /* 0x000000000040c947 */ /* 0x000fea0003800000 */
[----:B------:R-:W-:Y:S01]  /*4a40*/  LOP3.LUT P5, RZ, R192, 0xff0000, RZ, 0xc0, !PT ;  /* 0x00ff0000c0ff7812 */ /* 0x000fe200078ac0ff */
        /* <DEDUP_REMOVED lines=15> */
.L_x_7099:
[----:B------:R-:W-:Y:S05]  /*4b40*/  @!P4 BRA `(.L_x_7100) ;  /* 0x00000000003cc947 */ /* 0x000fea0003800000 */
[----:B------:R-:W-:-:S13]  /*4b50*/  LOP3.LUT P5, RZ, R192, 0xff000000, RZ, 0xc0, !PT ;  /* 0xff000000c0ff7812 */ /* 0x000fda00078ac0ff */
        /* <DEDUP_REMOVED lines=14> */
.L_x_7100:
        /* <DEDUP_REMOVED lines=17> */
.L_x_7101:
        /* <DEDUP_REMOVED lines=16> */
.L_x_7102:
        /* <DEDUP_REMOVED lines=17> */
.L_x_7103:
[----:B------:R-:W-:Y:S02]  /*4f60*/  MOV R159, R172 ;  /* 0x000000ac009f7202 */ /* 0x000fe40000000f00 */
[----:B------:R-:W-:Y:S02]  /*4f70*/  MOV R158, R170 ;  /* 0x000000aa009e7202 */ /* 0x000fe40000000f00 */
[----:B------:R-:W-:Y:S02]  /*4f80*/  MOV R157, R169 ;  /* 0x000000a9009d7202 */ /* 0x000fe40000000f00 */
[----:B------:R-:W-:Y:S01]  /*4f90*/  MOV R156, R168 ;  /* 0x000000a8009c7202 */ /* 0x000fe20000000f00 */
[----:B------:R-:W-:Y:S06]  /*4fa0*/  @!P4 BRA `(.L_x_7081) ;  /* 0x000000000034c947 */ /* 0x000fec0003800000 */
[----:B------:R-:W-:Y:S01]  /*4fb0*/  ISETP.GE.U32.AND P5, PT, R192, RZ, PT ;  /* 0x000000ffc000720c */ /* 0x000fe20003fa6070 */
[----:B------:R-:W-:Y:S01]  /*4fc0*/  FMUL.FTZ R168, R163, UR15 ;  /* 0x0000000fa3a87c20 */ /* 0x000fe20008410000 */
[----:B------:R-:W-:Y:S01]  /*4fd0*/  MOV R169, RZ ;  /* 0x000000ff00a97202 */ /* 0x000fe20000000f00 */
[----:B------:R-:W-:Y:S01]  /*4fe0*/  HFMA2 R170, -RZ, RZ, 0, 0 ;  /* 0x00000000ffaa7431 */ /* 0x000fe200000001ff */
        /* <DEDUP_REMOVED lines=9> */
.L_x_7081:
[----:B------:R-:W-:Y:S01]  /*5080*/  ISETP.NE.U32.AND P5, PT, R173, RZ, PT ;  /* 0x000000ffad00720c */ /* 0x000fe20003fa5070 */
[----:B------:R-:W0:Y:S03]  /*5090*/  @P4 LDC.64 R168, c[0x0][0x468] ;  /* 0x00011a00ffa84b82 */ /* 0x000e260000000a00 */
[----:B------:R-:W-:-:S13]  /*50a0*/  ISETP.NE.AND.EX P5, PT, R171, RZ, PT, P5 ;  /* 0x000000ffab00720c */ /* 0x000fda0003fa5350 */
        /* <DEDUP_REMOVED lines=8> */
.L_x_7042:
[----:B------:R-:W-:Y:S05]  /*5130*/  BSYNC.RECONVERGENT B0 ;  /* 0x0000000000007941 */ /* 0x000fea0003800200 */
.L_x_7041:
        /* <DEDUP_REMOVED lines=8> */
.L_x_7106:
[----:B------:R-:W-:Y:S05]  /*51c0*/  BRA.U !UP0, `(.L_x_7107) ;  /* 0x0000001108c47547 */ /* 0x000fea000b800000 */
[----:B------:R-:W-:-:S04]  /*51d0*/  UISETP.NE.U32.AND UP0, UPT, UR16, URZ, UPT ;  /* 0x000000ff1000728c */ /* 0x000fc8000bf05070 */
[----:B------:R-:W-:-:S06]  /*51e0*/  UISETP.NE.AND.EX UP0, UPT, UR17, URZ, UPT, UP0 ;  /* 0x000000ff1100728c */ /* 0x000fcc000bf05300 */
[----:B------:R-:W-:-:S13]  /*51f0*/  PLOP3.LUT P5, PT, PT, PT, UP0, 0x80, 0x8 ;  /* 0x000000000008781c */ /* 0x000fda0003faf008 */
[----:B------:R-:W-:Y:S05]  /*5200*/  @!P5 BRA `(.L_x_7108) ;  /* 0x00000008008cd947 */ /* 0x000fea0003800000 */
[--C-:B0-----:R-:W-:Y:S01]  /*5210*/  @P3 FFMA.FTZ R156, R26, R165, R164.reuse ;  /* 0x000000a51a9c3223 */ /* 0x101fe200000100a4 */
        /* <DEDUP_REMOVED lines=44> */
.L_x_7109:
        /* <DEDUP_REMOVED lines=13> */
.L_x_7110:
[----:B------:R-:W-:Y:S05]  /*55b0*/  @!P4 BRA `(.L_x_7111) ;  /* 0x000000000040c947 */ /* 0x000fea0003800000 */
[----:B------:R-:W-:-:S13]  /*55c0*/  LOP3.LUT P6, RZ, R194, 0xff0000, RZ, 0xc0, !PT ;  /* 0x00ff0000c2ff7812 */ /* 0x000fda00078cc0ff */
[----:B------:R-:W0:Y:S01]  /*55d0*/  @P6 LDC.64 R158, c[0x0][0x408] ;  /* 0x00010200ff9e6b82 */ /* 0x000e220000000a00 */
[----:B------:R-:W-:-:S07]  /*55e0*/  @P6 HADD2.F32 R172, -RZ, R125.H0_H0 ;  /* 0x2000007dffac6230 */ /* 0x000fce0000004100 */
        /* <DEDUP_REMOVED lines=8> */
[----:B------:R-:W-:Y:S01]  /*5670*/  @P6 HADD2.F32 R173, -RZ, R149.H0_H0 ;  /* 0x20000095ffad6230 */ /* 0x000fe20000004100 */
[----:B------:R-:W-:-:S04]  /*5680*/  F2FP.F16.F32.PACK_AB R159, RZ, R159 ;  /* 0x0000009fff9f723e */ /* 0x000fc800000000ff */
[----:B------:R-:W-:Y:S01]  /*5690*/  @P6 FMUL.FTZ R157, R173, R156 ;  /* 0x0000009cad9d6220 */ /* 0x000fe20000410000 */
[----:B------:R-:W-:-:S03]  /*56a0*/  PRMT R153, R159, 0x7610, R153 ;  /* 0x000076109f997816 */ /* 0x000fc60000000099 */
[----:B------:R-:W-:-:S07]  /*56b0*/  FADD.FTZ R58, R58, R157 ;  /* 0x0000009d3a3a7221 */ /* 0x000fce0000010000 */
.L_x_7111:
[----:B------:R-:W-:Y:S05]  /*56c0*/  @!P4 BRA `(.L_x_7112) ;  /* 0x000000000040c947 */ /* 0x000fea0003800000 */
[----:B------:R-:W-:Y:S01]  /*56d0*/  LOP3.LUT P6, RZ, R194, 0xff000000, RZ, 0xc0, !PT ;  /* 0xff000000c2ff7812 */ /* 0x000fe200078cc0ff */
[----:B------:R-:W-:-:S12]  /*56e0*/  HFMA2 R172, -RZ, RZ, 0, 0 ;  /* 0x00000000ffac7431 */ /* 0x000fd800000001ff */
[----:B------:R-:W0:Y:S01]  /*56f0*/  @P6 LDC.64 R158, c[0x0][0x408] ;  /* 0x00010200ff9e6b82 */ /* 0x000e220000000a00 */
[----:B------:R-:W-:-:S07]  /*5700*/  @P6 HADD2.F32 R173, -RZ, R149.H1_H1 ;  /* 0x30000095ffad6230 */ /* 0x000fce0000004100 */
[----:B------:R-:W1:Y:S01]  /*5710*/  @P6 LDC.64 R156, c[0x0][0x408] ;  /* 0x00010200ff9c6b82 */ /* 0x000e620000000a00 */
[----:B0-----:R-:W-:Y:S01]  /*5720*/  @P6 FMUL.FTZ R175, R170, R159 ;  /* 0x0000009faaaf6220 */ /* 0x001fe20000410000 */
[----:B------:R-:W-:-:S03]  /*5730*/  @P6 HADD2.F32 R159, -RZ, R125.H1_H1 ;  /* 0x3000007dff9f6230 */ /* 0x000fc60000004100 */
[----:B------:R-:W-:Y:S01]  /*5740*/  @P6 FMUL.FTZ R158, R175, R158 ;  /* 0x0000009eaf9e6220 */ /* 0x000fe20000410000 */
[----:B-1----:R-:W-:-:S04]  /*5750*/  @P6 FMUL.FTZ R157, R170, R157 ;  /* 0x0000009daa9d6220 */ /* 0x002fc80000410000 */
[----:B------:R-:W-:Y:S01]  /*5760*/  @P6 FMUL.FTZ R156, R157, R156 ;  /* 0x0000009c9d9c6220 */ /* 0x000fe20000410000 */
[----:B------:R-:W-:Y:S01]  /*5770*/  MOV R157, RZ ;  /* 0x000000ff009d7202 */ /* 0x000fe20000000f00 */
[----:B------:R-:W-:Y:S02]  /*5780*/  @P6 FMUL.FTZ R157, R158, R159 ;  /* 0x0000009f9e9d6220 */ /* 0x000fe40000410000 */
[----:B------:R-:W-:-:S03]  /*5790*/  @P6 FMUL.FTZ R172, R173, R156 ;  /* 0x0000009cadac6220 */ /* 0x000fc60000410000 */
[----:B------:R-:W-:Y:S01]  /*57a0*/  F2FP.F16.F32.PACK_AB R157, RZ, R157 ;  /* 0x0000009dff9d723e */ /* 0x000fe200000000ff */
[----:B------:R-:W-:-:S03]  /*57b0*/  FADD.FTZ R59, R59, R172 ;  /* 0x000000ac3b3b7221 */ /* 0x000fc60000010000 */
[----:B------:R-:W-:-:S07]  /*57c0*/  PRMT R153, R153, 0x5410, R157 ;  /* 0x0000541099997816 */ /* 0x000fce000000009d */
.L_x_7112:
        /* <DEDUP_REMOVED lines=17> */
.L_x_7113:
        /* <DEDUP_REMOVED lines=17> */
.L_x_7114:
        /* <DEDUP_REMOVED lines=17> */
.L_x_7115:
        /* <DEDUP_REMOVED lines=20> */
.L_x_7108:
        /* <DEDUP_REMOVED lines=17> */
.L_x_7117:
        /* <DEDUP_REMOVED lines=17> */
.L_x_7118:
        /* <DEDUP_REMOVED lines=17> */
.L_x_7119:
        /* <DEDUP_REMOVED lines=17> */
.L_x_7120:
        /* <DEDUP_REMOVED lines=17> */
.L_x_7121:
        /* <DEDUP_REMOVED lines=17> */
.L_x_7122:
        /* <DEDUP_REMOVED lines=17> */
.L_x_7123:
[----:B------:R-:W-:Y:S05]  /*63b0*/  @!P4 BRA `(.L_x_7116) ;  /* 0x0000001800d0c947 */ /* 0x000fea0003800000 */
[----:B-----5:R-:W-:Y:S01]  /*63c0*/  ISETP.GE.U32.AND P6, PT, R194, RZ, PT ;  /* 0x000000ffc200720c */ /* 0x020fe20003fc6070 */
[----:B0-----:R-:W-:Y:S01]  /*63d0*/  @P3 FFMA.FTZ R169, R190, R165, R164 ;  /* 0x000000a5bea93223 */ /* 0x001fe200000100a4 */
[----:B------:R-:W-:Y:S01]  /*63e0*/  MOV R168, R31 ;  /* 0x0000001f00a87202 */ /* 0x000fe20000000f00 */
        /* <DEDUP_REMOVED lines=15> */
.L_x_7107:
        /* <DEDUP_REMOVED lines=50> */
.L_x_7125:
        /* <DEDUP_REMOVED lines=13> */
.L_x_7126:
[----:B------:R-:W-:Y:S05]  /*68d0*/  @!P4 BRA `(.L_x_7127) ;  /* 0x000000000040c947 */ /* 0x000fea0003800000 */
[----:B-----5:R-:W-:-:S13]  /*68e0*/  LOP3.LUT P6, RZ, R194, 0xff0000, RZ, 0xc0, !PT ;  /* 0x00ff0000c2ff7812 */ /* 0x020fda00078cc0ff */
        /* <DEDUP_REMOVED lines=15> */
.L_x_7127:
[----:B------:R-:W-:Y:S05]  /*69e0*/  @!P4 BRA `(.L_x_7128) ;  /* 0x000000000040c947 */ /* 0x000fea0003800000 */
[----:B-----5:R-:W-:Y:S01]  /*69f0*/  LOP3.LUT P6, RZ, R194, 0xff000000, RZ, 0xc0, !PT ;  /* 0xff000000c2ff7812 */ /* 0x020fe200078cc0ff */
        /* <DEDUP_REMOVED lines=15> */
.L_x_7128:
        /* <DEDUP_REMOVED lines=17> */
.L_x_7129:
        /* <DEDUP_REMOVED lines=17> */
.L_x_7130:
        /* <DEDUP_REMOVED lines=17> */
.L_x_7131:
        /* <DEDUP_REMOVED lines=20> */
.L_x_7124:
        /* <DEDUP_REMOVED lines=10> */
[----:B------:R-:W-:-:S04]  /*7000*/  HADD2.F32 R169, -RZ, R148.H0_H0 ;  /* 0x20000094ffa97230 */ /* 0x000fc80000004100 */
[----:B------:R-:W-:Y:S02]  /*7010*/  FSEL R168, R168, RZ, P0 ;  /* 0x000000ffa8a87208 */ /* 0x000fe40000000000 */
[----:B------:R-:W-:-:S03]  /*7020*/  ISETP.NE.AND P0, PT, R170, RZ, PT ;  /* 0x000000ffaa00720c */ /* 0x000fc60003f05270 */
[----:B------:R-:W-:-:S04]  /*7030*/  FMUL.FTZ R168, R168, UR15 ;  /* 0x0000000fa8a87c20 */ /* 0x000fc80008410000 */
[----:B------:R-:W-:-:S04]  /*7040*/  FMUL.FTZ R168, R168, UR14 ;  /* 0x0000000ea8a87c20 */ /* 0x000fc80008410000 */
[----:B------:R-:W-:-:S07]  /*7050*/  FMUL.FTZ R169, R169, R168 ;  /* 0x000000a8a9a97220 */ /* 0x000fce0000410000 */
.L_x_7134:
[----:B------:R-:W-:Y:S05]  /*7060*/  BSYNC.RECONVERGENT B1 ;  /* 0x0000000000017941 */ /* 0x000fea0003800200 */
.L_x_7133:
        /* <DEDUP_REMOVED lines=13> */
.L_x_7136:
[----:B------:R-:W-:Y:S05]  /*7140*/  BSYNC.RECONVERGENT B1 ;  /* 0x0000000000017941 */ /* 0x000fea0003800200 */
.L_x_7135:
[----:B------:R-:W-:-:S04]  /*7150*/  F2FP.F16.F32.PACK_AB R168, RZ, R168 ;  /* 0x000000a8ffa8723e */ /* 0x000fc800000000ff */
[----:B------:R-:W-:-:S07]  /*7160*/  PRMT R152, R168, 0x7610, R152 ;  /* 0x00007610a8987816 */ /* 0x000fce0000000098 */
.L_x_7132:
        /* <DEDUP_REMOVED lines=10> */
[----:B------:R-:W-:-:S04]  /*7210*/  HADD2.F32 R169, -RZ, R148.H1_H1 ;  /* 0x30000094ffa97230 */ /* 0x000fc80000004100 */
[----:B------:R-:W-:Y:S02]  /*7220*/  FSEL R168, R168, RZ, P0 ;  /* 0x000000ffa8a87208 */ /* 0x000fe40000000000 */
[----:B------:R-:W-:-:S03]  /*7230*/  ISETP.NE.AND P0, PT, R170, RZ, PT ;  /* 0x000000ffaa00720c */ /* 0x000fc60003f05270 */
[----:B------:R-:W-:-:S04]  /*7240*/  FMUL.FTZ R168, R168, UR15 ;  /* 0x0000000fa8a87c20 */ /* 0x000fc80008410000 */
[----:B------:R-:W-:-:S04]  /*7250*/  FMUL.FTZ R168, R168, UR14 ;  /* 0x0000000ea8a87c20 */ /* 0x000fc80008410000 */
[----:B------:R-:W-:-:S07]  /*7260*/  FMUL.FTZ R168, R169, R168 ;  /* 0x000000a8a9a87220 */ /* 0x000fce0000410000 */
.L_x_7139:
[----:B------:R-:W-:Y:S05]  /*7270*/  BSYNC.RECONVERGENT B1 ;  /* 0x0000000000017941 */ /* 0x000fea0003800200 */
.L_x_7138:
        /* <DEDUP_REMOVED lines=13> */
.L_x_7141:
[----:B------:R-:W-:Y:S05]  /*7350*/  BSYNC.RECONVERGENT B1 ;  /* 0x0000000000017941 */ /* 0x000fea0003800200 */
.L_x_7140:
[----:B------:R-:W-:-:S04]  /*7360*/  F2FP.F16.F32.PACK_AB R168, RZ, R168 ;  /* 0x000000a8ffa8723e */ /* 0x000fc800000000ff */
[----:B------:R-:W-:-:S07]  /*7370*/  PRMT R152, R152, 0x5410, R168 ;  /* 0x0000541098987816 */ /* 0x000fce00000000a8 */
.L_x_7137:
        /* <DEDUP_REMOVED lines=16> */
.L_x_7144:
[----:B------:R-:W-:Y:S05]  /*7480*/  BSYNC.RECONVERGENT B1 ;  /* 0x0000000000017941 */ /* 0x000fea0003800200 */
.L_x_7143:
        /* <DEDUP_REMOVED lines=13> */
.L_x_7146:
[----:B------:R-:W-:Y:S05]  /*7560*/  BSYNC.RECONVERGENT B1 ;  /* 0x0000000000017941 */ /* 0x000fea0003800200 */
.L_x_7145:
[----:B------:R-:W-:-:S04]  /*7570*/  F2FP.F16.F32.PACK_AB R168, RZ, R168 ;  /* 0x000000a8ffa8723e */ /* 0x000fc800000000ff */
[----:B------:R-:W-:-:S07]  /*7580*/  PRMT R153, R168, 0x7610, R153 ;  /* 0x00007610a8997816 */ /* 0x000fce0000000099 */
.L_x_7142:
        /* <DEDUP_REMOVED lines=16> */
.L_x_7149:
[----:B------:R-:W-:Y:S05]  /*7690*/  BSYNC.RECONVERGENT B1 ;  /* 0x0000000000017941 */ /* 0x000fea0003800200 */
.L_x_7148:
        /* <DEDUP_REMOVED lines=13> */
.L_x_7151:
[----:B------:R-:W-:Y:S05]  /*7770*/  BSYNC.RECONVERGENT B1 ;  /* 0x0000000000017941 */ /* 0x000fea0003800200 */
.L_x_7150:
[----:B------:R-:W-:-:S04]  /*7780*/  F2FP.F16.F32.PACK_AB R168, RZ, R168 ;  /* 0x000000a8ffa8723e */ /* 0x000fc800000000ff */
[----:B------:R-:W-:-:S07]  /*7790*/  PRMT R153, R153, 0x5410, R168 ;  /* 0x0000541099997816 */ /* 0x000fce00000000a8 */
.L_x_7147:
        /* <DEDUP_REMOVED lines=16> */
.L_x_7154:
[----:B------:R-:W-:Y:S05]  /*78a0*/  BSYNC.RECONVERGENT B1 ;  /* 0x0000000000017941 */ /* 0x000fea0003800200 */
.L_x_7153:
        /* <DEDUP_REMOVED lines=13> */
.L_x_7156:
[----:B------:R-:W-:Y:S05]  /*7980*/  BSYNC.RECONVERGENT B1 ;  /* 0x0000000000017941 */ /* 0x000fea0003800200 */
.L_x_7155:
[----:B------:R-:W-:-:S04]  /*7990*/  F2FP.F16.F32.PACK_AB R168, RZ, R168 ;  /* 0x000000a8ffa8723e */ /* 0x000fc800000000ff */
[----:B------:R-:W-:-:S07]  /*79a0*/  PRMT R154, R168, 0x7610, R154 ;  /* 0x00007610a89a7816 */ /* 0x000fce000000009a */
.L_x_7152:
        /* <DEDUP_REMOVED lines=16> */
.L_x_7159:
[----:B------:R-:W-:Y:S05]  /*7ab0*/  BSYNC.RECONVERGENT B1 ;  /* 0x0000000000017941 */ /* 0x000fea0003800200 */
.L_x_7158:
        /* <DEDUP_REMOVED lines=13> */
.L_x_7161:
[----:B------:R-:W-:Y:S05]  /*7b90*/  BSYNC.RECONVERGENT B1 ;  /* 0x0000000000017941 */ /* 0x000fea0003800200 */
.L_x_7160:
[----:B------:R-:W-:-:S04]  /*7ba0*/  F2FP.F16.F32.PACK_AB R168, RZ, R168 ;  /* 0x000000a8ffa8723e */ /* 0x000fc800000000ff */
[----:B------:R-:W-:-:S07]  /*7bb0*/  PRMT R154, R154, 0x5410, R168 ;  /* 0x000054109a9a7816 */ /* 0x000fce00000000a8 */
.L_x_7157:
        /* <DEDUP_REMOVED lines=16> */
.L_x_7164:
[----:B------:R-:W-:Y:S05]  /*7cc0*/  BSYNC.RECONVERGENT B1 ;  /* 0x0000000000017941 */ /* 0x000fea0003800200 */
.L_x_7163:
        /* <DEDUP_REMOVED lines=13> */
.L_x_7166:
[----:B------:R-:W-:Y:S05]  /*7da0*/  BSYNC.RECONVERGENT B1 ;  /* 0x0000000000017941 */ /* 0x000fea0003800200 */
.L_x_7165:
[----:B------:R-:W-:-:S04]  /*7db0*/  F2FP.F16.F32.PACK_AB R168, RZ, R168 ;  /* 0x000000a8ffa8723e */ /* 0x000fc800000000ff */
[----:B------:R-:W-:-:S07]  /*7dc0*/  PRMT R155, R168, 0x7610, R155 ;  /* 0x00007610a89b7816 */ /* 0x000fce000000009b */
.L_x_7162:
[----:B------:R-:W-:Y:S05]  /*7dd0*/  @!P4 BRA `(.L_x_7116) ;  /* 0x000000000048c947 */ /* 0x000fea0003800000 */
[----:B0-----:R-:W-:Y:S01]  /*7de0*/  FFMA.FTZ R169, R190, R165, R164 ;  /* 0x000000a5bea97223 */ /* 0x001fe200000100a4 */
[----:B------:R-:W-:Y:S01]  /*7df0*/  ISETP.GT.AND P6, PT, R4, RZ, PT ;  /* 0x000000ff0400720c */ /* 0x000fe20003fc4270 */
[----:B------:R-:W-:Y:S02]  /*7e00*/  HFMA2 R170, -RZ, RZ, 0, 0 ;  /* 0x00000000ffaa7431 */ /* 0x000fe400000001ff */
[----:B------:R-:W-:-:S04]  /*7e10*/  FADD.FTZ R169, R188, -R169 ;  /* 0x800000a9bca97221 */ /* 0x000fc80000010000 */
[----:B------:R-:W-:Y:S01]  /*7e20*/  FMUL.FTZ R168, R6, R169 ;  /* 0x000000a906a87220 */ /* 0x000fe20000410000 */
[----:B------:R-:W-:-:S04]  /*7e30*/  MOV R169, RZ ;  /* 0x000000ff00a97202 */ /* 0x000fc80000000f00 */
[----:B------:R-:W-:Y:S02]  /*7e40*/  FSEL R168, R168, RZ, P6 ;  /* 0x000000ffa8a87208 */ /* 0x000fe40003000000 */
[----:B-----5:R-:W-:-:S03]  /*7e50*/  ISETP.GE.U32.AND P6, PT, R194, RZ, PT ;  /* 0x000000ffc200720c */ /* 0x020fc60003fc6070 */
[----:B------:R-:W-:Y:S01]  /*7e60*/  FMUL.FTZ R168, R168, UR15 ;  /* 0x0000000fa8a87c20 */ /* 0x000fe20008410000 */
[----:B------:R-:W-:-:S03]  /*7e70*/  ISETP.GE.U32.AND.EX P6, PT, R195, 0x1000000, PT, P6 ;  /* 0x01000000c300780c */ /* 0x000fc60003fc6160 */
[----:B------:R-:W-:-:S10]  /*7e80*/  FMUL.FTZ R168, R168, UR14 ;  /* 0x0000000ea8a87c20 */ /* 0x000fd40008410000 */
[----:B------:R-:W-:Y:S02]  /*7e90*/  @P6 HADD2.F32 R173, -RZ, R127.H1_H1 ;  /* 0x3000007fffad6230 */ /* 0x000fe40000004100 */
[----:B------:R-:W-:-:S03]  /*7ea0*/  @P6 HADD2.F32 R171, -RZ, R151.H1_H1 ;  /* 0x30000097ffab6230 */ /* 0x000fc60000004100 */
[-C--:B------:R-:W-:Y:S02]  /*7eb0*/  @P6 FMUL.FTZ R169, R173, R168.reuse ;  /* 0x000000a8ada96220 */ /* 0x080fe40000410000 */
[----:B------:R-:W-:-:S03]  /*7ec0*/  @P6 FMUL.FTZ R170, R171, R168 ;  /* 0x000000a8abaa6220 */ /* 0x000fc60000410000 */
[----:B------:R-:W-:Y:S01]  /*7ed0*/  F2FP.F16.F32.PACK_AB R169, RZ, R169 ;  /* 0x000000a9ffa9723e */ /* 0x000fe200000000ff */
[----:B------:R-:W-:-:S03]  /*7ee0*/  FADD.FTZ R55, R55, R170 ;  /* 0x000000aa37377221 */ /* 0x000fc60000010000 */
[----:B------:R-:W-:-:S07]  /*7ef0*/  PRMT R155, R155, 0x5410, R169 ;  /* 0x000054109b9b7816 */ /* 0x000fce00000000a9 */
.L_x_7116:
        /* <DEDUP_REMOVED lines=9> */
.L_x_7105:
[----:B------:R-:W-:Y:S05]  /*7f90*/  BSYNC.RECONVERGENT B0 ;  /* 0x0000000000007941 */ /* 0x000fea0003800200 */
.L_x_7104:
        /* <DEDUP_REMOVED lines=8> */
.L_x_7169:
        /* <DEDUP_REMOVED lines=49> */
.L_x_7172:
        /* <DEDUP_REMOVED lines=12> */
.L_x_7173:
        /* <DEDUP_REMOVED lines=17> */
.L_x_7174:
[----:B------:R-:W-:Y:S05]  /*8500*/  @!P4 BRA `(.L_x_7175) ;  /* 0x000000000040c947 */ /* 0x000fea0003800000 */
[----:B------:R-:W-:Y:S02]  /*8510*/  LOP3.LUT P3, RZ, R196, 0xff000000, RZ, 0xc0, !PT ;  /* 0xff000000c4ff7812 */ /* 0x000fe4000786c0ff */
[----:B------:R-:W-:-:S11]  /*8520*/  MOV R6, RZ ;  /* 0x000000ff00067202 */ /* 0x000fd60000000f00 */
[----:B------:R-:W0:Y:S08]  /*8530*/  @P3 LDC.64 R156, c[0x0][0x408] ;  /* 0x00010200ff9c3b82 */ /* 0x000e300000000a00 */
[----:B------:R-:W1:Y:S01]  /*8540*/  @P3 LDC.64 R158, c[0x0][0x408] ;  /* 0x00010200ff9e3b82 */ /* 0x000e620000000a00 */
[----:B0-----:R-:W-:Y:S01]  /*8550*/  @P3 FMUL.FTZ R169, R168, R157 ;  /* 0x0000009da8a93220 */ /* 0x001fe20000410000 */
[----:B------:R-:W-:-:S03]  /*8560*/  HFMA2 R157, -RZ, RZ, 0, 0 ;  /* 0x00000000ff9d7431 */ /* 0x000fc600000001ff */
[----:B------:R-:W-:Y:S01]  /*8570*/  @P3 FMUL.FTZ R171, R169, R156 ;  /* 0x0000009ca9ab3220 */ /* 0x000fe20000410000 */
[----:B------:R-:W-:Y:S02]  /*8580*/  @P3 HADD2.F32 R156, -RZ, R117.H1_H1 ;  /* 0x30000075ff9c3230 */ /* 0x000fe40000004100 */
        /* <DEDUP_REMOVED lines=8> */
.L_x_7175:
        /* <DEDUP_REMOVED lines=17> */
.L_x_7176:
        /* <DEDUP_REMOVED lines=17> */
.L_x_7177:
        /* <DEDUP_REMOVED lines=17> */
.L_x_7178:
        /* <DEDUP_REMOVED lines=19> */
.L_x_7171:
[----:B------:R-:W-:Y:S05]  /*8a70*/  @!P4 BRA `(.L_x_7180) ;  /* 0x00000000003cc947 */ /* 0x000fea0003800000 */
[----:B0-2---:R-:W-:Y:S01]  /*8a80*/  @P3 FFMA.FTZ R169, R189, R165, R164 ;  /* 0x000000a5bda93223 */ /* 0x005fe200000100a4 */
[----:B-----5:R-:W-:Y:S02]  /*8a90*/  LOP3.LUT P6, RZ, R196, 0xff, RZ, 0xc0, !PT ;  /* 0x000000ffc4ff7812 */ /* 0x020fe400078cc0ff */
[----:B------:R-:W-:Y:S01]  /*8aa0*/  MOV R4, R140 ;  /* 0x0000008c00047202 */ /* 0x000fe20000000f00 */
        /* <DEDUP_REMOVED lines=12> */
.L_x_7180:
        /* <DEDUP_REMOVED lines=16> */
.L_x_7181:
        /* <DEDUP_REMOVED lines=16> */
.L_x_7182:
        /* <DEDUP_REMOVED lines=16> */
.L_x_7183:
        /* <DEDUP_REMOVED lines=16> */
.L_x_7184:
        /* <DEDUP_REMOVED lines=16> */
.L_x_7185:
        /* <DEDUP_REMOVED lines=16> */
.L_x_7186:
        /* <DEDUP_REMOVED lines=9> */
[----:B0-2---:R-:W-:Y:S02]  /*9200*/  @P6 HADD2.F32 R169, -RZ, R119.H1_H1 ;  /* 0x30000077ffa96230 */ /* 0x005fe40000004100 */
[----:B------:R-:W-:Y:S01]  /*9210*/  FMUL.FTZ R164, R4, UR14 ;  /* 0x0000000e04a47c20 */ /* 0x000fe20008410000 */
[----:B------:R-:W-:Y:S01]  /*9220*/  @P6 HADD2.F32 R165, -RZ, R151.H1_H1 ;  /* 0x30000097ffa56230 */ /* 0x000fe20000004100 */
[----:B------:R-:W-:Y:S02]  /*9230*/  MOV R4, RZ ;  /* 0x000000ff00047202 */ /* 0x000fe40000000f00 */
[-C--:B------:R-:W-:Y:S02]  /*9240*/  @P6 FMUL.FTZ R6, R169, R164.reuse ;  /* 0x000000a4a9066220 */ /* 0x080fe40000410000 */
[----:B------:R-:W-:-:S03]  /*9250*/  @P6 FMUL.FTZ R4, R165, R164 ;  /* 0x000000a4a5046220 */ /* 0x000fc60000410000 */
[----:B------:R-:W-:Y:S01]  /*9260*/  F2FP.F16.F32.PACK_AB R6, RZ, R6 ;  /* 0x00000006ff06723e */ /* 0x000fe200000000ff */
[----:B------:R-:W-:-:S03]  /*9270*/  FADD.FTZ R47, R47, R4 ;  /* 0x000000042f2f7221 */ /* 0x000fc60000010000 */
[----:B------:R-:W-:Y:S01]  /*9280*/  PRMT R155, R155, 0x5410, R6 ;  /* 0x000054109b9b7816 */ /* 0x000fe20000000006 */
[----:B------:R-:W-:Y:S06]  /*9290*/  BRA `(.L_x_7179) ;  /* 0x0000001800447947 */ /* 0x000fec0003800000 */
.L_x_7170:
[----:B------:R-:W-:-:S04]  /*92a0*/  UISETP.NE.U32.AND UP0, UPT, UR16, URZ, UPT ;  /* 0x000000ff1000728c */ /* 0x000fc8000bf05070 */
[----:B------:R-:W-:-:S06]  /*92b0*/  UISETP.NE.AND.EX UP0, UPT, UR17, URZ, UPT, UP0 ;  /* 0x000000ff1100728c */ /* 0x000fcc000bf05300 */
[----:B------:R-:W-:-:S13]  /*92c0*/  PLOP3.LUT P5, PT, PT, PT, UP0, 0x80, 0x8 ;  /* 0x000000000008781c */ /* 0x000fda0003faf008 */
[----:B------:R-:W-:Y:S05]  /*92d0*/  @!P5 BRA `(.L_x_7187) ;  /* 0x000000080084d947 */ /* 0x000fea0003800000 */
[----:B------:R-:W-:Y:S01]  /*92e0*/  ISETP.GT.AND P3, PT, R4, RZ, PT ;  /* 0x000000ff0400720c */ /* 0x000fe20003f64270 */
        /* <DEDUP_REMOVED lines=45> */
.L_x_7188:
        /* <DEDUP_REMOVED lines=13> */
.L_x_7189:
        /* <DEDUP_REMOVED lines=17> */
.L_x_7190:
        /* <DEDUP_REMOVED lines=16> */
.L_x_7191:
        /* <DEDUP_REMOVED lines=17> */
.L_x_7192:
        /* <DEDUP_REMOVED lines=16> */
.L_x_7193:
        /* <DEDUP_REMOVED lines=17> */
.L_x_7194:
        /* <DEDUP_REMOVED lines=19> */
.L_x_7187:
[----:B------:R-:W-:Y:S05]  /*9cf0*/  @!P4 BRA `(.L_x_7195) ;  /* 0x000000000078c947 */ /* 0x000fea0003800000 */
[----:B-----5:R-:W-:Y:S01]  /*9d00*/  LOP3.LUT P3, RZ, R196, 0xff, RZ, 0xc0, !PT ;  /* 0x000000ffc4ff7812 */ /* 0x020fe2000786c0ff */
[----:B------:R-:W-:Y:S01]  /*9d10*/  BSSY.RECONVERGENT B1, `(.L_x_7196) ;  /* 0x000000c000017945 */ /* 0x000fe20003800200 */
[----:B0-2---:R-:W-:-:S11]  /*9d20*/  HFMA2 R169, -RZ, RZ, 0, 0 ;  /* 0x00000000ffa97431 */ /* 0x005fd600000001ff */
[----:B------:R-:W-:Y:S05]  /*9d30*/  @!P3 BRA `(.L_x_7197) ;  /* 0x000000000024b947 */ /* 0x000fea0003800000 */
[----:B------:R-:W-:Y:S01]  /*9d40*/  FFMA.FTZ R169, R189, R165, R164 ;  /* 0x000000a5bda97223 */ /* 0x000fe200000100a4 */
[----:B------:R-:W-:-:S03]  /*9d50*/  ISETP.GT.AND P6, PT, R4, RZ, PT ;  /* 0x000000ff0400720c */ /* 0x000fc60003fc4270 */
[----:B------:R-:W-:-:S04]  /*9d60*/  FADD.FTZ R169, R198, -R169 ;  /* 0x800000a9c6a97221 */ /* 0x000fc80000010000 */
[----:B------:R-:W-:Y:S01]  /*9d70*/  FMUL.FTZ R168, R6, R169 ;  /* 0x000000a906a87220 */ /* 0x000fe20000410000 */
[----:B------:R-:W-:-:S04]  /*9d80*/  HADD2.F32 R169, -RZ, R148.H0_H0 ;  /* 0x20000094ffa97230 */ /* 0x000fc80000004100 */
[----:B------:R-:W-:-:S05]  /*9d90*/  FSEL R168, R168, RZ, P6 ;  /* 0x000000ffa8a87208 */ /* 0x000fca0003000000 */
[----:B------:R-:W-:-:S04]  /*9da0*/  FMUL.FTZ R168, R168, UR15 ;  /* 0x0000000fa8a87c20 */ /* 0x000fc80008410000 */
[----:B------:R-:W-:-:S04]  /*9db0*/  FMUL.FTZ R168, R168, UR14 ;  /* 0x0000000ea8a87c20 */ /* 0x000fc80008410000 */
[----:B------:R-:W-:-:S07]  /*9dc0*/  FMUL.FTZ R169, R169, R168 ;  /* 0x000000a8a9a97220 */ /* 0x000fce0000410000 */
.L_x_7197:
[----:B------:R-:W-:Y:S05]  /*9dd0*/  BSYNC.RECONVERGENT B1 ;  /* 0x0000000000017941 */ /* 0x000fea0003800200 */
.L_x_7196:
        /* <DEDUP_REMOVED lines=13> */
.L_x_7199:
[----:B------:R-:W-:Y:S05]  /*9eb0*/  BSYNC.RECONVERGENT B1 ;  /* 0x0000000000017941 */ /* 0x000fea0003800200 */
.L_x_7198:
[----:B------:R-:W-:-:S04]  /*9ec0*/  F2FP.F16.F32.PACK_AB R168, RZ, R168 ;  /* 0x000000a8ffa8723e */ /* 0x000fc800000000ff */
[----:B------:R-:W-:-:S07]  /*9ed0*/  PRMT R152, R168, 0x7610, R152 ;  /* 0x00007610a8987816 */ /* 0x000fce0000000098 */
.L_x_7195:
        /* <DEDUP_REMOVED lines=9> */
[----:B------:R-:W-:-:S04]  /*9f70*/  HADD2.F32 R169, -RZ, R148.H1_H1 ;  /* 0x30000094ffa97230 */ /* 0x000fc80000004100 */
[----:B------:R-:W-:-:S05]  /*9f80*/  FSEL R168, R168, RZ, P6 ;  /* 0x000000ffa8a87208 */ /* 0x000fca0003000000 */
[----:B------:R-:W-:-:S04]  /*9f90*/  FMUL.FTZ R168, R168, UR15 ;  /* 0x0000000fa8a87c20 */ /* 0x000fc80008410000 */
[----:B------:R-:W-:-:S04]  /*9fa0*/  FMUL.FTZ R168, R168, UR14 ;  /* 0x0000000ea8a87c20 */ /* 0x000fc80008410000 */
[----:B------:R-:W-:-:S07]  /*9fb0*/  FMUL.FTZ R168, R169, R168 ;  /* 0x000000a8a9a87220 */ /* 0x000fce0000410000 */
.L_x_7202:
[----:B------:R-:W-:Y:S05]  /*9fc0*/  BSYNC.RECONVERGENT B1 ;  /* 0x0000000000017941 */ /* 0x000fea0003800200 */
.L_x_7201:
        /* <DEDUP_REMOVED lines=13> */
.L_x_7204:
[----:B------:R-:W-:Y:S05]  /*a0a0*/  BSYNC.RECONVERGENT B1 ;  /* 0x0000000000017941 */ /* 0x000fea0003800200 */
.L_x_7203:
[----:B------:R-:W-:-:S04]  /*a0b0*/  F2FP.F16.F32.PACK_AB R168, RZ, R168 ;  /* 0x000000a8ffa8723e */ /* 0x000fc800000000ff */
[----:B------:R-:W-:-:S07]  /*a0c0*/  PRMT R152, R152, 0x5410, R168 ;  /* 0x0000541098987816 */ /* 0x000fce00000000a8 */
.L_x_7200:
        /* <DEDUP_REMOVED lines=14> */
.L_x_7207:
[----:B------:R-:W-:Y:S05]  /*a1b0*/  BSYNC.RECONVERGENT B1 ;  /* 0x0000000000017941 */ /* 0x000fea0003800200 */
.L_x_7206:
        /* <DEDUP_REMOVED lines=13> */
.L_x_7209:
[----:B------:R-:W-:Y:S05]  /*a290*/  BSYNC.RECONVERGENT B1 ;  /* 0x0000000000017941 */ /* 0x000fea0003800200 */
.L_x_7208:
[----:B------:R-:W-:-:S04]  /*a2a0*/  F2FP.F16.F32.PACK_AB R168, RZ, R168 ;  /* 0x000000a8ffa8723e */ /* 0x000fc800000000ff */
[----:B------:R-:W-:-:S07]  /*a2b0*/  PRMT R153, R168, 0x7610, R153 ;  /* 0x00007610a8997816 */ /* 0x000fce0000000099 */
.L_x_7205:
        /* <DEDUP_REMOVED lines=14> */
.L_x_7212:
[----:B------:R-:W-:Y:S05]  /*a3a0*/  BSYNC.RECONVERGENT B1 ;  /* 0x0000000000017941 */ /* 0x000fea0003800200 */
.L_x_7211:
        /* <DEDUP_REMOVED lines=13> */
.L_x_7214:
[----:B------:R-:W-:Y:S05]  /*a480*/  BSYNC.RECONVERGENT B1 ;  /* 0x0000000000017941 */ /* 0x000fea0003800200 */
.L_x_7213:
[----:B------:R-:W-:-:S04]  /*a490*/  F2FP.F16.F32.PACK_AB R168, RZ, R168 ;  /* 0x000000a8ffa8723e */ /* 0x000fc800000000ff */
[----:B------:R-:W-:-:S07]  /*a4a0*/  PRMT R153, R153, 0x5410, R168 ;  /* 0x0000541099997816 */ /* 0x000fce00000000a8 */
.L_x_7210:
        /* <DEDUP_REMOVED lines=14> */
.L_x_7217:
[----:B------:R-:W-:Y:S05]  /*a590*/  BSYNC.RECONVERGENT B1 ;  /* 0x0000000000017941 */ /* 0x000fea0003800200 */
.L_x_7216:
        /* <DEDUP_REMOVED lines=13> */
.L_x_7219:
[----:B------:R-:W-:Y:S05]  /*a670*/  BSYNC.RECONVERGENT B1 ;  /* 0x0000000000017941 */ /* 0x000fea0003800200 */
.L_x_7218:
[----:B------:R-:W-:-:S04]  /*a680*/  F2FP.F16.F32.PACK_AB R168, RZ, R168 ;  /* 0x000000a8ffa8723e */ /* 0x000fc800000000ff */
[----:B------:R-:W-:-:S07]  /*a690*/  PRMT R154, R168, 0x7610, R154 ;  /* 0x00007610a89a7816 */ /* 0x000fce000000009a */
.L_x_7215:
        /* <DEDUP_REMOVED lines=14> */
.L_x_7222:
[----:B------:R-:W-:Y:S05]  /*a780*/  BSYNC.RECONVERGENT B1 ;  /* 0x0000000000017941 */ /* 0x000fea0003800200 */
.L_x_7221:
        /* <DEDUP_REMOVED lines=13> */
.L_x_7224:
[----:B------:R-:W-:Y:S05]  /*a860*/  BSYNC.RECONVERGENT B1 ;  /* 0x0000000000017941 */ /* 0x000fea0003800200 */
.L_x_7223:
[----:B------:R-:W-:-:S04]  /*a870*/  F2FP.F16.F32.PACK_AB R168, RZ, R168 ;  /* 0x000000a8ffa8723e */ /* 0x000fc800000000ff */
[----:B------:R-:W-:-:S07]  /*a880*/  PRMT R154, R154, 0x5410, R168 ;  /* 0x000054109a9a7816 */ /* 0x000fce00000000a8 */
.L_x_7220:
        /* <DEDUP_REMOVED lines=14> */
.L_x_7227:
[----:B------:R-:W-:Y:S05]  /*a970*/  BSYNC.RECONVERGENT B1 ;  /* 0x0000000000017941 */ /* 0x000fea0003800200 */
.L_x_7226:
        /* <DEDUP_REMOVED lines=13> */
.L_x_7229:
[----:B------:R-:W-:Y:S05]  /*aa50*/  BSYNC.RECONVERGENT B1 ;  /* 0x0000000000017941 */ /* 0x000fea0003800200 */
.L_x_7228:
[----:B------:R-:W-:-:S04]  /*aa60*/  F2FP.F16.F32.PACK_AB R168, RZ, R168 ;  /* 0x000000a8ffa8723e */ /* 0x000fc800000000ff */
[----:B------:R-:W-:-:S07]  /*aa70*/  PRMT R155, R168, 0x7610, R155 ;  /* 0x00007610a89b7816 */ /* 0x000fce000000009b */
.L_x_7225:
[----:B------:R-:W-:Y:S05]  /*aa80*/  @!P4 BRA `(.L_x_7179) ;  /* 0x000000000048c947 */ /* 0x000fea0003800000 */
[----:B------:R-:W-:Y:S01]  /*aa90*/  FFMA.FTZ R164, R212, R165, R164 ;  /* 0x000000a5d4a47223 */ /* 0x000fe200000100a4 */
[----:B-----5:R-:W-:Y:S02]  /*aaa0*/  ISETP.GE.U32.AND P3, PT, R196, RZ, PT ;  /* 0x000000ffc400720c */ /* 0x020fe40003f66070 */
[----:B------:R-:W-:Y:S01]  /*aab0*/  ISETP.GT.AND P6, PT, R4, RZ, PT ;  /* 0x000000ff0400720c */ /* 0x000fe20003fc4270 */
[----:B------:R-:W-:Y:S01]  /*aac0*/  FADD.FTZ R165, R209, -R164 ;  /* 0x800000a4d1a57221 */ /* 0x000fe20000010000 */
[----:B------:R-:W-:Y:S02]  /*aad0*/  ISETP.GE.U32.AND.EX P3, PT, R197, 0x1000000, PT, P3 ;  /* 0x01000000c500780c */ /* 0x000fe40003f66130 */
[----:B------:R-:W-:Y:S01]  /*aae0*/  MOV R164, RZ ;  /* 0x000000ff00a47202 */ /* 0x000fe20000000f00 */
[----:B------:R-:W-:Y:S01]  /*aaf0*/  FMUL.FTZ R165, R6, R165 ;  /* 0x000000a506a57220 */ /* 0x000fe20000410000 */
[----:B------:R-:W-:-:S04]  /*ab00*/  HFMA2 R6, -RZ, RZ, 0, 0 ;  /* 0x00000000ff067431 */ /* 0x000fc800000001ff */
[----:B------:R-:W-:-:S05]  /*ab10*/  FSEL R4, R165, RZ, P6 ;  /* 0x000000ffa5047208 */ /* 0x000fca0003000000 */
[----:B------:R-:W-:Y:S01]  /*ab20*/  FMUL.FTZ R4, R4, UR15 ;  /* 0x0000000f04047c20 */ /* 0x000fe20008410000 */
[----:B0-2---:R-:W-:Y:S02]  /*ab30*/  @P3 HADD2.F32 R169, -RZ, R119.H1_H1 ;  /* 0x30000077ffa93230 */ /* 0x005fe40000004100 */
[----:B------:R-:W-:Y:S02]  /*ab40*/  @P3 HADD2.F32 R165, -RZ, R151.H1_H1 ;  /* 0x30000097ffa53230 */ /* 0x000fe40000004100 */
[----:B------:R-:W-:-:S04]  /*ab50*/  FMUL.FTZ R4, R4, UR14 ;  /* 0x0000000e04047c20 */ /* 0x000fc80008410000 */
[-C--:B------:R-:W-:Y:S01]  /*ab60*/  @P3 FMUL.FTZ R164, R169, R4.reuse ;  /* 0x00000004a9a43220 */ /* 0x080fe20000410000 */
[----:B------:R-:W-:-:S04]  /*ab70*/  @P3 FMUL.FTZ R6, R165, R4 ;  /* 0x00000004a5063220 */ /* 0x000fc80000410000 */
[----:B------:R-:W-:Y:S01]  /*ab80*/  F2FP.F16.F32.PACK_AB R164, RZ, R164 ;  /* 0x000000a4ffa4723e */ /* 0x000fe200000000ff */
[----:B------:R-:W-:-:S03]  /*ab90*/  FADD.FTZ R47, R47, R6 ;  /* 0x000000062f2f7221 */ /* 0x000fc60000010000 */
[----:B------:R-:W-:-:S07]  /*aba0*/  PRMT R155, R155, 0x5410, R164 ;  /* 0x000054109b9b7816 */ /* 0x000fce00000000a4 */
.L_x_7179:
[----:B0-2---:R-:W0:Y:S08]  /*abb0*/  @P5 LDC.64 R168, c[0x0][0x478] ;  /* 0x00011e00ffa85b82 */ /* 0x005e300000000a00 */
[----:B------:R-:W1:Y:S01]  /*abc0*/  @P4 LDC.64 R164, c[0x0][0x468] ;  /* 0x00011a00ffa44b82 */ /* 0x000e620000000a00 */
[----:B0-----:R-:W-:-:S05]  /*abd0*/  @P5 IMAD.WIDE.U32 R168, R167, 0x20, R168 ;  /* 0x00000020a7a85825 */ /* 0x001fca00078e00a8 */
[----:B------:R3:W-:Y:S01]  /*abe0*/  @P5 STG.E.128 desc[UR8][R168.64], R156 ;  /* 0x0000009ca8005986 */ /* 0x0007e2000c101d08 */
[----:B-1----:R-:W-:-:S03]  /*abf0*/  @P4 IMAD.WIDE.U32 R164, R166, 0x10, R164 ;  /* 0x00000010a6a44825 */ /* 0x002fc600078e00a4 */
[----:B------:R3:W-:Y:S04]  /*ac00*/  @P5 STG.E.128 desc[UR8][R168.64+0x10], R160 ;  /* 0x000010a0a8005986 */ /* 0x0007e8000c101d08 */
[----:B------:R3:W-:Y:S02]  /*ac10*/  @P4 STG.E.128 desc[UR8][R164.64], R152 ;  /* 0x00000098a4004986 */ /* 0x0007e4000c101d08 */
.L_x_7168:
[----:B------:R-:W-:Y:S05]  /*ac20*/  BSYNC.RECONVERGENT B0 ;  /* 0x0000000000007941 */ /* 0x000fea0003800200 */
.L_x_7167:
[----:B---3--:R-:W1:Y:S01]  /*ac30*/  LDC.64 R164, c[0x0][0x380] ;  /* 0x0000e000ffa47b82 */ /* 0x008e620000000a00 */
[----:B------:R-:W-:Y:S01]  /*ac40*/  UPLOP3.LUT UP1, UPT, UPT, UPT, UP1, 0x40, 0x4 ;  /* 0x000000000004789c */ /* 0x000fe20003f2e810 */
[----:B-1----:R-:W-:-:S04]  /*ac50*/  IADD3 R5, PT, PT, R5, R164, RZ ;  /* 0x000000a405057210 */ /* 0x002fc80007ffe0ff */
[----:B------:R-:W-:-:S13]  /*ac60*/  ISETP.GE.AND P3, PT, R5, R165, PT ;  /* 0x000000a50500720c */ /* 0x000fda0003f66270 */
[----:B------:R-:W-:Y:S05]  /*ac70*/  @!P3 BRA `(.L_x_7230) ;  /* 0xffffff5800b0b947 */ /* 0x000fea000383ffff */
.L_x_7030:
        /* <DEDUP_REMOVED lines=18> */
.L_x_7232:
[----:B------:R-:W-:Y:S05]  /*ada0*/  BSYNC.RECONVERGENT B0 ;  /* 0x0000000000007941 */ /* 0x000fea0003800200 */
.L_x_7231:
        /* <DEDUP_REMOVED lines=15> */
.L_x_7234:
[----:B------:R-:W-:Y:S05]  /*aea0*/  BSYNC.RECONVERGENT B0 ;  /* 0x0000000000007941 */ /* 0x000fea0003800200 */
.L_x_7233:
        /* <DEDUP_REMOVED lines=14> */
.L_x_7235:
        /* <DEDUP_REMOVED lines=15> */
.L_x_10791:


//--------------------- .text._ZN10layer_norm22ln_bwd_finalize_kernelINS_22Kernel_traits_finalizeILj6144E6__halfS2_fS2_fjLb1ELj1024ELj4ENS_18Kernel_traits_baseILj6144ES2_S2_fS2_fjLj1024EEEEELb1ELb1EEEvNS_9BwdParamsE --------------------------
	.section	.text._ZN10layer_norm22ln_bwd_finalize_kernelINS_22Kernel_traits_finalizeILj6144E6__halfS2_fS2_fjLb1ELj1024ELj4ENS_18Kernel_traits_baseILj6144ES2_S2_fS2_fjLj1024EEEEELb1ELb1EEEvNS_9BwdParamsE,"ax",@progbits
	.align	128
        .global         _ZN10layer_norm22ln_bwd_finalize_kernelINS_22Kernel_traits_finalizeILj6144E6__halfS2_fS2_fjLb1ELj1024ELj4ENS_18Kernel_traits_baseILj6144ES2_S2_fS2_fjLj1024EEEEELb1ELb1EEEvNS_9BwdParamsE
        .type           _ZN10layer_norm22ln_bwd_finalize_kernelINS_22Kernel_traits_finalizeILj6144E6__halfS2_fS2_fjLb1ELj1024ELj4ENS_18Kernel_traits_baseILj6144ES2_S2_fS2_fjLj1024EEEEELb1ELb1EEEvNS_9BwdParamsE,@function
        .size           _ZN10layer_norm22ln_bwd_finalize_kernelINS_22Kernel_traits_finalizeILj6144E6__halfS2_fS2_fjLb1ELj1024ELj4ENS_18Kernel_traits_baseILj6144ES2_S2_fS2_fjLj1024EEEEELb1ELb1EEEvNS_9BwdParamsE,(.L_x_10792 - _ZN10layer_norm22ln_bwd_finalize_kernelINS_22Kernel_traits_finalizeILj6144E6__halfS2_fS2_fjLb1ELj1024ELj4ENS_18Kernel_traits_baseILj6144ES2_S2_fS2_fjLj1024EEEEELb1ELb1EEEvNS_9BwdParamsE)
        .other          _ZN10layer_norm22ln_bwd_finalize_kernelINS_22Kernel_traits_finalizeILj6144E6__halfS2_fS2_fjLb1ELj1024ELj4ENS_18Kernel_traits_baseILj6144ES2_S2_fS2_fjLj1024EEEEELb1ELb1EEEvNS_9BwdParamsE,@"STO_CUDA_ENTRY STV_DEFAULT"
_ZN10layer_norm22ln_bwd_finalize_kernelINS_22Kernel_traits_finalizeILj6144E6__halfS2_fS2_fjLb1ELj1024ELj4ENS_18Kernel_traits_baseILj6144ES2_S2_fS2_fjLj1024EEEEELb1ELb1EEEvNS_9BwdParamsE:
.text._ZN10layer_norm22ln_bwd_finalize_kernelINS_22Kernel_traits_finalizeILj6144E6__halfS2_fS2_fjLb1ELj1024ELj4ENS_18Kernel_traits_baseILj6144ES2_S2_fS2_fjLj1024EEEEELb1ELb1EEEvNS_9BwdParamsE:
        /* <DEDUP_REMOVED lines=58> */
.L_x_7240:
        /* <DEDUP_REMOVED lines=87> */
.L_x_7239:
[----:B------:R-:W-:Y:S05]  /*0910*/  BSYNC.RECONVERGENT B1 ;  /* 0x0000000000017941 */ /* 0x000fea0003800200 */
.L_x_7238:
        /* <DEDUP_REMOVED lines=50> */
.L_x_7242:
[----:B------:R-:W-:Y:S05]  /*0c40*/  BSYNC.RECONVERGENT B1 ;  /* 0x0000000000017941 */ /* 0x000fea0003800200 */
.L_x_7241:
        /* <DEDUP_REMOVED lines=30> */
.L_x_7244:
[----:B------:R-:W-:Y:S05]  /*0e30*/  BSYNC.RECONVERGENT B1 ;  /* 0x0000000000017941 */ /* 0x000fea0003800200 */
.L_x_7243:
        /* <DEDUP_REMOVED lines=15> */
.L_x_7237:
[----:B------:R-:W-:Y:S05]  /*0f30*/  BSYNC.RECONVERGENT B0 ;  /* 0x0000000000007941 */ /* 0x000fea0003800200 */
.L_x_7236:
        /* <DEDUP_REMOVED lines=73> */
.L_x_7245:
        /* <DEDUP_REMOVED lines=11> */
.L_x_10792:


//--------------------- .text._ZN10layer_norm13ln_bwd_kernelINS_13Kernel_traitsI6__halfS2_fS2_fjLj6144ELj1ELj1ELj8ELj16ENS_18Kernel_traits_baseILj6144ES2_S2_fS2_fjLj256EEEEELb1ELb1ELb1ELb1EEEvNS_9BwdParamsE --------------------------
	.section	.text._ZN10layer_norm13ln_bwd_kernelINS_13Kernel_traitsI6__halfS2_fS2_fjLj6144ELj1ELj1ELj8ELj16ENS_18Kernel_traits_baseILj6144ES2_S2_fS2_fjLj256EEEEELb1ELb1ELb1ELb1EEEvNS_9BwdParamsE,"ax",@progbits
	.align	128
        .global         _ZN10layer_norm13ln_bwd_kernelINS_13Kernel_traitsI6__halfS2_fS2_fjLj6144ELj1ELj1ELj8ELj16ENS_18Kernel_traits_baseILj6144ES2_S2_fS2_fjLj256EEEEELb1ELb1ELb1ELb1EEEvNS_9BwdParamsE
        .type           _ZN10layer_norm13ln_bwd_kernelINS_13Kernel_traitsI6__halfS2_fS2_fjLj6144ELj1ELj1ELj8ELj16ENS_18Kernel_traits_baseILj6144ES2_S2_fS2_fjLj256EEEEELb1ELb1ELb1ELb1EEEvNS_9BwdParamsE,@function
        .size           _ZN10layer_norm13ln_bwd_kernelINS_13Kernel_traitsI6__halfS2_fS2_fjLj6144ELj1ELj1ELj8ELj16ENS_18Kernel_traits_baseILj6144ES2_S2_fS2_fjLj256EEEEELb1ELb1ELb1ELb1EEEvNS_9BwdParamsE,(.L_x_10793 - _ZN10layer_norm13ln_bwd_kernelINS_13Kernel_traitsI6__halfS2_fS2_fjLj6144ELj1ELj1ELj8ELj16ENS_18Kernel_traits_baseILj6144ES2_S2_fS2_fjLj256EEEEELb1ELb1ELb1ELb1EEEvNS_9BwdParamsE)
        .other          _ZN10layer_norm13ln_bwd_kernelINS_13Kernel_traitsI6__halfS2_fS2_fjLj6144ELj1ELj1ELj8ELj16ENS_18Kernel_traits_baseILj6144ES2_S2_fS2_fjLj256EEEEELb1ELb1ELb1ELb1EEEvNS_9BwdParamsE,@"STO_CUDA_ENTRY STV_DEFAULT"
_ZN10layer_norm13ln_bwd_kernelINS_13Kernel_traitsI6__halfS2_fS2_fjLj6144ELj1ELj1ELj8ELj16ENS_18Kernel_traits_baseILj6144ES2_S2_fS2_fjLj256EEEEELb1ELb1ELb1ELb1EEEvNS_9BwdParamsE:
.text._ZN10layer_norm13ln_bwd_kernelINS_13Kernel_traitsI6__halfS2_fS2_fjLj6144ELj1ELj1ELj8ELj16ENS_18Kernel_traits_baseILj6144ES2_S2_fS2_fjLj256EEEEELb1ELb1ELb1ELb1EEEvNS_9BwdParamsE:
        /* <DEDUP_REMOVED lines=52> */
[----:B0-----:R-:W5:Y:S01]  /*0340*/  LDG.E.128 R36, desc[UR12][R4.64+0x2000] ;  /* 0x0020000c04247981 */ /* 0x001f62000c1e1d00 */
[----:B----4-:R-:W-:-:S03]  /*0350*/  IMAD.WIDE.U32 R2, R0, 0x10, R2 ;  /* 0x0000001000027825 */ /* 0x010fc600078e0002 */
[----:B------:R-:W5:Y:S04]  /*0360*/  LDG.E.128 R32, desc[UR12][R4.64+0x1000] ;  /* 0x0010000c04207981 */ /* 0x000f68000c1e1d00 */
[----:B------:R-:W5:Y:S01]  /*0370*/  LDG.E.128 R28, desc[UR12][R4.64] ;  /* 0x0000000c041c7981 */ /* 0x000f62000c1e1d00 */
[----:B------:R-:W-:-:S03]  /*0380*/  HFMA2 R116, -RZ, RZ, 0, 0 ;  /* 0x00000000ff747431 */ /* 0x000fc600000001ff */
[----:B------:R-:W5:Y:S04]  /*0390*/  LDG.E.128 R176, desc[UR12][R2.64+0x2000] ;  /* 0x0020000c02b07981 */ /* 0x000f68000c1e1d00 */
[----:B------:R-:W5:Y:S04]  /*03a0*/  LDG.E.128 R44, desc[UR12][R2.64+0x1000] ;  /* 0x0010000c022c7981 */ /* 0x000f68000c1e1d00 */
[----:B------:R0:W5:Y:S01]  /*03b0*/  LDG.E.128 R40, desc[UR12][R2.64] ;  /* 0x0000000c02287981 */ /* 0x000162000c1e1d00 */
[----:B------:R-:W-:Y:S01]  /*03c0*/  UPLOP3.LUT UP1, UPT, UPT, UPT, UPT, 0x40, 0x4 ;  /* 0x000000000004789c */ /* 0x000fe20003f2e870 */
[----:B0-23--:R-:W-:-:S10]  /*03d0*/  MOV R2, UR4 ;  /* 0x0000000400027c02 */ /* 0x00dfd40008000f00 */
.L_x_7349:
        /* <DEDUP_REMOVED lines=13> */
[----:B------:R-:W-:Y:S01]  /*04b0*/  IADD3 R137, PT, PT, R158, -0x1, RZ ;  /* 0xffffffff9e897810 */ /* 0x000fe20007ffe0ff */
[----:B------:R-:W-:-:S05]  /*04c0*/  IMAD.WIDE R138, R2, 0x4, R138 ;  /* 0x00000004028a7825 */ /* 0x000fca00078e028a */
[----:B------:R1:W2:Y:S01]  /*04d0*/  LDG.E R159, desc[UR12][R138.64] ;  /* 0x0000000c8a9f7981 */ /* 0x0002a2000c1e1900 */
[----:B------:R-:W3:Y:S08]  /*04e0*/  LDC.64 R144, c[0x0][0x3a8] ;  /* 0x0000ea00ff907b82 */ /* 0x000ef00000000a00 */
[----:B------:R-:W4:Y:S01]  /*04f0*/  LDC.64 R142, c[0x0][0x428] ;  /* 0x00010a00ff8e7b82 */ /* 0x000f220000000a00 */
        /* <DEDUP_REMOVED lines=11> */
[C---:B------:R-:W-:Y:S02]  /*05b0*/  IADD3 R173, PT, PT, R137.reuse, 0x100, RZ ;  /* 0x0000010089ad7810 */ /* 0x040fe40007ffe0ff */
[----:B------:R-:W-:Y:S01]  /*05c0*/  IADD3 R3, PT, PT, R137, 0x200, RZ ;  /* 0x0000020089037810 */ /* 0x000fe20007ffe0ff */
[C---:B---3--:R-:W-:Y:S01]  /*05d0*/  IMAD.WIDE.U32 R140, R155.reuse, 0x20, R144 ;  /* 0x000000209b8c7825 */ /* 0x048fe200078e0090 */
[----:B------:R-:W-:-:S03]  /*05e0*/  IADD3 R161, PT, PT, R155, 0x100, RZ ;  /* 0x000001009ba17810 */ /* 0x000fc60007ffe0ff */
[--C-:B----4-:R-:W-:Y:S01]  /*05f0*/  IMAD.WIDE.U32 R180, R137, 0x10, R142.reuse ;  /* 0x0000001089b47825 */ /* 0x110fe200078e008e */
[----:B------:R-:W3:Y:S03]  /*0600*/  LDG.E.128 R168, desc[UR12][R140.64] ;  /* 0x0000000c8ca87981 */ /* 0x000ee6000c1e1d00 */
[--C-:B------:R-:W-:Y:S01]  /*0610*/  IMAD.WIDE.U32 R172, R173, 0x10, R142.reuse ;  /* 0x00000010adac7825 */ /* 0x100fe200078e008e */
[----:B------:R-:W4:Y:S03]  /*0620*/  LDG.E.128 R184, desc[UR12][R140.64+0x10] ;  /* 0x0000100c8cb87981 */ /* 0x000f26000c1e1d00 */
[----:B------:R-:W-:Y:S01]  /*0630*/  IMAD.WIDE.U32 R142, R3, 0x10, R142 ;  /* 0x00000010038e7825 */ /* 0x000fe200078e008e */
[----:B------:R-:W4:Y:S03]  /*0640*/  LDG.E.128 R180, desc[UR12][R180.64] ;  /* 0x0000000cb4b47981 */ /* 0x000f26000c1e1d00 */
[--C-:B------:R-:W-:Y:S01]  /*0650*/  IMAD.WIDE.U32 R152, R161, 0x20, R144.reuse ;  /* 0x00000020a1987825 */ /* 0x100fe200078e0090 */
[----:B------:R-:W-:Y:S01]  /*0660*/  IADD3 R197, PT, PT, R155, 0x200, RZ ;  /* 0x000002009bc57810 */ /* 0x000fe20007ffe0ff */
[----:B------:R-:W4:Y:S04]  /*0670*/  LDG.E.128 R172, desc[UR12][R172.64] ;  /* 0x0000000cacac7981 */ /* 0x000f28000c1e1d00 */
[----:B------:R-:W4:Y:S04]  /*0680*/  LDG.E.128 R140, desc[UR12][R142.64] ;  /* 0x0000000c8e8c7981 */ /* 0x000f28000c1e1d00 */
[----:B------:R-:W4:Y:S04]  /*0690*/  LDG.E.128 R188, desc[UR12][R152.64] ;  /* 0x0000000c98bc7981 */ /* 0x000f28000c1e1d00 */
[----:B------:R0:W4:Y:S01]  /*06a0*/  LDG.E.128 R164, desc[UR12][R152.64+0x10] ;  /* 0x0000100c98a47981 */ /* 0x000122000c1e1d00 */
[----:B-1----:R-:W-:-:S05]  /*06b0*/  IMAD.WIDE.U32 R138, R197, 0x20, R144 ;  /* 0x00000020c58a7825 */ /* 0x002fca00078e0090 */
[----:B------:R-:W4:Y:S04]  /*06c0*/  LDG.E.128 R144, desc[UR12][R138.64+0x10] ;  /* 0x0000100c8a907981 */ /* 0x000f28000c1e1d00 */
[----:B------:R1:W4:Y:S01]  /*06d0*/  LDG.E.128 R148, desc[UR12][R138.64] ;  /* 0x0000000c8a947981 */ /* 0x000322000c1e1d00 */
[----:B------:R-:W-:Y:S02]  /*06e0*/  ISETP.NE.AND.EX P0, PT, R209, RZ, PT, P0 ;  /* 0x000000ffd100720c */ /* 0x000fe40003f05300 */
[----:B-----5:R-:W-:-:S11]  /*06f0*/  ISETP.GE.AND P3, PT, R136, 0x1, PT ;  /* 0x000000018800780c */ /* 0x020fd60003f66270 */
[----:B0-----:R-:W0:Y:S02]  /*0700*/  @P0 LDC.64 R152, c[0x0][0x438] ;  /* 0x00010e00ff980b82 */ /* 0x001e240000000a00 */
        /* <DEDUP_REMOVED lines=13> */
[--C-:B------:R-:W-:Y:S01]  /*07e0*/  IMAD.WIDE.U32 R154, R155, 0x8, R194.reuse ;  /* 0x000000089b9a7825 */ /* 0x100fe200078e00c2 */
[----:B------:R-:W5:Y:S03]  /*07f0*/  @P0 LDG.E.128 R20, desc[UR12][R138.64+0x10] ;  /* 0x0000100c8a140981 */ /* 0x000f66000c1e1d00 */
[----:B------:R-:W-:Y:S01]  /*0800*/  IMAD.WIDE.U32 R152, R153, 0x8, R194 ;  /* 0x0000000899987825 */ /* 0x000fe200078e00c2 */
[----:B------:R-:W5:Y:S04]  /*0810*/  LDG.E.64 R156, desc[UR12][R156.64] ;  /* 0x0000000c9c9c7981 */ /* 0x000f68000c1e1b00 */
[----:B------:R-:W5:Y:S04]  /*0820*/  LDG.E.64 R154, desc[UR12][R154.64] ;  /* 0x0000000c9a9a7981 */ /* 0x000f68000c1e1b00 */
[----:B------:R-:W5:Y:S01]  /*0830*/  LDG.E.64 R152, desc[UR12][R152.64] ;  /* 0x0000000c98987981 */ /* 0x000f62000c1e1b00 */
[----:B------:R-:W-:-:S04]  /*0840*/  @P0 IMAD.WIDE.U32 R162, R161, 0x20, R162 ;  /* 0x00000020a1a20825 */ /* 0x000fc800078e00a2 */
[----:B-1----:R-:W-:Y:S01]  /*0850*/  @P0 IMAD.WIDE.U32 R192, R197, 0x20, R192 ;  /* 0x00000020c5c00825 */ /* 0x002fe200078e00c0 */
[----:B------:R-:W5:Y:S04]  /*0860*/  @P0 LDG.E.128 R16, desc[UR12][R162.64] ;  /* 0x0000000ca2100981 */ /* 0x000f68000c1e1d00 */
[----:B------:R0:W5:Y:S04]  /*0870*/  @P0 LDG.E.128 R12, desc[UR12][R162.64+0x10] ;  /* 0x0000100ca20c0981 */ /* 0x000168000c1e1d00 */
[----:B------:R-:W5:Y:S04]  /*0880*/  @P0 LDG.E.128 R8, desc[UR12][R192.64] ;  /* 0x0000000cc0080981 */ /* 0x000f68000c1e1d00 */
[----:B------:R1:W5:Y:S01]  /*0890*/  @P0 LDG.E.128 R4, desc[UR12][R192.64+0x10] ;  /* 0x0000100cc0040981 */ /* 0x000362000c1e1d00 */
[----:B------:R-:W-:Y:S01]  /*08a0*/  ISETP.NE.AND P0, PT, RZ, UR11, PT ;  /* 0x0000000bff007c0c */ /* 0x000fe2000bf05270 */
[----:B0-----:R-:W-:-:S02]  /*08b0*/  HADD2.F32 R162, -RZ, R40.H0_H0 ;  /* 0x20000028ffa27230 */ /* 0x001fc40000004100 */
[----:B------:R-:W-:Y:S02]  /*08c0*/  HADD2.F32 R202, -RZ, R177.H0_H0 ;  /* 0x200000b1ffca7230 */ /* 0x000fe40000004100 */
[----:B------:R-:W-:Y:S02]  /*08d0*/  HADD2.F32 R206, -RZ, R178.H0_H0 ;  /* 0x200000b2ffce7230 */ /* 0x000fe40000004100 */
[----:B------:R-:W-:Y:S01]  /*08e0*/  HADD2.F32 R210, -RZ, R179.H0_H0 ;  /* 0x200000b3ffd27230 */ /* 0x000fe20000004100 */
[----:B--2---:R-:W-:-:S05]  /*08f0*/  FSEL R0, R159, RZ, !P0 ;  /* 0x000000ff9f007208 */ /* 0x004fca0004000000 */
[C---:B---3--:R-:W-:Y:S01]  /*0900*/  FADD.FTZ R3, -R0.reuse, R168 ;  /* 0x000000a800037221 */ /* 0x048fe20000010100 */
[----:B------:R-:W-:-:S03]  /*0910*/  FADD.FTZ R161, -R0, R170 ;  /* 0x000000aa00a17221 */ /* 0x000fc60000010100 */
[----:B------:R-:W-:Y:S01]  /*0920*/  FMUL.FTZ R3, R160, R3 ;  /* 0x00000003a0037220 */ /* 0x000fe20000410000 */
[--C-:B----4-:R-:W-:Y:S02]  /*0930*/  HADD2.F32 R159, -RZ, R180.reuse.H0_H0 ;  /* 0x200000b4ff9f7230 */ /* 0x110fe40000004100 */
[----:B------:R-:W-:Y:S02]  /*0940*/  HADD2.F32 R180, -RZ, R180.H1_H1 ;  /* 0x300000b4ffb47230 */ /* 0x000fe40000004100 */
[--C-:B------:R-:W-:Y:S02]  /*0950*/  HADD2.F32 R199, -RZ, R141.reuse.H0_H0 ;  /* 0x2000008dffc77230 */ /* 0x100fe40000004100 */
[----:B------:R-:W-:Y:S02]  /*0960*/  HADD2.F32 R138, -RZ, R141.H1_H1 ;  /* 0x3000008dff8a7230 */ /* 0x000fe40000004100 */
[----:B------:R-:W-:Y:S02]  /*0970*/  HADD2.F32 R141, -RZ, R40.H1_H1 ;  /* 0x30000028ff8d7230 */ /* 0x000fe40000004100 */
[----:B------:R-:W-:Y:S01]  /*0980*/  FADD.FTZ R217, -R0, R189 ;  /* 0x000000bd00d97221 */ /* 0x000fe20000010100 */
[-C--:B------:R-:W-:Y:S01]  /*0990*/  FMUL.FTZ R162, R162, R159.reuse ;  /* 0x0000009fa2a27220 */ /* 0x080fe20000410000 */
[----:B------:R-:W-:Y:S01]  /*09a0*/  FADD.FTZ R116, R116, R159 ;  /* 0x0000009f74747221 */ /* 0x000fe20000010000 */
[----:B------:R-:W-:Y:S01]  /*09b0*/  FADD.FTZ R189, -R0, R166 ;  /* 0x000000a600bd7221 */ /* 0x000fe20000010100 */
[----:B------:R-:W-:Y:S01]  /*09c0*/  FFMA.FTZ R48, R3, R159, R48 ;  /* 0x0000009f03307223 */ /* 0x000fe20000010030 */
[----:B------:R-:W-:-:S02]  /*09d0*/  HADD2.F32 R163, -RZ, R181.H0_H0 ;  /* 0x200000b5ffa37230 */ /* 0x000fc40000004100 */
[----:B------:R-:W-:Y:S01]  /*09e0*/  FMUL.FTZ R159, R141, R180 ;  /* 0x000000b48d9f7220 */ /* 0x000fe20000410000 */
[----:B------:R-:W-:Y:S02]  /*09f0*/  HADD2.F32 R166, -RZ, R41.H0_H0 ;  /* 0x20000029ffa67230 */ /* 0x000fe40000004100 */
[----:B------:R-:W-:Y:S01]  /*0a00*/  FMUL.FTZ R161, R160, R161 ;  /* 0x000000a1a0a17220 */ /* 0x000fe20000410000 */
[----:B------:R-:W-:Y:S02]  /*0a10*/  HADD2.F32 R170, -RZ, R181.H1_H1 ;  /* 0x300000b5ffaa7230 */ /* 0x000fe40000004100 */
[----:B------:R-:W-:Y:S02]  /*0a20*/  HADD2.F32 R141, -RZ, R41.H1_H1 ;  /* 0x30000029ff8d7230 */ /* 0x000fe40000004100 */
[C---:B------:R-:W-:Y:S01]  /*0a30*/  FADD.FTZ R181, -R0.reuse, R184 ;  /* 0x000000b800b57221 */ /* 0x040fe20000010100 */
[--C-:B------:R-:W-:Y:S02]  /*0a40*/  HADD2.F32 R207, -RZ, R183.reuse.H0_H0 ;  /* 0x200000b7ffcf7230 */ /* 0x100fe40000004100 */
[----:B------:R-:W-:Y:S01]  /*0a50*/  FADD.FTZ R219, -R0, R190 ;  /* 0x000000be00db7221 */ /* 0x000fe20000010100 */
[----:B------:R-:W-:-:S02]  /*0a60*/  HADD2.F32 R196, -RZ, R183.H1_H1 ;  /* 0x300000b7ffc47230 */ /* 0x000fc40000004100 */
[C---:B------:R-:W-:Y:S01]  /*0a70*/  FADD.FTZ R221, -R0.reuse, R191 ;  /* 0x000000bf00dd7221 */ /* 0x040fe20000010100 */
[----:B------:R-:W-:Y:S01]  /*0a80*/  FADD.FTZ R183, -R0, R186 ;  /* 0x000000ba00b77221 */ /* 0x000fe20000010100 */
[--C-:B------:R-:W-:Y:S02]  /*0a90*/  HADD2.F32 R191, -RZ, R175.reuse.H0_H0 ;  /* 0x200000afffbf7230 */ /* 0x100fe40000004100 */
[-C--:B------:R-:W-:Y:S01]  /*0aa0*/  FMUL.FTZ R166, R166, R163.reuse ;  /* 0x000000a3a6a67220 */ /* 0x080fe20000410000 */
[----:B------:R-:W-:Y:S02]  /*0ab0*/  HADD2.F32 R198, -RZ, R175.H1_H1 ;  /* 0x300000afffc67230 */ /* 0x000fe40000004100 */
[----:B------:R-:W-:Y:S01]  /*0ac0*/  FADD.FTZ R118, R118, R163 ;  /* 0x000000a376767221 */ /* 0x000fe20000010000 */
[----:B------:R-:W-:Y:S01]  /*0ad0*/  FFMA.FTZ R50, R161, R163, R50 ;  /* 0x000000a3a1327223 */ /* 0x000fe20000010032 */
[C---:B------:R-:W-:Y:S01]  /*0ae0*/  FADD.FTZ R169, -R0.reuse, R169 ;  /* 0x000000a900a97221 */ /* 0x040fe20000010100 */
[----:B------:R-:W-:Y:S01]  /*0af0*/  FADD.FTZ R213, -R0, R188 ;  /* 0x000000bc00d57221 */ /* 0x000fe20000010100 */
[----:B------:R-:W-:-:S02]  /*0b00*/  HADD2.F32 R186, -RZ, R172.H1_H1 ;  /* 0x300000acffba7230 */ /* 0x000fc40000004100 */
[----:B------:R-:W-:Y:S01]  /*0b10*/  FADD.FTZ R225, -R0, R165 ;  /* 0x000000a500e17221 */ /* 0x000fe20000010100 */
[----:B------:R-:W-:Y:S01]  /*0b20*/  FMUL.FTZ R163, R141, R170 ;  /* 0x000000aa8da37220 */ /* 0x000fe20000410000 */
[----:B------:R-:W-:Y:S02]  /*0b30*/  HADD2.F32 R175, -RZ, R44.H1_H1 ;  /* 0x3000002cffaf7230 */ /* 0x000fe40000004100 */
[C---:B------:R-:W-:Y:S01]  /*0b40*/  FMUL.FTZ R165, R160.reuse, R181 ;  /* 0x000000b5a0a57220 */ /* 0x040fe20000410000 */
[----:B------:R-:W-:Y:S02]  /*0b50*/  HADD2.F32 R188, -RZ, R173.H0_H0 ;  /* 0x200000adffbc7230 */ /* 0x000fe40000004100 */
[C---:B------:R-:W-:Y:S01]  /*0b60*/  FMUL.FTZ R184, R160.reuse, R217 ;  /* 0x000000d9a0b87220 */ /* 0x040fe20000410000 */
[----:B------:R-:W-:Y:S02]  /*0b70*/  HADD2.F32 R141, -RZ, R45.H0_H0 ;  /* 0x2000002dff8d7230 */ /* 0x000fe40000004100 */
[----:B------:R-:W-:Y:S01]  /*0b80*/  FMUL.FTZ R181, R160, R219 ;  /* 0x000000dba0b57220 */ /* 0x000fe20000410000 */
[C---:B------:R-:W-:Y:S01]  /*0b90*/  FADD.FTZ R185, -R0.reuse, R185 ;  /* 0x000000b900b97221 */ /* 0x040fe20000010100 */
[----:B------:R-:W-:Y:S01]  /*0ba0*/  FADD.FTZ R223, -R0, R164 ;  /* 0x000000a400df7221 */ /* 0x000fe20000010100 */
[C---:B------:R-:W-:Y:S01]  /*0bb0*/  FMUL.FTZ R164, R160.reuse, R169 ;  /* 0x000000a9a0a47220 */ /* 0x040fe20000410000 */
[----:B------:R-:W-:Y:S01]  /*0bc0*/  FMUL.FTZ R169, R160, R183 ;  /* 0x000000b7a0a97220 */ /* 0x000fe20000410000 */
[-C--:B------:R-:W-:Y:S01]  /*0bd0*/  FMUL.FTZ R175, R175, R186.reuse ;  /* 0x000000baafaf7220 */ /* 0x080fe20000410000 */
[----:B------:R-:W-:Y:S01]  /*0be0*/  FADD.FTZ R109, R109, R186 ;  /* 0x000000ba6d6d7221 */ /* 0x000fe20000010000 */
[----:B------:R-:W-:Y:S01]  /*0bf0*/  FFMA.FTZ R57, R184, R186, R57 ;  /* 0x000000bab8397223 */ /* 0x000fe20000010039 */
[----:B------:R-:W-:Y:S01]  /*0c00*/  FADD.FTZ R211, -R0, R187 ;  /* 0x000000bb00d37221 */ /* 0x000fe20000010100 */
[----:B------:R-:W-:-:S02]  /*0c10*/  HADD2.F32 R215, -RZ, R172.H0_H0 ;  /* 0x200000acffd77230 */ /* 0x000fc40000004100 */
[----:B------:R-:W-:Y:S01]  /*0c20*/  FADD.FTZ R201, -R0, R144 ;  /* 0x0000009000c97221 */ /* 0x000fe20000010100 */
[----:B------:R-:W-:Y:S02]  /*0c30*/  HADD2.F32 R190, -RZ, R173.H1_H1 ;  /* 0x300000adffbe7230 */ /* 0x000fe40000004100 */
[-C--:B------:R-:W-:Y:S01]  /*0c40*/  FMUL.FTZ R186, R141, R188.reuse ;  /* 0x000000bc8dba7220 */ /* 0x080fe20000410000 */
[----:B------:R-:W-:Y:S02]  /*0c50*/  HADD2.F32 R183, -RZ, R45.H1_H1 ;  /* 0x3000002dffb77230 */ /* 0x000fe40000004100 */
[----:B------:R-:W-:Y:S01]  /*0c60*/  FADD.FTZ R110, R110, R188 ;  /* 0x000000bc6e6e7221 */ /* 0x000fe20000010000 */
[----:B------:R-:W-:Y:S01]  /*0c70*/  FFMA.FTZ R58, R181, R188, R58 ;  /* 0x000000bcb53a7223 */ /* 0x000fe2000001003a */
[----:B------:R-:W-:Y:S01]  /*0c80*/  FADD.FTZ R171, -R0, R171 ;  /* 0x000000ab00ab7221 */ /* 0x000fe20000010100 */
[----:B------:R-:W-:Y:S02]  /*0c90*/  HADD2.F32 R187, -RZ, R174.H0_H0 ;  /* 0x200000aeffbb7230 */ /* 0x000fe40000004100 */
[C---:B------:R-:W-:Y:S01]  /*0ca0*/  FMUL.FTZ R172, R160.reuse, R185 ;  /* 0x000000b9a0ac7220 */ /* 0x040fe20000410000 */
[----:B------:R-:W-:Y:S01]  /*0cb0*/  FMUL.FTZ R188, R160, R221 ;  /* 0x000000dda0bc7220 */ /* 0x000fe20000410000 */
[----:B------:R-:W-:-:S02]  /*0cc0*/  HADD2.F32 R144, -RZ, R46.H0_H0 ;  /* 0x2000002eff907230 */ /* 0x000fc40000004100 */
[----:B------:R-:W-:Y:S01]  /*0cd0*/  FMUL.FTZ R185, R160, R223 ;  /* 0x000000dfa0b97220 */ /* 0x000fe20000410000 */
[----:B------:R-:W-:Y:S02]  /*0ce0*/  HADD2.F32 R194, -RZ, R174.H1_H1 ;  /* 0x300000aeffc27230 */ /* 0x000fe40000004100 */
[C---:B------:R-:W-:Y:S01]  /*0cf0*/  FADD.FTZ R203, -R0.reuse, R167 ;  /* 0x000000a700cb7221 */ /* 0x040fe20000010100 */
[----:B------:R-:W-:Y:S02]  /*0d00*/  HADD2.F32 R141, -RZ, R46.H1_H1 ;  /* 0x3000002eff8d7230 */ /* 0x000fe40000004100 */
[C---:B-1----:R-:W-:Y:S01]  /*0d10*/  FADD.FTZ R193, -R0.reuse, R148 ;  /* 0x0000009400c17221 */ /* 0x042fe20000010100 */
[C---:B------:R-:W-:Y:S01]  /*0d20*/  FADD.FTZ R149, -R0.reuse, R149 ;  /* 0x0000009500957221 */ /* 0x040fe20000010100 */
[C---:B------:R-:W-:Y:S01]  /*0d30*/  FADD.FTZ R197, -R0.reuse, R150 ;  /* 0x0000009600c57221 */ /* 0x040fe20000010100 */
[C---:B------:R-:W-:Y:S01]  /*0d40*/  FADD.FTZ R151, -R0.reuse, R151 ;  /* 0x0000009700977221 */ /* 0x040fe20000010100 */
[C---:B------:R-:W-:Y:S01]  /*0d50*/  FADD.FTZ R145, -R0.reuse, R145 ;  /* 0x0000009100917221 */ /* 0x040fe20000010100 */
[C---:B------:R-:W-:Y:S01]  /*0d60*/  FADD.FTZ R205, -R0.reuse, R146 ;  /* 0x0000009200cd7221 */ /* 0x040fe20000010100 */
[----:B------:R-:W-:Y:S01]  /*0d70*/  FADD.FTZ R147, -R0, R147 ;  /* 0x0000009300937221 */ /* 0x000fe20000010100 */
[----:B------:R-:W-:-:S02]  /*0d80*/  HADD2.F32 R137, -RZ, R143.H0_H0 ;  /* 0x2000008fff897230 */ /* 0x000fc40000004100 */
[----:B------:R-:W-:Y:S01]  /*0d90*/  FMUL.FTZ R168, R160, R171 ;  /* 0x000000aba0a87220 */ /* 0x000fe20000410000 */
[----:B------:R-:W-:Y:S02]  /*0da0*/  HADD2.F32 R0, -RZ, R143.H1_H1 ;  /* 0x3000008fff007230 */ /* 0x000fe40000004100 */
[-C--:B------:R-:W-:Y:S01]  /*0db0*/  FMUL.FTZ R183, R183, R190.reuse ;  /* 0x000000beb7b77220 */ /* 0x080fe20000410000 */
[----:B------:R-:W-:Y:S02]  /*0dc0*/  HADD2.F32 R192, -RZ, R182.H0_H0 ;  /* 0x200000b6ffc07230 */ /* 0x000fe40000004100 */
[----:B------:R-:W-:Y:S01]  /*0dd0*/  FADD.FTZ R111, R111, R190 ;  /* 0x000000be6f6f7221 */ /* 0x000fe20000010000 */
[----:B------:R-:W-:Y:S02]  /*0de0*/  HADD2.F32 R143, -RZ, R42.H0_H0 ;  /* 0x2000002aff8f7230 */ /* 0x000fe40000004100 */
[----:B------:R-:W-:Y:S01]  /*0df0*/  FFMA.FTZ R59, R188, R190, R59 ;  /* 0x000000bebc3b7223 */ /* 0x000fe2000001003b */
        /* <DEDUP_REMOVED lines=8> */
[----:B------:R-:W-:Y:S01]  /*0e80*/  FMUL.FTZ R170, R143, R192 ;  /* 0x000000c08faa7220 */ /* 0x000fe20000410000 */
[----:B------:R-:W-:Y:S01]  /*0e90*/  FADD.FTZ R143, R144, R159 ;  /* 0x0000009f908f7221 */ /* 0x000fe20000010000 */
[----:B------:R-:W-:-:S03]  /*0ea0*/  FFMA.FTZ R144, R164, R159, R141 ;  /* 0x0000009fa4907223 */ /* 0x000fc6000001008d */
[----:B------:R-:W-:Y:S01]  /*0eb0*/  FADD.FTZ R146, R143, R166 ;  /* 0x000000a68f927221 */ /* 0x000fe20000010000 */
[----:B------:R-:W-:Y:S01]  /*0ec0*/  FFMA.FTZ R141, R161, R166, R144 ;  /* 0x000000a6a18d7223 */ /* 0x000fe20000010090 */
[----:B------:R-:W-:Y:S02]  /*0ed0*/  HADD2.F32 R182, -RZ, R182.H1_H1 ;  /* 0x300000b6ffb67230 */ /* 0x000fe40000004100 */
[----:B------:R-:W-:Y:S01]  /*0ee0*/  FADD.FTZ R112, R112, R192 ;  /* 0x000000c070707221 */ /* 0x000fe20000010000 */
[----:B------:R-:W-:Y:S02]  /*0ef0*/  HADD2.F32 R167, -RZ, R42.H1_H1 ;  /* 0x3000002affa77230 */ /* 0x000fe40000004100 */
[----:B------:R-:W-:Y:S01]  /*0f00*/  FFMA.FTZ R52, R165, R192, R52 ;  /* 0x000000c0a5347223 */ /* 0x000fe20000010034 */
[----:B------:R-:W-:Y:S01]  /*0f10*/  FADD.FTZ R143, R146, R163 ;  /* 0x000000a3928f7221 */ /* 0x000fe20000010000 */
[--C-:B------:R-:W-:Y:S02]  /*0f20*/  HADD2.F32 R174, -RZ, R43.reuse.H0_H0 ;  /* 0x2000002bffae7230 */ /* 0x100fe40000004100 */
[----:B------:R-:W-:Y:S01]  /*0f30*/  FMUL.FTZ R192, R160, R225 ;  /* 0x000000e1a0c07220 */ /* 0x000fe20000410000 */
[----:B------:R-:W-:Y:S01]  /*0f40*/  FFMA.FTZ R144, R168, R163, R141 ;  /* 0x000000a3a8907223 */ /* 0x000fe2000001008d */
[----:B------:R-:W-:Y:S01]  /*0f50*/  FADD.FTZ R117, R117, R180 ;  /* 0x000000b475757221 */ /* 0x000fe20000010000 */
[----:B------:R-:W-:Y:S01]  /*0f60*/  FFMA.FTZ R49, R164, R180, R49 ;  /* 0x000000b4a4317223 */ /* 0x000fe20000010031 */
[----:B------:R-:W-:-:S02]  /*0f70*/  HADD2.F32 R171, -RZ, R43.H1_H1 ;  /* 0x3000002bffab7230 */ /* 0x000fc40000004100 */
[----:B------:R-:W-:Y:S01]  /*0f80*/  FMUL.FTZ R180, R160, R211 ;  /* 0x000000d3a0b47220 */ /* 0x000fe20000410000 */
[----:B------:R-:W-:Y:S01]  /*0f90*/  FMUL.FTZ R167, R167, R182 ;  /* 0x000000b6a7a77220 */ /* 0x000fe20000410000 */
[----:B------:R-:W-:Y:S01]  /*0fa0*/  FADD.FTZ R146, R143, R170 ;  /* 0x000000aa8f927221 */ /* 0x000fe20000010000 */
[----:B------:R-:W-:Y:S01]  /*0fb0*/  FADD.FTZ R105, R105, R194 ;  /* 0x000000c269697221 */ /* 0x000fe20000010000 */
[----:B------:R-:W-:Y:S01]  /*0fc0*/  FFMA.FTZ R61, R192, R194, R61 ;  /* 0x000000c2c03d7223 */ /* 0x000fe2000001003d */
[----:B------:R-:W-:Y:S01]  /*0fd0*/  FFMA.FTZ R141, R165, R170, R144 ;  /* 0x000000aaa58d7223 */ /* 0x000fe20000010090 */
[-C--:B------:R-:W-:Y:S01]  /*0fe0*/  FMUL.FTZ R174, R174, R207.reuse ;  /* 0x000000cfaeae7220 */ /* 0x080fe20000410000 */
[----:B------:R-:W-:Y:S01]  /*0ff0*/  FADD.FTZ R114, R114, R207 ;  /* 0x000000cf72727221 */ /* 0x000fe20000010000 */
[----:B------:R-:W-:Y:S01]  /*1000*/  FFMA.FTZ R54, R169, R207, R54 ;  /* 0x000000cfa9367223 */ /* 0x000fe20000010036 */
[--C-:B------:R-:W-:Y:S02]  /*1010*/  HADD2.F32 R194, -RZ, R47.reuse.H0_H0 ;  /* 0x2000002fffc27230 */ /* 0x100fe40000004100 */
[-C--:B------:R-:W-:Y:S01]  /*1020*/  FMUL.FTZ R171, R171, R196.reuse ;  /* 0x000000c4abab7220 */ /* 0x080fe20000410000 */
[----:B------:R-:W-:Y:S01]  /*1030*/  FADD.FTZ R115, R115, R196 ;  /* 0x000000c473737221 */ /* 0x000fe20000010000 */
[----:B------:R-:W-:Y:S01]  /*1040*/  FFMA.FTZ R55, R180, R196, R55 ;  /* 0x000000c4b4377223 */ /* 0x000fe20000010037 */
[----:B------:R-:W-:-:S02]  /*1050*/  HADD2.F32 R207, -RZ, R47.H1_H1 ;  /* 0x3000002fffcf7230 */ /* 0x000fc40000004100 */
[C---:B------:R-:W-:Y:S01]  /*1060*/  FMUL.FTZ R189, R160.reuse, R189 ;  /* 0x000000bda0bd7220 */ /* 0x040fe20000410000 */
[----:B------:R-:W-:Y:S01]  /*1070*/  FMUL.FTZ R196, R160, R203 ;  /* 0x000000cba0c47220 */ /* 0x000fe20000410000 */
[----:B------:R-:W-:Y:S01]  /*1080*/  FADD.FTZ R143, R146, R167 ;  /* 0x000000a7928f7221 */ /* 0x000fe20000010000 */
[C---:B------:R-:W-:Y:S01]  /*1090*/  FFMA.FTZ R144, R172.reuse, R167, R141 ;  /* 0x000000a7ac907223 */ /* 0x040fe2000001008d */
        /* <DEDUP_REMOVED lines=9> */
[----:B------:R-:W-:Y:S01]  /*1130*/  FADD.FTZ R146, R143, R174 ;  /* 0x000000ae8f927221 */ /* 0x000fe20000010000 */
[----:B------:R-:W-:-:S02]  /*1140*/  HADD2.F32 R195, -RZ, R140.H0_H0 ;  /* 0x2000008cffc37230 */ /* 0x000fc40000004100 */
[----:B------:R-:W-:Y:S01]  /*1150*/  FFMA.FTZ R141, R169, R174, R144 ;  /* 0x000000aea98d7223 */ /* 0x000fe20000010090 */
[----:B------:R-:W-:Y:S02]  /*1160*/  HADD2.F32 R198, -RZ, R176.H0_H0 ;  /* 0x200000b0ffc67230 */ /* 0x000fe40000004100 */
[C---:B------:R-:W-:Y:S01]  /*1170*/  FMUL.FTZ R193, R160.reuse, R193 ;  /* 0x000000c1a0c17220 */ /* 0x040fe20000410000 */
[----:B------:R-:W-:Y:S02]  /*1180*/  HADD2.F32 R140, -RZ, R140.H1_H1 ;  /* 0x3000008cff8c7230 */ /* 0x000fe40000004100 */
[----:B------:R-:W-:Y:S01]  /*1190*/  FMUL.FTZ R200, R160, R149 ;  /* 0x00000095a0c87220 */ /* 0x000fe20000410000 */
[----:B------:R-:W-:Y:S02]  /*11a0*/  HADD2.F32 R203, -RZ, R176.H1_H1 ;  /* 0x300000b0ffcb7230 */ /* 0x000fe40000004100 */
[----:B------:R-:W-:Y:S01]  /*11b0*/  FMUL.FTZ R182, R182, R215 ;  /* 0x000000d7b6b67220 */ /* 0x000fe20000410000 */
[----:B------:R-:W-:Y:S01]  /*11c0*/  FADD.FTZ R143, R146, R171 ;  /* 0x000000ab928f7221 */ /* 0x000fe20000010000 */
[----:B------:R-:W-:Y:S01]  /*11d0*/  FMUL.FTZ R173, R160, R213 ;  /* 0x000000d5a0ad7220 */ /* 0x000fe20000410000 */
        /* <DEDUP_REMOVED lines=15> */
[----:B------:R-:W-:Y:S02]  /*12d0*/  HADD2.F32 R149, -RZ, R177.H1_H1 ;  /* 0x300000b1ff957230 */ /* 0x000fe40000004100 */
[C---:B------:R-:W-:Y:S01]  /*12e0*/  FMUL.FTZ R197, R160.reuse, R197 ;  /* 0x000000c5a0c57220 */ /* 0x040fe20000410000 */
[----:B------:R-:W-:Y:S01]  /*12f0*/  FMUL.FTZ R204, R160, R151 ;  /* 0x00000097a0cc7220 */ /* 0x000fe20000410000 */
        /* <DEDUP_REMOVED lines=12> */
[----:B------:R-:W-:Y:S02]  /*13c0*/  HADD2.F32 R139, -RZ, R142.H0_H0 ;  /* 0x2000008eff8b7230 */ /* 0x000fe40000004100 */
        /* <DEDUP_REMOVED lines=11> */
[----:B------:R-:W-:Y:S01]  /*1480*/  FFMA.FTZ R139, R197, R202, R138 ;  /* 0x000000cac58b7223 */ /* 0x000fe2000001008a */
[----:B------:R-:W-:Y:S02]  /*1490*/  HADD2.F32 R142, -RZ, R142.H1_H1 ;  /* 0x3000008eff8e7230 */ /* 0x000fe40000004100 */
[----:B------:R-:W-:Y:S02]  /*14a0*/  HADD2.F32 R203, -RZ, R178.H1_H1 ;  /* 0x300000b2ffcb7230 */ /* 0x000fe40000004100 */
[----:B------:R-:W-:Y:S01]  /*14b0*/  FADD.FTZ R141, R140, R199 ;  /* 0x000000c78c8d7221 */ /* 0x000fe20000010000 */
[----:B------:R-:W-:Y:S01]  /*14c0*/  FFMA.FTZ R138, R204, R199, R139 ;  /* 0x000000c7cc8a7223 */ /* 0x000fe2000001008b */
[C---:B------:R-:W-:Y:S01]  /*14d0*/  FMUL.FTZ R205, R160.reuse, R205 ;  /* 0x000000cda0cd7220 */ /* 0x040fe20000410000 */
[----:B------:R-:W-:Y:S01]  /*14e0*/  FMUL.FTZ R208, R160, R145 ;  /* 0x00000091a0d07220 */ /* 0x000fe20000410000 */
[----:B------:R-:W-:Y:S01]  /*14f0*/  FMUL.FTZ R203, R203, R142 ;  /* 0x0000008ecbcb7220 */ /* 0x000fe20000410000 */
[----:B------:R-:W-:Y:S01]  /*1500*/  FADD.FTZ R140, R141, R206 ;  /* 0x000000ce8d8c7221 */ /* 0x000fe20000010000 */
[----:B------:R-:W-:Y:S01]  /*1510*/  FFMA.FTZ R139, R201, R206, R138 ;  /* 0x000000cec98b7223 */ /* 0x000fe2000001008a */
[----:B------:R-:W-:-:S02]  /*1520*/  HADD2.F32 R207, -RZ, R179.H1_H1 ;  /* 0x300000b3ffcf7230 */ /* 0x000fc40000004100 */
        /* <DEDUP_REMOVED lines=18> */
.L_x_7247:
        /* <DEDUP_REMOVED lines=48> */
.L_x_7248:
[----:B------:R-:W1:Y:S01]  /*1950*/  SHFL.DOWN PT, R0, R137, 0x10, 0x1f ;  /* 0x0a001f0089007f89 */ /* 0x000e6200000e0000 */
[----:B------:R-:W2:Y:S01]  /*1960*/  LDC R215, c[0x0][0x388] ;  /* 0x0000e200ffd77b82 */ /* 0x000ea20000000800 */
[----:B------:R-:W-:Y:S01]  /*1970*/  MOV R211, RZ ;  /* 0x000000ff00d37202 */ /* 0x000fe20000000f00 */
[----:B------:R-:W-:Y:S01]  /*1980*/  BSSY.RECONVERGENT B0, `(.L_x_7249) ;  /* 0x0000026000007945 */ /* 0x000fe20003800200 */
[----:B0-----:R-:W0:Y:S01]  /*1990*/  SHFL.DOWN PT, R139, R144, 0x10, 0x1f ;  /* 0x0a001f00908b7f89 */ /* 0x001e2200000e0000 */
[----:B-1----:R-:W-:Y:S01]  /*19a0*/  FADD.FTZ R0, R0, R137 ;  /* 0x0000008900007221 */ /* 0x002fe20000010000 */
[----:B0-----:R-:W-:-:S04]  /*19b0*/  FADD.FTZ R139, R139, R144 ;  /* 0x000000908b8b7221 */ /* 0x001fc80000010000 */
[----:B------:R-:W0:Y:S01]  /*19c0*/  SHFL.DOWN PT, R141, R0, 0x8, 0x1f ;  /* 0x09001f00008d7f89 */ /* 0x000e2200000e0000 */
[----:B------:R-:W-:-:S03]  /*19d0*/  @P3 IADD3 R144, PT, PT, R136, -0x1, RZ ;  /* 0xffffffff88903810 */ /* 0x000fc60007ffe0ff */
[----:B------:R-:W1:Y:S02]  /*19e0*/  SHFL.DOWN PT, R138, R139, 0x8, 0x1f ;  /* 0x09001f008b8a7f89 */ /* 0x000e6400000e0000 */
[----:B--2---:R-:W-:-:S05]  /*19f0*/  @P3 IMAD R144, R144, R215, RZ ;  /* 0x000000d790903224 */ /* 0x004fca00078e02ff */
[----:B------:R-:W-:-:S04]  /*1a00*/  @P3 SHF.R.S32.HI R145, RZ, 0x1f, R144 ;  /* 0x0000001fff913819 */ /* 0x000fc80000011490 */
[----:B------:R-:W-:Y:S01]  /*1a10*/  @P3 LEA.HI R145, R145, R144, RZ, 0x3 ;  /* 0x0000009091913211 */ /* 0x000fe200078f18ff */
[----:B0-----:R-:W-:Y:S02]  /*1a20*/  FADD.FTZ R141, R0, R141 ;  /* 0x0000008d008d7221 */ /* 0x001fe40000010000 */
[----:B------:R-:W0:Y:S01]  /*1a30*/  S2R R0, SR_TID.X ;  /* 0x0000000000007919 */ /* 0x000e220000002100 */
[----:B-1----:R-:W-:Y:S02]  /*1a40*/  FADD.FTZ R138, R139, R138 ;  /* 0x0000008a8b8a7221 */ /* 0x002fe40000010000 */
[----:B------:R-:W1:Y:S04]  /*1a50*/  SHFL.DOWN PT, R140, R141, 0x4, 0x1f ;  /* 0x08801f008d8c7f89 */ /* 0x000e6800000e0000 */
[----:B------:R-:W2:Y:S01]  /*1a60*/  SHFL.DOWN PT, R143, R138, 0x4, 0x1f ;  /* 0x08801f008a8f7f89 */ /* 0x000ea200000e0000 */
[----:B-1----:R-:W-:Y:S01]  /*1a70*/  FADD.FTZ R142, R141, R140 ;  /* 0x0000008c8d8e7221 */ /* 0x002fe20000010000 */
[----:B--2---:R-:W-:-:S04]  /*1a80*/  FADD.FTZ R143, R138, R143 ;  /* 0x0000008f8a8f7221 */ /* 0x004fc80000010000 */
[----:B------:R-:W1:Y:S01]  /*1a90*/  SHFL.DOWN PT, R137, R142, 0x2, 0x1f ;  /* 0x08401f008e897f89 */ /* 0x000e6200000e0000 */
[----:B0-----:R-:W-:Y:S02]  /*1aa0*/  LOP3.LUT P0, RZ, R0, 0x1f, RZ, 0xc0, !PT ;  /* 0x0000001f00ff7812 */ /* 0x001fe4000780c0ff */
[----:B------:R-:W-:Y:S01]  /*1ab0*/  @P3 LEA.HI.SX32 R211, R145, R0, 0x1d ;  /* 0x0000000091d33211 */ /* 0x000fe200078feaff */
[----:B------:R-:W0:Y:S01]  /*1ac0*/  SHFL.DOWN PT, R140, R143, 0x2, 0x1f ;  /* 0x08401f008f8c7f89 */ /* 0x000e2200000e0000 */
[----:B-1----:R-:W-:Y:S01]  /*1ad0*/  FADD.FTZ R137, R142, R137 ;  /* 0x000000898e897221 */ /* 0x002fe20000010000 */
[----:B0-----:R-:W-:-:S04]  /*1ae0*/  FADD.FTZ R139, R143, R140 ;  /* 0x0000008c8f8b7221 */ /* 0x001fc80000010000 */
        /* <DEDUP_REMOVED lines=15> */
.L_x_7250:
[----:B------:R-:W-:Y:S05]  /*1be0*/  BSYNC.RECONVERGENT B0 ;  /* 0x0000000000007941 */ /* 0x000fea0003800200 */
.L_x_7249:
        /* <DEDUP_REMOVED lines=61> */
[C---:B------:R-:W-:Y:S01]  /*1fc0*/  @P1 FMUL.FTZ R138, R137.reuse, R142 ;  /* 0x0000008e898a1220 */ /* 0x040fe20000410000 */
[----:B------:R-:W-:-:S04]  /*1fd0*/  @P1 FMUL.FTZ R139, R137, R136 ;  /* 0x00000088898b1220 */ /* 0x000fc80000410000 */
[----:B------:R-:W-:Y:S01]  /*1fe0*/  F2FP.F16.F32.PACK_AB R138, RZ, R138 ;  /* 0x0000008aff8a723e */ /* 0x000fe200000000ff */
[----:B------:R-:W-:-:S03]  /*1ff0*/  FADD.FTZ R92, R92, R139 ;  /* 0x0000008b5c5c7221 */ /* 0x000fc60000010000 */
[----:B------:R-:W-:-:S07]  /*2000*/  PRMT R124, R138, 0x7610, R124 ;  /* 0x000076108a7c7816 */ /* 0x000fce000000007c */
.L_x_7253:
        /* <DEDUP_REMOVED lines=18> */
.L_x_7254:
        /* <DEDUP_REMOVED lines=17> */
.L_x_7255:
        /* <DEDUP_REMOVED lines=18> */
.L_x_7256:
        /* <DEDUP_REMOVED lines=17> */
.L_x_7257:
        /* <DEDUP_REMOVED lines=18> */
.L_x_7258:
        /* <DEDUP_REMOVED lines=17> */
.L_x_7259:
        /* <DEDUP_REMOVED lines=20> */
.L_x_7252:
        /* <DEDUP_REMOVED lines=46> */
.L_x_7261:
        /* <DEDUP_REMOVED lines=13> */
.L_x_7262:
        /* <DEDUP_REMOVED lines=13> */
.L_x_7263:
        /* <DEDUP_REMOVED lines=13> */
.L_x_7264:
        /* <DEDUP_REMOVED lines=13> */
.L_x_7265:
        /* <DEDUP_REMOVED lines=16> */
.L_x_7266:
        /* <DEDUP_REMOVED lines=17> */
.L_x_7267:
        /* <DEDUP_REMOVED lines=18> */
.L_x_7251:
        /* <DEDUP_REMOVED lines=22> */
.L_x_7269:
        /* <DEDUP_REMOVED lines=17> */
.L_x_7270:
        /* <DEDUP_REMOVED lines=17> */
.L_x_7271:
        /* <DEDUP_REMOVED lines=17> */
.L_x_7272:
        /* <DEDUP_REMOVED lines=17> */
.L_x_7273:
        /* <DEDUP_REMOVED lines=17> */
.L_x_7274:
        /* <DEDUP_REMOVED lines=17> */
.L_x_7275:
        /* <DEDUP_REMOVED lines=18> */
.L_x_7268:
[--C-:B------:R-:W-:Y:S01]  /*3a10*/  @P2 FFMA.FTZ R128, R164, R143, R140.reuse ;  /* 0x0000008fa4802223 */ /* 0x100fe2000001008c */
        /* <DEDUP_REMOVED lines=44> */
.L_x_7276:
        /* <DEDUP_REMOVED lines=13> */
.L_x_7277:
        /* <DEDUP_REMOVED lines=13> */
.L_x_7278:
        /* <DEDUP_REMOVED lines=13> */
.L_x_7279:
        /* <DEDUP_REMOVED lines=13> */
.L_x_7280:
        /* <DEDUP_REMOVED lines=16> */
.L_x_7281:
        /* <DEDUP_REMOVED lines=17> */
.L_x_7282:
        /* <DEDUP_REMOVED lines=18> */
.L_x_7260:
        /* <DEDUP_REMOVED lines=16> */
.L_x_7283:
[----:B------:R-:W-:Y:S05]  /*4450*/  @!P1 BRA `(.L_x_7284) ;  /* 0x0000001000389947 */ /* 0x000fea0003800000 */
[----:B------:R-:W-:Y:S05]  /*4460*/  @!P0 BRA `(.L_x_7285) ;  /* 0x0000000800108947 */ /* 0x000fea0003800000 */
[--C-:B0-----:R-:W-:Y:S01]  /*4470*/  @P2 FFMA.FTZ R128, R184, R143, R140.reuse ;  /* 0x0000008fb8802223 */ /* 0x101fe2000001008c */
        /* <DEDUP_REMOVED lines=9> */
[----:B------:R-:W-:Y:S01]  /*4510*/  @P2 FFMA.FTZ R135, R185, R143, R140 ;  /* 0x0000008fb9872223 */ /* 0x000fe2000001008c */
[----:B------:R-:W-:Y:S01]  /*4520*/  @P2 FADD.FTZ R137, R194, -R137 ;  /* 0x80000089c2892221 */ /* 0x000fe20000010000 */
[----:B------:R-:W-:Y:S01]  /*4530*/  @P2 FFMA.FTZ R130, R160, R133, R18 ;  /* 0x00000085a0822223 */ /* 0x000fe20000010012 */
[----:B------:R-:W-:Y:S01]  /*4540*/  @P2 FADD.FTZ R128, R183, -R128 ;  /* 0x80000080b7802221 */ /* 0x000fe20000010000 */
[-CC-:B------:R-:W-:Y:S01]  /*4550*/  @P2 FFMA.FTZ R133, R173, R143.reuse, R140.reuse ;  /* 0x0000008fad852223 */ /* 0x180fe2000001008c */
[-CC-:B------:R-:W-:Y:S01]  /*4560*/  @P2 FFMA.FTZ R136, R196, R143.reuse, R140.reuse ;  /* 0x0000008fc4882223 */ /* 0x180fe2000001008c */
        /* <DEDUP_REMOVED lines=29> */
.L_x_7286:
        /* <DEDUP_REMOVED lines=12> */
.L_x_7287:
        /* <DEDUP_REMOVED lines=12> */
.L_x_7288:
        /* <DEDUP_REMOVED lines=12> */
.L_x_7289:
        /* <DEDUP_REMOVED lines=12> */
.L_x_7290:
        /* <DEDUP_REMOVED lines=12> */
.L_x_7291:
        /* <DEDUP_REMOVED lines=12> */
.L_x_7292:
[----:B------:R-:W-:Y:S01]  /*4bc0*/  MOV R133, R139 ;  /* 0x0000008b00857202 */ /* 0x000fe20000000f00 */
        /* <DEDUP_REMOVED lines=14> */
.L_x_7285:
        /* <DEDUP_REMOVED lines=17> */
.L_x_7294:
        /* <DEDUP_REMOVED lines=17> */
.L_x_7295:
        /* <DEDUP_REMOVED lines=17> */
.L_x_7296:
        /* <DEDUP_REMOVED lines=17> */
.L_x_7297:
        /* <DEDUP_REMOVED lines=17> */
.L_x_7298:
        /* <DEDUP_REMOVED lines=17> */
.L_x_7299:
        /* <DEDUP_REMOVED lines=17> */
.L_x_7300:
[----:B------:R-:W-:Y:S05]  /*5420*/  @!P3 BRA `(.L_x_7293) ;  /* 0x0000001000a4b947 */ /* 0x000fea0003800000 */
[----:B-----5:R-:W-:Y:S01]  /*5430*/  ISETP.GE.U32.AND P4, PT, R154, RZ, PT ;  /* 0x000000ff9a00720c */ /* 0x020fe20003f86070 */
[----:B0-----:R-:W-:Y:S01]  /*5440*/  @P2 FFMA.FTZ R138, R196, R143, R140 ;  /* 0x0000008fc48a2223 */ /* 0x001fe2000001008c */
        /* <DEDUP_REMOVED lines=15> */
.L_x_7284:
        /* <DEDUP_REMOVED lines=46> */
.L_x_7302:
[----:B------:R-:W-:Y:S05]  /*5820*/  @!P3 BRA `(.L_x_7303) ;  /* 0x00000000002cb947 */ /* 0x000fea0003800000 */
        /* <DEDUP_REMOVED lines=11> */
.L_x_7303:
[----:B------:R-:W-:Y:S05]  /*58e0*/  @!P3 BRA `(.L_x_7304) ;  /* 0x00000000002cb947 */ /* 0x000fea0003800000 */
        /* <DEDUP_REMOVED lines=11> */
.L_x_7304:
        /* <DEDUP_REMOVED lines=12> */
.L_x_7305:
        /* <DEDUP_REMOVED lines=12> */
.L_x_7306:
        /* <DEDUP_REMOVED lines=12> */
.L_x_7307:
        /* <DEDUP_REMOVED lines=12> */
.L_x_7308:
        /* <DEDUP_REMOVED lines=17> */
.L_x_7301:
        /* <DEDUP_REMOVED lines=18> */
.L_x_7309:
[----:B------:R-:W-:Y:S05]  /*5ed0*/  @!P3 BRA `(.L_x_7310) ;  /* 0x000000000044b947 */ /* 0x000fea0003800000 */
[----:B0-----:R-:W-:Y:S01]  /*5ee0*/  FFMA.FTZ R136, R184, R143, R140 ;  /* 0x0000008fb8887223 */ /* 0x001fe2000001008c */
[----:B-----5:R-:W-:Y:S01]  /*5ef0*/  LOP3.LUT P5, RZ, R154, 0xff00, RZ, 0xc0, !PT ;  /* 0x0000ff009aff7812 */ /* 0x020fe200078ac0ff */
[----:B------:R-:W-:Y:S01]  /*5f00*/  HFMA2 R138, -RZ, RZ, 0, 0 ;  /* 0x00000000ff8a7431 */ /* 0x000fe200000001ff */
[----:B------:R-:W-:Y:S01]  /*5f10*/  ISETP.GT.AND P4, PT, R158, RZ, PT ;  /* 0x000000ff9e00720c */ /* 0x000fe20003f84270 */
[----:B------:R-:W-:-:S04]  /*5f20*/  FADD.FTZ R137, R175, -R136 ;  /* 0x80000088af897221 */ /* 0x000fc80000010000 */
[----:B------:R-:W-:Y:S01]  /*5f30*/  FMUL.FTZ R136, R160, R137 ;  /* 0x00000089a0887220 */ /* 0x000fe20000410000 */
[----:B------:R-:W-:-:S04]  /*5f40*/  MOV R137, RZ ;  /* 0x000000ff00897202 */ /* 0x000fc80000000f00 */
        /* <DEDUP_REMOVED lines=10> */
.L_x_7310:
        /* <DEDUP_REMOVED lines=18> */
.L_x_7311:
        /* <DEDUP_REMOVED lines=18> */
.L_x_7312:
        /* <DEDUP_REMOVED lines=18> */
.L_x_7313:
        /* <DEDUP_REMOVED lines=18> */
.L_x_7314:
        /* <DEDUP_REMOVED lines=18> */
.L_x_7315:
[----:B------:R-:W-:Y:S05]  /*6590*/  @!P3 BRA `(.L_x_7293) ;  /* 0x000000000048b947 */ /* 0x000fea0003800000 */
[----:B0-----:R-:W-:Y:S01]  /*65a0*/  FFMA.FTZ R136, R196, R143, R140 ;  /* 0x0000008fc4887223 */ /* 0x001fe2000001008c */
[----:B-----5:R-:W-:Y:S01]  /*65b0*/  ISETP.GE.U32.AND P4, PT, R154, RZ, PT ;  /* 0x000000ff9a00720c */ /* 0x020fe20003f86070 */
[----:B------:R-:W-:Y:S01]  /*65c0*/  HFMA2 R138, -RZ, RZ, 0, 0 ;  /* 0x00000000ff8a7431 */ /* 0x000fe200000001ff */
[----:B------:R-:W-:Y:S01]  /*65d0*/  ISETP.GT.AND P5, PT, R158, RZ, PT ;  /* 0x000000ff9e00720c */ /* 0x000fe20003fa4270 */
[----:B------:R-:W-:Y:S01]  /*65e0*/  FADD.FTZ R137, R191, -R136 ;  /* 0x80000088bf897221 */ /* 0x000fe20000010000 */
[----:B------:R-:W-:-:S03]  /*65f0*/  ISETP.GE.U32.AND.EX P4, PT, R155, 0x1000000, PT, P4 ;  /* 0x010000009b00780c */ /* 0x000fc60003f86140 */
        /* <DEDUP_REMOVED lines=12> */
.L_x_7293:
        /* <DEDUP_REMOVED lines=14> */
.L_x_7316:
[----:B------:R-:W-:Y:S05]  /*67a0*/  @!P1 BRA `(.L_x_7317) ;  /* 0x0000001000389947 */ /* 0x000fea0003800000 */
[----:B------:R-:W-:Y:S05]  /*67b0*/  @!P0 BRA `(.L_x_7318) ;  /* 0x0000000800108947 */ /* 0x000fea0003800000 */
[-CC-:B0-----:R-:W-:Y:S01]  /*67c0*/  @P2 FFMA.FTZ R139, R205, R143.reuse, R140.reuse ;  /* 0x0000008fcd8b2223 */ /* 0x181fe2000001008c */
        /* <DEDUP_REMOVED lines=11> */
[----:B------:R-:W-:Y:S01]  /*6880*/  @P2 FADD.FTZ R134, R199, -R134 ;  /* 0x80000086c7862221 */ /* 0x000fe20000010000 */
        /* <DEDUP_REMOVED lines=32> */
.L_x_7319:
        /* <DEDUP_REMOVED lines=12> */
.L_x_7320:
        /* <DEDUP_REMOVED lines=12> */
.L_x_7321:
        /* <DEDUP_REMOVED lines=12> */
.L_x_7322:
        /* <DEDUP_REMOVED lines=12> */
.L_x_7323:
        /* <DEDUP_REMOVED lines=12> */
.L_x_7324:
        /* <DEDUP_REMOVED lines=12> */
.L_x_7325:
        /* <DEDUP_REMOVED lines=15> */
.L_x_7318:
        /* <DEDUP_REMOVED lines=17> */
.L_x_7327:
        /* <DEDUP_REMOVED lines=17> */
.L_x_7328:
        /* <DEDUP_REMOVED lines=17> */
.L_x_7329:
        /* <DEDUP_REMOVED lines=17> */
.L_x_7330:
        /* <DEDUP_REMOVED lines=17> */
.L_x_7331:
        /* <DEDUP_REMOVED lines=17> */
.L_x_7332:
        /* <DEDUP_REMOVED lines=17> */
.L_x_7333:
[----:B------:R-:W-:Y:S05]  /*7770*/  @!P3 BRA `(.L_x_7326) ;  /* 0x0000001000c4b947 */ /* 0x000fea0003800000 */
[----:B-----5:R-:W-:Y:S01]  /*7780*/  ISETP.GE.U32.AND P1, PT, R152, RZ, PT ;  /* 0x000000ff9800720c */ /* 0x020fe20003f26070 */
[----:B------:R-:W-:Y:S01]  /*7790*/  @P2 FFMA.FTZ R140, R212, R143, R140 ;  /* 0x0000008fd48c2223 */ /* 0x000fe2000001008c */
[----:B0-----:R-:W-:Y:S02]  /*77a0*/  MOV R136, R7 ;  /* 0x0000000700887202 */ /* 0x001fe40000000f00 */
        /* <DEDUP_REMOVED lines=14> */
.L_x_7317:
        /* <DEDUP_REMOVED lines=47> */
.L_x_7335:
        /* <DEDUP_REMOVED lines=13> */
.L_x_7336:
        /* <DEDUP_REMOVED lines=13> */
.L_x_7337:
        /* <DEDUP_REMOVED lines=13> */
.L_x_7338:
        /* <DEDUP_REMOVED lines=13> */
.L_x_7339:
        /* <DEDUP_REMOVED lines=13> */
.L_x_7340:
        /* <DEDUP_REMOVED lines=13> */
.L_x_7341:
        /* <DEDUP_REMOVED lines=18> */
.L_x_7334:
        /* <DEDUP_REMOVED lines=18> */
.L_x_7342:
        /* <DEDUP_REMOVED lines=18> */
.L_x_7343:
        /* <DEDUP_REMOVED lines=18> */
.L_x_7344:
        /* <DEDUP_REMOVED lines=18> */
.L_x_7345:
        /* <DEDUP_REMOVED lines=18> */
.L_x_7346:
        /* <DEDUP_REMOVED lines=18> */
.L_x_7347:
        /* <DEDUP_REMOVED lines=18> */
.L_x_7348:
[----:B------:R-:W-:Y:S05]  /*8960*/  @!P3 BRA `(.L_x_7326) ;  /* 0x000000000048b947 */ /* 0x000fea0003800000 */
[----:B------:R-:W-:Y:S01]  /*8970*/  FFMA.FTZ R140, R212, R143, R140 ;  /* 0x0000008fd48c7223 */ /* 0x000fe2000001008c */
[----:B-----5:R-:W-:Y:S01]  /*8980*/  ISETP.GE.U32.AND P1, PT, R152, RZ, PT ;  /* 0x000000ff9800720c */ /* 0x020fe20003f26070 */
[----:B0-----:R-:W-:Y:S01]  /*8990*/  HFMA2 R138, -RZ, RZ, 0, 0 ;  /* 0x00000000ff8a7431 */ /* 0x001fe200000001ff */
        /* <DEDUP_REMOVED lines=15> */
.L_x_7326:
        /* <DEDUP_REMOVED lines=13> */
.L_x_7246:
        /* <DEDUP_REMOVED lines=29> */
.L_x_7350:
        /* <DEDUP_REMOVED lines=13> */
.L_x_10793:


//--------------------- .text._ZN10layer_norm13ln_bwd_kernelINS_13Kernel_traitsIf6__halffS2_fjLj6144ELj1ELj1ELj8ELj16ENS_18Kernel_traits_baseILj6144EfS2_fS2_fjLj256EEEEELb0ELb0ELb0ELb0EEEvNS_9BwdParamsE --------------------------
	.section	.text._ZN10layer_norm13ln_bwd_kernelINS_13Kernel_traitsIf6__halffS2_fjLj6144ELj1ELj1ELj8ELj16ENS_18Kernel_traits_baseILj6144EfS2_fS2_fjLj256EEEEELb0ELb0ELb0ELb0EEEvNS_9BwdParamsE,"ax",@progbits
	.align	128
        .global         _ZN10layer_norm13ln_bwd_kernelINS_13Kernel_traitsIf6__halffS2_fjLj6144ELj1ELj1ELj8ELj16ENS_18Kernel_traits_baseILj6144EfS2_fS2_fjLj256EEEEELb0ELb0ELb0ELb0EEEvNS_9BwdParamsE
        .type           _ZN10layer_norm13ln_bwd_kernelINS_13Kernel_traitsIf6__halffS2_fjLj6144ELj1ELj1ELj8ELj16ENS_18Kernel_traits_baseILj6144EfS2_fS2_fjLj256EEEEELb0ELb0ELb0ELb0EEEvNS_9BwdParamsE,@function
        .size           _ZN10layer_norm13ln_bwd_kernelINS_13Kernel_traitsIf6__halffS2_fjLj6144ELj1ELj1ELj8ELj16ENS_18Kernel_traits_baseILj6144EfS2_fS2_fjLj256EEEEELb0ELb0ELb0ELb0EEEvNS_9BwdParamsE,(.L_x_10794 - _ZN10layer_norm13ln_bwd_kernelINS_13Kernel_traitsIf6__halffS2_fjLj6144ELj1ELj1ELj8ELj16ENS_18Kernel_traits_baseILj6144EfS2_fS2_fjLj256EEEEELb0ELb0ELb0ELb0EEEvNS_9BwdParamsE)
        .other          _ZN10layer_norm13ln_bwd_kernelINS_13Kernel_traitsIf6__halffS2_fjLj6144ELj1ELj1ELj8ELj16ENS_18Kernel_traits_baseILj6144EfS2_fS2_fjLj256EEEEELb0ELb0ELb0ELb0EEEvNS_9BwdParamsE,@"STO_CUDA_ENTRY STV_DEFAULT"
_ZN10layer_norm13ln_bwd_kernelINS_13Kernel_traitsIf6__halffS2_fjLj6144ELj1ELj1ELj8ELj16ENS_18Kernel_traits_baseILj6144EfS2_fS2_fjLj256EEEEELb0ELb0ELb0ELb0EEEvNS_9BwdParamsE:
.text._ZN10layer_norm13ln_bwd_kernelINS_13Kernel_traitsIf6__halffS2_fjLj6144ELj1ELj1ELj8ELj16ENS_18Kernel_traits_baseILj6144EfS2_fS2_fjLj256EEEEELb0ELb0ELb0ELb0EEEvNS_9BwdParamsE:
        /* <DEDUP_REMOVED lines=88> */
.L_x_7383:
        /* <DEDUP_REMOVED lines=35> */
[C---:B------:R-:W-:Y:S01]  /*07b0*/  IADD3 R177, PT, PT, R126.reuse, 0x100, RZ ;  /* 0x000001007eb17810 */ /* 0x040fe20007ffe0ff */
[----:B-1----:R-:W-:-:S05]  /*07c0*/  @P1 IMAD.WIDE.U32 R122, R126, 0x20, R122 ;  /* 0x000000207e7a1825 */ /* 0x002fca00078e007a */
[----:B------:R-:W5:Y:S04]  /*07d0*/  @P1 LDG.E.128 R8, desc[UR8][R122.64] ;  /* 0x000000087a081981 */ /* 0x000f68000c1e1d00 */
[----:B------:R1:W5:Y:S01]  /*07e0*/  @P1 LDG.E.128 R4, desc[UR8][R122.64+0x10] ;  /* 0x000010087a041981 */ /* 0x000362000c1e1d00 */
[C---:B--2---:R-:W-:Y:S01]  /*07f0*/  FADD.FTZ R130, -R120.reuse, R109 ;  /* 0x0000006d78827221 */ /* 0x044fe20000010100 */
[C---:B------:R-:W-:Y:S01]  /*0800*/  FADD.FTZ R132, -R120.reuse, R111 ;  /* 0x0000006f78847221 */ /* 0x040fe20000010100 */
[C---:B------:R-:W-:Y:S01]  /*0810*/  FADD.FTZ R108, -R120.reuse, R108 ;  /* 0x0000006c786c7221 */ /* 0x040fe20000010100 */
[----:B------:R-:W-:Y:S01]  /*0820*/  FADD.FTZ R110, -R120, R110 ;  /* 0x0000006e786e7221 */ /* 0x000fe20000010100 */
[C---:B0----5:R-:W-:Y:S01]  /*0830*/  FMUL.FTZ R128, R127.reuse, R130 ;  /* 0x000000827f807220 */ /* 0x061fe20000410000 */
[----:B------:R-:W-:Y:S01]  /*0840*/  FMUL.FTZ R130, R127, R132 ;  /* 0x000000847f827220 */ /* 0x000fe20000410000 */
[----:B----4-:R-:W-:-:S02]  /*0850*/  HADD2.F32 R109, -RZ, R112.H0_H0 ;  /* 0x20000070ff6d7230 */ /* 0x010fc40000004100 */
[C---:B------:R-:W-:Y:S01]  /*0860*/  FMUL.FTZ R3, R127.reuse, R108 ;  /* 0x0000006c7f037220 */ /* 0x040fe20000410000 */
[----:B------:R-:W-:Y:S02]  /*0870*/  HADD2.F32 R112, -RZ, R112.H1_H1 ;  /* 0x30000070ff707230 */ /* 0x000fe40000004100 */
[-C--:B------:R-:W-:Y:S01]  /*0880*/  FMUL.FTZ R132, R80, R109.reuse ;  /* 0x0000006d50847220 */ /* 0x080fe20000410000 */
[--C-:B------:R-:W-:Y:S02]  /*0890*/  HADD2.F32 R111, -RZ, R113.reuse.H0_H0 ;  /* 0x20000071ff6f7230 */ /* 0x100fe40000004100 */
[----:B------:R-:W-:Y:S01]  /*08a0*/  FMUL.FTZ R129, R127, R110 ;  /* 0x0000006e7f817220 */ /* 0x000fe20000410000 */
[----:B------:R-:W-:Y:S01]  /*08b0*/  FADD.FTZ R32, R32, R109 ;  /* 0x0000006d20207221 */ /* 0x000fe20000010000 */
[----:B------:R-:W-:Y:S01]  /*08c0*/  FFMA.FTZ R56, R3, R109, R56 ;  /* 0x0000006d03387223 */ /* 0x000fe20000010038 */
[----:B------:R-:W-:Y:S01]  /*08d0*/  FMUL.FTZ R131, R81, R112 ;  /* 0x0000007051837220 */ /* 0x000fe20000410000 */
[----:B------:R-:W-:Y:S01]  /*08e0*/  FADD.FTZ R108, RZ, R132 ;  /* 0x00000084ff6c7221 */ /* 0x000fe20000010000 */
[----:B------:R-:W-:Y:S01]  /*08f0*/  FFMA.FTZ R109, R3, R132, RZ ;  /* 0x00000084036d7223 */ /* 0x000fe200000100ff */
[----:B------:R-:W-:Y:S01]  /*0900*/  FADD.FTZ R34, R34, R111 ;  /* 0x0000006f22227221 */ /* 0x000fe20000010000 */
[-C--:B------:R-:W-:Y:S01]  /*0910*/  FFMA.FTZ R58, R129, R111.reuse, R58 ;  /* 0x0000006f813a7223 */ /* 0x080fe2000001003a */
[----:B------:R-:W-:Y:S01]  /*0920*/  FMUL.FTZ R134, R82, R111 ;  /* 0x0000006f52867220 */ /* 0x000fe20000410000 */
[----:B------:R-:W-:-:S02]  /*0930*/  HADD2.F32 R136, -RZ, R113.H1_H1 ;  /* 0x30000071ff887230 */ /* 0x000fc40000004100 */
[----:B------:R-:W-:Y:S01]  /*0940*/  FADD.FTZ R111, R108, R131 ;  /* 0x000000836c6f7221 */ /* 0x000fe20000010000 */
[----:B------:R-:W-:Y:S01]  /*0950*/  FFMA.FTZ R108, R128, R131, R109 ;  /* 0x00000083806c7223 */ /* 0x000fe2000001006d */
[--C-:B------:R-:W-:Y:S02]  /*0960*/  HADD2.F32 R113, -RZ, R114.reuse.H0_H0 ;  /* 0x20000072ff717230 */ /* 0x100fe40000004100 */
        /* <DEDUP_REMOVED lines=18> */
[----:B-1----:R-:W-:Y:S02]  /*0a90*/  HADD2.F32 R122, -RZ, R115.H1_H1 ;  /* 0x30000073ff7a7230 */ /* 0x002fe40000004100 */
        /* <DEDUP_REMOVED lines=21> */
.L_x_7353:
[----:B---3--:R-:W-:Y:S05]  /*0bf0*/  BSYNC.RECONVERGENT B0 ;  /* 0x0000000000007941 */ /* 0x008fea0003800200 */
.L_x_7352:
        /* <DEDUP_REMOVED lines=15> */
[----:B------:R-:W-:Y:S01]  /*0cf0*/  IADD3 R177, PT, PT, R177, 0x100, RZ ;  /* 0x00000100b1b17810 */ /* 0x000fe20007ffe0ff */
        /* <DEDUP_REMOVED lines=24> */
[----:B---3--:R-:W-:Y:S01]  /*0e80*/  FADD.FTZ R116, -R120, R116 ;  /* 0x0000007478747221 */ /* 0x008fe20000010100 */
        /* <DEDUP_REMOVED lines=11> */
[----:B-1----:R-:W-:-:S02]  /*0f40*/  HADD2.F32 R123, -RZ, R115.H0_H0 ;  /* 0x20000073ff7b7230 */ /* 0x002fc40000004100 */
[C---:B------:R-:W-:Y:S01]  /*0f50*/  FADD.FTZ R118, -R120.reuse, R118 ;  /* 0x0000007678767221 */ /* 0x040fe20000010100 */
        /* <DEDUP_REMOVED lines=26> */
.L_x_7355:
[----:B------:R-:W-:Y:S05]  /*1100*/  BSYNC.RECONVERGENT B0 ;  /* 0x0000000000007941 */ /* 0x000fea0003800200 */
.L_x_7354:
[----:B------:R-:W-:Y:S04]  /*1110*/  BSSY.RECONVERGENT B0, `(.L_x_7356) ;  /* 0x000004f000007945 */ /* 0x000fe80003800200 */
[----:B------:R-:W-:Y:S05]  /*1120*/  @!P2 BRA `(.L_x_7357) ;  /* 0x000000040034a947 */ /* 0x000fea0003800000 */
        /* <DEDUP_REMOVED lines=8> */
[----:B------:R-:W3:Y:S04]  /*11b0*/  LDG.E.128 R112, desc[UR8][R160.64+0x10] ;  /* 0x00001008a0707981 */ /* 0x000ee8000c1e1d00 */
[----:B------:R-:W4:Y:S01]  /*11c0*/  LDG.E.128 R116, desc[UR8][R116.64] ;  /* 0x0000000874747981 */ /* 0x000f22000c1e1d00 */
[----:B0-----:R-:W-:-:S05]  /*11d0*/  @P1 IMAD.WIDE.U32 R122, R177, 0x20, R122 ;  /* 0x00000020b17a1825 */ /* 0x001fca00078e007a */
[----:B------:R0:W5:Y:S04]  /*11e0*/  @P1 LDG.E.128 R92, desc[UR8][R122.64] ;  /* 0x000000087a5c1981 */ /* 0x000168000c1e1d00 */
[----:B------:R0:W5:Y:S01]  /*11f0*/  @P1 LDG.E.128 R96, desc[UR8][R122.64+0x10] ;  /* 0x000010087a601981 */ /* 0x000162000c1e1d00 */
[C---:B--2---:R-:W-:Y:S01]  /*1200*/  FADD.FTZ R162, -R120.reuse, R109 ;  /* 0x0000006d78a27221 */ /* 0x044fe20000010100 */
[C---:B------:R-:W-:Y:S01]  /*1210*/  FADD.FTZ R108, -R120.reuse, R108 ;  /* 0x0000006c786c7221 */ /* 0x040fe20000010100 */
[C---:B------:R-:W-:Y:S01]  /*1220*/  FADD.FTZ R110, -R120.reuse, R110 ;  /* 0x0000006e786e7221 */ /* 0x040fe20000010100 */
[C---:B------:R-:W-:Y:S01]  /*1230*/  FADD.FTZ R164, -R120.reuse, R111 ;  /* 0x0000006f78a47221 */ /* 0x040fe20000010100 */
[C---:B---3--:R-:W-:Y:S01]  /*1240*/  FADD.FTZ R166, -R120.reuse, R112 ;  /* 0x0000007078a67221 */ /* 0x048fe20000010100 */
[C---:B-----5:R-:W-:Y:S01]  /*1250*/  FMUL.FTZ R159, R127.reuse, R108 ;  /* 0x0000006c7f9f7220 */ /* 0x060fe20000410000 */
[----:B------:R-:W-:Y:S01]  /*1260*/  FADD.FTZ R168, -R120, R113 ;  /* 0x0000007178a87221 */ /* 0x000fe20000010100 */
[C---:B------:R-:W-:Y:S01]  /*1270*/  FMUL.FTZ R161, R127.reuse, R110 ;  /* 0x0000006e7fa17220 */ /* 0x040fe20000410000 */
[----:B------:R-:W-:Y:S01]  /*1280*/  FMUL.FTZ R163, R127, R166 ;  /* 0x000000a67fa37220 */ /* 0x000fe20000410000 */
[----:B----4-:R-:W-:-:S02]  /*1290*/  HADD2.F32 R109, -RZ, R116.H0_H0 ;  /* 0x20000074ff6d7230 */ /* 0x010fc40000004100 */
[C---:B------:R-:W-:Y:S01]  /*12a0*/  FMUL.FTZ R160, R127.reuse, R162 ;  /* 0x000000a27fa07220 */ /* 0x040fe20000410000 */
[----:B------:R-:W-:Y:S02]  /*12b0*/  HADD2.F32 R116, -RZ, R116.H1_H1 ;  /* 0x30000074ff747230 */ /* 0x000fe40000004100 */
[----:B------:R-:W-:Y:S01]  /*12c0*/  FMUL.FTZ R162, R127, R164 ;  /* 0x000000a47fa27220 */ /* 0x000fe20000410000 */
[--C-:B------:R-:W-:Y:S02]  /*12d0*/  HADD2.F32 R111, -RZ, R117.reuse.H0_H0 ;  /* 0x20000075ff6f7230 */ /* 0x100fe40000004100 */
[-C--:B------:R-:W-:Y:S01]  /*12e0*/  FMUL.FTZ R166, R64, R109.reuse ;  /* 0x0000006d40a67220 */ /* 0x080fe20000410000 */
[----:B------:R-:W-:Y:S01]  /*12f0*/  FADD.FTZ R16, R16, R109 ;  /* 0x0000006d10107221 */ /* 0x000fe20000010000 */
[----:B------:R-:W-:Y:S01]  /*1300*/  FFMA.FTZ R40, R159, R109, R40 ;  /* 0x0000006d9f287223 */ /* 0x000fe20000010028 */
[----:B------:R-:W-:Y:S01]  /*1310*/  FMUL.FTZ R167, R65, R116 ;  /* 0x0000007441a77220 */ /* 0x000fe20000410000 */
[----:B------:R-:W-:Y:S01]  /*1320*/  FADD.FTZ R108, R121, R166 ;  /* 0x000000a6796c7221 */ /* 0x000fe20000010000 */
[----:B------:R-:W-:Y:S01]  /*1330*/  FFMA.FTZ R109, R159, R166, R176 ;  /* 0x000000a69f6d7223 */ /* 0x000fe200000100b0 */
[----:B------:R-:W-:Y:S01]  /*1340*/  FMUL.FTZ R164, R127, R168 ;  /* 0x000000a87fa47220 */ /* 0x000fe20000410000 */
        /* <DEDUP_REMOVED lines=15> */
[----:B------:R-:W-:-:S02]  /*1440*/  HADD2.F32 R115, -RZ, R119.H0_H0 ;  /* 0x20000077ff737230 */ /* 0x000fc40000004100 */
[----:B------:R-:W-:Y:S01]  /*1450*/  FADD.FTZ R114, -R120, R114 ;  /* 0x0000007278727221 */ /* 0x000fe20000010100 */
        /* <DEDUP_REMOVED lines=25> */
[----:B0-----:R-:W-:-:S07]  /*15f0*/  FFMA.FTZ R176, R174, R173, R108 ;  /* 0x000000adaeb07223 */ /* 0x001fce000001006c */
.L_x_7357:
[----:B------:R-:W-:Y:S05]  /*1600*/  BSYNC.RECONVERGENT B0 ;  /* 0x0000000000007941 */ /* 0x000fea0003800200 */
.L_x_7356:
        /* <DEDUP_REMOVED lines=31> */
.L_x_7359:
[----:B------:R-:W-:Y:S05]  /*1800*/  BSYNC.RECONVERGENT B0 ;  /* 0x0000000000007941 */ /* 0x000fea0003800200 */
.L_x_7358:
        /* <DEDUP_REMOVED lines=83> */
.L_x_7364:
        /* <DEDUP_REMOVED lines=36> */
.L_x_7365:
        /* <DEDUP_REMOVED lines=8> */
.L_x_7363:
[----:B------:R-:W-:Y:S05]  /*2000*/  BSYNC.RECONVERGENT B1 ;  /* 0x0000000000017941 */ /* 0x000fea0003800200 */
.L_x_7362:
        /* <DEDUP_REMOVED lines=42> */
.L_x_7368:
        /* <DEDUP_REMOVED lines=36> */
.L_x_7369:
        /* <DEDUP_REMOVED lines=8> */
.L_x_7367:
[----:B------:R-:W-:Y:S05]  /*2570*/  BSYNC.RECONVERGENT B1 ;  /* 0x0000000000017941 */ /* 0x000fea0003800200 */
.L_x_7366:
        /* <DEDUP_REMOVED lines=41> */
.L_x_7371:
        /* <DEDUP_REMOVED lines=36> */
.L_x_7372:
        /* <DEDUP_REMOVED lines=8> */
.L_x_7361:
        /* <DEDUP_REMOVED lines=42> */
.L_x_7375:
        /* <DEDUP_REMOVED lines=36> */
.L_x_7376:
        /* <DEDUP_REMOVED lines=10> */
.L_x_7374:
[----:B------:R-:W-:Y:S05]  /*3050*/  BSYNC.RECONVERGENT B1 ;  /* 0x0000000000017941 */ /* 0x000fea0003800200 */
.L_x_7373:
        /* <DEDUP_REMOVED lines=42> */
.L_x_7379:
        /* <DEDUP_REMOVED lines=36> */
.L_x_7380:
        /* <DEDUP_REMOVED lines=8> */
.L_x_7378:
[----:B------:R-:W-:Y:S05]  /*35c0*/  BSYNC.RECONVERGENT B1 ;  /* 0x0000000000017941 */ /* 0x000fea0003800200 */
.L_x_7377:
        /* <DEDUP_REMOVED lines=41> */
.L_x_7381:
        /* <DEDUP_REMOVED lines=36> */
.L_x_7382:
[----:B------:R-:W0:Y:S08]  /*3aa0*/  @P1 LDC.64 R112, c[0x0][0x478] ;  /* 0x00011e00ff701b82 */ /* 0x000e300000000a00 */
[----:B------:R-:W1:Y:S01]  /*3ab0*/  LDC.64 R114, c[0x0][0x468] ;  /* 0x00011a00ff727b82 */ /* 0x000e620000000a00 */
[----:B0-----:R-:W-:-:S05]  /*3ac0*/  @P1 IMAD.WIDE.U32 R112, R126, 0x20, R112 ;  /* 0x000000207e701825 */ /* 0x001fca00078e0070 */
[----:B------:R3:W-:Y:S01]  /*3ad0*/  @P1 STG.E.128 desc[UR8][R112.64], R104 ;  /* 0x0000006870001986 */ /* 0x0007e2000c101d08 */
[----:B-1----:R-:W-:-:S03]  /*3ae0*/  IMAD.WIDE.U32 R126, R126, 0x10, R114 ;  /* 0x000000107e7e7825 */ /* 0x002fc600078e0072 */
[----:B------:R3:W-:Y:S04]  /*3af0*/  @P1 STG.E.128 desc[UR8][R112.64+0x10], R100 ;  /* 0x0000106470001986 */ /* 0x0007e8000c101d08 */
[----:B------:R3:W-:Y:S02]  /*3b00*/  STG.E.128 desc[UR8][R126.64], R108 ;  /* 0x0000006c7e007986 */ /* 0x0007e4000c101d08 */
.L_x_7370:
[----:B------:R-:W-:Y:S05]  /*3b10*/  BSYNC.RECONVERGENT B0 ;  /* 0x0000000000007941 */ /* 0x000fea0003800200 */
.L_x_7360:
[----:B0-234-:R-:W0:Y:S01]  /*3b20*/  LDC.64 R108, c[0x0][0x380] ;  /* 0x0000e000ff6c7b82 */ /* 0x01de220000000a00 */
[----:B------:R-:W-:Y:S01]  /*3b30*/  UPLOP3.LUT UP1, UPT, UPT, UPT, UP1, 0x40, 0x4 ;  /* 0x000000000004789c */ /* 0x000fe20003f2e810 */
[----:B0-----:R-:W-:-:S04]  /*3b40*/  IADD3 R125, PT, PT, R125, R108, RZ ;  /* 0x0000006c7d7d7210 */ /* 0x001fc80007ffe0ff */
[----:B------:R-:W-:-:S13]  /*3b50*/  ISETP.GE.AND P1, PT, R125, R109, PT ;  /* 0x0000006d7d00720c */ /* 0x000fda0003f26270 */
[----:B------:R-:W-:Y:S05]  /*3b60*/  @!P1 BRA `(.L_x_7383) ;  /* 0xffffffc800849947 */ /* 0x000fea000383ffff */
.L_x_7351:
        /* <DEDUP_REMOVED lines=31> */
.L_x_7384:
        /* <DEDUP_REMOVED lines=10> */
.L_x_10794:


//--------------------- .text._ZN10layer_norm13ln_bwd_kernelINS_13Kernel_traitsIf6__halffS2_fjLj6144ELj1ELj1ELj8ELj16ENS_18Kernel_traits_baseILj6144EfS2_fS2_fjLj256EEEEELb0ELb0ELb0ELb1EEEvNS_9BwdParamsE --------------------------
	.section	.text._ZN10layer_norm13ln_bwd_kernelINS_13Kernel_traitsIf6__halffS2_fjLj6144ELj1ELj1ELj8ELj16ENS_18Kernel_traits_baseILj6144EfS2_fS2_fjLj256EEEEELb0ELb0ELb0ELb1EEEvNS_9BwdParamsE,"ax",@progbits
	.align	128
        .global         _ZN10layer_norm13ln_bwd_kernelINS_13Kernel_traitsIf6__halffS2_fjLj6144ELj1ELj1ELj8ELj16ENS_18Kernel_traits_baseILj6144EfS2_fS2_fjLj256EEEEELb0ELb0ELb0ELb1EEEvNS_9BwdParamsE
        .type           _ZN10layer_norm13ln_bwd_kernelINS_13Kernel_traitsIf6__halffS2_fjLj6144ELj1ELj1ELj8ELj16ENS_18Kernel_traits_baseILj6144EfS2_fS2_fjLj256EEEEELb0ELb0ELb0ELb1EEEvNS_9BwdParamsE,@function
        .size           _ZN10layer_norm13ln_bwd_kernelINS_13Kernel_traitsIf6__halffS2_fjLj6144ELj1ELj1ELj8ELj16ENS_18Kernel_traits_baseILj6144EfS2_fS2_fjLj256EEEEELb0ELb0ELb0ELb1EEEvNS_9BwdParamsE,(.L_x_10795 - _ZN10layer_norm13ln_bwd_kernelINS_13Kernel_traitsIf6__halffS2_fjLj6144ELj1ELj1ELj8ELj16ENS_18Kernel_traits_baseILj6144EfS2_fS2_fjLj256EEEEELb0ELb0ELb0ELb1EEEvNS_9BwdParamsE)
        .other          _ZN10layer_norm13ln_bwd_kernelINS_13Kernel_traitsIf6__halffS2_fjLj6144ELj1ELj1ELj8ELj16ENS_18Kernel_traits_baseILj6144EfS2_fS2_fjLj256EEEEELb0ELb0ELb0ELb1EEEvNS_9BwdParamsE,@"STO_CUDA_ENTRY STV_DEFAULT"
_ZN10layer_norm13ln_bwd_kernelINS_13Kernel_traitsIf6__halffS2_fjLj6144ELj1ELj1ELj8ELj16ENS_18Kernel_traits_baseILj6144EfS2_fS2_fjLj256EEEEELb0ELb0ELb0ELb1EEEvNS_9BwdParamsE:
.text._ZN10layer_norm13ln_bwd_kernelINS_13Kernel_traitsIf6__halffS2_fjLj6144ELj1ELj1ELj8ELj16ENS_18Kernel_traits_baseILj6144EfS2_fS2_fjLj256EEEEELb0ELb0ELb0ELb1EEEvNS_9BwdParamsE:
        /* <DEDUP_REMOVED lines=33> */
[----:B------:R-:W-:Y:S02]  /*0210*/  MOV R143, UR4 ;  /* 0x00000004008f7c02 */ /* 0x000fe40008000f00 */
        /* <DEDUP_REMOVED lines=23> */
[----:B------:R-:W2:Y:S01]  /*0390*/  LDC.64 R2, c[0x0][0x3e0] ;  /* 0x0000f800ff027b82 */ /* 0x000ea20000000a00 */
[----:B------:R-:W-:-:S02]  /*03a0*/  CS2R R110, SRZ ;  /* 0x00000000006e7805 */ /* 0x000fc4000001ff00 */
[----:B------:R-:W-:Y:S01]  /*03b0*/  CS2R R112, SRZ ;  /* 0x0000000000707805 */ /* 0x000fe2000001ff00 */
[----:B0-----:R-:W5:Y:S01]  /*03c0*/  LDG.E.128 R24, desc[UR6][R96.64] ;  /* 0x0000000660187981 */ /* 0x001f62000c1e1d00 */
[----:B------:R-:W-:Y:S01]  /*03d0*/  CS2R R138, SRZ ;  /* 0x00000000008a7805 */ /* 0x000fe2000001ff00 */
[----:B------:R-:W0:Y:S02]  /*03e0*/  LDCU.U8 UR8, c[0x0][0x410] ;  /* 0x00008200ff0877ac */ /* 0x000e240008000000 */
[----:B------:R-:W5:Y:S01]  /*03f0*/  LDG.E.128 R20, desc[UR6][R96.64+0x10] ;  /* 0x0000100660147981 */ /* 0x000f62000c1e1d00 */
[----:B------:R-:W3:Y:S03]  /*0400*/  LDCU UR12, c[0x0][0x400] ;  /* 0x00008000ff0c77ac */ /* 0x000ee60008000800 */
[----:B------:R-:W5:Y:S01]  /*0410*/  LDG.E.128 R16, desc[UR6][R96.64+0x2000] ;  /* 0x0020000660107981 */ /* 0x000f62000c1e1d00 */
[----:B------:R-:W4:Y:S03]  /*0420*/  LDCU.64 UR14, c[0x0][0x478] ;  /* 0x00008f00ff0e77ac */ /* 0x000f260008000a00 */
[----:B------:R-:W5:Y:S01]  /*0430*/  LDG.E.128 R12, desc[UR6][R96.64+0x2010] ;  /* 0x00201006600c7981 */ /* 0x000f62000c1e1d00 */
[----:B------:R-:W0:Y:S03]  /*0440*/  LDCU.64 UR10, c[0x0][0x438] ;  /* 0x00008700ff0a77ac */ /* 0x000e260008000a00 */
[----:B------:R-:W5:Y:S04]  /*0450*/  LDG.E.128 R8, desc[UR6][R96.64+0x4000] ;  /* 0x0040000660087981 */ /* 0x000f68000c1e1d00 */
[----:B------:R1:W5:Y:S01]  /*0460*/  LDG.E.128 R4, desc[UR6][R96.64+0x4010] ;  /* 0x0040100660047981 */ /* 0x000362000c1e1d00 */
[----:B--2---:R-:W-:-:S04]  /*0470*/  ISETP.NE.U32.AND P0, PT, R2, RZ, PT ;  /* 0x000000ff0200720c */ /* 0x004fc80003f05070 */
[----:B------:R-:W-:Y:S02]  /*0480*/  ISETP.NE.AND.EX P0, PT, R3, RZ, PT, P0 ;  /* 0x000000ff0300720c */ /* 0x000fe40003f05300 */
[----:B01-34-:R-:W-:-:S11]  /*0490*/  MOV R97, RZ ;  /* 0x000000ff00617202 */ /* 0x01bfd60000000f00 */
.L_x_7402:
        /* <DEDUP_REMOVED lines=26> */
[----:B------:R-:W4:Y:S01]  /*0640*/  LDG.E R149, desc[UR6][R2.64] ;  /* 0x0000000602957981 */ /* 0x000f22000c1e1900 */
[----:B------:R-:W-:-:S03]  /*0650*/  IMAD.WIDE.U32 R90, R147, 0x10, R92 ;  /* 0x00000010935a7825 */ /* 0x000fc600078e005c */
[----:B------:R-:W4:Y:S01]  /*0660*/  LDG.E.128 R68, desc[UR6][R150.64] ;  /* 0x0000000696447981 */ /* 0x000f22000c1e1d00 */
[----:B------:R-:W-:-:S03]  /*0670*/  IMAD.WIDE.U32 R92, R146, 0x10, R92 ;  /* 0x00000010925c7825 */ /* 0x000fc600078e005c */
[----:B------:R-:W4:Y:S04]  /*0680*/  LDG.E.128 R88, desc[UR6][R90.64] ;  /* 0x000000065a587981 */ /* 0x000f28000c1e1d00 */
[----:B------:R-:W4:Y:S04]  /*0690*/  LDG.E.128 R92, desc[UR6][R92.64] ;  /* 0x000000065c5c7981 */ /* 0x000f28000c1e1d00 */
[----:B------:R0:W4:Y:S01]  /*06a0*/  LDG.E.128 R80, desc[UR6][R152.64+0x10] ;  /* 0x0000100698507981 */ /* 0x000122000c1e1d00 */
[----:B------:R-:W-:-:S04]  /*06b0*/  ISETP.NE.U32.AND P1, PT, RZ, UR10, PT ;  /* 0x0000000aff007c0c */ /* 0x000fc8000bf25070 */
[----:B------:R-:W-:Y:S02]  /*06c0*/  ISETP.NE.AND.EX P1, PT, RZ, UR11, PT, P1 ;  /* 0x0000000bff007c0c */ /* 0x000fe4000bf25310 */
[----:B------:R-:W-:-:S11]  /*06d0*/  ISETP.NE.AND P3, PT, RZ, UR8, PT ;  /* 0x00000008ff007c0c */ /* 0x000fd6000bf65270 */
[----:B------:R-:W1:Y:S08]  /*06e0*/  @P1 LDC.64 R154, c[0x0][0x438] ;  /* 0x00010e00ff9a1b82 */ /* 0x000e700000000a00 */
[----:B0-----:R-:W0:Y:S01]  /*06f0*/  @P1 LDC.64 R152, c[0x0][0x438] ;  /* 0x00010e00ff981b82 */ /* 0x001e220000000a00 */
[----:B------:R-:W-:-:S07]  /*0700*/  MOV R150, 0x3f800000 ;  /* 0x3f80000000967802 */ /* 0x000fce0000000f00 */
[----:B------:R-:W0:Y:S01]  /*0710*/  @P1 LDC.64 R2, c[0x0][0x438] ;  /* 0x00010e00ff021b82 */ /* 0x000e220000000a00 */
[----:B-1----:R-:W-:-:S05]  /*0720*/  @P1 IMAD.WIDE.U32 R154, R147, 0x20, R154 ;  /* 0x00000020939a1825 */ /* 0x002fca00078e009a */
[----:B-----5:R-:W5:Y:S01]  /*0730*/  @P1 LDG.E.128 R36, desc[UR6][R154.64] ;  /* 0x000000069a241981 */ /* 0x020f62000c1e1d00 */
[----:B0-----:R-:W-:-:S03]  /*0740*/  @P1 IMAD.WIDE.U32 R152, R148, 0x20, R152 ;  /* 0x0000002094981825 */ /* 0x001fc600078e0098 */
[----:B------:R0:W5:Y:S04]  /*0750*/  @P1 LDG.E.128 R40, desc[UR6][R154.64+0x10] ;  /* 0x000010069a281981 */ /* 0x000168000c1e1d00 */
[----:B------:R-:W5:Y:S01]  /*0760*/  @P1 LDG.E.128 R28, desc[UR6][R152.64] ;  /* 0x00000006981c1981 */ /* 0x000f62000c1e1d00 */
[----:B------:R-:W-:-:S03]  /*0770*/  @P1 IMAD.WIDE.U32 R2, R146, 0x20, R2 ;  /* 0x0000002092021825 */ /* 0x000fc600078e0002 */
[----:B------:R1:W5:Y:S04]  /*0780*/  @P1 LDG.E.128 R32, desc[UR6][R152.64+0x10] ;  /* 0x0000100698201981 */ /* 0x000368000c1e1d00 */
[----:B------:R-:W5:Y:S04]  /*0790*/  @P1 LDG.E.128 R44, desc[UR6][R2.64] ;  /* 0x00000006022c1981 */ /* 0x000f68000c1e1d00 */
[----:B------:R1:W5:Y:S01]  /*07a0*/  @P1 LDG.E.128 R48, desc[UR6][R2.64+0x10] ;  /* 0x0000100602301981 */ /* 0x000362000c1e1d00 */
[----:B------:R-:W-:Y:S01]  /*07b0*/  FSEL R186, R156, RZ, !P3 ;  /* 0x000000ff9cba7208 */ /* 0x000fe20005800000 */
[----:B--2---:R-:W-:-:S04]  /*07c0*/  @P0 HADD2.F32 R150, -RZ, R0.H0_H0 ;  /* 0x20000000ff960230 */ /* 0x004fc80000004100 */
[C---:B---3--:R-:W-:Y:S01]  /*07d0*/  FADD.FTZ R0, -R186.reuse, R60 ;  /* 0x0000003cba007221 */ /* 0x048fe20000010100 */
[C---:B------:R-:W-:Y:S01]  /*07e0*/  FADD.FTZ R60, -R186.reuse, R61 ;  /* 0x0000003dba3c7221 */ /* 0x040fe20000010100 */
[----:B----4-:R-:W-:Y:S01]  /*07f0*/  FADD.FTZ R180, -R186, R79 ;  /* 0x0000004fbab47221 */ /* 0x010fe20000010100 */
[--C-:B------:R-:W-:Y:S02]  /*0800*/  HADD2.F32 R79, -RZ, R84.reuse.H0_H0 ;  /* 0x20000054ff4f7230 */ /* 0x100fe40000004100 */
[----:B------:R-:W-:Y:S01]  /*0810*/  FMUL.FTZ R0, R149, R0 ;  /* 0x0000000095007220 */ /* 0x000fe20000410000 */
[----:B------:R-:W-:Y:S02]  /*0820*/  HADD2.F32 R84, -RZ, R84.H1_H1 ;  /* 0x30000054ff547230 */ /* 0x000fe40000004100 */
[----:B------:R-:W-:Y:S01]  /*0830*/  FADD.FTZ R144, R79, R144 ;  /* 0x000000904f907221 */ /* 0x000fe20000010000 */
[-C--:B------:R-:W-:Y:S01]  /*0840*/  FFMA.FTZ R145, R0, R79.reuse, R145 ;  /* 0x0000004f00917223 */ /* 0x080fe20000010091 */
[----:B------:R-:W-:Y:S01]  /*0850*/  FMUL.FTZ R79, R24, R79 ;  /* 0x0000004f184f7220 */ /* 0x000fe20000410000 */
[C---:B------:R-:W-:Y:S01]  /*0860*/  FADD.FTZ R156, -R186.reuse, R64 ;  /* 0x00000040ba9c7221 */ /* 0x040fe20000010100 */
[C---:B------:R-:W-:Y:S01]  /*0870*/  FADD.FTZ R166, -R186.reuse, R72 ;  /* 0x00000048baa67221 */ /* 0x040fe20000010100 */
[----:B------:R-:W-:Y:S01]  /*0880*/  FADD.FTZ R62, -R186, R62 ;  /* 0x0000003eba3e7221 */ /* 0x000fe20000010100 */
[----:B------:R-:W-:-:S02]  /*0890*/  HADD2.F32 R61, -RZ, R85.H0_H0 ;  /* 0x20000055ff3d7230 */ /* 0x000fc40000004100 */
[----:B------:R-:W-:Y:S01]  /*08a0*/  FMUL.FTZ R72, R149, R60 ;  /* 0x0000003c95487220 */ /* 0x000fe20000410000 */
[----:B------:R-:W-:Y:S02]  /*08b0*/  HADD2.F32 R64, -RZ, R85.H1_H1 ;  /* 0x30000055ff407230 */ /* 0x000fe40000004100 */
[----:B------:R-:W-:Y:S01]  /*08c0*/  FMUL.FTZ R85, R25, R84 ;  /* 0x0000005419557220 */ /* 0x000fe20000410000 */
[----:B------:R-:W-:Y:S01]  /*08d0*/  FADD.FTZ R60, RZ, R79 ;  /* 0x0000004fff3c7221 */ /* 0x000fe20000010000 */
[----:B------:R-:W-:Y:S01]  /*08e0*/  FADD.FTZ R174, -R186, R76 ;  /* 0x0000004cbaae7221 */ /* 0x000fe20000010100 */
[--C-:B0-----:R-:W-:Y:S02]  /*08f0*/  HADD2.F32 R155, -RZ, R87.reuse.H0_H0 ;  /* 0x20000057ff9b7230 */ /* 0x101fe40000004100 */
[----:B------:R-:W-:Y:S01]  /*0900*/  FMUL.FTZ R76, R149, R62 ;  /* 0x0000003e954c7220 */ /* 0x000fe20000410000 */
[----:B------:R-:W-:Y:S02]  /*0910*/  HADD2.F32 R157, -RZ, R87.H1_H1 ;  /* 0x30000057ff9d7230 */ /* 0x000fe40000004100 */
[----:B------:R-:W-:Y:S01]  /*0920*/  FMUL.FTZ R87, R26, R61 ;  /* 0x0000003d1a577220 */ /* 0x000fe20000410000 */
[----:B------:R-:W-:Y:S01]  /*0930*/  FADD.FTZ R60, R85, R60 ;  /* 0x0000003c553c7221 */ /* 0x000fe20000010000 */
[C---:B-1----:R-:W-:Y:S01]  /*0940*/  FADD.FTZ R152, -R186.reuse, R63 ;  /* 0x0000003fba987221 */ /* 0x042fe20000010100 */
[C---:B------:R-:W-:Y:S01]  /*0950*/  FADD.FTZ R160, -R186.reuse, R69 ;  /* 0x00000045baa07221 */ /* 0x040fe20000010100 */
[----:B------:R-:W-:Y:S01]  /*0960*/  FADD.FTZ R162, -R186, R70 ;  /* 0x00000046baa27221 */ /* 0x000fe20000010100 */
[----:B------:R-:W-:-:S02]  /*0970*/  HADD2.F32 R63, -RZ, R86.H0_H0 ;  /* 0x20000056ff3f7230 */ /* 0x000fc40000004100 */
[----:B------:R-:W-:Y:S01]  /*0980*/  FADD.FTZ R140, R61, R140 ;  /* 0x0000008c3d8c7221 */ /* 0x000fe20000010000 */
[--C-:B------:R-:W-:Y:S02]  /*0990*/  HADD2.F32 R69, -RZ, R88.reuse.H0_H0 ;  /* 0x20000058ff457230 */ /* 0x100fe40000004100 */
[----:B------:R-:W-:Y:S01]  /*09a0*/  FFMA.FTZ R139, R76, R61, R139 ;  /* 0x0000003d4c8b7223 */ /* 0x000fe2000001008b */
[----:B------:R-:W-:Y:S02]  /*09b0*/  HADD2.F32 R70, -RZ, R88.H1_H1 ;  /* 0x30000058ff467230 */ /* 0x000fe40000004100 */
[----:B------:R-:W-:Y:S01]  /*09c0*/  FMUL.FTZ R88, R27, R64 ;  /* 0x000000401b587220 */ /* 0x000fe20000410000 */
[----:B------:R-:W-:Y:S01]  /*09d0*/  FADD.FTZ R61, R87, R60 ;  /* 0x0000003c573d7221 */ /* 0x000fe20000010000 */
[C---:B------:R-:W-:Y:S01]  /*09e0*/  FADD.FTZ R178, -R186.reuse, R78 ;  /* 0x0000004ebab27221 */ /* 0x040fe20000010100 */
[----:B------:R-:W-:Y:S01]  /*09f0*/  FADD.FTZ R66, -R186, R66 ;  /* 0x00000042ba427221 */ /* 0x000fe20000010100 */
[----:B------:R-:W-:-:S02]  /*0a00*/  HADD2.F32 R86, -RZ, R86.H1_H1 ;  /* 0x30000056ff567230 */ /* 0x000fc40000004100 */
[----:B------:R-:W-:Y:S01]  /*0a10*/  FADD.FTZ R61, R88, R61 ;  /* 0x0000003d583d7221 */ /* 0x000fe20000010000 */
[--C-:B------:R-:W-:Y:S02]  /*0a20*/  HADD2.F32 R2, -RZ, R90.reuse.H0_H0 ;  /* 0x2000005aff027230 */ /* 0x100fe40000004100 */
[----:B------:R-:W-:Y:S02]  /*0a30*/  HADD2.F32 R78, -RZ, R90.H1_H1 ;  /* 0x3000005aff4e7230 */ /* 0x000fe40000004100 */
[----:B------:R-:W-:Y:S01]  /*0a40*/  FMUL.FTZ R90, R20, R63 ;  /* 0x0000003f145a7220 */ /* 0x000fe20000410000 */
[C---:B------:R-:W-:Y:S01]  /*0a50*/  FADD.FTZ R172, -R186.reuse, R75 ;  /* 0x0000004bbaac7221 */ /* 0x040fe20000010100 */
[--C-:B------:R-:W-:Y:S02]  /*0a60*/  HADD2.F32 R151, -RZ, R92.reuse.H0_H0 ;  /* 0x2000005cff977230 */ /* 0x100fe40000004100 */
[----:B------:R-:W-:Y:S01]  /*0a70*/  FADD.FTZ R158, -R186, R67 ;  /* 0x00000043ba9e7221 */ /* 0x000fe20000010100 */
[----:B------:R-:W-:-:S02]  /*0a80*/  HADD2.F32 R159, -RZ, R92.H1_H1 ;  /* 0x3000005cff9f7230 */ /* 0x000fc40000004100 */
[C---:B------:R-:W-:Y:S01]  /*0a90*/  FMUL.FTZ R75, R149.reuse, R152 ;  /* 0x00000098954b7220 */ /* 0x040fe20000410000 */
[----:B------:R-:W-:Y:S01]  /*0aa0*/  FMUL.FTZ R92, R149, R66 ;  /* 0x00000042955c7220 */ /* 0x000fe20000410000 */
[C---:B------:R-:W-:Y:S01]  /*0ab0*/  FADD.FTZ R170, -R186.reuse, R74 ;  /* 0x0000004abaaa7221 */ /* 0x040fe20000010100 */
[----:B------:R-:W-:Y:S01]  /*0ac0*/  FADD.FTZ R184, -R186, R81 ;  /* 0x00000051bab87221 */ /* 0x000fe20000010100 */
[----:B------:R-:W-:Y:S01]  /*0ad0*/  FMUL.FTZ R152, R21, R86 ;  /* 0x0000005615987220 */ /* 0x000fe20000410000 */
[----:B------:R-:W-:Y:S01]  /*0ae0*/  FADD.FTZ R61, R90, R61 ;  /* 0x0000003d5a3d7221 */ /* 0x000fe20000010000 */
[--C-:B------:R-:W-:Y:S02]  /*0af0*/  HADD2.F32 R74, -RZ, R89.reuse.H0_H0 ;  /* 0x20000059ff4a7230 */ /* 0x100fe40000004100 */
[----:B------:R-:W-:Y:S02]  /*0b00*/  HADD2.F32 R81, -RZ, R89.H1_H1 ;  /* 0x30000059ff517230 */ /* 0x000fe40000004100 */
[----:B------:R-:W-:Y:S01]  /*0b10*/  FMUL.FTZ R89, R149, R156 ;  /* 0x0000009c95597220 */ /* 0x000fe20000410000 */
[----:B------:R-:W-:Y:S01]  /*0b20*/  FADD.FTZ R117, R155, R117 ;  /* 0x000000759b757221 */ /* 0x000fe20000010000 */
[----:B------:R-:W-:Y:S01]  /*0b30*/  FMUL.FTZ R156, R149, R158 ;  /* 0x0000009e959c7220 */ /* 0x000fe20000410000 */
[-C--:B------:R-:W-:Y:S01]  /*0b40*/  FFMA.FTZ R125, R92, R155.reuse, R125 ;  /* 0x0000009b5c7d7223 */ /* 0x080fe2000001007d */
[----:B------:R-:W-:Y:S01]  /*0b50*/  FMUL.FTZ R155, R22, R155 ;  /* 0x0000009b169b7220 */ /* 0x000fe20000410000 */
[----:B------:R-:W-:Y:S01]  /*0b60*/  FADD.FTZ R60, R152, R61 ;  /* 0x0000003d983c7221 */ /* 0x000fe20000010000 */
[----:B------:R-:W-:Y:S01]  /*0b70*/  FADD.FTZ R68, -R186, R68 ;  /* 0x00000044ba447221 */ /* 0x000fe20000010100 */
[----:B------:R-:W-:Y:S01]  /*0b80*/  FADD.FTZ R114, R157, R114 ;  /* 0x000000729d727221 */ /* 0x000fe20000010000 */
[-C--:B------:R-:W-:Y:S01]  /*0b90*/  FFMA.FTZ R113, R156, R157.reuse, R113 ;  /* 0x0000009d9c717223 */ /* 0x080fe20000010071 */
[----:B------:R-:W-:Y:S01]  /*0ba0*/  FMUL.FTZ R157, R23, R157 ;  /* 0x0000009d179d7220 */ /* 0x000fe20000410000 */
[----:B------:R-:W-:Y:S01]  /*0bb0*/  FADD.FTZ R60, R155, R60 ;  /* 0x0000003c9b3c7221 */ /* 0x000fe20000010000 */
[----:B------:R-:W-:Y:S01]  /*0bc0*/  FADD.FTZ R154, -R186, R65 ;  /* 0x00000041ba9a7221 */ /* 0x000fe20000010100 */
[----:B------:R-:W-:Y:S01]  /*0bd0*/  FADD.FTZ R142, R84, R142 ;  /* 0x0000008e548e7221 */ /* 0x000fe20000010000 */
[----:B------:R-:W-:Y:S01]  /*0be0*/  FFMA.FTZ R141, R72, R84, R141 ;  /* 0x00000054488d7223 */ /* 0x000fe2000001008d */
[C---:B------:R-:W-:Y:S01]  /*0bf0*/  FMUL.FTZ R65, R149.reuse, R68 ;  /* 0x0000004495417220 */ /* 0x040fe20000410000 */
[----:B------:R-:W-:Y:S01]  /*0c00*/  FMUL.FTZ R84, R149, R166 ;  /* 0x000000a695547220 */ /* 0x000fe20000410000 */
[----:B------:R-:W-:Y:S01]  /*0c10*/  FMUL.FTZ R68, R16, R69 ;  /* 0x0000004510447220 */ /* 0x000fe20000410000 */
[----:B------:R-:W-:Y:S01]  /*0c20*/  FADD.FTZ R61, R157, R60 ;  /* 0x0000003c9d3d7221 */ /* 0x000fe20000010000 */
[----:B------:R-:W-:-:S02]  /*0c30*/  HADD2.F32 R163, -RZ, R93.H0_H0 ;  /* 0x2000005dffa37230 */ /* 0x000fc40000004100 */
[----:B------:R-:W-:Y:S01]  /*0c40*/  FADD.FTZ R164, -R186, R71 ;  /* 0x00000047baa47221 */ /* 0x000fe20000010100 */
[----:B------:R-:W-:Y:S02]  /*0c50*/  HADD2.F32 R165, -RZ, R93.H1_H1 ;  /* 0x3000005dffa57230 */ /* 0x000fe40000004100 */
[----:B------:R-:W-:Y:S01]  /*0c60*/  FMUL.FTZ R67, R149, R162 ;  /* 0x000000a295437220 */ /* 0x000fe20000410000 */
[----:B------:R-:W-:Y:S01]  /*0c70*/  FADD.FTZ R133, R2, R133 ;  /* 0x0000008502857221 */ /* 0x000fe20000010000 */
[-C--:B------:R-:W-:Y:S01]  /*0c80*/  FFMA.FTZ R107, R84, R2.reuse, R107 ;  /* 0x00000002546b7223 */ /* 0x080fe2000001006b */
[----:B------:R-:W-:Y:S01]  /*0c90*/  FMUL.FTZ R93, R12, R2 ;  /* 0x000000020c5d7220 */ /* 0x000fe20000410000 */
[----:B------:R-:W-:Y:S01]  /*0ca0*/  FMUL.FTZ R71, R17, R70 ;  /* 0x0000004611477220 */ /* 0x000fe20000410000 */
[----:B------:R-:W-:Y:S01]  /*0cb0*/  FADD.FTZ R2, R68, R61 ;  /* 0x0000003d44027221 */ /* 0x000fe20000010000 */
        /* <DEDUP_REMOVED lines=8> */
[----:B------:R-:W-:Y:S01]  /*0d40*/  FADD.FTZ R2, R74, R61 ;  /* 0x0000003d4a027221 */ /* 0x000fe20000010000 */
[----:B------:R-:W-:-:S02]  /*0d50*/  HADD2.F32 R3, -RZ, R91.H0_H0 ;  /* 0x2000005bff037230 */ /* 0x000fc40000004100 */
[----:B------:R-:W-:Y:S01]  /*0d60*/  FMUL.FTZ R153, R149, R170 ;  /* 0x000000aa95997220 */ /* 0x000fe20000410000 */
[----:B------:R-:W-:Y:S01]  /*0d70*/  FADD.FTZ R137, R64, R137 ;  /* 0x0000008940897221 */ /* 0x000fe20000010000 */
[----:B------:R-:W-:Y:S01]  /*0d80*/  FADD.FTZ R2, R81, R2 ;  /* 0x0000000251027221 */ /* 0x000fe20000010000 */
[----:B------:R-:W-:Y:S01]  /*0d90*/  FFMA.FTZ R138, R75, R64, R138 ;  /* 0x000000404b8a7223 */ /* 0x000fe2000001008a */
[----:B------:R-:W-:Y:S01]  /*0da0*/  FMUL.FTZ R64, R149, R160 ;  /* 0x000000a095407220 */ /* 0x000fe20000410000 */
[--C-:B------:R-:W-:Y:S02]  /*0db0*/  HADD2.F32 R167, -RZ, R94.reuse.H0_H0 ;  /* 0x2000005effa77230 */ /* 0x100fe40000004100 */
[----:B------:R-:W-:Y:S01]  /*0dc0*/  FADD.FTZ R121, R3, R121 ;  /* 0x0000007903797221 */ /* 0x000fe20000010000 */
[----:B------:R-:W-:Y:S02]  /*0dd0*/  HADD2.F32 R169, -RZ, R94.H1_H1 ;  /* 0x3000005effa97230 */ /* 0x000fe40000004100 */
[-C--:B------:R-:W-:Y:S01]  /*0de0*/  FFMA.FTZ R106, R153, R3.reuse, R106 ;  /* 0x00000003996a7223 */ /* 0x080fe2000001006a */
[----:B------:R-:W-:Y:S01]  /*0df0*/  FMUL.FTZ R160, R14, R3 ;  /* 0x000000030ea07220 */ /* 0x000fe20000410000 */
[----:B------:R-:W-:Y:S01]  /*0e00*/  FMUL.FTZ R94, R13, R78 ;  /* 0x0000004e0d5e7220 */ /* 0x000fe20000410000 */
[----:B------:R-:W-:Y:S01]  /*0e10*/  FADD.FTZ R3, R93, R2 ;  /* 0x000000025d037221 */ /* 0x000fe20000010000 */
[----:B------:R-:W-:Y:S01]  /*0e20*/  FADD.FTZ R182, -R186, R80 ;  /* 0x00000050bab67221 */ /* 0x000fe20000010100 */
[----:B------:R-:W-:-:S02]  /*0e30*/  HADD2.F32 R80, -RZ, R91.H1_H1 ;  /* 0x3000005bff507230 */ /* 0x000fc40000004100 */
[----:B------:R-:W-:Y:S01]  /*0e40*/  FADD.FTZ R3, R94, R3 ;  /* 0x000000035e037221 */ /* 0x000fe20000010000 */
[--C-:B------:R-:W-:Y:S02]  /*0e50*/  HADD2.F32 R171, -RZ, R95.reuse.H0_H0 ;  /* 0x2000005fffab7230 */ /* 0x100fe40000004100 */
[----:B------:R-:W-:Y:S02]  /*0e60*/  HADD2.F32 R173, -RZ, R95.H1_H1 ;  /* 0x3000005fffad7230 */ /* 0x000fe40000004100 */
[----:B------:R-:W-:Y:S01]  /*0e70*/  FMUL.FTZ R95, R149, R154 ;  /* 0x0000009a955f7220 */ /* 0x000fe20000410000 */
[----:B------:R-:W-:Y:S01]  /*0e80*/  FMUL.FTZ R161, R15, R80 ;  /* 0x000000500fa17220 */ /* 0x000fe20000410000 */
[----:B------:R-:W-:Y:S01]  /*0e90*/  FADD.FTZ R2, R160, R3 ;  /* 0x00000003a0027221 */ /* 0x000fe20000010000 */
[----:B------:R-:W-:Y:S01]  /*0ea0*/  FADD.FTZ R136, R69, R136 ;  /* 0x0000008845887221 */ /* 0x000fe20000010000 */
[----:B------:R-:W-:Y:S01]  /*0eb0*/  FFMA.FTZ R112, R65, R69, R112 ;  /* 0x0000004541707223 */ /* 0x000fe20000010070 */
[----:B------:R-:W-:Y:S01]  /*0ec0*/  FADD.FTZ R135, R86, R135 ;  /* 0x0000008756877221 */ /* 0x000fe20000010000 */
[----:B------:R-:W-:Y:S01]  /*0ed0*/  FFMA.FTZ R134, R95, R86, R134 ;  /* 0x000000565f867223 */ /* 0x000fe20000010086 */
[----:B------:R-:W-:Y:S01]  /*0ee0*/  FMUL.FTZ R69, R149, R174 ;  /* 0x000000ae95457220 */ /* 0x000fe20000410000 */
[-C--:B------:R-:W-:Y:S01]  /*0ef0*/  FMUL.FTZ R86, R8, R151.reuse ;  /* 0x0000009708567220 */ /* 0x080fe20000410000 */
[----:B------:R-:W-:Y:S01]  /*0f00*/  FADD.FTZ R3, R161, R2 ;  /* 0x00000002a1037221 */ /* 0x000fe20000010000 */
[----:B------:R-:W-:Y:S01]  /*0f10*/  FADD.FTZ R176, -R186, R77 ;  /* 0x0000004dbab07221 */ /* 0x000fe20000010100 */
[----:B------:R-:W-:Y:S01]  /*0f20*/  FADD.FTZ R123, R151, R123 ;  /* 0x0000007b977b7221 */ /* 0x000fe20000010000 */
[----:B------:R-:W-:Y:S01]  /*0f30*/  FFMA.FTZ R104, R69, R151, R104 ;  /* 0x0000009745687223 */ /* 0x000fe20000010068 */
        /* <DEDUP_REMOVED lines=10> */
[----:B------:R-:W-:Y:S01]  /*0fe0*/  FADD.FTZ R2, R3, R154 ;  /* 0x0000009a03027221 */ /* 0x000fe20000010000 */
[----:B------:R-:W-:Y:S01]  /*0ff0*/  FADD.FTZ R168, -R186, R73 ;  /* 0x00000049baa87221 */ /* 0x000fe20000010100 */
        /* <DEDUP_REMOVED lines=18> */
[----:B------:R-:W0:Y:S02]  /*1120*/  SHFL.DOWN PT, R3, R60, 0x10, 0x1f ;  /* 0x0a001f003c037f89 */ /* 0x000e2400000e0000 */
[----:B0-----:R-:W-:Y:S01]  /*1130*/  FADD.FTZ R61, R60, R3 ;  /* 0x000000033c3d7221 */ /* 0x001fe20000010000 */
[----:B------:R-:W-:-:S04]  /*1140*/  FFMA.FTZ R3, R0, R79, RZ ;  /* 0x0000004f00037223 */ /* 0x000fc800000100ff */
        /* <DEDUP_REMOVED lines=17> */
[----:B------:R-:W-:-:S04]  /*1260*/  FFMA.FTZ R2, R70, R151, R3 ;  /* 0x0000009746027223 */ /* 0x000fc80000010003 */
[----:B------:R-:W-:Y:S01]  /*1270*/  FFMA.FTZ R3, R73, R154, R2 ;  /* 0x0000009a49037223 */ /* 0x000fe20000010002 */
[----:B------:R-:W-:-:S03]  /*1280*/  FMUL.FTZ R77, R149, R182 ;  /* 0x000000b6954d7220 */ /* 0x000fc60000410000 */
[----:B------:R-:W-:Y:S01]  /*1290*/  FFMA.FTZ R2, R78, R159, R3 ;  /* 0x0000009f4e027223 */ /* 0x000fe20000010003 */
[----:B------:R-:W-:Y:S01]  /*12a0*/  FADD.FTZ R131, R80, R131 ;  /* 0x0000008350837221 */ /* 0x000fe20000010000 */
[----:B------:R-:W-:Y:S01]  /*12b0*/  FFMA.FTZ R105, R158, R80, R105 ;  /* 0x000000509e697223 */ /* 0x000fe20000010069 */
[C---:B------:R-:W-:Y:S01]  /*12c0*/  FADD.FTZ R82, -R186.reuse, R82 ;  /* 0x00000052ba527221 */ /* 0x040fe20000010100 */
[----:B------:R-:W-:Y:S01]  /*12d0*/  FMUL.FTZ R80, R149, R184 ;  /* 0x000000b895507220 */ /* 0x000fe20000410000 */
        /* <DEDUP_REMOVED lines=46> */
.L_x_7387:
[----:B------:R-:W-:Y:S05]  /*15c0*/  BSYNC.RECONVERGENT B0 ;  /* 0x0000000000007941 */ /* 0x000fea0003800200 */
.L_x_7386:
        /* <DEDUP_REMOVED lines=46> */
[-C--:B------:R-:W-:Y:S01]  /*18b0*/  FFMA.FTZ R75, R75, R167.reuse, R166 ;  /* 0x000000a74b4b7223 */ /* 0x080fe200000100a6 */
        /* <DEDUP_REMOVED lines=12> */
[----:B------:R-:W-:Y:S01]  /*1980*/  F2FP.F16.F32.PACK_AB R63, R2, R3 ;  /* 0x00000003023f723e */ /* 0x000fe200000000ff */
        /* <DEDUP_REMOVED lines=16> */
.L_x_7389:
        /* <DEDUP_REMOVED lines=36> */
.L_x_7390:
        /* <DEDUP_REMOVED lines=47> */
.L_x_7391:
        /* <DEDUP_REMOVED lines=36> */
.L_x_7392:
        /* <DEDUP_REMOVED lines=44> */
.L_x_7393:
        /* <DEDUP_REMOVED lines=36> */
.L_x_7394:
[----:B------:R-:W0:Y:S01]  /*2700*/  @P1 LDC.64 R64, c[0x0][0x478] ;  /* 0x00011e00ff401b82 */ /* 0x000e220000000a00 */
[----:B------:R-:W-:-:S04]  /*2710*/  IMAD.WIDE.U32 R2, R146, 0x10, R2 ;  /* 0x0000001092027825 */ /* 0x000fc800078e0002 */
[----:B0-----:R-:W-:-:S05]  /*2720*/  @P1 IMAD.WIDE.U32 R64, R146, 0x20, R64 ;  /* 0x0000002092401825 */ /* 0x001fca00078e0040 */
[----:B------:R1:W-:Y:S04]  /*2730*/  @P1 STG.E.128 desc[UR6][R64.64], R56 ;  /* 0x0000003840001986 */ /* 0x0003e8000c101d06 */
[----:B------:R1:W-:Y:S04]  /*2740*/  @P1 STG.E.128 desc[UR6][R64.64+0x10], R52 ;  /* 0x0000103440001986 */ /* 0x0003e8000c101d06 */
[----:B------:R1:W-:Y:S01]  /*2750*/  STG.E.128 desc[UR6][R2.64], R60 ;  /* 0x0000003c02007986 */ /* 0x0003e2000c101d06 */
[----:B------:R-:W-:Y:S05]  /*2760*/  BRA `(.L_x_7395) ;  /* 0x0000000c00cc7947 */ /* 0x000fea0003800000 */
.L_x_7388:
        /* <DEDUP_REMOVED lines=40> */
.L_x_7396:
[-CC-:B------:R-:W-:Y:S01]  /*29f0*/  FFMA.FTZ R89, R89, R167.reuse, R166.reuse ;  /* 0x000000a759597223 */ /* 0x180fe200000100a6 */
[-CC-:B------:R-:W-:Y:S01]  /*2a00*/  FFMA.FTZ R95, R95, R167.reuse, R166.reuse ;  /* 0x000000a75f5f7223 */ /* 0x180fe200000100a6 */
[-CC-:B------:R-:W-:Y:S01]  /*2a10*/  FFMA.FTZ R0, R0, R167.reuse, R166.reuse ;  /* 0x000000a700007223 */ /* 0x180fe200000100a6 */
[-CC-:B------:R-:W-:Y:S01]  /*2a20*/  FFMA.FTZ R72, R72, R167.reuse, R166.reuse ;  /* 0x000000a748487223 */ /* 0x180fe200000100a6 */
        /* <DEDUP_REMOVED lines=32> */
.L_x_7397:
        /* <DEDUP_REMOVED lines=45> */
.L_x_7398:
        /* <DEDUP_REMOVED lines=36> */
.L_x_7399:
        /* <DEDUP_REMOVED lines=44> */
.L_x_7400:
        /* <DEDUP_REMOVED lines=36> */
.L_x_7401:
[----:B------:R-:W0:Y:S01]  /*3640*/  @P1 LDC.64 R64, c[0x0][0x478] ;  /* 0x00011e00ff401b82 */ /* 0x000e220000000a00 */
[----:B------:R-:W-:-:S04]  /*3650*/  IMAD.WIDE.U32 R2, R146, 0x10, R2 ;  /* 0x0000001092027825 */ /* 0x000fc800078e0002 */
[----:B0-----:R-:W-:-:S05]  /*3660*/  @P1 IMAD.WIDE.U32 R64, R146, 0x20, R64 ;  /* 0x0000002092401825 */ /* 0x001fca00078e0040 */
[----:B------:R0:W-:Y:S04]  /*3670*/  @P1 STG.E.128 desc[UR6][R64.64], R56 ;  /* 0x0000003840001986 */ /* 0x0001e8000c101d06 */
[----:B------:R0:W-:Y:S04]  /*3680*/  @P1 STG.E.128 desc[UR6][R64.64+0x10], R52 ;  /* 0x0000103440001986 */ /* 0x0001e8000c101d06 */
[----:B------:R0:W-:Y:S02]  /*3690*/  STG.E.128 desc[UR6][R2.64], R60 ;  /* 0x0000003c02007986 */ /* 0x0001e4000c101d06 */
.L_x_7395:
[----:B01----:R-:W0:Y:S01]  /*36a0*/  LDC.64 R2, c[0x0][0x380] ;  /* 0x0000e000ff027b82 */ /* 0x003e220000000a00 */
        /* <DEDUP_REMOVED lines=12> */
[----:B-----5:R-:W-:Y:S02]  /*3770*/  MOV R30, R125 ;  /* 0x0000007d001e7202 */ /* 0x020fe40000000f00 */
        /* <DEDUP_REMOVED lines=33> */
.L_x_7385:
        /* <DEDUP_REMOVED lines=21> */
.L_x_7403:
        /* <DEDUP_REMOVED lines=10> */
.L_x_10795:


//--------------------- .text._ZN10layer_norm13ln_bwd_kernelINS_13Kernel_traitsIf6__halffS2_fjLj6144ELj1ELj1ELj8ELj16ENS_18Kernel_traits_baseILj6144EfS2_fS2_fjLj256EEEEELb0ELb0ELb1ELb0EEEvNS_9BwdParamsE --------------------------
	.section	.text._ZN10layer_norm13ln_bwd_kernelINS_13Kernel_traitsIf6__halffS2_fjLj6144ELj1ELj1ELj8ELj16ENS_18Kernel_traits_baseILj6144EfS2_fS2_fjLj256EEEEELb0ELb0ELb1ELb0EEEvNS_9BwdParamsE,"ax",@progbits
	.align	128
        .global         _ZN10layer_norm13ln_bwd_kernelINS_13Kernel_traitsIf6__halffS2_fjLj6144ELj1ELj1ELj8ELj16ENS_18Kernel_traits_baseILj6144EfS2_fS2_fjLj256EEEEELb0ELb0ELb1ELb0EEEvNS_9BwdParamsE
        .type           _ZN10layer_norm13ln_bwd_kernelINS_13Kernel_traitsIf6__halffS2_fjLj6144ELj1ELj1ELj8ELj16ENS_18Kernel_traits_baseILj6144EfS2_fS2_fjLj256EEEEELb0ELb0ELb1ELb0EEEvNS_9BwdParamsE,@function
        .size           _ZN10layer_norm13ln_bwd_kernelINS_13Kernel_traitsIf6__halffS2_fjLj6144ELj1ELj1ELj8ELj16ENS_18Kernel_traits_baseILj6144EfS2_fS2_fjLj256EEEEELb0ELb0ELb1ELb0EEEvNS_9BwdParamsE,(.L_x_10796 - _ZN10layer_norm13ln_bwd_kernelINS_13Kernel_traitsIf6__halffS2_fjLj6144ELj1ELj1ELj8ELj16ENS_18Kernel_traits_baseILj6144EfS2_fS2_fjLj256EEEEELb0ELb0ELb1ELb0EEEvNS_9BwdParamsE)
        .other          _ZN10layer_norm13ln_bwd_kernelINS_13Kernel_traitsIf6__halffS2_fjLj6144ELj1ELj1ELj8ELj16ENS_18Kernel_traits_baseILj6144EfS2_fS2_fjLj256EEEEELb0ELb0ELb1ELb0EEEvNS_9BwdParamsE,@"STO_CUDA_ENTRY STV_DEFAULT"
_ZN10layer_norm13ln_bwd_kernelINS_13Kernel_traitsIf6__halffS2_fjLj6144ELj1ELj1ELj8ELj16ENS_18Kernel_traits_baseILj6144EfS2_fS2_fjLj256EEEEELb0ELb0ELb1ELb0EEEvNS_9BwdParamsE:
.text._ZN10layer_norm13ln_bwd_kernelINS_13Kernel_traitsIf6__halffS2_fjLj6144ELj1ELj1ELj8ELj16ENS_18Kernel_traits_baseILj6144EfS2_fS2_fjLj256EEEEELb0ELb0ELb1ELb0EEEvNS_9BwdParamsE:
        /* <DEDUP_REMOVED lines=86> */
.L_x_7474:
        /* <DEDUP_REMOVED lines=55> */
[----:B------:R-:W-:-:S02]  /*08d0*/  FADD.FTZ R114, -R124, R114 ;  /* 0x000000727c727221 */ /* 0x000fc40000010100 */
[C---:B0----5:R-:W-:Y:S01]  /*08e0*/  FMUL.FTZ R164, R147.reuse, R168 ;  /* 0x000000a893a47220 */ /* 0x061fe20000410000 */
[--C-:B----4-:R-:W-:Y:S02]  /*08f0*/  HADD2.F32 R113, -RZ, R116.reuse.H0_H0 ;  /* 0x20000074ff717230 */ /* 0x110fe40000004100 */
[C---:B------:R-:W-:Y:S01]  /*0900*/  FMUL.FTZ R3, R147.reuse, R112 ;  /* 0x0000007093037220 */ /* 0x040fe20000410000 */
[----:B------:R-:W-:Y:S02]  /*0910*/  HADD2.F32 R116, -RZ, R116.H1_H1 ;  /* 0x30000074ff747230 */ /* 0x000fe40000004100 */
[----:B------:R-:W-:Y:S01]  /*0920*/  FADD.FTZ R170, -R124, R115 ;  /* 0x000000737caa7221 */ /* 0x000fe20000010100 */
        /* <DEDUP_REMOVED lines=56> */
.L_x_7408:
[----:B----4-:R-:W-:Y:S05]  /*0cb0*/  BSYNC.RECONVERGENT B1 ;  /* 0x0000000000017941 */ /* 0x010fea0003800200 */
.L_x_7407:
[----:B------:R-:W-:Y:S04]  /*0cc0*/  BSSY.RECONVERGENT B1, `(.L_x_7409) ;  /* 0x0000051000017945 */ /* 0x000fe80003800200 */
[----:B------:R-:W-:Y:S05]  /*0cd0*/  @!P4 BRA `(.L_x_7410) ;  /* 0x00000004003cc947 */ /* 0x000fea0003800000 */
[----:B------:R-:W0:Y:S08]  /*0ce0*/  LDC.64 R114, c[0x0][0x3a8] ;  /* 0x0000ea00ff727b82 */ /* 0x000e300000000a00 */
[----:B------:R-:W1:Y:S01]  /*0cf0*/  LDC.64 R112, c[0x0][0x428] ;  /* 0x00010a00ff707b82 */ /* 0x000e620000000a00 */
[----:B0-----:R-:W-:-:S05]  /*0d00*/  IMAD.WIDE.U32 R134, R125, 0x20, R114 ;  /* 0x000000207d867825 */ /* 0x001fca00078e0072 */
[----:B------:R0:W2:Y:S01]  /*0d10*/  LDG.E.128 R120, desc[UR10][R134.64+0x10] ;  /* 0x0000100a86787981 */ /* 0x0000a2000c1e1d00 */
[----:B-1----:R-:W-:-:S03]  /*0d20*/  IMAD.WIDE.U32 R116, R126, 0x10, R112 ;  /* 0x000000107e747825 */ /* 0x002fc600078e0070 */
[----:B------:R-:W3:Y:S04]  /*0d30*/  LDG.E.128 R112, desc[UR10][R134.64] ;  /* 0x0000000a86707981 */ /* 0x000ee8000c1e1d00 */
[----:B------:R-:W4:Y:S01]  /*0d40*/  LDG.E.128 R116, desc[UR10][R116.64] ;  /* 0x0000000a74747981 */ /* 0x000f22000c1e1d00 */
[----:B------:R-:W-:-:S04]  /*0d50*/  ISETP.NE.U32.AND P0, PT, RZ, UR12, PT ;  /* 0x0000000cff007c0c */ /* 0x000fc8000bf05070 */
[----:B------:R-:W-:-:S13]  /*0d60*/  ISETP.NE.AND.EX P0, PT, RZ, UR13, PT, P0 ;  /* 0x0000000dff007c0c */ /* 0x000fda000bf05300 */
[----:B------:R-:W1:Y:S02]  /*0d70*/  @P0 LDC.64 R132, c[0x0][0x438] ;  /* 0x00010e00ff840b82 */ /* 0x000e640000000a00 */
[----:B-1----:R-:W-:-:S05]  /*0d80*/  @P0 IMAD.WIDE.U32 R132, R125, 0x20, R132 ;  /* 0x000000207d840825 */ /* 0x002fca00078e0084 */
[----:B------:R-:W5:Y:S04]  /*0d90*/  @P0 LDG.E.128 R84, desc[UR10][R132.64] ;  /* 0x0000000a84540981 */ /* 0x000f68000c1e1d00 */
[----:B------:R1:W5:Y:S01]  /*0da0*/  @P0 LDG.E.128 R88, desc[UR10][R132.64+0x10] ;  /* 0x0000100a84580981 */ /* 0x000362000c1e1d00 */
        /* <DEDUP_REMOVED lines=10> */
[C---:B0-----:R-:W-:Y:S01]  /*0e50*/  FMUL.FTZ R134, R147.reuse, R140 ;  /* 0x0000008c93867220 */ /* 0x041fe20000410000 */
[-C--:B------:R-:W-:Y:S01]  /*0e60*/  FMUL.FTZ R136, R64, R113.reuse ;  /* 0x0000007140887220 */ /* 0x080fe20000410000 */
[----:B------:R-:W-:Y:S02]  /*0e70*/  HADD2.F32 R115, -RZ, R117.H0_H0 ;  /* 0x20000075ff737230 */ /* 0x000fe40000004100 */
[----:B-1----:R-:W-:Y:S01]  /*0e80*/  FMUL.FTZ R133, R147, R114 ;  /* 0x0000007293857220 */ /* 0x002fe20000410000 */
        /* <DEDUP_REMOVED lines=52> */
.L_x_7410:
[----:B------:R-:W-:Y:S05]  /*11d0*/  BSYNC.RECONVERGENT B1 ;  /* 0x0000000000017941 */ /* 0x000fea0003800200 */
.L_x_7409:
        /* <DEDUP_REMOVED lines=18> */
[C---:B-----5:R-:W-:Y:S01]  /*1300*/  FMUL.FTZ R154, R147.reuse, R154 ;  /* 0x0000009a939a7220 */ /* 0x060fe20000410000 */
[C---:B------:R-:W-:Y:S01]  /*1310*/  FMUL.FTZ R153, R147.reuse, R112 ;  /* 0x0000007093997220 */ /* 0x040fe20000410000 */
[C---:B------:R-:W-:Y:S01]  /*1320*/  FMUL.FTZ R155, R147.reuse, R114 ;  /* 0x00000072939b7220 */ /* 0x040fe20000410000 */
[----:B---3--:R-:W-:Y:S01]  /*1330*/  FADD.FTZ R126, -R124, R116 ;  /* 0x000000747c7e7221 */ /* 0x008fe20000010100 */
[----:B------:R-:W-:Y:S01]  /*1340*/  FMUL.FTZ R156, R147, R156 ;  /* 0x0000009c939c7220 */ /* 0x000fe20000410000 */
[----:B----4-:R-:W-:-:S02]  /*1350*/  HADD2.F32 R113, -RZ, R120.H0_H0 ;  /* 0x20000078ff717230 */ /* 0x010fc40000004100 */
[----:B------:R-:W-:Y:S01]  /*1360*/  FADD.FTZ R158, -R124, R117 ;  /* 0x000000757c9e7221 */ /* 0x000fe20000010100 */
        /* <DEDUP_REMOVED lines=15> */
[--C-:B0-----:R-:W-:Y:S02]  /*1460*/  HADD2.F32 R149, -RZ, R122.reuse.H0_H0 ;  /* 0x2000007aff957230 */ /* 0x101fe40000004100 */
[----:B------:R-:W-:Y:S01]  /*1470*/  FADD.FTZ R118, -R124, R118 ;  /* 0x000000767c767221 */ /* 0x000fe20000010100 */
        /* <DEDUP_REMOVED lines=14> */
[----:B------:R-:W-:Y:S01]  /*1560*/  FADD.FTZ R152, -R124, R119 ;  /* 0x000000777c987221 */ /* 0x000fe20000010100 */
        /* <DEDUP_REMOVED lines=22> */
.L_x_7406:
        /* <DEDUP_REMOVED lines=27> */
.L_x_7411:
[----:B----4-:R-:W-:Y:S05]  /*1880*/  BSYNC.RECONVERGENT B0 ;  /* 0x0000000000007941 */ /* 0x010fea0003800200 */
.L_x_7405:
        /* <DEDUP_REMOVED lines=31> */
.L_x_7413:
[----:B------:R-:W-:Y:S05]  /*1a80*/  BSYNC.RECONVERGENT B0 ;  /* 0x0000000000007941 */ /* 0x000fea0003800200 */
.L_x_7412:
        /* <DEDUP_REMOVED lines=63> */
.L_x_7418:
        /* <DEDUP_REMOVED lines=9> */
.L_x_7419:
        /* <DEDUP_REMOVED lines=9> */
.L_x_7420:
        /* <DEDUP_REMOVED lines=9> */
.L_x_7421:
        /* <DEDUP_REMOVED lines=9> */
.L_x_7422:
        /* <DEDUP_REMOVED lines=9> */
.L_x_7423:
        /* <DEDUP_REMOVED lines=9> */
.L_x_7424:
        /* <DEDUP_REMOVED lines=10> */
.L_x_7417:
        /* <DEDUP_REMOVED lines=42> */
.L_x_7426:
        /* <DEDUP_REMOVED lines=9> */
.L_x_7427:
        /* <DEDUP_REMOVED lines=9> */
.L_x_7428:
        /* <DEDUP_REMOVED lines=9> */
.L_x_7429:
        /* <DEDUP_REMOVED lines=9> */
.L_x_7430:
        /* <DEDUP_REMOVED lines=9> */
.L_x_7431:
        /* <DEDUP_REMOVED lines=9> */
.L_x_7432:
[----:B------:R-:W-:Y:S05]  /*2880*/  @!P3 BRA `(.L_x_7425) ;  /* 0x00000008002cb947 */ /* 0x000fea0003800000 */
[----:B------:R-:W-:-:S05]  /*2890*/  FMUL.FTZ R115, R111, UR15 ;  /* 0x0000000f6f737c20 */ /* 0x000fca0008410000 */
[----:B------:R-:W-:-:S04]  /*28a0*/  F2FP.F16.F32.PACK_AB R115, RZ, R115 ;  /* 0x00000073ff73723e */ /* 0x000fc800000000ff */
[----:B------:R-:W-:Y:S01]  /*28b0*/  PRMT R103, R103, 0x5410, R115 ;  /* 0x0000541067677816 */ /* 0x000fe20000000073 */
[----:B------:R-:W-:Y:S06]  /*28c0*/  BRA `(.L_x_7425) ;  /* 0x00000008001c7947 */ /* 0x000fec0003800000 */
.L_x_7416:
        /* <DEDUP_REMOVED lines=35> */
[----:B------:R-:W-:Y:S01]  /*2b00*/  @P3 F2FP.F16.F32.PACK_AB R115, RZ, R115 ;  /* 0x00000073ff73323e */ /* 0x000fe200000000ff */
[C---:B------:R-:W-:Y:S01]  /*2b10*/  @P1 FFMA.FTZ R121, R147.reuse, R179, R82 ;  /* 0x000000b393791223 */ /* 0x040fe20000010052 */
[----:B------:R-:W0:Y:S01]  /*2b20*/  @P3 LDC R123, c[0x0][0x40c] ;  /* 0x00010300ff7b3b82 */ /* 0x000e220000000800 */
[----:B-1----:R-:W-:Y:S01]  /*2b30*/  @P3 FMUL.FTZ R116, R116, R119 ;  /* 0x0000007774743220 */ /* 0x002fe20000410000 */
[----:B------:R-:W-:Y:S01]  /*2b40*/  MOV R119, R80 ;  /* 0x0000005000777202 */ /* 0x000fe20000000f00 */
[----:B------:R-:W-:Y:S01]  /*2b50*/  @P1 FFMA.FTZ R119, R147, R125, R80 ;  /* 0x0000007d93771223 */ /* 0x000fe20000010050 */
[----:B------:R-:W-:-:S02]  /*2b60*/  @P3 PRMT R100, R115, 0x7610, R100 ;  /* 0x0000761073643816 */ /* 0x000fc40000000064 */
[----:B------:R-:W-:Y:S02]  /*2b70*/  @P3 F2FP.F16.F32.PACK_AB R116, RZ, R116 ;  /* 0x00000074ff74323e */ /* 0x000fe400000000ff */
[----:B------:R-:W1:Y:S01]  /*2b80*/  @P3 LDC R127, c[0x0][0x40c] ;  /* 0x00010300ff7f3b82 */ /* 0x000e620000000800 */
[----:B--2---:R-:W-:Y:S01]  /*2b90*/  @P3 FMUL.FTZ R115, R117, R122 ;  /* 0x0000007a75733220 */ /* 0x004fe20000410000 */
[----:B------:R-:W-:-:S04]  /*2ba0*/  @P3 PRMT R100, R100, 0x5410, R116 ;  /* 0x0000541064643816 */ /* 0x000fc80000000074 */
[----:B------:R-:W-:Y:S02]  /*2bb0*/  @P3 F2FP.F16.F32.PACK_AB R115, RZ, R115 ;  /* 0x00000073ff73323e */ /* 0x000fe400000000ff */
[----:B------:R-:W2:Y:S01]  /*2bc0*/  @P3 LDC R182, c[0x0][0x40c] ;  /* 0x00010300ffb63b82 */ /* 0x000ea20000000800 */
[----:B---3--:R-:W-:Y:S01]  /*2bd0*/  @P3 FMUL.FTZ R117, R119, R124 ;  /* 0x0000007c77753220 */ /* 0x008fe20000410000 */
[----:B------:R-:W-:-:S04]  /*2be0*/  @P3 PRMT R101, R115, 0x7610, R101 ;  /* 0x0000761073653816 */ /* 0x000fc80000000065 */
[----:B------:R-:W-:Y:S01]  /*2bf0*/  @P3 F2FP.F16.F32.PACK_AB R117, RZ, R117 ;  /* 0x00000075ff75323e */ /* 0x000fe200000000ff */
[----:B0-----:R-:W-:-:S03]  /*2c00*/  @P3 FMUL.FTZ R116, R118, R123 ;  /* 0x0000007b76743220 */ /* 0x001fc60000410000 */
        /* <DEDUP_REMOVED lines=18> */
.L_x_7433:
        /* <DEDUP_REMOVED lines=29> */
[----:B------:R-:W-:Y:S02]  /*2f00*/  @P3 F2FP.F16.F32.PACK_AB R122, RZ, R106 ;  /* 0x0000006aff7a323e */ /* 0x000fe400000000ff */
[----:B------:R-:W0:Y:S01]  /*2f10*/  @P3 LDC R125, c[0x0][0x40c] ;  /* 0x00010300ff7d3b82 */ /* 0x000e220000000800 */
[----:B-1----:R-:W-:-:S05]  /*2f20*/  @P3 FMUL.FTZ R105, R110, R111 ;  /* 0x0000006f6e693220 */ /* 0x002fca0000410000 */
[----:B------:R-:W-:Y:S02]  /*2f30*/  @P3 F2FP.F16.F32.PACK_AB R111, RZ, R105 ;  /* 0x00000069ff6f323e */ /* 0x000fe400000000ff */
[----:B------:R-:W1:Y:S01]  /*2f40*/  @P3 LDC R120, c[0x0][0x40c] ;  /* 0x00010300ff783b82 */ /* 0x000e620000000800 */
[----:B--2---:R-:W-:Y:S01]  /*2f50*/  @P3 FMUL.FTZ R106, R104, R109 ;  /* 0x0000006d686a3220 */ /* 0x004fe20000410000 */
[----:B------:R-:W-:Y:S01]  /*2f60*/  MOV R105, R77 ;  /* 0x0000004d00697202 */ /* 0x000fe20000000f00 */
[C---:B------:R-:W-:Y:S01]  /*2f70*/  @P1 FFMA.FTZ R105, R147.reuse, R108, R77 ;  /* 0x0000006c93691223 */ /* 0x040fe2000001004d */
[----:B------:R-:W-:Y:S01]  /*2f80*/  MOV R108, R80 ;  /* 0x00000050006c7202 */ /* 0x000fe20000000f00 */
[C---:B------:R-:W-:Y:S01]  /*2f90*/  @P1 FFMA.FTZ R108, R147.reuse, R123, R80 ;  /* 0x0000007b936c1223 */ /* 0x040fe20000010050 */
[----:B------:R-:W-:Y:S02]  /*2fa0*/  @P3 F2FP.F16.F32.PACK_AB R115, RZ, R106 ;  /* 0x0000006aff73323e */ /* 0x000fe400000000ff */
        /* <DEDUP_REMOVED lines=11> */
[----:B------:R-:W-:Y:S02]  /*3060*/  @P3 F2FP.F16.F32.PACK_AB R117, RZ, R117 ;  /* 0x00000075ff75323e */ /* 0x000fe400000000ff */
[----:B------:R-:W-:Y:S01]  /*3070*/  @P3 F2FP.F16.F32.PACK_AB R119, RZ, R119 ;  /* 0x00000077ff77323e */ /* 0x000fe200000000ff */
[----:B-1----:R-:W-:Y:S01]  /*3080*/  @P3 FMUL.FTZ R118, R107, R120 ;  /* 0x000000786b763220 */ /* 0x002fe20000410000 */
[----:B------:R-:W-:Y:S02]  /*3090*/  @P3 PRMT R101, R117, 0x7610, R101 ;  /* 0x0000761075653816 */ /* 0x000fe40000000065 */
[----:B------:R-:W-:Y:S02]  /*30a0*/  @P3 PRMT R102, R119, 0x7610, R102 ;  /* 0x0000761077663816 */ /* 0x000fe40000000066 */
[----:B------:R-:W-:Y:S01]  /*30b0*/  @P3 F2FP.F16.F32.PACK_AB R118, RZ, R118 ;  /* 0x00000076ff76323e */ /* 0x000fe200000000ff */
[----:B--2---:R-:W-:-:S03]  /*30c0*/  @P3 FMUL.FTZ R111, R105, R116 ;  /* 0x00000074696f3220 */ /* 0x004fc60000410000 */
[----:B------:R-:W-:Y:S02]  /*30d0*/  @P3 PRMT R101, R101, 0x5410, R118 ;  /* 0x0000541065653816 */ /* 0x000fe40000000076 */
[----:B------:R-:W-:Y:S02]  /*30e0*/  @P3 F2FP.F16.F32.PACK_AB R116, RZ, R111 ;  /* 0x0000006fff74323e */ /* 0x000fe400000000ff */
[----:B------:R-:W-:Y:S01]  /*30f0*/  MOV R111, R121 ;  /* 0x00000079006f7202 */ /* 0x000fe20000000f00 */
[----:B---3--:R-:W-:Y:S01]  /*3100*/  @P3 FMUL.FTZ R120, R109, R126 ;  /* 0x0000007e6d783220 */ /* 0x008fe20000410000 */
[----:B------:R-:W-:-:S04]  /*3110*/  @P3 PRMT R100, R100, 0x5410, R116 ;  /* 0x0000541064643816 */ /* 0x000fc80000000074 */
[----:B------:R-:W-:-:S04]  /*3120*/  @P3 F2FP.F16.F32.PACK_AB R120, RZ, R120 ;  /* 0x00000078ff78323e */ /* 0x000fc800000000ff */
[----:B------:R-:W-:-:S07]  /*3130*/  @P3 PRMT R102, R102, 0x5410, R120 ;  /* 0x0000541066663816 */ /* 0x000fce0000000078 */
.L_x_7425:
        /* <DEDUP_REMOVED lines=11> */
.L_x_7415:
[----:B------:R-:W-:Y:S05]  /*31f0*/  BSYNC.RECONVERGENT B0 ;  /* 0x0000000000007941 */ /* 0x000fea0003800200 */
.L_x_7414:
        /* <DEDUP_REMOVED lines=39> */
[----:B------:R-:W-:Y:S02]  /*3470*/  @P3 F2FP.F16.F32.PACK_AB R111, RZ, R106 ;  /* 0x0000006aff6f323e */ /* 0x000fe400000000ff */
[----:B------:R-:W0:Y:S01]  /*3480*/  @P3 LDC R122, c[0x0][0x40c] ;  /* 0x00010300ff7a3b82 */ /* 0x000e220000000800 */
[----:B-1----:R-:W-:Y:S01]  /*3490*/  @P3 FMUL.FTZ R107, R105, R116 ;  /* 0x00000074696b3220 */ /* 0x002fe20000410000 */
[----:B------:R-:W-:Y:S01]  /*34a0*/  @P1 FFMA.FTZ R116, R134, R114, R113 ;  /* 0x0000007286741223 */ /* 0x000fe20000010071 */
[----:B------:R-:W-:Y:S01]  /*34b0*/  MOV R106, R86 ;  /* 0x00000056006a7202 */ /* 0x000fe20000000f00 */
[----:B------:R-:W-:Y:S01]  /*34c0*/  @P1 FFMA.FTZ R106, R147, R109, R86 ;  /* 0x0000006d936a1223 */ /* 0x000fe20000010056 */
[----:B------:R-:W-:Y:S01]  /*34d0*/  @P3 PRMT R100, R111, 0x7610, R100 ;  /* 0x000076106f643816 */ /* 0x000fe20000000064 */
[----:B------:R-:W-:Y:S01]  /*34e0*/  @P1 FADD.FTZ R116, R139, -R116 ;  /* 0x800000748b741221 */ /* 0x000fe20000010000 */
[----:B------:R-:W-:Y:S01]  /*34f0*/  @P3 F2FP.F16.F32.PACK_AB R115, RZ, R107 ;  /* 0x0000006bff73323e */ /* 0x000fe200000000ff */
        /* <DEDUP_REMOVED lines=9> */
[----:B------:R-:W-:-:S04]  /*3590*/  @P3 F2FP.F16.F32.PACK_AB R116, RZ, R116 ;  /* 0x00000074ff74323e */ /* 0x000fc800000000ff */
[----:B------:R-:W-:Y:S01]  /*35a0*/  @P3 F2FP.F16.F32.PACK_AB R115, RZ, R115 ;  /* 0x00000073ff73323e */ /* 0x000fe200000000ff */
[----:B0-----:R-:W-:Y:S01]  /*35b0*/  @P3 FMUL.FTZ R111, R107, R122 ;  /* 0x0000007a6b6f3220 */ /* 0x001fe20000410000 */
[----:B------:R-:W-:Y:S02]  /*35c0*/  @P3 PRMT R101, R116, 0x7610, R101 ;  /* 0x0000761074653816 */ /* 0x000fe40000000065 */
[----:B------:R-:W-:Y:S02]  /*35d0*/  @P3 PRMT R102, R115, 0x7610, R102 ;  /* 0x0000761073663816 */ /* 0x000fe40000000066 */
[----:B------:R-:W-:Y:S01]  /*35e0*/  @P3 F2FP.F16.F32.PACK_AB R111, RZ, R111 ;  /* 0x0000006fff6f323e */ /* 0x000fe200000000ff */
[----:B-1----:R-:W-:-:S03]  /*35f0*/  @P3 FMUL.FTZ R117, R109, R124 ;  /* 0x0000007c6d753220 */ /* 0x002fc60000410000 */
        /* <DEDUP_REMOVED lines=12> */
.L_x_7437:
        /* <DEDUP_REMOVED lines=65> */
.L_x_7436:
        /* <DEDUP_REMOVED lines=46> */
.L_x_7440:
        /* <DEDUP_REMOVED lines=9> */
.L_x_7441:
        /* <DEDUP_REMOVED lines=9> */
.L_x_7442:
        /* <DEDUP_REMOVED lines=9> */
.L_x_7443:
        /* <DEDUP_REMOVED lines=9> */
.L_x_7444:
        /* <DEDUP_REMOVED lines=9> */
.L_x_7445:
        /* <DEDUP_REMOVED lines=9> */
.L_x_7446:
[----:B------:R-:W-:Y:S01]  /*4110*/  MOV R104, R115 ;  /* 0x0000007300687202 */ /* 0x000fe20000000f00 */
[----:B------:R-:W-:Y:S06]  /*4120*/  @!P3 BRA `(.L_x_7438) ;  /* 0x000000040034b947 */ /* 0x000fec0003800000 */
[----:B------:R-:W-:Y:S01]  /*4130*/  FMUL.FTZ R116, R111, UR15 ;  /* 0x0000000f6f747c20 */ /* 0x000fe20008410000 */
[----:B------:R-:W-:-:S04]  /*4140*/  MOV R104, R115 ;  /* 0x0000007300687202 */ /* 0x000fc80000000f00 */
[----:B------:R-:W-:-:S04]  /*4150*/  F2FP.F16.F32.PACK_AB R116, RZ, R116 ;  /* 0x00000074ff74723e */ /* 0x000fc800000000ff */
[----:B------:R-:W-:Y:S01]  /*4160*/  PRMT R103, R103, 0x5410, R116 ;  /* 0x0000541067677816 */ /* 0x000fe20000000074 */
[----:B------:R-:W-:Y:S06]  /*4170*/  BRA `(.L_x_7438) ;  /* 0x0000000400207947 */ /* 0x000fec0003800000 */
.L_x_7439:
        /* <DEDUP_REMOVED lines=9> */
.L_x_7447:
        /* <DEDUP_REMOVED lines=9> */
.L_x_7448:
        /* <DEDUP_REMOVED lines=9> */
.L_x_7449:
        /* <DEDUP_REMOVED lines=9> */
.L_x_7450:
        /* <DEDUP_REMOVED lines=9> */
.L_x_7451:
        /* <DEDUP_REMOVED lines=9> */
.L_x_7452:
        /* <DEDUP_REMOVED lines=9> */
.L_x_7453:
        /* <DEDUP_REMOVED lines=9> */
.L_x_7438:
        /* <DEDUP_REMOVED lines=9> */
.L_x_7435:
[----:B------:R-:W-:Y:S05]  /*4690*/  BSYNC.RECONVERGENT B0 ;  /* 0x0000000000007941 */ /* 0x000fea0003800200 */
.L_x_7434:
        /* <DEDUP_REMOVED lines=10> */
[----:B------:R-:W1:Y:S01]  /*4740*/  @P3 LDC R115, c[0x0][0x40c] ;  /* 0x00010300ff733b82 */ /* 0x000e620000000800 */
[-CC-:B0-2---:R-:W-:Y:S01]  /*4750*/  @P1 FFMA.FTZ R107, R153, R114.reuse, R113.reuse ;  /* 0x00000072996b1223 */ /* 0x185fe20000010071 */
[--C-:B------:R-:W-:Y:S01]  /*4760*/  @P1 FFMA.FTZ R106, R154, R114, R113.reuse ;  /* 0x000000729a6a1223 */ /* 0x100fe20000010071 */
[----:B------:R-:W-:Y:S01]  /*4770*/  MOV R104, R92 ;  /* 0x0000005c00687202 */ /* 0x000fe20000000f00 */
[----:B------:R-:W-:Y:S01]  /*4780*/  @P1 FFMA.FTZ R111, R152, R114, R113 ;  /* 0x00000072986f1223 */ /* 0x000fe20000010071 */
[----:B------:R-:W-:Y:S01]  /*4790*/  @P1 FADD.FTZ R107, R160, -R107 ;  /* 0x8000006ba06b1221 */ /* 0x000fe20000010000 */
[----:B------:R-:W-:Y:S01]  /*47a0*/  @P1 FADD.FTZ R106, R161, -R106 ;  /* 0x8000006aa16a1221 */ /* 0x000fe20000010000 */
[----:B------:R-:W-:Y:S01]  /*47b0*/  MOV R105, R93 ;  /* 0x0000005d00697202 */ /* 0x000fe20000000f00 */
[----:B------:R-:W0:Y:S01]  /*47c0*/  @P3 LDC R108, c[0x0][0x40c] ;  /* 0x00010300ff6c3b82 */ /* 0x000e220000000800 */
[C---:B------:R-:W-:Y:S01]  /*47d0*/  @P1 FFMA.FTZ R104, R147.reuse, R107, R92 ;  /* 0x0000006b93681223 */ /* 0x040fe2000001005c */
[----:B------:R-:W-:Y:S01]  /*47e0*/  @P1 FFMA.FTZ R105, R147, R106, R93 ;  /* 0x0000006a93691223 */ /* 0x000fe2000001005d */
[-CC-:B------:R-:W-:Y:S01]  /*47f0*/  @P1 FFMA.FTZ R109, R155, R114.reuse, R113.reuse ;  /* 0x000000729b6d1223 */ /* 0x180fe20000010071 */
[-C--:B------:R-:W-:Y:S01]  /*4800*/  @P1 FFMA.FTZ R118, R157, R114.reuse, R113 ;  /* 0x000000729d761223 */ /* 0x080fe20000010071 */
[----:B------:R-:W-:Y:S01]  /*4810*/  @P1 FADD.FTZ R110, R148, -R111 ;  /* 0x8000006f946e1221 */ /* 0x000fe20000010000 */
[-C--:B------:R-:W-:Y:S01]  /*4820*/  @P1 FFMA.FTZ R116, R156, R114.reuse, R113 ;  /* 0x000000729c741223 */ /* 0x080fe20000010071 */
[----:B------:R-:W-:Y:S01]  /*4830*/  @P1 FADD.FTZ R109, R162, -R109 ;  /* 0x8000006da26d1221 */ /* 0x000fe20000010000 */
[----:B------:R-:W2:Y:S01]  /*4840*/  @P3 LDC R121, c[0x0][0x40c] ;  /* 0x00010300ff793b82 */ /* 0x000ea20000000800 */
[-CC-:B------:R-:W-:Y:S01]  /*4850*/  @P1 FFMA.FTZ R120, R158, R114.reuse, R113.reuse ;  /* 0x000000729e781223 */ /* 0x180fe20000010071 */
[----:B------:R-:W-:Y:S01]  /*4860*/  @P1 FFMA.FTZ R117, R159, R114, R113 ;  /* 0x000000729f751223 */ /* 0x000fe20000010071 */
[----:B------:R-:W-:Y:S01]  /*4870*/  MOV R106, R94 ;  /* 0x0000005e006a7202 */ /* 0x000fe20000000f00 */
[----:B------:R-:W-:Y:S01]  /*4880*/  @P1 FFMA.FTZ R106, R147, R109, R94 ;  /* 0x0000006d936a1223 */ /* 0x000fe2000001005e */
[----:B------:R-:W-:Y:S01]  /*4890*/  @P1 FADD.FTZ R116, R163, -R116 ;  /* 0x80000074a3741221 */ /* 0x000fe20000010000 */
[----:B------:R-:W-:Y:S01]  /*48a0*/  @P1 FADD.FTZ R120, R151, -R120 ;  /* 0x8000007897781221 */ /* 0x000fe20000010000 */
[----:B------:R-:W-:Y:S01]  /*48b0*/  @P1 FADD.FTZ R117, R150, -R117 ;  /* 0x8000007596751221 */ /* 0x000fe20000010000 */
[----:B------:R-:W3:Y:S01]  /*48c0*/  @P3 LDC R123, c[0x0][0x40c] ;  /* 0x00010300ff7b3b82 */ /* 0x000ee20000000800 */
[----:B-1----:R-:W-:Y:S01]  /*48d0*/  @P3 FMUL.FTZ R107, R104, R115 ;  /* 0x00000073686b3220 */ /* 0x002fe20000410000 */
[----:B------:R-:W-:Y:S01]  /*48e0*/  @P1 FADD.FTZ R115, R149, -R118 ;  /* 0x8000007695731221 */ /* 0x000fe20000010000 */
[----:B------:R-:W-:Y:S01]  /*48f0*/  MOV R119, R99 ;  /* 0x0000006300777202 */ /* 0x000fe20000000f00 */
[C---:B------:R-:W-:Y:S01]  /*4900*/  @P1 FFMA.FTZ R119, R147.reuse, R110, R99 ;  /* 0x0000006e93771223 */ /* 0x040fe20000010063 */
[----:B------:R-:W-:Y:S01]  /*4910*/  MOV R109, R97 ;  /* 0x00000061006d7202 */ /* 0x000fe20000000f00 */
[----:B------:R-:W-:Y:S01]  /*4920*/  @P1 FFMA.FTZ R109, R147, R120, R97 ;  /* 0x00000078936d1223 */ /* 0x000fe20000010061 */
[----:B------:R-:W-:Y:S01]  /*4930*/  @P3 F2FP.F16.F32.PACK_AB R111, RZ, R107 ;  /* 0x0000006bff6f323e */ /* 0x000fe200000000ff */
[----:B------:R-:W1:Y:S01]  /*4940*/  @P3 LDC R122, c[0x0][0x40c] ;  /* 0x00010300ff7a3b82 */ /* 0x000e620000000800 */
[----:B0-----:R-:W-:Y:S01]  /*4950*/  @P3 FMUL.FTZ R108, R105, R108 ;  /* 0x0000006c696c3220 */ /* 0x001fe20000410000 */
[----:B------:R-:W-:Y:S01]  /*4960*/  MOV R107, R95 ;  /* 0x0000005f006b7202 */ /* 0x000fe20000000f00 */
[----:B------:R-:W-:Y:S01]  /*4970*/  @P1 FFMA.FTZ R107, R147, R116, R95 ;  /* 0x00000074936b1223 */ /* 0x000fe2000001005f */
[----:B------:R-:W-:-:S02]  /*4980*/  @P3 PRMT R100, R111, 0x7610, R100 ;  /* 0x000076106f643816 */ /* 0x000fc40000000064 */
[----:B------:R-:W-:Y:S02]  /*4990*/  @P3 F2FP.F16.F32.PACK_AB R113, RZ, R108 ;  /* 0x0000006cff71323e */ /* 0x000fe400000000ff */
[----:B------:R-:W0:Y:S01]  /*49a0*/  @P3 LDC R124, c[0x0][0x40c] ;  /* 0x00010300ff7c3b82 */ /* 0x000e220000000800 */
        /* <DEDUP_REMOVED lines=8> */
[----:B------:R-:W-:-:S04]  /*4a30*/  @P3 F2FP.F16.F32.PACK_AB R114, RZ, R114 ;  /* 0x00000072ff72323e */ /* 0x000fc800000000ff */
[----:B------:R-:W-:Y:S01]  /*4a40*/  @P3 F2FP.F16.F32.PACK_AB R113, RZ, R113 ;  /* 0x00000071ff71323e */ /* 0x000fe200000000ff */
[----:B-1----:R-:W-:Y:S01]  /*4a50*/  @P3 FMUL.FTZ R111, R107, R122 ;  /* 0x0000007a6b6f3220 */ /* 0x002fe20000410000 */
[----:B------:R-:W-:Y:S02]  /*4a60*/  @P3 PRMT R101, R114, 0x7610, R101 ;  /* 0x0000761072653816 */ /* 0x000fe40000000065 */
[----:B------:R-:W-:Y:S02]  /*4a70*/  @P3 PRMT R102, R113, 0x7610, R102 ;  /* 0x0000761071663816 */ /* 0x000fe40000000066 */
[----:B------:R-:W-:Y:S01]  /*4a80*/  @P3 F2FP.F16.F32.PACK_AB R111, RZ, R111 ;  /* 0x0000006fff6f323e */ /* 0x000fe200000000ff */
[----:B0-----:R-:W-:-:S03]  /*4a90*/  @P3 FMUL.FTZ R115, R109, R124 ;  /* 0x0000007c6d733220 */ /* 0x001fc60000410000 */
        /* <DEDUP_REMOVED lines=12> */
.L_x_7457:
        /* <DEDUP_REMOVED lines=65> */
.L_x_7456:
        /* <DEDUP_REMOVED lines=38> */
.L_x_7460:
        /* <DEDUP_REMOVED lines=9> */
.L_x_7461:
        /* <DEDUP_REMOVED lines=9> */
.L_x_7462:
        /* <DEDUP_REMOVED lines=9> */
.L_x_7463:
        /* <DEDUP_REMOVED lines=9> */
.L_x_7464:
        /* <DEDUP_REMOVED lines=9> */
.L_x_7465:
        /* <DEDUP_REMOVED lines=9> */
.L_x_7466:
        /* <DEDUP_REMOVED lines=10> */
[----:B------:R-:W-:-:S04]  /*55d0*/  F2FP.F16.F32.PACK_AB R113, RZ, R113 ;  /* 0x00000071ff71723e */ /* 0x000fc800000000ff */
[----:B------:R-:W-:Y:S01]  /*55e0*/  PRMT R103, R103, 0x5410, R113 ;  /* 0x0000541067677816 */ /* 0x000fe20000000071 */
[----:B------:R-:W-:Y:S06]  /*55f0*/  BRA `(.L_x_7458) ;  /* 0x0000000400207947 */ /* 0x000fec0003800000 */
.L_x_7459:
        /* <DEDUP_REMOVED lines=16> */
.L_x_7467:
        /* <DEDUP_REMOVED lines=9> */
.L_x_7468:
        /* <DEDUP_REMOVED lines=9> */
.L_x_7469:
        /* <DEDUP_REMOVED lines=9> */
.L_x_7470:
        /* <DEDUP_REMOVED lines=9> */
.L_x_7471:
        /* <DEDUP_REMOVED lines=9> */
.L_x_7472:
        /* <DEDUP_REMOVED lines=9> */
.L_x_7473:
[----:B------:R-:W-:-:S04]  /*5a60*/  @P3 F2FP.F16.F32.PACK_AB R115, RZ, R115 ;  /* 0x00000073ff73323e */ /* 0x000fc800000000ff */
[----:B------:R-:W-:-:S07]  /*5a70*/  @P3 PRMT R103, R103, 0x5410, R115 ;  /* 0x0000541067673816 */ /* 0x000fce0000000073 */
.L_x_7458:
[----:B------:R-:W0:Y:S08]  /*5a80*/  @P0 LDC.64 R114, c[0x0][0x478] ;  /* 0x00011e00ff720b82 */ /* 0x000e300000000a00 */
[----:B------:R-:W1:Y:S01]  /*5a90*/  @P3 LDC.64 R116, c[0x0][0x468] ;  /* 0x00011a00ff743b82 */ /* 0x000e620000000a00 */
[----:B0-----:R-:W-:-:S05]  /*5aa0*/  @P0 IMAD.WIDE.U32 R180, R180, 0x20, R114 ;  /* 0x00000020b4b40825 */ /* 0x001fca00078e0072 */
[----:B------:R3:W-:Y:S01]  /*5ab0*/  @P0 STG.E.128 desc[UR10][R180.64], R104 ;  /* 0x00000068b4000986 */ /* 0x0007e2000c101d0a */
[----:B-1----:R-:W-:-:S03]  /*5ac0*/  @P3 IMAD.WIDE.U32 R112, R112, 0x10, R116 ;  /* 0x0000001070703825 */ /* 0x002fc600078e0074 */
[----:B------:R3:W-:Y:S04]  /*5ad0*/  @P0 STG.E.128 desc[UR10][R180.64+0x10], R108 ;  /* 0x0000106cb4000986 */ /* 0x0007e8000c101d0a */
[----:B------:R3:W-:Y:S02]  /*5ae0*/  @P3 STG.E.128 desc[UR10][R112.64], R100 ;  /* 0x0000006470003986 */ /* 0x0007e4000c101d0a */
.L_x_7455:
[----:B------:R-:W-:Y:S05]  /*5af0*/  BSYNC.RECONVERGENT B0 ;  /* 0x0000000000007941 */ /* 0x000fea0003800200 */
.L_x_7454:
[----:B---3--:R-:W1:Y:S01]  /*5b00*/  LDC.64 R112, c[0x0][0x380] ;  /* 0x0000e000ff707b82 */ /* 0x008e620000000a00 */
[----:B------:R-:W-:Y:S01]  /*5b10*/  UPLOP3.LUT UP1, UPT, UPT, UPT, UP1, 0x40, 0x4 ;  /* 0x000000000004789c */ /* 0x000fe20003f2e810 */
[----:B-1----:R-:W-:-:S04]  /*5b20*/  IADD3 R2, PT, PT, R2, R112, RZ ;  /* 0x0000007002027210 */ /* 0x002fc80007ffe0ff */
[----:B------:R-:W-:-:S13]  /*5b30*/  ISETP.GE.AND P0, PT, R2, R113, PT ;  /* 0x000000710200720c */ /* 0x000fda0003f06270 */
[----:B------:R-:W-:Y:S05]  /*5b40*/  @!P0 BRA `(.L_x_7474) ;  /* 0xffffffa800848947 */ /* 0x000fea000383ffff */
.L_x_7404:
        /* <DEDUP_REMOVED lines=31> */
.L_x_7475:
        /* <DEDUP_REMOVED lines=12> */
.L_x_10796:


//--------------------- .text._ZN10layer_norm13ln_bwd_kernelINS_13Kernel_traitsIf6__halffS2_fjLj6144ELj1ELj1ELj8ELj16ENS_18Kernel_traits_baseILj6144EfS2_fS2_fjLj256EEEEELb0ELb0ELb1ELb1EEEvNS_9BwdParamsE --------------------------
	.section	.text._ZN10layer_norm13ln_bwd_kernelINS_13Kernel_traitsIf6__halffS2_fjLj6144ELj1ELj1ELj8ELj16ENS_18Kernel_traits_baseILj6144EfS2_fS2_fjLj256EEEEELb0ELb0ELb1ELb1EEEvNS_9BwdParamsE,"ax",@progbits
	.align	128
        .global         _ZN10layer_norm13ln_bwd_kernelINS_13Kernel_traitsIf6__halffS2_fjLj6144ELj1ELj1ELj8ELj16ENS_18Kernel_traits_baseILj6144EfS2_fS2_fjLj256EEEEELb0ELb0ELb1ELb1EEEvNS_9BwdParamsE
        .type           _ZN10layer_norm13ln_bwd_kernelINS_13Kernel_traitsIf6__halffS2_fjLj6144ELj1ELj1ELj8ELj16ENS_18Kernel_traits_baseILj6144EfS2_fS2_fjLj256EEEEELb0ELb0ELb1ELb1EEEvNS_9BwdParamsE,@function
        .size           _ZN10layer_norm13ln_bwd_kernelINS_13Kernel_traitsIf6__halffS2_fjLj6144ELj1ELj1ELj8ELj16ENS_18Kernel_traits_baseILj6144EfS2_fS2_fjLj256EEEEELb0ELb0ELb1ELb1EEEvNS_9BwdParamsE,(.L_x_10797 - _ZN10layer_norm13ln_bwd_kernelINS_13Kernel_traitsIf6__halffS2_fjLj6144ELj1ELj1ELj8ELj16ENS_18Kernel_traits_baseILj6144EfS2_fS2_fjLj256EEEEELb0ELb0ELb1ELb1EEEvNS_9BwdParamsE)
        .other          _ZN10layer_norm13ln_bwd_kernelINS_13Kernel_traitsIf6__halffS2_fjLj6144ELj1ELj1ELj8ELj16ENS_18Kernel_traits_baseILj6144EfS2_fS2_fjLj256EEEEELb0ELb0ELb1ELb1EEEvNS_9BwdParamsE,@"STO_CUDA_ENTRY STV_DEFAULT"
_ZN10layer_norm13ln_bwd_kernelINS_13Kernel_traitsIf6__halffS2_fjLj6144ELj1ELj1ELj8ELj16ENS_18Kernel_traits_baseILj6144EfS2_fS2_fjLj256EEEEELb0ELb0ELb1ELb1EEEvNS_9BwdParamsE:
.text._ZN10layer_norm13ln_bwd_kernelINS_13Kernel_traitsIf6__halffS2_fjLj6144ELj1ELj1ELj8ELj16ENS_18Kernel_traits_baseILj6144EfS2_fS2_fjLj256EEEEELb0ELb0ELb1ELb1EEEvNS_9BwdParamsE:
        /* <DEDUP_REMOVED lines=48> */
.L_x_7535:
        /* <DEDUP_REMOVED lines=28> */
[----:B------:R-:W-:Y:S01]  /*04c0*/  IADD3 R127, PT, PT, R143, 0x100, RZ ;  /* 0x000001008f7f7810 */ /* 0x000fe20007ffe0ff */
[C---:B--2---:R-:W-:Y:S01]  /*04d0*/  IMAD.WIDE.U32 R130, R161.reuse, 0x20, R154 ;  /* 0x00000020a1827825 */ /* 0x044fe200078e009a */
[----:B------:R-:W-:-:S03]  /*04e0*/  IADD3 R163, PT, PT, R161, 0x200, RZ ;  /* 0x00000200a1a37810 */ /* 0x000fc60007ffe0ff */
[C---:B---3--:R-:W-:Y:S01]  /*04f0*/  IMAD.WIDE.U32 R112, R143.reuse, 0x10, R140 ;  /* 0x000000108f707825 */ /* 0x048fe200078e008c */
        /* <DEDUP_REMOVED lines=11> */
[----:B------:R0:W3:Y:S04]  /*05b0*/  LDG.E.128 R136, desc[UR12][R152.64+0x10] ;  /* 0x0000100c98887981 */ /* 0x0000e8000c1e1d00 */
[----:B------:R1:W3:Y:S04]  /*05c0*/  LDG.E.128 R144, desc[UR12][R154.64+0x10] ;  /* 0x0000100c9a907981 */ /* 0x0002e8000c1e1d00 */
[----:B------:R-:W3:Y:S01]  /*05d0*/  LDG.E.128 R140, desc[UR12][R140.64] ;  /* 0x0000000c8c8c7981 */ /* 0x000ee2000c1e1d00 */
        /* <DEDUP_REMOVED lines=16> */
[----:B----4-:R-:W-:-:S05]  /*06e0*/  FSEL R3, R3, RZ, !P1 ;  /* 0x000000ff03037208 */ /* 0x010fca0004800000 */
[C---:B--2---:R-:W-:Y:S01]  /*06f0*/  FADD.FTZ R156, -R3.reuse, R149 ;  /* 0x00000095039c7221 */ /* 0x044fe20000010100 */
[C---:B------:R-:W-:Y:S01]  /*0700*/  FADD.FTZ R148, -R3.reuse, R148 ;  /* 0x0000009403947221 */ /* 0x040fe20000010100 */
[C---:B------:R-:W-:Y:S01]  /*0710*/  FADD.FTZ R160, -R3.reuse, R151 ;  /* 0x0000009703a07221 */ /* 0x040fe20000010100 */
[--C-:B---3--:R-:W-:Y:S02]  /*0720*/  HADD2.F32 R149, -RZ, R112.reuse.H0_H0 ;  /* 0x20000070ff957230 */ /* 0x108fe40000004100 */
[C---:B------:R-:W-:Y:S01]  /*0730*/  FADD.FTZ R158, -R3.reuse, R150 ;  /* 0x00000096039e7221 */ /* 0x040fe20000010100 */
[--C-:B------:R-:W-:Y:S02]  /*0740*/  HADD2.F32 R151, -RZ, R113.reuse.H0_H0 ;  /* 0x20000071ff977230 */ /* 0x100fe40000004100 */
[C---:B------:R-:W-:Y:S01]  /*0750*/  FADD.FTZ R116, -R3.reuse, R116 ;  /* 0x0000007403747221 */ /* 0x040fe20000010100 */
[----:B0-----:R-:W-:Y:S02]  /*0760*/  HADD2.F32 R152, -RZ, R113.H1_H1 ;  /* 0x30000071ff987230 */ /* 0x001fe40000004100 */
[----:B------:R-:W-:Y:S01]  /*0770*/  FADD.FTZ R164, -R3, R119 ;  /* 0x0000007703a47221 */ /* 0x000fe20000010100 */
[----:B------:R-:W-:-:S02]  /*0780*/  HADD2.F32 R150, -RZ, R112.H1_H1 ;  /* 0x30000070ff967230 */ /* 0x000fc40000004100 */
[C---:B-1----:R-:W-:Y:S01]  /*0790*/  FADD.FTZ R154, -R3.reuse, R117 ;  /* 0x00000075039a7221 */ /* 0x042fe20000010100 */
[----:B------:R-:W-:Y:S02]  /*07a0*/  HADD2.F32 R113, -RZ, R114.H0_H0 ;  /* 0x20000072ff717230 */ /* 0x000fe40000004100 */
        /* <DEDUP_REMOVED lines=20> */
[----:B------:R-:W-:Y:S01]  /*08f0*/  FMUL.FTZ R3, R129, R148 ;  /* 0x0000009481037220 */ /* 0x000fe20000410000 */
[----:B------:R-:W-:Y:S01]  /*0900*/  FMUL.FTZ R138, R48, R149 ;  /* 0x00000095308a7220 */ /* 0x000fe20000410000 */
[----:B------:R-:W-:-:S02]  /*0910*/  HADD2.F32 R121, -RZ, R127.H0_H0 ;  /* 0x2000007fff797230 */ /* 0x000fc40000004100 */
[----:B------:R-:W-:Y:S02]  /*0920*/  HADD2.F32 R182, -RZ, R127.H1_H1 ;  /* 0x3000007fffb67230 */ /* 0x000fe40000004100 */
[----:B------:R-:W-:Y:S01]  /*0930*/  FADD.FTZ R92, R92, R113 ;  /* 0x000000715c5c7221 */ /* 0x000fe20000010000 */
[--C-:B------:R-:W-:Y:S02]  /*0940*/  HADD2.F32 R153, -RZ, R115.reuse.H0_H0 ;  /* 0x20000073ff997230 */ /* 0x100fe40000004100 */
[----:B------:R-:W-:Y:S01]  /*0950*/  FFMA.FTZ R56, R133, R113, R56 ;  /* 0x0000007185387223 */ /* 0x000fe20000010038 */
[----:B------:R-:W-:Y:S02]  /*0960*/  HADD2.F32 R166, -RZ, R115.H1_H1 ;  /* 0x30000073ffa67230 */ /* 0x000fe40000004100 */
[--C-:B------:R-:W-:Y:S02]  /*0970*/  HADD2.F32 R127, -RZ, R142.reuse.H0_H0 ;  /* 0x2000008eff7f7230 */ /* 0x100fe40000004100 */
[----:B------:R-:W-:-:S02]  /*0980*/  HADD2.F32 R200, -RZ, R142.H1_H1 ;  /* 0x3000008effc87230 */ /* 0x000fc40000004100 */
[----:B------:R-:W-:Y:S01]  /*0990*/  FMUL.FTZ R142, R44, R113 ;  /* 0x000000712c8e7220 */ /* 0x000fe20000410000 */
[----:B------:R-:W-:Y:S02]  /*09a0*/  HADD2.F32 R115, -RZ, R124.H0_H0 ;  /* 0x2000007cff737230 */ /* 0x000fe40000004100 */
[C---:B------:R-:W-:Y:S01]  /*09b0*/  FMUL.FTZ R130, R129.reuse, R156 ;  /* 0x0000009c81827220 */ /* 0x040fe20000410000 */
[----:B------:R-:W-:Y:S01]  /*09c0*/  FMUL.FTZ R135, R129, R118 ;  /* 0x0000007681877220 */ /* 0x000fe20000410000 */
[----:B------:R-:W-:Y:S01]  /*09d0*/  FMUL.FTZ R137, R49, R150 ;  /* 0x0000009631897220 */ /* 0x000fe20000410000 */
[----:B------:R-:W-:Y:S01]  /*09e0*/  FMUL.FTZ R145, R129, R120 ;  /* 0x0000007881917220 */ /* 0x000fe20000410000 */
[----:B------:R-:W-:Y:S01]  /*09f0*/  FFMA.FTZ R113, R3, R138, RZ ;  /* 0x0000008a03717223 */ /* 0x000fe200000100ff */
[----:B------:R-:W-:Y:S01]  /*0a00*/  FADD.FTZ R118, RZ, R138 ;  /* 0x0000008aff767221 */ /* 0x000fe20000010000 */
[--C-:B------:R-:W-:Y:S02]  /*0a10*/  HADD2.F32 R123, -RZ, R140.reuse.H0_H0 ;  /* 0x2000008cff7b7230 */ /* 0x100fe40000004100 */
[----:B------:R-:W-:Y:S01]  /*0a20*/  FMUL.FTZ R132, R129, R160 ;  /* 0x000000a081847220 */ /* 0x000fe20000410000 */
[----:B------:R-:W-:-:S02]  /*0a30*/  HADD2.F32 R188, -RZ, R140.H1_H1 ;  /* 0x3000008cffbc7230 */ /* 0x000fc40000004100 */
[----:B------:R-:W-:Y:S01]  /*0a40*/  FMUL.FTZ R131, R129, R158 ;  /* 0x0000009e81837220 */ /* 0x000fe20000410000 */
[----:B------:R-:W-:Y:S01]  /*0a50*/  FMUL.FTZ R140, R50, R151 ;  /* 0x00000097328c7220 */ /* 0x000fe20000410000 */
[-C--:B------:R-:W-:Y:S01]  /*0a60*/  FFMA.FTZ R60, R145, R115.reuse, R60 ;  /* 0x00000073913c7223 */ /* 0x080fe2000001003c */
[----:B------:R-:W-:Y:S01]  /*0a70*/  FADD.FTZ R88, R88, R115 ;  /* 0x0000007358587221 */ /* 0x000fe20000010000 */
[----:B------:R-:W-:Y:S01]  /*0a80*/  FMUL.FTZ R160, R40, R115 ;  /* 0x0000007328a07220 */ /* 0x000fe20000410000 */
[----:B------:R-:W-:Y:S01]  /*0a90*/  FFMA.FTZ R116, R130, R137, R113 ;  /* 0x0000008982747223 */ /* 0x000fe20000010071 */
[----:B------:R-:W-:Y:S01]  /*0aa0*/  FADD.FTZ R115, R137, R118 ;  /* 0x0000007689737221 */ /* 0x000fe20000010000 */
[----:B------:R-:W-:Y:S02]  /*0ab0*/  FMUL.FTZ R139, R51, R152 ;  /* 0x00000098338b7220 */ /* 0x000fe40000410000 */
[----:B------:R-:W-:Y:S01]  /*0ac0*/  FFMA.FTZ R113, R131, R140, R116 ;  /* 0x0000008c83717223 */ /* 0x000fe20000010074 */
[----:B------:R-:W-:Y:S01]  /*0ad0*/  FADD.FTZ R118, R140, R115 ;  /* 0x000000738c767221 */ /* 0x000fe20000010000 */
[----:B------:R-:W-:-:S02]  /*0ae0*/  HADD2.F32 R162, -RZ, R114.H1_H1 ;  /* 0x30000072ffa27230 */ /* 0x000fc40000004100 */
[----:B------:R-:W-:Y:S01]  /*0af0*/  FFMA.FTZ R116, R132, R139, R113 ;  /* 0x0000008b84747223 */ /* 0x000fe20000010071 */
[----:B------:R-:W-:Y:S01]  /*0b00*/  FADD.FTZ R115, R139, R118 ;  /* 0x000000768b737221 */ /* 0x000fe20000010000 */
[--C-:B------:R-:W-:Y:S02]  /*0b10*/  HADD2.F32 R117, -RZ, R125.reuse.H0_H0 ;  /* 0x2000007dff757230 */ /* 0x100fe40000004100 */
[----:B------:R-:W-:Y:S02]  /*0b20*/  HADD2.F32 R172, -RZ, R125.H1_H1 ;  /* 0x3000007dffac7230 */ /* 0x000fe40000004100 */
[----:B------:R-:W-:Y:S01]  /*0b30*/  FMUL.FTZ R134, R129, R154 ;  /* 0x0000009a81867220 */ /* 0x000fe20000410000 */
[--C-:B------:R-:W-:Y:S02]  /*0b40*/  HADD2.F32 R125, -RZ, R141.reuse.H0_H0 ;  /* 0x2000008dff7d7230 */ /* 0x100fe40000004100 */
[----:B------:R-:W-:Y:S01]  /*0b50*/  FFMA.FTZ R113, R133, R142, R116 ;  /* 0x0000008e85717223 */ /* 0x000fe20000010074 */
[----:B------:R-:W-:-:S02]  /*0b60*/  HADD2.F32 R194, -RZ, R141.H1_H1 ;  /* 0x3000008dffc27230 */ /* 0x000fc40000004100 */
[----:B------:R-:W-:Y:S01]  /*0b70*/  FMUL.FTZ R141, R45, R162 ;  /* 0x000000a22d8d7220 */ /* 0x000fe20000410000 */
[----:B------:R-:W-:Y:S01]  /*0b80*/  FADD.FTZ R118, R142, R115 ;  /* 0x000000738e767221 */ /* 0x000fe20000010000 */
[----:B------:R-:W-:Y:S02]  /*0b90*/  FMUL.FTZ R144, R46, R153 ;  /* 0x000000992e907220 */ /* 0x000fe40000410000 */
[----:B------:R-:W-:Y:S01]  /*0ba0*/  FFMA.FTZ R116, R134, R141, R113 ;  /* 0x0000008d86747223 */ /* 0x000fe20000010071 */
[----:B------:R-:W-:Y:S01]  /*0bb0*/  FADD.FTZ R115, R141, R118 ;  /* 0x000000768d737221 */ /* 0x000fe20000010000 */
[--C-:B------:R-:W-:Y:S02]  /*0bc0*/  HADD2.F32 R175, -RZ, R143.reuse.H0_H0 ;  /* 0x2000008fffaf7230 */ /* 0x100fe40000004100 */
[----:B------:R-:W-:Y:S01]  /*0bd0*/  FMUL.FTZ R136, R129, R164 ;  /* 0x000000a481887220 */ /* 0x000fe20000410000 */
[----:B------:R-:W-:Y:S02]  /*0be0*/  HADD2.F32 R114, -RZ, R143.H1_H1 ;  /* 0x3000008fff727230 */ /* 0x000fe40000004100 */
[----:B------:R-:W-:Y:S01]  /*0bf0*/  FMUL.FTZ R143, R47, R166 ;  /* 0x000000a62f8f7220 */ /* 0x000fe20000410000 */
[----:B------:R-:W-:Y:S01]  /*0c00*/  FFMA.FTZ R113, R135, R144, R116 ;  /* 0x0000009087717223 */ /* 0x000fe20000010074 */
[----:B------:R-:W-:Y:S01]  /*0c10*/  FADD.FTZ R118, R144, R115 ;  /* 0x0000007390767221 */ /* 0x000fe20000010000 */
[----:B------:R-:W-:-:S02]  /*0c20*/  HADD2.F32 R124, -RZ, R124.H1_H1 ;  /* 0x3000007cff7c7230 */ /* 0x000fc40000004100 */
        /* <DEDUP_REMOVED lines=50> */
[C---:B------:R-:W-:Y:S01]  /*0f50*/  FMUL.FTZ R157, R129.reuse, R190 ;  /* 0x000000be819d7220 */ /* 0x040fe20000410000 */
        /* <DEDUP_REMOVED lines=23> */
[----:B------:R-:W-:Y:S01]  /*10d0*/  FADD.FTZ R85, R85, R176 ;  /* 0x000000b055557221 */ /* 0x000fe20000010000 */
[----:B------:R-:W-:Y:S01]  /*10e0*/  FFMA.FTZ R65, R150, R176, R65 ;  /* 0x000000b096417223 */ /* 0x000fe20000010041 */
[----:B------:R-:W-:Y:S01]  /*10f0*/  FMUL.FTZ R176, R129, R112 ;  /* 0x0000007081b07220 */ /* 0x000fe20000410000 */
[C---:B------:R-:W-:Y:S01]  /*1100*/  FFMA.FTZ R74, R153.reuse, R175, R74 ;  /* 0x000000af994a7223 */ /* 0x040fe2000001004a */
        /* <DEDUP_REMOVED lines=31> */
.L_x_7477:
        /* <DEDUP_REMOVED lines=20> */
.L_x_7478:
        /* <DEDUP_REMOVED lines=32> */
.L_x_7480:
[----:B------:R-:W-:Y:S05]  /*1640*/  BSYNC.RECONVERGENT B0 ;  /* 0x0000000000007941 */ /* 0x000fea0003800200 */
.L_x_7479:
        /* <DEDUP_REMOVED lines=65> */
.L_x_7483:
        /* <DEDUP_REMOVED lines=9> */
.L_x_7484:
        /* <DEDUP_REMOVED lines=9> */
.L_x_7485:
        /* <DEDUP_REMOVED lines=9> */
.L_x_7486:
        /* <DEDUP_REMOVED lines=9> */
.L_x_7487:
        /* <DEDUP_REMOVED lines=9> */
.L_x_7488:
        /* <DEDUP_REMOVED lines=9> */
.L_x_7489:
        /* <DEDUP_REMOVED lines=10> */
.L_x_7482:
        /* <DEDUP_REMOVED lines=42> */
.L_x_7491:
        /* <DEDUP_REMOVED lines=9> */
.L_x_7492:
        /* <DEDUP_REMOVED lines=9> */
.L_x_7493:
        /* <DEDUP_REMOVED lines=9> */
.L_x_7494:
        /* <DEDUP_REMOVED lines=9> */
.L_x_7495:
        /* <DEDUP_REMOVED lines=9> */
.L_x_7496:
        /* <DEDUP_REMOVED lines=9> */
.L_x_7497:
[----:B------:R-:W-:Y:S05]  /*2460*/  @!P3 BRA `(.L_x_7490) ;  /* 0x00000008002cb947 */ /* 0x000fea0003800000 */
[----:B------:R-:W-:-:S05]  /*2470*/  FMUL.FTZ R116, R111, UR16 ;  /* 0x000000106f747c20 */ /* 0x000fca0008410000 */
[----:B------:R-:W-:-:S04]  /*2480*/  F2FP.F16.F32.PACK_AB R116, RZ, R116 ;  /* 0x00000074ff74723e */ /* 0x000fc800000000ff */
[----:B------:R-:W-:Y:S01]  /*2490*/  PRMT R103, R103, 0x5410, R116 ;  /* 0x0000541067677816 */ /* 0x000fe20000000074 */
[----:B------:R-:W-:Y:S06]  /*24a0*/  BRA `(.L_x_7490) ;  /* 0x00000008001c7947 */ /* 0x000fec0003800000 */
.L_x_7481:
        /* <DEDUP_REMOVED lines=36> */
[----:B------:R-:W-:Y:S01]  /*26f0*/  @P2 FFMA.FTZ R121, R129, R126, R21 ;  /* 0x0000007e81792223 */ /* 0x000fe20000010015 */
[----:B------:R-:W0:Y:S01]  /*2700*/  @P3 LDC R124, c[0x0][0x40c] ;  /* 0x00010300ff7c3b82 */ /* 0x000e220000000800 */
[----:B-1----:R-:W-:Y:S01]  /*2710*/  @P3 FMUL.FTZ R117, R117, R122 ;  /* 0x0000007a75753220 */ /* 0x002fe20000410000 */
[----:B------:R-:W-:-:S02]  /*2720*/  @P3 PRMT R100, R116, 0x7610, R100 ;  /* 0x0000761074643816 */ /* 0x000fc40000000064 */
[----:B------:R-:W-:Y:S01]  /*2730*/  MOV R122, R22 ;  /* 0x00000016007a7202 */ /* 0x000fe20000000f00 */
[----:B------:R-:W-:Y:S01]  /*2740*/  @P2 FFMA.FTZ R122, R129, R179, R22 ;  /* 0x000000b3817a2223 */ /* 0x000fe20000010016 */
        /* <DEDUP_REMOVED lines=28> */
.L_x_7498:
        /* <DEDUP_REMOVED lines=28> */
[----:B------:R-:W-:Y:S01]  /*2ad0*/  @P3 F2FP.F16.F32.PACK_AB R123, RZ, R106 ;  /* 0x0000006aff7b323e */ /* 0x000fe200000000ff */
[----:B------:R-:W-:Y:S01]  /*2ae0*/  @P2 FADD.FTZ R117, R140, -R117 ;  /* 0x800000758c752221 */ /* 0x000fe20000010000 */
        /* <DEDUP_REMOVED lines=20> */
[----:B------:R-:W-:-:S02]  /*2c30*/  @P3 F2FP.F16.F32.PACK_AB R117, RZ, R111 ;  /* 0x0000006fff75323e */ /* 0x000fc400000000ff */
[----:B------:R-:W-:Y:S02]  /*2c40*/  MOV R111, R122 ;  /* 0x0000007a006f7202 */ /* 0x000fe40000000f00 */
[----:B------:R-:W-:Y:S01]  /*2c50*/  @P3 F2FP.F16.F32.PACK_AB R118, RZ, R118 ;  /* 0x00000076ff76323e */ /* 0x000fe200000000ff */
[----:B-1----:R-:W-:Y:S01]  /*2c60*/  @P3 FMUL.FTZ R120, R108, R125 ;  /* 0x0000007d6c783220 */ /* 0x002fe20000410000 */
[----:B------:R-:W-:Y:S02]  /*2c70*/  @P3 PRMT R103, R103, 0x5410, R123 ;  /* 0x0000541067673816 */ /* 0x000fe4000000007b */
[----:B------:R-:W-:Y:S02]  /*2c80*/  @P3 PRMT R101, R118, 0x7610, R101 ;  /* 0x0000761076653816 */ /* 0x000fe40000000065 */
[----:B------:R-:W-:Y:S02]  /*2c90*/  @P3 F2FP.F16.F32.PACK_AB R120, RZ, R120 ;  /* 0x00000078ff78323e */ /* 0x000fe400000000ff */
[----:B------:R-:W-:Y:S01]  /*2ca0*/  @P3 PRMT R100, R100, 0x5410, R117 ;  /* 0x0000541064643816 */ /* 0x000fe20000000075 */
[----:B--2---:R-:W-:Y:S01]  /*2cb0*/  @P3 FMUL.FTZ R119, R107, R124 ;  /* 0x0000007c6b773220 */ /* 0x004fe20000410000 */
[----:B------:R-:W-:-:S04]  /*2cc0*/  @P3 PRMT R102, R120, 0x7610, R102 ;  /* 0x0000761078663816 */ /* 0x000fc80000000066 */
[----:B------:R-:W-:Y:S01]  /*2cd0*/  @P3 F2FP.F16.F32.PACK_AB R119, RZ, R119 ;  /* 0x00000077ff77323e */ /* 0x000fe200000000ff */
[----:B---3--:R-:W-:-:S03]  /*2ce0*/  @P3 FMUL.FTZ R121, R109, R128 ;  /* 0x000000806d793220 */ /* 0x008fc60000410000 */
[----:B------:R-:W-:Y:S02]  /*2cf0*/  @P3 PRMT R101, R101, 0x5410, R119 ;  /* 0x0000541065653816 */ /* 0x000fe40000000077 */
[----:B------:R-:W-:-:S04]  /*2d00*/  @P3 F2FP.F16.F32.PACK_AB R121, RZ, R121 ;  /* 0x00000079ff79323e */ /* 0x000fc800000000ff */
[----:B------:R-:W-:-:S07]  /*2d10*/  @P3 PRMT R102, R102, 0x5410, R121 ;  /* 0x0000541066663816 */ /* 0x000fce0000000079 */
.L_x_7490:
        /* <DEDUP_REMOVED lines=42> */
[----:B------:R-:W-:Y:S01]  /*2fc0*/  @P3 F2FP.F16.F32.PACK_AB R111, RZ, R106 ;  /* 0x0000006aff6f323e */ /* 0x000fe200000000ff */
[----:B------:R-:W0:Y:S01]  /*2fd0*/  @P3 LDC R122, c[0x0][0x40c] ;  /* 0x00010300ff7a3b82 */ /* 0x000e220000000800 */
[----:B-1----:R-:W-:Y:S01]  /*2fe0*/  @P3 FMUL.FTZ R107, R105, R116 ;  /* 0x00000074696b3220 */ /* 0x002fe20000410000 */
[----:B------:R-:W-:Y:S01]  /*2ff0*/  MOV R106, R18 ;  /* 0x00000012006a7202 */ /* 0x000fe20000000f00 */
[----:B------:R-:W-:Y:S01]  /*3000*/  @P2 FFMA.FTZ R106, R129, R109, R18 ;  /* 0x0000006d816a2223 */ /* 0x000fe20000010012 */
[----:B------:R-:W-:-:S02]  /*3010*/  @P3 PRMT R100, R111, 0x7610, R100 ;  /* 0x000076106f643816 */ /* 0x000fc40000000064 */
[----:B------:R-:W-:Y:S02]  /*3020*/  @P3 F2FP.F16.F32.PACK_AB R116, RZ, R107 ;  /* 0x0000006bff74323e */ /* 0x000fe400000000ff */
        /* <DEDUP_REMOVED lines=28> */
.L_x_7500:
        /* <DEDUP_REMOVED lines=65> */
.L_x_7499:
        /* <DEDUP_REMOVED lines=43> */
.L_x_7503:
        /* <DEDUP_REMOVED lines=9> */
.L_x_7504:
        /* <DEDUP_REMOVED lines=9> */
.L_x_7505:
        /* <DEDUP_REMOVED lines=9> */
.L_x_7506:
        /* <DEDUP_REMOVED lines=9> */
.L_x_7507:
        /* <DEDUP_REMOVED lines=9> */
.L_x_7508:
        /* <DEDUP_REMOVED lines=9> */
.L_x_7509:
[----:B------:R-:W-:Y:S01]  /*3c10*/  MOV R104, R116 ;  /* 0x0000007400687202 */ /* 0x000fe20000000f00 */
[----:B------:R-:W-:Y:S06]  /*3c20*/  @!P3 BRA `(.L_x_7501) ;  /* 0x000000040034b947 */ /* 0x000fec0003800000 */
[----:B------:R-:W-:-:S05]  /*3c30*/  FMUL.FTZ R104, R111, UR16 ;  /* 0x000000106f687c20 */ /* 0x000fca0008410000 */
[----:B------:R-:W-:Y:S02]  /*3c40*/  F2FP.F16.F32.PACK_AB R117, RZ, R104 ;  /* 0x00000068ff75723e */ /* 0x000fe400000000ff */
[----:B------:R-:W-:Y:S02]  /*3c50*/  MOV R104, R116 ;  /* 0x0000007400687202 */ /* 0x000fe40000000f00 */
[----:B------:R-:W-:Y:S01]  /*3c60*/  PRMT R103, R103, 0x5410, R117 ;  /* 0x0000541067677816 */ /* 0x000fe20000000075 */
[----:B------:R-:W-:Y:S06]  /*3c70*/  BRA `(.L_x_7501) ;  /* 0x0000000400207947 */ /* 0x000fec0003800000 */
.L_x_7502:
        /* <DEDUP_REMOVED lines=9> */
.L_x_7510:
        /* <DEDUP_REMOVED lines=9> */
.L_x_7511:
        /* <DEDUP_REMOVED lines=9> */
.L_x_7512:
        /* <DEDUP_REMOVED lines=9> */
.L_x_7513:
        /* <DEDUP_REMOVED lines=9> */
.L_x_7514:
        /* <DEDUP_REMOVED lines=9> */
.L_x_7515:
        /* <DEDUP_REMOVED lines=9> */
.L_x_7516:
        /* <DEDUP_REMOVED lines=9> */
.L_x_7501:
        /* <DEDUP_REMOVED lines=41> */
[----:B------:R-:W-:Y:S01]  /*4390*/  @P3 F2FP.F16.F32.PACK_AB R2, RZ, R2 ;  /* 0x00000002ff02323e */ /* 0x000fe200000000ff */
[----:B------:R-:W-:Y:S01]  /*43a0*/  @P2 FFMA.FTZ R108, R129, R117, R4 ;  /* 0x00000075816c2223 */ /* 0x000fe20000010004 */
[----:B------:R-:W0:Y:S01]  /*43b0*/  @P3 LDC R120, c[0x0][0x40c] ;  /* 0x00010300ff783b82 */ /* 0x000e220000000800 */
[----:B-1----:R-:W-:Y:S01]  /*43c0*/  @P3 FMUL.FTZ R107, R105, R110 ;  /* 0x0000006e696b3220 */ /* 0x002fe20000410000 */
[----:B------:R-:W-:-:S02]  /*43d0*/  @P3 PRMT R100, R2, 0x7610, R100 ;  /* 0x0000761002643816 */ /* 0x000fc40000000064 */
[----:B------:R-:W-:Y:S01]  /*43e0*/  MOV R109, R5 ;  /* 0x00000005006d7202 */ /* 0x000fe20000000f00 */
[C---:B------:R-:W-:Y:S01]  /*43f0*/  @P2 FFMA.FTZ R109, R129.reuse, R118, R5 ;  /* 0x00000076816d2223 */ /* 0x040fe20000010005 */
[----:B------:R-:W-:Y:S02]  /*4400*/  @P3 F2FP.F16.F32.PACK_AB R111, RZ, R107 ;  /* 0x0000006bff6f323e */ /* 0x000fe400000000ff */
        /* <DEDUP_REMOVED lines=9> */
[----:B------:R-:W-:-:S03]  /*44a0*/  @P3 F2FP.F16.F32.PACK_AB R114, RZ, R114 ;  /* 0x00000072ff72323e */ /* 0x000fc600000000ff */
        /* <DEDUP_REMOVED lines=18> */
.L_x_7518:
        /* <DEDUP_REMOVED lines=28> */
[----:B------:R-:W-:Y:S01]  /*4790*/  @P3 F2FP.F16.F32.PACK_AB R2, RZ, R2 ;  /* 0x00000002ff02323e */ /* 0x000fe200000000ff */
[----:B------:R-:W0:Y:S01]  /*47a0*/  @P3 LDC R123, c[0x0][0x40c] ;  /* 0x00010300ff7b3b82 */ /* 0x000e220000000800 */
[----:B-1----:R-:W-:Y:S01]  /*47b0*/  @P3 FMUL.FTZ R116, R116, R121 ;  /* 0x0000007974743220 */ /* 0x002fe20000410000 */
[C---:B------:R-:W-:Y:S01]  /*47c0*/  @P2 FFMA.FTZ R117, R129.reuse, R119, R10 ;  /* 0x0000007781752223 */ /* 0x040fe2000001000a */
[----:B------:R-:W-:Y:S01]  /*47d0*/  MOV R119, R4 ;  /* 0x0000000400777202 */ /* 0x000fe20000000f00 */
[----:B------:R-:W-:Y:S01]  /*47e0*/  @P2 FFMA.FTZ R119, R129, R125, R4 ;  /* 0x0000007d81772223 */ /* 0x000fe20000010004 */
[----:B------:R-:W-:Y:S02]  /*47f0*/  @P3 PRMT R100, R2, 0x7610, R100 ;  /* 0x0000761002643816 */ /* 0x000fe40000000064 */
[----:B------:R-:W-:Y:S01]  /*4800*/  @P3 F2FP.F16.F32.PACK_AB R116, RZ, R116 ;  /* 0x00000074ff74323e */ /* 0x000fe200000000ff */
[----:B------:R-:W1:Y:S01]  /*4810*/  @P3 LDC R127, c[0x0][0x40c] ;  /* 0x00010300ff7f3b82 */ /* 0x000e620000000800 */
[----:B------:R-:W-:Y:S01]  /*4820*/  MOV R121, R6 ;  /* 0x0000000600797202 */ /* 0x000fe20000000f00 */
[----:B--2---:R-:W-:Y:S01]  /*4830*/  @P3 FMUL.FTZ R2, R117, R122 ;  /* 0x0000007a75023220 */ /* 0x004fe20000410000 */
[----:B------:R-:W-:Y:S01]  /*4840*/  @P2 FFMA.FTZ R121, R129, R179, R6 ;  /* 0x000000b381792223 */ /* 0x000fe20000010006 */
[----:B------:R-:W-:-:S03]  /*4850*/  @P3 PRMT R100, R100, 0x5410, R116 ;  /* 0x0000541064643816 */ /* 0x000fc60000000074 */
[----:B------:R-:W-:Y:S01]  /*4860*/  @P3 F2FP.F16.F32.PACK_AB R2, RZ, R2 ;  /* 0x00000002ff02323e */ /* 0x000fe200000000ff */
[----:B------:R-:W2:Y:S01]  /*4870*/  @P3 LDC R128, c[0x0][0x40c] ;  /* 0x00010300ff803b82 */ /* 0x000ea20000000800 */
[----:B---3--:R-:W-:Y:S02]  /*4880*/  @P3 FMUL.FTZ R117, R119, R124 ;  /* 0x0000007c77753220 */ /* 0x008fe40000410000 */
[----:B------:R-:W-:-:S03]  /*4890*/  @P3 PRMT R101, R2, 0x7610, R101 ;  /* 0x0000761002653816 */ /* 0x000fc60000000065 */
        /* <DEDUP_REMOVED lines=20> */
.L_x_7517:
        /* <DEDUP_REMOVED lines=35> */
.L_x_7521:
        /* <DEDUP_REMOVED lines=9> */
.L_x_7522:
        /* <DEDUP_REMOVED lines=9> */
.L_x_7523:
        /* <DEDUP_REMOVED lines=9> */
.L_x_7524:
        /* <DEDUP_REMOVED lines=9> */
.L_x_7525:
        /* <DEDUP_REMOVED lines=9> */
.L_x_7526:
        /* <DEDUP_REMOVED lines=9> */
.L_x_7527:
        /* <DEDUP_REMOVED lines=13> */
.L_x_7520:
        /* <DEDUP_REMOVED lines=16> */
.L_x_7528:
        /* <DEDUP_REMOVED lines=9> */
.L_x_7529:
        /* <DEDUP_REMOVED lines=9> */
.L_x_7530:
        /* <DEDUP_REMOVED lines=9> */
.L_x_7531:
        /* <DEDUP_REMOVED lines=9> */
.L_x_7532:
        /* <DEDUP_REMOVED lines=9> */
.L_x_7533:
        /* <DEDUP_REMOVED lines=9> */
.L_x_7534:
[----:B------:R-:W-:-:S04]  /*54a0*/  @P3 F2FP.F16.F32.PACK_AB R116, RZ, R116 ;  /* 0x00000074ff74323e */ /* 0x000fc800000000ff */
[----:B------:R-:W-:-:S07]  /*54b0*/  @P3 PRMT R103, R103, 0x5410, R116 ;  /* 0x0000541067673816 */ /* 0x000fce0000000074 */
.L_x_7519:
        /* <DEDUP_REMOVED lines=14> */
.L_x_7476:
        /* <DEDUP_REMOVED lines=21> */
.L_x_7536:
        /* <DEDUP_REMOVED lines=9> */
.L_x_10797:


//--------------------- .text._ZN10layer_norm13ln_bwd_kernelINS_13Kernel_traitsIf6__halffS2_fjLj6144ELj1ELj1ELj8ELj16ENS_18Kernel_traits_baseILj6144EfS2_fS2_fjLj256EEEEELb0ELb1ELb0ELb0EEEvNS_9BwdParamsE --------------------------
	.section	.text._ZN10layer_norm13ln_bwd_kernelINS_13Kernel_traitsIf6__halffS2_fjLj6144ELj1ELj1ELj8ELj16ENS_18Kernel_traits_baseILj6144EfS2_fS2_fjLj256EEEEELb0ELb1ELb0ELb0EEEvNS_9BwdParamsE,"ax",@progbits
	.align	128
        .global         _ZN10layer_norm13ln_bwd_kernelINS_13Kernel_traitsIf6__halffS2_fjLj6144ELj1ELj1ELj8ELj16ENS_18Kernel_traits_baseILj6144EfS2_fS2_fjLj256EEEEELb0ELb1ELb0ELb0EEEvNS_9BwdParamsE
        .type           _ZN10layer_norm13ln_bwd_kernelINS_13Kernel_traitsIf6__halffS2_fjLj6144ELj1ELj1ELj8ELj16ENS_18Kernel_traits_baseILj6144EfS2_fS2_fjLj256EEEEELb0ELb1ELb0ELb0EEEvNS_9BwdParamsE,@function
        .size           _ZN10layer_norm13ln_bwd_kernelINS_13Kernel_traitsIf6__halffS2_fjLj6144ELj1ELj1ELj8ELj16ENS_18Kernel_traits_baseILj6144EfS2_fS2_fjLj256EEEEELb0ELb1ELb0ELb0EEEvNS_9BwdParamsE,(.L_x_10798 - _ZN10layer_norm13ln_bwd_kernelINS_13Kernel_traitsIf6__halffS2_fjLj6144ELj1ELj1ELj8ELj16ENS_18Kernel_traits_baseILj6144EfS2_fS2_fjLj256EEEEELb0ELb1ELb0ELb0EEEvNS_9BwdParamsE)
        .other          _ZN10layer_norm13ln_bwd_kernelINS_13Kernel_traitsIf6__halffS2_fjLj6144ELj1ELj1ELj8ELj16ENS_18Kernel_traits_baseILj6144EfS2_fS2_fjLj256EEEEELb0ELb1ELb0ELb0EEEvNS_9BwdParamsE,@"STO_CUDA_ENTRY STV_DEFAULT"
_ZN10layer_norm13ln_bwd_kernelINS_13Kernel_traitsIf6__halffS2_fjLj6144ELj1ELj1ELj8ELj16ENS_18Kernel_traits_baseILj6144EfS2_fS2_fjLj256EEEEELb0ELb1ELb0ELb0EEEvNS_9BwdParamsE:
.text._ZN10layer_norm13ln_bwd_kernelINS_13Kernel_traitsIf6__halffS2_fjLj6144ELj1ELj1ELj8ELj16ENS_18Kernel_traits_baseILj6144EfS2_fS2_fjLj256EEEEELb0ELb1ELb0ELb0EEEvNS_9BwdParamsE:
        /* <DEDUP_REMOVED lines=124> */
.L_x_7564:
        /* <DEDUP_REMOVED lines=27> */
[----:B0-----:R-:W-:-:S05]  /*0970*/  IMAD.WIDE.U32 R208, R0, 0x20, R208 ;  /* 0x0000002000d07825 */ /* 0x001fca00078e00d0 */
[----:B------:R-:W2:Y:S01]  /*0980*/  LDG.E.128 R176, desc[UR10][R208.64] ;  /* 0x0000000ad0b07981 */ /* 0x000ea2000c1e1d00 */
[----:B-1----:R-:W-:-:S03]  /*0990*/  IMAD.WIDE.U32 R180, R0, 0x10, R180 ;  /* 0x0000001000b47825 */ /* 0x002fc600078e00b4 */
[----:B------:R-:W4:Y:S04]  /*09a0*/  LDG.E.128 R184, desc[UR10][R208.64+0x10] ;  /* 0x0000100ad0b87981 */ /* 0x000f28000c1e1d00 */
[----:B------:R-:W3:Y:S01]  /*09b0*/  LDG.E.128 R180, desc[UR10][R180.64] ;  /* 0x0000000ab4b47981 */ /* 0x000ee2000c1e1d00 */
[----:B------:R-:W-:-:S04]  /*09c0*/  ISETP.NE.U32.AND P1, PT, RZ, UR12, PT ;  /* 0x0000000cff007c0c */ /* 0x000fc8000bf25070 */
[----:B------:R-:W-:-:S13]  /*09d0*/  ISETP.NE.AND.EX P1, PT, RZ, UR13, PT, P1 ;  /* 0x0000000dff007c0c */ /* 0x000fda000bf25310 */
[----:B------:R-:W0:Y:S01]  /*09e0*/  @P1 LDC.64 R190, c[0x0][0x438] ;  /* 0x00010e00ffbe1b82 */ /* 0x000e220000000a00 */
[C---:B------:R-:W-:Y:S01]  /*09f0*/  IADD3 R225, PT, PT, R0.reuse, 0x100, RZ ;  /* 0x0000010000e17810 */ /* 0x040fe20007ffe0ff */
[----:B0-----:R-:W-:-:S05]  /*0a00*/  @P1 IMAD.WIDE.U32 R190, R0, 0x20, R190 ;  /* 0x0000002000be1825 */ /* 0x001fca00078e00be */
[----:B------:R-:W5:Y:S04]  /*0a10*/  @P1 LDG.E.128 R44, desc[UR10][R190.64] ;  /* 0x0000000abe2c1981 */ /* 0x000f68000c1e1d00 */
[----:B------:R0:W5:Y:S01]  /*0a20*/  @P1 LDG.E.128 R40, desc[UR10][R190.64+0x10] ;  /* 0x0000100abe281981 */ /* 0x000162000c1e1d00 */
[----:B--2---:R-:W-:-:S04]  /*0a30*/  FADD.FTZ R176, -R188, R176 ;  /* 0x000000b0bcb07221 */ /* 0x004fc80000010100 */
[----:B-----5:R-:W-:Y:S01]  /*0a40*/  FMUL.FTZ R223, R23, R176 ;  /* 0x000000b017df7220 */ /* 0x020fe20000410000 */
[--C-:B---3--:R-:W-:Y:S02]  /*0a50*/  HADD2.F32 R221, -RZ, R180.reuse.H0_H0 ;  /* 0x200000b4ffdd7230 */ /* 0x108fe40000004100 */
[C---:B------:R-:W-:Y:S01]  /*0a60*/  FADD.FTZ R178, -R188.reuse, R178 ;  /* 0x000000b2bcb27221 */ /* 0x040fe20000010100 */
[----:B------:R-:W-:Y:S02]  /*0a70*/  HADD2.F32 R180, -RZ, R180.H1_H1 ;  /* 0x300000b4ffb47230 */ /* 0x000fe40000004100 */
[----:B------:R-:W-:Y:S01]  /*0a80*/  FADD.FTZ R220, -R188, R177 ;  /* 0x000000b1bcdc7221 */ /* 0x000fe20000010100 */
[----:B------:R-:W-:Y:S01]  /*0a90*/  FADD.FTZ R92, R92, R221 ;  /* 0x000000dd5c5c7221 */ /* 0x000fe20000010000 */
[-C--:B------:R-:W-:Y:S01]  /*0aa0*/  FFMA.FTZ R116, R223, R221.reuse, R116 ;  /* 0x000000dddf747223 */ /* 0x080fe20000010074 */
[----:B------:R-:W-:Y:S01]  /*0ab0*/  FMUL.FTZ R221, R164, R221 ;  /* 0x000000dda4dd7220 */ /* 0x000fe20000410000 */
[----:B------:R-:W-:-:S02]  /*0ac0*/  HADD2.F32 R217, -RZ, R181.H0_H0 ;  /* 0x200000b5ffd97230 */ /* 0x000fc40000004100 */
[C---:B------:R-:W-:Y:S01]  /*0ad0*/  FADD.FTZ R216, -R188.reuse, R179 ;  /* 0x000000b3bcd87221 */ /* 0x040fe20000010100 */
[C---:B------:R-:W-:Y:S01]  /*0ae0*/  FMUL.FTZ R219, R23.reuse, R178 ;  /* 0x000000b217db7220 */ /* 0x040fe20000410000 */
[----:B------:R-:W-:Y:S01]  /*0af0*/  FMUL.FTZ R220, R23, R220 ;  /* 0x000000dc17dc7220 */ /* 0x000fe20000410000 */
[----:B------:R-:W-:Y:S01]  /*0b00*/  FMUL.FTZ R218, R165, R180 ;  /* 0x000000b4a5da7220 */ /* 0x000fe20000410000 */
[----:B------:R-:W-:Y:S01]  /*0b10*/  FADD.FTZ R177, RZ, R221 ;  /* 0x000000ddffb17221 */ /* 0x000fe20000010000 */
[----:B------:R-:W-:Y:S01]  /*0b20*/  FFMA.FTZ R179, R223, R221, RZ ;  /* 0x000000dddfb37223 */ /* 0x000fe200000100ff */
[----:B------:R-:W-:Y:S02]  /*0b30*/  HADD2.F32 R214, -RZ, R181.H1_H1 ;  /* 0x300000b5ffd67230 */ /* 0x000fe40000004100 */
[----:B----4-:R-:W-:Y:S01]  /*0b40*/  FADD.FTZ R184, -R188, R184 ;  /* 0x000000b8bcb87221 */ /* 0x010fe20000010100 */
        /* <DEDUP_REMOVED lines=22> */
[C---:B------:R-:W-:Y:S01]  /*0cb0*/  FMUL.FTZ R211, R23.reuse, R186 ;  /* 0x000000ba17d37220 */ /* 0x040fe20000410000 */
[----:B------:R-:W-:Y:S01]  /*0cc0*/  FMUL.FTZ R212, R23, R212 ;  /* 0x000000d417d47220 */ /* 0x000fe20000410000 */
[----:B------:R-:W-:Y:S01]  /*0cd0*/  FMUL.FTZ R210, R161, R182 ;  /* 0x000000b6a1d27220 */ /* 0x000fe20000410000 */
[----:B------:R-:W-:Y:S01]  /*0ce0*/  FADD.FTZ R177, R176, R213 ;  /* 0x000000d5b0b17221 */ /* 0x000fe20000010000 */
[----:B------:R-:W-:Y:S01]  /*0cf0*/  FFMA.FTZ R179, R215, R213, R178 ;  /* 0x000000d5d7b37223 */ /* 0x000fe200000100b2 */
[----:B0-----:R-:W-:Y:S02]  /*0d00*/  HADD2.F32 R190, -RZ, R183.H1_H1 ;  /* 0x300000b7ffbe7230 */ /* 0x001fe40000004100 */
        /* <DEDUP_REMOVED lines=18> */
.L_x_7539:
[----:B---3--:R-:W-:Y:S05]  /*0e30*/  BSYNC.RECONVERGENT B0 ;  /* 0x0000000000007941 */ /* 0x008fea0003800200 */
.L_x_7538:
        /* <DEDUP_REMOVED lines=19> */
[----:B------:R-:W-:Y:S02]  /*0f70*/  FADD.FTZ R178, -R188, R178 ;  /* 0x000000b2bcb27221 */ /* 0x000fe40000010100 */
[----:B0----5:R-:W-:Y:S01]  /*0f80*/  FMUL.FTZ R192, R23, R194 ;  /* 0x000000c217c07220 */ /* 0x021fe20000410000 */
        /* <DEDUP_REMOVED lines=59> */
.L_x_7541:
[----:B------:R-:W-:Y:S05]  /*1340*/  BSYNC.RECONVERGENT B0 ;  /* 0x0000000000007941 */ /* 0x000fea0003800200 */
.L_x_7540:
        /* <DEDUP_REMOVED lines=23> */
[----:B-1---5:R-:W-:Y:S01]  /*14c0*/  FMUL.FTZ R7, R23, R8 ;  /* 0x0000000817077220 */ /* 0x022fe20000410000 */
[----:B----4-:R-:W-:-:S02]  /*14d0*/  HADD2.F32 R15, -RZ, R16.H0_H0 ;  /* 0x20000010ff0f7230 */ /* 0x010fc40000004100 */
[C---:B------:R-:W-:Y:S01]  /*14e0*/  FMUL.FTZ R6, R23.reuse, R176 ;  /* 0x000000b017067220 */ /* 0x040fe20000410000 */
[----:B------:R-:W-:Y:S02]  /*14f0*/  HADD2.F32 R16, -RZ, R16.H1_H1 ;  /* 0x30000010ff107230 */ /* 0x000fe40000004100 */
[----:B------:R-:W-:Y:S01]  /*1500*/  FMUL.FTZ R11, R23, R12 ;  /* 0x0000000c170b7220 */ /* 0x000fe20000410000 */
[----:B------:R-:W-:Y:S02]  /*1510*/  HADD2.F32 R21, -RZ, R17.H0_H0 ;  /* 0x20000011ff157230 */ /* 0x000fe40000004100 */
[-C--:B------:R-:W-:Y:S01]  /*1520*/  FMUL.FTZ R12, R132, R15.reuse ;  /* 0x0000000f840c7220 */ /* 0x080fe20000410000 */
[----:B------:R-:W-:Y:S01]  /*1530*/  FADD.FTZ R76, R76, R15 ;  /* 0x0000000f4c4c7221 */ /* 0x000fe20000010000 */
[----:B------:R-:W-:Y:S01]  /*1540*/  FFMA.FTZ R100, R7, R15, R100 ;  /* 0x0000000f07647223 */ /* 0x000fe20000010064 */
[----:B------:R-:W-:Y:S01]  /*1550*/  FMUL.FTZ R9, R23, R10 ;  /* 0x0000000a17097220 */ /* 0x000fe20000410000 */
[----:B------:R-:W-:Y:S01]  /*1560*/  FADD.FTZ R77, R77, R16 ;  /* 0x000000104d4d7221 */ /* 0x000fe20000010000 */
[-C--:B------:R-:W-:Y:S01]  /*1570*/  FFMA.FTZ R101, R6, R16.reuse, R101 ;  /* 0x0000001006657223 */ /* 0x080fe20000010065 */
[----:B------:R-:W-:Y:S01]  /*1580*/  FMUL.FTZ R15, R133, R16 ;  /* 0x00000010850f7220 */ /* 0x000fe20000410000 */
[----:B------:R-:W-:-:S02]  /*1590*/  HADD2.F32 R179, -RZ, R19.H0_H0 ;  /* 0x20000013ffb37230 */ /* 0x000fc40000004100 */
[----:B------:R-:W-:Y:S01]  /*15a0*/  FADD.FTZ R16, R189, R12 ;  /* 0x0000000cbd107221 */ /* 0x000fe20000010000 */
[----:B------:R-:W-:Y:S02]  /*15b0*/  HADD2.F32 R184, -RZ, R19.H1_H1 ;  /* 0x30000013ffb87230 */ /* 0x000fe40000004100 */
[----:B------:R-:W-:Y:S01]  /*15c0*/  FFMA.FTZ R19, R7, R12, R224 ;  /* 0x0000000c07137223 */ /* 0x000fe200000100e0 */
[----:B------:R-:W-:Y:S01]  /*15d0*/  FMUL.FTZ R13, R23, R14 ;  /* 0x0000000e170d7220 */ /* 0x000fe20000410000 */
[----:B------:R-:W-:Y:S02]  /*15e0*/  HADD2.F32 R178, -RZ, R17.H1_H1 ;  /* 0x30000011ffb27230 */ /* 0x000fe40000004100 */
        /* <DEDUP_REMOVED lines=17> */
[----:B------:R-:W-:Y:S01]  /*1700*/  FADD.FTZ R20, R21, R16 ;  /* 0x0000001015147221 */ /* 0x000fe20000010000 */
[C---:B------:R-:W-:Y:S01]  /*1710*/  FFMA.FTZ R21, R11.reuse, R16, R18 ;  /* 0x000000100b157223 */ /* 0x040fe20000010012 */
[----:B------:R-:W-:Y:S01]  /*1720*/  FFMA.FTZ R96, R11, R177, R96 ;  /* 0x000000b10b607223 */ /* 0x000fe20000010060 */
        /* <DEDUP_REMOVED lines=17> */
.L_x_7543:
[----:B------:R-:W-:Y:S05]  /*1840*/  BSYNC.RECONVERGENT B0 ;  /* 0x0000000000007941 */ /* 0x000fea0003800200 */
.L_x_7542:
        /* <DEDUP_REMOVED lines=31> */
.L_x_7545:
[----:B------:R-:W-:Y:S05]  /*1a40*/  BSYNC.RECONVERGENT B0 ;  /* 0x0000000000007941 */ /* 0x000fea0003800200 */
.L_x_7544:
        /* <DEDUP_REMOVED lines=50> */
[--C-:B-----5:R-:W-:Y:S02]  /*1d70*/  HADD2.F32 R188, -RZ, R178.reuse.H0_H0 ;  /* 0x200000b2ffbc7230 */ /* 0x120fe40000004100 */
[-CC-:B------:R-:W-:Y:S01]  /*1d80*/  FFMA.FTZ R180, R211, R185.reuse, R186.reuse ;  /* 0x000000b9d3b47223 */ /* 0x180fe200000100ba */
[----:B------:R-:W-:Y:S02]  /*1d90*/  HADD2.F32 R189, -RZ, R178.H1_H1 ;  /* 0x300000b2ffbd7230 */ /* 0x000fe40000004100 */
[-C--:B------:R-:W-:Y:S01]  /*1da0*/  FFMA.FTZ R178, R215, R185.reuse, R186 ;  /* 0x000000b9d7b27223 */ /* 0x080fe200000100ba */
[--C-:B------:R-:W-:Y:S02]  /*1db0*/  HADD2.F32 R187, -RZ, R179.reuse.H0_H0 ;  /* 0x200000b3ffbb7230 */ /* 0x100fe40000004100 */
[----:B------:R-:W-:Y:S01]  /*1dc0*/  FADD.FTZ R182, R209, -R180 ;  /* 0x800000b4d1b67221 */ /* 0x000fe20000010000 */
[----:B------:R-:W-:Y:S02]  /*1dd0*/  HADD2.F32 R226, -RZ, R179.H1_H1 ;  /* 0x300000b3ffe27230 */ /* 0x000fe40000004100 */
[-C--:B------:R-:W-:Y:S01]  /*1de0*/  FFMA.FTZ R179, R212, R185.reuse, R186 ;  /* 0x000000b9d4b37223 */ /* 0x080fe200000100ba */
[----:B------:R-:W-:Y:S01]  /*1df0*/  FADD.FTZ R178, R213, -R178 ;  /* 0x800000b2d5b27221 */ /* 0x000fe20000010000 */
[----:B------:R-:W-:Y:S01]  /*1e00*/  FFMA.FTZ R190, R208, R185, R186 ;  /* 0x000000b9d0be7223 */ /* 0x000fe200000100ba */
[C---:B------:R-:W-:Y:S01]  /*1e10*/  FMUL.FTZ R183, R23.reuse, R182 ;  /* 0x000000b617b77220 */ /* 0x040fe20000410000 */
[----:B------:R-:W-:Y:S01]  /*1e20*/  FADD.FTZ R180, R210, -R179 ;  /* 0x800000b3d2b47221 */ /* 0x000fe20000010000 */
[----:B------:R-:W-:Y:S01]  /*1e30*/  FMUL.FTZ R179, R23, R178 ;  /* 0x000000b217b37220 */ /* 0x000fe20000410000 */
[----:B------:R-:W-:Y:S01]  /*1e40*/  FADD.FTZ R190, R207, -R190 ;  /* 0x800000becfbe7221 */ /* 0x000fe20000010000 */
[----:B------:R-:W-:Y:S01]  /*1e50*/  FMUL.FTZ R191, R183, R184 ;  /* 0x000000b8b7bf7220 */ /* 0x000fe20000410000 */
[----:B------:R-:W-:Y:S01]  /*1e60*/  FMUL.FTZ R181, R23, R180 ;  /* 0x000000b417b57220 */ /* 0x000fe20000410000 */
[----:B------:R-:W-:Y:S01]  /*1e70*/  FMUL.FTZ R183, R179, R184 ;  /* 0x000000b8b3b77220 */ /* 0x000fe20000410000 */
[----:B------:R-:W-:Y:S01]  /*1e80*/  FMUL.FTZ R225, R23, R190 ;  /* 0x000000be17e17220 */ /* 0x000fe20000410000 */
[----:B------:R-:W-:Y:S01]  /*1e90*/  FFMA.FTZ R187, R191, R187, R66 ;  /* 0x000000bbbfbb7223 */ /* 0x000fe20000010042 */
[----:B------:R-:W-:Y:S01]  /*1ea0*/  FMUL.FTZ R222, R181, R184 ;  /* 0x000000b8b5de7220 */ /* 0x000fe20000410000 */
[----:B------:R-:W-:Y:S01]  /*1eb0*/  FFMA.FTZ R188, R183, R188, R64 ;  /* 0x000000bcb7bc7223 */ /* 0x000fe20000010040 */
[----:B------:R-:W-:Y:S01]  /*1ec0*/  FMUL.FTZ R224, R225, R184 ;  /* 0x000000b8e1e07220 */ /* 0x000fe20000410000 */
[--C-:B------:R-:W-:Y:S01]  /*1ed0*/  FFMA.FTZ R64, R223, R185, R186.reuse ;  /* 0x000000b9df407223 */ /* 0x100fe200000100ba */
[----:B------:R-:W-:Y:S01]  /*1ee0*/  FFMA.FTZ R189, R222, R189, R65 ;  /* 0x000000bddebd7223 */ /* 0x000fe20000010041 */
[-CC-:B------:R-:W-:Y:S01]  /*1ef0*/  FFMA.FTZ R65, R216, R185.reuse, R186.reuse ;  /* 0x000000b9d8417223 */ /* 0x180fe200000100ba */
[----:B------:R-:W-:Y:S01]  /*1f00*/  FFMA.FTZ R190, R224, R226, R67 ;  /* 0x000000e2e0be7223 */ /* 0x000fe20000010043 */
[-C--:B------:R-:W-:Y:S01]  /*1f10*/  FFMA.FTZ R66, R219, R185.reuse, R186 ;  /* 0x000000b9db427223 */ /* 0x080fe200000100ba */
[----:B------:R-:W-:Y:S01]  /*1f20*/  FADD.FTZ R64, R221, -R64 ;  /* 0x80000040dd407221 */ /* 0x000fe20000010000 */
[----:B------:R-:W-:Y:S01]  /*1f30*/  FFMA.FTZ R67, R220, R185, R186 ;  /* 0x000000b9dc437223 */ /* 0x000fe200000100ba */
[----:B------:R-:W-:Y:S01]  /*1f40*/  FADD.FTZ R180, R214, -R65 ;  /* 0x80000041d6b47221 */ /* 0x000fe20000010000 */
[----:B------:R-:W-:Y:S01]  /*1f50*/  FADD.FTZ R178, R217, -R66 ;  /* 0x80000042d9b27221 */ /* 0x000fe20000010000 */
[----:B------:R-:W-:Y:S01]  /*1f60*/  FMUL.FTZ R65, R23, R64 ;  /* 0x0000004017417220 */ /* 0x000fe20000410000 */
[----:B------:R-:W-:Y:S01]  /*1f70*/  FADD.FTZ R64, R218, -R67 ;  /* 0x80000043da407221 */ /* 0x000fe20000010000 */
[----:B------:R-:W-:-:S02]  /*1f80*/  HADD2.F32 R179, -RZ, R177.H0_H0 ;  /* 0x200000b1ffb37230 */ /* 0x000fc40000004100 */
[C---:B------:R-:W-:Y:S01]  /*1f90*/  FMUL.FTZ R181, R23.reuse, R180 ;  /* 0x000000b417b57220 */ /* 0x040fe20000410000 */
[----:B------:R-:W-:Y:S02]  /*1fa0*/  HADD2.F32 R182, -RZ, R177.H1_H1 ;  /* 0x300000b1ffb67230 */ /* 0x000fe40000004100 */
[C---:B------:R-:W-:Y:S01]  /*1fb0*/  FMUL.FTZ R177, R23.reuse, R178 ;  /* 0x000000b217b17220 */ /* 0x040fe20000410000 */
[--C-:B------:R-:W-:Y:S02]  /*1fc0*/  HADD2.F32 R66, -RZ, R176.reuse.H0_H0 ;  /* 0x200000b0ff427230 */ /* 0x100fe40000004100 */
[----:B------:R-:W-:Y:S01]  /*1fd0*/  FMUL.FTZ R67, R23, R64 ;  /* 0x0000004017437220 */ /* 0x000fe20000410000 */
[-C--:B------:R-:W-:Y:S01]  /*1fe0*/  FMUL.FTZ R65, R65, R184.reuse ;  /* 0x000000b841417220 */ /* 0x080fe20000410000 */
[-C--:B------:R-:W-:Y:S01]  /*1ff0*/  FMUL.FTZ R177, R177, R184.reuse ;  /* 0x000000b8b1b17220 */ /* 0x080fe20000410000 */
[-C--:B------:R-:W-:Y:S01]  /*2000*/  FMUL.FTZ R178, R181, R184.reuse ;  /* 0x000000b8b5b27220 */ /* 0x080fe20000410000 */
[----:B------:R-:W-:Y:S01]  /*2010*/  FMUL.FTZ R64, R67, R184 ;  /* 0x000000b843407220 */ /* 0x000fe20000410000 */
[----:B------:R-:W-:Y:S01]  /*2020*/  FFMA.FTZ R68, R65, R66, R68 ;  /* 0x0000004241447223 */ /* 0x000fe20000010044 */
[----:B------:R-:W-:-:S02]  /*2030*/  HADD2.F32 R66, -RZ, R176.H1_H1 ;  /* 0x300000b0ff427230 */ /* 0x000fc40000004100 */
        /* <DEDUP_REMOVED lines=14> */
[----:B------:R-:W-:Y:S01]  /*2120*/  F2FP.F16.F32.PACK_AB R176, R65, R176 ;  /* 0x000000b041b0723e */ /* 0x000fe200000000ff */
[----:B------:R-:W-:Y:S06]  /*2130*/  BRA `(.L_x_7550) ;  /* 0x0000000800ec7947 */ /* 0x000fec0003800000 */
.L_x_7549:
        /* <DEDUP_REMOVED lines=10> */
[----:B------:R-:W-:Y:S01]  /*21e0*/  FMUL.FTZ R168, R23, R168 ;  /* 0x000000a817a87220 */ /* 0x000fe20000410000 */
[----:B-----5:R-:W-:-:S02]  /*21f0*/  HADD2.F32 R172, -RZ, R176.H0_H0 ;  /* 0x200000b0ffac7230 */ /* 0x020fc40000004100 */
[----:B------:R-:W-:Y:S01]  /*2200*/  FMUL.FTZ R171, R23, R180 ;  /* 0x000000b417ab7220 */ /* 0x000fe20000410000 */
[--C-:B------:R-:W-:Y:S02]  /*2210*/  HADD2.F32 R173, -RZ, R177.reuse.H0_H0 ;  /* 0x200000b1ffad7230 */ /* 0x100fe40000004100 */
[-C--:B------:R-:W-:Y:S01]  /*2220*/  FMUL.FTZ R181, R170, R184.reuse ;  /* 0x000000b8aab57220 */ /* 0x080fe20000410000 */
[----:B------:R-:W-:Y:S02]  /*2230*/  HADD2.F32 R176, -RZ, R176.H1_H1 ;  /* 0x300000b0ffb07230 */ /* 0x000fe40000004100 */
[-C--:B------:R-:W-:Y:S01]  /*2240*/  FMUL.FTZ R180, R169, R184.reuse ;  /* 0x000000b8a9b47220 */ /* 0x080fe20000410000 */
[----:B------:R-:W-:Y:S02]  /*2250*/  HADD2.F32 R175, -RZ, R177.H1_H1 ;  /* 0x300000b1ffaf7230 */ /* 0x000fe40000004100 */
[----:B------:R-:W-:Y:S01]  /*2260*/  FMUL.FTZ R177, R168, R184 ;  /* 0x000000b8a8b17220 */ /* 0x000fe20000410000 */
[----:B------:R-:W-:Y:S01]  /*2270*/  FFMA.FTZ R70, R181, R173, R70 ;  /* 0x000000adb5467223 */ /* 0x000fe20000010046 */
[----:B------:R-:W-:Y:S01]  /*2280*/  FFMA.FTZ R69, R180, R176, R69 ;  /* 0x000000b0b4457223 */ /* 0x000fe20000010045 */
[-C--:B------:R-:W-:Y:S01]  /*2290*/  FFMA.FTZ R173, R212, R185.reuse, R186 ;  /* 0x000000b9d4ad7223 */ /* 0x080fe200000100ba */
[----:B------:R-:W-:Y:S01]  /*22a0*/  FFMA.FTZ R68, R177, R172, R68 ;  /* 0x000000acb1447223 */ /* 0x000fe20000010044 */
[-CC-:B------:R-:W-:Y:S01]  /*22b0*/  FFMA.FTZ R172, R215, R185.reuse, R186.reuse ;  /* 0x000000b9d7ac7223 */ /* 0x180fe200000100ba */
[-CC-:B------:R-:W-:Y:S01]  /*22c0*/  FFMA.FTZ R176, R211, R185.reuse, R186.reuse ;  /* 0x000000b9d3b07223 */ /* 0x180fe200000100ba */
[----:B------:R-:W-:Y:S01]  /*22d0*/  FADD.FTZ R174, R210, -R173 ;  /* 0x800000add2ae7221 */ /* 0x000fe20000010000 */
[----:B------:R-:W-:Y:S01]  /*22e0*/  FFMA.FTZ R190, R208, R185, R186 ;  /* 0x000000b9d0be7223 */ /* 0x000fe200000100ba */
[----:B------:R-:W-:Y:S01]  /*22f0*/  FADD.FTZ R172, R213, -R172 ;  /* 0x800000acd5ac7221 */ /* 0x000fe20000010000 */
[----:B------:R-:W-:Y:S01]  /*2300*/  FADD.FTZ R176, R209, -R176 ;  /* 0x800000b0d1b07221 */ /* 0x000fe20000010000 */
[----:B------:R-:W-:Y:S01]  /*2310*/  FMUL.FTZ R173, R23, R174 ;  /* 0x000000ae17ad7220 */ /* 0x000fe20000410000 */
[----:B------:R-:W-:Y:S01]  /*2320*/  FMUL.FTZ R182, R171, R184 ;  /* 0x000000b8abb67220 */ /* 0x000fe20000410000 */
[C---:B------:R-:W-:Y:S01]  /*2330*/  FMUL.FTZ R172, R23.reuse, R172 ;  /* 0x000000ac17ac7220 */ /* 0x040fe20000410000 */
[----:B------:R-:W-:Y:S01]  /*2340*/  FMUL.FTZ R174, R23, R176 ;  /* 0x000000b017ae7220 */ /* 0x000fe20000410000 */
[----:B------:R-:W-:Y:S01]  /*2350*/  FADD.FTZ R176, R207, -R190 ;  /* 0x800000becfb07221 */ /* 0x000fe20000010000 */
[----:B------:R-:W-:-:S02]  /*2360*/  HADD2.F32 R188, -RZ, R178.H0_H0 ;  /* 0x200000b2ffbc7230 */ /* 0x000fc40000004100 */
[----:B------:R-:W-:Y:S01]  /*2370*/  FFMA.FTZ R71, R182, R175, R71 ;  /* 0x000000afb6477223 */ /* 0x000fe20000010047 */
[----:B------:R-:W-:Y:S01]  /*2380*/  FMUL.FTZ R183, R172, R184 ;  /* 0x000000b8acb77220 */ /* 0x000fe20000410000 */
[--C-:B------:R-:W-:Y:S02]  /*2390*/  HADD2.F32 R187, -RZ, R179.reuse.H0_H0 ;  /* 0x200000b3ffbb7230 */ /* 0x100fe40000004100 */
[----:B------:R-:W-:Y:S01]  /*23a0*/  FMUL.FTZ R175, R23, R176 ;  /* 0x000000b017af7220 */ /* 0x000fe20000410000 */
[----:B------:R-:W-:Y:S02]  /*23b0*/  HADD2.F32 R178, -RZ, R178.H1_H1 ;  /* 0x300000b2ffb27230 */ /* 0x000fe40000004100 */
[-C--:B------:R-:W-:Y:S01]  /*23c0*/  FMUL.FTZ R191, R174, R184.reuse ;  /* 0x000000b8aebf7220 */ /* 0x080fe20000410000 */
[----:B------:R-:W-:Y:S01]  /*23d0*/  FMUL.FTZ R190, R173, R184 ;  /* 0x000000b8adbe7220 */ /* 0x000fe20000410000 */
[----:B------:R-:W-:Y:S01]  /*23e0*/  FFMA.FTZ R188, R183, R188, R64 ;  /* 0x000000bcb7bc7223 */ /* 0x000fe20000010040 */
        /* <DEDUP_REMOVED lines=16> */
[----:B------:R-:W-:Y:S01]  /*24f0*/  F2FP.F16.F32.PACK_AB R179, R180, R191 ;  /* 0x000000bfb4b3723e */ /* 0x000fe200000000ff */
[----:B------:R-:W-:Y:S06]  /*2500*/  BRA `(.L_x_7550) ;  /* 0x0000000400f87947 */ /* 0x000fec0003800000 */
.L_x_7548:
        /* <DEDUP_REMOVED lines=8> */
[-CC-:B------:R-:W-:Y:S01]  /*2590*/  FFMA.FTZ R178, R215, R185.reuse, R186.reuse ;  /* 0x000000b9d7b27223 */ /* 0x180fe200000100ba */
[-CC-:B------:R-:W-:Y:S01]  /*25a0*/  FFMA.FTZ R181, R212, R185.reuse, R186.reuse ;  /* 0x000000b9d4b57223 */ /* 0x180fe200000100ba */
[----:B------:R-:W-:Y:S01]  /*25b0*/  FFMA.FTZ R188, R208, R185, R186 ;  /* 0x000000b9d0bc7223 */ /* 0x000fe200000100ba */
[--C-:B------:R-:W-:Y:S02]  /*25c0*/  HADD2.F32 R225, -RZ, R179.reuse.H0_H0 ;  /* 0x200000b3ffe17230 */ /* 0x100fe40000004100 */
[----:B------:R-:W-:Y:S01]  /*25d0*/  FADD.FTZ R180, R209, -R180 ;  /* 0x800000b4d1b47221 */ /* 0x000fe20000010000 */
[----:B------:R-:W-:-:S02]  /*25e0*/  HADD2.F32 R190, -RZ, R179.H1_H1 ;  /* 0x300000b3ffbe7230 */ /* 0x000fc40000004100 */
        /* <DEDUP_REMOVED lines=11> */
[----:B------:R-:W-:Y:S01]  /*26a0*/  FFMA.FTZ R187, R225, R191, R66 ;  /* 0x000000bfe1bb7223 */ /* 0x000fe20000010042 */
[----:B------:R-:W-:Y:S01]  /*26b0*/  FFMA.FTZ R188, R189, R181, R64 ;  /* 0x000000b5bdbc7223 */ /* 0x000fe20000010040 */
[-CC-:B------:R-:W-:Y:S01]  /*26c0*/  FFMA.FTZ R66, R219, R185.reuse, R186.reuse ;  /* 0x000000b9db427223 */ /* 0x180fe200000100ba */
[----:B------:R-:W-:Y:S01]  /*26d0*/  FFMA.FTZ R189, R182, R180, R65 ;  /* 0x000000b4b6bd7223 */ /* 0x000fe20000010041 */
[-CC-:B------:R-:W-:Y:S01]  /*26e0*/  FFMA.FTZ R65, R216, R185.reuse, R186.reuse ;  /* 0x000000b9d8417223 */ /* 0x180fe200000100ba */
[-C--:B------:R-:W-:Y:S01]  /*26f0*/  FFMA.FTZ R64, R223, R185.reuse, R186 ;  /* 0x000000b9df407223 */ /* 0x080fe200000100ba */
[----:B------:R-:W-:Y:S01]  /*2700*/  FADD.FTZ R66, R217, -R66 ;  /* 0x80000042d9427221 */ /* 0x000fe20000010000 */
[----:B------:R-:W-:Y:S01]  /*2710*/  FFMA.FTZ R225, R220, R185, R186 ;  /* 0x000000b9dce17223 */ /* 0x000fe200000100ba */
[----:B------:R-:W-:Y:S01]  /*2720*/  FADD.FTZ R182, R214, -R65 ;  /* 0x80000041d6b67221 */ /* 0x000fe20000010000 */
[----:B------:R-:W-:Y:S01]  /*2730*/  FFMA.FTZ R190, R190, R178, R67 ;  /* 0x000000b2bebe7223 */ /* 0x000fe20000010043 */
[----:B------:R-:W-:Y:S01]  /*2740*/  FADD.FTZ R65, R221, -R64 ;  /* 0x80000040dd417221 */ /* 0x000fe20000010000 */
[C---:B------:R-:W-:Y:S01]  /*2750*/  FFMA.FTZ R67, R23.reuse, R66, R46 ;  /* 0x0000004217437223 */ /* 0x040fe2000001002e */
[----:B------:R-:W-:Y:S01]  /*2760*/  FADD.FTZ R64, R218, -R225 ;  /* 0x800000e1da407221 */ /* 0x000fe20000010000 */
[----:B------:R-:W-:Y:S01]  /*2770*/  FFMA.FTZ R179, R23, R182, R47 ;  /* 0x000000b617b37223 */ /* 0x000fe2000001002f */
[----:B------:R-:W-:-:S02]  /*2780*/  HADD2.F32 R227, -RZ, R177.H0_H0 ;  /* 0x200000b1ffe37230 */ /* 0x000fc40000004100 */
[----:B------:R-:W-:Y:S01]  /*2790*/  FFMA.FTZ R65, R23, R65, R44 ;  /* 0x0000004117417223 */ /* 0x000fe2000001002c */
[----:B------:R-:W-:Y:S02]  /*27a0*/  HADD2.F32 R222, -RZ, R177.H1_H1 ;  /* 0x300000b1ffde7230 */ /* 0x000fe40000004100 */
[----:B------:R-:W-:Y:S01]  /*27b0*/  FMUL.FTZ R177, R67, R184 ;  /* 0x000000b843b17220 */ /* 0x000fe20000410000 */
[----:B------:R-:W-:Y:S01]  /*27c0*/  FFMA.FTZ R67, R23, R64, R45 ;  /* 0x0000004017437223 */ /* 0x000fe2000001002d */
[-C--:B------:R-:W-:Y:S01]  /*27d0*/  FMUL.FTZ R66, R179, R184.reuse ;  /* 0x000000b8b3427220 */ /* 0x080fe20000410000 */
[--C-:B------:R-:W-:Y:S02]  /*27e0*/  HADD2.F32 R183, -RZ, R176.reuse.H0_H0 ;  /* 0x200000b0ffb77230 */ /* 0x100fe40000004100 */
[-C--:B------:R-:W-:Y:S01]  /*27f0*/  FMUL.FTZ R65, R65, R184.reuse ;  /* 0x000000b841417220 */ /* 0x080fe20000410000 */
[----:B------:R-:W-:Y:S01]  /*2800*/  FMUL.FTZ R64, R67, R184 ;  /* 0x000000b843407220 */ /* 0x000fe20000410000 */
[----:B------:R-:W-:Y:S01]  /*2810*/  FFMA.FTZ R71, R222, R66, R71 ;  /* 0x00000042de477223 */ /* 0x000fe20000010047 */
[----:B------:R-:W-:-:S02]  /*2820*/  HADD2.F32 R222, -RZ, R176.H1_H1 ;  /* 0x300000b0ffde7230 */ /* 0x000fc40000004100 */
[----:B------:R-:W-:Y:S01]  /*2830*/  FFMA.FTZ R70, R227, R177, R70 ;  /* 0x000000b1e3467223 */ /* 0x000fe20000010046 */
[-C--:B------:R-:W-:Y:S01]  /*2840*/  FFMA.FTZ R68, R183, R65.reuse, R68 ;  /* 0x00000041b7447223 */ /* 0x080fe20000010044 */
        /* <DEDUP_REMOVED lines=9> */
[----:B------:R-:W-:-:S02]  /*28e0*/  F2FP.F16.F32.PACK_AB R179, R182, R179 ;  /* 0x000000b3b6b3723e */ /* 0x000fc400000000ff */
[----:B------:R-:W-:Y:S02]  /*28f0*/  F2FP.F16.F32.PACK_AB R178, R67, R178 ;  /* 0x000000b243b2723e */ /* 0x000fe400000000ff */
[----:B------:R-:W-:Y:S02]  /*2900*/  F2FP.F16.F32.PACK_AB R177, R66, R177 ;  /* 0x000000b142b1723e */ /* 0x000fe400000000ff */
[----:B------:R-:W-:Y:S01]  /*2910*/  F2FP.F16.F32.PACK_AB R176, R65, R176 ;  /* 0x000000b041b0723e */ /* 0x000fe200000000ff */
[----:B------:R-:W-:Y:S06]  /*2920*/  BRA `(.L_x_7550) ;  /* 0x0000000000f07947 */ /* 0x000fec0003800000 */
.L_x_7551:
[-CC-:B------:R-:W-:Y:S01]  /*2930*/  FFMA.FTZ R168, R223, R185.reuse, R186.reuse ;  /* 0x000000b9dfa87223 */ /* 0x180fe200000100ba */
[-CC-:B------:R-:W-:Y:S01]  /*2940*/  FFMA.FTZ R169, R220, R185.reuse, R186.reuse ;  /* 0x000000b9dca97223 */ /* 0x180fe200000100ba */
[--C-:B-----5:R-:W-:Y:S02]  /*2950*/  HADD2.F32 R175, -RZ, R177.reuse.H0_H0 ;  /* 0x200000b1ffaf7230 */ /* 0x120fe40000004100 */
[-CC-:B------:R-:W-:Y:S01]  /*2960*/  FFMA.FTZ R172, R219, R185.reuse, R186.reuse ;  /* 0x000000b9dbac7223 */ /* 0x180fe200000100ba */
[----:B------:R-:W-:Y:S02]  /*2970*/  HADD2.F32 R174, -RZ, R177.H1_H1 ;  /* 0x300000b1ffae7230 */ /* 0x000fe40000004100 */
[----:B------:R-:W-:Y:S01]  /*2980*/  FFMA.FTZ R177, R216, R185, R186 ;  /* 0x000000b9d8b17223 */ /* 0x000fe200000100ba */
[----:B------:R-:W-:Y:S01]  /*2990*/  FADD.FTZ R168, R221, -R168 ;  /* 0x800000a8dda87221 */ /* 0x000fe20000010000 */
[----:B------:R-:W-:Y:S01]  /*29a0*/  FADD.FTZ R170, R218, -R169 ;  /* 0x800000a9daaa7221 */ /* 0x000fe20000010000 */
[----:B------:R-:W-:Y:S01]  /*29b0*/  FADD.FTZ R171, R217, -R172 ;  /* 0x800000acd9ab7221 */ /* 0x000fe20000010000 */
[----:B------:R-:W-:Y:S01]  /*29c0*/  FADD.FTZ R172, R214, -R177 ;  /* 0x800000b1d6ac7221 */ /* 0x000fe20000010000 */
[C---:B------:R-:W-:Y:S01]  /*29d0*/  FFMA.FTZ R168, R23.reuse, R168, R44 ;  /* 0x000000a817a87223 */ /* 0x040fe2000001002c */
[----:B------:R-:W-:Y:S01]  /*29e0*/  FFMA.FTZ R169, R23, R170, R45 ;  /* 0x000000aa17a97223 */ /* 0x000fe2000001002d */
[----:B------:R-:W-:-:S02]  /*29f0*/  HADD2.F32 R173, -RZ, R176.H0_H0 ;  /* 0x200000b0ffad7230 */ /* 0x000fc40000004100 */
[C---:B------:R-:W-:Y:S01]  /*2a00*/  FFMA.FTZ R170, R23.reuse, R171, R46 ;  /* 0x000000ab17aa7223 */ /* 0x040fe2000001002e */
[----:B------:R-:W-:Y:S02]  /*2a10*/  HADD2.F32 R176, -RZ, R176.H1_H1 ;  /* 0x300000b0ffb07230 */ /* 0x000fe40000004100 */
[----:B------:R-:W-:Y:S01]  /*2a20*/  FFMA.FTZ R171, R23, R172, R47 ;  /* 0x000000ac17ab7223 */ /* 0x000fe2000001002f */
[-C--:B------:R-:W-:Y:S01]  /*2a30*/  FMUL.FTZ R177, R168, R184.reuse ;  /* 0x000000b8a8b17220 */ /* 0x080fe20000410000 */
[-C--:B------:R-:W-:Y:S01]  /*2a40*/  FMUL.FTZ R180, R169, R184.reuse ;  /* 0x000000b8a9b47220 */ /* 0x080fe20000410000 */
[----:B------:R-:W-:Y:S01]  /*2a50*/  FFMA.FTZ R172, R215, R185, R186 ;  /* 0x000000b9d7ac7223 */ /* 0x000fe200000100ba */
[----:B------:R-:W-:Y:S01]  /*2a60*/  FMUL.FTZ R182, R171, R184 ;  /* 0x000000b8abb67220 */ /* 0x000fe20000410000 */
[----:B------:R-:W-:Y:S01]  /*2a70*/  FFMA.FTZ R68, R173, R177, R68 ;  /* 0x000000b1ad447223 */ /* 0x000fe20000010044 */
[----:B------:R-:W-:Y:S01]  /*2a80*/  FFMA.FTZ R69, R176, R180, R69 ;  /* 0x000000b4b0457223 */ /* 0x000fe20000010045 */
[-CC-:B------:R-:W-:Y:S01]  /*2a90*/  FFMA.FTZ R173, R212, R185.reuse, R186.reuse ;  /* 0x000000b9d4ad7223 */ /* 0x180fe200000100ba */
[-C--:B------:R-:W-:Y:S01]  /*2aa0*/  FFMA.FTZ R176, R211, R185.reuse, R186 ;  /* 0x000000b9d3b07223 */ /* 0x080fe200000100ba */
[----:B------:R-:W-:Y:S01]  /*2ab0*/  FADD.FTZ R172, R213, -R172 ;  /* 0x800000acd5ac7221 */ /* 0x000fe20000010000 */
[----:B------:R-:W-:Y:S01]  /*2ac0*/  FFMA.FTZ R71, R174, R182, R71 ;  /* 0x000000b6ae477223 */ /* 0x000fe20000010047 */
[----:B------:R-:W-:Y:S01]  /*2ad0*/  FMUL.FTZ R181, R170, R184 ;  /* 0x000000b8aab57220 */ /* 0x000fe20000410000 */
[----:B------:R-:W-:Y:S01]  /*2ae0*/  FADD.FTZ R174, R210, -R173 ;  /* 0x800000add2ae7221 */ /* 0x000fe20000010000 */
[----:B------:R-:W-:Y:S01]  /*2af0*/  FADD.FTZ R183, R209, -R176 ;  /* 0x800000b0d1b77221 */ /* 0x000fe20000010000 */
[----:B------:R-:W-:Y:S01]  /*2b00*/  FFMA.FTZ R172, R23, R172, R40 ;  /* 0x000000ac17ac7223 */ /* 0x000fe20000010028 */
[----:B------:R-:W-:Y:S01]  /*2b10*/  FFMA.FTZ R176, R208, R185, R186 ;  /* 0x000000b9d0b07223 */ /* 0x000fe200000100ba */
[----:B------:R-:W-:Y:S01]  /*2b20*/  FFMA.FTZ R70, R175, R181, R70 ;  /* 0x000000b5af467223 */ /* 0x000fe20000010046 */
[----:B------:R-:W-:Y:S01]  /*2b30*/  FFMA.FTZ R173, R23, R174, R41 ;  /* 0x000000ae17ad7223 */ /* 0x000fe20000010029 */
[----:B------:R-:W-:-:S02]  /*2b40*/  HADD2.F32 R175, -RZ, R178.H0_H0 ;  /* 0x200000b2ffaf7230 */ /* 0x000fc40000004100 */
[----:B------:R-:W-:Y:S01]  /*2b50*/  FFMA.FTZ R174, R23, R183, R42 ;  /* 0x000000b717ae7223 */ /* 0x000fe2000001002a */
[-C--:B------:R-:W-:Y:S01]  /*2b60*/  FMUL.FTZ R183, R172, R184.reuse ;  /* 0x000000b8acb77220 */ /* 0x080fe20000410000 */
[----:B------:R-:W-:Y:S01]  /*2b70*/  FADD.FTZ R176, R207, -R176 ;  /* 0x800000b0cfb07221 */ /* 0x000fe20000010000 */
[--C-:B------:R-:W-:Y:S02]  /*2b80*/  HADD2.F32 R187, -RZ, R179.reuse.H0_H0 ;  /* 0x200000b3ffbb7230 */ /* 0x100fe40000004100 */
[----:B------:R-:W-:Y:S01]  /*2b90*/  FMUL.FTZ R191, R174, R184 ;  /* 0x000000b8aebf7220 */ /* 0x000fe20000410000 */
[----:B------:R-:W-:Y:S01]  /*2ba0*/  FFMA.FTZ R188, R175, R183, R64 ;  /* 0x000000b7afbc7223 */ /* 0x000fe20000010040 */
[----:B------:R-:W-:Y:S01]  /*2bb0*/  FFMA.FTZ R175, R23, R176, R43 ;  /* 0x000000b017af7223 */ /* 0x000fe2000001002b */
[----:B------:R-:W-:Y:S02]  /*2bc0*/  HADD2.F32 R178, -RZ, R178.H1_H1 ;  /* 0x300000b2ffb27230 */ /* 0x000fe40000004100 */
[-C--:B------:R-:W-:Y:S01]  /*2bd0*/  FMUL.FTZ R190, R173, R184.reuse ;  /* 0x000000b8adbe7220 */ /* 0x080fe20000410000 */
[----:B------:R-:W-:Y:S01]  /*2be0*/  FFMA.FTZ R187, R187, R191, R66 ;  /* 0x000000bfbbbb7223 */ /* 0x000fe20000010042 */
[----:B------:R-:W-:Y:S01]  /*2bf0*/  FMUL.FTZ R64, R175, R184 ;  /* 0x000000b8af407220 */ /* 0x000fe20000410000 */
        /* <DEDUP_REMOVED lines=14> */
[----:B------:R-:W-:-:S07]  /*2ce0*/  F2FP.F16.F32.PACK_AB R179, R180, R191 ;  /* 0x000000bfb4b3723e */ /* 0x000fce00000000ff */
.L_x_7550:
        /* <DEDUP_REMOVED lines=14> */
.L_x_7547:
[----:B------:R-:W-:Y:S05]  /*2dd0*/  BSYNC.RECONVERGENT B0 ;  /* 0x0000000000007941 */ /* 0x000fea0003800200 */
.L_x_7546:
        /* <DEDUP_REMOVED lines=15> */
[----:B-----5:R-:W-:Y:S02]  /*2ed0*/  HADD2.F32 R173, -RZ, R177.H0_H0 ;  /* 0x200000b1ffad7230 */ /* 0x020fe40000004100 */
[----:B------:R-:W-:Y:S01]  /*2ee0*/  FADD.FTZ R169, R194, -R169 ;  /* 0x800000a9c2a97221 */ /* 0x000fe20000010000 */
[----:B------:R-:W-:Y:S01]  /*2ef0*/  FADD.FTZ R170, R195, -R168 ;  /* 0x800000a8c3aa7221 */ /* 0x000fe20000010000 */
[----:B------:R-:W-:Y:S01]  /*2f00*/  FADD.FTZ R171, R196, -R171 ;  /* 0x800000abc4ab7221 */ /* 0x000fe20000010000 */
[----:B------:R-:W-:Y:S01]  /*2f10*/  FFMA.FTZ R174, R192, R185, R186 ;  /* 0x000000b9c0ae7223 */ /* 0x000fe200000100ba */
[C---:B------:R-:W-:Y:S01]  /*2f20*/  FFMA.FTZ R168, R23.reuse, R169, R36 ;  /* 0x000000a917a87223 */ /* 0x040fe20000010024 */
[C---:B------:R-:W-:Y:S01]  /*2f30*/  FFMA.FTZ R169, R23.reuse, R170, R37 ;  /* 0x000000aa17a97223 */ /* 0x040fe20000010025 */
[----:B------:R-:W-:Y:S01]  /*2f40*/  FFMA.FTZ R170, R23, R171, R38 ;  /* 0x000000ab17aa7223 */ /* 0x000fe20000010026 */
[----:B------:R-:W-:-:S02]  /*2f50*/  HADD2.F32 R172, -RZ, R176.H0_H0 ;  /* 0x200000b0ffac7230 */ /* 0x000fc40000004100 */
[----:B------:R-:W-:Y:S01]  /*2f60*/  FADD.FTZ R174, R197, -R174 ;  /* 0x800000aec5ae7221 */ /* 0x000fe20000010000 */
[----:B------:R-:W-:Y:S02]  /*2f70*/  HADD2.F32 R175, -RZ, R177.H1_H1 ;  /* 0x300000b1ffaf7230 */ /* 0x000fe40000004100 */
[-C--:B------:R-:W-:Y:S01]  /*2f80*/  FMUL.FTZ R181, R170, R184.reuse ;  /* 0x000000b8aab57220 */ /* 0x080fe20000410000 */
[----:B------:R-:W-:Y:S01]  /*2f90*/  FMUL.FTZ R177, R168, R184 ;  /* 0x000000b8a8b17220 */ /* 0x000fe20000410000 */
[----:B------:R-:W-:Y:S01]  /*2fa0*/  FFMA.FTZ R171, R23, R174, R39 ;  /* 0x000000ae17ab7223 */ /* 0x000fe20000010027 */
[----:B------:R-:W-:Y:S01]  /*2fb0*/  FFMA.FTZ R183, R203, R185, R186 ;  /* 0x000000b9cbb77223 */ /* 0x000fe200000100ba */
[----:B------:R-:W-:Y:S01]  /*2fc0*/  FFMA.FTZ R62, R181, R173, R62 ;  /* 0x000000adb53e7223 */ /* 0x000fe2000001003e */
[-C--:B------:R-:W-:Y:S01]  /*2fd0*/  FFMA.FTZ R173, R199, R185.reuse, R186 ;  /* 0x000000b9c7ad7223 */ /* 0x080fe200000100ba */
[----:B------:R-:W-:Y:S01]  /*2fe0*/  FFMA.FTZ R60, R177, R172, R60 ;  /* 0x000000acb13c7223 */ /* 0x000fe2000001003c */
[-C--:B------:R-:W-:Y:S01]  /*2ff0*/  FFMA.FTZ R172, R200, R185.reuse, R186 ;  /* 0x000000b9c8ac7223 */ /* 0x080fe200000100ba */
[----:B------:R-:W-:Y:S01]  /*3000*/  FMUL.FTZ R182, R171, R184 ;  /* 0x000000b8abb67220 */ /* 0x000fe20000410000 */
[----:B------:R-:W-:Y:S01]  /*3010*/  FADD.FTZ R173, R198, -R173 ;  /* 0x800000adc6ad7221 */ /* 0x000fe20000010000 */
[----:B------:R-:W-:Y:S01]  /*3020*/  FADD.FTZ R183, R202, -R183 ;  /* 0x800000b7cab77221 */ /* 0x000fe20000010000 */
[----:B------:R-:W-:Y:S01]  /*3030*/  FADD.FTZ R174, R201, -R172 ;  /* 0x800000acc9ae7221 */ /* 0x000fe20000010000 */
[----:B------:R-:W-:Y:S01]  /*3040*/  FFMA.FTZ R187, R206, R185, R186 ;  /* 0x000000b9cebb7223 */ /* 0x000fe200000100ba */
[C---:B------:R-:W-:Y:S01]  /*3050*/  FFMA.FTZ R172, R23.reuse, R173, R32 ;  /* 0x000000ad17ac7223 */ /* 0x040fe20000010020 */
[----:B------:R-:W-:Y:S01]  /*3060*/  FFMA.FTZ R63, R182, R175, R63 ;  /* 0x000000afb63f7223 */ /* 0x000fe2000001003f */
[----:B------:R-:W-:Y:S01]  /*3070*/  FFMA.FTZ R173, R23, R174, R33 ;  /* 0x000000ae17ad7223 */ /* 0x000fe20000010021 */
[----:B------:R-:W-:-:S02]  /*3080*/  HADD2.F32 R176, -RZ, R176.H1_H1 ;  /* 0x300000b0ffb07230 */ /* 0x000fc40000004100 */
[----:B------:R-:W-:Y:S01]  /*3090*/  FFMA.FTZ R174, R23, R183, R34 ;  /* 0x000000b717ae7223 */ /* 0x000fe20000010022 */
[--C-:B------:R-:W-:Y:S02]  /*30a0*/  HADD2.F32 R175, -RZ, R178.reuse.H0_H0 ;  /* 0x200000b2ffaf7230 */ /* 0x100fe40000004100 */
[-C--:B------:R-:W-:Y:S01]  /*30b0*/  FMUL.FTZ R180, R169, R184.reuse ;  /* 0x000000b8a9b47220 */ /* 0x080fe20000410000 */
[----:B------:R-:W-:Y:S01]  /*30c0*/  FMUL.FTZ R183, R172, R184 ;  /* 0x000000b8acb77220 */ /* 0x000fe20000410000 */
[----:B------:R-:W-:Y:S01]  /*30d0*/  FADD.FTZ R190, R204, -R187 ;  /* 0x800000bbccbe7221 */ /* 0x000fe20000010000 */
[----:B------:R-:W-:Y:S02]  /*30e0*/  HADD2.F32 R178, -RZ, R178.H1_H1 ;  /* 0x300000b2ffb27230 */ /* 0x000fe40000004100 */
[----:B------:R-:W-:Y:S01]  /*30f0*/  FFMA.FTZ R61, R180, R176, R61 ;  /* 0x000000b0b43d7223 */ /* 0x000fe2000001003d */
[----:B------:R-:W-:Y:S01]  /*3100*/  FFMA.FTZ R56, R183, R175, R56 ;  /* 0x000000afb7387223 */ /* 0x000fe20000010038 */
[----:B------:R-:W-:-:S02]  /*3110*/  HADD2.F32 R176, -RZ, R179.H0_H0 ;  /* 0x200000b3ffb07230 */ /* 0x000fc40000004100 */
[----:B------:R-:W-:Y:S01]  /*3120*/  FFMA.FTZ R175, R23, R190, R35 ;  /* 0x000000be17af7223 */ /* 0x000fe20000010023 */
[-C--:B------:R-:W-:Y:S01]  /*3130*/  FMUL.FTZ R187, R174, R184.reuse ;  /* 0x000000b8aebb7220 */ /* 0x080fe20000410000 */
[-C--:B------:R-:W-:Y:S01]  /*3140*/  FMUL.FTZ R188, R173, R184.reuse ;  /* 0x000000b8adbc7220 */ /* 0x080fe20000410000 */
[----:B------:R-:W-:Y:S02]  /*3150*/  HADD2.F32 R189, -RZ, R179.H1_H1 ;  /* 0x300000b3ffbd7230 */ /* 0x000fe40000004100 */
        /* <DEDUP_REMOVED lines=17> */
.L_x_7555:
        /* <DEDUP_REMOVED lines=21> */
[----:B------:R-:W-:-:S02]  /*33c0*/  HADD2.F32 R187, -RZ, R177.H1_H1 ;  /* 0x300000b1ffbb7230 */ /* 0x000fc40000004100 */
[----:B------:R-:W-:Y:S01]  /*33d0*/  FFMA.FTZ R57, R190, R182, R57 ;  /* 0x000000b6be397223 */ /* 0x000fe20000010039 */
[----:B------:R-:W-:Y:S01]  /*33e0*/  FFMA.FTZ R56, R189, R180, R56 ;  /* 0x000000b4bd387223 */ /* 0x000fe20000010038 */
[----:B------:R-:W-:Y:S02]  /*33f0*/  HADD2.F32 R182, -RZ, R177.H0_H0 ;  /* 0x200000b1ffb67230 */ /* 0x000fe40000004100 */
[-CC-:B------:R-:W-:Y:S01]  /*3400*/  FFMA.FTZ R179, R193, R185.reuse, R186.reuse ;  /* 0x000000b9c1b37223 */ /* 0x180fe200000100ba */
[-CC-:B------:R-:W-:Y:S01]  /*3410*/  FFMA.FTZ R180, R192, R185.reuse, R186.reuse ;  /* 0x000000b9c0b47223 */ /* 0x180fe200000100ba */
[-C--:B------:R-:W-:Y:S01]  /*3420*/  FFMA.FTZ R177, R205, R185.reuse, R186 ;  /* 0x000000b9cdb17223 */ /* 0x080fe200000100ba */
[--C-:B------:R-:W-:Y:S02]  /*3430*/  HADD2.F32 R178, -RZ, R176.reuse.H0_H0 ;  /* 0x200000b0ffb27230 */ /* 0x100fe40000004100 */
[----:B------:R-:W-:Y:S01]  /*3440*/  FADD.FTZ R179, R196, -R179 ;  /* 0x800000b3c4b37221 */ /* 0x000fe20000010000 */
[----:B------:R-:W-:Y:S01]  /*3450*/  FADD.FTZ R188, R197, -R180 ;  /* 0x800000b4c5bc7221 */ /* 0x000fe20000010000 */
[----:B------:R-:W-:Y:S01]  /*3460*/  FADD.FTZ R177, R194, -R177 ;  /* 0x800000b1c2b17221 */ /* 0x000fe20000010000 */
[----:B------:R-:W-:Y:S01]  /*3470*/  FFMA.FTZ R180, R22, R185, R186 ;  /* 0x000000b916b47223 */ /* 0x000fe200000100ba */
[C---:B------:R-:W-:Y:S01]  /*3480*/  FFMA.FTZ R179, R23.reuse, R179, R38 ;  /* 0x000000b317b37223 */ /* 0x040fe20000010026 */
[C---:B------:R-:W-:Y:S01]  /*3490*/  FFMA.FTZ R183, R23.reuse, R188, R39 ;  /* 0x000000bc17b77223 */ /* 0x040fe20000010027 */
[----:B------:R-:W-:Y:S01]  /*34a0*/  FFMA.FTZ R177, R23, R177, R36 ;  /* 0x000000b117b17223 */ /* 0x000fe20000010024 */
[----:B------:R-:W-:Y:S01]  /*34b0*/  FADD.FTZ R180, R195, -R180 ;  /* 0x800000b4c3b47221 */ /* 0x000fe20000010000 */
        /* <DEDUP_REMOVED lines=24> */
.L_x_7554:
[----:B------:R-:W0:Y:S02]  /*3640*/  LDC.64 R180, c[0x0][0x478] ;  /* 0x00011e00ffb47b82 */ /* 0x000e240000000a00 */
[----:B0-----:R-:W-:-:S04]  /*3650*/  ISETP.NE.U32.AND P1, PT, R180, RZ, PT ;  /* 0x000000ffb400720c */ /* 0x001fc80003f25070 */
[----:B------:R-:W-:-:S13]  /*3660*/  ISETP.NE.AND.EX P1, PT, R181, RZ, PT, P1 ;  /* 0x000000ffb500720c */ /* 0x000fda0003f25310 */
[----:B------:R-:W-:Y:S05]  /*3670*/  @!P1 BRA `(.L_x_7557) ;  /* 0x0000000000f49947 */ /* 0x000fea0003800000 */
[-CC-:B------:R-:W-:Y:S01]  /*3680*/  FFMA.FTZ R169, R205, R185.reuse, R186.reuse ;  /* 0x000000b9cda97223 */ /* 0x180fe200000100ba */
[-CC-:B------:R-:W-:Y:S01]  /*3690*/  FFMA.FTZ R170, R22, R185.reuse, R186.reuse ;  /* 0x000000b916aa7223 */ /* 0x180fe200000100ba */
[--C-:B-----5:R-:W-:Y:S02]  /*36a0*/  HADD2.F32 R173, -RZ, R176.reuse.H0_H0 ;  /* 0x200000b0ffad7230 */ /* 0x120fe40000004100 */
[-CC-:B------:R-:W-:Y:S01]  /*36b0*/  FFMA.FTZ R171, R193, R185.reuse, R186.reuse ;  /* 0x000000b9c1ab7223 */ /* 0x180fe200000100ba */
[----:B------:R-:W-:Y:S01]  /*36c0*/  FADD.FTZ R168, R194, -R169 ;  /* 0x800000a9c2a87221 */ /* 0x000fe20000010000 */
[--C-:B------:R-:W-:Y:S02]  /*36d0*/  HADD2.F32 R175, -RZ, R177.reuse.H0_H0 ;  /* 0x200000b1ffaf7230 */ /* 0x100fe40000004100 */
[----:B------:R-:W-:Y:S01]  /*36e0*/  FFMA.FTZ R174, R192, R185, R186 ;  /* 0x000000b9c0ae7223 */ /* 0x000fe200000100ba */
[----:B------:R-:W-:Y:S02]  /*36f0*/  HADD2.F32 R188, -RZ, R177.H1_H1 ;  /* 0x300000b1ffbc7230 */ /* 0x000fe40000004100 */
[----:B------:R-:W-:Y:S01]  /*3700*/  FMUL.FTZ R168, R23, R168 ;  /* 0x000000a817a87220 */ /* 0x000fe20000410000 */
[----:B------:R-:W-:Y:S01]  /*3710*/  FADD.FTZ R170, R195, -R170 ;  /* 0x800000aac3aa7221 */ /* 0x000fe20000010000 */
[----:B------:R-:W-:Y:S01]  /*3720*/  FADD.FTZ R172, R196, -R171 ;  /* 0x800000abc4ac7221 */ /* 0x000fe20000010000 */
[----:B------:R-:W-:Y:S01]  /*3730*/  FADD.FTZ R174, R197, -R174 ;  /* 0x800000aec5ae7221 */ /* 0x000fe20000010000 */
[----:B------:R-:W-:Y:S01]  /*3740*/  FMUL.FTZ R177, R168, R184 ;  /* 0x000000b8a8b17220 */ /* 0x000fe20000410000 */
[----:B------:R-:W-:Y:S01]  /*3750*/  FMUL.FTZ R169, R23, R170 ;  /* 0x000000aa17a97220 */ /* 0x000fe20000410000 */
[----:B------:R-:W-:-:S02]  /*3760*/  HADD2.F32 R176, -RZ, R176.H1_H1 ;  /* 0x300000b0ffb07230 */ /* 0x000fc40000004100 */
[----:B------:R-:W-:Y:S01]  /*3770*/  FMUL.FTZ R170, R23, R172 ;  /* 0x000000ac17aa7220 */ /* 0x000fe20000410000 */
[----:B------:R-:W-:Y:S01]  /*3780*/  FFMA.FTZ R60, R173, R177, R60 ;  /* 0x000000b1ad3c7223 */ /* 0x000fe2000001003c */
[-CC-:B------:R-:W-:Y:S01]  /*3790*/  FFMA.FTZ R173, R199, R185.reuse, R186.reuse ;  /* 0x000000b9c7ad7223 */ /* 0x180fe200000100ba */
[----:B------:R-:W-:Y:S01]  /*37a0*/  FMUL.FTZ R171, R23, R174 ;  /* 0x000000ae17ab7220 */ /* 0x000fe20000410000 */
[-C--:B------:R-:W-:Y:S01]  /*37b0*/  FMUL.FTZ R180, R169, R184.reuse ;  /* 0x000000b8a9b47220 */ /* 0x080fe20000410000 */
[-CC-:B------:R-:W-:Y:S01]  /*37c0*/  FFMA.FTZ R174, R200, R185.reuse, R186.reuse ;  /* 0x000000b9c8ae7223 */ /* 0x180fe200000100ba */
[-C--:B------:R-:W-:Y:S01]  /*37d0*/  FFMA.FTZ R183, R203, R185.reuse, R186 ;  /* 0x000000b9cbb77223 */ /* 0x080fe200000100ba */
[----:B------:R-:W-:Y:S01]  /*37e0*/  FADD.FTZ R172, R198, -R173 ;  /* 0x800000adc6ac7221 */ /* 0x000fe20000010000 */
[----:B------:R-:W-:Y:S01]  /*37f0*/  FMUL.FTZ R181, R170, R184 ;  /* 0x000000b8aab57220 */ /* 0x000fe20000410000 */
[----:B------:R-:W-:Y:S01]  /*3800*/  FFMA.FTZ R61, R176, R180, R61 ;  /* 0x000000b4b03d7223 */ /* 0x000fe2000001003d */
[----:B------:R-:W-:Y:S01]  /*3810*/  FADD.FTZ R174, R201, -R174 ;  /* 0x800000aec9ae7221 */ /* 0x000fe20000010000 */
[----:B------:R-:W-:Y:S01]  /*3820*/  FADD.FTZ R176, R202, -R183 ;  /* 0x800000b7cab07221 */ /* 0x000fe20000010000 */
[----:B------:R-:W-:Y:S01]  /*3830*/  FMUL.FTZ R172, R23, R172 ;  /* 0x000000ac17ac7220 */ /* 0x000fe20000410000 */
[----:B------:R-:W-:Y:S01]  /*3840*/  FFMA.FTZ R187, R206, R185, R186 ;  /* 0x000000b9cebb7223 */ /* 0x000fe200000100ba */
[----:B------:R-:W-:Y:S01]  /*3850*/  FFMA.FTZ R62, R175, R181, R62 ;  /* 0x000000b5af3e7223 */ /* 0x000fe2000001003e */
[----:B------:R-:W-:-:S02]  /*3860*/  HADD2.F32 R175, -RZ, R178.H0_H0 ;  /* 0x200000b2ffaf7230 */ /* 0x000fc40000004100 */
[C---:B------:R-:W-:Y:S01]  /*3870*/  FMUL.FTZ R173, R23.reuse, R174 ;  /* 0x000000ae17ad7220 */ /* 0x040fe20000410000 */
[----:B------:R-:W-:Y:S01]  /*3880*/  FMUL.FTZ R174, R23, R176 ;  /* 0x000000b017ae7220 */ /* 0x000fe20000410000 */
[-C--:B------:R-:W-:Y:S01]  /*3890*/  FMUL.FTZ R183, R172, R184.reuse ;  /* 0x000000b8acb77220 */ /* 0x080fe20000410000 */
[----:B------:R-:W-:Y:S01]  /*38a0*/  FADD.FTZ R176, R204, -R187 ;  /* 0x800000bbccb07221 */ /* 0x000fe20000010000 */
[----:B------:R-:W-:Y:S01]  /*38b0*/  FMUL.FTZ R182, R171, R184 ;  /* 0x000000b8abb67220 */ /* 0x000fe20000410000 */
[----:B------:R-:W-:Y:S02]  /*38c0*/  HADD2.F32 R178, -RZ, R178.H1_H1 ;  /* 0x300000b2ffb27230 */ /* 0x000fe40000004100 */
[----:B------:R-:W-:Y:S01]  /*38d0*/  FFMA.FTZ R56, R175, R183, R56 ;  /* 0x000000b7af387223 */ /* 0x000fe20000010038 */
[----:B------:R-:W-:Y:S01]  /*38e0*/  FMUL.FTZ R175, R23, R176 ;  /* 0x000000b017af7220 */ /* 0x000fe20000410000 */
[----:B------:R-:W-:Y:S01]  /*38f0*/  FFMA.FTZ R63, R188, R182, R63 ;  /* 0x000000b6bc3f7223 */ /* 0x000fe2000001003f */
[----:B------:R-:W-:-:S02]  /*3900*/  HADD2.F32 R189, -RZ, R179.H0_H0 ;  /* 0x200000b3ffbd7230 */ /* 0x000fc40000004100 */
[-C--:B------:R-:W-:Y:S01]  /*3910*/  FMUL.FTZ R188, R173, R184.reuse ;  /* 0x000000b8adbc7220 */ /* 0x080fe20000410000 */
[-C--:B------:R-:W-:Y:S01]  /*3920*/  FMUL.FTZ R187, R174, R184.reuse ;  /* 0x000000b8aebb7220 */ /* 0x080fe20000410000 */
[----:B------:R-:W-:Y:S01]  /*3930*/  FMUL.FTZ R190, R175, R184 ;  /* 0x000000b8afbe7220 */ /* 0x000fe20000410000 */
[----:B------:R-:W-:Y:S02]  /*3940*/  HADD2.F32 R222, -RZ, R179.H1_H1 ;  /* 0x300000b3ffde7230 */ /* 0x000fe40000004100 */
        /* <DEDUP_REMOVED lines=16> */
.L_x_7557:
[--C-:B-----5:R-:W-:Y:S02]  /*3a50*/  HADD2.F32 R189, -RZ, R179.reuse.H0_H0 ;  /* 0x200000b3ffbd7230 */ /* 0x120fe40000004100 */
[-CC-:B------:R-:W-:Y:S01]  /*3a60*/  FFMA.FTZ R187, R206, R185.reuse, R186.reuse ;  /* 0x000000b9cebb7223 */ /* 0x180fe200000100ba */
[----:B------:R-:W-:Y:S02]  /*3a70*/  HADD2.F32 R224, -RZ, R179.H1_H1 ;  /* 0x300000b3ffe07230 */ /* 0x000fe40000004100 */
[-CC-:B------:R-:W-:Y:S01]  /*3a80*/  FFMA.FTZ R179, R199, R185.reuse, R186.reuse ;  /* 0x000000b9c7b37223 */ /* 0x180fe200000100ba */
[--C-:B------:R-:W-:Y:S02]  /*3a90*/  HADD2.F32 R181, -RZ, R178.reuse.H0_H0 ;  /* 0x200000b2ffb57230 */ /* 0x100fe40000004100 */
[----:B------:R-:W-:Y:S01]  /*3aa0*/  FADD.FTZ R190, R204, -R187 ;  /* 0x800000bbccbe7221 */ /* 0x000fe20000010000 */
[----:B------:R-:W-:Y:S02]  /*3ab0*/  HADD2.F32 R182, -RZ, R178.H1_H1 ;  /* 0x300000b2ffb67230 */ /* 0x000fe40000004100 */
        /* <DEDUP_REMOVED lines=11> */
[----:B------:R-:W-:Y:S01]  /*3b70*/  FMUL.FTZ R183, R23, R180 ;  /* 0x000000b417b77220 */ /* 0x000fe20000410000 */
[----:B------:R-:W-:Y:S01]  /*3b80*/  FFMA.FTZ R56, R181, R191, R56 ;  /* 0x000000bfb5387223 */ /* 0x000fe20000010038 */
[----:B------:R-:W-:Y:S01]  /*3b90*/  FADD.FTZ R180, R196, -R179 ;  /* 0x800000b3c4b47221 */ /* 0x000fe20000010000 */
[-C--:B------:R-:W-:Y:S01]  /*3ba0*/  FMUL.FTZ R225, R187, R184.reuse ;  /* 0x000000b8bbe17220 */ /* 0x080fe20000410000 */
[----:B------:R-:W-:Y:S01]  /*3bb0*/  FMUL.FTZ R190, R183, R184 ;  /* 0x000000b8b7be7220 */ /* 0x000fe20000410000 */
[----:B------:R-:W-:-:S02]  /*3bc0*/  HADD2.F32 R187, -RZ, R177.H0_H0 ;  /* 0x200000b1ffbb7230 */ /* 0x000fc40000004100 */
[-CC-:B------:R-:W-:Y:S01]  /*3bd0*/  FFMA.FTZ R178, R192, R185.reuse, R186.reuse ;  /* 0x000000b9c0b27223 */ /* 0x180fe200000100ba */
[----:B------:R-:W-:Y:S02]  /*3be0*/  HADD2.F32 R188, -RZ, R177.H1_H1 ;  /* 0x300000b1ffbc7230 */ /* 0x000fe40000004100 */
[-CC-:B------:R-:W-:Y:S01]  /*3bf0*/  FFMA.FTZ R177, R205, R185.reuse, R186.reuse ;  /* 0x000000b9cdb17223 */ /* 0x180fe200000100ba */
[----:B------:R-:W-:Y:S01]  /*3c00*/  FMUL.FTZ R181, R23, R180 ;  /* 0x000000b417b57220 */ /* 0x000fe20000410000 */
[----:B------:R-:W-:Y:S01]  /*3c10*/  FFMA.FTZ R180, R22, R185, R186 ;  /* 0x000000b916b47223 */ /* 0x000fe200000100ba */
[----:B------:R-:W-:Y:S01]  /*3c20*/  FFMA.FTZ R57, R182, R190, R57 ;  /* 0x000000beb6397223 */ /* 0x000fe20000010039 */
[----:B------:R-:W-:Y:S01]  /*3c30*/  FADD.FTZ R182, R197, -R178 ;  /* 0x800000b2c5b67221 */ /* 0x000fe20000010000 */
[----:B------:R-:W-:Y:S01]  /*3c40*/  FADD.FTZ R178, R194, -R177 ;  /* 0x800000b1c2b27221 */ /* 0x000fe20000010000 */
[----:B------:R-:W-:Y:S01]  /*3c50*/  FADD.FTZ R180, R195, -R180 ;  /* 0x800000b4c3b47221 */ /* 0x000fe20000010000 */
[----:B------:R-:W-:Y:S01]  /*3c60*/  FFMA.FTZ R58, R189, R225, R58 ;  /* 0x000000e1bd3a7223 */ /* 0x000fe2000001003a */
[C---:B------:R-:W-:Y:S01]  /*3c70*/  FMUL.FTZ R189, R23.reuse, R182 ;  /* 0x000000b617bd7220 */ /* 0x040fe20000410000 */
[----:B------:R-:W-:Y:S01]  /*3c80*/  FMUL.FTZ R177, R23, R178 ;  /* 0x000000b217b17220 */ /* 0x000fe20000410000 */
[----:B------:R-:W-:Y:S01]  /*3c90*/  FMUL.FTZ R183, R181, R184 ;  /* 0x000000b8b5b77220 */ /* 0x000fe20000410000 */
[----:B------:R-:W-:Y:S01]  /*3ca0*/  FMUL.FTZ R181, R23, R180 ;  /* 0x000000b417b57220 */ /* 0x000fe20000410000 */
[----:B------:R-:W-:-:S02]  /*3cb0*/  HADD2.F32 R179, -RZ, R176.H0_H0 ;  /* 0x200000b0ffb37230 */ /* 0x000fc40000004100 */
[-C--:B------:R-:W-:Y:S01]  /*3cc0*/  FMUL.FTZ R182, R189, R184.reuse ;  /* 0x000000b8bdb67220 */ /* 0x080fe20000410000 */
[-C--:B------:R-:W-:Y:S01]  /*3cd0*/  FMUL.FTZ R177, R177, R184.reuse ;  /* 0x000000b8b1b17220 */ /* 0x080fe20000410000 */
[----:B------:R-:W-:Y:S01]  /*3ce0*/  FMUL.FTZ R178, R181, R184 ;  /* 0x000000b8b5b27220 */ /* 0x000fe20000410000 */
[----:B------:R-:W-:Y:S01]  /*3cf0*/  FFMA.FTZ R59, R224, R222, R59 ;  /* 0x000000dee03b7223 */ /* 0x000fe2000001003b */
[----:B------:R-:W-:Y:S01]  /*3d00*/  FFMA.FTZ R62, R187, R183, R62 ;  /* 0x000000b7bb3e7223 */ /* 0x000fe2000001003e */
[----:B------:R-:W-:Y:S01]  /*3d10*/  FFMA.FTZ R63, R188, R182, R63 ;  /* 0x000000b6bc3f7223 */ /* 0x000fe2000001003f */
        /* <DEDUP_REMOVED lines=14> */
[----:B------:R-:W-:-:S07]  /*3e00*/  F2FP.F16.F32.PACK_AB R176, R181, R176 ;  /* 0x000000b0b5b0723e */ /* 0x000fce00000000ff */
.L_x_7556:
        /* <DEDUP_REMOVED lines=8> */
.L_x_7553:
[----:B------:R-:W-:Y:S05]  /*3e90*/  BSYNC.RECONVERGENT B0 ;  /* 0x0000000000007941 */ /* 0x000fea0003800200 */
.L_x_7552:
        /* <DEDUP_REMOVED lines=22> */
[----:B-----5:R-:W-:-:S02]  /*4000*/  HADD2.F32 R172, -RZ, R176.H0_H0 ;  /* 0x200000b0ffac7230 */ /* 0x020fc40000004100 */
[C---:B------:R-:W-:Y:S01]  /*4010*/  FFMA.FTZ R169, R23.reuse, R170, R29 ;  /* 0x000000aa17a97223 */ /* 0x040fe2000001001d */
[--C-:B------:R-:W-:Y:S02]  /*4020*/  HADD2.F32 R173, -RZ, R177.reuse.H0_H0 ;  /* 0x200000b1ffad7230 */ /* 0x100fe40000004100 */
[C---:B------:R-:W-:Y:S01]  /*4030*/  FFMA.FTZ R170, R23.reuse, R171, R30 ;  /* 0x000000ab17aa7223 */ /* 0x040fe2000001001e */
[----:B------:R-:W-:Y:S02]  /*4040*/  HADD2.F32 R175, -RZ, R177.H1_H1 ;  /* 0x300000b1ffaf7230 */ /* 0x000fe40000004100 */
[----:B------:R-:W-:Y:S01]  /*4050*/  FMUL.FTZ R177, R168, R184 ;  /* 0x000000b8a8b17220 */ /* 0x000fe20000410000 */
[-CC-:B------:R-:W-:Y:S01]  /*4060*/  FFMA.FTZ R188, R10, R185.reuse, R186.reuse ;  /* 0x000000b90abc7223 */ /* 0x180fe200000100ba */
[----:B------:R-:W-:Y:S01]  /*4070*/  FFMA.FTZ R171, R23, R174, R31 ;  /* 0x000000ae17ab7223 */ /* 0x000fe2000001001f */
[----:B------:R-:W-:Y:S01]  /*4080*/  FADD.FTZ R183, R16, -R183 ;  /* 0x800000b710b77221 */ /* 0x000fe20000010000 */
[-CC-:B------:R-:W-:Y:S01]  /*4090*/  FFMA.FTZ R190, R20, R185.reuse, R186.reuse ;  /* 0x000000b914be7223 */ /* 0x180fe200000100ba */
[----:B------:R-:W-:Y:S01]  /*40a0*/  FFMA.FTZ R187, R13, R185, R186 ;  /* 0x000000b90dbb7223 */ /* 0x000fe200000100ba */
[----:B------:R-:W-:Y:S01]  /*40b0*/  FMUL.FTZ R181, R170, R184 ;  /* 0x000000b8aab57220 */ /* 0x000fe20000410000 */
[----:B------:R-:W-:Y:S01]  /*40c0*/  FFMA.FTZ R52, R177, R172, R52 ;  /* 0x000000acb1347223 */ /* 0x000fe20000010034 */
[----:B------:R-:W-:Y:S01]  /*40d0*/  FMUL.FTZ R182, R171, R184 ;  /* 0x000000b8abb67220 */ /* 0x000fe20000410000 */
[----:B------:R-:W-:Y:S01]  /*40e0*/  FADD.FTZ R188, R19, -R188 ;  /* 0x800000bc13bc7221 */ /* 0x000fe20000010000 */
[----:B------:R-:W-:Y:S01]  /*40f0*/  FFMA.FTZ R172, R23, R183, R24 ;  /* 0x000000b717ac7223 */ /* 0x000fe20000010018 */
[----:B------:R-:W-:Y:S01]  /*4100*/  FADD.FTZ R190, R21, -R190 ;  /* 0x800000be15be7221 */ /* 0x000fe20000010000 */
[----:B------:R-:W-:Y:S01]  /*4110*/  FADD.FTZ R187, R18, -R187 ;  /* 0x800000bb12bb7221 */ /* 0x000fe20000010000 */
[----:B------:R-:W-:Y:S01]  /*4120*/  FFMA.FTZ R54, R181, R173, R54 ;  /* 0x000000adb5367223 */ /* 0x000fe20000010036 */
[----:B------:R-:W-:-:S02]  /*4130*/  HADD2.F32 R185, -RZ, R178.H0_H0 ;  /* 0x200000b2ffb97230 */ /* 0x000fc40000004100 */
[----:B------:R-:W-:Y:S01]  /*4140*/  FFMA.FTZ R55, R182, R175, R55 ;  /* 0x000000afb6377223 */ /* 0x000fe20000010037 */
[C---:B------:R-:W-:Y:S01]  /*4150*/  FFMA.FTZ R173, R23.reuse, R188, R25 ;  /* 0x000000bc17ad7223 */ /* 0x040fe20000010019 */
[----:B------:R-:W-:Y:S01]  /*4160*/  FMUL.FTZ R183, R172, R184 ;  /* 0x000000b8acb77220 */ /* 0x000fe20000410000 */
[C---:B------:R-:W-:Y:S01]  /*4170*/  FFMA.FTZ R175, R23.reuse, R190, R27 ;  /* 0x000000be17af7223 */ /* 0x040fe2000001001b */
[----:B------:R-:W-:Y:S02]  /*4180*/  HADD2.F32 R176, -RZ, R176.H1_H1 ;  /* 0x300000b0ffb07230 */ /* 0x000fe40000004100 */
[----:B------:R-:W-:Y:S01]  /*4190*/  FFMA.FTZ R174, R23, R187, R26 ;  /* 0x000000bb17ae7223 */ /* 0x000fe2000001001a */
[-C--:B------:R-:W-:Y:S01]  /*41a0*/  FMUL.FTZ R180, R169, R184.reuse ;  /* 0x000000b8a9b47220 */ /* 0x080fe20000410000 */
[----:B------:R-:W-:Y:S02]  /*41b0*/  HADD2.F32 R178, -RZ, R178.H1_H1 ;  /* 0x300000b2ffb27230 */ /* 0x000fe40000004100 */
[----:B------:R-:W-:Y:S01]  /*41c0*/  FMUL.FTZ R188, R173, R184 ;  /* 0x000000b8adbc7220 */ /* 0x000fe20000410000 */
[----:B------:R-:W-:-:S02]  /*41d0*/  HADD2.F32 R186, -RZ, R179.H1_H1 ;  /* 0x300000b3ffba7230 */ /* 0x000fc40000004100 */
[----:B------:R-:W-:Y:S01]  /*41e0*/  FFMA.FTZ R185, R183, R185, R48 ;  /* 0x000000b9b7b97223 */ /* 0x000fe20000010030 */
[-C--:B------:R-:W-:Y:S01]  /*41f0*/  FMUL.FTZ R190, R175, R184.reuse ;  /* 0x000000b8afbe7220 */ /* 0x080fe20000410000 */
[----:B------:R-:W-:Y:S02]  /*4200*/  HADD2.F32 R48, -RZ, R179.H0_H0 ;  /* 0x200000b3ff307230 */ /* 0x000fe40000004100 */
[----:B------:R-:W-:Y:S01]  /*4210*/  FMUL.FTZ R179, R174, R184 ;  /* 0x000000b8aeb37220 */ /* 0x000fe20000410000 */
[----:B------:R-:W-:Y:S01]  /*4220*/  FFMA.FTZ R53, R180, R176, R53 ;  /* 0x000000b0b4357223 */ /* 0x000fe20000010035 */
        /* <DEDUP_REMOVED lines=14> */
[----:B------:R-:W-:Y:S01]  /*4310*/  F2FP.F16.F32.PACK_AB R179, R181, R180 ;  /* 0x000000b4b5b3723e */ /* 0x000fe200000000ff */
[----:B------:R-:W-:Y:S06]  /*4320*/  BRA `(.L_x_7562) ;  /* 0x0000000800e87947 */ /* 0x000fec0003800000 */
.L_x_7561:
        /* <DEDUP_REMOVED lines=22> */
[----:B------:R-:W-:Y:S01]  /*4490*/  FFMA.FTZ R181, R23, R181, R28 ;  /* 0x000000b517b57223 */ /* 0x000fe2000001001c */
[----:B-----5:R-:W-:-:S02]  /*44a0*/  HADD2.F32 R222, -RZ, R179.H0_H0 ;  /* 0x200000b3ffde7230 */ /* 0x020fc40000004100 */
[----:B------:R-:W-:Y:S01]  /*44b0*/  FFMA.FTZ R23, R23, R186, R29 ;  /* 0x000000ba17177223 */ /* 0x000fe2000001001d */
        /* <DEDUP_REMOVED lines=10> */
[--C-:B------:R-:W-:Y:S02]  /*4560*/  HADD2.F32 R177, -RZ, R176.reuse.H0_H0 ;  /* 0x200000b0ffb17230 */ /* 0x100fe40000004100 */
[-C--:B------:R-:W-:Y:S01]  /*4570*/  FMUL.FTZ R181, R181, R184.reuse ;  /* 0x000000b8b5b57220 */ /* 0x080fe20000410000 */
[-C--:B------:R-:W-:Y:S01]  /*4580*/  FMUL.FTZ R225, R225, R184.reuse ;  /* 0x000000b8e1e17220 */ /* 0x080fe20000410000 */
[----:B------:R-:W-:Y:S01]  /*4590*/  FMUL.FTZ R180, R23, R184 ;  /* 0x000000b817b47220 */ /* 0x000fe20000410000 */
[----:B------:R-:W-:Y:S02]  /*45a0*/  HADD2.F32 R176, -RZ, R176.H1_H1 ;  /* 0x300000b0ffb07230 */ /* 0x000fe40000004100 */
        /* <DEDUP_REMOVED lines=21> */
.L_x_7560:
        /* <DEDUP_REMOVED lines=16> */
[-CC-:B------:R-:W-:Y:S01]  /*4800*/  FFMA.FTZ R183, R11, R185.reuse, R186.reuse ;  /* 0x000000b90bb77223 */ /* 0x180fe200000100ba */
[-CC-:B------:R-:W-:Y:S01]  /*4810*/  FFMA.FTZ R188, R10, R185.reuse, R186.reuse ;  /* 0x000000b90abc7223 */ /* 0x180fe200000100ba */
[----:B------:R-:W-:Y:S01]  /*4820*/  FFMA.FTZ R187, R13, R185, R186 ;  /* 0x000000b90dbb7223 */ /* 0x000fe200000100ba */
[----:B-----5:R-:W-:-:S02]  /*4830*/  HADD2.F32 R173, -RZ, R176.H0_H0 ;  /* 0x200000b0ffad7230 */ /* 0x020fc40000004100 */
[----:B------:R-:W-:Y:S01]  /*4840*/  FMUL.FTZ R171, R23, R174 ;  /* 0x000000ae17ab7220 */ /* 0x000fe20000410000 */
[--C-:B------:R-:W-:Y:S02]  /*4850*/  HADD2.F32 R175, -RZ, R177.reuse.H0_H0 ;  /* 0x200000b1ffaf7230 */ /* 0x100fe40000004100 */
[-C--:B------:R-:W-:Y:S01]  /*4860*/  FMUL.FTZ R181, R170, R184.reuse ;  /* 0x000000b8aab57220 */ /* 0x080fe20000410000 */
[----:B------:R-:W-:Y:S02]  /*4870*/  HADD2.F32 R186, -RZ, R177.H1_H1 ;  /* 0x300000b1ffba7230 */ /* 0x000fe40000004100 */
[-C--:B------:R-:W-:Y:S01]  /*4880*/  FMUL.FTZ R177, R168, R184.reuse ;  /* 0x000000b8a8b17220 */ /* 0x080fe20000410000 */
[----:B------:R-:W-:Y:S01]  /*4890*/  FADD.FTZ R172, R16, -R183 ;  /* 0x800000b710ac7221 */ /* 0x000fe20000010000 */
[----:B------:R-:W-:Y:S01]  /*48a0*/  FADD.FTZ R188, R19, -R188 ;  /* 0x800000bc13bc7221 */ /* 0x000fe20000010000 */
[----:B------:R-:W-:Y:S01]  /*48b0*/  FADD.FTZ R190, R21, -R190 ;  /* 0x800000be15be7221 */ /* 0x000fe20000010000 */
[----:B------:R-:W-:Y:S01]  /*48c0*/  FADD.FTZ R174, R18, -R187 ;  /* 0x800000bb12ae7221 */ /* 0x000fe20000010000 */
[----:B------:R-:W-:Y:S01]  /*48d0*/  FMUL.FTZ R182, R171, R184 ;  /* 0x000000b8abb67220 */ /* 0x000fe20000410000 */
[----:B------:R-:W-:Y:S01]  /*48e0*/  FFMA.FTZ R52, R173, R177, R52 ;  /* 0x000000b1ad347223 */ /* 0x000fe20000010034 */
[----:B------:R-:W-:Y:S01]  /*48f0*/  FFMA.FTZ R54, R175, R181, R54 ;  /* 0x000000b5af367223 */ /* 0x000fe20000010036 */
[C---:B------:R-:W-:Y:S01]  /*4900*/  FMUL.FTZ R172, R23.reuse, R172 ;  /* 0x000000ac17ac7220 */ /* 0x040fe20000410000 */
[C---:B------:R-:W-:Y:S01]  /*4910*/  FMUL.FTZ R173, R23.reuse, R188 ;  /* 0x000000bc17ad7220 */ /* 0x040fe20000410000 */
[----:B------:R-:W-:Y:S01]  /*4920*/  FMUL.FTZ R175, R23, R190 ;  /* 0x000000be17af7220 */ /* 0x000fe20000410000 */
[----:B------:R-:W-:-:S02]  /*4930*/  HADD2.F32 R176, -RZ, R176.H1_H1 ;  /* 0x300000b0ffb07230 */ /* 0x000fc40000004100 */
[----:B------:R-:W-:Y:S01]  /*4940*/  FMUL.FTZ R174, R23, R174 ;  /* 0x000000ae17ae7220 */ /* 0x000fe20000410000 */
[----:B------:R-:W-:Y:S01]  /*4950*/  FMUL.FTZ R180, R169, R184 ;  /* 0x000000b8a9b47220 */ /* 0x000fe20000410000 */
[----:B------:R-:W-:Y:S01]  /*4960*/  FFMA.FTZ R55, R186, R182, R55 ;  /* 0x000000b6ba377223 */ /* 0x000fe20000010037 */
[--C-:B------:R-:W-:Y:S02]  /*4970*/  HADD2.F32 R185, -RZ, R178.reuse.H0_H0 ;  /* 0x200000b2ffb97230 */ /* 0x100fe40000004100 */
[-C--:B------:R-:W-:Y:S01]  /*4980*/  FMUL.FTZ R183, R172, R184.reuse ;  /* 0x000000b8acb77220 */ /* 0x080fe20000410000 */
[----:B------:R-:W-:Y:S02]  /*4990*/  HADD2.F32 R178, -RZ, R178.H1_H1 ;  /* 0x300000b2ffb27230 */ /* 0x000fe40000004100 */
[-C--:B------:R-:W-:Y:S01]  /*49a0*/  FMUL.FTZ R188, R173, R184.reuse ;  /* 0x000000b8adbc7220 */ /* 0x080fe20000410000 */
[--C-:B------:R-:W-:Y:S02]  /*49b0*/  HADD2.F32 R186, -RZ, R179.reuse.H1_H1 ;  /* 0x300000b3ffba7230 */ /* 0x100fe40000004100 */
[----:B------:R-:W-:Y:S01]  /*49c0*/  FMUL.FTZ R190, R175, R184 ;  /* 0x000000b8afbe7220 */ /* 0x000fe20000410000 */
[----:B------:R-:W-:-:S02]  /*49d0*/  HADD2.F32 R187, -RZ, R179.H0_H0 ;  /* 0x200000b3ffbb7230 */ /* 0x000fc40000004100 */
[----:B------:R-:W-:Y:S01]  /*49e0*/  FMUL.FTZ R179, R174, R184 ;  /* 0x000000b8aeb37220 */ /* 0x000fe20000410000 */
[----:B------:R-:W-:Y:S01]  /*49f0*/  FFMA.FTZ R53, R176, R180, R53 ;  /* 0x000000b4b0357223 */ /* 0x000fe20000010035 */
        /* <DEDUP_REMOVED lines=17> */
.L_x_7563:
        /* <DEDUP_REMOVED lines=23> */
[----:B-----5:R-:W-:-:S02]  /*4c80*/  HADD2.F32 R227, -RZ, R179.H0_H0 ;  /* 0x200000b3ffe37230 */ /* 0x020fc40000004100 */
[----:B------:R-:W-:Y:S01]  /*4c90*/  FMUL.FTZ R23, R23, R186 ;  /* 0x000000ba17177220 */ /* 0x000fe20000410000 */
        /* <DEDUP_REMOVED lines=31> */
[----:B------:R-:W-:-:S02]  /*4e90*/  F2FP.F16.F32.PACK_AB R179, R190, R179 ;  /* 0x000000b3beb3723e */ /* 0x000fc400000000ff */
[----:B------:R-:W-:Y:S02]  /*4ea0*/  F2FP.F16.F32.PACK_AB R178, R49, R178 ;  /* 0x000000b231b2723e */ /* 0x000fe400000000ff */
[----:B------:R-:W-:Y:S02]  /*4eb0*/  F2FP.F16.F32.PACK_AB R177, R182, R177 ;  /* 0x000000b1b6b1723e */ /* 0x000fe400000000ff */
[----:B------:R-:W-:-:S07]  /*4ec0*/  F2FP.F16.F32.PACK_AB R176, R48, R181 ;  /* 0x000000b530b0723e */ /* 0x000fce00000000ff */
.L_x_7562:
        /* <DEDUP_REMOVED lines=11> */
.L_x_7559:
[----:B------:R-:W-:Y:S05]  /*4f80*/  BSYNC.RECONVERGENT B0 ;  /* 0x0000000000007941 */ /* 0x000fea0003800200 */
.L_x_7558:
[----:B0-23--:R-:W0:Y:S01]  /*4f90*/  LDC.64 R176, c[0x0][0x380] ;  /* 0x0000e000ffb07b82 */ /* 0x00de220000000a00 */
[----:B------:R-:W-:Y:S01]  /*4fa0*/  UPLOP3.LUT UP1, UPT, UPT, UPT, UP1, 0x40, 0x4 ;  /* 0x000000000004789c */ /* 0x000fe20003f2e810 */
[----:B0-----:R-:W-:-:S04]  /*4fb0*/  IADD3 R2, PT, PT, R2, R176, RZ ;  /* 0x000000b002027210 */ /* 0x001fc80007ffe0ff */
[----:B------:R-:W-:-:S13]  /*4fc0*/  ISETP.GE.AND P1, PT, R2, R177, PT ;  /* 0x000000b10200720c */ /* 0x000fda0003f26270 */
[----:B------:R-:W-:Y:S05]  /*4fd0*/  @!P1 BRA `(.L_x_7564) ;  /* 0xffffffb400f89947 */ /* 0x000fea000383ffff */
.L_x_7537:
        /* <DEDUP_REMOVED lines=18> */
.L_x_7566:
[----:B------:R-:W-:Y:S05]  /*5100*/  BSYNC.RECONVERGENT B0 ;  /* 0x0000000000007941 */ /* 0x000fea0003800200 */
.L_x_7565:
        /* <DEDUP_REMOVED lines=15> */
.L_x_7568:
[----:B------:R-:W-:Y:S05]  /*5200*/  BSYNC.RECONVERGENT B0 ;  /* 0x0000000000007941 */ /* 0x000fea0003800200 */
.L_x_7567:
        /* <DEDUP_REMOVED lines=14> */
.L_x_7569:
        /* <DEDUP_REMOVED lines=9> */
.L_x_10798:


//--------------------- .text._ZN10layer_norm13ln_bwd_kernelINS_13Kernel_traitsIf6__halffS2_fjLj6144ELj1ELj1ELj8ELj16ENS_18Kernel_traits_baseILj6144EfS2_fS2_fjLj256EEEEELb0ELb1ELb0ELb1EEEvNS_9BwdParamsE --------------------------
	.section	.text._ZN10layer_norm13ln_bwd_kernelINS_13Kernel_traitsIf6__halffS2_fjLj6144ELj1ELj1ELj8ELj16ENS_18Kernel_traits_baseILj6144EfS2_fS2_fjLj256EEEEELb0ELb1ELb0ELb1EEEvNS_9BwdParamsE,"ax",@progbits
	.align	128
        .global         _ZN10layer_norm13ln_bwd_kernelINS_13Kernel_traitsIf6__halffS2_fjLj6144ELj1ELj1ELj8ELj16ENS_18Kernel_traits_baseILj6144EfS2_fS2_fjLj256EEEEELb0ELb1ELb0ELb1EEEvNS_9BwdParamsE
        .type           _ZN10layer_norm13ln_bwd_kernelINS_13Kernel_traitsIf6__halffS2_fjLj6144ELj1ELj1ELj8ELj16ENS_18Kernel_traits_baseILj6144EfS2_fS2_fjLj256EEEEELb0ELb1ELb0ELb1EEEvNS_9BwdParamsE,@function
        .size           _ZN10layer_norm13ln_bwd_kernelINS_13Kernel_traitsIf6__halffS2_fjLj6144ELj1ELj1ELj8ELj16ENS_18Kernel_traits_baseILj6144EfS2_fS2_fjLj256EEEEELb0ELb1ELb0ELb1EEEvNS_9BwdParamsE,(.L_x_10799 - _ZN10layer_norm13ln_bwd_kernelINS_13Kernel_traitsIf6__halffS2_fjLj6144ELj1ELj1ELj8ELj16ENS_18Kernel_traits_baseILj6144EfS2_fS2_fjLj256EEEEELb0ELb1ELb0ELb1EEEvNS_9BwdParamsE)
        .other          _ZN10layer_norm13ln_bwd_kernelINS_13Kernel_traitsIf6__halffS2_fjLj6144ELj1ELj1ELj8ELj16ENS_18Kernel_traits_baseILj6144EfS2_fS2_fjLj256EEEEELb0ELb1ELb0ELb1EEEvNS_9BwdParamsE,@"STO_CUDA_ENTRY STV_DEFAULT"
_ZN10layer_norm13ln_bwd_kernelINS_13Kernel_traitsIf6__halffS2_fjLj6144ELj1ELj1ELj8ELj16ENS_18Kernel_traits_baseILj6144EfS2_fS2_fjLj256EEEEELb0ELb1ELb0ELb1EEEvNS_9BwdParamsE:
.text._ZN10layer_norm13ln_bwd_kernelINS_13Kernel_traitsIf6__halffS2_fjLj6144ELj1ELj1ELj8ELj16ENS_18Kernel_traits_baseILj6144EfS2_fS2_fjLj256EEEEELb0ELb1ELb0ELb1EEEvNS_9BwdParamsE:
        /* <DEDUP_REMOVED lines=106> */
.L_x_7587:
        /* <DEDUP_REMOVED lines=15> */
[----:B----4-:R-:W-:Y:S01]  /*0790*/  IMAD.WIDE.U32 R120, R197, 0x10, R148 ;  /* 0x00000010c5787825 */ /* 0x010fe200078e0094 */
[----:B------:R-:W4:Y:S03]  /*07a0*/  LDG.E.128 R116, desc[UR8][R150.64] ;  /* 0x0000000896747981 */ /* 0x000f26000c1e1d00 */
[C---:B------:R-:W-:Y:S01]  /*07b0*/  IMAD.WIDE.U32 R198, R195.reuse, 0x20, R204 ;  /* 0x00000020c3c67825 */ /* 0x040fe200078e00cc */
[----:B------:R-:W4:Y:S03]  /*07c0*/  LDG.E.128 R124, desc[UR8][R150.64+0x10] ;  /* 0x00001008967c7981 */ /* 0x000f26000c1e1d00 */
[----:B------:R-:W-:Y:S01]  /*07d0*/  IMAD.WIDE.U32 R132, R195, 0x10, R148 ;  /* 0x00000010c3847825 */ /* 0x000fe200078e0094 */
[----:B------:R-:W4:Y:S03]  /*07e0*/  LDG.E.128 R120, desc[UR8][R120.64] ;  /* 0x0000000878787981 */ /* 0x000f26000c1e1d00 */
[----:B-1----:R-:W-:Y:S01]  /*07f0*/  IMAD.WIDE R192, R191, 0x4, R192 ;  /* 0x00000004bfc07825 */ /* 0x002fe200078e02c0 */
[----:B------:R-:W4:Y:S03]  /*0800*/  LDG.E.128 R128, desc[UR8][R198.64] ;  /* 0x00000008c6807981 */ /* 0x000f26000c1e1d00 */
[C---:B------:R-:W-:Y:S01]  /*0810*/  IMAD.WIDE.U32 R148, R189.reuse, 0x10, R148 ;  /* 0x00000010bd947825 */ /* 0x040fe200078e0094 */
[----:B------:R-:W4:Y:S03]  /*0820*/  LDG.E.128 R132, desc[UR8][R132.64] ;  /* 0x0000000884847981 */ /* 0x000f26000c1e1d00 */
[----:B------:R-:W-:Y:S01]  /*0830*/  IMAD.WIDE.U32 R204, R189, 0x20, R204 ;  /* 0x00000020bdcc7825 */ /* 0x000fe200078e00cc */
[----:B------:R-:W4:Y:S04]  /*0840*/  LDG.E R193, desc[UR8][R192.64] ;  /* 0x00000008c0c17981 */ /* 0x000f28000c1e1900 */
[----:B------:R0:W4:Y:S04]  /*0850*/  LDG.E.128 R136, desc[UR8][R198.64+0x10] ;  /* 0x00001008c6887981 */ /* 0x000128000c1e1d00 */
[----:B------:R-:W4:Y:S04]  /*0860*/  LDG.E.128 R140, desc[UR8][R204.64] ;  /* 0x00000008cc8c7981 */ /* 0x000f28000c1e1d00 */
[----:B------:R-:W4:Y:S04]  /*0870*/  LDG.E.128 R148, desc[UR8][R148.64] ;  /* 0x0000000894947981 */ /* 0x000f28000c1e1d00 */
[----:B------:R3:W4:Y:S01]  /*0880*/  LDG.E.128 R144, desc[UR8][R204.64+0x10] ;  /* 0x00001008cc907981 */ /* 0x000722000c1e1d00 */
[----:B------:R-:W-:-:S04]  /*0890*/  ISETP.NE.U32.AND P1, PT, RZ, UR10, PT ;  /* 0x0000000aff007c0c */ /* 0x000fc8000bf25070 */
[----:B------:R-:W-:Y:S02]  /*08a0*/  ISETP.NE.AND.EX P1, PT, RZ, UR11, PT, P1 ;  /* 0x0000000bff007c0c */ /* 0x000fe4000bf25310 */
[----:B------:R-:W-:Y:S01]  /*08b0*/  ISETP.NE.AND P2, PT, RZ, UR7, PT ;  /* 0x00000007ff007c0c */ /* 0x000fe2000bf45270 */
[----:B--2---:R-:W-:-:S06]  /*08c0*/  @P0 IMAD.WIDE R210, R191, 0x2, R210 ;  /* 0x00000002bfd20825 */ /* 0x004fcc00078e02d2 */
[----:B-----5:R1:W5:Y:S04]  /*08d0*/  @P0 LDG.E.U16 R210, desc[UR8][R210.64] ;  /* 0x00000008d2d20981 */ /* 0x020368000c1e1500 */
[----:B------:R-:W2:Y:S08]  /*08e0*/  @P1 LDC.64 R202, c[0x0][0x438] ;  /* 0x00010e00ffca1b82 */ /* 0x000eb00000000a00 */
[----:B0-----:R-:W0:Y:S08]  /*08f0*/  @P1 LDC.64 R198, c[0x0][0x438] ;  /* 0x00010e00ffc61b82 */ /* 0x001e300000000a00 */
[----:B------:R-:W1:Y:S01]  /*0900*/  @P1 LDC.64 R200, c[0x0][0x438] ;  /* 0x00010e00ffc81b82 */ /* 0x000e620000000a00 */
[----:B--2---:R-:W-:-:S05]  /*0910*/  @P1 IMAD.WIDE.U32 R202, R197, 0x20, R202 ;  /* 0x00000020c5ca1825 */ /* 0x004fca00078e00ca */
[----:B------:R-:W5:Y:S01]  /*0920*/  @P1 LDG.E.128 R84, desc[UR8][R202.64] ;  /* 0x00000008ca541981 */ /* 0x000f62000c1e1d00 */
[----:B0-----:R-:W-:-:S03]  /*0930*/  @P1 IMAD.WIDE.U32 R198, R189, 0x20, R198 ;  /* 0x00000020bdc61825 */ /* 0x001fc600078e00c6 */
[----:B------:R0:W5:Y:S04]  /*0940*/  @P1 LDG.E.128 R88, desc[UR8][R202.64+0x10] ;  /* 0x00001008ca581981 */ /* 0x000168000c1e1d00 */
[----:B------:R-:W5:Y:S04]  /*0950*/  @P1 LDG.E.128 R100, desc[UR8][R198.64] ;  /* 0x00000008c6641981 */ /* 0x000f68000c1e1d00 */
[----:B------:R2:W5:Y:S01]  /*0960*/  @P1 LDG.E.128 R104, desc[UR8][R198.64+0x10] ;  /* 0x00001008c6681981 */ /* 0x000562000c1e1d00 */
[----:B-1----:R-:W-:-:S05]  /*0970*/  @P1 IMAD.WIDE.U32 R200, R195, 0x20, R200 ;  /* 0x00000020c3c81825 */ /* 0x002fca00078e00c8 */
[----:B------:R-:W5:Y:S04]  /*0980*/  @P1 LDG.E.128 R92, desc[UR8][R200.64] ;  /* 0x00000008c85c1981 */ /* 0x000f68000c1e1d00 */
[----:B------:R1:W5:Y:S01]  /*0990*/  @P1 LDG.E.128 R96, desc[UR8][R200.64+0x10] ;  /* 0x00001008c8601981 */ /* 0x000362000c1e1d00 */
[----:B---3--:R-:W-:-:S05]  /*09a0*/  FSEL R205, R194, RZ, !P2 ;  /* 0x000000ffc2cd7208 */ /* 0x008fca0005000000 */
[C---:B----4-:R-:W-:Y:S01]  /*09b0*/  FADD.FTZ R230, -R205.reuse, R118 ;  /* 0x00000076cde67221 */ /* 0x050fe20000010100 */
[C---:B------:R-:W-:Y:S01]  /*09c0*/  FADD.FTZ R220, -R205.reuse, R116 ;  /* 0x00000074cddc7221 */ /* 0x040fe20000010100 */
[C---:B------:R-:W-:Y:S01]  /*09d0*/  FADD.FTZ R226, -R205.reuse, R119 ;  /* 0x00000077cde27221 */ /* 0x040fe20000010100 */
[C---:B------:R-:W-:Y:S01]  /*09e0*/  FADD.FTZ R242, -R205.reuse, R124 ;  /* 0x0000007ccdf27221 */ /* 0x040fe20000010100 */
[--C-:B------:R-:W-:Y:S02]  /*09f0*/  HADD2.F32 R118, -RZ, R120.reuse.H0_H0 ;  /* 0x20000078ff767230 */ /* 0x100fe40000004100 */
[----:B------:R-:W-:Y:S02]  /*0a00*/  HADD2.F32 R119, -RZ, R120.H1_H1 ;  /* 0x30000078ff777230 */ /* 0x000fe40000004100 */
[C---:B------:R-:W-:Y:S01]  /*0a10*/  FADD.FTZ R192, -R205.reuse, R129 ;  /* 0x00000081cdc07221 */ /* 0x040fe20000010100 */
[----:B------:R-:W-:Y:S01]  /*0a20*/  FMUL.FTZ R235, R80, R118 ;  /* 0x0000007650eb7220 */ /* 0x000fe20000410000 */
[----:B------:R-:W-:Y:S01]  /*0a30*/  FADD.FTZ R224, -R205, R117 ;  /* 0x00000075cde07221 */ /* 0x000fe20000010100 */
[----:B------:R-:W-:-:S02]  /*0a40*/  HADD2.F32 R124, -RZ, R132.H0_H0 ;  /* 0x20000084ff7c7230 */ /* 0x000fc40000004100 */
[----:B------:R-:W-:Y:S02]  /*0a50*/  HADD2.F32 R129, -RZ, R132.H1_H1 ;  /* 0x30000084ff817230 */ /* 0x000fe40000004100 */
[----:B------:R-:W-:Y:S01]  /*0a60*/  FMUL.FTZ R132, R193, R220 ;  /* 0x000000dcc1847220 */ /* 0x000fe20000410000 */
[----:B------:R-:W-:Y:S02]  /*0a70*/  HADD2.F32 R218, -RZ, R121.H0_H0 ;  /* 0x20000079ffda7230 */ /* 0x000fe40000004100 */
[----:B------:R-:W-:Y:S01]  /*0a80*/  FMUL.FTZ R231, R81, R119 ;  /* 0x0000007751e77220 */ /* 0x000fe20000410000 */
[----:B------:R-:W-:Y:S01]  /*0a90*/  FADD.FTZ R206, -R205, R138 ;  /* 0x0000008acdce7221 */ /* 0x000fe20000010100 */
[----:B------:R-:W-:Y:S01]  /*0aa0*/  FMUL.FTZ R233, R193, R224 ;  /* 0x000000e0c1e97220 */ /* 0x000fe20000410000 */
[----:B------:R-:W-:Y:S01]  /*0ab0*/  FADD.FTZ R138, -R205, R142 ;  /* 0x0000008ecd8a7221 */ /* 0x000fe20000010100 */
[--C-:B------:R-:W-:Y:S02]  /*0ac0*/  HADD2.F32 R232, -RZ, R148.reuse.H0_H0 ;  /* 0x20000094ffe87230 */ /* 0x100fe40000004100 */
[----:B------:R-:W-:-:S02]  /*0ad0*/  HADD2.F32 R236, -RZ, R148.H1_H1 ;  /* 0x30000094ffec7230 */ /* 0x000fc40000004100 */
[----:B------:R-:W-:Y:S01]  /*0ae0*/  FADD.FTZ R148, RZ, R235 ;  /* 0x000000ebff947221 */ /* 0x000fe20000010000 */
[----:B------:R-:W-:Y:S01]  /*0af0*/  FADD.FTZ R142, -R205, R144 ;  /* 0x00000090cd8e7221 */ /* 0x000fe20000010100 */
[----:B------:R-:W-:Y:S01]  /*0b00*/  FFMA.FTZ R144, R132, R235, RZ ;  /* 0x000000eb84907223 */ /* 0x000fe200000100ff */
[----:B------:R-:W-:Y:S02]  /*0b10*/  HADD2.F32 R217, -RZ, R121.H1_H1 ;  /* 0x30000079ffd97230 */ /* 0x000fe40000004100 */
[----:B------:R-:W-:Y:S01]  /*0b20*/  FMUL.FTZ R228, R82, R218 ;  /* 0x000000da52e47220 */ /* 0x000fe20000410000 */
[--C-:B------:R-:W-:Y:S02]  /*0b30*/  HADD2.F32 R208, -RZ, R123.reuse.H0_H0 ;  /* 0x2000007bffd07230 */ /* 0x100fe40000004100 */
        /* <DEDUP_REMOVED lines=22> */
[----:B0-----:R-:W-:Y:S01]  /*0ca0*/  FADD.FTZ R202, -R205, R127 ;  /* 0x0000007fcdca7221 */ /* 0x001fe20000010100 */
[----:B------:R-:W-:Y:S01]  /*0cb0*/  FMUL.FTZ R222, R193, R222 ;  /* 0x000000dec1de7220 */ /* 0x000fe20000410000 */
[----:B------:R-:W-:Y:S01]  /*0cc0*/  FFMA.FTZ R117, R223, R224, R144 ;  /* 0x000000e0df757223 */ /* 0x000fe20000010090 */
[----:B------:R-:W-:Y:S01]  /*0cd0*/  FMUL.FTZ R220, R79, R211 ;  /* 0x000000d34fdc7220 */ /* 0x000fe20000410000 */
[----:B------:R-:W-:Y:S01]  /*0ce0*/  FADD.FTZ R123, R221, R148 ;  /* 0x00000094dd7b7221 */ /* 0x000fe20000010000 */
[----:B--2---:R-:W-:Y:S01]  /*0cf0*/  FADD.FTZ R198, -R205, R128 ;  /* 0x00000080cdc67221 */ /* 0x004fe20000010100 */
[----:B------:R-:W-:Y:S01]  /*0d00*/  FMUL.FTZ R219, R193, R202 ;  /* 0x000000cac1db7220 */ /* 0x000fe20000410000 */
[----:B------:R-:W-:Y:S01]  /*0d10*/  FFMA.FTZ R144, R222, R221, R117 ;  /* 0x000000ddde907223 */ /* 0x000fe20000010075 */
[----:B------:R-:W-:-:S02]  /*0d20*/  HADD2.F32 R239, -RZ, R151.H0_H0 ;  /* 0x20000097ffef7230 */ /* 0x000fc40000004100 */
[----:B------:R-:W-:Y:S01]  /*0d30*/  FADD.FTZ R148, R220, R123 ;  /* 0x0000007bdc947221 */ /* 0x000fe20000010000 */
[----:B------:R-:W-:Y:S02]  /*0d40*/  HADD2.F32 R241, -RZ, R151.H1_H1 ;  /* 0x30000097fff17230 */ /* 0x000fe40000004100 */
[----:B------:R-:W-:Y:S01]  /*0d50*/  FMUL.FTZ R151, R72, R124 ;  /* 0x0000007c48977220 */ /* 0x000fe20000410000 */
[--C-:B------:R-:W-:Y:S02]  /*0d60*/  HADD2.F32 R237, -RZ, R150.reuse.H0_H0 ;  /* 0x20000096ffed7230 */ /* 0x100fe40000004100 */
[----:B------:R-:W-:Y:S01]  /*0d70*/  FFMA.FTZ R117, R219, R220, R144 ;  /* 0x000000dcdb757223 */ /* 0x000fe20000010090 */
[----:B------:R-:W-:Y:S02]  /*0d80*/  HADD2.F32 R240, -RZ, R150.H1_H1 ;  /* 0x30000096fff07230 */ /* 0x000fe40000004100 */
[----:B------:R-:W-:Y:S01]  /*0d90*/  FMUL.FTZ R150, R193, R198 ;  /* 0x000000c6c1967220 */ /* 0x000fe20000410000 */
[----:B------:R-:W-:-:S02]  /*0da0*/  HADD2.F32 R128, -RZ, R133.H0_H0 ;  /* 0x20000085ff807230 */ /* 0x000fc40000004100 */
[----:B------:R-:W-:Y:S01]  /*0db0*/  FMUL.FTZ R199, R193, R192 ;  /* 0x000000c0c1c77220 */ /* 0x000fe20000410000 */
[----:B------:R-:W-:Y:S01]  /*0dc0*/  FMUL.FTZ R192, R73, R129 ;  /* 0x0000008149c07220 */ /* 0x000fe20000410000 */
[----:B------:R-:W-:Y:S01]  /*0dd0*/  FADD.FTZ R123, R151, R148 ;  /* 0x00000094977b7221 */ /* 0x000fe20000010000 */
[C---:B------:R-:W-:Y:S01]  /*0de0*/  FADD.FTZ R194, -R205.reuse, R130 ;  /* 0x00000082cdc27221 */ /* 0x040fe20000010100 */
[----:B------:R-:W-:Y:S01]  /*0df0*/  FFMA.FTZ R144, R150, R151, R117 ;  /* 0x0000009796907223 */ /* 0x000fe20000010075 */
[----:B------:R-:W-:Y:S01]  /*0e00*/  FADD.FTZ R196, -R205, R131 ;  /* 0x00000083cdc47221 */ /* 0x000fe20000010100 */
[----:B------:R-:W-:Y:S02]  /*0e10*/  HADD2.F32 R213, -RZ, R133.H1_H1 ;  /* 0x30000085ffd57230 */ /* 0x000fe40000004100 */
[----:B-1----:R-:W-:Y:S01]  /*0e20*/  FMUL.FTZ R201, R74, R128 ;  /* 0x000000804ac97220 */ /* 0x002fe20000410000 */
[----:B------:R-:W-:Y:S01]  /*0e30*/  FADD.FTZ R148, R192, R123 ;  /* 0x0000007bc0947221 */ /* 0x000fe20000010000 */
[----:B------:R-:W-:Y:S01]  /*0e40*/  FMUL.FTZ R194, R193, R194 ;  /* 0x000000c2c1c27220 */ /* 0x000fe20000410000 */
[----:B------:R-:W-:Y:S01]  /*0e50*/  FFMA.FTZ R117, R199, R192, R144 ;  /* 0x000000c0c7757223 */ /* 0x000fe20000010090 */
[----:B------:R-:W-:-:S02]  /*0e60*/  HADD2.F32 R212, -RZ, R134.H0_H0 ;  /* 0x20000086ffd47230 */ /* 0x000fc40000004100 */
[----:B------:R-:W-:Y:S01]  /*0e70*/  FMUL.FTZ R203, R193, R196 ;  /* 0x000000c4c1cb7220 */ /* 0x000fe20000410000 */
[----:B------:R-:W-:Y:S01]  /*0e80*/  FMUL.FTZ R196, R75, R213 ;  /* 0x000000d54bc47220 */ /* 0x000fe20000410000 */
[----:B------:R-:W-:Y:S01]  /*0e90*/  FADD.FTZ R123, R201, R148 ;  /* 0x00000094c97b7221 */ /* 0x000fe20000010000 */
[C---:B------:R-:W-:Y:S01]  /*0ea0*/  FADD.FTZ R200, -R205.reuse, R136 ;  /* 0x00000088cdc87221 */ /* 0x040fe20000010100 */
[----:B------:R-:W-:Y:S01]  /*0eb0*/  FFMA.FTZ R144, R194, R201, R117 ;  /* 0x000000c9c2907223 */ /* 0x000fe20000010075 */
[----:B------:R-:W-:Y:S02]  /*0ec0*/  HADD2.F32 R215, -RZ, R134.H1_H1 ;  /* 0x30000086ffd77230 */ /* 0x000fe40000004100 */
[----:B------:R-:W-:Y:S01]  /*0ed0*/  FADD.FTZ R136, -R205, R137 ;  /* 0x00000089cd887221 */ /* 0x000fe20000010100 */
[----:B------:R-:W-:Y:S01]  /*0ee0*/  FMUL.FTZ R198, R68, R212 ;  /* 0x000000d444c67220 */ /* 0x000fe20000410000 */
[----:B------:R-:W-:Y:S01]  /*0ef0*/  FADD.FTZ R123, R196, R123 ;  /* 0x0000007bc47b7221 */ /* 0x000fe20000010000 */
[----:B------:R-:W-:Y:S01]  /*0f00*/  FMUL.FTZ R200, R193, R200 ;  /* 0x000000c8c1c87220 */ /* 0x000fe20000410000 */
[----:B------:R-:W-:Y:S01]  /*0f10*/  FFMA.FTZ R117, R203, R196, R144 ;  /* 0x000000c4cb757223 */ /* 0x000fe20000010090 */
[----:B------:R-:W-:-:S02]  /*0f20*/  HADD2.F32 R214, -RZ, R135.H0_H0 ;  /* 0x20000087ffd67230 */ /* 0x000fc40000004100 */
        /* <DEDUP_REMOVED lines=11> */
[----:B------:R-:W-:-:S02]  /*0fe0*/  HADD2.F32 R216, -RZ, R135.H1_H1 ;  /* 0x30000087ffd87230 */ /* 0x000fc40000004100 */
        /* <DEDUP_REMOVED lines=75> */
.L_x_7572:
[----:B------:R-:W-:Y:S05]  /*14a0*/  BSYNC.RECONVERGENT B0 ;  /* 0x0000000000007941 */ /* 0x000fea0003800200 */
.L_x_7571:
        /* <DEDUP_REMOVED lines=20> */
[----:B------:R-:W-:-:S02]  /*15f0*/  HFMA2 R149, -RZ, RZ, 1.875, 0 ;  /* 0x3f800000ff957431 */ /* 0x000fc400000001ff */
[----:B-----5:R-:W-:Y:S02]  /*1600*/  @P0 HADD2.F32 R149, -RZ, R210.H0_H0 ;  /* 0x200000d2ff950230 */ /* 0x020fe40000004100 */
[----:B------:R-:W-:Y:S01]  /*1610*/  FADD.FTZ R31, R218, R31 ;  /* 0x0000001fda1f7221 */ /* 0x000fe20000010000 */
[----:B------:R-:W-:Y:S01]  /*1620*/  UISETP.NE.AND.EX UP0, UPT, UR11, URZ, UPT, UP0 ;  /* 0x000000ff0b00728c */ /* 0x000fe2000bf05300 */
[----:B------:R-:W-:Y:S01]  /*1630*/  FFMA.FTZ R171, R230, R218, R171 ;  /* 0x000000dae6ab7223 */ /* 0x000fe200000100ab */
[----:B-1----:R-:W-:Y:S01]  /*1640*/  ULEA UR4, UR5, UR4, 0x18 ;  /* 0x0000000405047291 */ /* 0x002fe2000f8ec0ff */
[----:B------:R-:W-:Y:S01]  /*1650*/  FADD.FTZ R30, R217, R30 ;  /* 0x0000001ed91e7221 */ /* 0x000fe20000010000 */
[----:B------:R-:W-:Y:S01]  /*1660*/  FFMA.FTZ R170, R229, R217, R170 ;  /* 0x000000d9e5aa7223 */ /* 0x000fe200000100aa */
        /* <DEDUP_REMOVED lines=9> */
[----:B------:R-:W-:Y:S01]  /*1700*/  FFMA.FTZ R161, R200, R212, R161 ;  /* 0x000000d4c8a17223 */ /* 0x000fe200000100a1 */
[----:B------:R-:W-:Y:S01]  /*1710*/  FADD.FTZ R20, R215, R20 ;  /* 0x00000014d7147221 */ /* 0x000fe20000010000 */
[----:B------:R-:W-:Y:S01]  /*1720*/  FFMA.FTZ R160, R205, R215, R160 ;  /* 0x000000d7cda07223 */ /* 0x000fe200000100a0 */
[----:B0-----:R-:W0:Y:S01]  /*1730*/  LDS.128 R116, [UR5] ;  /* 0x00000005ff747984 */ /* 0x001e220008000c00 */
[----:B------:R-:W-:Y:S01]  /*1740*/  UIADD3 UR5, UPT, UPT, UR4, 0x6060, URZ ;  /* 0x0000606004057890 */ /* 0x000fe2000fffe0ff */
[----:B------:R-:W-:Y:S01]  /*1750*/  FADD.FTZ R19, R214, R19 ;  /* 0x00000013d6137221 */ /* 0x000fe20000010000 */
[----:B------:R-:W-:Y:S01]  /*1760*/  @!UP1 UIADD3 UR5, UPT, UPT, UR4, 0x6020, URZ ;  /* 0x0000602004059890 */ /* 0x000fe2000fffe0ff */
[----:B------:R-:W1:Y:S01]  /*1770*/  LDS.128 R120, [UR6] ;  /* 0x00000006ff787984 */ /* 0x000e620008000c00 */
[----:B------:R-:W-:Y:S01]  /*1780*/  UIADD3 UR6, UPT, UPT, UR4, 0x6070, URZ ;  /* 0x0000607004067890 */ /* 0x000fe2000fffe0ff */
[----:B------:R-:W-:Y:S01]  /*1790*/  FFMA.FTZ R159, R206, R214, R159 ;  /* 0x000000d6ce9f7223 */ /* 0x000fe2000001009f */
[----:B------:R-:W-:Y:S01]  /*17a0*/  @!UP1 UIADD3 UR6, UPT, UPT, UR4, 0x6030, URZ ;  /* 0x0000603004069890 */ /* 0x000fe2000fffe0ff */
[----:B------:R-:W-:Y:S01]  /*17b0*/  FADD.FTZ R18, R216, R18 ;  /* 0x00000012d8127221 */ /* 0x000fe20000010000 */
[----:B------:R-:W-:Y:S01]  /*17c0*/  FFMA.FTZ R158, R209, R216, R158 ;  /* 0x000000d8d19e7223 */ /* 0x000fe2000001009e */
[----:B------:R-:W-:Y:S01]  /*17d0*/  FADD.FTZ R17, R232, R17 ;  /* 0x00000011e8117221 */ /* 0x000fe20000010000 */
[----:B------:R-:W-:Y:S01]  /*17e0*/  FFMA.FTZ R157, R134, R232, R157 ;  /* 0x000000e8869d7223 */ /* 0x000fe2000001009d */
[----:B------:R-:W2:Y:S01]  /*17f0*/  LDS.128 R124, [UR5] ;  /* 0x00000005ff7c7984 */ /* 0x000ea20008000c00 */
[----:B------:R-:W-:Y:S01]  /*1800*/  FADD.FTZ R16, R236, R16 ;  /* 0x00000010ec107221 */ /* 0x000fe20000010000 */
[----:B------:R-:W-:Y:S01]  /*1810*/  FFMA.FTZ R156, R135, R236, R156 ;  /* 0x000000ec879c7223 */ /* 0x000fe2000001009c */
[----:B------:R-:W-:Y:S01]  /*1820*/  FADD.FTZ R15, R234, R15 ;  /* 0x0000000fea0f7221 */ /* 0x000fe20000010000 */
[----:B------:R-:W3:Y:S01]  /*1830*/  LDS.128 R128, [UR6] ;  /* 0x00000006ff807984 */ /* 0x000ee20008000c00 */
        /* <DEDUP_REMOVED lines=62> */
[-C--:B------:R-:W-:Y:S01]  /*1c20*/  FMUL.FTZ R121, R132, R149.reuse ;  /* 0x0000009584797220 */ /* 0x080fe20000410000 */
[--C-:B------:R-:W-:Y:S02]  /*1c30*/  HADD2.F32 R208, -RZ, R117.reuse.H0_H0 ;  /* 0x20000075ffd07230 */ /* 0x100fe40000004100 */
[-C--:B------:R-:W-:Y:S01]  /*1c40*/  FMUL.FTZ R122, R122, R149.reuse ;  /* 0x000000957a7a7220 */ /* 0x080fe20000410000 */
[----:B------:R-:W-:Y:S02]  /*1c50*/  HADD2.F32 R210, -RZ, R118.H0_H0 ;  /* 0x20000076ffd27230 */ /* 0x000fe40000004100 */
[-C--:B------:R-:W-:Y:S01]  /*1c60*/  FMUL.FTZ R123, R228, R149.reuse ;  /* 0x00000095e47b7220 */ /* 0x080fe20000410000 */
[----:B------:R-:W-:Y:S02]  /*1c70*/  HADD2.F32 R116, -RZ, R116.H1_H1 ;  /* 0x30000074ff747230 */ /* 0x000fe40000004100 */
[----:B------:R-:W-:Y:S01]  /*1c80*/  FMUL.FTZ R128, R128, R149 ;  /* 0x0000009580807220 */ /* 0x000fe20000410000 */
[----:B------:R-:W-:-:S02]  /*1c90*/  HADD2.F32 R117, -RZ, R117.H1_H1 ;  /* 0x30000075ff757230 */ /* 0x000fc40000004100 */
[-C--:B------:R-:W-:Y:S01]  /*1ca0*/  FMUL.FTZ R129, R226, R149.reuse ;  /* 0x00000095e2817220 */ /* 0x080fe20000410000 */
[----:B------:R-:W-:Y:S02]  /*1cb0*/  HADD2.F32 R118, -RZ, R118.H1_H1 ;  /* 0x30000076ff767230 */ /* 0x000fe40000004100 */
[-C--:B------:R-:W-:Y:S01]  /*1cc0*/  FMUL.FTZ R224, R224, R149.reuse ;  /* 0x00000095e0e07220 */ /* 0x080fe20000410000 */
[--C-:B------:R-:W-:Y:S02]  /*1cd0*/  HADD2.F32 R212, -RZ, R119.reuse.H0_H0 ;  /* 0x20000077ffd47230 */ /* 0x100fe40000004100 */
[-C--:B------:R-:W-:Y:S01]  /*1ce0*/  FMUL.FTZ R131, R222, R149.reuse ;  /* 0x00000095de837220 */ /* 0x080fe20000410000 */
        /* <DEDUP_REMOVED lines=23> */
.L_x_7574:
        /* <DEDUP_REMOVED lines=28> */
[----:B------:R-:W-:Y:S02]  /*2020*/  HADD2.F32 R213, -RZ, R117.H1_H1 ;  /* 0x30000075ffd57230 */ /* 0x000fe40000004100 */
[-C--:B------:R-:W-:Y:S01]  /*2030*/  FMUL.FTZ R117, R108, R149.reuse ;  /* 0x000000956c757220 */ /* 0x080fe20000410000 */
[--C-:B------:R-:W-:Y:S02]  /*2040*/  HADD2.F32 R210, -RZ, R118.reuse.H0_H0 ;  /* 0x20000076ffd27230 */ /* 0x100fe40000004100 */
[----:B------:R-:W-:Y:S01]  /*2050*/  FMUL.FTZ R128, R111, R149 ;  /* 0x000000956f807220 */ /* 0x000fe20000410000 */
[----:B------:R-:W-:-:S02]  /*2060*/  HADD2.F32 R118, -RZ, R118.H1_H1 ;  /* 0x30000076ff767230 */ /* 0x000fc40000004100 */
[-C--:B------:R-:W-:Y:S01]  /*2070*/  FMUL.FTZ R123, R112, R149.reuse ;  /* 0x00000095707b7220 */ /* 0x080fe20000410000 */
[--C-:B------:R-:W-:Y:S02]  /*2080*/  HADD2.F32 R212, -RZ, R119.reuse.H0_H0 ;  /* 0x20000077ffd47230 */ /* 0x100fe40000004100 */
[-C--:B------:R-:W-:Y:S01]  /*2090*/  FMUL.FTZ R129, R113, R149.reuse ;  /* 0x0000009571817220 */ /* 0x080fe20000410000 */
[-C--:B------:R-:W-:Y:S01]  /*20a0*/  FMUL.FTZ R131, R114, R149.reuse ;  /* 0x0000009572837220 */ /* 0x080fe20000410000 */
[----:B------:R-:W-:Y:S01]  /*20b0*/  FMUL.FTZ R130, R115, R149 ;  /* 0x0000009573827220 */ /* 0x000fe20000410000 */
[----:B------:R-:W-:Y:S02]  /*20c0*/  HADD2.F32 R211, -RZ, R116.H1_H1 ;  /* 0x30000074ffd37230 */ /* 0x000fe40000004100 */
        /* <DEDUP_REMOVED lines=21> */
.L_x_7575:
        /* <DEDUP_REMOVED lines=28> */
[----:B-----5:R-:W-:-:S02]  /*23e0*/  HADD2.F32 R116, -RZ, R120.H0_H0 ;  /* 0x20000078ff747230 */ /* 0x020fc40000004100 */
[C---:B------:R-:W-:Y:S01]  /*23f0*/  FMUL.FTZ R110, R193.reuse, R194 ;  /* 0x000000c2c16e7220 */ /* 0x040fe20000410000 */
[C---:B------:R-:W-:Y:S01]  /*2400*/  FMUL.FTZ R111, R193.reuse, R196 ;  /* 0x000000c4c16f7220 */ /* 0x040fe20000410000 */
[C---:B------:R-:W-:Y:S01]  /*2410*/  FMUL.FTZ R112, R193.reuse, R112 ;  /* 0x00000070c1707220 */ /* 0x040fe20000410000 */
[C---:B------:R-:W-:Y:S01]  /*2420*/  FMUL.FTZ R113, R193.reuse, R202 ;  /* 0x000000cac1717220 */ /* 0x040fe20000410000 */
[C---:B------:R-:W-:Y:S01]  /*2430*/  FMUL.FTZ R114, R193.reuse, R114 ;  /* 0x00000072c1727220 */ /* 0x040fe20000410000 */
[----:B------:R-:W-:Y:S01]  /*2440*/  FMUL.FTZ R115, R193, R118 ;  /* 0x00000076c1737220 */ /* 0x000fe20000410000 */
        /* <DEDUP_REMOVED lines=34> */
[----:B------:R-:W-:Y:S01]  /*2670*/  F2FP.F16.F32.PACK_AB R119, R120, R151 ;  /* 0x000000977877723e */ /* 0x000fe200000000ff */
[----:B------:R-:W-:Y:S06]  /*2680*/  BRA `(.L_x_7577) ;  /* 0x0000000000f07947 */ /* 0x000fec0003800000 */
.L_x_7576:
[-CC-:B------:R-:W-:Y:S01]  /*2690*/  FFMA.FTZ R150, R150, R127.reuse, R126.reuse ;  /* 0x0000007f96967223 */ /* 0x180fe2000001007e */
[--C-:B0----5:R-:W-:Y:S02]  /*26a0*/  HADD2.F32 R130, -RZ, R121.reuse.H0_H0 ;  /* 0x20000079ff827230 */ /* 0x121fe40000004100 */
[-CC-:B------:R-:W-:Y:S01]  /*26b0*/  FFMA.FTZ R199, R199, R127.reuse, R126.reuse ;  /* 0x0000007fc7c77223 */ /* 0x180fe2000001007e */
[----:B------:R-:W-:Y:S02]  /*26c0*/  HADD2.F32 R219, -RZ, R121.H1_H1 ;  /* 0x30000079ffdb7230 */ /* 0x000fe40000004100 */
[-CC-:B------:R-:W-:Y:S01]  /*26d0*/  FFMA.FTZ R194, R194, R127.reuse, R126.reuse ;  /* 0x0000007fc2c27223 */ /* 0x180fe2000001007e */
[-CC-:B------:R-:W-:Y:S01]  /*26e0*/  FFMA.FTZ R203, R203, R127.reuse, R126.reuse ;  /* 0x0000007fcbcb7223 */ /* 0x180fe2000001007e */
[--C-:B------:R-:W-:Y:S02]  /*26f0*/  HADD2.F32 R118, -RZ, R120.reuse.H0_H0 ;  /* 0x20000078ff767230 */ /* 0x100fe40000004100 */
[----:B------:R-:W-:Y:S01]  /*2700*/  FFMA.FTZ R205, R205, R127, R126 ;  /* 0x0000007fcdcd7223 */ /* 0x000fe2000001007e */
[----:B------:R-:W-:-:S02]  /*2710*/  HADD2.F32 R131, -RZ, R120.H1_H1 ;  /* 0x30000078ff837230 */ /* 0x000fc40000004100 */
        /* <DEDUP_REMOVED lines=46> */
[----:B------:R-:W-:Y:S01]  /*2a00*/  F2FP.F16.F32.PACK_AB R116, R120, R119 ;  /* 0x000000777874723e */ /* 0x000fe200000000ff */
[----:B------:R-:W-:Y:S01]  /*2a10*/  FMUL.FTZ R198, R200, R123 ;  /* 0x0000007bc8c67220 */ /* 0x000fe20000410000 */
[----:B------:R-:W-:Y:S02]  /*2a20*/  F2FP.F16.F32.PACK_AB R117, R118, R121 ;  /* 0x000000797675723e */ /* 0x000fe400000000ff */
[----:B------:R-:W-:Y:S02]  /*2a30*/  F2FP.F16.F32.PACK_AB R118, R131, R130 ;  /* 0x000000828376723e */ /* 0x000fe400000000ff */
[----:B------:R-:W-:-:S07]  /*2a40*/  F2FP.F16.F32.PACK_AB R119, R122, R151 ;  /* 0x000000977a77723e */ /* 0x000fce00000000ff */
.L_x_7577:
        /* <DEDUP_REMOVED lines=15> */
[-C--:B0-----:R-:W-:Y:S01]  /*2b40*/  FFMA.FTZ R109, R147, R127.reuse, R126 ;  /* 0x0000007f936d7223 */ /* 0x081fe2000001007e */
        /* <DEDUP_REMOVED lines=10> */
[----:B------:R-:W-:Y:S01]  /*2bf0*/  FMUL.FTZ R109, R193, R136 ;  /* 0x00000088c16d7220 */ /* 0x000fe20000410000 */
[----:B-----5:R-:W-:-:S02]  /*2c00*/  HADD2.F32 R116, -RZ, R120.H0_H0 ;  /* 0x20000078ff747230 */ /* 0x020fc40000004100 */
[C---:B------:R-:W-:Y:S01]  /*2c10*/  FMUL.FTZ R110, R193.reuse, R138 ;  /* 0x0000008ac16e7220 */ /* 0x040fe20000410000 */
[C---:B------:R-:W-:Y:S01]  /*2c20*/  FMUL.FTZ R111, R193.reuse, R140 ;  /* 0x0000008cc16f7220 */ /* 0x040fe20000410000 */
[C---:B------:R-:W-:Y:S01]  /*2c30*/  FMUL.FTZ R112, R193.reuse, R142 ;  /* 0x0000008ec1707220 */ /* 0x040fe20000410000 */
[C---:B------:R-:W-:Y:S01]  /*2c40*/  FMUL.FTZ R113, R193.reuse, R144 ;  /* 0x00000090c1717220 */ /* 0x040fe20000410000 */
[C---:B------:R-:W-:Y:S01]  /*2c50*/  FMUL.FTZ R115, R193.reuse, R148 ;  /* 0x00000094c1737220 */ /* 0x040fe20000410000 */
[-C--:B------:R-:W-:Y:S01]  /*2c60*/  FMUL.FTZ R117, R108, R149.reuse ;  /* 0x000000956c757220 */ /* 0x080fe20000410000 */
[----:B------:R-:W-:Y:S02]  /*2c70*/  HADD2.F32 R119, -RZ, R120.H1_H1 ;  /* 0x30000078ff777230 */ /* 0x000fe40000004100 */
[----:B------:R-:W-:Y:S01]  /*2c80*/  FMUL.FTZ R114, R193, R146 ;  /* 0x00000092c1727220 */ /* 0x000fe20000410000 */
[--C-:B------:R-:W-:Y:S02]  /*2c90*/  HADD2.F32 R120, -RZ, R121.reuse.H0_H0 ;  /* 0x20000079ff787230 */ /* 0x100fe40000004100 */
[----:B------:R-:W-:Y:S01]  /*2ca0*/  FMUL.FTZ R118, R109, R149 ;  /* 0x000000956d767220 */ /* 0x000fe20000410000 */
[----:B------:R-:W-:-:S02]  /*2cb0*/  HADD2.F32 R127, -RZ, R121.H1_H1 ;  /* 0x30000079ff7f7230 */ /* 0x000fc40000004100 */
        /* <DEDUP_REMOVED lines=31> */
.L_x_7578:
[-CC-:B------:R-:W-:Y:S01]  /*2eb0*/  FFMA.FTZ R134, R134, R127.reuse, R126.reuse ;  /* 0x0000007f86867223 */ /* 0x180fe2000001007e */
[-CC-:B------:R-:W-:Y:S01]  /*2ec0*/  FFMA.FTZ R135, R135, R127.reuse, R126.reuse ;  /* 0x0000007f87877223 */ /* 0x180fe2000001007e */
[-CC-:B------:R-:W-:Y:S01]  /*2ed0*/  FFMA.FTZ R138, R138, R127.reuse, R126.reuse ;  /* 0x0000007f8a8a7223 */ /* 0x180fe2000001007e */
[-CC-:B------:R-:W-:Y:S01]  /*2ee0*/  FFMA.FTZ R139, R139, R127.reuse, R126.reuse ;  /* 0x0000007f8b8b7223 */ /* 0x180fe2000001007e */
        /* <DEDUP_REMOVED lines=29> */
[--C-:B------:R-:W-:Y:S02]  /*30c0*/  HADD2.F32 R130, -RZ, R123.reuse.H0_H0 ;  /* 0x2000007bff827230 */ /* 0x100fe40000004100 */
[-C--:B------:R-:W-:Y:S01]  /*30d0*/  FMUL.FTZ R131, R142, R149.reuse ;  /* 0x000000958e837220 */ /* 0x080fe20000410000 */
[-C--:B------:R-:W-:Y:S01]  /*30e0*/  FMUL.FTZ R144, R144, R149.reuse ;  /* 0x0000009590907220 */ /* 0x080fe20000410000 */
[-C--:B------:R-:W-:Y:S01]  /*30f0*/  FMUL.FTZ R135, R146, R149.reuse ;  /* 0x0000009592877220 */ /* 0x080fe20000410000 */
        /* <DEDUP_REMOVED lines=23> */
.L_x_7579:
[----:B------:R-:W0:Y:S01]  /*3270*/  @P1 LDC.64 R120, c[0x0][0x478] ;  /* 0x00011e00ff781b82 */ /* 0x000e220000000a00 */
[----:B------:R-:W-:-:S04]  /*3280*/  IMAD.WIDE.U32 R128, R189, 0x10, R128 ;  /* 0x00000010bd807825 */ /* 0x000fc800078e0080 */
[----:B0-----:R-:W-:-:S05]  /*3290*/  @P1 IMAD.WIDE.U32 R120, R189, 0x20, R120 ;  /* 0x00000020bd781825 */ /* 0x001fca00078e0078 */
[----:B------:R1:W-:Y:S04]  /*32a0*/  @P1 STG.E.128 desc[UR8][R120.64], R108 ;  /* 0x0000006c78001986 */ /* 0x0003e8000c101d08 */
[----:B------:R1:W-:Y:S04]  /*32b0*/  @P1 STG.E.128 desc[UR8][R120.64+0x10], R112 ;  /* 0x0000107078001986 */ /* 0x0003e8000c101d08 */
[----:B------:R1:W-:Y:S01]  /*32c0*/  STG.E.128 desc[UR8][R128.64], R116 ;  /* 0x0000007480007986 */ /* 0x0003e2000c101d08 */
[----:B------:R-:W-:Y:S05]  /*32d0*/  BRA `(.L_x_7580) ;  /* 0x0000001800307947 */ /* 0x000fea0003800000 */
.L_x_7573:
        /* <DEDUP_REMOVED lines=67> */
.L_x_7581:
        /* <DEDUP_REMOVED lines=60> */
.L_x_7582:
        /* <DEDUP_REMOVED lines=30> */
[----:B------:R-:W-:Y:S01]  /*3cb0*/  FFMA.FTZ R112, R193, R113, R96 ;  /* 0x00000071c1707223 */ /* 0x000fe20000010060 */
[----:B-----5:R-:W-:-:S02]  /*3cc0*/  HADD2.F32 R116, -RZ, R120.H0_H0 ;  /* 0x20000078ff747230 */ /* 0x020fc40000004100 */
[C---:B------:R-:W-:Y:S01]  /*3cd0*/  FFMA.FTZ R110, R193.reuse, R201, R94 ;  /* 0x000000c9c16e7223 */ /* 0x040fe2000001005e */
[C---:B------:R-:W-:Y:S01]  /*3ce0*/  FFMA.FTZ R111, R193.reuse, R196, R95 ;  /* 0x000000c4c16f7223 */ /* 0x040fe2000001005f */
[C---:B------:R-:W-:Y:S01]  /*3cf0*/  FFMA.FTZ R113, R193.reuse, R202, R97 ;  /* 0x000000cac1717223 */ /* 0x040fe20000010061 */
[C---:B------:R-:W-:Y:S01]  /*3d00*/  FFMA.FTZ R114, R193.reuse, R115, R98 ;  /* 0x00000073c1727223 */ /* 0x040fe20000010062 */
[----:B------:R-:W-:Y:S01]  /*3d10*/  FFMA.FTZ R115, R193, R118, R99 ;  /* 0x00000076c1737223 */ /* 0x000fe20000010063 */
        /* <DEDUP_REMOVED lines=36> */
.L_x_7583:
[-CC-:B------:R-:W-:Y:S01]  /*3f60*/  FFMA.FTZ R150, R150, R127.reuse, R126.reuse ;  /* 0x0000007f96967223 */ /* 0x180fe2000001007e */
[--C-:B-----5:R-:W-:Y:S02]  /*3f70*/  HADD2.F32 R214, -RZ, R121.reuse.H0_H0 ;  /* 0x20000079ffd67230 */ /* 0x120fe40000004100 */
[-CC-:B------:R-:W-:Y:S01]  /*3f80*/  FFMA.FTZ R199, R199, R127.reuse, R126.reuse ;  /* 0x0000007fc7c77223 */ /* 0x180fe2000001007e */
[----:B0-----:R-:W-:Y:S02]  /*3f90*/  HADD2.F32 R219, -RZ, R121.H1_H1 ;  /* 0x30000079ffdb7230 */ /* 0x001fe40000004100 */
        /* <DEDUP_REMOVED lines=56> */
.L_x_7584:
        /* <DEDUP_REMOVED lines=24> */
[----:B------:R-:W-:Y:S01]  /*44a0*/  FFMA.FTZ R108, R193, R134, R100 ;  /* 0x00000086c16c7223 */ /* 0x000fe20000010064 */
[----:B------:R-:W-:Y:S01]  /*44b0*/  FADD.FTZ R145, R145, -R146 ;  /* 0x8000009291917221 */ /* 0x000fe20000010000 */
[----:B------:R-:W-:Y:S01]  /*44c0*/  FFMA.FTZ R109, R193, R136, R101 ;  /* 0x00000088c16d7223 */ /* 0x000fe20000010065 */
[----:B-----5:R-:W-:-:S02]  /*44d0*/  HADD2.F32 R116, -RZ, R120.H0_H0 ;  /* 0x20000078ff747230 */ /* 0x020fc40000004100 */
[C---:B------:R-:W-:Y:S01]  /*44e0*/  FFMA.FTZ R110, R193.reuse, R137, R102 ;  /* 0x00000089c16e7223 */ /* 0x040fe20000010066 */
[C---:B------:R-:W-:Y:S01]  /*44f0*/  FFMA.FTZ R111, R193.reuse, R140, R103 ;  /* 0x0000008cc16f7223 */ /* 0x040fe20000010067 */
[C---:B------:R-:W-:Y:S01]  /*4500*/  FFMA.FTZ R112, R193.reuse, R141, R104 ;  /* 0x0000008dc1707223 */ /* 0x040fe20000010068 */
[C---:B------:R-:W-:Y:S01]  /*4510*/  FFMA.FTZ R113, R193.reuse, R144, R105 ;  /* 0x00000090c1717223 */ /* 0x040fe20000010069 */
[C---:B------:R-:W-:Y:S01]  /*4520*/  FFMA.FTZ R115, R193.reuse, R148, R107 ;  /* 0x00000094c1737223 */ /* 0x040fe2000001006b */
[----:B------:R-:W-:Y:S01]  /*4530*/  FMUL.FTZ R117, R108, R149 ;  /* 0x000000956c757220 */ /* 0x000fe20000410000 */
[----:B------:R-:W-:Y:S02]  /*4540*/  HADD2.F32 R119, -RZ, R120.H1_H1 ;  /* 0x30000078ff777230 */ /* 0x000fe40000004100 */
[----:B------:R-:W-:Y:S01]  /*4550*/  FFMA.FTZ R114, R193, R145, R106 ;  /* 0x00000091c1727223 */ /* 0x000fe2000001006a */
        /* <DEDUP_REMOVED lines=34> */
.L_x_7585:
        /* <DEDUP_REMOVED lines=17> */
[----:B-----5:R-:W-:-:S02]  /*4890*/  HADD2.F32 R126, -RZ, R122.H0_H0 ;  /* 0x2000007aff7e7230 */ /* 0x020fc40000004100 */
[C---:B------:R-:W-:Y:S01]  /*48a0*/  FFMA.FTZ R136, R193.reuse, R136, R101 ;  /* 0x00000088c1887223 */ /* 0x040fe20000010065 */
[----:B------:R-:W-:Y:S02]  /*48b0*/  HADD2.F32 R147, -RZ, R122.H1_H1 ;  /* 0x3000007aff937230 */ /* 0x000fe40000004100 */
[C---:B------:R-:W-:Y:S01]  /*48c0*/  FFMA.FTZ R118, R193.reuse, R137, R102 ;  /* 0x00000089c1767223 */ /* 0x040fe20000010066 */
[C---:B------:R-:W-:Y:S01]  /*48d0*/  FFMA.FTZ R140, R193.reuse, R140, R103 ;  /* 0x0000008cc18c7223 */ /* 0x040fe20000010067 */
[C---:B------:R-:W-:Y:S01]  /*48e0*/  FFMA.FTZ R122, R193.reuse, R141, R104 ;  /* 0x0000008dc17a7223 */ /* 0x040fe20000010068 */
        /* <DEDUP_REMOVED lines=10> */
[--C-:B------:R-:W-:Y:S02]  /*4990*/  HADD2.F32 R130, -RZ, R123.reuse.H0_H0 ;  /* 0x2000007bff827230 */ /* 0x100fe40000004100 */
[-C--:B------:R-:W-:Y:S01]  /*49a0*/  FMUL.FTZ R140, R140, R149.reuse ;  /* 0x000000958c8c7220 */ /* 0x080fe20000410000 */
[-C--:B------:R-:W-:Y:S01]  /*49b0*/  FMUL.FTZ R131, R122, R149.reuse ;  /* 0x000000957a837220 */ /* 0x080fe20000410000 */
[-C--:B------:R-:W-:Y:S01]  /*49c0*/  FMUL.FTZ R144, R144, R149.reuse ;  /* 0x0000009590907220 */ /* 0x080fe20000410000 */
        /* <DEDUP_REMOVED lines=23> */
.L_x_7586:
[----:B------:R-:W0:Y:S01]  /*4b40*/  @P1 LDC.64 R120, c[0x0][0x478] ;  /* 0x00011e00ff781b82 */ /* 0x000e220000000a00 */
[----:B------:R-:W-:-:S04]  /*4b50*/  IMAD.WIDE.U32 R128, R189, 0x10, R128 ;  /* 0x00000010bd807825 */ /* 0x000fc800078e0080 */
[----:B0-----:R-:W-:-:S05]  /*4b60*/  @P1 IMAD.WIDE.U32 R120, R189, 0x20, R120 ;  /* 0x00000020bd781825 */ /* 0x001fca00078e0078 */
[----:B------:R0:W-:Y:S04]  /*4b70*/  @P1 STG.E.128 desc[UR8][R120.64], R108 ;  /* 0x0000006c78001986 */ /* 0x0001e8000c101d08 */
[----:B------:R0:W-:Y:S04]  /*4b80*/  @P1 STG.E.128 desc[UR8][R120.64+0x10], R112 ;  /* 0x0000107078001986 */ /* 0x0001e8000c101d08 */
[----:B------:R0:W-:Y:S02]  /*4b90*/  STG.E.128 desc[UR8][R128.64], R116 ;  /* 0x0000007480007986 */ /* 0x0001e4000c101d08 */
.L_x_7580:
        /* <DEDUP_REMOVED lines=101> */
.L_x_7570:
        /* <DEDUP_REMOVED lines=29> */
.L_x_7588:
        /* <DEDUP_REMOVED lines=12> */
.L_x_10799:


//--------------------- .text._ZN10layer_norm13ln_bwd_kernelINS_13Kernel_traitsIf6__halffS2_fjLj6144ELj1ELj1ELj8ELj16ENS_18Kernel_traits_baseILj6144EfS2_fS2_fjLj256EEEEELb0ELb1ELb1ELb0EEEvNS_9BwdParamsE --------------------------
	.section	.text._ZN10layer_norm13ln_bwd_kernelINS_13Kernel_traitsIf6__halffS2_fjLj6144ELj1ELj1ELj8ELj16ENS_18Kernel_traits_baseILj6144EfS2_fS2_fjLj256EEEEELb0ELb1ELb1ELb0EEEvNS_9BwdParamsE,"ax",@progbits
	.align	128
        .global         _ZN10layer_norm13ln_bwd_kernelINS_13Kernel_traitsIf6__halffS2_fjLj6144ELj1ELj1ELj8ELj16ENS_18Kernel_traits_baseILj6144EfS2_fS2_fjLj256EEEEELb0ELb1ELb1ELb0EEEvNS_9BwdParamsE
        .type           _ZN10layer_norm13ln_bwd_kernelINS_13Kernel_traitsIf6__halffS2_fjLj6144ELj1ELj1ELj8ELj16ENS_18Kernel_traits_baseILj6144EfS2_fS2_fjLj256EEEEELb0ELb1ELb1ELb0EEEvNS_9BwdParamsE,@function
        .size           _ZN10layer_norm13ln_bwd_kernelINS_13Kernel_traitsIf6__halffS2_fjLj6144ELj1ELj1ELj8ELj16ENS_18Kernel_traits_baseILj6144EfS2_fS2_fjLj256EEEEELb0ELb1ELb1ELb0EEEvNS_9BwdParamsE,(.L_x_10800 - _ZN10layer_norm13ln_bwd_kernelINS_13Kernel_traitsIf6__halffS2_fjLj6144ELj1ELj1ELj8ELj16ENS_18Kernel_traits_baseILj6144EfS2_fS2_fjLj256EEEEELb0ELb1ELb1ELb0EEEvNS_9BwdParamsE)
        .other          _ZN10layer_norm13ln_bwd_kernelINS_13Kernel_traitsIf6__halffS2_fjLj6144ELj1ELj1ELj8ELj16ENS_18Kernel_traits_baseILj6144EfS2_fS2_fjLj256EEEEELb0ELb1ELb1ELb0EEEvNS_9BwdParamsE,@"STO_CUDA_ENTRY STV_DEFAULT"
_ZN10layer_norm13ln_bwd_kernelINS_13Kernel_traitsIf6__halffS2_fjLj6144ELj1ELj1ELj8ELj16ENS_18Kernel_traits_baseILj6144EfS2_fS2_fjLj256EEEEELb0ELb1ELb1ELb0EEEvNS_9BwdParamsE:
.text._ZN10layer_norm13ln_bwd_kernelINS_13Kernel_traitsIf6__halffS2_fjLj6144ELj1ELj1ELj8ELj16ENS_18Kernel_traits_baseILj6144EfS2_fS2_fjLj256EEEEELb0ELb1ELb1ELb0EEEvNS_9BwdParamsE:
        /* <DEDUP_REMOVED lines=122> */
.L_x_7704:
        /* <DEDUP_REMOVED lines=52> */
[----:B--2---:R-:W-:-:S04]  /*0ae0*/  FADD.FTZ R231, -R196, R184 ;  /* 0x000000b8c4e77221 */ /* 0x004fc80000010100 */
[----:B-----5:R-:W-:Y:S01]  /*0af0*/  FMUL.FTZ R231, R4, R231 ;  /* 0x000000e704e77220 */ /* 0x020fe20000410000 */
[--C-:B----4-:R-:W-:Y:S02]  /*0b00*/  HADD2.F32 R229, -RZ, R188.reuse.H0_H0 ;  /* 0x200000bcffe57230 */ /* 0x110fe40000004100 */
[C---:B------:R-:W-:Y:S01]  /*0b10*/  FADD.FTZ R185, -R196.reuse, R185 ;  /* 0x000000b9c4b97221 */ /* 0x040fe20000010100 */
[C---:B------:R-:W-:Y:S01]  /*0b20*/  FADD.FTZ R227, -R196.reuse, R186 ;  /* 0x000000bac4e37221 */ /* 0x040fe20000010100 */
[----:B------:R-:W-:Y:S02]  /*0b30*/  HADD2.F32 R188, -RZ, R188.H1_H1 ;  /* 0x300000bcffbc7230 */ /* 0x000fe40000004100 */
[----:B------:R-:W-:Y:S01]  /*0b40*/  FADD.FTZ R187, -R196, R187 ;  /* 0x000000bbc4bb7221 */ /* 0x000fe20000010100 */
[----:B------:R-:W-:Y:S01]  /*0b50*/  FADD.FTZ R84, R84, R229 ;  /* 0x000000e554547221 */ /* 0x000fe20000010000 */
[-C--:B------:R-:W-:Y:S01]  /*0b60*/  FFMA.FTZ R108, R231, R229.reuse, R108 ;  /* 0x000000e5e76c7223 */ /* 0x080fe2000001006c */
[----:B------:R-:W-:Y:S01]  /*0b70*/  FMUL.FTZ R229, R124, R229 ;  /* 0x000000e57ce57220 */ /* 0x000fe20000410000 */
[----:B------:R-:W-:-:S02]  /*0b80*/  HADD2.F32 R225, -RZ, R189.H0_H0 ;  /* 0x200000bdffe17230 */ /* 0x000fc40000004100 */
[C---:B------:R-:W-:Y:S01]  /*0b90*/  FMUL.FTZ R230, R4.reuse, R185 ;  /* 0x000000b904e67220 */ /* 0x040fe20000410000 */
[C---:B------:R-:W-:Y:S01]  /*0ba0*/  FMUL.FTZ R227, R4.reuse, R227 ;  /* 0x000000e304e37220 */ /* 0x040fe20000410000 */
[----:B------:R-:W-:Y:S01]  /*0bb0*/  FMUL.FTZ R226, R4, R187 ;  /* 0x000000bb04e27220 */ /* 0x000fe20000410000 */
[----:B------:R-:W-:Y:S01]  /*0bc0*/  FMUL.FTZ R228, R125, R188 ;  /* 0x000000bc7de47220 */ /* 0x000fe20000410000 */
[----:B------:R-:W-:Y:S01]  /*0bd0*/  FADD.FTZ R185, RZ, R229 ;  /* 0x000000e5ffb97221 */ /* 0x000fe20000010000 */
[----:B------:R-:W-:Y:S01]  /*0be0*/  FFMA.FTZ R187, R231, R229, RZ ;  /* 0x000000e5e7bb7223 */ /* 0x000fe200000100ff */
[----:B------:R-:W-:Y:S02]  /*0bf0*/  HADD2.F32 R224, -RZ, R189.H1_H1 ;  /* 0x300000bdffe07230 */ /* 0x000fe40000004100 */
[----:B---3--:R-:W-:Y:S01]  /*0c00*/  FADD.FTZ R223, -R196, R192 ;  /* 0x000000c0c4df7221 */ /* 0x008fe20000010100 */
        /* <DEDUP_REMOVED lines=8> */
[-C--:B------:R-:W-:Y:S01]  /*0c90*/  FFMA.FTZ R111, R226, R224.reuse, R111 ;  /* 0x000000e0e26f7223 */ /* 0x080fe2000001006f */
        /* <DEDUP_REMOVED lines=8> */
[----:B------:R-:W-:Y:S01]  /*0d20*/  FADD.FTZ R193, -R196, R193 ;  /* 0x000000c1c4c17221 */ /* 0x000fe20000010100 */
[----:B------:R-:W-:Y:S01]  /*0d30*/  FFMA.FTZ R186, R226, R224, R187 ;  /* 0x000000e0e2ba7223 */ /* 0x000fe200000100bb */
[----:B------:R-:W-:-:S02]  /*0d40*/  HADD2.F32 R189, -RZ, R191.H0_H0 ;  /* 0x200000bfffbd7230 */ /* 0x000fc40000004100 */
[----:B------:R-:W-:Y:S01]  /*0d50*/  FMUL.FTZ R201, R121, R190 ;  /* 0x000000be79c97220 */ /* 0x000fe20000410000 */
[----:B------:R-:W-:Y:S01]  /*0d60*/  FADD.FTZ R184, R184, R23 ;  /* 0x00000017b8b87221 */ /* 0x000fe20000010000 */
[----:B------:R-:W-:Y:S01]  /*0d70*/  FADD.FTZ R203, -R196, R194 ;  /* 0x000000c2c4cb7221 */ /* 0x000fe20000010100 */
[----:B------:R-:W-:Y:S01]  /*0d80*/  FMUL.FTZ R202, R4, R193 ;  /* 0x000000c104ca7220 */ /* 0x000fe20000410000 */
[----:B------:R-:W-:Y:S01]  /*0d90*/  FFMA.FTZ R185, R223, R23, R186 ;  /* 0x00000017dfb97223 */ /* 0x000fe200000100ba */
[----:B0-----:R-:W-:Y:S02]  /*0da0*/  HADD2.F32 R198, -RZ, R191.H1_H1 ;  /* 0x300000bfffc67230 */ /* 0x001fe40000004100 */
[----:B------:R-:W-:Y:S01]  /*0db0*/  FADD.FTZ R195, -R196, R195 ;  /* 0x000000c3c4c37221 */ /* 0x000fe20000010100 */
        /* <DEDUP_REMOVED lines=18> */
.L_x_7593:
[----:B----4-:R-:W-:Y:S05]  /*0ee0*/  BSYNC.RECONVERGENT B1 ;  /* 0x0000000000017941 */ /* 0x010fea0003800200 */
.L_x_7592:
        /* <DEDUP_REMOVED lines=20> */
[----:B-----5:R-:W-:Y:S01]  /*1030*/  FMUL.FTZ R7, R4, R7 ;  /* 0x0000000704077220 */ /* 0x020fe20000410000 */
[C---:B------:R-:W-:Y:S01]  /*1040*/  FADD.FTZ R191, -R196.reuse, R14 ;  /* 0x0000000ec4bf7221 */ /* 0x040fe20000010100 */
[----:B----4-:R-:W-:Y:S02]  /*1050*/  HADD2.F32 R13, -RZ, R16.H0_H0 ;  /* 0x20000010ff0d7230 */ /* 0x010fe40000004100 */
[--C-:B------:R-:W-:Y:S02]  /*1060*/  HADD2.F32 R189, -RZ, R19.reuse.H0_H0 ;  /* 0x20000013ffbd7230 */ /* 0x100fe40000004100 */
[----:B------:R-:W-:Y:S02]  /*1070*/  HADD2.F32 R190, -RZ, R19.H1_H1 ;  /* 0x30000013ffbe7230 */ /* 0x000fe40000004100 */
[----:B---3--:R-:W-:Y:S01]  /*1080*/  FADD.FTZ R19, -R196, R184 ;  /* 0x000000b8c4137221 */ /* 0x008fe20000010100 */
[--C-:B------:R-:W-:Y:S02]  /*1090*/  HADD2.F32 R15, -RZ, R17.reuse.H0_H0 ;  /* 0x20000011ff0f7230 */ /* 0x100fe40000004100 */
[----:B------:R-:W-:Y:S01]  /*10a0*/  FADD.FTZ R76, R76, R13 ;  /* 0x0000000d4c4c7221 */ /* 0x000fe20000010000 */
[----:B------:R-:W-:-:S02]  /*10b0*/  HADD2.F32 R20, -RZ, R17.H1_H1 ;  /* 0x30000011ff147230 */ /* 0x000fc40000004100 */
[-C--:B------:R-:W-:Y:S01]  /*10c0*/  FFMA.FTZ R100, R7, R13.reuse, R100 ;  /* 0x0000000d07647223 */ /* 0x080fe20000010064 */
[----:B------:R-:W-:Y:S02]  /*10d0*/  HADD2.F32 R16, -RZ, R16.H1_H1 ;  /* 0x30000010ff107230 */ /* 0x000fe40000004100 */
[----:B------:R-:W-:Y:S01]  /*10e0*/  FMUL.FTZ R14, R156, R13 ;  /* 0x0000000d9c0e7220 */ /* 0x000fe20000410000 */
[--C-:B------:R-:W-:Y:S02]  /*10f0*/  HADD2.F32 R17, -RZ, R18.reuse.H0_H0 ;  /* 0x20000012ff117230 */ /* 0x100fe40000004100 */
[C---:B------:R-:W-:Y:S01]  /*1100*/  FMUL.FTZ R13, R4.reuse, R19 ;  /* 0x00000013040d7220 */ /* 0x040fe20000410000 */
[----:B------:R-:W-:Y:S02]  /*1110*/  HADD2.F32 R188, -RZ, R18.H1_H1 ;  /* 0x30000012ffbc7230 */ /* 0x000fe40000004100 */
[----:B0-----:R-:W-:Y:S01]  /*1120*/  FMUL.FTZ R10, R4, R9 ;  /* 0x00000009040a7220 */ /* 0x001fe20000410000 */
        /* <DEDUP_REMOVED lines=45> */
.L_x_7595:
[----:B------:R-:W-:Y:S05]  /*1400*/  BSYNC.RECONVERGENT B1 ;  /* 0x0000000000017941 */ /* 0x000fea0003800200 */
.L_x_7594:
        /* <DEDUP_REMOVED lines=18> */
[----:B---3--:R-:W-:Y:S01]  /*1530*/  FADD.FTZ R215, -R196, R188 ;  /* 0x000000bcc4d77221 */ /* 0x008fe20000010100 */
[C---:B-----5:R-:W-:Y:S01]  /*1540*/  FMUL.FTZ R207, R4.reuse, R207 ;  /* 0x000000cf04cf7220 */ /* 0x060fe20000410000 */
[C---:B------:R-:W-:Y:S01]  /*1550*/  FMUL.FTZ R210, R4.reuse, R211 ;  /* 0x000000d304d27220 */ /* 0x040fe20000410000 */
[C---:B-1----:R-:W-:Y:S01]  /*1560*/  FMUL.FTZ R209, R4.reuse, R213 ;  /* 0x000000d504d17220 */ /* 0x042fe20000410000 */
[----:B------:R-:W-:Y:S01]  /*1570*/  FMUL.FTZ R211, R4, R215 ;  /* 0x000000d704d37220 */ /* 0x000fe20000410000 */
[----:B----4-:R-:W-:-:S02]  /*1580*/  HADD2.F32 R185, -RZ, R192.H0_H0 ;  /* 0x200000c0ffb97230 */ /* 0x010fc40000004100 */
[----:B------:R-:W-:Y:S01]  /*1590*/  FMUL.FTZ R208, R4, R197 ;  /* 0x000000c504d07220 */ /* 0x000fe20000410000 */
[----:B------:R-:W-:Y:S02]  /*15a0*/  HADD2.F32 R192, -RZ, R192.H1_H1 ;  /* 0x300000c0ffc07230 */ /* 0x000fe40000004100 */
[----:B------:R-:W-:Y:S01]  /*15b0*/  FADD.FTZ R217, -R196, R189 ;  /* 0x000000bdc4d97221 */ /* 0x000fe20000010100 */
[--C-:B------:R-:W-:Y:S02]  /*15c0*/  HADD2.F32 R187, -RZ, R193.reuse.H0_H0 ;  /* 0x200000c1ffbb7230 */ /* 0x100fe40000004100 */
[-C--:B------:R-:W-:Y:S01]  /*15d0*/  FMUL.FTZ R214, R140, R185.reuse ;  /* 0x000000b98cd67220 */ /* 0x080fe20000410000 */
[----:B------:R-:W-:Y:S01]  /*15e0*/  FADD.FTZ R68, R68, R185 ;  /* 0x000000b944447221 */ /* 0x000fe20000010000 */
[----:B------:R-:W-:Y:S01]  /*15f0*/  FFMA.FTZ R92, R207, R185, R92 ;  /* 0x000000b9cf5c7223 */ /* 0x000fe2000001005c */
        /* <DEDUP_REMOVED lines=9> */
[----:B------:R-:W-:Y:S01]  /*1690*/  FMUL.FTZ R212, R4, R217 ;  /* 0x000000d904d47220 */ /* 0x000fe20000410000 */
[--C-:B------:R-:W-:Y:S02]  /*16a0*/  HADD2.F32 R189, -RZ, R194.reuse.H0_H0 ;  /* 0x200000c2ffbd7230 */ /* 0x100fe40000004100 */
[----:B------:R-:W-:Y:S01]  /*16b0*/  FADD.FTZ R71, R71, R186 ;  /* 0x000000ba47477221 */ /* 0x000fe20000010000 */
[-C--:B------:R-:W-:Y:S01]  /*16c0*/  FFMA.FTZ R95, R210, R186.reuse, R95 ;  /* 0x000000bad25f7223 */ /* 0x080fe2000001005f */
[----:B------:R-:W-:Y:S01]  /*16d0*/  FMUL.FTZ R217, R143, R186 ;  /* 0x000000ba8fd97220 */ /* 0x000fe20000410000 */
[----:B------:R-:W-:Y:S01]  /*16e0*/  FADD.FTZ R186, R187, R216 ;  /* 0x000000d8bbba7221 */ /* 0x000fe20000010000 */
[----:B------:R-:W-:Y:S01]  /*16f0*/  FFMA.FTZ R185, R209, R216, R184 ;  /* 0x000000d8d1b97223 */ /* 0x000fe200000100b8 */
[----:B------:R-:W-:Y:S01]  /*1700*/  FADD.FTZ R219, -R196, R190 ;  /* 0x000000bec4db7221 */ /* 0x000fe20000010100 */
[----:B------:R-:W-:-:S02]  /*1710*/  HADD2.F32 R194, -RZ, R194.H1_H1 ;  /* 0x300000c2ffc27230 */ /* 0x000fc40000004100 */
[----:B------:R-:W-:Y:S01]  /*1720*/  FMUL.FTZ R218, R136, R189 ;  /* 0x000000bd88da7220 */ /* 0x000fe20000410000 */
[----:B------:R-:W-:Y:S01]  /*1730*/  FADD.FTZ R187, R186, R217 ;  /* 0x000000d9babb7221 */ /* 0x000fe20000010000 */
[----:B------:R-:W-:Y:S01]  /*1740*/  FFMA.FTZ R184, R210, R217, R185 ;  /* 0x000000d9d2b87223 */ /* 0x000fe200000100b9 */
[----:B------:R-:W-:Y:S01]  /*1750*/  FADD.FTZ R221, -R196, R191 ;  /* 0x000000bfc4dd7221 */ /* 0x000fe20000010100 */
[--C-:B------:R-:W-:Y:S02]  /*1760*/  HADD2.F32 R191, -RZ, R195.reuse.H0_H0 ;  /* 0x200000c3ffbf7230 */ /* 0x100fe40000004100 */
[----:B------:R-:W-:Y:S01]  /*1770*/  FMUL.FTZ R213, R4, R219 ;  /* 0x000000db04d57220 */ /* 0x000fe20000410000 */
[----:B------:R-:W-:Y:S01]  /*1780*/  FMUL.FTZ R219, R137, R194 ;  /* 0x000000c289db7220 */ /* 0x000fe20000410000 */
[----:B------:R-:W-:Y:S01]  /*1790*/  FADD.FTZ R186, R187, R218 ;  /* 0x000000dabbba7221 */ /* 0x000fe20000010000 */
[----:B------:R-:W-:Y:S01]  /*17a0*/  FFMA.FTZ R185, R211, R218, R184 ;  /* 0x000000dad3b97223 */ /* 0x000fe200000100b8 */
[----:B------:R-:W-:-:S02]  /*17b0*/  HADD2.F32 R188, -RZ, R195.H1_H1 ;  /* 0x300000c3ffbc7230 */ /* 0x000fc40000004100 */
        /* <DEDUP_REMOVED lines=20> */
.L_x_7591:
        /* <DEDUP_REMOVED lines=26> */
.L_x_7596:
[----:B----4-:R-:W-:Y:S05]  /*1aa0*/  BSYNC.RECONVERGENT B0 ;  /* 0x0000000000007941 */ /* 0x010fea0003800200 */
.L_x_7590:
        /* <DEDUP_REMOVED lines=32> */
.L_x_7598:
[----:B------:R-:W-:Y:S05]  /*1cb0*/  BSYNC.RECONVERGENT B0 ;  /* 0x0000000000007941 */ /* 0x000fea0003800200 */
.L_x_7597:
        /* <DEDUP_REMOVED lines=52> */
.L_x_7601:
        /* <DEDUP_REMOVED lines=10> */
[----:B-----5:R-:W-:-:S03]  /*20a0*/  HADD2.F32 R184, -RZ, R168.H0_H0 ;  /* 0x200000a8ffb87230 */ /* 0x020fc60000004100 */
[----:B------:R-:W-:-:S05]  /*20b0*/  FMUL.FTZ R185, R4, R185 ;  /* 0x000000b904b97220 */ /* 0x000fca0000410000 */
[----:B------:R-:W-:-:S05]  /*20c0*/  FSEL R185, R185, RZ, P0 ;  /* 0x000000ffb9b97208 */ /* 0x000fca0000000000 */
[----:B------:R-:W-:-:S04]  /*20d0*/  FMUL.FTZ R185, R185, UR15 ;  /* 0x0000000fb9b97c20 */ /* 0x000fc80008410000 */
[----:B------:R-:W-:Y:S01]  /*20e0*/  FMUL.FTZ R186, R116, R185 ;  /* 0x000000b974ba7220 */ /* 0x000fe20000410000 */
[----:B------:R-:W-:-:S04]  /*20f0*/  FFMA.FTZ R60, R185, R184, R60 ;  /* 0x000000b8b93c7223 */ /* 0x000fc8000001003c */
[----:B------:R-:W-:-:S04]  /*2100*/  F2FP.F16.F32.PACK_AB R186, RZ, R186 ;  /* 0x000000baffba723e */ /* 0x000fc800000000ff */
[----:B------:R-:W-:-:S07]  /*2110*/  PRMT R172, R186, 0x7610, R172 ;  /* 0x00007610baac7816 */ /* 0x000fce00000000ac */
.L_x_7604:
        /* <DEDUP_REMOVED lines=12> */
.L_x_7605:
        /* <DEDUP_REMOVED lines=12> */
.L_x_7606:
        /* <DEDUP_REMOVED lines=12> */
.L_x_7607:
        /* <DEDUP_REMOVED lines=12> */
.L_x_7608:
        /* <DEDUP_REMOVED lines=12> */
.L_x_7609:
        /* <DEDUP_REMOVED lines=12> */
.L_x_7610:
        /* <DEDUP_REMOVED lines=13> */
.L_x_7603:
        /* <DEDUP_REMOVED lines=40> */
.L_x_7612:
[----:B------:R-:W-:Y:S05]  /*28f0*/  @!P3 BRA `(.L_x_7613) ;  /* 0x000000000018b947 */ /* 0x000fea0003800000 */
[----:B------:R-:W-:Y:S01]  /*2900*/  FMUL.FTZ R176, R177, UR15 ;  /* 0x0000000fb1b07c20 */ /* 0x000fe20008410000 */
[----:B-----5:R-:W-:-:S03]  /*2910*/  HADD2.F32 R188, -RZ, R168.H1_H1 ;  /* 0x300000a8ffbc7230 */ /* 0x020fc60000004100 */
[-C--:B------:R-:W-:Y:S02]  /*2920*/  FMUL.FTZ R180, R117, R176.reuse ;  /* 0x000000b075b47220 */ /* 0x080fe40000410000 */
[----:B------:R-:W-:-:S03]  /*2930*/  FFMA.FTZ R61, R188, R176, R61 ;  /* 0x000000b0bc3d7223 */ /* 0x000fc6000001003d */
[----:B------:R-:W-:-:S04]  /*2940*/  F2FP.F16.F32.PACK_AB R180, RZ, R180 ;  /* 0x000000b4ffb4723e */ /* 0x000fc800000000ff */
[----:B------:R-:W-:-:S07]  /*2950*/  PRMT R172, R172, 0x5410, R180 ;  /* 0x00005410acac7816 */ /* 0x000fce00000000b4 */
.L_x_7613:
[----:B------:R-:W-:Y:S05]  /*2960*/  @!P3 BRA `(.L_x_7614) ;  /* 0x000000000018b947 */ /* 0x000fea0003800000 */
[----:B------:R-:W-:Y:S01]  /*2970*/  FMUL.FTZ R181, R178, UR15 ;  /* 0x0000000fb2b57c20 */ /* 0x000fe20008410000 */
[----:B-----5:R-:W-:-:S03]  /*2980*/  HADD2.F32 R187, -RZ, R169.H0_H0 ;  /* 0x200000a9ffbb7230 */ /* 0x020fc60000004100 */
[-C--:B------:R-:W-:Y:S02]  /*2990*/  FMUL.FTZ R176, R118, R181.reuse ;  /* 0x000000b576b07220 */ /* 0x080fe40000410000 */
[----:B------:R-:W-:-:S03]  /*29a0*/  FFMA.FTZ R62, R187, R181, R62 ;  /* 0x000000b5bb3e7223 */ /* 0x000fc6000001003e */
[----:B------:R-:W-:-:S04]  /*29b0*/  F2FP.F16.F32.PACK_AB R176, RZ, R176 ;  /* 0x000000b0ffb0723e */ /* 0x000fc800000000ff */
[----:B------:R-:W-:-:S07]  /*29c0*/  PRMT R173, R176, 0x7610, R173 ;  /* 0x00007610b0ad7816 */ /* 0x000fce00000000ad */
.L_x_7614:
[----:B------:R-:W-:Y:S05]  /*29d0*/  @!P3 BRA `(.L_x_7615) ;  /* 0x000000000018b947 */ /* 0x000fea0003800000 */
[----:B------:R-:W-:Y:S01]  /*29e0*/  FMUL.FTZ R176, R179, UR15 ;  /* 0x0000000fb3b07c20 */ /* 0x000fe20008410000 */
[----:B-----5:R-:W-:-:S03]  /*29f0*/  HADD2.F32 R188, -RZ, R169.H1_H1 ;  /* 0x300000a9ffbc7230 */ /* 0x020fc60000004100 */
[-C--:B------:R-:W-:Y:S02]  /*2a00*/  FMUL.FTZ R180, R119, R176.reuse ;  /* 0x000000b077b47220 */ /* 0x080fe40000410000 */
[----:B------:R-:W-:-:S03]  /*2a10*/  FFMA.FTZ R63, R188, R176, R63 ;  /* 0x000000b0bc3f7223 */ /* 0x000fc6000001003f */
[----:B------:R-:W-:-:S04]  /*2a20*/  F2FP.F16.F32.PACK_AB R180, RZ, R180 ;  /* 0x000000b4ffb4723e */ /* 0x000fc800000000ff */
[----:B------:R-:W-:-:S07]  /*2a30*/  PRMT R173, R173, 0x5410, R180 ;  /* 0x00005410adad7816 */ /* 0x000fce00000000b4 */
.L_x_7615:
[----:B------:R-:W-:Y:S05]  /*2a40*/  @!P3 BRA `(.L_x_7616) ;  /* 0x000000000018b947 */ /* 0x000fea0003800000 */
[----:B------:R-:W-:Y:S01]  /*2a50*/  FMUL.FTZ R181, R185, UR15 ;  /* 0x0000000fb9b57c20 */ /* 0x000fe20008410000 */
[----:B-----5:R-:W-:-:S03]  /*2a60*/  HADD2.F32 R187, -RZ, R170.H0_H0 ;  /* 0x200000aaffbb7230 */ /* 0x020fc60000004100 */
[-C--:B------:R-:W-:Y:S02]  /*2a70*/  FMUL.FTZ R176, R112, R181.reuse ;  /* 0x000000b570b07220 */ /* 0x080fe40000410000 */
[----:B------:R-:W-:-:S03]  /*2a80*/  FFMA.FTZ R56, R187, R181, R56 ;  /* 0x000000b5bb387223 */ /* 0x000fc60000010038 */
[----:B------:R-:W-:-:S04]  /*2a90*/  F2FP.F16.F32.PACK_AB R176, RZ, R176 ;  /* 0x000000b0ffb0723e */ /* 0x000fc800000000ff */
[----:B------:R-:W-:-:S07]  /*2aa0*/  PRMT R174, R176, 0x7610, R174 ;  /* 0x00007610b0ae7816 */ /* 0x000fce00000000ae */
.L_x_7616:
[----:B------:R-:W-:Y:S05]  /*2ab0*/  @!P3 BRA `(.L_x_7617) ;  /* 0x000000000018b947 */ /* 0x000fea0003800000 */
[----:B------:R-:W-:Y:S01]  /*2ac0*/  FMUL.FTZ R176, R186, UR15 ;  /* 0x0000000fbab07c20 */ /* 0x000fe20008410000 */
[----:B-----5:R-:W-:-:S03]  /*2ad0*/  HADD2.F32 R188, -RZ, R170.H1_H1 ;  /* 0x300000aaffbc7230 */ /* 0x020fc60000004100 */
[-C--:B------:R-:W-:Y:S02]  /*2ae0*/  FMUL.FTZ R180, R113, R176.reuse ;  /* 0x000000b071b47220 */ /* 0x080fe40000410000 */
[----:B------:R-:W-:-:S03]  /*2af0*/  FFMA.FTZ R57, R188, R176, R57 ;  /* 0x000000b0bc397223 */ /* 0x000fc60000010039 */
[----:B------:R-:W-:-:S04]  /*2b00*/  F2FP.F16.F32.PACK_AB R180, RZ, R180 ;  /* 0x000000b4ffb4723e */ /* 0x000fc800000000ff */
[----:B------:R-:W-:-:S07]  /*2b10*/  PRMT R174, R174, 0x5410, R180 ;  /* 0x00005410aeae7816 */ /* 0x000fce00000000b4 */
.L_x_7617:
[----:B------:R-:W-:Y:S05]  /*2b20*/  @!P3 BRA `(.L_x_7618) ;  /* 0x000000000018b947 */ /* 0x000fea0003800000 */
[----:B------:R-:W-:Y:S01]  /*2b30*/  FMUL.FTZ R181, R182, UR15 ;  /* 0x0000000fb6b57c20 */ /* 0x000fe20008410000 */
[----:B-----5:R-:W-:-:S03]  /*2b40*/  HADD2.F32 R187, -RZ, R171.H0_H0 ;  /* 0x200000abffbb7230 */ /* 0x020fc60000004100 */
[-C--:B------:R-:W-:Y:S02]  /*2b50*/  FMUL.FTZ R176, R114, R181.reuse ;  /* 0x000000b572b07220 */ /* 0x080fe40000410000 */
[----:B------:R-:W-:-:S03]  /*2b60*/  FFMA.FTZ R58, R187, R181, R58 ;  /* 0x000000b5bb3a7223 */ /* 0x000fc6000001003a */
[----:B------:R-:W-:-:S04]  /*2b70*/  F2FP.F16.F32.PACK_AB R176, RZ, R176 ;  /* 0x000000b0ffb0723e */ /* 0x000fc800000000ff */
[----:B------:R-:W-:-:S07]  /*2b80*/  PRMT R175, R176, 0x7610, R175 ;  /* 0x00007610b0af7816 */ /* 0x000fce00000000af */
.L_x_7618:
[----:B------:R-:W-:Y:S02]  /*2b90*/  MOV R181, R186 ;  /* 0x000000ba00b57202 */ /* 0x000fe40000000f00 */
[----:B------:R-:W-:Y:S02]  /*2ba0*/  MOV R180, R185 ;  /* 0x000000b900b47202 */ /* 0x000fe40000000f00 */
[----:B------:R-:W-:Y:S01]  /*2bb0*/  MOV R176, R184 ;  /* 0x000000b800b07202 */ /* 0x000fe20000000f00 */
        /* <DEDUP_REMOVED lines=8> */
.L_x_7602:
        /* <DEDUP_REMOVED lines=16> */
.L_x_7620:
[----:B------:R-:W-:Y:S05]  /*2d40*/  @!P3 BRA `(.L_x_7621) ;  /* 0x000000000028b947 */ /* 0x000fea0003800000 */
[----:B------:R-:W-:Y:S01]  /*2d50*/  @P1 FFMA.FTZ R185, R230, R191, R2 ;  /* 0x000000bfe6b91223 */ /* 0x000fe20000010002 */
[----:B------:R-:W-:Y:S01]  /*2d60*/  MOV R184, R37 ;  /* 0x0000002500b87202 */ /* 0x000fe20000000f00 */
        /* <DEDUP_REMOVED lines=8> */
.L_x_7621:
        /* <DEDUP_REMOVED lines=11> */
.L_x_7622:
        /* <DEDUP_REMOVED lines=11> */
.L_x_7623:
        /* <DEDUP_REMOVED lines=11> */
.L_x_7624:
[----:B------:R-:W-:Y:S05]  /*3000*/  @!P3 BRA `(.L_x_7625) ;  /* 0x000000000028b947 */ /* 0x000fea0003800000 */
[----:B------:R-:W-:Y:S01]  /*3010*/  @P1 FFMA.FTZ R186, R202, R191, R2 ;  /* 0x000000bfcaba1223 */ /* 0x000fe20000010002 */
[----:B------:R-:W-:-:S03]  /*3020*/  MOV R184, R33 ;  /* 0x0000002100b87202 */ /* 0x000fc60000000f00 */
        /* <DEDUP_REMOVED lines=8> */
.L_x_7625:
        /* <DEDUP_REMOVED lines=11> */
.L_x_7626:
        /* <DEDUP_REMOVED lines=12> */
.L_x_7619:
        /* <DEDUP_REMOVED lines=34> */
[----:B-----5:R-:W-:-:S03]  /*3440*/  HADD2.F32 R187, -RZ, R168.H0_H0 ;  /* 0x200000a8ffbb7230 */ /* 0x020fc60000004100 */
[-C--:B------:R-:W-:Y:S02]  /*3450*/  FMUL.FTZ R184, R116, R185.reuse ;  /* 0x000000b974b87220 */ /* 0x080fe40000410000 */
[----:B------:R-:W-:-:S03]  /*3460*/  FFMA.FTZ R60, R187, R185, R60 ;  /* 0x000000b9bb3c7223 */ /* 0x000fc6000001003c */
[----:B------:R-:W-:-:S04]  /*3470*/  F2FP.F16.F32.PACK_AB R184, RZ, R184 ;  /* 0x000000b8ffb8723e */ /* 0x000fc800000000ff */
[----:B------:R-:W-:-:S07]  /*3480*/  PRMT R172, R184, 0x7610, R172 ;  /* 0x00007610b8ac7816 */ /* 0x000fce00000000ac */
.L_x_7627:
[----:B------:R-:W-:Y:S05]  /*3490*/  @!P3 BRA `(.L_x_7628) ;  /* 0x000000000018b947 */ /* 0x000fea0003800000 */
[----:B------:R-:W-:Y:S01]  /*34a0*/  FMUL.FTZ R184, R177, UR15 ;  /* 0x0000000fb1b87c20 */ /* 0x000fe20008410000 */
[----:B-----5:R-:W-:-:S03]  /*34b0*/  HADD2.F32 R186, -RZ, R168.H1_H1 ;  /* 0x300000a8ffba7230 */ /* 0x020fc60000004100 */
[-C--:B------:R-:W-:Y:S02]  /*34c0*/  FMUL.FTZ R185, R117, R184.reuse ;  /* 0x000000b875b97220 */ /* 0x080fe40000410000 */
[----:B------:R-:W-:-:S03]  /*34d0*/  FFMA.FTZ R61, R186, R184, R61 ;  /* 0x000000b8ba3d7223 */ /* 0x000fc6000001003d */
[----:B------:R-:W-:-:S04]  /*34e0*/  F2FP.F16.F32.PACK_AB R185, RZ, R185 ;  /* 0x000000b9ffb9723e */ /* 0x000fc800000000ff */
[----:B------:R-:W-:-:S07]  /*34f0*/  PRMT R172, R172, 0x5410, R185 ;  /* 0x00005410acac7816 */ /* 0x000fce00000000b9 */
.L_x_7628:
[----:B------:R-:W-:Y:S05]  /*3500*/  @!P3 BRA `(.L_x_7629) ;  /* 0x000000000018b947 */ /* 0x000fea0003800000 */
[----:B------:R-:W-:Y:S01]  /*3510*/  FMUL.FTZ R185, R178, UR15 ;  /* 0x0000000fb2b97c20 */ /* 0x000fe20008410000 */
[----:B-----5:R-:W-:-:S03]  /*3520*/  HADD2.F32 R187, -RZ, R169.H0_H0 ;  /* 0x200000a9ffbb7230 */ /* 0x020fc60000004100 */
[-C--:B------:R-:W-:Y:S02]  /*3530*/  FMUL.FTZ R184, R118, R185.reuse ;  /* 0x000000b976b87220 */ /* 0x080fe40000410000 */
[----:B------:R-:W-:-:S03]  /*3540*/  FFMA.FTZ R62, R187, R185, R62 ;  /* 0x000000b9bb3e7223 */ /* 0x000fc6000001003e */
[----:B------:R-:W-:-:S04]  /*3550*/  F2FP.F16.F32.PACK_AB R184, RZ, R184 ;  /* 0x000000b8ffb8723e */ /* 0x000fc800000000ff */
[----:B------:R-:W-:-:S07]  /*3560*/  PRMT R173, R184, 0x7610, R173 ;  /* 0x00007610b8ad7816 */ /* 0x000fce00000000ad */
.L_x_7629:
[----:B------:R-:W-:Y:S05]  /*3570*/  @!P3 BRA `(.L_x_7630) ;  /* 0x000000000018b947 */ /* 0x000fea0003800000 */
[----:B------:R-:W-:Y:S01]  /*3580*/  FMUL.FTZ R184, R179, UR15 ;  /* 0x0000000fb3b87c20 */ /* 0x000fe20008410000 */
[----:B-----5:R-:W-:-:S03]  /*3590*/  HADD2.F32 R186, -RZ, R169.H1_H1 ;  /* 0x300000a9ffba7230 */ /* 0x020fc60000004100 */
[-C--:B------:R-:W-:Y:S02]  /*35a0*/  FMUL.FTZ R185, R119, R184.reuse ;  /* 0x000000b877b97220 */ /* 0x080fe40000410000 */
[----:B------:R-:W-:-:S03]  /*35b0*/  FFMA.FTZ R63, R186, R184, R63 ;  /* 0x000000b8ba3f7223 */ /* 0x000fc6000001003f */
[----:B------:R-:W-:-:S04]  /*35c0*/  F2FP.F16.F32.PACK_AB R185, RZ, R185 ;  /* 0x000000b9ffb9723e */ /* 0x000fc800000000ff */
[----:B------:R-:W-:-:S07]  /*35d0*/  PRMT R173, R173, 0x5410, R185 ;  /* 0x00005410adad7816 */ /* 0x000fce00000000b9 */
.L_x_7630:
[----:B------:R-:W-:Y:S05]  /*35e0*/  @!P3 BRA `(.L_x_7631) ;  /* 0x000000000018b947 */ /* 0x000fea0003800000 */
[----:B------:R-:W-:Y:S01]  /*35f0*/  FMUL.FTZ R185, R180, UR15 ;  /* 0x0000000fb4b97c20 */ /* 0x000fe20008410000 */
[----:B-----5:R-:W-:-:S03]  /*3600*/  HADD2.F32 R187, -RZ, R170.H0_H0 ;  /* 0x200000aaffbb7230 */ /* 0x020fc60000004100 */
[-C--:B------:R-:W-:Y:S02]  /*3610*/  FMUL.FTZ R184, R112, R185.reuse ;  /* 0x000000b970b87220 */ /* 0x080fe40000410000 */
[----:B------:R-:W-:-:S03]  /*3620*/  FFMA.FTZ R56, R187, R185, R56 ;  /* 0x000000b9bb387223 */ /* 0x000fc60000010038 */
[----:B------:R-:W-:-:S04]  /*3630*/  F2FP.F16.F32.PACK_AB R184, RZ, R184 ;  /* 0x000000b8ffb8723e */ /* 0x000fc800000000ff */
[----:B------:R-:W-:-:S07]  /*3640*/  PRMT R174, R184, 0x7610, R174 ;  /* 0x00007610b8ae7816 */ /* 0x000fce00000000ae */
.L_x_7631:
[----:B------:R-:W-:Y:S05]  /*3650*/  @!P3 BRA `(.L_x_7632) ;  /* 0x000000000018b947 */ /* 0x000fea0003800000 */
[----:B------:R-:W-:Y:S01]  /*3660*/  FMUL.FTZ R184, R181, UR15 ;  /* 0x0000000fb5b87c20 */ /* 0x000fe20008410000 */
[----:B-----5:R-:W-:-:S03]  /*3670*/  HADD2.F32 R186, -RZ, R170.H1_H1 ;  /* 0x300000aaffba7230 */ /* 0x020fc60000004100 */
[-C--:B------:R-:W-:Y:S02]  /*3680*/  FMUL.FTZ R185, R113, R184.reuse ;  /* 0x000000b871b97220 */ /* 0x080fe40000410000 */
[----:B------:R-:W-:-:S03]  /*3690*/  FFMA.FTZ R57, R186, R184, R57 ;  /* 0x000000b8ba397223 */ /* 0x000fc60000010039 */
[----:B------:R-:W-:-:S04]  /*36a0*/  F2FP.F16.F32.PACK_AB R185, RZ, R185 ;  /* 0x000000b9ffb9723e */ /* 0x000fc800000000ff */
[----:B------:R-:W-:-:S07]  /*36b0*/  PRMT R174, R174, 0x5410, R185 ;  /* 0x00005410aeae7816 */ /* 0x000fce00000000b9 */
.L_x_7632:
[----:B------:R-:W-:Y:S05]  /*36c0*/  @!P3 BRA `(.L_x_7633) ;  /* 0x000000000018b947 */ /* 0x000fea0003800000 */
[----:B------:R-:W-:Y:S01]  /*36d0*/  FMUL.FTZ R185, R182, UR15 ;  /* 0x0000000fb6b97c20 */ /* 0x000fe20008410000 */
[----:B-----5:R-:W-:-:S03]  /*36e0*/  HADD2.F32 R187, -RZ, R171.H0_H0 ;  /* 0x200000abffbb7230 */ /* 0x020fc60000004100 */
[-C--:B------:R-:W-:Y:S02]  /*36f0*/  FMUL.FTZ R184, R114, R185.reuse ;  /* 0x000000b972b87220 */ /* 0x080fe40000410000 */
[----:B------:R-:W-:-:S03]  /*3700*/  FFMA.FTZ R58, R187, R185, R58 ;  /* 0x000000b9bb3a7223 */ /* 0x000fc6000001003a */
[----:B------:R-:W-:-:S04]  /*3710*/  F2FP.F16.F32.PACK_AB R184, RZ, R184 ;  /* 0x000000b8ffb8723e */ /* 0x000fc800000000ff */
[----:B------:R-:W-:-:S07]  /*3720*/  PRMT R175, R184, 0x7610, R175 ;  /* 0x00007610b8af7816 */ /* 0x000fce00000000af */
.L_x_7633:
[----:B------:R-:W-:Y:S05]  /*3730*/  @!P3 BRA `(.L_x_7611) ;  /* 0x000000000018b947 */ /* 0x000fea0003800000 */
[----:B------:R-:W-:Y:S01]  /*3740*/  FMUL.FTZ R184, R183, UR15 ;  /* 0x0000000fb7b87c20 */ /* 0x000fe20008410000 */
[----:B-----5:R-:W-:-:S03]  /*3750*/  HADD2.F32 R186, -RZ, R171.H1_H1 ;  /* 0x300000abffba7230 */ /* 0x020fc60000004100 */
[-C--:B------:R-:W-:Y:S02]  /*3760*/  FMUL.FTZ R185, R115, R184.reuse ;  /* 0x000000b873b97220 */ /* 0x080fe40000410000 */
[----:B------:R-:W-:-:S03]  /*3770*/  FFMA.FTZ R59, R186, R184, R59 ;  /* 0x000000b8ba3b7223 */ /* 0x000fc6000001003b */
[----:B------:R-:W-:-:S04]  /*3780*/  F2FP.F16.F32.PACK_AB R185, RZ, R185 ;  /* 0x000000b9ffb9723e */ /* 0x000fc800000000ff */
[----:B------:R-:W-:-:S07]  /*3790*/  PRMT R175, R175, 0x5410, R185 ;  /* 0x00005410afaf7816 */ /* 0x000fce00000000b9 */
.L_x_7611:
        /* <DEDUP_REMOVED lines=11> */
.L_x_7600:
[----:B------:R-:W-:Y:S05]  /*3850*/  BSYNC.RECONVERGENT B0 ;  /* 0x0000000000007941 */ /* 0x000fea0003800200 */
.L_x_7599:
        /* <DEDUP_REMOVED lines=9> */
.L_x_7636:
        /* <DEDUP_REMOVED lines=44> */
.L_x_7639:
[----:B------:R-:W-:Y:S05]  /*3bb0*/  @!P3 BRA `(.L_x_7640) ;  /* 0x000000000018b947 */ /* 0x000fea0003800000 */
[----:B------:R-:W-:Y:S01]  /*3bc0*/  FMUL.FTZ R184, R177, UR15 ;  /* 0x0000000fb1b87c20 */ /* 0x000fe20008410000 */
[----:B-----5:R-:W-:-:S03]  /*3bd0*/  HADD2.F32 R186, -RZ, R168.H1_H1 ;  /* 0x300000a8ffba7230 */ /* 0x020fc60000004100 */
[-C--:B------:R-:W-:Y:S02]  /*3be0*/  FMUL.FTZ R185, R149, R184.reuse ;  /* 0x000000b895b97220 */ /* 0x080fe40000410000 */
[----:B------:R-:W-:-:S03]  /*3bf0*/  FFMA.FTZ R53, R186, R184, R53 ;  /* 0x000000b8ba357223 */ /* 0x000fc60000010035 */
[----:B------:R-:W-:-:S04]  /*3c00*/  F2FP.F16.F32.PACK_AB R185, RZ, R185 ;  /* 0x000000b9ffb9723e */ /* 0x000fc800000000ff */
[----:B------:R-:W-:-:S07]  /*3c10*/  PRMT R172, R172, 0x5410, R185 ;  /* 0x00005410acac7816 */ /* 0x000fce00000000b9 */
.L_x_7640:
[----:B------:R-:W-:Y:S05]  /*3c20*/  @!P3 BRA `(.L_x_7641) ;  /* 0x000000000018b947 */ /* 0x000fea0003800000 */
[----:B------:R-:W-:Y:S01]  /*3c30*/  FMUL.FTZ R185, R178, UR15 ;  /* 0x0000000fb2b97c20 */ /* 0x000fe20008410000 */
[----:B-----5:R-:W-:-:S03]  /*3c40*/  HADD2.F32 R187, -RZ, R169.H0_H0 ;  /* 0x200000a9ffbb7230 */ /* 0x020fc60000004100 */
[-C--:B------:R-:W-:Y:S02]  /*3c50*/  FMUL.FTZ R184, R150, R185.reuse ;  /* 0x000000b996b87220 */ /* 0x080fe40000410000 */
[----:B------:R-:W-:-:S03]  /*3c60*/  FFMA.FTZ R54, R187, R185, R54 ;  /* 0x000000b9bb367223 */ /* 0x000fc60000010036 */
[----:B------:R-:W-:-:S04]  /*3c70*/  F2FP.F16.F32.PACK_AB R184, RZ, R184 ;  /* 0x000000b8ffb8723e */ /* 0x000fc800000000ff */
[----:B------:R-:W-:-:S07]  /*3c80*/  PRMT R173, R184, 0x7610, R173 ;  /* 0x00007610b8ad7816 */ /* 0x000fce00000000ad */
.L_x_7641:
[----:B------:R-:W-:Y:S05]  /*3c90*/  @!P3 BRA `(.L_x_7642) ;  /* 0x000000000018b947 */ /* 0x000fea0003800000 */
[----:B------:R-:W-:Y:S01]  /*3ca0*/  FMUL.FTZ R184, R179, UR15 ;  /* 0x0000000fb3b87c20 */ /* 0x000fe20008410000 */
[----:B-----5:R-:W-:-:S03]  /*3cb0*/  HADD2.F32 R186, -RZ, R169.H1_H1 ;  /* 0x300000a9ffba7230 */ /* 0x020fc60000004100 */
[-C--:B------:R-:W-:Y:S02]  /*3cc0*/  FMUL.FTZ R185, R151, R184.reuse ;  /* 0x000000b897b97220 */ /* 0x080fe40000410000 */
[----:B------:R-:W-:-:S03]  /*3cd0*/  FFMA.FTZ R55, R186, R184, R55 ;  /* 0x000000b8ba377223 */ /* 0x000fc60000010037 */
[----:B------:R-:W-:-:S04]  /*3ce0*/  F2FP.F16.F32.PACK_AB R185, RZ, R185 ;  /* 0x000000b9ffb9723e */ /* 0x000fc800000000ff */
[----:B------:R-:W-:-:S07]  /*3cf0*/  PRMT R173, R173, 0x5410, R185 ;  /* 0x00005410adad7816 */ /* 0x000fce00000000b9 */
.L_x_7642:
[----:B------:R-:W-:Y:S05]  /*3d00*/  @!P3 BRA `(.L_x_7643) ;  /* 0x000000000018b947 */ /* 0x000fea0003800000 */
[----:B------:R-:W-:Y:S01]  /*3d10*/  FMUL.FTZ R185, R180, UR15 ;  /* 0x0000000fb4b97c20 */ /* 0x000fe20008410000 */
[----:B-----5:R-:W-:-:S03]  /*3d20*/  HADD2.F32 R187, -RZ, R170.H0_H0 ;  /* 0x200000aaffbb7230 */ /* 0x020fc60000004100 */
[-C--:B------:R-:W-:Y:S02]  /*3d30*/  FMUL.FTZ R184, R144, R185.reuse ;  /* 0x000000b990b87220 */ /* 0x080fe40000410000 */
[----:B------:R-:W-:-:S03]  /*3d40*/  FFMA.FTZ R48, R187, R185, R48 ;  /* 0x000000b9bb307223 */ /* 0x000fc60000010030 */
[----:B------:R-:W-:-:S04]  /*3d50*/  F2FP.F16.F32.PACK_AB R184, RZ, R184 ;  /* 0x000000b8ffb8723e */ /* 0x000fc800000000ff */
[----:B------:R-:W-:-:S07]  /*3d60*/  PRMT R174, R184, 0x7610, R174 ;  /* 0x00007610b8ae7816 */ /* 0x000fce00000000ae */
.L_x_7643:
[----:B------:R-:W-:Y:S05]  /*3d70*/  @!P3 BRA `(.L_x_7644) ;  /* 0x000000000018b947 */ /* 0x000fea0003800000 */
[----:B------:R-:W-:Y:S01]  /*3d80*/  FMUL.FTZ R184, R181, UR15 ;  /* 0x0000000fb5b87c20 */ /* 0x000fe20008410000 */
[----:B-----5:R-:W-:-:S03]  /*3d90*/  HADD2.F32 R186, -RZ, R170.H1_H1 ;  /* 0x300000aaffba7230 */ /* 0x020fc60000004100 */
[-C--:B------:R-:W-:Y:S02]  /*3da0*/  FMUL.FTZ R185, R145, R184.reuse ;  /* 0x000000b891b97220 */ /* 0x080fe40000410000 */
[----:B------:R-:W-:-:S03]  /*3db0*/  FFMA.FTZ R49, R186, R184, R49 ;  /* 0x000000b8ba317223 */ /* 0x000fc60000010031 */
[----:B------:R-:W-:-:S04]  /*3dc0*/  F2FP.F16.F32.PACK_AB R185, RZ, R185 ;  /* 0x000000b9ffb9723e */ /* 0x000fc800000000ff */
[----:B------:R-:W-:-:S07]  /*3dd0*/  PRMT R174, R174, 0x5410, R185 ;  /* 0x00005410aeae7816 */ /* 0x000fce00000000b9 */
.L_x_7644:
[----:B------:R-:W-:Y:S05]  /*3de0*/  @!P3 BRA `(.L_x_7645) ;  /* 0x000000000018b947 */ /* 0x000fea0003800000 */
[----:B------:R-:W-:Y:S01]  /*3df0*/  FMUL.FTZ R185, R182, UR15 ;  /* 0x0000000fb6b97c20 */ /* 0x000fe20008410000 */
[----:B-----5:R-:W-:-:S03]  /*3e00*/  HADD2.F32 R187, -RZ, R171.H0_H0 ;  /* 0x200000abffbb7230 */ /* 0x020fc60000004100 */
[-C--:B------:R-:W-:Y:S02]  /*3e10*/  FMUL.FTZ R184, R146, R185.reuse ;  /* 0x000000b992b87220 */ /* 0x080fe40000410000 */
[----:B------:R-:W-:-:S03]  /*3e20*/  FFMA.FTZ R50, R187, R185, R50 ;  /* 0x000000b9bb327223 */ /* 0x000fc60000010032 */
[----:B------:R-:W-:-:S04]  /*3e30*/  F2FP.F16.F32.PACK_AB R184, RZ, R184 ;  /* 0x000000b8ffb8723e */ /* 0x000fc800000000ff */
[----:B------:R-:W-:-:S07]  /*3e40*/  PRMT R175, R184, 0x7610, R175 ;  /* 0x00007610b8af7816 */ /* 0x000fce00000000af */
.L_x_7645:
[----:B------:R-:W-:Y:S05]  /*3e50*/  @!P3 BRA `(.L_x_7646) ;  /* 0x000000100084b947 */ /* 0x000fea0003800000 */
[----:B------:R-:W-:Y:S01]  /*3e60*/  FMUL.FTZ R184, R183, UR15 ;  /* 0x0000000fb7b87c20 */ /* 0x000fe20008410000 */
[----:B-----5:R-:W-:-:S03]  /*3e70*/  HADD2.F32 R186, -RZ, R171.H1_H1 ;  /* 0x300000abffba7230 */ /* 0x020fc60000004100 */
[-C--:B------:R-:W-:Y:S02]  /*3e80*/  FMUL.FTZ R185, R147, R184.reuse ;  /* 0x000000b893b97220 */ /* 0x080fe40000410000 */
[----:B------:R-:W-:-:S03]  /*3e90*/  FFMA.FTZ R51, R186, R184, R51 ;  /* 0x000000b8ba337223 */ /* 0x000fc60000010033 */
[----:B------:R-:W-:-:S04]  /*3ea0*/  F2FP.F16.F32.PACK_AB R185, RZ, R185 ;  /* 0x000000b9ffb9723e */ /* 0x000fc800000000ff */
[----:B------:R-:W-:Y:S01]  /*3eb0*/  PRMT R175, R175, 0x5410, R185 ;  /* 0x00005410afaf7816 */ /* 0x000fe200000000b9 */
[----:B------:R-:W-:Y:S06]  /*3ec0*/  BRA `(.L_x_7646) ;  /* 0x0000001000687947 */ /* 0x000fec0003800000 */
.L_x_7638:
[----:B------:R-:W-:Y:S05]  /*3ed0*/  @!P3 BRA `(.L_x_7647) ;  /* 0x000000000028b947 */ /* 0x000fea0003800000 */
[----:B0-----:R-:W-:Y:S01]  /*3ee0*/  @P1 FFMA.FTZ R185, R7, R191, R2 ;  /* 0x000000bf07b91223 */ /* 0x001fe20000010002 */
        /* <DEDUP_REMOVED lines=9> */
.L_x_7647:
[----:B------:R-:W-:Y:S05]  /*3f80*/  @!P3 BRA `(.L_x_7648) ;  /* 0x000000000028b947 */ /* 0x000fea0003800000 */
[----:B0-----:R-:W-:Y:S01]  /*3f90*/  @P1 FFMA.FTZ R186, R10, R191, R2 ;  /* 0x000000bf0aba1223 */ /* 0x001fe20000010002 */
        /* <DEDUP_REMOVED lines=9> */
.L_x_7648:
        /* <DEDUP_REMOVED lines=11> */
.L_x_7649:
        /* <DEDUP_REMOVED lines=11> */
.L_x_7650:
        /* <DEDUP_REMOVED lines=11> */
.L_x_7651:
        /* <DEDUP_REMOVED lines=11> */
.L_x_7652:
        /* <DEDUP_REMOVED lines=11> */
.L_x_7653:
        /* <DEDUP_REMOVED lines=12> */
.L_x_7637:
        /* <DEDUP_REMOVED lines=44> */
.L_x_7655:
[----:B------:R-:W-:Y:S05]  /*4720*/  @!P3 BRA `(.L_x_7656) ;  /* 0x000000000018b947 */ /* 0x000fea0003800000 */
[----:B------:R-:W-:Y:S01]  /*4730*/  FMUL.FTZ R176, R177, UR15 ;  /* 0x0000000fb1b07c20 */ /* 0x000fe20008410000 */
[----:B-----5:R-:W-:-:S03]  /*4740*/  HADD2.F32 R188, -RZ, R168.H1_H1 ;  /* 0x300000a8ffbc7230 */ /* 0x020fc60000004100 */
[-C--:B------:R-:W-:Y:S02]  /*4750*/  FMUL.FTZ R180, R149, R176.reuse ;  /* 0x000000b095b47220 */ /* 0x080fe40000410000 */
[----:B------:R-:W-:-:S03]  /*4760*/  FFMA.FTZ R53, R188, R176, R53 ;  /* 0x000000b0bc357223 */ /* 0x000fc60000010035 */
[----:B------:R-:W-:-:S04]  /*4770*/  F2FP.F16.F32.PACK_AB R180, RZ, R180 ;  /* 0x000000b4ffb4723e */ /* 0x000fc800000000ff */
[----:B------:R-:W-:-:S07]  /*4780*/  PRMT R172, R172, 0x5410, R180 ;  /* 0x00005410acac7816 */ /* 0x000fce00000000b4 */
.L_x_7656:
[----:B------:R-:W-:Y:S05]  /*4790*/  @!P3 BRA `(.L_x_7657) ;  /* 0x000000000018b947 */ /* 0x000fea0003800000 */
[----:B------:R-:W-:Y:S01]  /*47a0*/  FMUL.FTZ R181, R178, UR15 ;  /* 0x0000000fb2b57c20 */ /* 0x000fe20008410000 */
[----:B-----5:R-:W-:-:S03]  /*47b0*/  HADD2.F32 R187, -RZ, R169.H0_H0 ;  /* 0x200000a9ffbb7230 */ /* 0x020fc60000004100 */
[-C--:B------:R-:W-:Y:S02]  /*47c0*/  FMUL.FTZ R176, R150, R181.reuse ;  /* 0x000000b596b07220 */ /* 0x080fe40000410000 */
[----:B------:R-:W-:-:S03]  /*47d0*/  FFMA.FTZ R54, R187, R181, R54 ;  /* 0x000000b5bb367223 */ /* 0x000fc60000010036 */
[----:B------:R-:W-:-:S04]  /*47e0*/  F2FP.F16.F32.PACK_AB R176, RZ, R176 ;  /* 0x000000b0ffb0723e */ /* 0x000fc800000000ff */
[----:B------:R-:W-:-:S07]  /*47f0*/  PRMT R173, R176, 0x7610, R173 ;  /* 0x00007610b0ad7816 */ /* 0x000fce00000000ad */
.L_x_7657:
[----:B------:R-:W-:Y:S05]  /*4800*/  @!P3 BRA `(.L_x_7658) ;  /* 0x000000000018b947 */ /* 0x000fea0003800000 */
[----:B------:R-:W-:Y:S01]  /*4810*/  FMUL.FTZ R176, R179, UR15 ;  /* 0x0000000fb3b07c20 */ /* 0x000fe20008410000 */
[----:B-----5:R-:W-:-:S03]  /*4820*/  HADD2.F32 R188, -RZ, R169.H1_H1 ;  /* 0x300000a9ffbc7230 */ /* 0x020fc60000004100 */
[-C--:B------:R-:W-:Y:S02]  /*4830*/  FMUL.FTZ R180, R151, R176.reuse ;  /* 0x000000b097b47220 */ /* 0x080fe40000410000 */
[----:B------:R-:W-:-:S03]  /*4840*/  FFMA.FTZ R55, R188, R176, R55 ;  /* 0x000000b0bc377223 */ /* 0x000fc60000010037 */
[----:B------:R-:W-:-:S04]  /*4850*/  F2FP.F16.F32.PACK_AB R180, RZ, R180 ;  /* 0x000000b4ffb4723e */ /* 0x000fc800000000ff */
[----:B------:R-:W-:-:S07]  /*4860*/  PRMT R173, R173, 0x5410, R180 ;  /* 0x00005410adad7816 */ /* 0x000fce00000000b4 */
.L_x_7658:
[----:B------:R-:W-:Y:S05]  /*4870*/  @!P3 BRA `(.L_x_7659) ;  /* 0x000000000018b947 */ /* 0x000fea0003800000 */
[----:B------:R-:W-:Y:S01]  /*4880*/  FMUL.FTZ R181, R185, UR15 ;  /* 0x0000000fb9b57c20 */ /* 0x000fe20008410000 */
[----:B-----5:R-:W-:-:S03]  /*4890*/  HADD2.F32 R187, -RZ, R170.H0_H0 ;  /* 0x200000aaffbb7230 */ /* 0x020fc60000004100 */
[-C--:B------:R-:W-:Y:S02]  /*48a0*/  FMUL.FTZ R176, R144, R181.reuse ;  /* 0x000000b590b07220 */ /* 0x080fe40000410000 */
[----:B------:R-:W-:-:S03]  /*48b0*/  FFMA.FTZ R48, R187, R181, R48 ;  /* 0x000000b5bb307223 */ /* 0x000fc60000010030 */
[----:B------:R-:W-:-:S04]  /*48c0*/  F2FP.F16.F32.PACK_AB R176, RZ, R176 ;  /* 0x000000b0ffb0723e */ /* 0x000fc800000000ff */
[----:B------:R-:W-:-:S07]  /*48d0*/  PRMT R174, R176, 0x7610, R174 ;  /* 0x00007610b0ae7816 */ /* 0x000fce00000000ae */
.L_x_7659:
[----:B------:R-:W-:Y:S05]  /*48e0*/  @!P3 BRA `(.L_x_7660) ;  /* 0x000000000018b947 */ /* 0x000fea0003800000 */
[----:B------:R-:W-:Y:S01]  /*48f0*/  FMUL.FTZ R176, R186, UR15 ;  /* 0x0000000fbab07c20 */ /* 0x000fe20008410000 */
[----:B-----5:R-:W-:-:S03]  /*4900*/  HADD2.F32 R188, -RZ, R170.H1_H1 ;  /* 0x300000aaffbc7230 */ /* 0x020fc60000004100 */
[-C--:B------:R-:W-:Y:S02]  /*4910*/  FMUL.FTZ R180, R145, R176.reuse ;  /* 0x000000b091b47220 */ /* 0x080fe40000410000 */
[----:B------:R-:W-:-:S03]  /*4920*/  FFMA.FTZ R49, R188, R176, R49 ;  /* 0x000000b0bc317223 */ /* 0x000fc60000010031 */
[----:B------:R-:W-:-:S04]  /*4930*/  F2FP.F16.F32.PACK_AB R180, RZ, R180 ;  /* 0x000000b4ffb4723e */ /* 0x000fc800000000ff */
[----:B------:R-:W-:-:S07]  /*4940*/  PRMT R174, R174, 0x5410, R180 ;  /* 0x00005410aeae7816 */ /* 0x000fce00000000b4 */
.L_x_7660:
[----:B------:R-:W-:Y:S05]  /*4950*/  @!P3 BRA `(.L_x_7661) ;  /* 0x000000000018b947 */ /* 0x000fea0003800000 */
[----:B------:R-:W-:Y:S01]  /*4960*/  FMUL.FTZ R181, R182, UR15 ;  /* 0x0000000fb6b57c20 */ /* 0x000fe20008410000 */
[----:B-----5:R-:W-:-:S03]  /*4970*/  HADD2.F32 R187, -RZ, R171.H0_H0 ;  /* 0x200000abffbb7230 */ /* 0x020fc60000004100 */
[-C--:B------:R-:W-:Y:S02]  /*4980*/  FMUL.FTZ R176, R146, R181.reuse ;  /* 0x000000b592b07220 */ /* 0x080fe40000410000 */
[----:B------:R-:W-:-:S03]  /*4990*/  FFMA.FTZ R50, R187, R181, R50 ;  /* 0x000000b5bb327223 */ /* 0x000fc60000010032 */
[----:B------:R-:W-:-:S04]  /*49a0*/  F2FP.F16.F32.PACK_AB R176, RZ, R176 ;  /* 0x000000b0ffb0723e */ /* 0x000fc800000000ff */
[----:B------:R-:W-:-:S07]  /*49b0*/  PRMT R175, R176, 0x7610, R175 ;  /* 0x00007610b0af7816 */ /* 0x000fce00000000af */
.L_x_7661:
        /* <DEDUP_REMOVED lines=11> */
.L_x_7654:
        /* <DEDUP_REMOVED lines=12> */
.L_x_7662:
        /* <DEDUP_REMOVED lines=12> */
.L_x_7663:
        /* <DEDUP_REMOVED lines=12> */
.L_x_7664:
        /* <DEDUP_REMOVED lines=12> */
.L_x_7665:
        /* <DEDUP_REMOVED lines=12> */
.L_x_7666:
        /* <DEDUP_REMOVED lines=12> */
.L_x_7667:
        /* <DEDUP_REMOVED lines=12> */
.L_x_7668:
        /* <DEDUP_REMOVED lines=12> */
.L_x_7646:
        /* <DEDUP_REMOVED lines=9> */
.L_x_7635:
[----:B------:R-:W-:Y:S05]  /*5100*/  BSYNC.RECONVERGENT B0 ;  /* 0x0000000000007941 */ /* 0x000fea0003800200 */
.L_x_7634:
        /* <DEDUP_REMOVED lines=9> */
.L_x_7671:
        /* <DEDUP_REMOVED lines=44> */
.L_x_7674:
[----:B------:R-:W-:Y:S05]  /*5460*/  @!P3 BRA `(.L_x_7675) ;  /* 0x000000000018b947 */ /* 0x000fea0003800000 */
[----:B------:R-:W-:Y:S01]  /*5470*/  FMUL.FTZ R2, R177, UR15 ;  /* 0x0000000fb1027c20 */ /* 0x000fe20008410000 */
[----:B-----5:R-:W-:-:S03]  /*5480*/  HADD2.F32 R4, -RZ, R168.H1_H1 ;  /* 0x300000a8ff047230 */ /* 0x020fc60000004100 */
[-C--:B------:R-:W-:Y:S02]  /*5490*/  FMUL.FTZ R3, R133, R2.reuse ;  /* 0x0000000285037220 */ /* 0x080fe40000410000 */
[----:B------:R-:W-:-:S03]  /*54a0*/  FFMA.FTZ R45, R4, R2, R45 ;  /* 0x00000002042d7223 */ /* 0x000fc6000001002d */
[----:B------:R-:W-:-:S04]  /*54b0*/  F2FP.F16.F32.PACK_AB R3, RZ, R3 ;  /* 0x00000003ff03723e */ /* 0x000fc800000000ff */
[----:B------:R-:W-:-:S07]  /*54c0*/  PRMT R172, R172, 0x5410, R3 ;  /* 0x00005410acac7816 */ /* 0x000fce0000000003 */
.L_x_7675:
[----:B------:R-:W-:Y:S05]  /*54d0*/  @!P3 BRA `(.L_x_7676) ;  /* 0x000000000018b947 */ /* 0x000fea0003800000 */
[----:B------:R-:W-:Y:S01]  /*54e0*/  FMUL.FTZ R3, R178, UR15 ;  /* 0x0000000fb2037c20 */ /* 0x000fe20008410000 */
[----:B-----5:R-:W-:-:S03]  /*54f0*/  HADD2.F32 R185, -RZ, R169.H0_H0 ;  /* 0x200000a9ffb97230 */ /* 0x020fc60000004100 */
[-C--:B------:R-:W-:Y:S02]  /*5500*/  FMUL.FTZ R2, R134, R3.reuse ;  /* 0x0000000386027220 */ /* 0x080fe40000410000 */
[----:B------:R-:W-:-:S03]  /*5510*/  FFMA.FTZ R46, R185, R3, R46 ;  /* 0x00000003b92e7223 */ /* 0x000fc6000001002e */
[----:B------:R-:W-:-:S04]  /*5520*/  F2FP.F16.F32.PACK_AB R2, RZ, R2 ;  /* 0x00000002ff02723e */ /* 0x000fc800000000ff */
[----:B------:R-:W-:-:S07]  /*5530*/  PRMT R173, R2, 0x7610, R173 ;  /* 0x0000761002ad7816 */ /* 0x000fce00000000ad */
.L_x_7676:
[----:B------:R-:W-:Y:S05]  /*5540*/  @!P3 BRA `(.L_x_7677) ;  /* 0x000000000018b947 */ /* 0x000fea0003800000 */
[----:B------:R-:W-:Y:S01]  /*5550*/  FMUL.FTZ R2, R179, UR15 ;  /* 0x0000000fb3027c20 */ /* 0x000fe20008410000 */
[----:B-----5:R-:W-:-:S03]  /*5560*/  HADD2.F32 R4, -RZ, R169.H1_H1 ;  /* 0x300000a9ff047230 */ /* 0x020fc60000004100 */
[-C--:B------:R-:W-:Y:S02]  /*5570*/  FMUL.FTZ R3, R135, R2.reuse ;  /* 0x0000000287037220 */ /* 0x080fe40000410000 */
[----:B------:R-:W-:-:S03]  /*5580*/  FFMA.FTZ R47, R4, R2, R47 ;  /* 0x00000002042f7223 */ /* 0x000fc6000001002f */
[----:B------:R-:W-:-:S04]  /*5590*/  F2FP.F16.F32.PACK_AB R3, RZ, R3 ;  /* 0x00000003ff03723e */ /* 0x000fc800000000ff */
[----:B------:R-:W-:-:S07]  /*55a0*/  PRMT R173, R173, 0x5410, R3 ;  /* 0x00005410adad7816 */ /* 0x000fce0000000003 */
.L_x_7677:
[----:B------:R-:W-:Y:S05]  /*55b0*/  @!P3 BRA `(.L_x_7678) ;  /* 0x000000000018b947 */ /* 0x000fea0003800000 */
[----:B------:R-:W-:Y:S01]  /*55c0*/  FMUL.FTZ R3, R180, UR15 ;  /* 0x0000000fb4037c20 */ /* 0x000fe20008410000 */
[----:B-----5:R-:W-:-:S03]  /*55d0*/  HADD2.F32 R185, -RZ, R170.H0_H0 ;  /* 0x200000aaffb97230 */ /* 0x020fc60000004100 */
[-C--:B------:R-:W-:Y:S02]  /*55e0*/  FMUL.FTZ R2, R128, R3.reuse ;  /* 0x0000000380027220 */ /* 0x080fe40000410000 */
[----:B------:R-:W-:-:S03]  /*55f0*/  FFMA.FTZ R40, R185, R3, R40 ;  /* 0x00000003b9287223 */ /* 0x000fc60000010028 */
[----:B------:R-:W-:-:S04]  /*5600*/  F2FP.F16.F32.PACK_AB R2, RZ, R2 ;  /* 0x00000002ff02723e */ /* 0x000fc800000000ff */
[----:B------:R-:W-:-:S07]  /*5610*/  PRMT R174, R2, 0x7610, R174 ;  /* 0x0000761002ae7816 */ /* 0x000fce00000000ae */
.L_x_7678:
[----:B------:R-:W-:Y:S05]  /*5620*/  @!P3 BRA `(.L_x_7679) ;  /* 0x000000000018b947 */ /* 0x000fea0003800000 */
[----:B------:R-:W-:Y:S01]  /*5630*/  FMUL.FTZ R2, R181, UR15 ;  /* 0x0000000fb5027c20 */ /* 0x000fe20008410000 */
[----:B-----5:R-:W-:-:S03]  /*5640*/  HADD2.F32 R4, -RZ, R170.H1_H1 ;  /* 0x300000aaff047230 */ /* 0x020fc60000004100 */
[-C--:B------:R-:W-:Y:S02]  /*5650*/  FMUL.FTZ R3, R129, R2.reuse ;  /* 0x0000000281037220 */ /* 0x080fe40000410000 */
[----:B------:R-:W-:-:S03]  /*5660*/  FFMA.FTZ R41, R4, R2, R41 ;  /* 0x0000000204297223 */ /* 0x000fc60000010029 */
[----:B------:R-:W-:-:S04]  /*5670*/  F2FP.F16.F32.PACK_AB R3, RZ, R3 ;  /* 0x00000003ff03723e */ /* 0x000fc800000000ff */
[----:B------:R-:W-:-:S07]  /*5680*/  PRMT R174, R174, 0x5410, R3 ;  /* 0x00005410aeae7816 */ /* 0x000fce0000000003 */
.L_x_7679:
[----:B------:R-:W-:Y:S05]  /*5690*/  @!P3 BRA `(.L_x_7680) ;  /* 0x000000000018b947 */ /* 0x000fea0003800000 */
[----:B------:R-:W-:Y:S01]  /*56a0*/  FMUL.FTZ R3, R182, UR15 ;  /* 0x0000000fb6037c20 */ /* 0x000fe20008410000 */
[----:B-----5:R-:W-:-:S03]  /*56b0*/  HADD2.F32 R185, -RZ, R171.H0_H0 ;  /* 0x200000abffb97230 */ /* 0x020fc60000004100 */
[-C--:B------:R-:W-:Y:S02]  /*56c0*/  FMUL.FTZ R2, R130, R3.reuse ;  /* 0x0000000382027220 */ /* 0x080fe40000410000 */
[----:B------:R-:W-:-:S03]  /*56d0*/  FFMA.FTZ R42, R185, R3, R42 ;  /* 0x00000003b92a7223 */ /* 0x000fc6000001002a */
[----:B------:R-:W-:-:S04]  /*56e0*/  F2FP.F16.F32.PACK_AB R2, RZ, R2 ;  /* 0x00000002ff02723e */ /* 0x000fc800000000ff */
[----:B------:R-:W-:-:S07]  /*56f0*/  PRMT R175, R2, 0x7610, R175 ;  /* 0x0000761002af7816 */ /* 0x000fce00000000af */
.L_x_7680:
        /* <DEDUP_REMOVED lines=8> */
.L_x_7673:
[----:B------:R-:W-:Y:S05]  /*5780*/  @!P3 BRA `(.L_x_7682) ;  /* 0x000000000028b947 */ /* 0x000fea0003800000 */
[----:B0-2---:R-:W-:Y:S01]  /*5790*/  @P1 FFMA.FTZ R185, R207, R191, R2 ;  /* 0x000000bfcfb91223 */ /* 0x005fe20000010002 */
[----:B------:R-:W-:-:S03]  /*57a0*/  MOV R3, R160 ;  /* 0x000000a000037202 */ /* 0x000fc60000000f00 */
        /* <DEDUP_REMOVED lines=8> */
.L_x_7682:
[----:B------:R-:W-:Y:S05]  /*5830*/  @!P3 BRA `(.L_x_7683) ;  /* 0x000000000028b947 */ /* 0x000fea0003800000 */
[----:B0-2---:R-:W-:Y:S01]  /*5840*/  @P1 FFMA.FTZ R184, R208, R191, R2 ;  /* 0x000000bfd0b81223 */ /* 0x005fe20000010002 */
        /* <DEDUP_REMOVED lines=9> */
.L_x_7683:
        /* <DEDUP_REMOVED lines=11> */
.L_x_7684:
        /* <DEDUP_REMOVED lines=11> */
.L_x_7685:
        /* <DEDUP_REMOVED lines=11> */
.L_x_7686:
        /* <DEDUP_REMOVED lines=11> */
.L_x_7687:
        /* <DEDUP_REMOVED lines=11> */
.L_x_7688:
[----:B------:R-:W-:Y:S05]  /*5c50*/  @!P3 BRA `(.L_x_7681) ;  /* 0x0000000c0030b947 */ /* 0x000fea0003800000 */
[----:B0-2---:R-:W-:Y:S01]  /*5c60*/  @P1 FFMA.FTZ R184, R222, R191, R2 ;  /* 0x000000bfdeb81223 */ /* 0x005fe20000010002 */
        /* <DEDUP_REMOVED lines=10> */
.L_x_7672:
        /* <DEDUP_REMOVED lines=44> */
.L_x_7690:
[----:B------:R-:W-:Y:S05]  /*5fd0*/  @!P3 BRA `(.L_x_7691) ;  /* 0x000000000018b947 */ /* 0x000fea0003800000 */
[----:B------:R-:W-:Y:S01]  /*5fe0*/  FMUL.FTZ R2, R177, UR15 ;  /* 0x0000000fb1027c20 */ /* 0x000fe20008410000 */
[----:B-----5:R-:W-:-:S03]  /*5ff0*/  HADD2.F32 R178, -RZ, R168.H1_H1 ;  /* 0x300000a8ffb27230 */ /* 0x020fc60000004100 */
[-C--:B------:R-:W-:Y:S02]  /*6000*/  FMUL.FTZ R3, R133, R2.reuse ;  /* 0x0000000285037220 */ /* 0x080fe40000410000 */
[----:B------:R-:W-:-:S03]  /*6010*/  FFMA.FTZ R45, R178, R2, R45 ;  /* 0x00000002b22d7223 */ /* 0x000fc6000001002d */
[----:B------:R-:W-:-:S04]  /*6020*/  F2FP.F16.F32.PACK_AB R3, RZ, R3 ;  /* 0x00000003ff03723e */ /* 0x000fc800000000ff */
[----:B------:R-:W-:-:S07]  /*6030*/  PRMT R172, R172, 0x5410, R3 ;  /* 0x00005410acac7816 */ /* 0x000fce0000000003 */
.L_x_7691:
[----:B------:R-:W-:Y:S05]  /*6040*/  @!P3 BRA `(.L_x_7692) ;  /* 0x000000000018b947 */ /* 0x000fea0003800000 */
[----:B------:R-:W-:Y:S01]  /*6050*/  FMUL.FTZ R3, R183, UR15 ;  /* 0x0000000fb7037c20 */ /* 0x000fe20008410000 */
[----:B-----5:R-:W-:-:S03]  /*6060*/  HADD2.F32 R179, -RZ, R169.H0_H0 ;  /* 0x200000a9ffb37230 */ /* 0x020fc60000004100 */
[-C--:B------:R-:W-:Y:S02]  /*6070*/  FMUL.FTZ R2, R134, R3.reuse ;  /* 0x0000000386027220 */ /* 0x080fe40000410000 */
[----:B------:R-:W-:-:S03]  /*6080*/  FFMA.FTZ R46, R179, R3, R46 ;  /* 0x00000003b32e7223 */ /* 0x000fc6000001002e */
[----:B------:R-:W-:-:S04]  /*6090*/  F2FP.F16.F32.PACK_AB R2, RZ, R2 ;  /* 0x00000002ff02723e */ /* 0x000fc800000000ff */
[----:B------:R-:W-:-:S07]  /*60a0*/  PRMT R173, R2, 0x7610, R173 ;  /* 0x0000761002ad7816 */ /* 0x000fce00000000ad */
.L_x_7692:
[----:B------:R-:W-:Y:S05]  /*60b0*/  @!P3 BRA `(.L_x_7693) ;  /* 0x000000000018b947 */ /* 0x000fea0003800000 */
[----:B------:R-:W-:Y:S01]  /*60c0*/  FMUL.FTZ R2, R184, UR15 ;  /* 0x0000000fb8027c20 */ /* 0x000fe20008410000 */
[----:B-----5:R-:W-:-:S03]  /*60d0*/  HADD2.F32 R178, -RZ, R169.H1_H1 ;  /* 0x300000a9ffb27230 */ /* 0x020fc60000004100 */
[-C--:B------:R-:W-:Y:S02]  /*60e0*/  FMUL.FTZ R3, R135, R2.reuse ;  /* 0x0000000287037220 */ /* 0x080fe40000410000 */
[----:B------:R-:W-:-:S03]  /*60f0*/  FFMA.FTZ R47, R178, R2, R47 ;  /* 0x00000002b22f7223 */ /* 0x000fc6000001002f */
[----:B------:R-:W-:-:S04]  /*6100*/  F2FP.F16.F32.PACK_AB R3, RZ, R3 ;  /* 0x00000003ff03723e */ /* 0x000fc800000000ff */
[----:B------:R-:W-:-:S07]  /*6110*/  PRMT R173, R173, 0x5410, R3 ;  /* 0x00005410adad7816 */ /* 0x000fce0000000003 */
.L_x_7693:
[----:B------:R-:W-:Y:S05]  /*6120*/  @!P3 BRA `(.L_x_7694) ;  /* 0x000000000018b947 */ /* 0x000fea0003800000 */
[----:B------:R-:W-:Y:S01]  /*6130*/  FMUL.FTZ R3, R180, UR15 ;  /* 0x0000000fb4037c20 */ /* 0x000fe20008410000 */
[----:B-----5:R-:W-:-:S03]  /*6140*/  HADD2.F32 R179, -RZ, R170.H0_H0 ;  /* 0x200000aaffb37230 */ /* 0x020fc60000004100 */
[-C--:B------:R-:W-:Y:S02]  /*6150*/  FMUL.FTZ R2, R128, R3.reuse ;  /* 0x0000000380027220 */ /* 0x080fe40000410000 */
[----:B------:R-:W-:-:S03]  /*6160*/  FFMA.FTZ R40, R179, R3, R40 ;  /* 0x00000003b3287223 */ /* 0x000fc60000010028 */
[----:B------:R-:W-:-:S04]  /*6170*/  F2FP.F16.F32.PACK_AB R2, RZ, R2 ;  /* 0x00000002ff02723e */ /* 0x000fc800000000ff */
[----:B------:R-:W-:-:S07]  /*6180*/  PRMT R174, R2, 0x7610, R174 ;  /* 0x0000761002ae7816 */ /* 0x000fce00000000ae */
.L_x_7694:
[----:B------:R-:W-:Y:S05]  /*6190*/  @!P3 BRA `(.L_x_7695) ;  /* 0x000000000018b947 */ /* 0x000fea0003800000 */
[----:B------:R-:W-:Y:S01]  /*61a0*/  FMUL.FTZ R2, R181, UR15 ;  /* 0x0000000fb5027c20 */ /* 0x000fe20008410000 */
[----:B-----5:R-:W-:-:S03]  /*61b0*/  HADD2.F32 R178, -RZ, R170.H1_H1 ;  /* 0x300000aaffb27230 */ /* 0x020fc60000004100 */
[-C--:B------:R-:W-:Y:S02]  /*61c0*/  FMUL.FTZ R3, R129, R2.reuse ;  /* 0x0000000281037220 */ /* 0x080fe40000410000 */
[----:B------:R-:W-:-:S03]  /*61d0*/  FFMA.FTZ R41, R178, R2, R41 ;  /* 0x00000002b2297223 */ /* 0x000fc60000010029 */
[----:B------:R-:W-:-:S04]  /*61e0*/  F2FP.F16.F32.PACK_AB R3, RZ, R3 ;  /* 0x00000003ff03723e */ /* 0x000fc800000000ff */
[----:B------:R-:W-:-:S07]  /*61f0*/  PRMT R174, R174, 0x5410, R3 ;  /* 0x00005410aeae7816 */ /* 0x000fce0000000003 */
.L_x_7695:
[----:B------:R-:W-:Y:S05]  /*6200*/  @!P3 BRA `(.L_x_7696) ;  /* 0x000000000018b947 */ /* 0x000fea0003800000 */
[----:B------:R-:W-:Y:S01]  /*6210*/  FMUL.FTZ R3, R182, UR15 ;  /* 0x0000000fb6037c20 */ /* 0x000fe20008410000 */
[----:B-----5:R-:W-:-:S03]  /*6220*/  HADD2.F32 R179, -RZ, R171.H0_H0 ;  /* 0x200000abffb37230 */ /* 0x020fc60000004100 */
[-C--:B------:R-:W-:Y:S02]  /*6230*/  FMUL.FTZ R2, R130, R3.reuse ;  /* 0x0000000382027220 */ /* 0x080fe40000410000 */
[----:B------:R-:W-:-:S03]  /*6240*/  FFMA.FTZ R42, R179, R3, R42 ;  /* 0x00000003b32a7223 */ /* 0x000fc6000001002a */
[----:B------:R-:W-:-:S04]  /*6250*/  F2FP.F16.F32.PACK_AB R2, RZ, R2 ;  /* 0x00000002ff02723e */ /* 0x000fc800000000ff */
[----:B------:R-:W-:-:S07]  /*6260*/  PRMT R175, R2, 0x7610, R175 ;  /* 0x0000761002af7816 */ /* 0x000fce00000000af */
.L_x_7696:
        /* <DEDUP_REMOVED lines=11> */
.L_x_7689:
        /* <DEDUP_REMOVED lines=12> */
.L_x_7697:
        /* <DEDUP_REMOVED lines=12> */
.L_x_7698:
        /* <DEDUP_REMOVED lines=12> */
.L_x_7699:
        /* <DEDUP_REMOVED lines=12> */
.L_x_7700:
        /* <DEDUP_REMOVED lines=12> */
.L_x_7701:
        /* <DEDUP_REMOVED lines=12> */
.L_x_7702:
        /* <DEDUP_REMOVED lines=12> */
.L_x_7703:
[----:B------:R-:W-:Y:S05]  /*6860*/  @!P3 BRA `(.L_x_7681) ;  /* 0x00000000002cb947 */ /* 0x000fea0003800000 */
[----:B------:R-:W-:Y:S01]  /*6870*/  FFMA.FTZ R2, R222, R191, R2 ;  /* 0x000000bfde027223 */ /* 0x000fe20000010002 */
[----:B------:R-:W-:-:S03]  /*6880*/  ISETP.GT.AND P1, PT, R3, RZ, PT ;  /* 0x000000ff0300720c */ /* 0x000fc60003f24270 */
[----:B------:R-:W-:-:S04]  /*6890*/  FADD.FTZ R185, R221, -R2 ;  /* 0x80000002ddb97221 */ /* 0x000fc80000010000 */
[----:B------:R-:W-:Y:S01]  /*68a0*/  FMUL.FTZ R2, R4, R185 ;  /* 0x000000b904027220 */ /* 0x000fe20000410000 */
[----:B-----5:R-:W-:-:S04]  /*68b0*/  HADD2.F32 R4, -RZ, R171.H1_H1 ;  /* 0x300000abff047230 */ /* 0x020fc80000004100 */
[----:B------:R-:W-:-:S05]  /*68c0*/  FSEL R2, R2, RZ, P1 ;  /* 0x000000ff02027208 */ /* 0x000fca0000800000 */
[----:B------:R-:W-:-:S04]  /*68d0*/  FMUL.FTZ R2, R2, UR15 ;  /* 0x0000000f02027c20 */ /* 0x000fc80008410000 */
[-C--:B------:R-:W-:Y:S01]  /*68e0*/  FMUL.FTZ R3, R131, R2.reuse ;  /* 0x0000000283037220 */ /* 0x080fe20000410000 */
[----:B------:R-:W-:-:S04]  /*68f0*/  FFMA.FTZ R43, R4, R2, R43 ;  /* 0x00000002042b7223 */ /* 0x000fc8000001002b */
[----:B------:R-:W-:-:S04]  /*6900*/  F2FP.F16.F32.PACK_AB R3, RZ, R3 ;  /* 0x00000003ff03723e */ /* 0x000fc800000000ff */
[----:B------:R-:W-:-:S07]  /*6910*/  PRMT R175, R175, 0x5410, R3 ;  /* 0x00005410afaf7816 */ /* 0x000fce0000000003 */
.L_x_7681:
[----:B0-2---:R-:W0:Y:S08]  /*6920*/  @P0 LDC.64 R184, c[0x0][0x478] ;  /* 0x00011e00ffb80b82 */ /* 0x005e300000000a00 */
[----:B------:R-:W1:Y:S01]  /*6930*/  @P3 LDC.64 R2, c[0x0][0x468] ;  /* 0x00011a00ff023b82 */ /* 0x000e620000000a00 */
[----:B0-----:R-:W-:-:S05]  /*6940*/  @P0 IMAD.WIDE.U32 R184, R0, 0x20, R184 ;  /* 0x0000002000b80825 */ /* 0x001fca00078e00b8 */
[----:B------:R3:W-:Y:S01]  /*6950*/  @P0 STG.E.128 desc[UR10][R184.64], R176 ;  /* 0x000000b0b8000986 */ /* 0x0007e2000c101d0a */
[----:B-1----:R-:W-:-:S03]  /*6960*/  @P3 IMAD.WIDE.U32 R2, R189, 0x10, R2 ;  /* 0x00000010bd023825 */ /* 0x002fc600078e0002 */
[----:B------:R3:W-:Y:S04]  /*6970*/  @P0 STG.E.128 desc[UR10][R184.64+0x10], R180 ;  /* 0x000010b4b8000986 */ /* 0x0007e8000c101d0a */
[----:B------:R3:W-:Y:S02]  /*6980*/  @P3 STG.E.128 desc[UR10][R2.64], R172 ;  /* 0x000000ac02003986 */ /* 0x0007e4000c101d0a */
.L_x_7670:
[----:B------:R-:W-:Y:S05]  /*6990*/  BSYNC.RECONVERGENT B0 ;  /* 0x0000000000007941 */ /* 0x000fea0003800200 */
.L_x_7669:
[----:B---3--:R-:W1:Y:S01]  /*69a0*/  LDC.64 R2, c[0x0][0x380] ;  /* 0x0000e000ff027b82 */ /* 0x008e620000000a00 */
[----:B------:R-:W-:Y:S01]  /*69b0*/  UPLOP3.LUT UP1, UPT, UPT, UPT, UP1, 0x40, 0x4 ;  /* 0x000000000004789c */ /* 0x000fe20003f2e810 */
[----:B-1----:R-:W-:-:S04]  /*69c0*/  IADD3 R5, PT, PT, R5, R2, RZ ;  /* 0x0000000205057210 */ /* 0x002fc80007ffe0ff */
[----:B------:R-:W-:-:S13]  /*69d0*/  ISETP.GE.AND P0, PT, R5, R3, PT ;  /* 0x000000030500720c */ /* 0x000fda0003f06270 */
[----:B------:R-:W-:Y:S05]  /*69e0*/  @!P0 BRA `(.L_x_7704) ;  /* 0xffffff9c006c8947 */ /* 0x000fea000383ffff */
.L_x_7589:
        /* <DEDUP_REMOVED lines=18> */
.L_x_7706:
[----:B------:R-:W-:Y:S05]  /*6b10*/  BSYNC.RECONVERGENT B0 ;  /* 0x0000000000007941 */ /* 0x000fea0003800200 */
.L_x_7705:
        /* <DEDUP_REMOVED lines=15> */
.L_x_7708:
[----:B------:R-:W-:Y:S05]  /*6c10*/  BSYNC.RECONVERGENT B0 ;  /* 0x0000000000007941 */ /* 0x000fea0003800200 */
.L_x_7707:
        /* <DEDUP_REMOVED lines=14> */
.L_x_7709:
        /* <DEDUP_REMOVED lines=16> */
.L_x_10800:


//--------------------- .text._ZN10layer_norm13ln_bwd_kernelINS_13Kernel_traitsIf6__halffS2_fjLj6144ELj1ELj1ELj8ELj16ENS_18Kernel_traits_baseILj6144EfS2_fS2_fjLj256EEEEELb0ELb1ELb1ELb1EEEvNS_9BwdParamsE --------------------------
	.section	.text._ZN10layer_norm13ln_bwd_kernelINS_13Kernel_traitsIf6__halffS2_fjLj6144ELj1ELj1ELj8ELj16ENS_18Kernel_traits_baseILj6144EfS2_fS2_fjLj256EEEEELb0ELb1ELb1ELb1EEEvNS_9BwdParamsE,"ax",@progbits
	.align	128
        .global         _ZN10layer_norm13ln_bwd_kernelINS_13Kernel_traitsIf6__halffS2_fjLj6144ELj1ELj1ELj8ELj16ENS_18Kernel_traits_baseILj6144EfS2_fS2_fjLj256EEEEELb0ELb1ELb1ELb1EEEvNS_9BwdParamsE
        .type           _ZN10layer_norm13ln_bwd_kernelINS_13Kernel_traitsIf6__halffS2_fjLj6144ELj1ELj1ELj8ELj16ENS_18Kernel_traits_baseILj6144EfS2_fS2_fjLj256EEEEELb0ELb1ELb1ELb1EEEvNS_9BwdParamsE,@function
        .size           _ZN10layer_norm13ln_bwd_kernelINS_13Kernel_traitsIf6__halffS2_fjLj6144ELj1ELj1ELj8ELj16ENS_18Kernel_traits_baseILj6144EfS2_fS2_fjLj256EEEEELb0ELb1ELb1ELb1EEEvNS_9BwdParamsE,(.L_x_10801 - _ZN10layer_norm13ln_bwd_kernelINS_13Kernel_traitsIf6__halffS2_fjLj6144ELj1ELj1ELj8ELj16ENS_18Kernel_traits_baseILj6144EfS2_fS2_fjLj256EEEEELb0ELb1ELb1ELb1EEEvNS_9BwdParamsE)
        .other          _ZN10layer_norm13ln_bwd_kernelINS_13Kernel_traitsIf6__halffS2_fjLj6144ELj1ELj1ELj8ELj16ENS_18Kernel_traits_baseILj6144EfS2_fS2_fjLj256EEEEELb0ELb1ELb1ELb1EEEvNS_9BwdParamsE,@"STO_CUDA_ENTRY STV_DEFAULT"
_ZN10layer_norm13ln_bwd_kernelINS_13Kernel_traitsIf6__halffS2_fjLj6144ELj1ELj1ELj8ELj16ENS_18Kernel_traits_baseILj6144EfS2_fS2_fjLj256EEEEELb0ELb1ELb1ELb1EEEvNS_9BwdParamsE:
.text._ZN10layer_norm13ln_bwd_kernelINS_13Kernel_traitsIf6__halffS2_fjLj6144ELj1ELj1ELj8ELj16ENS_18Kernel_traits_baseILj6144EfS2_fS2_fjLj256EEEEELb0ELb1ELb1ELb1EEEvNS_9BwdParamsE:
        /* <DEDUP_REMOVED lines=68> */
.L_x_7813:
        /* <DEDUP_REMOVED lines=24> */
[----:B0-----:R-:W-:-:S04]  /*05c0*/  LEA R6, P0, R2, R6, 0x2 ;  /* 0x0000000602067211 */ /* 0x001fc800078010ff */
[----:B------:R-:W-:Y:S02]  /*05d0*/  LEA.HI.X R7, R2, R7, R9, 0x2, P0 ;  /* 0x0000000702077211 */ /* 0x000fe400000f1409 */
[----:B------:R-:W-:Y:S02]  /*05e0*/  LEA.HI.SX32 R9, R5, R0, 0x1d ;  /* 0x0000000005097211 */ /* 0x000fe400078feaff */
[C---:B------:R-:W-:Y:S01]  /*05f0*/  IADD3 R185, PT, PT, R3.reuse, 0x100, RZ ;  /* 0x0000010003b97810 */ /* 0x040fe20007ffe0ff */
[----:B------:R0:W3:Y:S01]  /*0600*/  LDG.E R0, desc[UR12][R6.64] ;  /* 0x0000000c06007981 */ /* 0x0000e2000c1e1900 */
[----:B------:R-:W-:Y:S01]  /*0610*/  IADD3 R211, PT, PT, R3, 0x200, RZ ;  /* 0x0000020003d37810 */ /* 0x000fe20007ffe0ff */
[C---:B-1----:R-:W-:Y:S01]  /*0620*/  IMAD.WIDE.U32 R188, R9.reuse, 0x10, R12 ;  /* 0x0000001009bc7825 */ /* 0x042fe200078e000c */
[----:B------:R-:W-:-:S03]  /*0630*/  IADD3 R181, PT, PT, R9, 0x100, RZ ;  /* 0x0000010009b57810 */ /* 0x000fc60007ffe0ff */
[--C-:B--2---:R-:W-:Y:S02]  /*0640*/  IMAD.WIDE.U32 R4, R3, 0x20, R204.reuse ;  /* 0x0000002003047825 */ /* 0x104fe400078e00cc */
[----:B------:R-:W2:Y:S01]  /*0650*/  LDG.E.128 R188, desc[UR12][R188.64] ;  /* 0x0000000cbcbc7981 */ /* 0x000ea2000c1e1d00 */
[----:B0-----:R-:W-:Y:S01]  /*0660*/  IADD3 R7, PT, PT, R9, 0x200, RZ ;  /* 0x0000020009077810 */ /* 0x001fe20007ffe0ff */
[--C-:B------:R-:W-:Y:S02]  /*0670*/  IMAD.WIDE.U32 R186, R185, 0x20, R204.reuse ;  /* 0x00000020b9ba7825 */ /* 0x100fe400078e00cc */
[----:B------:R-:W4:Y:S02]  /*0680*/  LDG.E.128 R200, desc[UR12][R4.64] ;  /* 0x0000000c04c87981 */ /* 0x000f24000c1e1d00 */
[----:B------:R-:W-:Y:S02]  /*0690*/  IMAD.WIDE.U32 R204, R211, 0x20, R204 ;  /* 0x00000020d3cc7825 */ /* 0x000fe400078e00cc */
[----:B------:R-:W4:Y:S02]  /*06a0*/  LDG.E.128 R192, desc[UR12][R4.64+0x10] ;  /* 0x0000100c04c07981 */ /* 0x000f24000c1e1d00 */
[----:B------:R-:W-:-:S02]  /*06b0*/  IMAD.WIDE.U32 R6, R7, 0x10, R12 ;  /* 0x0000001007067825 */ /* 0x000fc400078e000c */
[----:B------:R-:W4:Y:S02]  /*06c0*/  LDG.E.128 R196, desc[UR12][R186.64] ;  /* 0x0000000cbac47981 */ /* 0x000f24000c1e1d00 */
[----:B------:R-:W-:Y:S02]  /*06d0*/  IMAD.WIDE.U32 R180, R181, 0x10, R12 ;  /* 0x00000010b5b47825 */ /* 0x000fe400078e000c */
[----:B------:R-:W4:Y:S04]  /*06e0*/  LDG.E.128 R8, desc[UR12][R204.64] ;  /* 0x0000000ccc087981 */ /* 0x000f28000c1e1d00 */
[----:B------:R-:W4:Y:S04]  /*06f0*/  LDG.E.128 R12, desc[UR12][R204.64+0x10] ;  /* 0x0000100ccc0c7981 */ /* 0x000f28000c1e1d00 */
[----:B------:R-:W4:Y:S04]  /*0700*/  LDG.E.128 R4, desc[UR12][R6.64] ;  /* 0x0000000c06047981 */ /* 0x000f28000c1e1d00 */
[----:B------:R-:W4:Y:S04]  /*0710*/  LDG.E.128 R180, desc[UR12][R180.64] ;  /* 0x0000000cb4b47981 */ /* 0x000f28000c1e1d00 */
[----:B------:R0:W4:Y:S01]  /*0720*/  LDG.E.128 R16, desc[UR12][R186.64+0x10] ;  /* 0x0000100cba107981 */ /* 0x000122000c1e1d00 */
        /* <DEDUP_REMOVED lines=13> */
[----:B------:R-:W5:Y:S04]  /*0800*/  @P0 LDG.E.128 R36, desc[UR12][R186.64+0x10] ;  /* 0x0000100cba240981 */ /* 0x000f68000c1e1d00 */
[----:B------:R-:W5:Y:S04]  /*0810*/  @P0 LDG.E.128 R24, desc[UR12][R208.64] ;  /* 0x0000000cd0180981 */ /* 0x000f68000c1e1d00 */
[----:B------:R0:W5:Y:S01]  /*0820*/  @P0 LDG.E.128 R20, desc[UR12][R208.64+0x10] ;  /* 0x0000100cd0140981 */ /* 0x000162000c1e1d00 */
[----:B---3--:R-:W-:Y:S01]  /*0830*/  FSEL R210, R0, RZ, !P1 ;  /* 0x000000ff00d27208 */ /* 0x008fe20004800000 */
[----:B--2---:R-:W-:-:S02]  /*0840*/  HADD2.F32 R207, -RZ, R188.H0_H0 ;  /* 0x200000bcffcf7230 */ /* 0x004fc40000004100 */
[----:B------:R-:W-:Y:S02]  /*0850*/  HADD2.F32 R206, -RZ, R188.H1_H1 ;  /* 0x300000bcffce7230 */ /* 0x000fe40000004100 */
[C---:B----4-:R-:W-:Y:S01]  /*0860*/  FADD.FTZ R3, -R210.reuse, R200 ;  /* 0x000000c8d2037221 */ /* 0x050fe20000010100 */
[C---:B------:R-:W-:Y:S01]  /*0870*/  FADD.FTZ R213, -R210.reuse, R201 ;  /* 0x000000c9d2d57221 */ /* 0x040fe20000010100 */
[----:B------:R-:W-:Y:S02]  /*0880*/  FADD.FTZ R215, -R210, R202 ;  /* 0x000000cad2d77221 */ /* 0x000fe40000010100 */
[----:B-----5:R-:W-:Y:S01]  /*0890*/  FMUL.FTZ R3, R228, R3 ;  /* 0x00000003e4037220 */ /* 0x020fe20000410000 */
[C---:B0-----:R-:W-:Y:S01]  /*08a0*/  FADD.FTZ R209, -R210.reuse, R192 ;  /* 0x000000c0d2d17221 */ /* 0x041fe20000010100 */
[C---:B------:R-:W-:Y:S01]  /*08b0*/  FADD.FTZ R223, -R210.reuse, R195 ;  /* 0x000000c3d2df7221 */ /* 0x040fe20000010100 */
[----:B------:R-:W-:Y:S02]  /*08c0*/  HADD2.F32 R205, -RZ, R189.H0_H0 ;  /* 0x200000bdffcd7230 */ /* 0x000fe40000004100 */
        /* <DEDUP_REMOVED lines=8> */
[----:B------:R-:W-:Y:S01]  /*0950*/  FADD.FTZ R212, RZ, R12 ;  /* 0x0000000cffd47221 */ /* 0x000fe20000010000 */
[----:B------:R-:W-:Y:S02]  /*0960*/  HADD2.F32 R192, -RZ, R4.H1_H1 ;  /* 0x30000004ffc07230 */ /* 0x000fe40000004100 */
[----:B------:R-:W-:Y:S01]  /*0970*/  FMUL.FTZ R4, R228, R213 ;  /* 0x000000d5e4047220 */ /* 0x000fe20000410000 */
[--C-:B------:R-:W-:Y:S02]  /*0980*/  HADD2.F32 R203, -RZ, R190.reuse.H0_H0 ;  /* 0x200000beffcb7230 */ /* 0x100fe40000004100 */
[C---:B------:R-:W-:Y:S01]  /*0990*/  FADD.FTZ R219, -R210.reuse, R193 ;  /* 0x000000c1d2db7221 */ /* 0x040fe20000010100 */
[----:B------:R-:W-:Y:S02]  /*09a0*/  HADD2.F32 R202, -RZ, R190.H1_H1 ;  /* 0x300000beffca7230 */ /* 0x000fe40000004100 */
[----:B------:R-:W-:Y:S01]  /*09b0*/  FADD.FTZ R221, -R210, R194 ;  /* 0x000000c2d2dd7221 */ /* 0x000fe20000010100 */
[----:B------:R-:W-:-:S02]  /*09c0*/  HADD2.F32 R211, -RZ, R180.H0_H0 ;  /* 0x200000b4ffd37230 */ /* 0x000fc40000004100 */
[----:B------:R-:W-:Y:S01]  /*09d0*/  FADD.FTZ R237, -R210, R19 ;  /* 0x00000013d2ed7221 */ /* 0x000fe20000010100 */
[----:B------:R-:W-:Y:S01]  /*09e0*/  FFMA.FTZ R213, R3, R12, RZ ;  /* 0x0000000c03d57223 */ /* 0x000fe200000100ff */
[----:B------:R-:W-:Y:S02]  /*09f0*/  HADD2.F32 R194, -RZ, R180.H1_H1 ;  /* 0x300000b4ffc27230 */ /* 0x000fe40000004100 */
[----:B------:R-:W-:Y:S01]  /*0a00*/  FMUL.FTZ R19, R228, R225 ;  /* 0x000000e1e4137220 */ /* 0x000fe20000410000 */
[--C-:B------:R-:W-:Y:S02]  /*0a10*/  HADD2.F32 R193, -RZ, R5.reuse.H0_H0 ;  /* 0x20000005ffc17230 */ /* 0x100fe40000004100 */
[C---:B------:R-:W-:Y:S01]  /*0a20*/  FADD.FTZ R229, -R210.reuse, R198 ;  /* 0x000000c6d2e57221 */ /* 0x040fe20000010100 */
[----:B------:R-:W-:Y:S02]  /*0a30*/  HADD2.F32 R190, -RZ, R5.H1_H1 ;  /* 0x30000005ffbe7230 */ /* 0x000fe40000004100 */
[----:B------:R-:W-:Y:S01]  /*0a40*/  FADD.FTZ R251, -R210, R14 ;  /* 0x0000000ed2fb7221 */ /* 0x000fe20000010100 */
[----:B------:R-:W-:-:S02]  /*0a50*/  HADD2.F32 R204, -RZ, R189.H1_H1 ;  /* 0x300000bdffcc7230 */ /* 0x000fc40000004100 */
[C---:B------:R-:W-:Y:S01]  /*0a60*/  FMUL.FTZ R5, R228.reuse, R215 ;  /* 0x000000d7e4057220 */ /* 0x040fe20000410000 */
[--C-:B------:R-:W-:Y:S02]  /*0a70*/  HADD2.F32 R187, -RZ, R181.reuse.H0_H0 ;  /* 0x200000b5ffbb7230 */ /* 0x100fe40000004100 */
[----:B------:R-:W-:Y:S01]  /*0a80*/  FMUL.FTZ R196, R228, R197 ;  /* 0x000000c5e4c47220 */ /* 0x000fe20000410000 */
[----:B------:R-:W-:Y:S02]  /*0a90*/  HADD2.F32 R180, -RZ, R181.H1_H1 ;  /* 0x300000b5ffb47230 */ /* 0x000fe40000004100 */
[----:B------:R-:W-:Y:S01]  /*0aa0*/  FMUL.FTZ R14, R90, R205 ;  /* 0x000000cd5a0e7220 */ /* 0x000fe20000410000 */
[--C-:B------:R-:W-:Y:S02]  /*0ab0*/  HADD2.F32 R181, -RZ, R183.reuse.H0_H0 ;  /* 0x200000b7ffb57230 */ /* 0x100fe40000004100 */
[----:B------:R-:W-:Y:S01]  /*0ac0*/  FADD.FTZ R215, R212, R11 ;  /* 0x0000000bd4d77221 */ /* 0x000fe20000010000 */
[----:B------:R-:W-:-:S02]  /*0ad0*/  HADD2.F32 R0, -RZ, R183.H1_H1 ;  /* 0x300000b7ff007230 */ /* 0x000fc40000004100 */
        /* <DEDUP_REMOVED lines=10> */
[-C--:B------:R-:W-:Y:S01]  /*0b80*/  FFMA.FTZ R100, R19, R211.reuse, R100 ;  /* 0x000000d313647223 */ /* 0x080fe20000010064 */
[----:B------:R-:W-:Y:S01]  /*0b90*/  FADD.FTZ R124, R124, R211 ;  /* 0x000000d37c7c7221 */ /* 0x000fe20000010000 */
[----:B------:R-:W-:Y:S01]  /*0ba0*/  FMUL.FTZ R210, R80, R211 ;  /* 0x000000d350d27220 */ /* 0x000fe20000410000 */
[----:B------:R-:W-:-:S02]  /*0bb0*/  HADD2.F32 R201, -RZ, R191.H0_H0 ;  /* 0x200000bfffc97230 */ /* 0x000fc40000004100 */
[----:B------:R-:W-:Y:S01]  /*0bc0*/  FMUL.FTZ R197, R228, R229 ;  /* 0x000000e5e4c57220 */ /* 0x000fe20000410000 */
[----:B------:R-:W-:Y:S02]  /*0bd0*/  HADD2.F32 R200, -RZ, R191.H1_H1 ;  /* 0x300000bfffc87230 */ /* 0x000fe40000004100 */
[-C--:B------:R-:W-:Y:S01]  /*0be0*/  FFMA.FTZ R101, R196, R194.reuse, R101 ;  /* 0x000000c2c4657223 */ /* 0x080fe20000010065 */
        /* <DEDUP_REMOVED lines=8> */
[-C--:B------:R-:W-:Y:S01]  /*0c70*/  FFMA.FTZ R102, R197, R187.reuse, R102 ;  /* 0x000000bbc5667223 */ /* 0x080fe20000010066 */
[----:B------:R-:W-:Y:S01]  /*0c80*/  FADD.FTZ R126, R126, R187 ;  /* 0x000000bb7e7e7221 */ /* 0x000fe20000010000 */
[----:B------:R-:W-:Y:S01]  /*0c90*/  FMUL.FTZ R212, R82, R187 ;  /* 0x000000bb52d47220 */ /* 0x000fe20000410000 */
[----:B------:R-:W-:-:S02]  /*0ca0*/  HADD2.F32 R189, -RZ, R7.H0_H0 ;  /* 0x20000007ffbd7230 */ /* 0x000fc40000004100 */
[----:B------:R-:W-:Y:S01]  /*0cb0*/  FMUL.FTZ R16, R84, R203 ;  /* 0x000000cb54107220 */ /* 0x000fe20000410000 */
[----:B------:R-:W-:Y:S02]  /*0cc0*/  HADD2.F32 R186, -RZ, R7.H1_H1 ;  /* 0x30000007ffba7230 */ /* 0x000fe40000004100 */
[----:B------:R-:W-:Y:S01]  /*0cd0*/  FADD.FTZ R187, R194, R13 ;  /* 0x0000000dc2bb7221 */ /* 0x000fe20000010000 */
[----:B------:R-:W-:Y:S01]  /*0ce0*/  FMUL.FTZ R7, R228, R209 ;  /* 0x000000d1e4077220 */ /* 0x000fe20000410000 */
[----:B------:R-:W-:Y:S01]  /*0cf0*/  FFMA.FTZ R194, R6, R13, R213 ;  /* 0x0000000d06c27223 */ /* 0x000fe200000100d5 */
[----:B------:R-:W-:Y:S01]  /*0d00*/  FMUL.FTZ R15, R85, R202 ;  /* 0x000000ca550f7220 */ /* 0x000fe20000410000 */
[C---:B------:R-:W-:Y:S01]  /*0d10*/  FMUL.FTZ R198, R228.reuse, R199 ;  /* 0x000000c7e4c67220 */ /* 0x040fe20000410000 */
[----:B------:R-:W-:Y:S01]  /*0d20*/  FADD.FTZ R214, R187, R16 ;  /* 0x00000010bbd67221 */ /* 0x000fe20000010000 */
[----:B------:R-:W-:Y:S01]  /*0d30*/  FMUL.FTZ R8, R228, R219 ;  /* 0x000000dbe4087220 */ /* 0x000fe20000410000 */
[----:B------:R-:W-:Y:S01]  /*0d40*/  FFMA.FTZ R187, R7, R16, R194 ;  /* 0x0000001007bb7223 */ /* 0x000fe200000100c2 */
[----:B------:R-:W-:-:S02]  /*0d50*/  HADD2.F32 R185, -RZ, R182.H0_H0 ;  /* 0x200000b6ffb97230 */ /* 0x000fc40000004100 */
[----:B------:R-:W-:Y:S01]  /*0d60*/  FMUL.FTZ R18, R86, R201 ;  /* 0x000000c956127220 */ /* 0x000fe20000410000 */
[----:B------:R-:W-:Y:S01]  /*0d70*/  FMUL.FTZ R199, R228, R231 ;  /* 0x000000e7e4c77220 */ /* 0x000fe20000410000 */
[-C--:B------:R-:W-:Y:S01]  /*0d80*/  FFMA.FTZ R103, R198, R180.reuse, R103 ;  /* 0x000000b4c6677223 */ /* 0x080fe20000010067 */
[----:B------:R-:W-:Y:S01]  /*0d90*/  FADD.FTZ R127, R127, R180 ;  /* 0x000000b47f7f7221 */ /* 0x000fe20000010000 */
[----:B------:R-:W-:Y:S01]  /*0da0*/  FMUL.FTZ R213, R83, R180 ;  /* 0x000000b453d57220 */ /* 0x000fe20000410000 */
[----:B------:R-:W-:Y:S01]  /*0db0*/  FADD.FTZ R215, R214, R15 ;  /* 0x0000000fd6d77221 */ /* 0x000fe20000010000 */
[----:B------:R-:W-:Y:S01]  /*0dc0*/  FMUL.FTZ R9, R228, R221 ;  /* 0x000000dde4097220 */ /* 0x000fe20000410000 */
[----:B------:R-:W-:Y:S01]  /*0dd0*/  FFMA.FTZ R180, R8, R15, R187 ;  /* 0x0000000f08b47223 */ /* 0x000fe200000100bb */
[----:B------:R-:W-:Y:S01]  /*0de0*/  FMUL.FTZ R17, R87, R200 ;  /* 0x000000c857117220 */ /* 0x000fe20000410000 */
[----:B------:R-:W-:Y:S01]  /*0df0*/  FADD.FTZ R128, R128, R185 ;  /* 0x000000b980807221 */ /* 0x000fe20000010000 */
[-C--:B------:R-:W-:Y:S01]  /*0e00*/  FFMA.FTZ R104, R199, R185.reuse, R104 ;  /* 0x000000b9c7687223 */ /* 0x080fe20000010068 */
[----:B------:R-:W-:Y:S01]  /*0e10*/  FMUL.FTZ R214, R76, R185 ;  /* 0x000000b94cd67220 */ /* 0x000fe20000410000 */
[----:B------:R-:W-:Y:S01]  /*0e20*/  FADD.FTZ R194, R215, R18 ;  /* 0x00000012d7c27221 */ /* 0x000fe20000010000 */
[----:B------:R-:W-:Y:S01]  /*0e30*/  FMUL.FTZ R10, R228, R223 ;  /* 0x000000dfe40a7220 */ /* 0x000fe20000410000 */
[----:B------:R-:W-:-:S02]  /*0e40*/  FFMA.FTZ R185, R9, R18, R180 ;  /* 0x0000001209b97223 */ /* 0x000fc400000100b4 */
[----:B------:R-:W-:Y:S01]  /*0e50*/  FADD.FTZ R187, R194, R17 ;  /* 0x00000011c2bb7221 */ /* 0x000fe20000010000 */
[----:B------:R-:W-:Y:S01]  /*0e60*/  FADD.FTZ R122, R122, R201 ;  /* 0x000000c97a7a7221 */ /* 0x000fe20000010000 */
[----:B------:R-:W-:Y:S01]  /*0e70*/  FFMA.FTZ R194, R10, R17, R185 ;  /* 0x000000110ac27223 */ /* 0x000fe200000100b9 */
[----:B------:R-:W-:Y:S01]  /*0e80*/  FFMA.FTZ R98, R9, R201, R98 ;  /* 0x000000c909627223 */ /* 0x000fe20000010062 */
        /* <DEDUP_REMOVED lines=41> */
[----:B------:R-:W-:Y:S01]  /*1120*/  FMUL.FTZ R204, R228, R241 ;  /* 0x000000f1e4cc7220 */ /* 0x000fe20000410000 */
[----:B------:R-:W-:Y:S01]  /*1130*/  FFMA.FTZ R181, R203, R218, R180 ;  /* 0x000000dacbb57223 */ /* 0x000fe200000100b4 */
[----:B------:R-:W-:Y:S01]  /*1140*/  FFMA.FTZ R94, R5, R205, R94 ;  /* 0x000000cd055e7223 */ /* 0x000fe2000001005e */
[----:B------:R-:W-:Y:S01]  /*1150*/  FADD.FTZ R118, R118, R205 ;  /* 0x000000cd76767221 */ /* 0x000fe20000010000 */
[----:B------:R-:W-:Y:S01]  /*1160*/  FADD.FTZ R185, R0, R219 ;  /* 0x000000db00b97221 */ /* 0x000fe20000010000 */
[----:B------:R-:W-:Y:S01]  /*1170*/  FMUL.FTZ R205, R228, R243 ;  /* 0x000000f3e4cd7220 */ /* 0x000fe20000410000 */
[----:B------:R-:W-:Y:S01]  /*1180*/  FMUL.FTZ R220, R74, R193 ;  /* 0x000000c14adc7220 */ /* 0x000fe20000410000 */
[----:B------:R-:W-:Y:S01]  /*1190*/  FFMA.FTZ R0, R204, R219, R181 ;  /* 0x000000dbcc007223 */ /* 0x000fe200000100b5 */
[----:B------:R-:W-:Y:S01]  /*11a0*/  FFMA.FTZ R93, R4, R206, R93 ;  /* 0x000000ce045d7223 */ /* 0x000fe2000001005d */
[----:B------:R-:W-:Y:S01]  /*11b0*/  FADD.FTZ R117, R117, R206 ;  /* 0x000000ce75757221 */ /* 0x000fe20000010000 */
[----:B------:R-:W-:Y:S01]  /*11c0*/  FMUL.FTZ R206, R228, R245 ;  /* 0x000000f5e4ce7220 */ /* 0x000fe20000410000 */
[----:B------:R-:W-:Y:S01]  /*11d0*/  FMUL.FTZ R221, R75, R190 ;  /* 0x000000be4bdd7220 */ /* 0x000fe20000410000 */
[----:B------:R-:W-:Y:S01]  /*11e0*/  FADD.FTZ R180, R185, R220 ;  /* 0x000000dcb9b47221 */ /* 0x000fe20000010000 */
[----:B------:R-:W-:Y:S01]  /*11f0*/  FFMA.FTZ R181, R205, R220, R0 ;  /* 0x000000dccdb57223 */ /* 0x000fe20000010000 */
[----:B------:R-:W-:Y:S01]  /*1200*/  FFMA.FTZ R92, R3, R207, R92 ;  /* 0x000000cf035c7223 */ /* 0x000fe2000001005c */
[----:B------:R-:W-:Y:S01]  /*1210*/  FADD.FTZ R116, R116, R207 ;  /* 0x000000cf74747221 */ /* 0x000fe20000010000 */
        /* <DEDUP_REMOVED lines=35> */
.L_x_7711:
        /* <DEDUP_REMOVED lines=19> */
.L_x_7712:
        /* <DEDUP_REMOVED lines=42> */
.L_x_7714:
[----:B------:R-:W-:Y:S05]  /*1820*/  BSYNC.RECONVERGENT B0 ;  /* 0x0000000000007941 */ /* 0x000fea0003800200 */
.L_x_7713:
        /* <DEDUP_REMOVED lines=61> */
.L_x_7717:
        /* <DEDUP_REMOVED lines=12> */
.L_x_7718:
        /* <DEDUP_REMOVED lines=12> */
.L_x_7719:
        /* <DEDUP_REMOVED lines=12> */
.L_x_7720:
        /* <DEDUP_REMOVED lines=12> */
.L_x_7721:
        /* <DEDUP_REMOVED lines=12> */
.L_x_7722:
        /* <DEDUP_REMOVED lines=12> */
.L_x_7723:
        /* <DEDUP_REMOVED lines=13> */
.L_x_7716:
        /* <DEDUP_REMOVED lines=40> */
.L_x_7725:
[----:B------:R-:W-:Y:S05]  /*23d0*/  @!P3 BRA `(.L_x_7726) ;  /* 0x000000000018b947 */ /* 0x000fea0003800000 */
[----:B------:R-:W-:Y:S01]  /*23e0*/  FMUL.FTZ R172, R173, UR16 ;  /* 0x00000010adac7c20 */ /* 0x000fe20008410000 */
[----:B-----5:R-:W-:-:S03]  /*23f0*/  HADD2.F32 R182, -RZ, R164.H1_H1 ;  /* 0x300000a4ffb67230 */ /* 0x020fc60000004100 */
[-C--:B------:R-:W-:Y:S02]  /*2400*/  FMUL.FTZ R175, R45, R172.reuse ;  /* 0x000000ac2daf7220 */ /* 0x080fe40000410000 */
[----:B------:R-:W-:-:S03]  /*2410*/  FFMA.FTZ R161, R182, R172, R161 ;  /* 0x000000acb6a17223 */ /* 0x000fc600000100a1 */
[----:B------:R-:W-:-:S04]  /*2420*/  F2FP.F16.F32.PACK_AB R175, RZ, R175 ;  /* 0x000000afffaf723e */ /* 0x000fc800000000ff */
[----:B------:R-:W-:-:S07]  /*2430*/  PRMT R168, R168, 0x5410, R175 ;  /* 0x00005410a8a87816 */ /* 0x000fce00000000af */
.L_x_7726:
[----:B------:R-:W-:Y:S05]  /*2440*/  @!P3 BRA `(.L_x_7727) ;  /* 0x000000000018b947 */ /* 0x000fea0003800000 */
[----:B------:R-:W-:Y:S01]  /*2450*/  FMUL.FTZ R175, R174, UR16 ;  /* 0x00000010aeaf7c20 */ /* 0x000fe20008410000 */
[----:B-----5:R-:W-:-:S03]  /*2460*/  HADD2.F32 R183, -RZ, R165.H0_H0 ;  /* 0x200000a5ffb77230 */ /* 0x020fc60000004100 */
[-C--:B------:R-:W-:Y:S02]  /*2470*/  FMUL.FTZ R172, R46, R175.reuse ;  /* 0x000000af2eac7220 */ /* 0x080fe40000410000 */
[----:B------:R-:W-:-:S03]  /*2480*/  FFMA.FTZ R162, R183, R175, R162 ;  /* 0x000000afb7a27223 */ /* 0x000fc600000100a2 */
[----:B------:R-:W-:-:S04]  /*2490*/  F2FP.F16.F32.PACK_AB R172, RZ, R172 ;  /* 0x000000acffac723e */ /* 0x000fc800000000ff */
[----:B------:R-:W-:-:S07]  /*24a0*/  PRMT R169, R172, 0x7610, R169 ;  /* 0x00007610aca97816 */ /* 0x000fce00000000a9 */
.L_x_7727:
[----:B------:R-:W-:Y:S05]  /*24b0*/  @!P3 BRA `(.L_x_7728) ;  /* 0x000000000018b947 */ /* 0x000fea0003800000 */
[----:B------:R-:W-:Y:S01]  /*24c0*/  FMUL.FTZ R172, R180, UR16 ;  /* 0x00000010b4ac7c20 */ /* 0x000fe20008410000 */
[----:B-----5:R-:W-:-:S03]  /*24d0*/  HADD2.F32 R182, -RZ, R165.H1_H1 ;  /* 0x300000a5ffb67230 */ /* 0x020fc60000004100 */
[-C--:B------:R-:W-:Y:S02]  /*24e0*/  FMUL.FTZ R175, R47, R172.reuse ;  /* 0x000000ac2faf7220 */ /* 0x080fe40000410000 */
[----:B------:R-:W-:-:S03]  /*24f0*/  FFMA.FTZ R163, R182, R172, R163 ;  /* 0x000000acb6a37223 */ /* 0x000fc600000100a3 */
[----:B------:R-:W-:-:S04]  /*2500*/  F2FP.F16.F32.PACK_AB R175, RZ, R175 ;  /* 0x000000afffaf723e */ /* 0x000fc800000000ff */
[----:B------:R-:W-:-:S07]  /*2510*/  PRMT R169, R169, 0x5410, R175 ;  /* 0x00005410a9a97816 */ /* 0x000fce00000000af */
.L_x_7728:
[----:B------:R-:W-:Y:S05]  /*2520*/  @!P3 BRA `(.L_x_7729) ;  /* 0x000000000018b947 */ /* 0x000fea0003800000 */
[----:B------:R-:W-:Y:S01]  /*2530*/  FMUL.FTZ R175, R176, UR16 ;  /* 0x00000010b0af7c20 */ /* 0x000fe20008410000 */
[----:B-----5:R-:W-:-:S03]  /*2540*/  HADD2.F32 R183, -RZ, R166.H0_H0 ;  /* 0x200000a6ffb77230 */ /* 0x020fc60000004100 */
[-C--:B------:R-:W-:Y:S02]  /*2550*/  FMUL.FTZ R172, R48, R175.reuse ;  /* 0x000000af30ac7220 */ /* 0x080fe40000410000 */
[----:B------:R-:W-:-:S03]  /*2560*/  FFMA.FTZ R156, R183, R175, R156 ;  /* 0x000000afb79c7223 */ /* 0x000fc6000001009c */
[----:B------:R-:W-:-:S04]  /*2570*/  F2FP.F16.F32.PACK_AB R172, RZ, R172 ;  /* 0x000000acffac723e */ /* 0x000fc800000000ff */
[----:B------:R-:W-:-:S07]  /*2580*/  PRMT R170, R172, 0x7610, R170 ;  /* 0x00007610acaa7816 */ /* 0x000fce00000000aa */
.L_x_7729:
[----:B------:R-:W-:Y:S05]  /*2590*/  @!P3 BRA `(.L_x_7730) ;  /* 0x000000000018b947 */ /* 0x000fea0003800000 */
[----:B------:R-:W-:Y:S01]  /*25a0*/  FMUL.FTZ R172, R177, UR16 ;  /* 0x00000010b1ac7c20 */ /* 0x000fe20008410000 */
[----:B-----5:R-:W-:-:S03]  /*25b0*/  HADD2.F32 R182, -RZ, R166.H1_H1 ;  /* 0x300000a6ffb67230 */ /* 0x020fc60000004100 */
[-C--:B------:R-:W-:Y:S02]  /*25c0*/  FMUL.FTZ R175, R49, R172.reuse ;  /* 0x000000ac31af7220 */ /* 0x080fe40000410000 */
[----:B------:R-:W-:-:S03]  /*25d0*/  FFMA.FTZ R157, R182, R172, R157 ;  /* 0x000000acb69d7223 */ /* 0x000fc6000001009d */
[----:B------:R-:W-:-:S04]  /*25e0*/  F2FP.F16.F32.PACK_AB R175, RZ, R175 ;  /* 0x000000afffaf723e */ /* 0x000fc800000000ff */
[----:B------:R-:W-:-:S07]  /*25f0*/  PRMT R170, R170, 0x5410, R175 ;  /* 0x00005410aaaa7816 */ /* 0x000fce00000000af */
.L_x_7730:
[----:B------:R-:W-:Y:S05]  /*2600*/  @!P3 BRA `(.L_x_7731) ;  /* 0x000000000018b947 */ /* 0x000fea0003800000 */
[----:B------:R-:W-:Y:S01]  /*2610*/  FMUL.FTZ R175, R178, UR16 ;  /* 0x00000010b2af7c20 */ /* 0x000fe20008410000 */
[----:B-----5:R-:W-:-:S03]  /*2620*/  HADD2.F32 R183, -RZ, R167.H0_H0 ;  /* 0x200000a7ffb77230 */ /* 0x020fc60000004100 */
[-C--:B------:R-:W-:Y:S02]  /*2630*/  FMUL.FTZ R172, R50, R175.reuse ;  /* 0x000000af32ac7220 */ /* 0x080fe40000410000 */
[----:B------:R-:W-:-:S03]  /*2640*/  FFMA.FTZ R158, R183, R175, R158 ;  /* 0x000000afb79e7223 */ /* 0x000fc6000001009e */
[----:B------:R-:W-:-:S04]  /*2650*/  F2FP.F16.F32.PACK_AB R172, RZ, R172 ;  /* 0x000000acffac723e */ /* 0x000fc800000000ff */
[----:B------:R-:W-:-:S07]  /*2660*/  PRMT R171, R172, 0x7610, R171 ;  /* 0x00007610acab7816 */ /* 0x000fce00000000ab */
.L_x_7731:
        /* <DEDUP_REMOVED lines=11> */
.L_x_7715:
        /* <DEDUP_REMOVED lines=16> */
.L_x_7733:
        /* <DEDUP_REMOVED lines=11> */
.L_x_7734:
        /* <DEDUP_REMOVED lines=11> */
.L_x_7735:
        /* <DEDUP_REMOVED lines=11> */
.L_x_7736:
        /* <DEDUP_REMOVED lines=11> */
.L_x_7737:
        /* <DEDUP_REMOVED lines=11> */
.L_x_7738:
        /* <DEDUP_REMOVED lines=11> */
.L_x_7739:
        /* <DEDUP_REMOVED lines=12> */
.L_x_7732:
[--C-:B------:R-:W-:Y:S01]  /*2d00*/  @P2 FFMA.FTZ R172, R4, R185, R184.reuse ;  /* 0x000000b904ac2223 */ /* 0x100fe200000100b8 */
[----:B------:R-:W-:Y:S01]  /*2d10*/  MOV R173, R41 ;  /* 0x0000002900ad7202 */ /* 0x000fe20000000f00 */
[----:B------:R-:W-:Y:S01]  /*2d20*/  @P2 FFMA.FTZ R177, R5, R185, R184 ;  /* 0x000000b905b12223 */ /* 0x000fe200000100b8 */
[----:B------:R-:W-:Y:S01]  /*2d30*/  MOV R174, R42 ;  /* 0x0000002a00ae7202 */ /* 0x000fe20000000f00 */
[----:B------:R-:W-:Y:S01]  /*2d40*/  @P2 FADD.FTZ R172, R11, -R172 ;  /* 0x800000ac0bac2221 */ /* 0x000fe20000010000 */
[----:B------:R-:W-:Y:S01]  /*2d50*/  MOV R175, R43 ;  /* 0x0000002b00af7202 */ /* 0x000fe20000000f00 */
[----:B------:R-:W-:Y:S01]  /*2d60*/  @P2 FADD.FTZ R177, R14, -R177 ;  /* 0x800000b10eb12221 */ /* 0x000fe20000010000 */
[-CC-:B------:R-:W-:Y:S01]  /*2d70*/  @P2 FFMA.FTZ R179, R7, R185.reuse, R184.reuse ;  /* 0x000000b907b32223 */ /* 0x180fe200000100b8 */
[----:B------:R-:W-:Y:S01]  /*2d80*/  @P2 FFMA.FTZ R173, R228, R172, R41 ;  /* 0x000000ace4ad2223 */ /* 0x000fe20000010029 */
[-CC-:B------:R-:W-:Y:S01]  /*2d90*/  @P2 FFMA.FTZ R172, R6, R185.reuse, R184.reuse ;  /* 0x000000b906ac2223 */ /* 0x180fe200000100b8 */
[----:B------:R-:W-:Y:S01]  /*2da0*/  @P2 FFMA.FTZ R181, R9, R185, R184 ;  /* 0x000000b909b52223 */ /* 0x000fe200000100b8 */
        /* <DEDUP_REMOVED lines=28> */
.L_x_7740:
[----:B------:R-:W-:Y:S05]  /*2f70*/  @!P3 BRA `(.L_x_7741) ;  /* 0x000000000018b947 */ /* 0x000fea0003800000 */
[----:B------:R-:W-:Y:S01]  /*2f80*/  FMUL.FTZ R180, R173, UR16 ;  /* 0x00000010adb47c20 */ /* 0x000fe20008410000 */
[----:B-----5:R-:W-:-:S03]  /*2f90*/  HADD2.F32 R182, -RZ, R164.H1_H1 ;  /* 0x300000a4ffb67230 */ /* 0x020fc60000004100 */
[-C--:B------:R-:W-:Y:S02]  /*2fa0*/  FMUL.FTZ R177, R45, R180.reuse ;  /* 0x000000b42db17220 */ /* 0x080fe40000410000 */
[----:B------:R-:W-:-:S03]  /*2fb0*/  FFMA.FTZ R161, R182, R180, R161 ;  /* 0x000000b4b6a17223 */ /* 0x000fc600000100a1 */
[----:B------:R-:W-:-:S04]  /*2fc0*/  F2FP.F16.F32.PACK_AB R177, RZ, R177 ;  /* 0x000000b1ffb1723e */ /* 0x000fc800000000ff */
[----:B------:R-:W-:-:S07]  /*2fd0*/  PRMT R168, R168, 0x5410, R177 ;  /* 0x00005410a8a87816 */ /* 0x000fce00000000b1 */
.L_x_7741:
[----:B------:R-:W-:Y:S05]  /*2fe0*/  @!P3 BRA `(.L_x_7742) ;  /* 0x000000000018b947 */ /* 0x000fea0003800000 */
[----:B------:R-:W-:Y:S01]  /*2ff0*/  FMUL.FTZ R177, R174, UR16 ;  /* 0x00000010aeb17c20 */ /* 0x000fe20008410000 */
[----:B-----5:R-:W-:-:S03]  /*3000*/  HADD2.F32 R183, -RZ, R165.H0_H0 ;  /* 0x200000a5ffb77230 */ /* 0x020fc60000004100 */
[-C--:B------:R-:W-:Y:S02]  /*3010*/  FMUL.FTZ R180, R46, R177.reuse ;  /* 0x000000b12eb47220 */ /* 0x080fe40000410000 */
[----:B------:R-:W-:-:S03]  /*3020*/  FFMA.FTZ R162, R183, R177, R162 ;  /* 0x000000b1b7a27223 */ /* 0x000fc600000100a2 */
[----:B------:R-:W-:-:S04]  /*3030*/  F2FP.F16.F32.PACK_AB R180, RZ, R180 ;  /* 0x000000b4ffb4723e */ /* 0x000fc800000000ff */
[----:B------:R-:W-:-:S07]  /*3040*/  PRMT R169, R180, 0x7610, R169 ;  /* 0x00007610b4a97816 */ /* 0x000fce00000000a9 */
.L_x_7742:
[----:B------:R-:W-:Y:S05]  /*3050*/  @!P3 BRA `(.L_x_7743) ;  /* 0x000000000018b947 */ /* 0x000fea0003800000 */
[----:B------:R-:W-:Y:S01]  /*3060*/  FMUL.FTZ R180, R175, UR16 ;  /* 0x00000010afb47c20 */ /* 0x000fe20008410000 */
[----:B-----5:R-:W-:-:S03]  /*3070*/  HADD2.F32 R182, -RZ, R165.H1_H1 ;  /* 0x300000a5ffb67230 */ /* 0x020fc60000004100 */
[-C--:B------:R-:W-:Y:S02]  /*3080*/  FMUL.FTZ R177, R47, R180.reuse ;  /* 0x000000b42fb17220 */ /* 0x080fe40000410000 */
[----:B------:R-:W-:-:S03]  /*3090*/  FFMA.FTZ R163, R182, R180, R163 ;  /* 0x000000b4b6a37223 */ /* 0x000fc600000100a3 */
[----:B------:R-:W-:-:S04]  /*30a0*/  F2FP.F16.F32.PACK_AB R177, RZ, R177 ;  /* 0x000000b1ffb1723e */ /* 0x000fc800000000ff */
[----:B------:R-:W-:-:S07]  /*30b0*/  PRMT R169, R169, 0x5410, R177 ;  /* 0x00005410a9a97816 */ /* 0x000fce00000000b1 */
.L_x_7743:
[----:B------:R-:W-:Y:S05]  /*30c0*/  @!P3 BRA `(.L_x_7744) ;  /* 0x000000000018b947 */ /* 0x000fea0003800000 */
[----:B------:R-:W-:Y:S01]  /*30d0*/  FMUL.FTZ R177, R176, UR16 ;  /* 0x00000010b0b17c20 */ /* 0x000fe20008410000 */
[----:B-----5:R-:W-:-:S03]  /*30e0*/  HADD2.F32 R183, -RZ, R166.H0_H0 ;  /* 0x200000a6ffb77230 */ /* 0x020fc60000004100 */
[-C--:B------:R-:W-:Y:S02]  /*30f0*/  FMUL.FTZ R180, R48, R177.reuse ;  /* 0x000000b130b47220 */ /* 0x080fe40000410000 */
[----:B------:R-:W-:-:S03]  /*3100*/  FFMA.FTZ R156, R183, R177, R156 ;  /* 0x000000b1b79c7223 */ /* 0x000fc6000001009c */
[----:B------:R-:W-:-:S04]  /*3110*/  F2FP.F16.F32.PACK_AB R180, RZ, R180 ;  /* 0x000000b4ffb4723e */ /* 0x000fc800000000ff */
[----:B------:R-:W-:-:S07]  /*3120*/  PRMT R170, R180, 0x7610, R170 ;  /* 0x00007610b4aa7816 */ /* 0x000fce00000000aa */
.L_x_7744:
[----:B------:R-:W-:Y:S05]  /*3130*/  @!P3 BRA `(.L_x_7745) ;  /* 0x000000000018b947 */ /* 0x000fea0003800000 */
[----:B------:R-:W-:Y:S01]  /*3140*/  FMUL.FTZ R180, R181, UR16 ;  /* 0x00000010b5b47c20 */ /* 0x000fe20008410000 */
[----:B-----5:R-:W-:-:S03]  /*3150*/  HADD2.F32 R182, -RZ, R166.H1_H1 ;  /* 0x300000a6ffb67230 */ /* 0x020fc60000004100 */
[-C--:B------:R-:W-:Y:S02]  /*3160*/  FMUL.FTZ R177, R49, R180.reuse ;  /* 0x000000b431b17220 */ /* 0x080fe40000410000 */
[----:B------:R-:W-:-:S03]  /*3170*/  FFMA.FTZ R157, R182, R180, R157 ;  /* 0x000000b4b69d7223 */ /* 0x000fc6000001009d */
[----:B------:R-:W-:-:S04]  /*3180*/  F2FP.F16.F32.PACK_AB R177, RZ, R177 ;  /* 0x000000b1ffb1723e */ /* 0x000fc800000000ff */
[----:B------:R-:W-:-:S07]  /*3190*/  PRMT R170, R170, 0x5410, R177 ;  /* 0x00005410aaaa7816 */ /* 0x000fce00000000b1 */
.L_x_7745:
[----:B------:R-:W-:Y:S05]  /*31a0*/  @!P3 BRA `(.L_x_7746) ;  /* 0x000000000018b947 */ /* 0x000fea0003800000 */
[----:B------:R-:W-:Y:S01]  /*31b0*/  FMUL.FTZ R177, R178, UR16 ;  /* 0x00000010b2b17c20 */ /* 0x000fe20008410000 */
[----:B-----5:R-:W-:-:S03]  /*31c0*/  HADD2.F32 R183, -RZ, R167.H0_H0 ;  /* 0x200000a7ffb77230 */ /* 0x020fc60000004100 */
[-C--:B------:R-:W-:Y:S02]  /*31d0*/  FMUL.FTZ R180, R50, R177.reuse ;  /* 0x000000b132b47220 */ /* 0x080fe40000410000 */
[----:B------:R-:W-:-:S03]  /*31e0*/  FFMA.FTZ R158, R183, R177, R158 ;  /* 0x000000b1b79e7223 */ /* 0x000fc6000001009e */
[----:B------:R-:W-:-:S04]  /*31f0*/  F2FP.F16.F32.PACK_AB R180, RZ, R180 ;  /* 0x000000b4ffb4723e */ /* 0x000fc800000000ff */
[----:B------:R-:W-:-:S07]  /*3200*/  PRMT R171, R180, 0x7610, R171 ;  /* 0x00007610b4ab7816 */ /* 0x000fce00000000ab */
.L_x_7746:
[----:B------:R-:W-:Y:S01]  /*3210*/  MOV R177, R181 ;  /* 0x000000b500b17202 */ /* 0x000fe20000000f00 */
[----:B------:R-:W-:Y:S06]  /*3220*/  @!P3 BRA `(.L_x_7724) ;  /* 0x000000000018b947 */ /* 0x000fec0003800000 */
[----:B------:R-:W-:Y:S01]  /*3230*/  FMUL.FTZ R180, R179, UR16 ;  /* 0x00000010b3b47c20 */ /* 0x000fe20008410000 */
[----:B-----5:R-:W-:-:S03]  /*3240*/  HADD2.F32 R182, -RZ, R167.H1_H1 ;  /* 0x300000a7ffb67230 */ /* 0x020fc60000004100 */
[-C--:B------:R-:W-:Y:S02]  /*3250*/  FMUL.FTZ R181, R51, R180.reuse ;  /* 0x000000b433b57220 */ /* 0x080fe40000410000 */
[----:B------:R-:W-:-:S03]  /*3260*/  FFMA.FTZ R159, R182, R180, R159 ;  /* 0x000000b4b69f7223 */ /* 0x000fc6000001009f */
[----:B------:R-:W-:-:S04]  /*3270*/  F2FP.F16.F32.PACK_AB R181, RZ, R181 ;  /* 0x000000b5ffb5723e */ /* 0x000fc800000000ff */
[----:B------:R-:W-:-:S07]  /*3280*/  PRMT R171, R171, 0x5410, R181 ;  /* 0x00005410abab7816 */ /* 0x000fce00000000b5 */
.L_x_7724:
        /* <DEDUP_REMOVED lines=14> */
.L_x_7747:
[----:B------:R-:W-:Y:S05]  /*3370*/  @!P0 BRA `(.L_x_7748) ;  /* 0x0000000800d08947 */ /* 0x000fea0003800000 */
[----:B------:R-:W-:Y:S05]  /*3380*/  @!P1 BRA `(.L_x_7749) ;  /* 0x0000000400689947 */ /* 0x000fea0003800000 */
[--C-:B0-----:R-:W-:Y:S01]  /*3390*/  @P2 FFMA.FTZ R172, R196, R185, R184.reuse ;  /* 0x000000b9c4ac2223 */ /* 0x101fe200000100b8 */
        /* <DEDUP_REMOVED lines=38> */
.L_x_7750:
[----:B------:R-:W-:Y:S05]  /*3600*/  @!P3 BRA `(.L_x_7751) ;  /* 0x000000000018b947 */ /* 0x000fea0003800000 */
[----:B------:R-:W-:Y:S01]  /*3610*/  FMUL.FTZ R180, R173, UR16 ;  /* 0x00000010adb47c20 */ /* 0x000fe20008410000 */
[----:B-----5:R-:W-:-:S03]  /*3620*/  HADD2.F32 R182, -RZ, R164.H1_H1 ;  /* 0x300000a4ffb67230 */ /* 0x020fc60000004100 */
[-C--:B------:R-:W-:Y:S02]  /*3630*/  FMUL.FTZ R177, R53, R180.reuse ;  /* 0x000000b435b17220 */ /* 0x080fe40000410000 */
[----:B------:R-:W-:-:S03]  /*3640*/  FFMA.FTZ R153, R182, R180, R153 ;  /* 0x000000b4b6997223 */ /* 0x000fc60000010099 */
[----:B------:R-:W-:-:S04]  /*3650*/  F2FP.F16.F32.PACK_AB R177, RZ, R177 ;  /* 0x000000b1ffb1723e */ /* 0x000fc800000000ff */
[----:B------:R-:W-:-:S07]  /*3660*/  PRMT R168, R168, 0x5410, R177 ;  /* 0x00005410a8a87816 */ /* 0x000fce00000000b1 */
.L_x_7751:
[----:B------:R-:W-:Y:S05]  /*3670*/  @!P3 BRA `(.L_x_7752) ;  /* 0x000000000018b947 */ /* 0x000fea0003800000 */
[----:B------:R-:W-:Y:S01]  /*3680*/  FMUL.FTZ R177, R174, UR16 ;  /* 0x00000010aeb17c20 */ /* 0x000fe20008410000 */
[----:B-----5:R-:W-:-:S03]  /*3690*/  HADD2.F32 R183, -RZ, R165.H0_H0 ;  /* 0x200000a5ffb77230 */ /* 0x020fc60000004100 */
[-C--:B------:R-:W-:Y:S02]  /*36a0*/  FMUL.FTZ R180, R54, R177.reuse ;  /* 0x000000b136b47220 */ /* 0x080fe40000410000 */
[----:B------:R-:W-:-:S03]  /*36b0*/  FFMA.FTZ R154, R183, R177, R154 ;  /* 0x000000b1b79a7223 */ /* 0x000fc6000001009a */
[----:B------:R-:W-:-:S04]  /*36c0*/  F2FP.F16.F32.PACK_AB R180, RZ, R180 ;  /* 0x000000b4ffb4723e */ /* 0x000fc800000000ff */
[----:B------:R-:W-:-:S07]  /*36d0*/  PRMT R169, R180, 0x7610, R169 ;  /* 0x00007610b4a97816 */ /* 0x000fce00000000a9 */
.L_x_7752:
[----:B------:R-:W-:Y:S05]  /*36e0*/  @!P3 BRA `(.L_x_7753) ;  /* 0x000000000018b947 */ /* 0x000fea0003800000 */
[----:B------:R-:W-:Y:S01]  /*36f0*/  FMUL.FTZ R180, R175, UR16 ;  /* 0x00000010afb47c20 */ /* 0x000fe20008410000 */
[----:B-----5:R-:W-:-:S03]  /*3700*/  HADD2.F32 R182, -RZ, R165.H1_H1 ;  /* 0x300000a5ffb67230 */ /* 0x020fc60000004100 */
[-C--:B------:R-:W-:Y:S02]  /*3710*/  FMUL.FTZ R177, R55, R180.reuse ;  /* 0x000000b437b17220 */ /* 0x080fe40000410000 */
[----:B------:R-:W-:-:S03]  /*3720*/  FFMA.FTZ R155, R182, R180, R155 ;  /* 0x000000b4b69b7223 */ /* 0x000fc6000001009b */
[----:B------:R-:W-:-:S04]  /*3730*/  F2FP.F16.F32.PACK_AB R177, RZ, R177 ;  /* 0x000000b1ffb1723e */ /* 0x000fc800000000ff */
[----:B------:R-:W-:-:S07]  /*3740*/  PRMT R169, R169, 0x5410, R177 ;  /* 0x00005410a9a97816 */ /* 0x000fce00000000b1 */
.L_x_7753:
[----:B------:R-:W-:Y:S05]  /*3750*/  @!P3 BRA `(.L_x_7754) ;  /* 0x000000000018b947 */ /* 0x000fea0003800000 */
[----:B------:R-:W-:Y:S01]  /*3760*/  FMUL.FTZ R177, R176, UR16 ;  /* 0x00000010b0b17c20 */ /* 0x000fe20008410000 */
[----:B-----5:R-:W-:-:S03]  /*3770*/  HADD2.F32 R183, -RZ, R166.H0_H0 ;  /* 0x200000a6ffb77230 */ /* 0x020fc60000004100 */
[-C--:B------:R-:W-:Y:S02]  /*3780*/  FMUL.FTZ R180, R56, R177.reuse ;  /* 0x000000b138b47220 */ /* 0x080fe40000410000 */
[----:B------:R-:W-:-:S03]  /*3790*/  FFMA.FTZ R148, R183, R177, R148 ;  /* 0x000000b1b7947223 */ /* 0x000fc60000010094 */
[----:B------:R-:W-:-:S04]  /*37a0*/  F2FP.F16.F32.PACK_AB R180, RZ, R180 ;  /* 0x000000b4ffb4723e */ /* 0x000fc800000000ff */
[----:B------:R-:W-:-:S07]  /*37b0*/  PRMT R170, R180, 0x7610, R170 ;  /* 0x00007610b4aa7816 */ /* 0x000fce00000000aa */
.L_x_7754:
[----:B------:R-:W-:Y:S05]  /*37c0*/  @!P3 BRA `(.L_x_7755) ;  /* 0x000000000018b947 */ /* 0x000fea0003800000 */
[----:B------:R-:W-:Y:S01]  /*37d0*/  FMUL.FTZ R180, R181, UR16 ;  /* 0x00000010b5b47c20 */ /* 0x000fe20008410000 */
[----:B-----5:R-:W-:-:S03]  /*37e0*/  HADD2.F32 R182, -RZ, R166.H1_H1 ;  /* 0x300000a6ffb67230 */ /* 0x020fc60000004100 */
[-C--:B------:R-:W-:Y:S02]  /*37f0*/  FMUL.FTZ R177, R57, R180.reuse ;  /* 0x000000b439b17220 */ /* 0x080fe40000410000 */
[----:B------:R-:W-:-:S03]  /*3800*/  FFMA.FTZ R149, R182, R180, R149 ;  /* 0x000000b4b6957223 */ /* 0x000fc60000010095 */
[----:B------:R-:W-:-:S04]  /*3810*/  F2FP.F16.F32.PACK_AB R177, RZ, R177 ;  /* 0x000000b1ffb1723e */ /* 0x000fc800000000ff */
[----:B------:R-:W-:-:S07]  /*3820*/  PRMT R170, R170, 0x5410, R177 ;  /* 0x00005410aaaa7816 */ /* 0x000fce00000000b1 */
.L_x_7755:
[----:B------:R-:W-:Y:S05]  /*3830*/  @!P3 BRA `(.L_x_7756) ;  /* 0x000000000018b947 */ /* 0x000fea0003800000 */
[----:B------:R-:W-:Y:S01]  /*3840*/  FMUL.FTZ R177, R178, UR16 ;  /* 0x00000010b2b17c20 */ /* 0x000fe20008410000 */
[----:B-----5:R-:W-:-:S03]  /*3850*/  HADD2.F32 R183, -RZ, R167.H0_H0 ;  /* 0x200000a7ffb77230 */ /* 0x020fc60000004100 */
[-C--:B------:R-:W-:Y:S02]  /*3860*/  FMUL.FTZ R180, R58, R177.reuse ;  /* 0x000000b13ab47220 */ /* 0x080fe40000410000 */
[----:B------:R-:W-:-:S03]  /*3870*/  FFMA.FTZ R150, R183, R177, R150 ;  /* 0x000000b1b7967223 */ /* 0x000fc60000010096 */
[----:B------:R-:W-:-:S04]  /*3880*/  F2FP.F16.F32.PACK_AB R180, RZ, R180 ;  /* 0x000000b4ffb4723e */ /* 0x000fc800000000ff */
[----:B------:R-:W-:-:S07]  /*3890*/  PRMT R171, R180, 0x7610, R171 ;  /* 0x00007610b4ab7816 */ /* 0x000fce00000000ab */
.L_x_7756:
        /* <DEDUP_REMOVED lines=9> */
.L_x_7749:
        /* <DEDUP_REMOVED lines=11> */
.L_x_7758:
        /* <DEDUP_REMOVED lines=11> */
.L_x_7759:
        /* <DEDUP_REMOVED lines=11> */
.L_x_7760:
        /* <DEDUP_REMOVED lines=11> */
.L_x_7761:
        /* <DEDUP_REMOVED lines=11> */
.L_x_7762:
        /* <DEDUP_REMOVED lines=11> */
.L_x_7763:
        /* <DEDUP_REMOVED lines=11> */
.L_x_7764:
        /* <DEDUP_REMOVED lines=12> */
.L_x_7748:
        /* <DEDUP_REMOVED lines=41> */
.L_x_7766:
[----:B------:R-:W-:Y:S05]  /*4150*/  @!P3 BRA `(.L_x_7767) ;  /* 0x000000000018b947 */ /* 0x000fea0003800000 */
[----:B------:R-:W-:Y:S01]  /*4160*/  FMUL.FTZ R172, R173, UR16 ;  /* 0x00000010adac7c20 */ /* 0x000fe20008410000 */
[----:B-----5:R-:W-:-:S03]  /*4170*/  HADD2.F32 R182, -RZ, R164.H1_H1 ;  /* 0x300000a4ffb67230 */ /* 0x020fc60000004100 */
[-C--:B------:R-:W-:Y:S02]  /*4180*/  FMUL.FTZ R175, R53, R172.reuse ;  /* 0x000000ac35af7220 */ /* 0x080fe40000410000 */
[----:B------:R-:W-:-:S03]  /*4190*/  FFMA.FTZ R153, R182, R172, R153 ;  /* 0x000000acb6997223 */ /* 0x000fc60000010099 */
[----:B------:R-:W-:-:S04]  /*41a0*/  F2FP.F16.F32.PACK_AB R175, RZ, R175 ;  /* 0x000000afffaf723e */ /* 0x000fc800000000ff */
[----:B------:R-:W-:-:S07]  /*41b0*/  PRMT R168, R168, 0x5410, R175 ;  /* 0x00005410a8a87816 */ /* 0x000fce00000000af */
.L_x_7767:
[----:B------:R-:W-:Y:S05]  /*41c0*/  @!P3 BRA `(.L_x_7768) ;  /* 0x000000000018b947 */ /* 0x000fea0003800000 */
[----:B------:R-:W-:Y:S01]  /*41d0*/  FMUL.FTZ R175, R174, UR16 ;  /* 0x00000010aeaf7c20 */ /* 0x000fe20008410000 */
[----:B-----5:R-:W-:-:S03]  /*41e0*/  HADD2.F32 R183, -RZ, R165.H0_H0 ;  /* 0x200000a5ffb77230 */ /* 0x020fc60000004100 */
[-C--:B------:R-:W-:Y:S02]  /*41f0*/  FMUL.FTZ R172, R54, R175.reuse ;  /* 0x000000af36ac7220 */ /* 0x080fe40000410000 */
[----:B------:R-:W-:-:S03]  /*4200*/  FFMA.FTZ R154, R183, R175, R154 ;  /* 0x000000afb79a7223 */ /* 0x000fc6000001009a */
[----:B------:R-:W-:-:S04]  /*4210*/  F2FP.F16.F32.PACK_AB R172, RZ, R172 ;  /* 0x000000acffac723e */ /* 0x000fc800000000ff */
[----:B------:R-:W-:-:S07]  /*4220*/  PRMT R169, R172, 0x7610, R169 ;  /* 0x00007610aca97816 */ /* 0x000fce00000000a9 */
.L_x_7768:
[----:B------:R-:W-:Y:S05]  /*4230*/  @!P3 BRA `(.L_x_7769) ;  /* 0x000000000018b947 */ /* 0x000fea0003800000 */
[----:B------:R-:W-:Y:S01]  /*4240*/  FMUL.FTZ R172, R180, UR16 ;  /* 0x00000010b4ac7c20 */ /* 0x000fe20008410000 */
[----:B-----5:R-:W-:-:S03]  /*4250*/  HADD2.F32 R182, -RZ, R165.H1_H1 ;  /* 0x300000a5ffb67230 */ /* 0x020fc60000004100 */
[-C--:B------:R-:W-:Y:S02]  /*4260*/  FMUL.FTZ R175, R55, R172.reuse ;  /* 0x000000ac37af7220 */ /* 0x080fe40000410000 */
[----:B------:R-:W-:-:S03]  /*4270*/  FFMA.FTZ R155, R182, R172, R155 ;  /* 0x000000acb69b7223 */ /* 0x000fc6000001009b */
[----:B------:R-:W-:-:S04]  /*4280*/  F2FP.F16.F32.PACK_AB R175, RZ, R175 ;  /* 0x000000afffaf723e */ /* 0x000fc800000000ff */
[----:B------:R-:W-:-:S07]  /*4290*/  PRMT R169, R169, 0x5410, R175 ;  /* 0x00005410a9a97816 */ /* 0x000fce00000000af */
.L_x_7769:
[----:B------:R-:W-:Y:S05]  /*42a0*/  @!P3 BRA `(.L_x_7770) ;  /* 0x000000000018b947 */ /* 0x000fea0003800000 */
[----:B------:R-:W-:Y:S01]  /*42b0*/  FMUL.FTZ R175, R176, UR16 ;  /* 0x00000010b0af7c20 */ /* 0x000fe20008410000 */
[----:B-----5:R-:W-:-:S03]  /*42c0*/  HADD2.F32 R183, -RZ, R166.H0_H0 ;  /* 0x200000a6ffb77230 */ /* 0x020fc60000004100 */
[-C--:B------:R-:W-:Y:S02]  /*42d0*/  FMUL.FTZ R172, R56, R175.reuse ;  /* 0x000000af38ac7220 */ /* 0x080fe40000410000 */
[----:B------:R-:W-:-:S03]  /*42e0*/  FFMA.FTZ R148, R183, R175, R148 ;  /* 0x000000afb7947223 */ /* 0x000fc60000010094 */
[----:B------:R-:W-:-:S04]  /*42f0*/  F2FP.F16.F32.PACK_AB R172, RZ, R172 ;  /* 0x000000acffac723e */ /* 0x000fc800000000ff */
[----:B------:R-:W-:-:S07]  /*4300*/  PRMT R170, R172, 0x7610, R170 ;  /* 0x00007610acaa7816 */ /* 0x000fce00000000aa */
.L_x_7770:
[----:B------:R-:W-:Y:S05]  /*4310*/  @!P3 BRA `(.L_x_7771) ;  /* 0x000000000018b947 */ /* 0x000fea0003800000 */
[----:B------:R-:W-:Y:S01]  /*4320*/  FMUL.FTZ R172, R177, UR16 ;  /* 0x00000010b1ac7c20 */ /* 0x000fe20008410000 */
[----:B-----5:R-:W-:-:S03]  /*4330*/  HADD2.F32 R182, -RZ, R166.H1_H1 ;  /* 0x300000a6ffb67230 */ /* 0x020fc60000004100 */
[-C--:B------:R-:W-:Y:S02]  /*4340*/  FMUL.FTZ R175, R57, R172.reuse ;  /* 0x000000ac39af7220 */ /* 0x080fe40000410000 */
[----:B------:R-:W-:-:S03]  /*4350*/  FFMA.FTZ R149, R182, R172, R149 ;  /* 0x000000acb6957223 */ /* 0x000fc60000010095 */
[----:B------:R-:W-:-:S04]  /*4360*/  F2FP.F16.F32.PACK_AB R175, RZ, R175 ;  /* 0x000000afffaf723e */ /* 0x000fc800000000ff */
[----:B------:R-:W-:-:S07]  /*4370*/  PRMT R170, R170, 0x5410, R175 ;  /* 0x00005410aaaa7816 */ /* 0x000fce00000000af */
.L_x_7771:
[----:B------:R-:W-:Y:S05]  /*4380*/  @!P3 BRA `(.L_x_7772) ;  /* 0x000000000018b947 */ /* 0x000fea0003800000 */
[----:B------:R-:W-:Y:S01]  /*4390*/  FMUL.FTZ R175, R178, UR16 ;  /* 0x00000010b2af7c20 */ /* 0x000fe20008410000 */
[----:B-----5:R-:W-:-:S03]  /*43a0*/  HADD2.F32 R183, -RZ, R167.H0_H0 ;  /* 0x200000a7ffb77230 */ /* 0x020fc60000004100 */
[-C--:B------:R-:W-:Y:S02]  /*43b0*/  FMUL.FTZ R172, R58, R175.reuse ;  /* 0x000000af3aac7220 */ /* 0x080fe40000410000 */
[----:B------:R-:W-:-:S03]  /*43c0*/  FFMA.FTZ R150, R183, R175, R150 ;  /* 0x000000afb7967223 */ /* 0x000fc60000010096 */
[----:B------:R-:W-:-:S04]  /*43d0*/  F2FP.F16.F32.PACK_AB R172, RZ, R172 ;  /* 0x000000acffac723e */ /* 0x000fc800000000ff */
[----:B------:R-:W-:-:S07]  /*43e0*/  PRMT R171, R172, 0x7610, R171 ;  /* 0x00007610acab7816 */ /* 0x000fce00000000ab */
.L_x_7772:
        /* <DEDUP_REMOVED lines=11> */
.L_x_7765:
[----:B------:R-:W-:Y:S05]  /*44a0*/  @!P3 BRA `(.L_x_7773) ;  /* 0x00000000002cb947 */ /* 0x000fea0003800000 */
[----:B0-----:R-:W-:Y:S01]  /*44b0*/  FFMA.FTZ R181, R19, R185, R184 ;  /* 0x000000b913b57223 */ /* 0x001fe200000100b8 */
        /* <DEDUP_REMOVED lines=10> */
.L_x_7773:
[----:B------:R-:W-:Y:S05]  /*4560*/  @!P3 BRA `(.L_x_7774) ;  /* 0x00000000002cb947 */ /* 0x000fea0003800000 */
[----:B0-----:R-:W-:Y:S01]  /*4570*/  FFMA.FTZ R180, R196, R185, R184 ;  /* 0x000000b9c4b47223 */ /* 0x001fe200000100b8 */
        /* <DEDUP_REMOVED lines=10> */
.L_x_7774:
        /* <DEDUP_REMOVED lines=12> */
.L_x_7775:
        /* <DEDUP_REMOVED lines=12> */
.L_x_7776:
        /* <DEDUP_REMOVED lines=12> */
.L_x_7777:
        /* <DEDUP_REMOVED lines=12> */
.L_x_7778:
        /* <DEDUP_REMOVED lines=12> */
.L_x_7779:
        /* <DEDUP_REMOVED lines=12> */
.L_x_7757:
        /* <DEDUP_REMOVED lines=14> */
.L_x_7780:
        /* <DEDUP_REMOVED lines=9> */
[----:B------:R-:W-:Y:S01]  /*4c10*/  @P2 FADD.FTZ R183, R224, -R183 ;  /* 0x800000b7e0b72221 */ /* 0x000fe20000010000 */
[----:B------:R-:W-:Y:S01]  /*4c20*/  @P2 FFMA.FTZ R184, R226, R185, R184 ;  /* 0x000000b9e2b82223 */ /* 0x000fe200000100b8 */
[----:B------:R-:W-:Y:S01]  /*4c30*/  @P2 FADD.FTZ R172, R219, -R172 ;  /* 0x800000acdbac2221 */ /* 0x000fe20000010000 */
[----:B------:R-:W-:Y:S01]  /*4c40*/  MOV R182, R22 ;  /* 0x0000001600b67202 */ /* 0x000fe20000000f00 */
[----:B------:R-:W-:Y:S01]  /*4c50*/  @P2 FADD.FTZ R179, R220, -R179 ;  /* 0x800000b3dcb32221 */ /* 0x000fe20000010000 */
[----:B------:R-:W-:Y:S01]  /*4c60*/  @P2 FADD.FTZ R181, R222, -R181 ;  /* 0x800000b5deb52221 */ /* 0x000fe20000010000 */
        /* <DEDUP_REMOVED lines=22> */
[----:B-----5:R-:W-:-:S03]  /*4dd0*/  HADD2.F32 R183, -RZ, R164.H0_H0 ;  /* 0x200000a4ffb77230 */ /* 0x020fc60000004100 */
[-C--:B------:R-:W-:Y:S02]  /*4de0*/  FMUL.FTZ R180, R60, R177.reuse ;  /* 0x000000b13cb47220 */ /* 0x080fe40000410000 */
[----:B------:R-:W-:-:S03]  /*4df0*/  FFMA.FTZ R144, R183, R177, R144 ;  /* 0x000000b1b7907223 */ /* 0x000fc60000010090 */
[----:B------:R-:W-:-:S04]  /*4e00*/  F2FP.F16.F32.PACK_AB R180, RZ, R180 ;  /* 0x000000b4ffb4723e */ /* 0x000fc800000000ff */
[----:B------:R-:W-:-:S07]  /*4e10*/  PRMT R168, R180, 0x7610, R168 ;  /* 0x00007610b4a87816 */ /* 0x000fce00000000a8 */
.L_x_7783:
[----:B------:R-:W-:Y:S05]  /*4e20*/  @!P3 BRA `(.L_x_7784) ;  /* 0x000000000018b947 */ /* 0x000fea0003800000 */
[----:B------:R-:W-:Y:S01]  /*4e30*/  FMUL.FTZ R180, R173, UR16 ;  /* 0x00000010adb47c20 */ /* 0x000fe20008410000 */
[----:B-----5:R-:W-:-:S03]  /*4e40*/  HADD2.F32 R184, -RZ, R164.H1_H1 ;  /* 0x300000a4ffb87230 */ /* 0x020fc60000004100 */
[-C--:B------:R-:W-:Y:S02]  /*4e50*/  FMUL.FTZ R177, R61, R180.reuse ;  /* 0x000000b43db17220 */ /* 0x080fe40000410000 */
[----:B------:R-:W-:-:S03]  /*4e60*/  FFMA.FTZ R145, R184, R180, R145 ;  /* 0x000000b4b8917223 */ /* 0x000fc60000010091 */
[----:B------:R-:W-:-:S04]  /*4e70*/  F2FP.F16.F32.PACK_AB R177, RZ, R177 ;  /* 0x000000b1ffb1723e */ /* 0x000fc800000000ff */
[----:B------:R-:W-:-:S07]  /*4e80*/  PRMT R168, R168, 0x5410, R177 ;  /* 0x00005410a8a87816 */ /* 0x000fce00000000b1 */
.L_x_7784:
[----:B------:R-:W-:Y:S05]  /*4e90*/  @!P3 BRA `(.L_x_7785) ;  /* 0x000000000018b947 */ /* 0x000fea0003800000 */
[----:B------:R-:W-:Y:S01]  /*4ea0*/  FMUL.FTZ R177, R174, UR16 ;  /* 0x00000010aeb17c20 */ /* 0x000fe20008410000 */
[----:B-----5:R-:W-:-:S03]  /*4eb0*/  HADD2.F32 R183, -RZ, R165.H0_H0 ;  /* 0x200000a5ffb77230 */ /* 0x020fc60000004100 */
[-C--:B------:R-:W-:Y:S02]  /*4ec0*/  FMUL.FTZ R180, R62, R177.reuse ;  /* 0x000000b13eb47220 */ /* 0x080fe40000410000 */
[----:B------:R-:W-:-:S03]  /*4ed0*/  FFMA.FTZ R146, R183, R177, R146 ;  /* 0x000000b1b7927223 */ /* 0x000fc60000010092 */
[----:B------:R-:W-:-:S04]  /*4ee0*/  F2FP.F16.F32.PACK_AB R180, RZ, R180 ;  /* 0x000000b4ffb4723e */ /* 0x000fc800000000ff */
[----:B------:R-:W-:-:S07]  /*4ef0*/  PRMT R169, R180, 0x7610, R169 ;  /* 0x00007610b4a97816 */ /* 0x000fce00000000a9 */
.L_x_7785:
[----:B------:R-:W-:Y:S05]  /*4f00*/  @!P3 BRA `(.L_x_7786) ;  /* 0x000000000018b947 */ /* 0x000fea0003800000 */
[----:B------:R-:W-:Y:S01]  /*4f10*/  FMUL.FTZ R180, R175, UR16 ;  /* 0x00000010afb47c20 */ /* 0x000fe20008410000 */
[----:B-----5:R-:W-:-:S03]  /*4f20*/  HADD2.F32 R184, -RZ, R165.H1_H1 ;  /* 0x300000a5ffb87230 */ /* 0x020fc60000004100 */
[-C--:B------:R-:W-:Y:S02]  /*4f30*/  FMUL.FTZ R177, R63, R180.reuse ;  /* 0x000000b43fb17220 */ /* 0x080fe40000410000 */
[----:B------:R-:W-:-:S03]  /*4f40*/  FFMA.FTZ R147, R184, R180, R147 ;  /* 0x000000b4b8937223 */ /* 0x000fc60000010093 */
[----:B------:R-:W-:-:S04]  /*4f50*/  F2FP.F16.F32.PACK_AB R177, RZ, R177 ;  /* 0x000000b1ffb1723e */ /* 0x000fc800000000ff */
[----:B------:R-:W-:-:S07]  /*4f60*/  PRMT R169, R169, 0x5410, R177 ;  /* 0x00005410a9a97816 */ /* 0x000fce00000000b1 */
.L_x_7786:
[----:B------:R-:W-:Y:S05]  /*4f70*/  @!P3 BRA `(.L_x_7787) ;  /* 0x000000000018b947 */ /* 0x000fea0003800000 */
[----:B------:R-:W-:Y:S01]  /*4f80*/  FMUL.FTZ R177, R176, UR16 ;  /* 0x00000010b0b17c20 */ /* 0x000fe20008410000 */
[----:B-----5:R-:W-:-:S03]  /*4f90*/  HADD2.F32 R183, -RZ, R166.H0_H0 ;  /* 0x200000a6ffb77230 */ /* 0x020fc60000004100 */
[-C--:B------:R-:W-:Y:S02]  /*4fa0*/  FMUL.FTZ R180, R64, R177.reuse ;  /* 0x000000b140b47220 */ /* 0x080fe40000410000 */
[----:B------:R-:W-:-:S03]  /*4fb0*/  FFMA.FTZ R140, R183, R177, R140 ;  /* 0x000000b1b78c7223 */ /* 0x000fc6000001008c */
[----:B------:R-:W-:-:S04]  /*4fc0*/  F2FP.F16.F32.PACK_AB R180, RZ, R180 ;  /* 0x000000b4ffb4723e */ /* 0x000fc800000000ff */
[----:B------:R-:W-:-:S07]  /*4fd0*/  PRMT R170, R180, 0x7610, R170 ;  /* 0x00007610b4aa7816 */ /* 0x000fce00000000aa */
.L_x_7787:
[----:B------:R-:W-:Y:S05]  /*4fe0*/  @!P3 BRA `(.L_x_7788) ;  /* 0x000000000018b947 */ /* 0x000fea0003800000 */
[----:B------:R-:W-:Y:S01]  /*4ff0*/  FMUL.FTZ R180, R181, UR16 ;  /* 0x00000010b5b47c20 */ /* 0x000fe20008410000 */
[----:B-----5:R-:W-:-:S03]  /*5000*/  HADD2.F32 R184, -RZ, R166.H1_H1 ;  /* 0x300000a6ffb87230 */ /* 0x020fc60000004100 */
[-C--:B------:R-:W-:Y:S02]  /*5010*/  FMUL.FTZ R177, R65, R180.reuse ;  /* 0x000000b441b17220 */ /* 0x080fe40000410000 */
[----:B------:R-:W-:-:S03]  /*5020*/  FFMA.FTZ R141, R184, R180, R141 ;  /* 0x000000b4b88d7223 */ /* 0x000fc6000001008d */
[----:B------:R-:W-:-:S04]  /*5030*/  F2FP.F16.F32.PACK_AB R177, RZ, R177 ;  /* 0x000000b1ffb1723e */ /* 0x000fc800000000ff */
[----:B------:R-:W-:-:S07]  /*5040*/  PRMT R170, R170, 0x5410, R177 ;  /* 0x00005410aaaa7816 */ /* 0x000fce00000000b1 */
.L_x_7788:
[----:B------:R-:W-:Y:S05]  /*5050*/  @!P3 BRA `(.L_x_7789) ;  /* 0x000000000018b947 */ /* 0x000fea0003800000 */
[----:B------:R-:W-:Y:S01]  /*5060*/  FMUL.FTZ R177, R182, UR16 ;  /* 0x00000010b6b17c20 */ /* 0x000fe20008410000 */
[----:B-----5:R-:W-:-:S03]  /*5070*/  HADD2.F32 R183, -RZ, R167.H0_H0 ;  /* 0x200000a7ffb77230 */ /* 0x020fc60000004100 */
[-C--:B------:R-:W-:Y:S02]  /*5080*/  FMUL.FTZ R180, R66, R177.reuse ;  /* 0x000000b142b47220 */ /* 0x080fe40000410000 */
[----:B------:R-:W-:-:S03]  /*5090*/  FFMA.FTZ R142, R183, R177, R142 ;  /* 0x000000b1b78e7223 */ /* 0x000fc6000001008e */
[----:B------:R-:W-:-:S04]  /*50a0*/  F2FP.F16.F32.PACK_AB R180, RZ, R180 ;  /* 0x000000b4ffb4723e */ /* 0x000fc800000000ff */
[----:B------:R-:W-:-:S07]  /*50b0*/  PRMT R171, R180, 0x7610, R171 ;  /* 0x00007610b4ab7816 */ /* 0x000fce00000000ab */
.L_x_7789:
        /* <DEDUP_REMOVED lines=9> */
.L_x_7782:
        /* <DEDUP_REMOVED lines=11> */
.L_x_7791:
        /* <DEDUP_REMOVED lines=11> */
.L_x_7792:
        /* <DEDUP_REMOVED lines=11> */
.L_x_7793:
        /* <DEDUP_REMOVED lines=11> */
.L_x_7794:
        /* <DEDUP_REMOVED lines=11> */
.L_x_7795:
        /* <DEDUP_REMOVED lines=11> */
.L_x_7796:
        /* <DEDUP_REMOVED lines=11> */
.L_x_7797:
[----:B------:R-:W-:Y:S05]  /*5620*/  @!P3 BRA `(.L_x_7790) ;  /* 0x0000000c0024b947 */ /* 0x000fea0003800000 */
[----:B------:R-:W-:Y:S01]  /*5630*/  @P2 FFMA.FTZ R184, R226, R185, R184 ;  /* 0x000000b9e2b82223 */ /* 0x000fe200000100b8 */
[----:B0-----:R-:W-:Y:S01]  /*5640*/  MOV R180, R23 ;  /* 0x0000001700b47202 */ /* 0x001fe20000000f00 */
        /* <DEDUP_REMOVED lines=9> */
.L_x_7781:
        /* <DEDUP_REMOVED lines=41> */
.L_x_7799:
[----:B------:R-:W-:Y:S05]  /*5970*/  @!P3 BRA `(.L_x_7800) ;  /* 0x000000000018b947 */ /* 0x000fea0003800000 */
[----:B------:R-:W-:Y:S01]  /*5980*/  FMUL.FTZ R172, R180, UR16 ;  /* 0x00000010b4ac7c20 */ /* 0x000fe20008410000 */
[----:B-----5:R-:W-:-:S03]  /*5990*/  HADD2.F32 R182, -RZ, R164.H1_H1 ;  /* 0x300000a4ffb67230 */ /* 0x020fc60000004100 */
[-C--:B------:R-:W-:Y:S02]  /*59a0*/  FMUL.FTZ R173, R61, R172.reuse ;  /* 0x000000ac3dad7220 */ /* 0x080fe40000410000 */
[----:B------:R-:W-:-:S03]  /*59b0*/  FFMA.FTZ R145, R182, R172, R145 ;  /* 0x000000acb6917223 */ /* 0x000fc60000010091 */
[----:B------:R-:W-:-:S04]  /*59c0*/  F2FP.F16.F32.PACK_AB R173, RZ, R173 ;  /* 0x000000adffad723e */ /* 0x000fc800000000ff */
[----:B------:R-:W-:-:S07]  /*59d0*/  PRMT R168, R168, 0x5410, R173 ;  /* 0x00005410a8a87816 */ /* 0x000fce00000000ad */
.L_x_7800:
[----:B------:R-:W-:Y:S05]  /*59e0*/  @!P3 BRA `(.L_x_7801) ;  /* 0x000000000018b947 */ /* 0x000fea0003800000 */
[----:B------:R-:W-:Y:S01]  /*59f0*/  FMUL.FTZ R173, R174, UR16 ;  /* 0x00000010aead7c20 */ /* 0x000fe20008410000 */
[----:B-----5:R-:W-:-:S03]  /*5a00*/  HADD2.F32 R181, -RZ, R165.H0_H0 ;  /* 0x200000a5ffb57230 */ /* 0x020fc60000004100 */
[-C--:B------:R-:W-:Y:S02]  /*5a10*/  FMUL.FTZ R172, R62, R173.reuse ;  /* 0x000000ad3eac7220 */ /* 0x080fe40000410000 */
[----:B------:R-:W-:-:S03]  /*5a20*/  FFMA.FTZ R146, R181, R173, R146 ;  /* 0x000000adb5927223 */ /* 0x000fc60000010092 */
[----:B------:R-:W-:-:S04]  /*5a30*/  F2FP.F16.F32.PACK_AB R172, RZ, R172 ;  /* 0x000000acffac723e */ /* 0x000fc800000000ff */
[----:B------:R-:W-:-:S07]  /*5a40*/  PRMT R169, R172, 0x7610, R169 ;  /* 0x00007610aca97816 */ /* 0x000fce00000000a9 */
.L_x_7801:
[----:B------:R-:W-:Y:S05]  /*5a50*/  @!P3 BRA `(.L_x_7802) ;  /* 0x000000000018b947 */ /* 0x000fea0003800000 */
[----:B------:R-:W-:Y:S01]  /*5a60*/  FMUL.FTZ R172, R175, UR16 ;  /* 0x00000010afac7c20 */ /* 0x000fe20008410000 */
[----:B-----5:R-:W-:-:S03]  /*5a70*/  HADD2.F32 R182, -RZ, R165.H1_H1 ;  /* 0x300000a5ffb67230 */ /* 0x020fc60000004100 */
[-C--:B------:R-:W-:Y:S02]  /*5a80*/  FMUL.FTZ R173, R63, R172.reuse ;  /* 0x000000ac3fad7220 */ /* 0x080fe40000410000 */
[----:B------:R-:W-:-:S03]  /*5a90*/  FFMA.FTZ R147, R182, R172, R147 ;  /* 0x000000acb6937223 */ /* 0x000fc60000010093 */
[----:B------:R-:W-:-:S04]  /*5aa0*/  F2FP.F16.F32.PACK_AB R173, RZ, R173 ;  /* 0x000000adffad723e */ /* 0x000fc800000000ff */
[----:B------:R-:W-:-:S07]  /*5ab0*/  PRMT R169, R169, 0x5410, R173 ;  /* 0x00005410a9a97816 */ /* 0x000fce00000000ad */
.L_x_7802:
[----:B------:R-:W-:Y:S05]  /*5ac0*/  @!P3 BRA `(.L_x_7803) ;  /* 0x000000000018b947 */ /* 0x000fea0003800000 */
[----:B------:R-:W-:Y:S01]  /*5ad0*/  FMUL.FTZ R173, R176, UR16 ;  /* 0x00000010b0ad7c20 */ /* 0x000fe20008410000 */
[----:B-----5:R-:W-:-:S03]  /*5ae0*/  HADD2.F32 R181, -RZ, R166.H0_H0 ;  /* 0x200000a6ffb57230 */ /* 0x020fc60000004100 */
[-C--:B------:R-:W-:Y:S02]  /*5af0*/  FMUL.FTZ R172, R64, R173.reuse ;  /* 0x000000ad40ac7220 */ /* 0x080fe40000410000 */
[----:B------:R-:W-:-:S03]  /*5b00*/  FFMA.FTZ R140, R181, R173, R140 ;  /* 0x000000adb58c7223 */ /* 0x000fc6000001008c */
[----:B------:R-:W-:-:S04]  /*5b10*/  F2FP.F16.F32.PACK_AB R172, RZ, R172 ;  /* 0x000000acffac723e */ /* 0x000fc800000000ff */
[----:B------:R-:W-:-:S07]  /*5b20*/  PRMT R170, R172, 0x7610, R170 ;  /* 0x00007610acaa7816 */ /* 0x000fce00000000aa */
.L_x_7803:
[----:B------:R-:W-:Y:S05]  /*5b30*/  @!P3 BRA `(.L_x_7804) ;  /* 0x000000000018b947 */ /* 0x000fea0003800000 */
[----:B------:R-:W-:Y:S01]  /*5b40*/  FMUL.FTZ R172, R177, UR16 ;  /* 0x00000010b1ac7c20 */ /* 0x000fe20008410000 */
[----:B-----5:R-:W-:-:S03]  /*5b50*/  HADD2.F32 R182, -RZ, R166.H1_H1 ;  /* 0x300000a6ffb67230 */ /* 0x020fc60000004100 */
[-C--:B------:R-:W-:Y:S02]  /*5b60*/  FMUL.FTZ R173, R65, R172.reuse ;  /* 0x000000ac41ad7220 */ /* 0x080fe40000410000 */
[----:B------:R-:W-:-:S03]  /*5b70*/  FFMA.FTZ R141, R182, R172, R141 ;  /* 0x000000acb68d7223 */ /* 0x000fc6000001008d */
[----:B------:R-:W-:-:S04]  /*5b80*/  F2FP.F16.F32.PACK_AB R173, RZ, R173 ;  /* 0x000000adffad723e */ /* 0x000fc800000000ff */
[----:B------:R-:W-:-:S07]  /*5b90*/  PRMT R170, R170, 0x5410, R173 ;  /* 0x00005410aaaa7816 */ /* 0x000fce00000000ad */
.L_x_7804:
[----:B------:R-:W-:Y:S05]  /*5ba0*/  @!P3 BRA `(.L_x_7805) ;  /* 0x000000000018b947 */ /* 0x000fea0003800000 */
[----:B------:R-:W-:Y:S01]  /*5bb0*/  FMUL.FTZ R173, R178, UR16 ;  /* 0x00000010b2ad7c20 */ /* 0x000fe20008410000 */
[----:B-----5:R-:W-:-:S03]  /*5bc0*/  HADD2.F32 R181, -RZ, R167.H0_H0 ;  /* 0x200000a7ffb57230 */ /* 0x020fc60000004100 */
[-C--:B------:R-:W-:Y:S02]  /*5bd0*/  FMUL.FTZ R172, R66, R173.reuse ;  /* 0x000000ad42ac7220 */ /* 0x080fe40000410000 */
[----:B------:R-:W-:-:S03]  /*5be0*/  FFMA.FTZ R142, R181, R173, R142 ;  /* 0x000000adb58e7223 */ /* 0x000fc6000001008e */
[----:B------:R-:W-:-:S04]  /*5bf0*/  F2FP.F16.F32.PACK_AB R172, RZ, R172 ;  /* 0x000000acffac723e */ /* 0x000fc800000000ff */
[----:B------:R-:W-:-:S07]  /*5c00*/  PRMT R171, R172, 0x7610, R171 ;  /* 0x00007610acab7816 */ /* 0x000fce00000000ab */
.L_x_7805:
        /* <DEDUP_REMOVED lines=11> */
.L_x_7798:
        /* <DEDUP_REMOVED lines=12> */
.L_x_7806:
        /* <DEDUP_REMOVED lines=12> */
.L_x_7807:
        /* <DEDUP_REMOVED lines=12> */
.L_x_7808:
        /* <DEDUP_REMOVED lines=12> */
.L_x_7809:
        /* <DEDUP_REMOVED lines=12> */
.L_x_7810:
        /* <DEDUP_REMOVED lines=12> */
.L_x_7811:
        /* <DEDUP_REMOVED lines=12> */
.L_x_7812:
[----:B------:R-:W-:Y:S05]  /*6200*/  @!P3 BRA `(.L_x_7790) ;  /* 0x00000000002cb947 */ /* 0x000fea0003800000 */
[----:B------:R-:W-:Y:S01]  /*6210*/  FFMA.FTZ R184, R226, R185, R184 ;  /* 0x000000b9e2b87223 */ /* 0x000fe200000100b8 */
[----:B------:R-:W-:Y:S01]  /*6220*/  ISETP.GT.AND P0, PT, R227, RZ, PT ;  /* 0x000000ffe300720c */ /* 0x000fe20003f04270 */
[----:B0----5:R-:W-:Y:S02]  /*6230*/  HADD2.F32 R182, -RZ, R167.H1_H1 ;  /* 0x300000a7ffb67230 */ /* 0x021fe40000004100 */
        /* <DEDUP_REMOVED lines=8> */
.L_x_7790:
        /* <DEDUP_REMOVED lines=13> */
.L_x_7710:
        /* <DEDUP_REMOVED lines=29> */
.L_x_7814:
        /* <DEDUP_REMOVED lines=10> */
.L_x_10801:


//--------------------- .text._ZN10layer_norm13ln_bwd_kernelINS_13Kernel_traitsIf6__halffS2_fjLj6144ELj1ELj1ELj8ELj16ENS_18Kernel_traits_baseILj6144EfS2_fS2_fjLj256EEEEELb1ELb0ELb0ELb0EEEvNS_9BwdParamsE --------------------------
	.section	.text._ZN10layer_norm13ln_bwd_kernelINS_13Kernel_traitsIf6__halffS2_fjLj6144ELj1ELj1ELj8ELj16ENS_18Kernel_traits_baseILj6144EfS2_fS2_fjLj256EEEEELb1ELb0ELb0ELb0EEEvNS_9BwdParamsE,"ax",@progbits
	.align	128
        .global         _ZN10layer_norm13ln_bwd_kernelINS_13Kernel_traitsIf6__halffS2_fjLj6144ELj1ELj1ELj8ELj16ENS_18Kernel_traits_baseILj6144EfS2_fS2_fjLj256EEEEELb1ELb0ELb0ELb0EEEvNS_9BwdParamsE
        .type           _ZN10layer_norm13ln_bwd_kernelINS_13Kernel_traitsIf6__halffS2_fjLj6144ELj1ELj1ELj8ELj16ENS_18Kernel_traits_baseILj6144EfS2_fS2_fjLj256EEEEELb1ELb0ELb0ELb0EEEvNS_9BwdParamsE,@function
        .size           _ZN10layer_norm13ln_bwd_kernelINS_13Kernel_traitsIf6__halffS2_fjLj6144ELj1ELj1ELj8ELj16ENS_18Kernel_traits_baseILj6144EfS2_fS2_fjLj256EEEEELb1ELb0ELb0ELb0EEEvNS_9BwdParamsE,(.L_x_10802 - _ZN10layer_norm13ln_bwd_kernelINS_13Kernel_traitsIf6__halffS2_fjLj6144ELj1ELj1ELj8ELj16ENS_18Kernel_traits_baseILj6144EfS2_fS2_fjLj256EEEEELb1ELb0ELb0ELb0EEEvNS_9BwdParamsE)
        .other          _ZN10layer_norm13ln_bwd_kernelINS_13Kernel_traitsIf6__halffS2_fjLj6144ELj1ELj1ELj8ELj16ENS_18Kernel_traits_baseILj6144EfS2_fS2_fjLj256EEEEELb1ELb0ELb0ELb0EEEvNS_9BwdParamsE,@"STO_CUDA_ENTRY STV_DEFAULT"
_ZN10layer_norm13ln_bwd_kernelINS_13Kernel_traitsIf6__halffS2_fjLj6144ELj1ELj1ELj8ELj16ENS_18Kernel_traits_baseILj6144EfS2_fS2_fjLj256EEEEELb1ELb0ELb0ELb0EEEvNS_9BwdParamsE:
.text._ZN10layer_norm13ln_bwd_kernelINS_13Kernel_traitsIf6__halffS2_fjLj6144ELj1ELj1ELj8ELj16ENS_18Kernel_traits_baseILj6144EfS2_fS2_fjLj256EEEEELb1ELb0ELb0ELb0EEEvNS_9BwdParamsE:
        /* <DEDUP_REMOVED lines=89> */
.L_x_7847:
        /* <DEDUP_REMOVED lines=40> */
[C---:B---3--:R-:W-:Y:S01]  /*0810*/  FADD.FTZ R121, -R120.reuse, R109 ;  /* 0x0000006d78797221 */ /* 0x048fe20000010100 */
[C---:B------:R-:W-:Y:S01]  /*0820*/  FADD.FTZ R151, -R120.reuse, R111 ;  /* 0x0000006f78977221 */ /* 0x040fe20000010100 */
[C---:B------:R-:W-:Y:S01]  /*0830*/  FADD.FTZ R3, -R120.reuse, R108 ;  /* 0x0000006c78037221 */ /* 0x040fe20000010100 */
[----:B------:R-:W-:Y:S02]  /*0840*/  FADD.FTZ R149, -R120, R110 ;  /* 0x0000006e78957221 */ /* 0x000fe40000010100 */
[----:B-----5:R-:W-:Y:S01]  /*0850*/  FMUL.FTZ R154, R150, R151 ;  /* 0x00000097969a7220 */ /* 0x020fe20000410000 */
[----:B------:R-:W-:-:S02]  /*0860*/  HADD2.F32 R109, -RZ, R112.H0_H0 ;  /* 0x20000070ff6d7230 */ /* 0x000fc40000004100 */
[--C-:B------:R-:W-:Y:S02]  /*0870*/  HADD2.F32 R108, -RZ, R113.reuse.H1_H1 ;  /* 0x30000071ff6c7230 */ /* 0x100fe40000004100 */
[----:B------:R-:W-:Y:S01]  /*0880*/  FMUL.FTZ R3, R150, R3 ;  /* 0x0000000396037220 */ /* 0x000fe20000410000 */
[----:B------:R-:W-:Y:S02]  /*0890*/  HADD2.F32 R112, -RZ, R112.H1_H1 ;  /* 0x30000070ff707230 */ /* 0x000fe40000004100 */
[----:B------:R-:W-:Y:S01]  /*08a0*/  FMUL.FTZ R156, R96, R109 ;  /* 0x0000006d609c7220 */ /* 0x000fe20000410000 */
[----:B------:R-:W-:Y:S02]  /*08b0*/  HADD2.F32 R111, -RZ, R113.H0_H0 ;  /* 0x20000071ff6f7230 */ /* 0x000fe40000004100 */
[----:B------:R-:W-:Y:S01]  /*08c0*/  FMUL.FTZ R149, R150, R149 ;  /* 0x0000009596957220 */ /* 0x000fe20000410000 */
[----:B------:R-:W-:Y:S01]  /*08d0*/  FADD.FTZ R51, R51, R108 ;  /* 0x0000006c33337221 */ /* 0x000fe20000010000 */
[-C--:B------:R-:W-:Y:S01]  /*08e0*/  FFMA.FTZ R75, R154, R108.reuse, R75 ;  /* 0x0000006c9a4b7223 */ /* 0x080fe2000001004b */
[----:B0-----:R-:W-:Y:S01]  /*08f0*/  FMUL.FTZ R153, R99, R108 ;  /* 0x0000006c63997220 */ /* 0x001fe20000410000 */
        /* <DEDUP_REMOVED lines=12> */
[C---:B------:R-:W-:Y:S01]  /*09c0*/  FADD.FTZ R155, -R120.reuse, R116 ;  /* 0x00000074789b7221 */ /* 0x040fe20000010100 */
        /* <DEDUP_REMOVED lines=8> */
[----:B-1----:R-:W-:-:S02]  /*0a50*/  HADD2.F32 R123, -RZ, R115.H0_H0 ;  /* 0x20000073ff7b7230 */ /* 0x002fc40000004100 */
        /* <DEDUP_REMOVED lines=28> */
.L_x_7817:
[----:B----4-:R-:W-:Y:S05]  /*0c20*/  BSYNC.RECONVERGENT B0 ;  /* 0x0000000000007941 */ /* 0x010fea0003800200 */
.L_x_7816:
        /* <DEDUP_REMOVED lines=20> */
[C---:B0-----:R-:W-:Y:S01]  /*0d70*/  FADD.FTZ R171, -R120.reuse, R111 ;  /* 0x0000006f78ab7221 */ /* 0x041fe20000010100 */
[C---:B------:R-:W-:Y:S01]  /*0d80*/  FADD.FTZ R163, -R120.reuse, R108 ;  /* 0x0000006c78a37221 */ /* 0x040fe20000010100 */
[----:B------:R-:W-:Y:S02]  /*0d90*/  FADD.FTZ R167, -R120, R110 ;  /* 0x0000006e78a77221 */ /* 0x000fe40000010100 */
[----:B-----5:R-:W-:Y:S01]  /*0da0*/  FMUL.FTZ R170, R150, R171 ;  /* 0x000000ab96aa7220 */ /* 0x020fe20000410000 */
[----:B----4-:R-:W-:-:S02]  /*0db0*/  HADD2.F32 R109, -RZ, R112.H0_H0 ;  /* 0x20000070ff6d7230 */ /* 0x010fc40000004100 */
[--C-:B------:R-:W-:Y:S02]  /*0dc0*/  HADD2.F32 R108, -RZ, R113.reuse.H1_H1 ;  /* 0x30000071ff6c7230 */ /* 0x100fe40000004100 */
[----:B------:R-:W-:Y:S01]  /*0dd0*/  FMUL.FTZ R163, R150, R163 ;  /* 0x000000a396a37220 */ /* 0x000fe20000410000 */
[----:B------:R-:W-:Y:S02]  /*0de0*/  HADD2.F32 R112, -RZ, R112.H1_H1 ;  /* 0x30000070ff707230 */ /* 0x000fe40000004100 */
[----:B------:R-:W-:Y:S01]  /*0df0*/  FMUL.FTZ R172, R88, R109 ;  /* 0x0000006d58ac7220 */ /* 0x000fe20000410000 */
[----:B------:R-:W-:Y:S02]  /*0e00*/  HADD2.F32 R111, -RZ, R113.H0_H0 ;  /* 0x20000071ff6f7230 */ /* 0x000fe40000004100 */
[C---:B-1----:R-:W-:Y:S01]  /*0e10*/  FMUL.FTZ R168, R150.reuse, R165 ;  /* 0x000000a596a87220 */ /* 0x042fe20000410000 */
        /* <DEDUP_REMOVED lines=24> */
[----:B------:R-:W-:-:S02]  /*0fa0*/  HADD2.F32 R177, -RZ, R115.H0_H0 ;  /* 0x20000073ffb17230 */ /* 0x000fc40000004100 */
[----:B------:R-:W-:Y:S01]  /*0fb0*/  FADD.FTZ R175, -R120, R118 ;  /* 0x0000007678af7221 */ /* 0x000fe20000010100 */
        /* <DEDUP_REMOVED lines=26> */
.L_x_7819:
[----:B------:R-:W-:Y:S05]  /*1160*/  BSYNC.RECONVERGENT B0 ;  /* 0x0000000000007941 */ /* 0x000fea0003800200 */
.L_x_7818:
        /* <DEDUP_REMOVED lines=22> */
[--C-:B------:R-:W-:Y:S02]  /*12d0*/  HADD2.F32 R109, -RZ, R116.reuse.H0_H0 ;  /* 0x20000074ff6d7230 */ /* 0x100fe40000004100 */
[----:B-----5:R-:W-:Y:S01]  /*12e0*/  FMUL.FTZ R133, R150, R133 ;  /* 0x0000008596857220 */ /* 0x020fe20000410000 */
[----:B------:R-:W-:-:S02]  /*12f0*/  HADD2.F32 R116, -RZ, R116.H1_H1 ;  /* 0x30000074ff747230 */ /* 0x000fc40000004100 */
[----:B------:R-:W-:Y:S01]  /*1300*/  FADD.FTZ R139, -R120, R111 ;  /* 0x0000006f788b7221 */ /* 0x000fe20000010100 */
[----:B------:R-:W-:Y:S01]  /*1310*/  FMUL.FTZ R140, R80, R109 ;  /* 0x0000006d508c7220 */ /* 0x000fe20000410000 */
[--C-:B------:R-:W-:Y:S02]  /*1320*/  HADD2.F32 R111, -RZ, R117.reuse.H0_H0 ;  /* 0x20000075ff6f7230 */ /* 0x100fe40000004100 */
[C---:B-1----:R-:W-:Y:S01]  /*1330*/  FMUL.FTZ R135, R150.reuse, R137 ;  /* 0x0000008996877220 */ /* 0x042fe20000410000 */
[----:B------:R-:W-:Y:S01]  /*1340*/  FMUL.FTZ R137, R150, R141 ;  /* 0x0000008d96897220 */ /* 0x000fe20000410000 */
[----:B------:R-:W-:Y:S01]  /*1350*/  FADD.FTZ R32, R32, R109 ;  /* 0x0000006d20207221 */ /* 0x000fe20000010000 */
[----:B------:R-:W-:Y:S01]  /*1360*/  FFMA.FTZ R56, R133, R109, R56 ;  /* 0x0000006d85387223 */ /* 0x000fe20000010038 */
[----:B------:R-:W-:Y:S01]  /*1370*/  FMUL.FTZ R141, R81, R116 ;  /* 0x00000074518d7220 */ /* 0x000fe20000410000 */
[----:B------:R-:W-:Y:S01]  /*1380*/  FADD.FTZ R108, R123, R140 ;  /* 0x0000008c7b6c7221 */ /* 0x000fe20000010000 */
[----:B------:R-:W-:Y:S01]  /*1390*/  FMUL.FTZ R134, R150, R121 ;  /* 0x0000007996867220 */ /* 0x000fe20000410000 */
[----:B------:R-:W-:Y:S01]  /*13a0*/  FFMA.FTZ R109, R133, R140, R122 ;  /* 0x0000008c856d7223 */ /* 0x000fe2000001007a */
[----:B------:R-:W-:Y:S01]  /*13b0*/  FADD.FTZ R143, -R120, R113 ;  /* 0x00000071788f7221 */ /* 0x000fe20000010100 */
[----:B------:R-:W-:-:S02]  /*13c0*/  HADD2.F32 R110, -RZ, R117.H1_H1 ;  /* 0x30000075ff6e7230 */ /* 0x000fc40000004100 */
[----:B------:R-:W-:Y:S01]  /*13d0*/  FADD.FTZ R34, R34, R111 ;  /* 0x0000006f22227221 */ /* 0x000fe20000010000 */
[-C--:B------:R-:W-:Y:S01]  /*13e0*/  FFMA.FTZ R58, R135, R111.reuse, R58 ;  /* 0x0000006f873a7223 */ /* 0x080fe2000001003a */
[----:B------:R-:W-:Y:S01]  /*13f0*/  FMUL.FTZ R142, R82, R111 ;  /* 0x0000006f528e7220 */ /* 0x000fe20000410000 */
        /* <DEDUP_REMOVED lines=41> */
.L_x_7821:
[----:B------:R-:W-:Y:S05]  /*1690*/  BSYNC.RECONVERGENT B0 ;  /* 0x0000000000007941 */ /* 0x000fea0003800200 */
.L_x_7820:
        /* <DEDUP_REMOVED lines=31> */
.L_x_7823:
[----:B------:R-:W-:Y:S05]  /*1890*/  BSYNC.RECONVERGENT B0 ;  /* 0x0000000000007941 */ /* 0x000fea0003800200 */
.L_x_7822:
        /* <DEDUP_REMOVED lines=108> */
.L_x_7828:
        /* <DEDUP_REMOVED lines=57> */
[----:B------:R-:W-:Y:S02]  /*22f0*/  F2FP.F16.F32.PACK_AB R108, R109, R108 ;  /* 0x0000006c6d6c723e */ /* 0x000fe400000000ff */
[----:B------:R-:W-:Y:S02]  /*2300*/  F2FP.F16.F32.PACK_AB R109, R111, R110 ;  /* 0x0000006e6f6d723e */ /* 0x000fe400000000ff */
[----:B------:R-:W-:-:S02]  /*2310*/  F2FP.F16.F32.PACK_AB R110, R116, R115 ;  /* 0x00000073746e723e */ /* 0x000fc400000000ff */
[----:B------:R-:W-:-:S07]  /*2320*/  F2FP.F16.F32.PACK_AB R111, R118, R117 ;  /* 0x00000075766f723e */ /* 0x000fce00000000ff */
.L_x_7829:
        /* <DEDUP_REMOVED lines=8> */
.L_x_7827:
[----:B------:R-:W-:Y:S05]  /*23b0*/  BSYNC.RECONVERGENT B1 ;  /* 0x0000000000017941 */ /* 0x000fea0003800200 */
.L_x_7826:
        /* <DEDUP_REMOVED lines=65> */
[----:B------:R-:W-:Y:S01]  /*27d0*/  F2FP.F16.F32.PACK_AB R111, R118, R117 ;  /* 0x00000075766f723e */ /* 0x000fe200000000ff */
[----:B------:R-:W-:Y:S06]  /*27e0*/  BRA `(.L_x_7833) ;  /* 0x0000000000f47947 */ /* 0x000fec0003800000 */
.L_x_7832:
        /* <DEDUP_REMOVED lines=61> */
.L_x_7833:
        /* <DEDUP_REMOVED lines=8> */
.L_x_7831:
[----:B------:R-:W-:Y:S05]  /*2c40*/  BSYNC.RECONVERGENT B1 ;  /* 0x0000000000017941 */ /* 0x000fea0003800200 */
.L_x_7830:
        /* <DEDUP_REMOVED lines=61> */
[----:B------:R-:W-:-:S02]  /*3020*/  F2FP.F16.F32.PACK_AB R108, R109, R108 ;  /* 0x0000006c6d6c723e */ /* 0x000fc400000000ff */
[----:B------:R-:W-:Y:S02]  /*3030*/  F2FP.F16.F32.PACK_AB R109, R111, R110 ;  /* 0x0000006e6f6d723e */ /* 0x000fe400000000ff */
[----:B------:R-:W-:Y:S02]  /*3040*/  F2FP.F16.F32.PACK_AB R110, R114, R113 ;  /* 0x00000071726e723e */ /* 0x000fe400000000ff */
[----:B------:R-:W-:Y:S01]  /*3050*/  F2FP.F16.F32.PACK_AB R111, R115, R112 ;  /* 0x00000070736f723e */ /* 0x000fe200000000ff */
[----:B------:R-:W-:Y:S06]  /*3060*/  BRA `(.L_x_7836) ;  /* 0x0000000000f47947 */ /* 0x000fec0003800000 */
.L_x_7835:
        /* <DEDUP_REMOVED lines=61> */
.L_x_7836:
        /* <DEDUP_REMOVED lines=8> */
.L_x_7825:
        /* <DEDUP_REMOVED lines=67> */
.L_x_7839:
        /* <DEDUP_REMOVED lines=57> */
[----:B------:R-:W-:Y:S02]  /*3c80*/  F2FP.F16.F32.PACK_AB R108, R109, R108 ;  /* 0x0000006c6d6c723e */ /* 0x000fe400000000ff */
[----:B------:R-:W-:-:S02]  /*3c90*/  F2FP.F16.F32.PACK_AB R109, R111, R110 ;  /* 0x0000006e6f6d723e */ /* 0x000fc400000000ff */
[----:B------:R-:W-:Y:S02]  /*3ca0*/  F2FP.F16.F32.PACK_AB R110, R116, R115 ;  /* 0x00000073746e723e */ /* 0x000fe400000000ff */
[----:B------:R-:W-:-:S07]  /*3cb0*/  F2FP.F16.F32.PACK_AB R111, R118, R117 ;  /* 0x00000075766f723e */ /* 0x000fce00000000ff */
.L_x_7840:
        /* <DEDUP_REMOVED lines=10> */
.L_x_7838:
[----:B------:R-:W-:Y:S05]  /*3d60*/  BSYNC.RECONVERGENT B1 ;  /* 0x0000000000017941 */ /* 0x000fea0003800200 */
.L_x_7837:
        /* <DEDUP_REMOVED lines=67> */
.L_x_7843:
        /* <DEDUP_REMOVED lines=61> */
.L_x_7844:
        /* <DEDUP_REMOVED lines=8> */
.L_x_7842:
[----:B------:R-:W-:Y:S05]  /*45f0*/  BSYNC.RECONVERGENT B1 ;  /* 0x0000000000017941 */ /* 0x000fea0003800200 */
.L_x_7841:
        /* <DEDUP_REMOVED lines=61> */
[----:B------:R-:W-:Y:S02]  /*49d0*/  F2FP.F16.F32.PACK_AB R108, R109, R108 ;  /* 0x0000006c6d6c723e */ /* 0x000fe400000000ff */
[----:B------:R-:W-:-:S02]  /*49e0*/  F2FP.F16.F32.PACK_AB R109, R111, R110 ;  /* 0x0000006e6f6d723e */ /* 0x000fc400000000ff */
[----:B------:R-:W-:Y:S02]  /*49f0*/  F2FP.F16.F32.PACK_AB R110, R114, R113 ;  /* 0x00000071726e723e */ /* 0x000fe400000000ff */
[----:B------:R-:W-:Y:S01]  /*4a00*/  F2FP.F16.F32.PACK_AB R111, R115, R112 ;  /* 0x00000070736f723e */ /* 0x000fe200000000ff */
[----:B------:R-:W-:Y:S06]  /*4a10*/  BRA `(.L_x_7846) ;  /* 0x0000000000f47947 */ /* 0x000fec0003800000 */
.L_x_7845:
        /* <DEDUP_REMOVED lines=61> */
.L_x_7846:
[----:B------:R-:W0:Y:S08]  /*4df0*/  @P1 LDC.64 R112, c[0x0][0x478] ;  /* 0x00011e00ff701b82 */ /* 0x000e300000000a00 */
[----:B------:R-:W1:Y:S01]  /*4e00*/  LDC.64 R114, c[0x0][0x468] ;  /* 0x00011a00ff727b82 */ /* 0x000e620000000a00 */
[----:B0-----:R-:W-:-:S05]  /*4e10*/  @P1 IMAD.WIDE.U32 R112, R132, 0x20, R112 ;  /* 0x0000002084701825 */ /* 0x001fca00078e0070 */
[----:B------:R3:W-:Y:S01]  /*4e20*/  @P1 STG.E.128 desc[UR8][R112.64], R100 ;  /* 0x0000006470001986 */ /* 0x0007e2000c101d08 */
[----:B-1----:R-:W-:-:S03]  /*4e30*/  IMAD.WIDE.U32 R114, R132, 0x10, R114 ;  /* 0x0000001084727825 */ /* 0x002fc600078e0072 */
[----:B------:R3:W-:Y:S04]  /*4e40*/  @P1 STG.E.128 desc[UR8][R112.64+0x10], R104 ;  /* 0x0000106870001986 */ /* 0x0007e8000c101d08 */
[----:B------:R3:W-:Y:S02]  /*4e50*/  STG.E.128 desc[UR8][R114.64], R108 ;  /* 0x0000006c72007986 */ /* 0x0007e4000c101d08 */
.L_x_7834:
[----:B------:R-:W-:Y:S05]  /*4e60*/  BSYNC.RECONVERGENT B0 ;  /* 0x0000000000007941 */ /* 0x000fea0003800200 */
.L_x_7824:
[----:B0-234-:R-:W0:Y:S01]  /*4e70*/  LDC.64 R108, c[0x0][0x380] ;  /* 0x0000e000ff6c7b82 */ /* 0x01de220000000a00 */
[----:B------:R-:W-:Y:S01]  /*4e80*/  UPLOP3.LUT UP1, UPT, UPT, UPT, UP1, 0x40, 0x4 ;  /* 0x000000000004789c */ /* 0x000fe20003f2e810 */
[----:B0-----:R-:W-:-:S04]  /*4e90*/  IADD3 R131, PT, PT, R131, R108, RZ ;  /* 0x0000006c83837210 */ /* 0x001fc80007ffe0ff */
[----:B------:R-:W-:-:S13]  /*4ea0*/  ISETP.GE.AND P1, PT, R131, R109, PT ;  /* 0x0000006d8300720c */ /* 0x000fda0003f26270 */
[----:B------:R-:W-:Y:S05]  /*4eb0*/  @!P1 BRA `(.L_x_7847) ;  /* 0xffffffb400b49947 */ /* 0x000fea000383ffff */
.L_x_7815:
        /* <DEDUP_REMOVED lines=31> */
.L_x_7848:
        /* <DEDUP_REMOVED lines=13> */
.L_x_10802:


//--------------------- .text._ZN10layer_norm13ln_bwd_kernelINS_13Kernel_traitsIf6__halffS2_fjLj6144ELj1ELj1ELj8ELj16ENS_18Kernel_traits_baseILj6144EfS2_fS2_fjLj256EEEEELb1ELb0ELb0ELb1EEEvNS_9BwdParamsE --------------------------
	.section	.text._ZN10layer_norm13ln_bwd_kernelINS_13Kernel_traitsIf6__halffS2_fjLj6144ELj1ELj1ELj8ELj16ENS_18Kernel_traits_baseILj6144EfS2_fS2_fjLj256EEEEELb1ELb0ELb0ELb1EEEvNS_9BwdParamsE,"ax",@progbits
	.align	128
        .global         _ZN10layer_norm13ln_bwd_kernelINS_13Kernel_traitsIf6__halffS2_fjLj6144ELj1ELj1ELj8ELj16ENS_18Kernel_traits_baseILj6144EfS2_fS2_fjLj256EEEEELb1ELb0ELb0ELb1EEEvNS_9BwdParamsE
        .type           _ZN10layer_norm13ln_bwd_kernelINS_13Kernel_traitsIf6__halffS2_fjLj6144ELj1ELj1ELj8ELj16ENS_18Kernel_traits_baseILj6144EfS2_fS2_fjLj256EEEEELb1ELb0ELb0ELb1EEEvNS_9BwdParamsE,@function
        .size           _ZN10layer_norm13ln_bwd_kernelINS_13Kernel_traitsIf6__halffS2_fjLj6144ELj1ELj1ELj8ELj16ENS_18Kernel_traits_baseILj6144EfS2_fS2_fjLj256EEEEELb1ELb0ELb0ELb1EEEvNS_9BwdParamsE,(.L_x_10803 - _ZN10layer_norm13ln_bwd_kernelINS_13Kernel_traitsIf6__halffS2_fjLj6144ELj1ELj1ELj8ELj16ENS_18Kernel_traits_baseILj6144EfS2_fS2_fjLj256EEEEELb1ELb0ELb0ELb1EEEvNS_9BwdParamsE)
        .other          _ZN10layer_norm13ln_bwd_kernelINS_13Kernel_traitsIf6__halffS2_fjLj6144ELj1ELj1ELj8ELj16ENS_18Kernel_traits_baseILj6144EfS2_fS2_fjLj256EEEEELb1ELb0ELb0ELb1EEEvNS_9BwdParamsE,@"STO_CUDA_ENTRY STV_DEFAULT"
_ZN10layer_norm13ln_bwd_kernelINS_13Kernel_traitsIf6__halffS2_fjLj6144ELj1ELj1ELj8ELj16ENS_18Kernel_traits_baseILj6144EfS2_fS2_fjLj256EEEEELb1ELb0ELb0ELb1EEEvNS_9BwdParamsE:
.text._ZN10layer_norm13ln_bwd_kernelINS_13Kernel_traitsIf6__halffS2_fjLj6144ELj1ELj1ELj8ELj16ENS_18Kernel_traits_baseILj6144EfS2_fS2_fjLj256EEEEELb1ELb0ELb0ELb1EEEvNS_9BwdParamsE:
        /* <DEDUP_REMOVED lines=57> */
[----:B------:R-:W-:-:S02]  /*0390*/  CS2R R110, SRZ ;  /* 0x00000000006e7805 */ /* 0x000fc4000001ff00 */
[----:B------:R-:W-:Y:S01]  /*03a0*/  CS2R R112, SRZ ;  /* 0x0000000000707805 */ /* 0x000fe2000001ff00 */
[----:B0-----:R-:W5:Y:S01]  /*03b0*/  LDG.E.128 R24, desc[UR6][R96.64] ;  /* 0x0000000660187981 */ /* 0x001f62000c1e1d00 */
[----:B------:R-:W-:Y:S02]  /*03c0*/  CS2R R114, SRZ ;  /* 0x0000000000727805 */ /* 0x000fe4000001ff00 */
[----:B------:R-:W-:Y:S01]  /*03d0*/  CS2R R140, SRZ ;  /* 0x00000000008c7805 */ /* 0x000fe2000001ff00 */
[----:B------:R-:W0:Y:S01]  /*03e0*/  LDCU UR9, c[0x0][0x388] ;  /* 0x00007100ff0977ac */ /* 0x000e220008000800 */
[----:B------:R-:W5:Y:S01]  /*03f0*/  LDG.E.128 R20, desc[UR6][R96.64+0x10] ;  /* 0x0000100660147981 */ /* 0x000f62000c1e1d00 */
[----:B------:R-:W3:Y:S03]  /*0400*/  LDCU.U8 UR8, c[0x0][0x410] ;  /* 0x00008200ff0877ac */ /* 0x000ee60008000000 */
[----:B------:R-:W5:Y:S01]  /*0410*/  LDG.E.128 R16, desc[UR6][R96.64+0x2000] ;  /* 0x0020000660107981 */ /* 0x000f62000c1e1d00 */
[----:B------:R-:W4:Y:S03]  /*0420*/  LDCU UR12, c[0x0][0x400] ;  /* 0x00008000ff0c77ac */ /* 0x000f260008000800 */
[----:B------:R-:W5:Y:S01]  /*0430*/  LDG.E.128 R12, desc[UR6][R96.64+0x2010] ;  /* 0x00201006600c7981 */ /* 0x000f62000c1e1d00 */
[----:B------:R-:W0:Y:S03]  /*0440*/  LDCU.64 UR14, c[0x0][0x478] ;  /* 0x00008f00ff0e77ac */ /* 0x000e260008000a00 */
[----:B------:R-:W5:Y:S01]  /*0450*/  LDG.E.128 R8, desc[UR6][R96.64+0x4000] ;  /* 0x0040000660087981 */ /* 0x000f62000c1e1d00 */
[----:B------:R-:W0:Y:S03]  /*0460*/  LDCU.64 UR10, c[0x0][0x438] ;  /* 0x00008700ff0a77ac */ /* 0x000e260008000a00 */
[----:B------:R2:W5:Y:S01]  /*0470*/  LDG.E.128 R4, desc[UR6][R96.64+0x4010] ;  /* 0x0040100660047981 */ /* 0x000562000c1e1d00 */
[----:B-1----:R-:W-:-:S04]  /*0480*/  ISETP.NE.U32.AND P1, PT, R2, RZ, PT ;  /* 0x000000ff0200720c */ /* 0x002fc80003f25070 */
[----:B------:R-:W-:Y:S02]  /*0490*/  ISETP.NE.AND.EX P1, PT, R3, RZ, PT, P1 ;  /* 0x000000ff0300720c */ /* 0x000fe40003f25310 */
[----:B0-234-:R-:W-:-:S11]  /*04a0*/  MOV R97, RZ ;  /* 0x000000ff00617202 */ /* 0x01dfd60000000f00 */
.L_x_7864:
        /* <DEDUP_REMOVED lines=66> */
[----:B--2---:R-:W-:Y:S01]  /*08d0*/  @P2 IMAD.WIDE.U32 R62, R146, 0x20, R62 ;  /* 0x00000020923e2825 */ /* 0x004fe200078e003e */
[----:B------:R-:W5:Y:S03]  /*08e0*/  @P2 LDG.E.128 R36, desc[UR6][R60.64] ;  /* 0x000000063c242981 */ /* 0x000f66000c1e1d00 */
[----:B------:R-:W-:Y:S01]  /*08f0*/  FMUL.FTZ R183, R25, R158 ;  /* 0x0000009e19b77220 */ /* 0x000fe20000410000 */
[--C-:B------:R-:W-:Y:S01]  /*0900*/  HADD2.F32 R153, -RZ, R65.reuse.H0_H0 ;  /* 0x20000041ff997230 */ /* 0x100fe20000004100 */
[----:B------:R1:W5:Y:S01]  /*0910*/  @P2 LDG.E.128 R40, desc[UR6][R60.64+0x10] ;  /* 0x000010063c282981 */ /* 0x000362000c1e1d00 */
[----:B------:R-:W-:Y:S01]  /*0920*/  FMUL.FTZ R182, R148, R177 ;  /* 0x000000b194b67220 */ /* 0x000fe20000410000 */
[----:B------:R-:W-:-:S02]  /*0930*/  HADD2.F32 R156, -RZ, R65.H1_H1 ;  /* 0x30000041ff9c7230 */ /* 0x000fc40000004100 */
[----:B------:R-:W5:Y:S01]  /*0940*/  @P2 LDG.E.128 R44, desc[UR6][R62.64] ;  /* 0x000000063e2c2981 */ /* 0x000f62000c1e1d00 */
[----:B------:R-:W-:Y:S01]  /*0950*/  FMUL.FTZ R184, R26, R153 ;  /* 0x000000991ab87220 */ /* 0x000fe20000410000 */
[----:B------:R-:W-:Y:S02]  /*0960*/  FMUL.FTZ R185, R148, R185 ;  /* 0x000000b994b97220 */ /* 0x000fe40000410000 */
[----:B------:R2:W5:Y:S01]  /*0970*/  @P2 LDG.E.128 R48, desc[UR6][R62.64+0x10] ;  /* 0x000010063e302981 */ /* 0x000562000c1e1d00 */
[----:B-1----:R-:W-:Y:S01]  /*0980*/  FADD.FTZ R60, RZ, R181 ;  /* 0x000000b5ff3c7221 */ /* 0x002fe20000010000 */
[----:B------:R-:W-:Y:S01]  /*0990*/  FFMA.FTZ R61, R0, R181, RZ ;  /* 0x000000b5003d7223 */ /* 0x000fe200000100ff */
[--C-:B------:R-:W-:Y:S02]  /*09a0*/  HADD2.F32 R152, -RZ, R66.reuse.H0_H0 ;  /* 0x20000042ff987230 */ /* 0x100fe40000004100 */
[----:B------:R-:W-:Y:S01]  /*09b0*/  FMUL.FTZ R191, R27, R156 ;  /* 0x0000009c1bbf7220 */ /* 0x000fe20000410000 */
[----:B------:R-:W-:Y:S01]  /*09c0*/  FMUL.FTZ R190, R148, R179 ;  /* 0x000000b394be7220 */ /* 0x000fe20000410000 */
[----:B------:R-:W-:-:S02]  /*09d0*/  HADD2.F32 R154, -RZ, R66.H1_H1 ;  /* 0x30000042ff9a7230 */ /* 0x000fc40000004100 */
[----:B------:R-:W-:Y:S01]  /*09e0*/  FMUL.FTZ R196, R148, R195 ;  /* 0x000000c394c47220 */ /* 0x000fe20000410000 */
[--C-:B------:R-:W-:Y:S02]  /*09f0*/  HADD2.F32 R151, -RZ, R67.reuse.H0_H0 ;  /* 0x20000043ff977230 */ /* 0x100fe40000004100 */
[----:B--2---:R-:W-:Y:S01]  /*0a00*/  FADD.FTZ R63, R183, R60 ;  /* 0x0000003cb73f7221 */ /* 0x004fe20000010000 */
[----:B------:R-:W-:Y:S01]  /*0a10*/  FFMA.FTZ R60, R182, R183, R61 ;  /* 0x000000b7b63c7223 */ /* 0x000fe2000001003d */
[----:B------:R-:W1:Y:S02]  /*0a20*/  @P1 LDC.64 R64, c[0x0][0x3e0] ;  /* 0x0000f800ff401b82 */ /* 0x000e640000000a00 */
        /* <DEDUP_REMOVED lines=9> */
[----:B------:R-:W-:-:S02]  /*0ac0*/  HADD2.F32 R150, -RZ, R67.H1_H1 ;  /* 0x30000043ff967230 */ /* 0x000fc40000004100 */
[----:B------:R-:W-:Y:S01]  /*0ad0*/  FMUL.FTZ R201, R22, R151 ;  /* 0x0000009716c97220 */ /* 0x000fe20000410000 */
[----:B------:R-:W-:Y:S01]  /*0ae0*/  FADD.FTZ R62, R197, R62 ;  /* 0x0000003ec53e7221 */ /* 0x000fe20000010000 */
[C---:B------:R-:W-:Y:S01]  /*0af0*/  FMUL.FTZ R202, R148.reuse, R203 ;  /* 0x000000cb94ca7220 */ /* 0x040fe20000410000 */
[----:B------:R-:W-:Y:S01]  /*0b00*/  FFMA.FTZ R61, R199, R197, R60 ;  /* 0x000000c5c73d7223 */ /* 0x000fe2000001003c */
[--C-:B------:R-:W-:Y:S02]  /*0b10*/  HADD2.F32 R157, -RZ, R76.reuse.H0_H0 ;  /* 0x2000004cff9d7230 */ /* 0x100fe40000004100 */
[----:B------:R-:W-:Y:S01]  /*0b20*/  FMUL.FTZ R203, R23, R150 ;  /* 0x0000009617cb7220 */ /* 0x000fe20000410000 */
[----:B------:R-:W-:Y:S01]  /*0b30*/  FADD.FTZ R62, R201, R62 ;  /* 0x0000003ec93e7221 */ /* 0x000fe20000010000 */
[----:B------:R-:W-:Y:S01]  /*0b40*/  FMUL.FTZ R206, R148, R205 ;  /* 0x000000cd94ce7220 */ /* 0x000fe20000410000 */
[----:B------:R-:W-:Y:S01]  /*0b50*/  FFMA.FTZ R61, R202, R201, R61 ;  /* 0x000000c9ca3d7223 */ /* 0x000fe2000001003d */
[----:B------:R-:W-:-:S02]  /*0b60*/  HADD2.F32 R160, -RZ, R76.H1_H1 ;  /* 0x3000004cffa07230 */ /* 0x000fc40000004100 */
[----:B------:R-:W-:Y:S01]  /*0b70*/  FMUL.FTZ R175, R16, R157 ;  /* 0x0000009d10af7220 */ /* 0x000fe20000410000 */
[----:B------:R-:W-:Y:S01]  /*0b80*/  FADD.FTZ R62, R203, R62 ;  /* 0x0000003ecb3e7221 */ /* 0x000fe20000010000 */
[----:B------:R-:W-:Y:S01]  /*0b90*/  FMUL.FTZ R177, R148, R207 ;  /* 0x000000cf94b17220 */ /* 0x000fe20000410000 */
        /* <DEDUP_REMOVED lines=11> */
[----:B------:R-:W-:Y:S02]  /*0c50*/  HADD2.F32 R161, -RZ, R78.H0_H0 ;  /* 0x2000004effa17230 */ /* 0x000fe40000004100 */
[----:B------:R-:W-:Y:S01]  /*0c60*/  FMUL.FTZ R186, R19, R162 ;  /* 0x000000a213ba7220 */ /* 0x000fe20000410000 */
[----:B-1----:R-:W-:-:S04]  /*0c70*/  @P1 IMAD.WIDE R64, R143, 0x2, R64 ;  /* 0x000000028f401825 */ /* 0x002fc800078e0240 */
[----:B------:R-:W-:Y:S01]  /*0c80*/  FADD.FTZ R63, R180, R63 ;  /* 0x0000003fb43f7221 */ /* 0x000fe20000010000 */
[----:B------:R-:W-:Y:S01]  /*0c90*/  FMUL.FTZ R188, R148, R213 ;  /* 0x000000d594bc7220 */ /* 0x000fe20000410000 */
[----:B------:R-:W-:Y:S01]  /*0ca0*/  FFMA.FTZ R61, R179, R180, R60 ;  /* 0x000000b4b33d7223 */ /* 0x000fe2000001003c */
[----:B------:R-:W-:Y:S02]  /*0cb0*/  HADD2.F32 R164, -RZ, R78.H1_H1 ;  /* 0x3000004effa47230 */ /* 0x000fe40000004100 */
[----:B------:R-:W-:Y:S01]  /*0cc0*/  FMUL.FTZ R194, R12, R161 ;  /* 0x000000a10cc27220 */ /* 0x000fe20000410000 */
[----:B------:R-:W-:Y:S01]  /*0cd0*/  FADD.FTZ R63, R186, R63 ;  /* 0x0000003fba3f7221 */ /* 0x000fe20000010000 */
[----:B------:R1:W2:Y:S01]  /*0ce0*/  @P1 LDG.E.U16 R174, desc[UR6][R64.64] ;  /* 0x0000000640ae1981 */ /* 0x0002a2000c1e1500 */
        /* <DEDUP_REMOVED lines=23> */
[----:B------:R-:W-:-:S02]  /*0e60*/  HADD2.F32 R167, -RZ, R93.H0_H0 ;  /* 0x2000005dffa77230 */ /* 0x000fc40000004100 */
        /* <DEDUP_REMOVED lines=170> */
[C---:B-----5:R-:W-:Y:S01]  /*1910*/  FFMA.FTZ R63, R148.reuse, R63, R32 ;  /* 0x0000003f943f7223 */ /* 0x060fe20000010020 */
[----:B------:R-:W-:Y:S01]  /*1920*/  FFMA.FTZ R61, R148, R182, R29 ;  /* 0x000000b6943d7223 */ /* 0x000fe2000001001d */
[-CC-:B------:R-:W-:Y:S01]  /*1930*/  FFMA.FTZ R202, R202, R67.reuse, R68.reuse ;  /* 0x00000043caca7223 */ /* 0x180fe20000010044 */
[-CC-:B------:R-:W-:Y:S01]  /*1940*/  FFMA.FTZ R206, R206, R67.reuse, R68.reuse ;  /* 0x00000043cece7223 */ /* 0x180fe20000010044 */
[-C--:B------:R-:W-:Y:S01]  /*1950*/  FMUL.FTZ R63, R63, R66.reuse ;  /* 0x000000423f3f7220 */ /* 0x080fe20000410000 */
[----:B------:R-:W-:Y:S01]  /*1960*/  FFMA.FTZ R0, R0, R67, R68 ;  /* 0x0000004300007223 */ /* 0x000fe20000010044 */
[C---:B------:R-:W-:Y:S01]  /*1970*/  FFMA.FTZ R185, R148.reuse, R185, R30 ;  /* 0x000000b994b97223 */ /* 0x040fe2000001001e */
[-C--:B------:R-:W-:Y:S01]  /*1980*/  FMUL.FTZ R61, R61, R66.reuse ;  /* 0x000000423d3d7220 */ /* 0x080fe20000410000 */
[----:B------:R-:W-:Y:S01]  /*1990*/  FMUL.FTZ R63, R63, UR4 ;  /* 0x000000043f3f7c20 */ /* 0x000fe20008410000 */
[----:B------:R-:W-:Y:S01]  /*19a0*/  LOP3.LUT P2, RZ, R79, 0xff, RZ, 0xc0, !PT ;  /* 0x000000ff4fff7812 */ /* 0x000fe2000784c0ff */
[----:B------:R-:W-:Y:S01]  /*19b0*/  FADD.FTZ R190, R191, -R190 ;  /* 0x800000bebfbe7221 */ /* 0x000fe20000010000 */
[----:B------:R-:W-:Y:S01]  /*19c0*/  FADD.FTZ R60, R197, -R60 ;  /* 0x8000003cc53c7221 */ /* 0x000fe20000010000 */
[----:B------:R-:W-:Y:S01]  /*19d0*/  FADD.FTZ R201, R201, -R202 ;  /* 0x800000cac9c97221 */ /* 0x000fe20000010000 */
[----:B------:R-:W-:Y:S01]  /*19e0*/  FADD.FTZ R206, R203, -R206 ;  /* 0x800000cecbce7221 */ /* 0x000fe20000010000 */
[----:B------:R-:W-:Y:S01]  /*19f0*/  FADD.FTZ R181, R181, -R0 ;  /* 0x80000000b5b57221 */ /* 0x000fe20000010000 */
[----:B------:R-:W-:Y:S01]  /*1a00*/  FMUL.FTZ R185, R185, R66 ;  /* 0x00000042b9b97220 */ /* 0x000fe20000410000 */
[----:B------:R-:W-:Y:S01]  /*1a10*/  FMUL.FTZ R61, R61, UR4 ;  /* 0x000000043d3d7c20 */ /* 0x000fe20008410000 */
[----:B------:R-:W-:Y:S01]  /*1a20*/  FSEL R62, R63, RZ, P2 ;  /* 0x000000ff3f3e7208 */ /* 0x000fe20001000000 */
[----:B------:R-:W-:Y:S01]  /*1a30*/  FFMA.FTZ R63, R148, R190, R31 ;  /* 0x000000be943f7223 */ /* 0x000fe2000001001f */
        /* <DEDUP_REMOVED lines=33> */
[----:B------:R-:W-:Y:S01]  /*1c50*/  F2FP.F16.F32.PACK_AB R60, R65, R60 ;  /* 0x0000003c413c723e */ /* 0x000fe200000000ff */
[----:B------:R-:W-:Y:S06]  /*1c60*/  BRA `(.L_x_7852) ;  /* 0x0000000000f47947 */ /* 0x000fec0003800000 */
.L_x_7851:
[-CC-:B------:R-:W-:Y:S01]  /*1c70*/  FFMA.FTZ R202, R202, R67.reuse, R68.reuse ;  /* 0x00000043caca7223 */ /* 0x180fe20000010044 */
[-CC-:B------:R-:W-:Y:S01]  /*1c80*/  FFMA.FTZ R53, R196, R67.reuse, R68.reuse ;  /* 0x00000043c4357223 */ /* 0x180fe20000010044 */
[----:B------:R-:W-:Y:S01]  /*1c90*/  FFMA.FTZ R206, R206, R67, R68 ;  /* 0x00000043cece7223 */ /* 0x000fe20000010044 */
[----:B-----5:R-:W-:Y:S01]  /*1ca0*/  LOP3.LUT P6, RZ, R79, 0xff0000, RZ, 0xc0, !PT ;  /* 0x00ff00004fff7812 */ /* 0x020fe200078cc0ff */
[----:B------:R-:W-:Y:S01]  /*1cb0*/  FADD.FTZ R201, R201, -R202 ;  /* 0x800000cac9c97221 */ /* 0x000fe20000010000 */
[----:B------:R-:W-:Y:S01]  /*1cc0*/  FADD.FTZ R53, R192, -R53 ;  /* 0x80000035c0357221 */ /* 0x000fe20000010000 */
[----:B------:R-:W-:Y:S01]  /*1cd0*/  FADD.FTZ R206, R203, -R206 ;  /* 0x800000cecbce7221 */ /* 0x000fe20000010000 */
[----:B------:R-:W-:Y:S01]  /*1ce0*/  ISETP.GE.U32.AND P0, PT, R78, RZ, PT ;  /* 0x000000ff4e00720c */ /* 0x000fe20003f06070 */
        /* <DEDUP_REMOVED lines=10> */
[-CC-:B------:R-:W-:Y:S01]  /*1d90*/  FFMA.FTZ R0, R0, R67.reuse, R68.reuse ;  /* 0x0000004300007223 */ /* 0x180fe20000010044 */
[----:B------:R-:W-:Y:S01]  /*1da0*/  FMUL.FTZ R53, R53, UR4 ;  /* 0x0000000435357c20 */ /* 0x000fe20008410000 */
[----:B------:R-:W-:Y:S01]  /*1db0*/  LOP3.LUT P5, RZ, R79, 0xff, RZ, 0xc0, !PT ;  /* 0x000000ff4fff7812 */ /* 0x000fe200078ac0ff */
        /* <DEDUP_REMOVED lines=8> */
[----:B------:R-:W-:Y:S01]  /*1e40*/  FADD.FTZ R181, R181, -R0 ;  /* 0x80000000b5b57221 */ /* 0x000fe20000010000 */
[----:B------:R-:W-:Y:S01]  /*1e50*/  FSEL R69, R53, RZ, P5 ;  /* 0x000000ff35457208 */ /* 0x000fe20002800000 */
[C---:B------:R-:W-:Y:S01]  /*1e60*/  FFMA.FTZ R53, R148.reuse, R56, R33 ;  /* 0x0000003894357223 */ /* 0x040fe20000010021 */
[----:B------:R-:W-:Y:S01]  /*1e70*/  FSEL R72, R57, RZ, P0 ;  /* 0x000000ff39487208 */ /* 0x000fe20000000000 */
        /* <DEDUP_REMOVED lines=28> */
.L_x_7852:
        /* <DEDUP_REMOVED lines=13> */
[-CC-:B------:R-:W-:Y:S01]  /*2110*/  FFMA.FTZ R195, R195, R67.reuse, R68.reuse ;  /* 0x00000043c3c37223 */ /* 0x180fe20000010044 */
[----:B------:R-:W-:Y:S01]  /*2120*/  FADD.FTZ R186, R186, -R55 ;  /* 0x80000037baba7221 */ /* 0x000fe20000010000 */
[-C--:B------:R-:W-:Y:S01]  /*2130*/  FFMA.FTZ R55, R200, R67.reuse, R68 ;  /* 0x00000043c8377223 */ /* 0x080fe20000010044 */
[----:B------:R-:W-:Y:S01]  /*2140*/  FADD.FTZ R204, R204, -R57 ;  /* 0x80000039cccc7221 */ /* 0x000fe20000010000 */
[----:B------:R-:W-:Y:S01]  /*2150*/  FADD.FTZ R193, R193, -R52 ;  /* 0x80000034c1c17221 */ /* 0x000fe20000010000 */
[----:B------:R-:W-:Y:S01]  /*2160*/  ISETP.GE.U32.AND P2, PT, R76, RZ, PT ;  /* 0x000000ff4c00720c */ /* 0x000fe20003f46070 */
[----:B------:R-:W-:Y:S01]  /*2170*/  FADD.FTZ R198, R198, -R55 ;  /* 0x80000037c6c67221 */ /* 0x000fe20000010000 */
[----:B------:R-:W-:Y:S01]  /*2180*/  FFMA.FTZ R55, R148, R204, R43 ;  /* 0x000000cc94377223 */ /* 0x000fe2000001002b */
[----:B------:R-:W-:Y:S01]  /*2190*/  FFMA.FTZ R53, R178, R67, R68 ;  /* 0x00000043b2357223 */ /* 0x000fe20000010044 */
[----:B------:R-:W-:Y:S01]  /*21a0*/  FADD.FTZ R195, R194, -R195 ;  /* 0x800000c3c2c37221 */ /* 0x000fe20000010000 */
[----:B------:R-:W-:Y:S01]  /*21b0*/  FFMA.FTZ R54, R148, R193, R42 ;  /* 0x000000c194367223 */ /* 0x000fe2000001002a */
[-C--:B------:R-:W-:Y:S01]  /*21c0*/  FMUL.FTZ R57, R55, R66.reuse ;  /* 0x0000004237397220 */ /* 0x080fe20000410000 */
[----:B------:R-:W-:Y:S01]  /*21d0*/  FFMA.FTZ R0, R177, R67, R68 ;  /* 0x00000043b1007223 */ /* 0x000fe20000010044 */
[----:B------:R-:W-:Y:S01]  /*21e0*/  ISETP.GE.U32.AND.EX P2, PT, R77, 0x1000000, PT, P2 ;  /* 0x010000004d00780c */ /* 0x000fe20003f46120 */
[----:B------:R-:W-:Y:S01]  /*21f0*/  FADD.FTZ R53, R176, -R53 ;  /* 0x80000035b0357221 */ /* 0x000fe20000010000 */
[----:B------:R-:W-:Y:S01]  /*2200*/  FMUL.FTZ R57, R57, UR4 ;  /* 0x0000000439397c20 */ /* 0x000fe20008410000 */
[----:B------:R-:W-:Y:S01]  /*2210*/  FFMA.FTZ R52, R148, R195, R40 ;  /* 0x000000c394347223 */ /* 0x000fe20000010028 */
[-C--:B------:R-:W-:Y:S01]  /*2220*/  FMUL.FTZ R56, R54, R66.reuse ;  /* 0x0000004236387220 */ /* 0x080fe20000410000 */
[----:B------:R-:W-:Y:S01]  /*2230*/  FFMA.FTZ R179, R179, R67, R68 ;  /* 0x00000043b3b37223 */ /* 0x000fe20000010044 */
[----:B------:R-:W-:Y:S01]  /*2240*/  FADD.FTZ R175, R175, -R0 ;  /* 0x80000000afaf7221 */ /* 0x000fe20000010000 */
[----:B------:R-:W-:Y:S01]  /*2250*/  FSEL R74, R57, RZ, P2 ;  /* 0x000000ff394a7208 */ /* 0x000fe20001000000 */
[----:B------:R-:W-:Y:S01]  /*2260*/  FMUL.FTZ R0, R52, R66 ;  /* 0x0000004234007220 */ /* 0x000fe20000410000 */
[----:B------:R-:W-:Y:S01]  /*2270*/  FMUL.FTZ R56, R56, UR4 ;  /* 0x0000000438387c20 */ /* 0x000fe20008410000 */
[C---:B------:R-:W-:Y:S01]  /*2280*/  FFMA.FTZ R57, R148.reuse, R53, R37 ;  /* 0x0000003594397223 */ /* 0x040fe20000010025 */
[C---:B------:R-:W-:Y:S01]  /*2290*/  LOP3.LUT P6, RZ, R77.reuse, 0xff0000, RZ, 0xc0, !PT ;  /* 0x00ff00004dff7812 */ /* 0x040fe200078cc0ff */
[----:B------:R-:W-:Y:S01]  /*22a0*/  FFMA.FTZ R53, R148, R198, R41 ;  /* 0x000000c694357223 */ /* 0x000fe20000010029 */
[----:B------:R-:W-:Y:S01]  /*22b0*/  FADD.FTZ R179, R180, -R179 ;  /* 0x800000b3b4b37221 */ /* 0x000fe20000010000 */
[----:B------:R-:W-:Y:S01]  /*22c0*/  FMUL.FTZ R0, R0, UR4 ;  /* 0x0000000400007c20 */ /* 0x000fe20008410000 */
[----:B------:R-:W-:Y:S01]  /*22d0*/  LOP3.LUT P5, RZ, R77, 0xff, RZ, 0xc0, !PT ;  /* 0x000000ff4dff7812 */ /* 0x000fe200078ac0ff */
[----:B------:R-:W-:Y:S01]  /*22e0*/  FMUL.FTZ R63, R53, R66 ;  /* 0x00000042353f7220 */ /* 0x000fe20000410000 */
[----:B------:R-:W-:Y:S01]  /*22f0*/  FSEL R73, R56, RZ, P6 ;  /* 0x000000ff38497208 */ /* 0x000fe20003000000 */
        /* <DEDUP_REMOVED lines=28> */
.L_x_7853:
[-CC-:B------:R-:W-:Y:S01]  /*24c0*/  FFMA.FTZ R195, R195, R67.reuse, R68.reuse ;  /* 0x00000043c3c37223 */ /* 0x180fe20000010044 */
[-CC-:B0-----:R-:W-:Y:S01]  /*24d0*/  FFMA.FTZ R61, R178, R67.reuse, R68.reuse ;  /* 0x00000043b23d7223 */ /* 0x181fe20000010044 */
        /* <DEDUP_REMOVED lines=59> */
.L_x_7854:
        /* <DEDUP_REMOVED lines=69> */
.L_x_7855:
        /* <DEDUP_REMOVED lines=10> */
[-CC-:B------:R-:W-:Y:S01]  /*2d80*/  FFMA.FTZ R94, R94, R67.reuse, R68.reuse ;  /* 0x000000435e5e7223 */ /* 0x180fe20000010044 */
        /* <DEDUP_REMOVED lines=50> */
.L_x_7856:
[----:B------:R-:W0:Y:S01]  /*30b0*/  @P0 LDC.64 R2, c[0x0][0x478] ;  /* 0x00011e00ff020b82 */ /* 0x000e220000000a00 */
[----:B------:R-:W-:-:S04]  /*30c0*/  IMAD.WIDE.U32 R64, R146, 0x10, R64 ;  /* 0x0000001092407825 */ /* 0x000fc800078e0040 */
[----:B0-----:R-:W-:-:S05]  /*30d0*/  @P0 IMAD.WIDE.U32 R2, R146, 0x20, R2 ;  /* 0x0000002092020825 */ /* 0x001fca00078e0002 */
[----:B------:R0:W-:Y:S04]  /*30e0*/  @P0 STG.E.128 desc[UR6][R2.64], R56 ;  /* 0x0000003802000986 */ /* 0x0001e8000c101d06 */
[----:B------:R0:W-:Y:S04]  /*30f0*/  @P0 STG.E.128 desc[UR6][R2.64+0x10], R52 ;  /* 0x0000103402000986 */ /* 0x0001e8000c101d06 */
[----:B------:R0:W-:Y:S01]  /*3100*/  STG.E.128 desc[UR6][R64.64], R60 ;  /* 0x0000003c40007986 */ /* 0x0001e2000c101d06 */
[----:B------:R-:W-:Y:S05]  /*3110*/  BRA `(.L_x_7857) ;  /* 0x0000001800247947 */ /* 0x000fea0003800000 */
.L_x_7850:
        /* <DEDUP_REMOVED lines=65> */
.L_x_7858:
        /* <DEDUP_REMOVED lines=13> */
[----:B-----5:R-:W-:Y:S01]  /*3600*/  LOP3.LUT P6, RZ, R79, 0xff0000, RZ, 0xc0, !PT ;  /* 0x00ff00004fff7812 */ /* 0x020fe200078cc0ff */
        /* <DEDUP_REMOVED lines=47> */
.L_x_7859:
        /* <DEDUP_REMOVED lines=16> */
[--C-:B------:R-:W-:Y:S01]  /*3a00*/  FFMA.FTZ R53, R200, R67, R68.reuse ;  /* 0x00000043c8357223 */ /* 0x100fe20000010044 */
[----:B------:R-:W-:Y:S01]  /*3a10*/  FMUL.FTZ R54, R148, R193 ;  /* 0x000000c194367220 */ /* 0x000fe20000410000 */
[----:B------:R-:W-:Y:S01]  /*3a20*/  FADD.FTZ R55, R204, -R55 ;  /* 0x80000037cc377221 */ /* 0x000fe20000010000 */
[----:B------:R-:W-:Y:S01]  /*3a30*/  FADD.FTZ R195, R194, -R195 ;  /* 0x800000c3c2c37221 */ /* 0x000fe20000010000 */
[----:B------:R-:W-:Y:S01]  /*3a40*/  FADD.FTZ R61, R198, -R53 ;  /* 0x80000035c63d7221 */ /* 0x000fe20000010000 */
[-C--:B------:R-:W-:Y:S01]  /*3a50*/  FMUL.FTZ R53, R54, R66.reuse ;  /* 0x0000004236357220 */ /* 0x080fe20000410000 */
[C---:B------:R-:W-:Y:S01]  /*3a60*/  FMUL.FTZ R55, R148.reuse, R55 ;  /* 0x0000003794377220 */ /* 0x040fe20000410000 */
[--C-:B------:R-:W-:Y:S01]  /*3a70*/  FFMA.FTZ R0, R177, R67, R68.reuse ;  /* 0x00000043b1007223 */ /* 0x100fe20000010044 */
[----:B------:R-:W-:Y:S01]  /*3a80*/  FMUL.FTZ R52, R148, R195 ;  /* 0x000000c394347220 */ /* 0x000fe20000410000 */
[----:B------:R-:W-:Y:S01]  /*3a90*/  FMUL.FTZ R53, R53, UR4 ;  /* 0x0000000435357c20 */ /* 0x000fe20008410000 */
[-C--:B------:R-:W-:Y:S01]  /*3aa0*/  FMUL.FTZ R56, R55, R66.reuse ;  /* 0x0000004237387220 */ /* 0x080fe20000410000 */
[----:B------:R-:W-:Y:S01]  /*3ab0*/  LOP3.LUT P6, RZ, R77, 0xff0000, RZ, 0xc0, !PT ;  /* 0x00ff00004dff7812 */ /* 0x000fe200078cc0ff */
[----:B------:R-:W-:Y:S01]  /*3ac0*/  FFMA.FTZ R179, R179, R67, R68 ;  /* 0x00000043b3b37223 */ /* 0x000fe20000010044 */
[----:B------:R-:W-:Y:S01]  /*3ad0*/  ISETP.GE.U32.AND P2, PT, R76, RZ, PT ;  /* 0x000000ff4c00720c */ /* 0x000fe20003f46070 */
[----:B------:R-:W-:Y:S01]  /*3ae0*/  FADD.FTZ R175, R175, -R0 ;  /* 0x80000000afaf7221 */ /* 0x000fe20000010000 */
[-C--:B------:R-:W-:Y:S01]  /*3af0*/  FMUL.FTZ R0, R52, R66.reuse ;  /* 0x0000004234007220 */ /* 0x080fe20000410000 */
[----:B------:R-:W-:Y:S01]  /*3b00*/  FMUL.FTZ R56, R56, UR4 ;  /* 0x0000000438387c20 */ /* 0x000fe20008410000 */
[----:B------:R-:W-:Y:S01]  /*3b10*/  FSEL R73, R53, RZ, P6 ;  /* 0x000000ff35497208 */ /* 0x000fe20003000000 */
[----:B------:R-:W-:Y:S01]  /*3b20*/  FMUL.FTZ R53, R148, R61 ;  /* 0x0000003d94357220 */ /* 0x000fe20000410000 */
[C---:B------:R-:W-:Y:S01]  /*3b30*/  ISETP.GE.U32.AND.EX P2, PT, R77.reuse, 0x1000000, PT, P2 ;  /* 0x010000004d00780c */ /* 0x040fe20003f46120 */
        /* <DEDUP_REMOVED lines=34> */
.L_x_7860:
        /* <DEDUP_REMOVED lines=61> */
.L_x_7861:
        /* <DEDUP_REMOVED lines=69> */
.L_x_7862:
        /* <DEDUP_REMOVED lines=9> */
[--C-:B------:R-:W-:Y:S01]  /*4610*/  FFMA.FTZ R94, R94, R67, R68.reuse ;  /* 0x000000435e5e7223 */ /* 0x100fe20000010044 */
        /* <DEDUP_REMOVED lines=51> */
.L_x_7863:
[----:B------:R-:W0:Y:S01]  /*4950*/  @P0 LDC.64 R2, c[0x0][0x478] ;  /* 0x00011e00ff020b82 */ /* 0x000e220000000a00 */
[----:B------:R-:W-:-:S04]  /*4960*/  IMAD.WIDE.U32 R64, R146, 0x10, R64 ;  /* 0x0000001092407825 */ /* 0x000fc800078e0040 */
[----:B0-----:R-:W-:-:S05]  /*4970*/  @P0 IMAD.WIDE.U32 R2, R146, 0x20, R2 ;  /* 0x0000002092020825 */ /* 0x001fca00078e0002 */
[----:B------:R1:W-:Y:S04]  /*4980*/  @P0 STG.E.128 desc[UR6][R2.64], R56 ;  /* 0x0000003802000986 */ /* 0x0003e8000c101d06 */
[----:B------:R1:W-:Y:S04]  /*4990*/  @P0 STG.E.128 desc[UR6][R2.64+0x10], R52 ;  /* 0x0000103402000986 */ /* 0x0003e8000c101d06 */
[----:B------:R1:W-:Y:S02]  /*49a0*/  STG.E.128 desc[UR6][R64.64], R60 ;  /* 0x0000003c40007986 */ /* 0x0003e4000c101d06 */
.L_x_7857:
        /* <DEDUP_REMOVED lines=47> */
.L_x_7849:
        /* <DEDUP_REMOVED lines=21> */
.L_x_7865:
        /* <DEDUP_REMOVED lines=9> */
.L_x_10803:


//--------------------- .text._ZN10layer_norm22ln_bwd_finalize_kernelINS_22Kernel_traits_finalizeILj6144Ef6__halffS2_fjLb0ELj1024ELj4ENS_18Kernel_traits_baseILj6144EfS2_fS2_fjLj1024EEEEELb0ELb0EEEvNS_9BwdParamsE --------------------------
	.section	.text._ZN10layer_norm22ln_bwd_finalize_kernelINS_22Kernel_traits_finalizeILj6144Ef6__halffS2_fjLb0ELj1024ELj4ENS_18Kernel_traits_baseILj6144EfS2_fS2_fjLj1024EEEEELb0ELb0EEEvNS_9BwdParamsE,"ax",@progbits
	.align	128
        .global         _ZN10layer_norm22ln_bwd_finalize_kernelINS_22Kernel_traits_finalizeILj6144Ef6__halffS2_fjLb0ELj1024ELj4ENS_18Kernel_traits_baseILj6144EfS2_fS2_fjLj1024EEEEELb0ELb0EEEvNS_9BwdParamsE
        .type           _ZN10layer_norm22ln_bwd_finalize_kernelINS_22Kernel_traits_finalizeILj6144Ef6__halffS2_fjLb0ELj1024ELj4ENS_18Kernel_traits_baseILj6144EfS2_fS2_fjLj1024EEEEELb0ELb0EEEvNS_9BwdParamsE,@function
        .size           _ZN10layer_norm22ln_bwd_finalize_kernelINS_22Kernel_traits_finalizeILj6144Ef6__halffS2_fjLb0ELj1024ELj4ENS_18Kernel_traits_baseILj6144EfS2_fS2_fjLj1024EEEEELb0ELb0EEEvNS_9BwdParamsE,(.L_x_10804 - _ZN10layer_norm22ln_bwd_finalize_kernelINS_22Kernel_traits_finalizeILj6144Ef6__halffS2_fjLb0ELj1024ELj4ENS_18Kernel_traits_baseILj6144EfS2_fS2_fjLj1024EEEEELb0ELb0EEEvNS_9BwdParamsE)
        .other          _ZN10layer_norm22ln_bwd_finalize_kernelINS_22Kernel_traits_finalizeILj6144Ef6__halffS2_fjLb0ELj1024ELj4ENS_18Kernel_traits_baseILj6144EfS2_fS2_fjLj1024EEEEELb0ELb0EEEvNS_9BwdParamsE,@"STO_CUDA_ENTRY STV_DEFAULT"
_ZN10layer_norm22ln_bwd_finalize_kernelINS_22Kernel_traits_finalizeILj6144Ef6__halffS2_fjLb0ELj1024ELj4ENS_18Kernel_traits_baseILj6144EfS2_fS2_fjLj1024EEEEELb0ELb0EEEvNS_9BwdParamsE:
.text._ZN10layer_norm22ln_bwd_finalize_kernelINS_22Kernel_traits_finalizeILj6144Ef6__halffS2_fjLb0ELj1024ELj4ENS_18Kernel_traits_baseILj6144EfS2_fS2_fjLj1024EEEEELb0ELb0EEEvNS_9BwdParamsE:
        /* <DEDUP_REMOVED lines=82> */
.L_x_7870:
        /* <DEDUP_REMOVED lines=118> */
.L_x_7869:
[----:B------:R-:W-:Y:S05]  /*0c80*/  BSYNC.RECONVERGENT B1 ;  /* 0x0000000000017941 */ /* 0x000fea0003800200 */
.L_x_7868:
        /* <DEDUP_REMOVED lines=75> */
.L_x_7872:
[----:B------:R-:W-:Y:S05]  /*1140*/  BSYNC.RECONVERGENT B1 ;  /* 0x0000000000017941 */ /* 0x000fea0003800200 */
.L_x_7871:
        /* <DEDUP_REMOVED lines=37> */
.L_x_7874:
[----:B------:R-:W-:Y:S05]  /*13a0*/  BSYNC.RECONVERGENT B1 ;  /* 0x0000000000017941 */ /* 0x000fea0003800200 */
.L_x_7873:
[----:B------:R-:W-:Y:S05]  /*13b0*/  @!P1 BRA `(.L_x_7867) ;  /* 0x0000000000409947 */ /* 0x000fea0003800000 */
[----:B------:R-:W0:Y:S01]  /*13c0*/  LDC.64 R6, c[0x0][0x440] ;  /* 0x00011000ff067b82 */ /* 0x000e220000000a00 */
[----:B------:R-:W-:Y:S01]  /*13d0*/  IMAD R59, R2, R56, R59 ;  /* 0x00000038023b7224 */ /* 0x000fe200078e023b */
[----:B------:R-:W-:Y:S02]  /*13e0*/  LOP3.LUT R8, R8, 0x1f, RZ, 0xc0, !PT ;  /* 0x0000001f08087812 */ /* 0x000fe400078ec0ff */
[----:B------:R-:W-:Y:S02]  /*13f0*/  IADD3 R9, PT, PT, -R9, RZ, RZ ;  /* 0x000000ff09097210 */ /* 0x000fe40007ffe1ff */
[----:B------:R-:W-:Y:S02]  /*1400*/  IADD3 R59, PT, PT, R8, R59, RZ ;  /* 0x0000003b083b7210 */ /* 0x000fe40007ffe0ff */
[----:B------:R-:W1:Y:S05]  /*1410*/  LDC.64 R10, c[0x0][0x448] ;  /* 0x00011200ff0a7b82 */ /* 0x000e6a0000000a00 */
.L_x_7875:
        /* <DEDUP_REMOVED lines=10> */
.L_x_7867:
[----:B------:R-:W-:Y:S05]  /*14c0*/  BSYNC.RECONVERGENT B0 ;  /* 0x0000000000007941 */ /* 0x000fea0003800200 */
.L_x_7866:
        /* <DEDUP_REMOVED lines=57> */
.L_x_7876:
        /* <DEDUP_REMOVED lines=10> */
.L_x_10804:


//--------------------- .text._ZN10layer_norm13ln_bwd_kernelINS_13Kernel_traitsIf6__halffS2_fjLj6144ELj1ELj1ELj8ELj16ENS_18Kernel_traits_baseILj6144EfS2_fS2_fjLj256EEEEELb1ELb0ELb1ELb0EEEvNS_9BwdParamsE --------------------------
	.section	.text._ZN10layer_norm13ln_bwd_kernelINS_13Kernel_traitsIf6__halffS2_fjLj6144ELj1ELj1ELj8ELj16ENS_18Kernel_traits_baseILj6144EfS2_fS2_fjLj256EEEEELb1ELb0ELb1ELb0EEEvNS_9BwdParamsE,"ax",@progbits
	.align	128
        .global         _ZN10layer_norm13ln_bwd_kernelINS_13Kernel_traitsIf6__halffS2_fjLj6144ELj1ELj1ELj8ELj16ENS_18Kernel_traits_baseILj6144EfS2_fS2_fjLj256EEEEELb1ELb0ELb1ELb0EEEvNS_9BwdParamsE
        .type           _ZN10layer_norm13ln_bwd_kernelINS_13Kernel_traitsIf6__halffS2_fjLj6144ELj1ELj1ELj8ELj16ENS_18Kernel_traits_baseILj6144EfS2_fS2_fjLj256EEEEELb1ELb0ELb1ELb0EEEvNS_9BwdParamsE,@function
        .size           _ZN10layer_norm13ln_bwd_kernelINS_13Kernel_traitsIf6__halffS2_fjLj6144ELj1ELj1ELj8ELj16ENS_18Kernel_traits_baseILj6144EfS2_fS2_fjLj256EEEEELb1ELb0ELb1ELb0EEEvNS_9BwdParamsE,(.L_x_10805 - _ZN10layer_norm13ln_bwd_kernelINS_13Kernel_traitsIf6__halffS2_fjLj6144ELj1ELj1ELj8ELj16ENS_18Kernel_traits_baseILj6144EfS2_fS2_fjLj256EEEEELb1ELb0ELb1ELb0EEEvNS_9BwdParamsE)
        .other          _ZN10layer_norm13ln_bwd_kernelINS_13Kernel_traitsIf6__halffS2_fjLj6144ELj1ELj1ELj8ELj16ENS_18Kernel_traits_baseILj6144EfS2_fS2_fjLj256EEEEELb1ELb0ELb1ELb0EEEvNS_9BwdParamsE,@"STO_CUDA_ENTRY STV_DEFAULT"
_ZN10layer_norm13ln_bwd_kernelINS_13Kernel_traitsIf6__halffS2_fjLj6144ELj1ELj1ELj8ELj16ENS_18Kernel_traits_baseILj6144EfS2_fS2_fjLj256EEEEELb1ELb0ELb1ELb0EEEvNS_9BwdParamsE:
.text._ZN10layer_norm13ln_bwd_kernelINS_13Kernel_traitsIf6__halffS2_fjLj6144ELj1ELj1ELj8ELj16ENS_18Kernel_traits_baseILj6144EfS2_fS2_fjLj256EEEEELb1ELb0ELb1ELb0EEEvNS_9BwdParamsE:
        /* <DEDUP_REMOVED lines=86> */
.L_x_7990:
        /* <DEDUP_REMOVED lines=55> */
[----:B------:R-:W0:Y:S02]  /*08d0*/  @P0 LDC.64 R156, c[0x0][0x438] ;  /* 0x00010e00ff9c0b82 */ /* 0x000e240000000a00 */
[----:B0-----:R-:W-:-:S05]  /*08e0*/  @P0 IMAD.WIDE.U32 R156, R126, 0x20, R156 ;  /* 0x000000207e9c0825 */ /* 0x001fca00078e009c */
        /* <DEDUP_REMOVED lines=8> */
[----:B------:R-:W-:-:S02]  /*0970*/  FADD.FTZ R161, -R124, R114 ;  /* 0x000000727ca17221 */ /* 0x000fc40000010100 */
[C---:B------:R-:W-:Y:S01]  /*0980*/  FMUL.FTZ R158, R136.reuse, R163 ;  /* 0x000000a3889e7220 */ /* 0x040fe20000410000 */
[--C-:B----4-:R-:W-:Y:S02]  /*0990*/  HADD2.F32 R113, -RZ, R116.reuse.H0_H0 ;  /* 0x20000074ff717230 */ /* 0x110fe40000004100 */
[--C-:B------:R-:W-:Y:S02]  /*09a0*/  HADD2.F32 R112, -RZ, R117.reuse.H1_H1 ;  /* 0x30000075ff707230 */ /* 0x100fe40000004100 */
[----:B------:R-:W-:Y:S01]  /*09b0*/  FMUL.FTZ R3, R136, R3 ;  /* 0x0000000388037220 */ /* 0x000fe20000410000 */
[----:B------:R-:W-:Y:S02]  /*09c0*/  HADD2.F32 R116, -RZ, R116.H1_H1 ;  /* 0x30000074ff747230 */ /* 0x000fe40000004100 */
[----:B------:R-:W-:Y:S01]  /*09d0*/  FMUL.FTZ R160, R88, R113 ;  /* 0x0000007158a07220 */ /* 0x000fe20000410000 */
[----:B------:R-:W-:Y:S02]  /*09e0*/  HADD2.F32 R115, -RZ, R117.H0_H0 ;  /* 0x20000075ff737230 */ /* 0x000fe40000004100 */
[C---:B0-----:R-:W-:Y:S01]  /*09f0*/  FMUL.FTZ R156, R136.reuse, R159 ;  /* 0x0000009f889c7220 */ /* 0x041fe20000410000 */
[----:B------:R-:W-:Y:S01]  /*0a00*/  FMUL.FTZ R157, R136, R161 ;  /* 0x000000a1889d7220 */ /* 0x000fe20000410000 */
[----:B------:R-:W-:Y:S01]  /*0a10*/  FADD.FTZ R43, R43, R112 ;  /* 0x000000702b2b7221 */ /* 0x000fe20000010000 */
[-C--:B------:R-:W-:Y:S01]  /*0a20*/  FFMA.FTZ R67, R158, R112.reuse, R67 ;  /* 0x000000709e437223 */ /* 0x080fe20000010043 */
        /* <DEDUP_REMOVED lines=49> */
.L_x_7881:
[----:B----4-:R-:W-:Y:S05]  /*0d40*/  BSYNC.RECONVERGENT B1 ;  /* 0x0000000000017941 */ /* 0x010fea0003800200 */
.L_x_7880:
[----:B------:R-:W-:Y:S04]  /*0d50*/  BSSY.RECONVERGENT B1, `(.L_x_7882) ;  /* 0x0000055000017945 */ /* 0x000fe80003800200 */
[----:B------:R-:W-:Y:S05]  /*0d60*/  @!P2 BRA `(.L_x_7883) ;  /* 0x00000004004ca947 */ /* 0x000fea0003800000 */
[----:B------:R-:W0:Y:S08]  /*0d70*/  LDC.64 R114, c[0x0][0x3a8] ;  /* 0x0000ea00ff727b82 */ /* 0x000e300000000a00 */
[----:B------:R-:W1:Y:S01]  /*0d80*/  LDC.64 R112, c[0x0][0x428] ;  /* 0x00010a00ff707b82 */ /* 0x000e620000000a00 */
[----:B------:R-:W-:-:S07]  /*0d90*/  ISETP.NE.U32.AND P0, PT, RZ, UR12, PT ;  /* 0x0000000cff007c0c */ /* 0x000fce000bf05070 */
[----:B------:R-:W2:Y:S01]  /*0da0*/  LDC.64 R144, c[0x0][0x3b0] ;  /* 0x0000ec00ff907b82 */ /* 0x000ea20000000a00 */
[----:B0-----:R-:W-:-:S05]  /*0db0*/  IMAD.WIDE.U32 R142, R126, 0x20, R114 ;  /* 0x000000207e8e7825 */ /* 0x001fca00078e0072 */
[----:B------:R0:W3:Y:S01]  /*0dc0*/  LDG.E.128 R120, desc[UR10][R142.64+0x10] ;  /* 0x0000100a8e787981 */ /* 0x0000e2000c1e1d00 */
[----:B-1----:R-:W-:-:S03]  /*0dd0*/  IMAD.WIDE.U32 R116, R127, 0x10, R112 ;  /* 0x000000107f747825 */ /* 0x002fc600078e0070 */
[----:B------:R-:W0:Y:S04]  /*0de0*/  LDG.E.128 R112, desc[UR10][R142.64] ;  /* 0x0000000a8e707981 */ /* 0x000e28000c1e1d00 */
[----:B------:R-:W4:Y:S01]  /*0df0*/  LDG.E.128 R116, desc[UR10][R116.64] ;  /* 0x0000000a74747981 */ /* 0x000f22000c1e1d00 */
[----:B------:R-:W-:-:S13]  /*0e00*/  ISETP.NE.AND.EX P0, PT, RZ, UR13, PT, P0 ;  /* 0x0000000dff007c0c */ /* 0x000fda000bf05300 */
[----:B------:R-:W1:Y:S01]  /*0e10*/  @P0 LDC.64 R130, c[0x0][0x438] ;  /* 0x00010e00ff820b82 */ /* 0x000e620000000a00 */
[----:B--2---:R-:W-:-:S04]  /*0e20*/  IMAD.WIDE.U32 R144, R125, 0x8, R144 ;  /* 0x000000087d907825 */ /* 0x004fc800078e0090 */
[----:B-1----:R-:W-:Y:S02]  /*0e30*/  @P0 IMAD.WIDE.U32 R140, R126, 0x20, R130 ;  /* 0x000000207e8c0825 */ /* 0x002fe400078e0082 */
[----:B------:R-:W5:Y:S04]  /*0e40*/  LDG.E.64 R130, desc[UR10][R144.64] ;  /* 0x0000000a90827981 */ /* 0x000f68000c1e1b00 */
[----:B------:R-:W5:Y:S04]  /*0e50*/  @P0 LDG.E.128 R8, desc[UR10][R140.64] ;  /* 0x0000000a8c080981 */ /* 0x000f68000c1e1d00 */
[----:B------:R1:W5:Y:S01]  /*0e60*/  @P0 LDG.E.128 R4, desc[UR10][R140.64+0x10] ;  /* 0x0000100a8c040981 */ /* 0x000362000c1e1d00 */
[----:B------:R-:W-:-:S02]  /*0e70*/  IADD3 R127, PT, PT, R127, 0x100, RZ ;  /* 0x000001007f7f7810 */ /* 0x000fc40007ffe0ff */
[----:B------:R-:W-:Y:S02]  /*0e80*/  IADD3 R125, PT, PT, R125, 0x100, RZ ;  /* 0x000001007d7d7810 */ /* 0x000fe40007ffe0ff */
[----:B------:R-:W-:Y:S01]  /*0e90*/  IADD3 R126, PT, PT, R126, 0x100, RZ ;  /* 0x000001007e7e7810 */ /* 0x000fe20007ffe0ff */
[C---:B0-----:R-:W-:Y:S01]  /*0ea0*/  FADD.FTZ R143, -R124.reuse, R113 ;  /* 0x000000717c8f7221 */ /* 0x041fe20000010100 */
[C---:B------:R-:W-:Y:S01]  /*0eb0*/  FADD.FTZ R151, -R124.reuse, R115 ;  /* 0x000000737c977221 */ /* 0x040fe20000010100 */
[C---:B------:R-:W-:Y:S01]  /*0ec0*/  FADD.FTZ R147, -R124.reuse, R112 ;  /* 0x000000707c937221 */ /* 0x040fe20000010100 */
[--C-:B----4-:R-:W-:Y:S02]  /*0ed0*/  HADD2.F32 R113, -RZ, R116.reuse.H0_H0 ;  /* 0x20000074ff717230 */ /* 0x110fe40000004100 */
[----:B------:R-:W-:Y:S01]  /*0ee0*/  FADD.FTZ R149, -R124, R114 ;  /* 0x000000727c957221 */ /* 0x000fe20000010100 */
[----:B------:R-:W-:Y:S02]  /*0ef0*/  HADD2.F32 R112, -RZ, R117.H1_H1 ;  /* 0x30000075ff707230 */ /* 0x000fe40000004100 */
[----:B------:R-:W-:Y:S01]  /*0f00*/  FMUL.FTZ R142, R136, R151 ;  /* 0x00000097888e7220 */ /* 0x000fe20000410000 */
[----:B------:R-:W-:-:S02]  /*0f10*/  HADD2.F32 R116, -RZ, R116.H1_H1 ;  /* 0x30000074ff747230 */ /* 0x000fc40000004100 */
[----:B-1----:R-:W-:Y:S01]  /*0f20*/  FMUL.FTZ R141, R136, R147 ;  /* 0x00000093888d7220 */ /* 0x002fe20000410000 */
[----:B------:R-:W-:Y:S01]  /*0f30*/  FMUL.FTZ R144, R80, R113 ;  /* 0x0000007150907220 */ /* 0x000fe20000410000 */
        /* <DEDUP_REMOVED lines=17> */
[--C-:B------:R-:W-:Y:S02]  /*1050*/  HADD2.F32 R155, -RZ, R119.reuse.H0_H0 ;  /* 0x20000077ff9b7230 */ /* 0x100fe40000004100 */
[----:B------:R-:W-:Y:S01]  /*1060*/  FADD.FTZ R114, R115, R146 ;  /* 0x0000009273727221 */ /* 0x000fe20000010000 */
[----:B------:R-:W-:Y:S02]  /*1070*/  HADD2.F32 R190, -RZ, R119.H1_H1 ;  /* 0x30000077ffbe7230 */ /* 0x000fe40000004100 */
[C---:B---3--:R-:W-:Y:S01]  /*1080*/  FADD.FTZ R119, -R124.reuse, R120 ;  /* 0x000000787c777221 */ /* 0x048fe20000010100 */
[----:B------:R-:W-:Y:S01]  /*1090*/  FFMA.FTZ R113, R143, R146, R112 ;  /* 0x000000928f717223 */ /* 0x000fe20000010070 */
[----:B------:R-:W-:Y:S02]  /*10a0*/  HADD2.F32 R118, -RZ, R118.H1_H1 ;  /* 0x30000076ff767230 */ /* 0x000fe40000004100 */
[----:B------:R-:W-:Y:S01]  /*10b0*/  FADD.FTZ R121, -R124, R121 ;  /* 0x000000797c797221 */ /* 0x000fe20000010100 */
        /* <DEDUP_REMOVED lines=30> */
.L_x_7883:
[----:B------:R-:W-:Y:S05]  /*12a0*/  BSYNC.RECONVERGENT B1 ;  /* 0x0000000000017941 */ /* 0x000fea0003800200 */
.L_x_7882:
        /* <DEDUP_REMOVED lines=23> */
[C---:B------:R-:W-:Y:S01]  /*1420*/  FMUL.FTZ R173, R136.reuse, R173 ;  /* 0x000000ad88ad7220 */ /* 0x040fe20000410000 */
[C---:B------:R-:W-:Y:S01]  /*1430*/  FMUL.FTZ R172, R136.reuse, R125 ;  /* 0x0000007d88ac7220 */ /* 0x040fe20000410000 */
[----:B------:R-:W-:Y:S01]  /*1440*/  FMUL.FTZ R176, R136, R179 ;  /* 0x000000b388b07220 */ /* 0x000fe20000410000 */
[----:B------:R-:W-:-:S02]  /*1450*/  HADD2.F32 R113, -RZ, R120.H0_H0 ;  /* 0x20000078ff717230 */ /* 0x000fc40000004100 */
[C---:B------:R-:W-:Y:S01]  /*1460*/  FADD.FTZ R177, -R124.reuse, R116 ;  /* 0x000000747cb17221 */ /* 0x040fe20000010100 */
        /* <DEDUP_REMOVED lines=13> */
[----:B------:R-:W-:Y:S01]  /*1540*/  FMUL.FTZ R174, R136, R175 ;  /* 0x000000af88ae7220 */ /* 0x000fe20000410000 */
[----:B------:R-:W-:Y:S01]  /*1550*/  FADD.FTZ R115, R112, R179 ;  /* 0x000000b370737221 */ /* 0x000fe20000010000 */
[----:B------:R-:W-:Y:S01]  /*1560*/  FFMA.FTZ R112, R172, R179, R113 ;  /* 0x000000b3ac707223 */ /* 0x000fe20000010071 */
[C---:B------:R-:W-:Y:S01]  /*1570*/  FMUL.FTZ R175, R136.reuse, R177 ;  /* 0x000000b188af7220 */ /* 0x040fe20000410000 */
[----:B------:R-:W-:Y:S01]  /*1580*/  FMUL.FTZ R177, R136, R181 ;  /* 0x000000b588b17220 */ /* 0x000fe20000410000 */
[--C-:B------:R-:W-:Y:S02]  /*1590*/  HADD2.F32 R117, -RZ, R122.reuse.H0_H0 ;  /* 0x2000007aff757230 */ /* 0x100fe40000004100 */
[----:B------:R-:W-:Y:S01]  /*15a0*/  FADD.FTZ R27, R27, R114 ;  /* 0x000000721b1b7221 */ /* 0x000fe20000010000 */
[-C--:B------:R-:W-:Y:S01]  /*15b0*/  FFMA.FTZ R51, R174, R114.reuse, R51 ;  /* 0x00000072ae337223 */ /* 0x080fe20000010033 */
[----:B------:R-:W-:Y:S01]  /*15c0*/  FMUL.FTZ R181, R75, R114 ;  /* 0x000000724bb57220 */ /* 0x000fe20000410000 */
[----:B------:R-:W-:Y:S01]  /*15d0*/  FADD.FTZ R114, R115, R180 ;  /* 0x000000b473727221 */ /* 0x000fe20000010000 */
[----:B------:R-:W-:Y:S01]  /*15e0*/  FFMA.FTZ R113, R173, R180, R112 ;  /* 0x000000b4ad717223 */ /* 0x000fe20000010070 */
[----:B------:R-:W-:-:S02]  /*15f0*/  HADD2.F32 R122, -RZ, R122.H1_H1 ;  /* 0x3000007aff7a7230 */ /* 0x000fc40000004100 */
[----:B------:R-:W-:Y:S01]  /*1600*/  FMUL.FTZ R182, R68, R117 ;  /* 0x0000007544b67220 */ /* 0x000fe20000410000 */
[----:B------:R-:W-:Y:S01]  /*1610*/  FADD.FTZ R115, R114, R181 ;  /* 0x000000b572737221 */ /* 0x000fe20000010000 */
[----:B------:R-:W-:Y:S01]  /*1620*/  FFMA.FTZ R112, R174, R181, R113 ;  /* 0x000000b5ae707223 */ /* 0x000fe20000010071 */
[----:B------:R-:W-:Y:S01]  /*1630*/  FADD.FTZ R185, -R124, R119 ;  /* 0x000000777cb97221 */ /* 0x000fe20000010100 */
[--C-:B------:R-:W-:Y:S02]  /*1640*/  HADD2.F32 R119, -RZ, R123.reuse.H0_H0 ;  /* 0x2000007bff777230 */ /* 0x100fe40000004100 */
[----:B------:R-:W-:Y:S01]  /*1650*/  FMUL.FTZ R183, R69, R122 ;  /* 0x0000007a45b77220 */ /* 0x000fe20000410000 */
[----:B------:R-:W-:Y:S01]  /*1660*/  FADD.FTZ R114, R115, R182 ;  /* 0x000000b673727221 */ /* 0x000fe20000010000 */
[----:B------:R-:W-:Y:S01]  /*1670*/  FFMA.FTZ R113, R175, R182, R112 ;  /* 0x000000b6af717223 */ /* 0x000fe20000010070 */
        /* <DEDUP_REMOVED lines=21> */
.L_x_7879:
        /* <DEDUP_REMOVED lines=35> */
.L_x_7885:
        /* <DEDUP_REMOVED lines=30> */
.L_x_7884:
[----:B----4-:R-:W-:Y:S05]  /*1be0*/  BSYNC.RECONVERGENT B0 ;  /* 0x0000000000007941 */ /* 0x010fea0003800200 */
.L_x_7878:
        /* <DEDUP_REMOVED lines=31> */
.L_x_7887:
[----:B------:R-:W-:Y:S05]  /*1de0*/  BSYNC.RECONVERGENT B0 ;  /* 0x0000000000007941 */ /* 0x000fea0003800200 */
.L_x_7886:
        /* <DEDUP_REMOVED lines=64> */
.L_x_7892:
        /* <DEDUP_REMOVED lines=12> */
.L_x_7893:
        /* <DEDUP_REMOVED lines=12> */
.L_x_7894:
        /* <DEDUP_REMOVED lines=12> */
.L_x_7895:
        /* <DEDUP_REMOVED lines=12> */
.L_x_7896:
        /* <DEDUP_REMOVED lines=12> */
.L_x_7897:
        /* <DEDUP_REMOVED lines=12> */
.L_x_7898:
        /* <DEDUP_REMOVED lines=14> */
.L_x_7891:
        /* <DEDUP_REMOVED lines=45> */
.L_x_7900:
        /* <DEDUP_REMOVED lines=12> */
.L_x_7901:
        /* <DEDUP_REMOVED lines=12> */
.L_x_7902:
        /* <DEDUP_REMOVED lines=12> */
.L_x_7903:
        /* <DEDUP_REMOVED lines=12> */
.L_x_7904:
        /* <DEDUP_REMOVED lines=12> */
.L_x_7905:
        /* <DEDUP_REMOVED lines=12> */
.L_x_7906:
        /* <DEDUP_REMOVED lines=9> */
.L_x_7890:
        /* <DEDUP_REMOVED lines=16> */
.L_x_7908:
        /* <DEDUP_REMOVED lines=11> */
.L_x_7909:
        /* <DEDUP_REMOVED lines=11> */
.L_x_7910:
        /* <DEDUP_REMOVED lines=11> */
.L_x_7911:
        /* <DEDUP_REMOVED lines=11> */
.L_x_7912:
        /* <DEDUP_REMOVED lines=11> */
.L_x_7913:
        /* <DEDUP_REMOVED lines=11> */
.L_x_7914:
        /* <DEDUP_REMOVED lines=13> */
.L_x_7907:
        /* <DEDUP_REMOVED lines=39> */
.L_x_7915:
[----:B------:R-:W-:Y:S05]  /*3790*/  @!P5 BRA `(.L_x_7916) ;  /* 0x000000000018d947 */ /* 0x000fea0003800000 */
[----:B------:R-:W-:Y:S01]  /*37a0*/  FMUL.FTZ R105, R111, UR17 ;  /* 0x000000116f697c20 */ /* 0x000fe20008410000 */
[----:B------:R-:W-:-:S03]  /*37b0*/  LOP3.LUT P0, RZ, R132, 0xff00, RZ, 0xc0, !PT ;  /* 0x0000ff0084ff7812 */ /* 0x000fc6000780c0ff */
[----:B------:R-:W-:-:S05]  /*37c0*/  FMUL.FTZ R105, R105, UR16 ;  /* 0x0000001069697c20 */ /* 0x000fca0008410000 */
[----:B------:R-:W-:-:S04]  /*37d0*/  FSEL R105, R105, RZ, P0 ;  /* 0x000000ff69697208 */ /* 0x000fc80000000000 */
[----:B------:R-:W-:-:S04]  /*37e0*/  F2FP.F16.F32.PACK_AB R105, RZ, R105 ;  /* 0x00000069ff69723e */ /* 0x000fc800000000ff */
[----:B------:R-:W-:-:S07]  /*37f0*/  PRMT R100, R100, 0x5410, R105 ;  /* 0x0000541064647816 */ /* 0x000fce0000000069 */
.L_x_7916:
[----:B------:R-:W-:Y:S05]  /*3800*/  @!P5 BRA `(.L_x_7917) ;  /* 0x000000000018d947 */ /* 0x000fea0003800000 */
[----:B------:R-:W-:Y:S01]  /*3810*/  FMUL.FTZ R105, R106, UR17 ;  /* 0x000000116a697c20 */ /* 0x000fe20008410000 */
[----:B------:R-:W-:-:S03]  /*3820*/  LOP3.LUT P0, RZ, R132, 0xff0000, RZ, 0xc0, !PT ;  /* 0x00ff000084ff7812 */ /* 0x000fc6000780c0ff */
[----:B------:R-:W-:-:S05]  /*3830*/  FMUL.FTZ R105, R105, UR16 ;  /* 0x0000001069697c20 */ /* 0x000fca0008410000 */
[----:B------:R-:W-:-:S04]  /*3840*/  FSEL R105, R105, RZ, P0 ;  /* 0x000000ff69697208 */ /* 0x000fc80000000000 */
[----:B------:R-:W-:-:S04]  /*3850*/  F2FP.F16.F32.PACK_AB R105, RZ, R105 ;  /* 0x00000069ff69723e */ /* 0x000fc800000000ff */
[----:B------:R-:W-:-:S07]  /*3860*/  PRMT R101, R105, 0x7610, R101 ;  /* 0x0000761069657816 */ /* 0x000fce0000000065 */
.L_x_7917:
[----:B------:R-:W-:Y:S05]  /*3870*/  @!P5 BRA `(.L_x_7918) ;  /* 0x000000000018d947 */ /* 0x000fea0003800000 */
[----:B------:R-:W-:Y:S01]  /*3880*/  FMUL.FTZ R105, R107, UR17 ;  /* 0x000000116b697c20 */ /* 0x000fe20008410000 */
[----:B------:R-:W-:-:S03]  /*3890*/  LOP3.LUT P0, RZ, R132, 0xff000000, RZ, 0xc0, !PT ;  /* 0xff00000084ff7812 */ /* 0x000fc6000780c0ff */
[----:B------:R-:W-:-:S05]  /*38a0*/  FMUL.FTZ R105, R105, UR16 ;  /* 0x0000001069697c20 */ /* 0x000fca0008410000 */
[----:B------:R-:W-:-:S04]  /*38b0*/  FSEL R105, R105, RZ, P0 ;  /* 0x000000ff69697208 */ /* 0x000fc80000000000 */
[----:B------:R-:W-:-:S04]  /*38c0*/  F2FP.F16.F32.PACK_AB R105, RZ, R105 ;  /* 0x00000069ff69723e */ /* 0x000fc800000000ff */
[----:B------:R-:W-:-:S07]  /*38d0*/  PRMT R101, R101, 0x5410, R105 ;  /* 0x0000541065657816 */ /* 0x000fce0000000069 */
.L_x_7918:
[----:B------:R-:W-:Y:S05]  /*38e0*/  @!P5 BRA `(.L_x_7919) ;  /* 0x000000000018d947 */ /* 0x000fea0003800000 */
[----:B------:R-:W-:Y:S01]  /*38f0*/  FMUL.FTZ R105, R108, UR17 ;  /* 0x000000116c697c20 */ /* 0x000fe20008410000 */
[----:B------:R-:W-:-:S03]  /*3900*/  LOP3.LUT P0, RZ, R133, 0xff, RZ, 0xc0, !PT ;  /* 0x000000ff85ff7812 */ /* 0x000fc6000780c0ff */
[----:B------:R-:W-:-:S05]  /*3910*/  FMUL.FTZ R105, R105, UR16 ;  /* 0x0000001069697c20 */ /* 0x000fca0008410000 */
[----:B------:R-:W-:-:S04]  /*3920*/  FSEL R105, R105, RZ, P0 ;  /* 0x000000ff69697208 */ /* 0x000fc80000000000 */
[----:B------:R-:W-:-:S04]  /*3930*/  F2FP.F16.F32.PACK_AB R105, RZ, R105 ;  /* 0x00000069ff69723e */ /* 0x000fc800000000ff */
[----:B------:R-:W-:-:S07]  /*3940*/  PRMT R102, R105, 0x7610, R102 ;  /* 0x0000761069667816 */ /* 0x000fce0000000066 */
.L_x_7919:
[----:B------:R-:W-:Y:S05]  /*3950*/  @!P5 BRA `(.L_x_7920) ;  /* 0x000000000018d947 */ /* 0x000fea0003800000 */
[----:B------:R-:W-:Y:S01]  /*3960*/  FMUL.FTZ R105, R109, UR17 ;  /* 0x000000116d697c20 */ /* 0x000fe20008410000 */
[----:B------:R-:W-:-:S03]  /*3970*/  LOP3.LUT P0, RZ, R133, 0xff00, RZ, 0xc0, !PT ;  /* 0x0000ff0085ff7812 */ /* 0x000fc6000780c0ff */
[----:B------:R-:W-:-:S05]  /*3980*/  FMUL.FTZ R105, R105, UR16 ;  /* 0x0000001069697c20 */ /* 0x000fca0008410000 */
[----:B------:R-:W-:-:S04]  /*3990*/  FSEL R105, R105, RZ, P0 ;  /* 0x000000ff69697208 */ /* 0x000fc80000000000 */
[----:B------:R-:W-:-:S04]  /*39a0*/  F2FP.F16.F32.PACK_AB R105, RZ, R105 ;  /* 0x00000069ff69723e */ /* 0x000fc800000000ff */
[----:B------:R-:W-:-:S07]  /*39b0*/  PRMT R102, R102, 0x5410, R105 ;  /* 0x0000541066667816 */ /* 0x000fce0000000069 */
.L_x_7920:
[----:B------:R-:W-:Y:S05]  /*39c0*/  @!P5 BRA `(.L_x_7921) ;  /* 0x000000000018d947 */ /* 0x000fea0003800000 */
[----:B------:R-:W-:Y:S01]  /*39d0*/  FMUL.FTZ R105, R110, UR17 ;  /* 0x000000116e697c20 */ /* 0x000fe20008410000 */
[----:B------:R-:W-:-:S03]  /*39e0*/  LOP3.LUT P0, RZ, R133, 0xff0000, RZ, 0xc0, !PT ;  /* 0x00ff000085ff7812 */ /* 0x000fc6000780c0ff */
[----:B------:R-:W-:-:S05]  /*39f0*/  FMUL.FTZ R105, R105, UR16 ;  /* 0x0000001069697c20 */ /* 0x000fca0008410000 */
[----:B------:R-:W-:-:S04]  /*3a00*/  FSEL R105, R105, RZ, P0 ;  /* 0x000000ff69697208 */ /* 0x000fc80000000000 */
[----:B------:R-:W-:-:S04]  /*3a10*/  F2FP.F16.F32.PACK_AB R105, RZ, R105 ;  /* 0x00000069ff69723e */ /* 0x000fc800000000ff */
[----:B------:R-:W-:-:S07]  /*3a20*/  PRMT R103, R105, 0x7610, R103 ;  /* 0x0000761069677816 */ /* 0x000fce0000000067 */
.L_x_7921:
        /* <DEDUP_REMOVED lines=10> */
.L_x_7899:
        /* <DEDUP_REMOVED lines=11> */
.L_x_7889:
[----:B------:R-:W-:Y:S05]  /*3b80*/  BSYNC.RECONVERGENT B0 ;  /* 0x0000000000007941 */ /* 0x000fea0003800200 */
.L_x_7888:
        /* <DEDUP_REMOVED lines=49> */
.L_x_7926:
[----:B------:R-:W-:Y:S05]  /*3ea0*/  @!P5 BRA `(.L_x_7927) ;  /* 0x000000000018d947 */ /* 0x000fea0003800000 */
[----:B------:R-:W-:Y:S01]  /*3eb0*/  FMUL.FTZ R105, R111, UR17 ;  /* 0x000000116f697c20 */ /* 0x000fe20008410000 */
[----:B------:R-:W-:-:S03]  /*3ec0*/  LOP3.LUT P6, RZ, R130, 0xff00, RZ, 0xc0, !PT ;  /* 0x0000ff0082ff7812 */ /* 0x000fc600078cc0ff */
[----:B------:R-:W-:-:S05]  /*3ed0*/  FMUL.FTZ R105, R105, UR16 ;  /* 0x0000001069697c20 */ /* 0x000fca0008410000 */
[----:B------:R-:W-:-:S04]  /*3ee0*/  FSEL R105, R105, RZ, P6 ;  /* 0x000000ff69697208 */ /* 0x000fc80003000000 */
[----:B------:R-:W-:-:S04]  /*3ef0*/  F2FP.F16.F32.PACK_AB R105, RZ, R105 ;  /* 0x00000069ff69723e */ /* 0x000fc800000000ff */
[----:B------:R-:W-:-:S07]  /*3f00*/  PRMT R100, R100, 0x5410, R105 ;  /* 0x0000541064647816 */ /* 0x000fce0000000069 */
.L_x_7927:
[----:B------:R-:W-:Y:S05]  /*3f10*/  @!P5 BRA `(.L_x_7928) ;  /* 0x000000000018d947 */ /* 0x000fea0003800000 */
[----:B------:R-:W-:Y:S01]  /*3f20*/  FMUL.FTZ R105, R106, UR17 ;  /* 0x000000116a697c20 */ /* 0x000fe20008410000 */
[----:B------:R-:W-:-:S03]  /*3f30*/  LOP3.LUT P6, RZ, R130, 0xff0000, RZ, 0xc0, !PT ;  /* 0x00ff000082ff7812 */ /* 0x000fc600078cc0ff */
[----:B------:R-:W-:-:S05]  /*3f40*/  FMUL.FTZ R105, R105, UR16 ;  /* 0x0000001069697c20 */ /* 0x000fca0008410000 */
[----:B------:R-:W-:-:S04]  /*3f50*/  FSEL R105, R105, RZ, P6 ;  /* 0x000000ff69697208 */ /* 0x000fc80003000000 */
[----:B------:R-:W-:-:S04]  /*3f60*/  F2FP.F16.F32.PACK_AB R105, RZ, R105 ;  /* 0x00000069ff69723e */ /* 0x000fc800000000ff */
[----:B------:R-:W-:-:S07]  /*3f70*/  PRMT R101, R105, 0x7610, R101 ;  /* 0x0000761069657816 */ /* 0x000fce0000000065 */
.L_x_7928:
[----:B------:R-:W-:Y:S05]  /*3f80*/  @!P5 BRA `(.L_x_7929) ;  /* 0x000000000018d947 */ /* 0x000fea0003800000 */
[----:B------:R-:W-:Y:S01]  /*3f90*/  FMUL.FTZ R105, R107, UR17 ;  /* 0x000000116b697c20 */ /* 0x000fe20008410000 */
[----:B------:R-:W-:-:S03]  /*3fa0*/  LOP3.LUT P6, RZ, R130, 0xff000000, RZ, 0xc0, !PT ;  /* 0xff00000082ff7812 */ /* 0x000fc600078cc0ff */
[----:B------:R-:W-:-:S05]  /*3fb0*/  FMUL.FTZ R105, R105, UR16 ;  /* 0x0000001069697c20 */ /* 0x000fca0008410000 */
[----:B------:R-:W-:-:S04]  /*3fc0*/  FSEL R105, R105, RZ, P6 ;  /* 0x000000ff69697208 */ /* 0x000fc80003000000 */
[----:B------:R-:W-:-:S04]  /*3fd0*/  F2FP.F16.F32.PACK_AB R105, RZ, R105 ;  /* 0x00000069ff69723e */ /* 0x000fc800000000ff */
[----:B------:R-:W-:-:S07]  /*3fe0*/  PRMT R101, R101, 0x5410, R105 ;  /* 0x0000541065657816 */ /* 0x000fce0000000069 */
.L_x_7929:
[----:B------:R-:W-:Y:S05]  /*3ff0*/  @!P5 BRA `(.L_x_7930) ;  /* 0x000000000018d947 */ /* 0x000fea0003800000 */
[----:B------:R-:W-:Y:S01]  /*4000*/  FMUL.FTZ R105, R108, UR17 ;  /* 0x000000116c697c20 */ /* 0x000fe20008410000 */
[----:B------:R-:W-:-:S03]  /*4010*/  LOP3.LUT P6, RZ, R131, 0xff, RZ, 0xc0, !PT ;  /* 0x000000ff83ff7812 */ /* 0x000fc600078cc0ff */
[----:B------:R-:W-:-:S05]  /*4020*/  FMUL.FTZ R105, R105, UR16 ;  /* 0x0000001069697c20 */ /* 0x000fca0008410000 */
[----:B------:R-:W-:-:S04]  /*4030*/  FSEL R105, R105, RZ, P6 ;  /* 0x000000ff69697208 */ /* 0x000fc80003000000 */
[----:B------:R-:W-:-:S04]  /*4040*/  F2FP.F16.F32.PACK_AB R105, RZ, R105 ;  /* 0x00000069ff69723e */ /* 0x000fc800000000ff */
[----:B------:R-:W-:-:S07]  /*4050*/  PRMT R102, R105, 0x7610, R102 ;  /* 0x0000761069667816 */ /* 0x000fce0000000066 */
.L_x_7930:
[----:B------:R-:W-:Y:S05]  /*4060*/  @!P5 BRA `(.L_x_7931) ;  /* 0x000000000018d947 */ /* 0x000fea0003800000 */
[----:B------:R-:W-:Y:S01]  /*4070*/  FMUL.FTZ R105, R109, UR17 ;  /* 0x000000116d697c20 */ /* 0x000fe20008410000 */
[----:B------:R-:W-:-:S03]  /*4080*/  LOP3.LUT P6, RZ, R131, 0xff00, RZ, 0xc0, !PT ;  /* 0x0000ff0083ff7812 */ /* 0x000fc600078cc0ff */
[----:B------:R-:W-:-:S05]  /*4090*/  FMUL.FTZ R105, R105, UR16 ;  /* 0x0000001069697c20 */ /* 0x000fca0008410000 */
[----:B------:R-:W-:-:S04]  /*40a0*/  FSEL R105, R105, RZ, P6 ;  /* 0x000000ff69697208 */ /* 0x000fc80003000000 */
[----:B------:R-:W-:-:S04]  /*40b0*/  F2FP.F16.F32.PACK_AB R105, RZ, R105 ;  /* 0x00000069ff69723e */ /* 0x000fc800000000ff */
[----:B------:R-:W-:-:S07]  /*40c0*/  PRMT R102, R102, 0x5410, R105 ;  /* 0x0000541066667816 */ /* 0x000fce0000000069 */
.L_x_7931:
[----:B------:R-:W-:Y:S05]  /*40d0*/  @!P5 BRA `(.L_x_7932) ;  /* 0x000000000018d947 */ /* 0x000fea0003800000 */
[----:B------:R-:W-:Y:S01]  /*40e0*/  FMUL.FTZ R105, R115, UR17 ;  /* 0x0000001173697c20 */ /* 0x000fe20008410000 */
[----:B------:R-:W-:-:S03]  /*40f0*/  LOP3.LUT P6, RZ, R131, 0xff0000, RZ, 0xc0, !PT ;  /* 0x00ff000083ff7812 */ /* 0x000fc600078cc0ff */
[----:B------:R-:W-:-:S05]  /*4100*/  FMUL.FTZ R105, R105, UR16 ;  /* 0x0000001069697c20 */ /* 0x000fca0008410000 */
[----:B------:R-:W-:-:S04]  /*4110*/  FSEL R105, R105, RZ, P6 ;  /* 0x000000ff69697208 */ /* 0x000fc80003000000 */
[----:B------:R-:W-:-:S04]  /*4120*/  F2FP.F16.F32.PACK_AB R105, RZ, R105 ;  /* 0x00000069ff69723e */ /* 0x000fc800000000ff */
[----:B------:R-:W-:-:S07]  /*4130*/  PRMT R103, R105, 0x7610, R103 ;  /* 0x0000761069677816 */ /* 0x000fce0000000067 */
.L_x_7932:
        /* <DEDUP_REMOVED lines=11> */
.L_x_7925:
        /* <DEDUP_REMOVED lines=11> */
.L_x_7934:
        /* <DEDUP_REMOVED lines=11> */
.L_x_7935:
        /* <DEDUP_REMOVED lines=11> */
.L_x_7936:
        /* <DEDUP_REMOVED lines=11> */
.L_x_7937:
        /* <DEDUP_REMOVED lines=11> */
.L_x_7938:
        /* <DEDUP_REMOVED lines=11> */
.L_x_7939:
        /* <DEDUP_REMOVED lines=11> */
.L_x_7940:
        /* <DEDUP_REMOVED lines=13> */
.L_x_7924:
        /* <DEDUP_REMOVED lines=49> */
.L_x_7942:
        /* <DEDUP_REMOVED lines=12> */
.L_x_7943:
        /* <DEDUP_REMOVED lines=12> */
.L_x_7944:
        /* <DEDUP_REMOVED lines=12> */
.L_x_7945:
        /* <DEDUP_REMOVED lines=12> */
.L_x_7946:
        /* <DEDUP_REMOVED lines=12> */
.L_x_7947:
        /* <DEDUP_REMOVED lines=12> */
.L_x_7948:
        /* <DEDUP_REMOVED lines=11> */
.L_x_7941:
        /* <DEDUP_REMOVED lines=12> */
.L_x_7949:
        /* <DEDUP_REMOVED lines=12> */
.L_x_7950:
        /* <DEDUP_REMOVED lines=12> */
.L_x_7951:
        /* <DEDUP_REMOVED lines=12> */
.L_x_7952:
        /* <DEDUP_REMOVED lines=12> */
.L_x_7953:
        /* <DEDUP_REMOVED lines=12> */
.L_x_7954:
        /* <DEDUP_REMOVED lines=12> */
.L_x_7955:
        /* <DEDUP_REMOVED lines=13> */
.L_x_7933:
        /* <DEDUP_REMOVED lines=9> */
.L_x_7923:
[----:B------:R-:W-:Y:S05]  /*5670*/  BSYNC.RECONVERGENT B0 ;  /* 0x0000000000007941 */ /* 0x000fea0003800200 */
.L_x_7922:
        /* <DEDUP_REMOVED lines=49> */
.L_x_7960:
[----:B------:R-:W-:Y:S05]  /*5990*/  @!P5 BRA `(.L_x_7961) ;  /* 0x000000000018d947 */ /* 0x000fea0003800000 */
[----:B------:R-:W-:Y:S01]  /*59a0*/  FMUL.FTZ R105, R111, UR17 ;  /* 0x000000116f697c20 */ /* 0x000fe20008410000 */
[----:B------:R-:W-:-:S03]  /*59b0*/  LOP3.LUT P4, RZ, R128, 0xff00, RZ, 0xc0, !PT ;  /* 0x0000ff0080ff7812 */ /* 0x000fc6000788c0ff */
[----:B------:R-:W-:-:S05]  /*59c0*/  FMUL.FTZ R105, R105, UR16 ;  /* 0x0000001069697c20 */ /* 0x000fca0008410000 */
[----:B------:R-:W-:-:S04]  /*59d0*/  FSEL R105, R105, RZ, P4 ;  /* 0x000000ff69697208 */ /* 0x000fc80002000000 */
[----:B------:R-:W-:-:S04]  /*59e0*/  F2FP.F16.F32.PACK_AB R105, RZ, R105 ;  /* 0x00000069ff69723e */ /* 0x000fc800000000ff */
[----:B------:R-:W-:-:S07]  /*59f0*/  PRMT R100, R100, 0x5410, R105 ;  /* 0x0000541064647816 */ /* 0x000fce0000000069 */
.L_x_7961:
[----:B------:R-:W-:Y:S05]  /*5a00*/  @!P5 BRA `(.L_x_7962) ;  /* 0x000000000018d947 */ /* 0x000fea0003800000 */
[----:B------:R-:W-:Y:S01]  /*5a10*/  FMUL.FTZ R105, R106, UR17 ;  /* 0x000000116a697c20 */ /* 0x000fe20008410000 */
[----:B------:R-:W-:-:S03]  /*5a20*/  LOP3.LUT P4, RZ, R128, 0xff0000, RZ, 0xc0, !PT ;  /* 0x00ff000080ff7812 */ /* 0x000fc6000788c0ff */
[----:B------:R-:W-:-:S05]  /*5a30*/  FMUL.FTZ R105, R105, UR16 ;  /* 0x0000001069697c20 */ /* 0x000fca0008410000 */
[----:B------:R-:W-:-:S04]  /*5a40*/  FSEL R105, R105, RZ, P4 ;  /* 0x000000ff69697208 */ /* 0x000fc80002000000 */
[----:B------:R-:W-:-:S04]  /*5a50*/  F2FP.F16.F32.PACK_AB R105, RZ, R105 ;  /* 0x00000069ff69723e */ /* 0x000fc800000000ff */
[----:B------:R-:W-:-:S07]  /*5a60*/  PRMT R101, R105, 0x7610, R101 ;  /* 0x0000761069657816 */ /* 0x000fce0000000065 */
.L_x_7962:
[----:B------:R-:W-:Y:S05]  /*5a70*/  @!P5 BRA `(.L_x_7963) ;  /* 0x000000000018d947 */ /* 0x000fea0003800000 */
[----:B------:R-:W-:Y:S01]  /*5a80*/  FMUL.FTZ R105, R113, UR17 ;  /* 0x0000001171697c20 */ /* 0x000fe20008410000 */
[----:B------:R-:W-:-:S03]  /*5a90*/  LOP3.LUT P4, RZ, R128, 0xff000000, RZ, 0xc0, !PT ;  /* 0xff00000080ff7812 */ /* 0x000fc6000788c0ff */
[----:B------:R-:W-:-:S05]  /*5aa0*/  FMUL.FTZ R105, R105, UR16 ;  /* 0x0000001069697c20 */ /* 0x000fca0008410000 */
[----:B------:R-:W-:-:S04]  /*5ab0*/  FSEL R105, R105, RZ, P4 ;  /* 0x000000ff69697208 */ /* 0x000fc80002000000 */
[----:B------:R-:W-:-:S04]  /*5ac0*/  F2FP.F16.F32.PACK_AB R105, RZ, R105 ;  /* 0x00000069ff69723e */ /* 0x000fc800000000ff */
[----:B------:R-:W-:-:S07]  /*5ad0*/  PRMT R101, R101, 0x5410, R105 ;  /* 0x0000541065657816 */ /* 0x000fce0000000069 */
.L_x_7963:
[----:B------:R-:W-:Y:S05]  /*5ae0*/  @!P5 BRA `(.L_x_7964) ;  /* 0x000000000018d947 */ /* 0x000fea0003800000 */
[----:B------:R-:W-:Y:S01]  /*5af0*/  FMUL.FTZ R105, R114, UR17 ;  /* 0x0000001172697c20 */ /* 0x000fe20008410000 */
[----:B------:R-:W-:-:S03]  /*5b00*/  LOP3.LUT P4, RZ, R129, 0xff, RZ, 0xc0, !PT ;  /* 0x000000ff81ff7812 */ /* 0x000fc6000788c0ff */
[----:B------:R-:W-:-:S05]  /*5b10*/  FMUL.FTZ R105, R105, UR16 ;  /* 0x0000001069697c20 */ /* 0x000fca0008410000 */
[----:B------:R-:W-:-:S04]  /*5b20*/  FSEL R105, R105, RZ, P4 ;  /* 0x000000ff69697208 */ /* 0x000fc80002000000 */
[----:B------:R-:W-:-:S04]  /*5b30*/  F2FP.F16.F32.PACK_AB R105, RZ, R105 ;  /* 0x00000069ff69723e */ /* 0x000fc800000000ff */
[----:B------:R-:W-:-:S07]  /*5b40*/  PRMT R102, R105, 0x7610, R102 ;  /* 0x0000761069667816 */ /* 0x000fce0000000066 */
.L_x_7964:
[----:B------:R-:W-:Y:S05]  /*5b50*/  @!P5 BRA `(.L_x_7965) ;  /* 0x000000000018d947 */ /* 0x000fea0003800000 */
[----:B------:R-:W-:Y:S01]  /*5b60*/  FMUL.FTZ R105, R109, UR17 ;  /* 0x000000116d697c20 */ /* 0x000fe20008410000 */
[----:B------:R-:W-:-:S03]  /*5b70*/  LOP3.LUT P4, RZ, R129, 0xff00, RZ, 0xc0, !PT ;  /* 0x0000ff0081ff7812 */ /* 0x000fc6000788c0ff */
[----:B------:R-:W-:-:S05]  /*5b80*/  FMUL.FTZ R105, R105, UR16 ;  /* 0x0000001069697c20 */ /* 0x000fca0008410000 */
[----:B------:R-:W-:-:S04]  /*5b90*/  FSEL R105, R105, RZ, P4 ;  /* 0x000000ff69697208 */ /* 0x000fc80002000000 */
[----:B------:R-:W-:-:S04]  /*5ba0*/  F2FP.F16.F32.PACK_AB R105, RZ, R105 ;  /* 0x00000069ff69723e */ /* 0x000fc800000000ff */
[----:B------:R-:W-:-:S07]  /*5bb0*/  PRMT R102, R102, 0x5410, R105 ;  /* 0x0000541066667816 */ /* 0x000fce0000000069 */
.L_x_7965:
[----:B------:R-:W-:Y:S05]  /*5bc0*/  @!P5 BRA `(.L_x_7966) ;  /* 0x000000000018d947 */ /* 0x000fea0003800000 */
[----:B------:R-:W-:Y:S01]  /*5bd0*/  FMUL.FTZ R105, R115, UR17 ;  /* 0x0000001173697c20 */ /* 0x000fe20008410000 */
[----:B------:R-:W-:-:S03]  /*5be0*/  LOP3.LUT P4, RZ, R129, 0xff0000, RZ, 0xc0, !PT ;  /* 0x00ff000081ff7812 */ /* 0x000fc6000788c0ff */
[----:B------:R-:W-:-:S05]  /*5bf0*/  FMUL.FTZ R105, R105, UR16 ;  /* 0x0000001069697c20 */ /* 0x000fca0008410000 */
[----:B------:R-:W-:-:S04]  /*5c00*/  FSEL R105, R105, RZ, P4 ;  /* 0x000000ff69697208 */ /* 0x000fc80002000000 */
[----:B------:R-:W-:-:S04]  /*5c10*/  F2FP.F16.F32.PACK_AB R105, RZ, R105 ;  /* 0x00000069ff69723e */ /* 0x000fc800000000ff */
[----:B------:R-:W-:-:S07]  /*5c20*/  PRMT R103, R105, 0x7610, R103 ;  /* 0x0000761069677816 */ /* 0x000fce0000000067 */
.L_x_7966:
        /* <DEDUP_REMOVED lines=13> */
.L_x_7959:
        /* <DEDUP_REMOVED lines=11> */
.L_x_7968:
        /* <DEDUP_REMOVED lines=11> */
.L_x_7969:
        /* <DEDUP_REMOVED lines=11> */
.L_x_7970:
        /* <DEDUP_REMOVED lines=11> */
.L_x_7971:
        /* <DEDUP_REMOVED lines=11> */
.L_x_7972:
        /* <DEDUP_REMOVED lines=11> */
.L_x_7973:
        /* <DEDUP_REMOVED lines=11> */
.L_x_7974:
        /* <DEDUP_REMOVED lines=13> */
.L_x_7958:
        /* <DEDUP_REMOVED lines=16> */
.L_x_7976:
        /* <DEDUP_REMOVED lines=12> */
.L_x_7977:
        /* <DEDUP_REMOVED lines=12> */
.L_x_7978:
        /* <DEDUP_REMOVED lines=12> */
.L_x_7979:
        /* <DEDUP_REMOVED lines=12> */
.L_x_7980:
        /* <DEDUP_REMOVED lines=12> */
.L_x_7981:
        /* <DEDUP_REMOVED lines=12> */
.L_x_7982:
        /* <DEDUP_REMOVED lines=42> */
.L_x_7975:
        /* <DEDUP_REMOVED lines=12> */
.L_x_7983:
        /* <DEDUP_REMOVED lines=12> */
.L_x_7984:
        /* <DEDUP_REMOVED lines=12> */
.L_x_7985:
        /* <DEDUP_REMOVED lines=12> */
.L_x_7986:
        /* <DEDUP_REMOVED lines=12> */
.L_x_7987:
        /* <DEDUP_REMOVED lines=12> */
.L_x_7988:
        /* <DEDUP_REMOVED lines=12> */
.L_x_7989:
        /* <DEDUP_REMOVED lines=13> */
.L_x_7967:
[----:B------:R-:W1:Y:S08]  /*70d0*/  @P0 LDC.64 R114, c[0x0][0x478] ;  /* 0x00011e00ff720b82 */ /* 0x000e700000000a00 */
[----:B0-2---:R-:W0:Y:S01]  /*70e0*/  @P5 LDC.64 R116, c[0x0][0x468] ;  /* 0x00011a00ff745b82 */ /* 0x005e220000000a00 */
[----:B-1----:R-:W-:-:S05]  /*70f0*/  @P0 IMAD.WIDE.U32 R114, R139, 0x20, R114 ;  /* 0x000000208b720825 */ /* 0x002fca00078e0072 */
[----:B------:R1:W-:Y:S01]  /*7100*/  @P0 STG.E.128 desc[UR10][R114.64], R104 ;  /* 0x0000006872000986 */ /* 0x0003e2000c101d0a */
[----:B0-----:R-:W-:-:S03]  /*7110*/  @P5 IMAD.WIDE.U32 R112, R112, 0x10, R116 ;  /* 0x0000001070705825 */ /* 0x001fc600078e0074 */
[----:B------:R1:W-:Y:S04]  /*7120*/  @P0 STG.E.128 desc[UR10][R114.64+0x10], R108 ;  /* 0x0000106c72000986 */ /* 0x0003e8000c101d0a */
[----:B------:R1:W-:Y:S02]  /*7130*/  @P5 STG.E.128 desc[UR10][R112.64], R100 ;  /* 0x0000006470005986 */ /* 0x0003e4000c101d0a */
.L_x_7957:
[----:B------:R-:W-:Y:S05]  /*7140*/  BSYNC.RECONVERGENT B0 ;  /* 0x0000000000007941 */ /* 0x000fea0003800200 */
.L_x_7956:
[----:B-1----:R-:W1:Y:S01]  /*7150*/  LDC.64 R112, c[0x0][0x380] ;  /* 0x0000e000ff707b82 */ /* 0x002e620000000a00 */
[----:B------:R-:W-:Y:S01]  /*7160*/  UPLOP3.LUT UP1, UPT, UPT, UPT, UP1, 0x40, 0x4 ;  /* 0x000000000004789c */ /* 0x000fe20003f2e810 */
[----:B-1----:R-:W-:-:S04]  /*7170*/  IADD3 R2, PT, PT, R2, R112, RZ ;  /* 0x0000007002027210 */ /* 0x002fc80007ffe0ff */
[----:B------:R-:W-:-:S13]  /*7180*/  ISETP.GE.AND P0, PT, R2, R113, PT ;  /* 0x000000710200720c */ /* 0x000fda0003f06270 */
[----:B------:R-:W-:Y:S05]  /*7190*/  @!P0 BRA `(.L_x_7990) ;  /* 0xffffff9000f08947 */ /* 0x000fea000383ffff */
.L_x_7877:
        /* <DEDUP_REMOVED lines=31> */
.L_x_7991:
        /* <DEDUP_REMOVED lines=15> */
.L_x_10805:


//--------------------- .text._ZN10layer_norm22ln_bwd_finalize_kernelINS_22Kernel_traits_finalizeILj6144Ef6__halffS2_fjLb0ELj1024ELj4ENS_18Kernel_traits_baseILj6144EfS2_fS2_fjLj1024EEEEELb0ELb1EEEvNS_9BwdParamsE --------------------------
	.section	.text._ZN10layer_norm22ln_bwd_finalize_kernelINS_22Kernel_traits_finalizeILj6144Ef6__halffS2_fjLb0ELj1024ELj4ENS_18Kernel_traits_baseILj6144EfS2_fS2_fjLj1024EEEEELb0ELb1EEEvNS_9BwdParamsE,"ax",@progbits
	.align	128
        .global         _ZN10layer_norm22ln_bwd_finalize_kernelINS_22Kernel_traits_finalizeILj6144Ef6__halffS2_fjLb0ELj1024ELj4ENS_18Kernel_traits_baseILj6144EfS2_fS2_fjLj1024EEEEELb0ELb1EEEvNS_9BwdParamsE
        .type           _ZN10layer_norm22ln_bwd_finalize_kernelINS_22Kernel_traits_finalizeILj6144Ef6__halffS2_fjLb0ELj1024ELj4ENS_18Kernel_traits_baseILj6144EfS2_fS2_fjLj1024EEEEELb0ELb1EEEvNS_9BwdParamsE,@function
        .size           _ZN10layer_norm22ln_bwd_finalize_kernelINS_22Kernel_traits_finalizeILj6144Ef6__halffS2_fjLb0ELj1024ELj4ENS_18Kernel_traits_baseILj6144EfS2_fS2_fjLj1024EEEEELb0ELb1EEEvNS_9BwdParamsE,(.L_x_10806 - _ZN10layer_norm22ln_bwd_finalize_kernelINS_22Kernel_traits_finalizeILj6144Ef6__halffS2_fjLb0ELj1024ELj4ENS_18Kernel_traits_baseILj6144EfS2_fS2_fjLj1024EEEEELb0ELb1EEEvNS_9BwdParamsE)
        .other          _ZN10layer_norm22ln_bwd_finalize_kernelINS_22Kernel_traits_finalizeILj6144Ef6__halffS2_fjLb0ELj1024ELj4ENS_18Kernel_traits_baseILj6144EfS2_fS2_fjLj1024EEEEELb0ELb1EEEvNS_9BwdParamsE,@"STO_CUDA_ENTRY STV_DEFAULT"
_ZN10layer_norm22ln_bwd_finalize_kernelINS_22Kernel_traits_finalizeILj6144Ef6__halffS2_fjLb0ELj1024ELj4ENS_18Kernel_traits_baseILj6144EfS2_fS2_fjLj1024EEEEELb0ELb1EEEvNS_9BwdParamsE:
.text._ZN10layer_norm22ln_bwd_finalize_kernelINS_22Kernel_traits_finalizeILj6144Ef6__halffS2_fjLb0ELj1024ELj4ENS_18Kernel_traits_baseILj6144EfS2_fS2_fjLj1024EEEEELb0ELb1EEEvNS_9BwdParamsE:
        /* <DEDUP_REMOVED lines=81> */
.L_x_7996:
        /* <DEDUP_REMOVED lines=118> */
.L_x_7995:
[----:B------:R-:W-:Y:S05]  /*0c70*/  BSYNC.RECONVERGENT B1 ;  /* 0x0000000000017941 */ /* 0x000fea0003800200 */
.L_x_7994:
        /* <DEDUP_REMOVED lines=77> */
.L_x_7998:
[----:B------:R-:W-:Y:S05]  /*1150*/  BSYNC.RECONVERGENT B1 ;  /* 0x0000000000017941 */ /* 0x000fea0003800200 */
.L_x_7997:
        /* <DEDUP_REMOVED lines=38> */
.L_x_8000:
[----:B------:R-:W-:Y:S05]  /*13c0*/  BSYNC.RECONVERGENT B1 ;  /* 0x0000000000017941 */ /* 0x000fea0003800200 */
.L_x_7999:
        /* <DEDUP_REMOVED lines=8> */
.L_x_8001:
        /* <DEDUP_REMOVED lines=10> */
.L_x_7993:
[----:B------:R-:W-:Y:S05]  /*14f0*/  BSYNC.RECONVERGENT B0 ;  /* 0x0000000000007941 */ /* 0x000fea0003800200 */
.L_x_7992:
        /* <DEDUP_REMOVED lines=55> */
.L_x_8002:
        /* <DEDUP_REMOVED lines=9> */
.L_x_10806:


//--------------------- .text._ZN10layer_norm13ln_bwd_kernelINS_13Kernel_traitsIf6__halffS2_fjLj6144ELj1ELj1ELj8ELj16ENS_18Kernel_traits_baseILj6144EfS2_fS2_fjLj256EEEEELb1ELb0ELb1ELb1EEEvNS_9BwdParamsE --------------------------
	.section	.text._ZN10layer_norm13ln_bwd_kernelINS_13Kernel_traitsIf6__halffS2_fjLj6144ELj1ELj1ELj8ELj16ENS_18Kernel_traits_baseILj6144EfS2_fS2_fjLj256EEEEELb1ELb0ELb1ELb1EEEvNS_9BwdParamsE,"ax",@progbits
	.align	128
        .global         _ZN10layer_norm13ln_bwd_kernelINS_13Kernel_traitsIf6__halffS2_fjLj6144ELj1ELj1ELj8ELj16ENS_18Kernel_traits_baseILj6144EfS2_fS2_fjLj256EEEEELb1ELb0ELb1ELb1EEEvNS_9BwdParamsE
        .type           _ZN10layer_norm13ln_bwd_kernelINS_13Kernel_traitsIf6__halffS2_fjLj6144ELj1ELj1ELj8ELj16ENS_18Kernel_traits_baseILj6144EfS2_fS2_fjLj256EEEEELb1ELb0ELb1ELb1EEEvNS_9BwdParamsE,@function
        .size           _ZN10layer_norm13ln_bwd_kernelINS_13Kernel_traitsIf6__halffS2_fjLj6144ELj1ELj1ELj8ELj16ENS_18Kernel_traits_baseILj6144EfS2_fS2_fjLj256EEEEELb1ELb0ELb1ELb1EEEvNS_9BwdParamsE,(.L_x_10807 - _ZN10layer_norm13ln_bwd_kernelINS_13Kernel_traitsIf6__halffS2_fjLj6144ELj1ELj1ELj8ELj16ENS_18Kernel_traits_baseILj6144EfS2_fS2_fjLj256EEEEELb1ELb0ELb1ELb1EEEvNS_9BwdParamsE)
        .other          _ZN10layer_norm13ln_bwd_kernelINS_13Kernel_traitsIf6__halffS2_fjLj6144ELj1ELj1ELj8ELj16ENS_18Kernel_traits_baseILj6144EfS2_fS2_fjLj256EEEEELb1ELb0ELb1ELb1EEEvNS_9BwdParamsE,@"STO_CUDA_ENTRY STV_DEFAULT"
_ZN10layer_norm13ln_bwd_kernelINS_13Kernel_traitsIf6__halffS2_fjLj6144ELj1ELj1ELj8ELj16ENS_18Kernel_traits_baseILj6144EfS2_fS2_fjLj256EEEEELb1ELb0ELb1ELb1EEEvNS_9BwdParamsE:
.text._ZN10layer_norm13ln_bwd_kernelINS_13Kernel_traitsIf6__halffS2_fjLj6144ELj1ELj1ELj8ELj16ENS_18Kernel_traits_baseILj6144EfS2_fS2_fjLj256EEEEELb1ELb0ELb1ELb1EEEvNS_9BwdParamsE:
        /* <DEDUP_REMOVED lines=48> */
.L_x_8105:
        /* <DEDUP_REMOVED lines=27> */
[----:B------:R-:W-:Y:S02]  /*04b0*/  IADD3 R137, PT, PT, R167, 0x100, RZ ;  /* 0x00000100a7897810 */ /* 0x000fe40007ffe0ff */
[C---:B------:R-:W-:Y:S01]  /*04c0*/  IADD3 R141, PT, PT, R3.reuse, 0x100, RZ ;  /* 0x00000100038d7810 */ /* 0x040fe20007ffe0ff */
[----:B--2---:R-:W-:-:S04]  /*04d0*/  IMAD.WIDE.U32 R116, R3, 0x10, R152 ;  /* 0x0000001003747825 */ /* 0x004fc800078e0098 */
[--C-:B----4-:R-:W-:Y:S02]  /*04e0*/  IMAD.WIDE.U32 R128, R167, 0x20, R132.reuse ;  /* 0x00000020a7807825 */ /* 0x110fe400078e0084 */
[----:B------:R-:W2:Y:S02]  /*04f0*/  LDG.E.128 R116, desc[UR12][R116.64] ;  /* 0x0000000c74747981 */ /* 0x000ea4000c1e1d00 */
[----:B------:R-:W-:Y:S02]  /*0500*/  IMAD.WIDE.U32 R130, R137, 0x20, R132 ;  /* 0x0000002089827825 */ /* 0x000fe400078e0084 */
[----:B------:R-:W4:Y:S02]  /*0510*/  LDG.E.128 R112, desc[UR12][R128.64] ;  /* 0x0000000c80707981 */ /* 0x000f24000c1e1d00 */
[----:B------:R-:W-:Y:S02]  /*0520*/  IMAD.WIDE.U32 R140, R141, 0x10, R152 ;  /* 0x000000108d8c7825 */ /* 0x000fe400078e0098 */
[----:B------:R-:W4:Y:S04]  /*0530*/  LDG.E.128 R124, desc[UR12][R130.64] ;  /* 0x0000000c827c7981 */ /* 0x000f28000c1e1d00 */
[----:B------:R0:W4:Y:S04]  /*0540*/  LDG.E.128 R120, desc[UR12][R128.64+0x10] ;  /* 0x0000100c80787981 */ /* 0x000128000c1e1d00 */
[----:B------:R-:W4:Y:S01]  /*0550*/  LDG.E.128 R140, desc[UR12][R140.64] ;  /* 0x0000000c8c8c7981 */ /* 0x000f22000c1e1d00 */
[----:B------:R-:W-:-:S03]  /*0560*/  IADD3 R169, PT, PT, R167, 0x200, RZ ;  /* 0x00000200a7a97810 */ /* 0x000fc60007ffe0ff */
[----:B------:R1:W4:Y:S02]  /*0570*/  LDG.E.128 R144, desc[UR12][R130.64+0x10] ;  /* 0x0000100c82907981 */ /* 0x000324000c1e1d00 */
[----:B------:R-:W-:Y:S01]  /*0580*/  IMAD.WIDE.U32 R132, R169, 0x20, R132 ;  /* 0x00000020a9847825 */ /* 0x000fe200078e0084 */
[----:B------:R-:W-:Y:S01]  /*0590*/  IADD3 R3, PT, PT, R3, 0x200, RZ ;  /* 0x0000020003037810 */ /* 0x000fe20007ffe0ff */
[----:B0-----:R-:W0:Y:S03]  /*05a0*/  LDC.64 R128, c[0x0][0x3b0] ;  /* 0x0000ec00ff807b82 */ /* 0x001e260000000a00 */
        /* <DEDUP_REMOVED lines=34> */
[----:B------:R-:W-:-:S04]  /*07d0*/  ISETP.NE.AND P0, PT, RZ, UR11, PT ;  /* 0x0000000bff007c0c */ /* 0x000fc8000bf05270 */
[----:B---3--:R-:W-:Y:S01]  /*07e0*/  FSEL R164, R164, RZ, !P0 ;  /* 0x000000ffa4a47208 */ /* 0x008fe20004000000 */
[----:B--2---:R-:W-:-:S04]  /*07f0*/  HADD2.F32 R139, -RZ, R116.H0_H0 ;  /* 0x20000074ff8b7230 */ /* 0x004fc80000004100 */
[C---:B----4-:R-:W-:Y:S01]  /*0800*/  FADD.FTZ R3, -R164.reuse, R112 ;  /* 0x00000070a4037221 */ /* 0x050fe20000010100 */
[C---:B------:R-:W-:Y:S01]  /*0810*/  FADD.FTZ R137, -R164.reuse, R113 ;  /* 0x00000071a4897221 */ /* 0x040fe20000010100 */
[C---:B------:R-:W-:Y:S01]  /*0820*/  FADD.FTZ R165, -R164.reuse, R114 ;  /* 0x00000072a4a57221 */ /* 0x040fe20000010100 */
[--C-:B0-----:R-:W-:Y:S02]  /*0830*/  HADD2.F32 R161, -RZ, R117.reuse.H0_H0 ;  /* 0x20000075ffa17230 */ /* 0x101fe40000004100 */
[C---:B------:R-:W-:Y:S01]  /*0840*/  FADD.FTZ R171, -R164.reuse, R124 ;  /* 0x0000007ca4ab7221 */ /* 0x040fe20000010100 */
[----:B------:R-:W-:Y:S02]  /*0850*/  HADD2.F32 R114, -RZ, R117.H1_H1 ;  /* 0x30000075ff727230 */ /* 0x000fe40000004100 */
[C---:B------:R-:W-:Y:S01]  /*0860*/  FADD.FTZ R167, -R164.reuse, R115 ;  /* 0x00000073a4a77221 */ /* 0x040fe20000010100 */
[----:B------:R-:W-:Y:S02]  /*0870*/  HADD2.F32 R116, -RZ, R116.H1_H1 ;  /* 0x30000074ff747230 */ /* 0x000fe40000004100 */
[----:B------:R-:W-:Y:S01]  /*0880*/  FADD.FTZ R117, -R164, R120 ;  /* 0x00000078a4757221 */ /* 0x000fe20000010100 */
[----:B------:R-:W-:Y:S01]  /*0890*/  FMUL.FTZ R3, R134, R3 ;  /* 0x0000000386037220 */ /* 0x000fe20000410000 */
[----:B------:R-:W-:-:S02]  /*08a0*/  HADD2.F32 R169, -RZ, R119.H0_H0 ;  /* 0x20000077ffa97230 */ /* 0x000fc40000004100 */
[----:B------:R-:W-:Y:S01]  /*08b0*/  FMUL.FTZ R138, R134, R137 ;  /* 0x00000089868a7220 */ /* 0x000fe20000410000 */
[--C-:B------:R-:W-:Y:S02]  /*08c0*/  HADD2.F32 R181, -RZ, R142.reuse.H0_H0 ;  /* 0x2000008effb57230 */ /* 0x100fe40000004100 */
[----:B------:R-:W-:Y:S02]  /*08d0*/  HADD2.F32 R124, -RZ, R142.H1_H1 ;  /* 0x3000008eff7c7230 */ /* 0x000fe40000004100 */
[----:B------:R-:W-:Y:S01]  /*08e0*/  FMUL.FTZ R142, R48, R139 ;  /* 0x0000008b308e7220 */ /* 0x000fe20000410000 */
[----:B------:R-:W-:Y:S02]  /*08f0*/  HADD2.F32 R160, -RZ, R119.H1_H1 ;  /* 0x30000077ffa07230 */ /* 0x000fe40000004100 */
[C---:B------:R-:W-:Y:S01]  /*0900*/  FADD.FTZ R119, -R164.reuse, R122 ;  /* 0x0000007aa4777221 */ /* 0x040fe20000010100 */
[C---:B------:R-:W-:Y:S01]  /*0910*/  FADD.FTZ R173, -R164.reuse, R125 ;  /* 0x0000007da4ad7221 */ /* 0x040fe20000010100 */
[----:B------:R-:W-:Y:S01]  /*0920*/  FADD.FTZ R177, -R164, R127 ;  /* 0x0000007fa4b17221 */ /* 0x000fe20000010100 */
[----:B------:R-:W-:-:S02]  /*0930*/  HADD2.F32 R125, -RZ, R140.H0_H0 ;  /* 0x2000008cff7d7230 */ /* 0x000fc40000004100 */
[----:B------:R-:W-:Y:S01]  /*0940*/  FADD.FTZ R96, R96, R139 ;  /* 0x0000008b60607221 */ /* 0x000fe20000010000 */
[----:B------:R-:W-:Y:S02]  /*0950*/  HADD2.F32 R120, -RZ, R140.H1_H1 ;  /* 0x3000008cff787230 */ /* 0x000fe40000004100 */
[C---:B------:R-:W-:Y:S01]  /*0960*/  FMUL.FTZ R140, R134.reuse, R167 ;  /* 0x000000a7868c7220 */ /* 0x040fe20000410000 */
[--C-:B------:R-:W-:Y:S02]  /*0970*/  HADD2.F32 R127, -RZ, R141.reuse.H0_H0 ;  /* 0x2000008dff7f7230 */ /* 0x100fe40000004100 */
[----:B------:R-:W-:Y:S01]  /*0980*/  FFMA.FTZ R52, R3, R139, R52 ;  /* 0x0000008b03347223 */ /* 0x000fe20000010034 */
[----:B------:R-:W-:Y:S02]  /*0990*/  HADD2.F32 R122, -RZ, R141.H1_H1 ;  /* 0x3000008dff7a7230 */ /* 0x000fe40000004100 */
[----:B------:R-:W-:Y:S01]  /*09a0*/  FMUL.FTZ R141, R134, R117 ;  /* 0x00000075868d7220 */ /* 0x000fe20000410000 */
[----:B------:R-:W-:Y:S01]  /*09b0*/  FADD.FTZ R97, R97, R116 ;  /* 0x0000007461617221 */ /* 0x000fe20000010000 */
[-C--:B------:R-:W-:Y:S01]  /*09c0*/  FFMA.FTZ R53, R138, R116.reuse, R53 ;  /* 0x000000748a357223 */ /* 0x080fe20000010035 */
[----:B------:R-:W-:Y:S01]  /*09d0*/  FMUL.FTZ R139, R49, R116 ;  /* 0x00000074318b7220 */ /* 0x000fe20000410000 */
[----:B------:R-:W-:Y:S01]  /*09e0*/  FFMA.FTZ R117, R3, R142, RZ ;  /* 0x0000008e03757223 */ /* 0x000fe200000100ff */
[----:B------:R-:W-:Y:S01]  /*09f0*/  FADD.FTZ R175, -R164, R126 ;  /* 0x0000007ea4af7221 */ /* 0x000fe20000010100 */
[----:B------:R-:W-:Y:S01]  /*0a00*/  FADD.FTZ R116, RZ, R142 ;  /* 0x0000008eff747221 */ /* 0x000fe20000010000 */
[----:B------:R-:W-:-:S02]  /*0a10*/  HADD2.F32 R187, -RZ, R143.H0_H0 ;  /* 0x2000008fffbb7230 */ /* 0x000fc40000004100 */
[C---:B------:R-:W-:Y:S01]  /*0a20*/  FADD.FTZ R179, -R164.reuse, R144 ;  /* 0x00000090a4b37221 */ /* 0x040fe20000010100 */
[----:B------:R-:W-:Y:S02]  /*0a30*/  HADD2.F32 R126, -RZ, R143.H1_H1 ;  /* 0x3000008fff7e7230 */ /* 0x000fe40000004100 */
[----:B------:R-:W-:Y:S01]  /*0a40*/  FADD.FTZ R183, -R164, R145 ;  /* 0x00000091a4b77221 */ /* 0x000fe20000010100 */
[----:B------:R-:W-:Y:S01]  /*0a50*/  FADD.FTZ R99, R99, R114 ;  /* 0x0000007263637221 */ /* 0x000fe20000010000 */
[-C--:B------:R-:W-:Y:S01]  /*0a60*/  FFMA.FTZ R55, R140, R114.reuse, R55 ;  /* 0x000000728c377223 */ /* 0x080fe20000010037 */
[----:B------:R-:W-:Y:S01]  /*0a70*/  FMUL.FTZ R143, R51, R114 ;  /* 0x00000072338f7220 */ /* 0x000fe20000410000 */
[----:B------:R-:W-:Y:S01]  /*0a80*/  FMUL.FTZ R137, R134, R165 ;  /* 0x000000a586897220 */ /* 0x000fe20000410000 */
[----:B------:R-:W-:Y:S01]  /*0a90*/  FMUL.FTZ R144, R50, R161 ;  /* 0x000000a132907220 */ /* 0x000fe20000410000 */
[----:B------:R-:W-:Y:S01]  /*0aa0*/  FMUL.FTZ R145, R134, R119 ;  /* 0x0000007786917220 */ /* 0x000fe20000410000 */
[----:B------:R-:W-:Y:S01]  /*0ab0*/  FFMA.FTZ R114, R138, R139, R117 ;  /* 0x0000008b8a727223 */ /* 0x000fe20000010075 */
[----:B------:R-:W-:Y:S01]  /*0ac0*/  FADD.FTZ R119, R139, R116 ;  /* 0x000000748b777221 */ /* 0x000fe20000010000 */
[----:B-1----:R-:W-:-:S02]  /*0ad0*/  HADD2.F32 R163, -RZ, R118.H0_H0 ;  /* 0x20000076ffa37230 */ /* 0x002fc40000004100 */
[----:B------:R-:W-:Y:S01]  /*0ae0*/  FFMA.FTZ R117, R137, R144, R114 ;  /* 0x0000009089757223 */ /* 0x000fe20000010072 */
[----:B------:R-:W-:Y:S01]  /*0af0*/  FADD.FTZ R116, R144, R119 ;  /* 0x0000007790747221 */ /* 0x000fe20000010000 */
[----:B------:R-:W-:Y:S02]  /*0b00*/  HADD2.F32 R118, -RZ, R118.H1_H1 ;  /* 0x30000076ff767230 */ /* 0x000fe40000004100 */
[C---:B------:R-:W-:Y:S01]  /*0b10*/  FADD.FTZ R191, -R164.reuse, R148 ;  /* 0x00000094a4bf7221 */ /* 0x040fe20000010100 */
[----:B------:R-:W-:Y:S01]  /*0b20*/  FADD.FTZ R121, -R164, R121 ;  /* 0x00000079a4797221 */ /* 0x000fe20000010100 */
[----:B------:R-:W-:Y:S01]  /*0b30*/  FMUL.FTZ R148, R44, R163 ;  /* 0x000000a32c947220 */ /* 0x000fe20000410000 */
[----:B------:R-:W-:Y:S01]  /*0b40*/  FFMA.FTZ R114, R140, R143, R117 ;  /* 0x0000008f8c727223 */ /* 0x000fe20000010075 */
[----:B------:R-:W-:Y:S01]  /*0b50*/  FADD.FTZ R119, R143, R116 ;  /* 0x000000748f777221 */ /* 0x000fe20000010000 */
[C---:B------:R-:W-:Y:S01]  /*0b60*/  FADD.FTZ R185, -R164.reuse, R146 ;  /* 0x00000092a4b97221 */ /* 0x040fe20000010100 */
[----:B------:R-:W-:Y:S01]  /*0b70*/  FADD.FTZ R189, -R164, R147 ;  /* 0x00000093a4bd7221 */ /* 0x000fe20000010100 */
[----:B------:R-:W-:Y:S01]  /*0b80*/  FMUL.FTZ R146, R134, R121 ;  /* 0x0000007986927220 */ /* 0x000fe20000410000 */
[----:B------:R-:W-:Y:S01]  /*0b90*/  FMUL.FTZ R147, R45, R118 ;  /* 0x000000762d937220 */ /* 0x000fe20000410000 */
[----:B------:R-:W-:Y:S01]  /*0ba0*/  FFMA.FTZ R117, R141, R148, R114 ;  /* 0x000000948d757223 */ /* 0x000fe20000010072 */
[----:B------:R-:W-:Y:S01]  /*0bb0*/  FADD.FTZ R116, R148, R119 ;  /* 0x0000007794747221 */ /* 0x000fe20000010000 */
[----:B------:R-:W-:-:S02]  /*0bc0*/  HADD2.F32 R193, -RZ, R152.H0_H0 ;  /* 0x20000098ffc17230 */ /* 0x000fc40000004100 */
[----:B------:R-:W-:Y:S01]  /*0bd0*/  FADD.FTZ R123, -R164, R123 ;  /* 0x0000007ba47b7221 */ /* 0x000fe20000010100 */
[----:B------:R-:W-:Y:S02]  /*0be0*/  HADD2.F32 R178, -RZ, R152.H1_H1 ;  /* 0x30000098ffb27230 */ /* 0x000fe40000004100 */
        /* <DEDUP_REMOVED lines=16> */
[----:B------:R-:W-:Y:S02]  /*0cf0*/  HADD2.F32 R182, -RZ, R154.H1_H1 ;  /* 0x3000009affb67230 */ /* 0x000fe40000004100 */
[----:B------:R-:W-:Y:S01]  /*0d00*/  FMUL.FTZ R154, R134, R173 ;  /* 0x000000ad869a7220 */ /* 0x000fe20000410000 */
[--C-:B------:R-:W-:Y:S02]  /*0d10*/  HADD2.F32 R115, -RZ, R155.reuse.H0_H0 ;  /* 0x2000009bff737230 */ /* 0x100fe40000004100 */
[----:B------:R-:W-:Y:S01]  /*0d20*/  FFMA.FTZ R117, R151, R158, R114 ;  /* 0x0000009e97757223 */ /* 0x000fe20000010072 */
[----:B------:R-:W-:Y:S02]  /*0d30*/  HADD2.F32 R112, -RZ, R155.H1_H1 ;  /* 0x3000009bff707230 */ /* 0x000fe40000004100 */
[----:B------:R-:W-:Y:S01]  /*0d40*/  FMUL.FTZ R155, R41, R120 ;  /* 0x00000078299b7220 */ /* 0x000fe20000410000 */
[----:B------:R-:W-:Y:S01]  /*0d50*/  FADD.FTZ R116, R158, R119 ;  /* 0x000000779e747221 */ /* 0x000fe20000010000 */
[----:B------:R-:W-:-:S02]  /*0d60*/  HADD2.F32 R199, -RZ, R153.H0_H0 ;  /* 0x20000099ffc77230 */ /* 0x000fc40000004100 */
[----:B------:R-:W-:Y:S01]  /*0d70*/  FADD.FTZ R95, R95, R160 ;  /* 0x000000a05f5f7221 */ /* 0x000fe20000010000 */
[----:B------:R-:W-:Y:S02]  /*0d80*/  HADD2.F32 R180, -RZ, R153.H1_H1 ;  /* 0x30000099ffb47230 */ /* 0x000fe40000004100 */
[----:B------:R-:W-:Y:S01]  /*0d90*/  FFMA.FTZ R59, R150, R160, R59 ;  /* 0x000000a0963b7223 */ /* 0x000fe2000001003b */
        /* <DEDUP_REMOVED lines=10> */
[----:B------:R-:W-:Y:S01]  /*0e40*/  FADD.FTZ R207, -R164, R157 ;  /* 0x0000009da4cf7221 */ /* 0x000fe20000010100 */
        /* <DEDUP_REMOVED lines=91> */
.L_x_8004:
        /* <DEDUP_REMOVED lines=13> */
.L_x_8006:
        /* <DEDUP_REMOVED lines=36> */
.L_x_8005:
        /* <DEDUP_REMOVED lines=32> */
.L_x_8008:
[----:B------:R-:W-:Y:S05]  /*1910*/  BSYNC.RECONVERGENT B0 ;  /* 0x0000000000007941 */ /* 0x000fea0003800200 */
.L_x_8007:
        /* <DEDUP_REMOVED lines=67> */
.L_x_8011:
        /* <DEDUP_REMOVED lines=12> */
.L_x_8012:
        /* <DEDUP_REMOVED lines=12> */
.L_x_8013:
        /* <DEDUP_REMOVED lines=12> */
.L_x_8014:
        /* <DEDUP_REMOVED lines=12> */
.L_x_8015:
        /* <DEDUP_REMOVED lines=12> */
.L_x_8016:
        /* <DEDUP_REMOVED lines=12> */
.L_x_8017:
        /* <DEDUP_REMOVED lines=14> */
.L_x_8010:
        /* <DEDUP_REMOVED lines=45> */
.L_x_8019:
        /* <DEDUP_REMOVED lines=12> */
.L_x_8020:
        /* <DEDUP_REMOVED lines=12> */
.L_x_8021:
        /* <DEDUP_REMOVED lines=12> */
.L_x_8022:
        /* <DEDUP_REMOVED lines=12> */
.L_x_8023:
        /* <DEDUP_REMOVED lines=12> */
.L_x_8024:
        /* <DEDUP_REMOVED lines=12> */
.L_x_8025:
        /* <DEDUP_REMOVED lines=9> */
.L_x_8009:
        /* <DEDUP_REMOVED lines=16> */
.L_x_8027:
        /* <DEDUP_REMOVED lines=11> */
.L_x_8028:
        /* <DEDUP_REMOVED lines=11> */
.L_x_8029:
        /* <DEDUP_REMOVED lines=11> */
.L_x_8030:
        /* <DEDUP_REMOVED lines=11> */
.L_x_8031:
        /* <DEDUP_REMOVED lines=11> */
.L_x_8032:
        /* <DEDUP_REMOVED lines=11> */
.L_x_8033:
        /* <DEDUP_REMOVED lines=13> */
.L_x_8026:
        /* <DEDUP_REMOVED lines=39> */
.L_x_8034:
[----:B------:R-:W-:Y:S05]  /*32f0*/  @!P2 BRA `(.L_x_8035) ;  /* 0x000000000018a947 */ /* 0x000fea0003800000 */
[----:B------:R-:W-:Y:S01]  /*3300*/  FMUL.FTZ R105, R111, UR17 ;  /* 0x000000116f697c20 */ /* 0x000fe20008410000 */
[----:B------:R-:W-:-:S03]  /*3310*/  LOP3.LUT P0, RZ, R132, 0xff00, RZ, 0xc0, !PT ;  /* 0x0000ff0084ff7812 */ /* 0x000fc6000780c0ff */
[----:B------:R-:W-:-:S05]  /*3320*/  FMUL.FTZ R105, R105, UR16 ;  /* 0x0000001069697c20 */ /* 0x000fca0008410000 */
[----:B------:R-:W-:-:S04]  /*3330*/  FSEL R105, R105, RZ, P0 ;  /* 0x000000ff69697208 */ /* 0x000fc80000000000 */
[----:B------:R-:W-:-:S04]  /*3340*/  F2FP.F16.F32.PACK_AB R105, RZ, R105 ;  /* 0x00000069ff69723e */ /* 0x000fc800000000ff */
[----:B------:R-:W-:-:S07]  /*3350*/  PRMT R100, R100, 0x5410, R105 ;  /* 0x0000541064647816 */ /* 0x000fce0000000069 */
.L_x_8035:
[----:B------:R-:W-:Y:S05]  /*3360*/  @!P2 BRA `(.L_x_8036) ;  /* 0x000000000018a947 */ /* 0x000fea0003800000 */
[----:B------:R-:W-:Y:S01]  /*3370*/  FMUL.FTZ R105, R106, UR17 ;  /* 0x000000116a697c20 */ /* 0x000fe20008410000 */
[----:B------:R-:W-:-:S03]  /*3380*/  LOP3.LUT P0, RZ, R132, 0xff0000, RZ, 0xc0, !PT ;  /* 0x00ff000084ff7812 */ /* 0x000fc6000780c0ff */
[----:B------:R-:W-:-:S05]  /*3390*/  FMUL.FTZ R105, R105, UR16 ;  /* 0x0000001069697c20 */ /* 0x000fca0008410000 */
[----:B------:R-:W-:-:S04]  /*33a0*/  FSEL R105, R105, RZ, P0 ;  /* 0x000000ff69697208 */ /* 0x000fc80000000000 */
[----:B------:R-:W-:-:S04]  /*33b0*/  F2FP.F16.F32.PACK_AB R105, RZ, R105 ;  /* 0x00000069ff69723e */ /* 0x000fc800000000ff */
[----:B------:R-:W-:-:S07]  /*33c0*/  PRMT R101, R105, 0x7610, R101 ;  /* 0x0000761069657816 */ /* 0x000fce0000000065 */
.L_x_8036:
[----:B------:R-:W-:Y:S05]  /*33d0*/  @!P2 BRA `(.L_x_8037) ;  /* 0x000000000018a947 */ /* 0x000fea0003800000 */
[----:B------:R-:W-:Y:S01]  /*33e0*/  FMUL.FTZ R105, R107, UR17 ;  /* 0x000000116b697c20 */ /* 0x000fe20008410000 */
[----:B------:R-:W-:-:S03]  /*33f0*/  LOP3.LUT P0, RZ, R132, 0xff000000, RZ, 0xc0, !PT ;  /* 0xff00000084ff7812 */ /* 0x000fc6000780c0ff */
[----:B------:R-:W-:-:S05]  /*3400*/  FMUL.FTZ R105, R105, UR16 ;  /* 0x0000001069697c20 */ /* 0x000fca0008410000 */
[----:B------:R-:W-:-:S04]  /*3410*/  FSEL R105, R105, RZ, P0 ;  /* 0x000000ff69697208 */ /* 0x000fc80000000000 */
[----:B------:R-:W-:-:S04]  /*3420*/  F2FP.F16.F32.PACK_AB R105, RZ, R105 ;  /* 0x00000069ff69723e */ /* 0x000fc800000000ff */
[----:B------:R-:W-:-:S07]  /*3430*/  PRMT R101, R101, 0x5410, R105 ;  /* 0x0000541065657816 */ /* 0x000fce0000000069 */
.L_x_8037:
[----:B------:R-:W-:Y:S05]  /*3440*/  @!P2 BRA `(.L_x_8038) ;  /* 0x000000000018a947 */ /* 0x000fea0003800000 */
[----:B------:R-:W-:Y:S01]  /*3450*/  FMUL.FTZ R105, R108, UR17 ;  /* 0x000000116c697c20 */ /* 0x000fe20008410000 */
[----:B------:R-:W-:-:S03]  /*3460*/  LOP3.LUT P0, RZ, R133, 0xff, RZ, 0xc0, !PT ;  /* 0x000000ff85ff7812 */ /* 0x000fc6000780c0ff */
[----:B------:R-:W-:-:S05]  /*3470*/  FMUL.FTZ R105, R105, UR16 ;  /* 0x0000001069697c20 */ /* 0x000fca0008410000 */
[----:B------:R-:W-:-:S04]  /*3480*/  FSEL R105, R105, RZ, P0 ;  /* 0x000000ff69697208 */ /* 0x000fc80000000000 */
[----:B------:R-:W-:-:S04]  /*3490*/  F2FP.F16.F32.PACK_AB R105, RZ, R105 ;  /* 0x00000069ff69723e */ /* 0x000fc800000000ff */
[----:B------:R-:W-:-:S07]  /*34a0*/  PRMT R102, R105, 0x7610, R102 ;  /* 0x0000761069667816 */ /* 0x000fce0000000066 */
.L_x_8038:
[----:B------:R-:W-:Y:S05]  /*34b0*/  @!P2 BRA `(.L_x_8039) ;  /* 0x000000000018a947 */ /* 0x000fea0003800000 */
[----:B------:R-:W-:Y:S01]  /*34c0*/  FMUL.FTZ R105, R109, UR17 ;  /* 0x000000116d697c20 */ /* 0x000fe20008410000 */
[----:B------:R-:W-:-:S03]  /*34d0*/  LOP3.LUT P0, RZ, R133, 0xff00, RZ, 0xc0, !PT ;  /* 0x0000ff0085ff7812 */ /* 0x000fc6000780c0ff */
[----:B------:R-:W-:-:S05]  /*34e0*/  FMUL.FTZ R105, R105, UR16 ;  /* 0x0000001069697c20 */ /* 0x000fca0008410000 */
[----:B------:R-:W-:-:S04]  /*34f0*/  FSEL R105, R105, RZ, P0 ;  /* 0x000000ff69697208 */ /* 0x000fc80000000000 */
[----:B------:R-:W-:-:S04]  /*3500*/  F2FP.F16.F32.PACK_AB R105, RZ, R105 ;  /* 0x00000069ff69723e */ /* 0x000fc800000000ff */
[----:B------:R-:W-:-:S07]  /*3510*/  PRMT R102, R102, 0x5410, R105 ;  /* 0x0000541066667816 */ /* 0x000fce0000000069 */
.L_x_8039:
[----:B------:R-:W-:Y:S05]  /*3520*/  @!P2 BRA `(.L_x_8040) ;  /* 0x000000000018a947 */ /* 0x000fea0003800000 */
[----:B------:R-:W-:Y:S01]  /*3530*/  FMUL.FTZ R105, R110, UR17 ;  /* 0x000000116e697c20 */ /* 0x000fe20008410000 */
[----:B------:R-:W-:-:S03]  /*3540*/  LOP3.LUT P0, RZ, R133, 0xff0000, RZ, 0xc0, !PT ;  /* 0x00ff000085ff7812 */ /* 0x000fc6000780c0ff */
[----:B------:R-:W-:-:S05]  /*3550*/  FMUL.FTZ R105, R105, UR16 ;  /* 0x0000001069697c20 */ /* 0x000fca0008410000 */
[----:B------:R-:W-:-:S04]  /*3560*/  FSEL R105, R105, RZ, P0 ;  /* 0x000000ff69697208 */ /* 0x000fc80000000000 */
[----:B------:R-:W-:-:S04]  /*3570*/  F2FP.F16.F32.PACK_AB R105, RZ, R105 ;  /* 0x00000069ff69723e */ /* 0x000fc800000000ff */
[----:B------:R-:W-:-:S07]  /*3580*/  PRMT R103, R105, 0x7610, R103 ;  /* 0x0000761069677816 */ /* 0x000fce0000000067 */
.L_x_8040:
        /* <DEDUP_REMOVED lines=10> */
.L_x_8018:
        /* <DEDUP_REMOVED lines=53> */
.L_x_8043:
[----:B------:R-:W-:Y:S05]  /*3980*/  @!P2 BRA `(.L_x_8044) ;  /* 0x000000000018a947 */ /* 0x000fea0003800000 */
[----:B------:R-:W-:Y:S01]  /*3990*/  FMUL.FTZ R105, R111, UR17 ;  /* 0x000000116f697c20 */ /* 0x000fe20008410000 */
[----:B------:R-:W-:-:S03]  /*39a0*/  LOP3.LUT P4, RZ, R130, 0xff00, RZ, 0xc0, !PT ;  /* 0x0000ff0082ff7812 */ /* 0x000fc6000788c0ff */
[----:B------:R-:W-:-:S05]  /*39b0*/  FMUL.FTZ R105, R105, UR16 ;  /* 0x0000001069697c20 */ /* 0x000fca0008410000 */
[----:B------:R-:W-:-:S04]  /*39c0*/  FSEL R105, R105, RZ, P4 ;  /* 0x000000ff69697208 */ /* 0x000fc80002000000 */
[----:B------:R-:W-:-:S04]  /*39d0*/  F2FP.F16.F32.PACK_AB R105, RZ, R105 ;  /* 0x00000069ff69723e */ /* 0x000fc800000000ff */
[----:B------:R-:W-:-:S07]  /*39e0*/  PRMT R100, R100, 0x5410, R105 ;  /* 0x0000541064647816 */ /* 0x000fce0000000069 */
.L_x_8044:
[----:B------:R-:W-:Y:S05]  /*39f0*/  @!P2 BRA `(.L_x_8045) ;  /* 0x000000000018a947 */ /* 0x000fea0003800000 */
[----:B------:R-:W-:Y:S01]  /*3a00*/  FMUL.FTZ R105, R106, UR17 ;  /* 0x000000116a697c20 */ /* 0x000fe20008410000 */
[----:B------:R-:W-:-:S03]  /*3a10*/  LOP3.LUT P4, RZ, R130, 0xff0000, RZ, 0xc0, !PT ;  /* 0x00ff000082ff7812 */ /* 0x000fc6000788c0ff */
[----:B------:R-:W-:-:S05]  /*3a20*/  FMUL.FTZ R105, R105, UR16 ;  /* 0x0000001069697c20 */ /* 0x000fca0008410000 */
[----:B------:R-:W-:-:S04]  /*3a30*/  FSEL R105, R105, RZ, P4 ;  /* 0x000000ff69697208 */ /* 0x000fc80002000000 */
[----:B------:R-:W-:-:S04]  /*3a40*/  F2FP.F16.F32.PACK_AB R105, RZ, R105 ;  /* 0x00000069ff69723e */ /* 0x000fc800000000ff */
[----:B------:R-:W-:-:S07]  /*3a50*/  PRMT R101, R105, 0x7610, R101 ;  /* 0x0000761069657816 */ /* 0x000fce0000000065 */
.L_x_8045:
[----:B------:R-:W-:Y:S05]  /*3a60*/  @!P2 BRA `(.L_x_8046) ;  /* 0x000000000018a947 */ /* 0x000fea0003800000 */
[----:B------:R-:W-:Y:S01]  /*3a70*/  FMUL.FTZ R105, R107, UR17 ;  /* 0x000000116b697c20 */ /* 0x000fe20008410000 */
[----:B------:R-:W-:-:S03]  /*3a80*/  LOP3.LUT P4, RZ, R130, 0xff000000, RZ, 0xc0, !PT ;  /* 0xff00000082ff7812 */ /* 0x000fc6000788c0ff */
[----:B------:R-:W-:-:S05]  /*3a90*/  FMUL.FTZ R105, R105, UR16 ;  /* 0x0000001069697c20 */ /* 0x000fca0008410000 */
[----:B------:R-:W-:-:S04]  /*3aa0*/  FSEL R105, R105, RZ, P4 ;  /* 0x000000ff69697208 */ /* 0x000fc80002000000 */
[----:B------:R-:W-:-:S04]  /*3ab0*/  F2FP.F16.F32.PACK_AB R105, RZ, R105 ;  /* 0x00000069ff69723e */ /* 0x000fc800000000ff */
[----:B------:R-:W-:-:S07]  /*3ac0*/  PRMT R101, R101, 0x5410, R105 ;  /* 0x0000541065657816 */ /* 0x000fce0000000069 */
.L_x_8046:
[----:B------:R-:W-:Y:S05]  /*3ad0*/  @!P2 BRA `(.L_x_8047) ;  /* 0x000000000018a947 */ /* 0x000fea0003800000 */
[----:B------:R-:W-:Y:S01]  /*3ae0*/  FMUL.FTZ R105, R108, UR17 ;  /* 0x000000116c697c20 */ /* 0x000fe20008410000 */
[----:B------:R-:W-:-:S03]  /*3af0*/  LOP3.LUT P4, RZ, R131, 0xff, RZ, 0xc0, !PT ;  /* 0x000000ff83ff7812 */ /* 0x000fc6000788c0ff */
[----:B------:R-:W-:-:S05]  /*3b00*/  FMUL.FTZ R105, R105, UR16 ;  /* 0x0000001069697c20 */ /* 0x000fca0008410000 */
[----:B------:R-:W-:-:S04]  /*3b10*/  FSEL R105, R105, RZ, P4 ;  /* 0x000000ff69697208 */ /* 0x000fc80002000000 */
[----:B------:R-:W-:-:S04]  /*3b20*/  F2FP.F16.F32.PACK_AB R105, RZ, R105 ;  /* 0x00000069ff69723e */ /* 0x000fc800000000ff */
[----:B------:R-:W-:-:S07]  /*3b30*/  PRMT R102, R105, 0x7610, R102 ;  /* 0x0000761069667816 */ /* 0x000fce0000000066 */
.L_x_8047:
[----:B------:R-:W-:Y:S05]  /*3b40*/  @!P2 BRA `(.L_x_8048) ;  /* 0x000000000018a947 */ /* 0x000fea0003800000 */
[----:B------:R-:W-:Y:S01]  /*3b50*/  FMUL.FTZ R105, R109, UR17 ;  /* 0x000000116d697c20 */ /* 0x000fe20008410000 */
[----:B------:R-:W-:-:S03]  /*3b60*/  LOP3.LUT P4, RZ, R131, 0xff00, RZ, 0xc0, !PT ;  /* 0x0000ff0083ff7812 */ /* 0x000fc6000788c0ff */
[----:B------:R-:W-:-:S05]  /*3b70*/  FMUL.FTZ R105, R105, UR16 ;  /* 0x0000001069697c20 */ /* 0x000fca0008410000 */
[----:B------:R-:W-:-:S04]  /*3b80*/  FSEL R105, R105, RZ, P4 ;  /* 0x000000ff69697208 */ /* 0x000fc80002000000 */
[----:B------:R-:W-:-:S04]  /*3b90*/  F2FP.F16.F32.PACK_AB R105, RZ, R105 ;  /* 0x00000069ff69723e */ /* 0x000fc800000000ff */
[----:B------:R-:W-:-:S07]  /*3ba0*/  PRMT R102, R102, 0x5410, R105 ;  /* 0x0000541066667816 */ /* 0x000fce0000000069 */
.L_x_8048:
[----:B------:R-:W-:Y:S05]  /*3bb0*/  @!P2 BRA `(.L_x_8049) ;  /* 0x000000000018a947 */ /* 0x000fea0003800000 */
[----:B------:R-:W-:Y:S01]  /*3bc0*/  FMUL.FTZ R105, R116, UR17 ;  /* 0x0000001174697c20 */ /* 0x000fe20008410000 */
[----:B------:R-:W-:-:S03]  /*3bd0*/  LOP3.LUT P4, RZ, R131, 0xff0000, RZ, 0xc0, !PT ;  /* 0x00ff000083ff7812 */ /* 0x000fc6000788c0ff */
[----:B------:R-:W-:-:S05]  /*3be0*/  FMUL.FTZ R105, R105, UR16 ;  /* 0x0000001069697c20 */ /* 0x000fca0008410000 */
[----:B------:R-:W-:-:S04]  /*3bf0*/  FSEL R105, R105, RZ, P4 ;  /* 0x000000ff69697208 */ /* 0x000fc80002000000 */
[----:B------:R-:W-:-:S04]  /*3c00*/  F2FP.F16.F32.PACK_AB R105, RZ, R105 ;  /* 0x00000069ff69723e */ /* 0x000fc800000000ff */
[----:B------:R-:W-:-:S07]  /*3c10*/  PRMT R103, R105, 0x7610, R103 ;  /* 0x0000761069677816 */ /* 0x000fce0000000067 */
.L_x_8049:
        /* <DEDUP_REMOVED lines=11> */
.L_x_8042:
        /* <DEDUP_REMOVED lines=11> */
.L_x_8051:
        /* <DEDUP_REMOVED lines=11> */
.L_x_8052:
        /* <DEDUP_REMOVED lines=11> */
.L_x_8053:
        /* <DEDUP_REMOVED lines=11> */
.L_x_8054:
        /* <DEDUP_REMOVED lines=11> */
.L_x_8055:
        /* <DEDUP_REMOVED lines=11> */
.L_x_8056:
        /* <DEDUP_REMOVED lines=11> */
.L_x_8057:
        /* <DEDUP_REMOVED lines=13> */
.L_x_8041:
        /* <DEDUP_REMOVED lines=46> */
.L_x_8059:
        /* <DEDUP_REMOVED lines=12> */
.L_x_8060:
        /* <DEDUP_REMOVED lines=12> */
.L_x_8061:
        /* <DEDUP_REMOVED lines=12> */
.L_x_8062:
        /* <DEDUP_REMOVED lines=12> */
.L_x_8063:
        /* <DEDUP_REMOVED lines=12> */
.L_x_8064:
        /* <DEDUP_REMOVED lines=12> */
.L_x_8065:
        /* <DEDUP_REMOVED lines=11> */
.L_x_8058:
        /* <DEDUP_REMOVED lines=12> */
.L_x_8066:
        /* <DEDUP_REMOVED lines=12> */
.L_x_8067:
        /* <DEDUP_REMOVED lines=12> */
.L_x_8068:
        /* <DEDUP_REMOVED lines=12> */
.L_x_8069:
        /* <DEDUP_REMOVED lines=12> */
.L_x_8070:
        /* <DEDUP_REMOVED lines=12> */
.L_x_8071:
        /* <DEDUP_REMOVED lines=12> */
.L_x_8072:
        /* <DEDUP_REMOVED lines=13> */
.L_x_8050:
        /* <DEDUP_REMOVED lines=51> */
.L_x_8075:
[----:B------:R-:W-:Y:S05]  /*53c0*/  @!P2 BRA `(.L_x_8076) ;  /* 0x000000000018a947 */ /* 0x000fea0003800000 */
[----:B------:R-:W-:Y:S01]  /*53d0*/  FMUL.FTZ R2, R111, UR17 ;  /* 0x000000116f027c20 */ /* 0x000fe20008410000 */
[----:B------:R-:W-:-:S03]  /*53e0*/  LOP3.LUT P1, RZ, R128, 0xff00, RZ, 0xc0, !PT ;  /* 0x0000ff0080ff7812 */ /* 0x000fc6000782c0ff */
[----:B------:R-:W-:-:S05]  /*53f0*/  FMUL.FTZ R2, R2, UR16 ;  /* 0x0000001002027c20 */ /* 0x000fca0008410000 */
[----:B------:R-:W-:-:S04]  /*5400*/  FSEL R2, R2, RZ, P1 ;  /* 0x000000ff02027208 */ /* 0x000fc80000800000 */
[----:B------:R-:W-:-:S04]  /*5410*/  F2FP.F16.F32.PACK_AB R2, RZ, R2 ;  /* 0x00000002ff02723e */ /* 0x000fc800000000ff */
[----:B------:R-:W-:-:S07]  /*5420*/  PRMT R100, R100, 0x5410, R2 ;  /* 0x0000541064647816 */ /* 0x000fce0000000002 */
.L_x_8076:
[----:B------:R-:W-:Y:S05]  /*5430*/  @!P2 BRA `(.L_x_8077) ;  /* 0x000000000018a947 */ /* 0x000fea0003800000 */
[----:B------:R-:W-:Y:S01]  /*5440*/  FMUL.FTZ R2, R106, UR17 ;  /* 0x000000116a027c20 */ /* 0x000fe20008410000 */
[----:B------:R-:W-:-:S03]  /*5450*/  LOP3.LUT P1, RZ, R128, 0xff0000, RZ, 0xc0, !PT ;  /* 0x00ff000080ff7812 */ /* 0x000fc6000782c0ff */
[----:B------:R-:W-:-:S05]  /*5460*/  FMUL.FTZ R2, R2, UR16 ;  /* 0x0000001002027c20 */ /* 0x000fca0008410000 */
[----:B------:R-:W-:-:S04]  /*5470*/  FSEL R2, R2, RZ, P1 ;  /* 0x000000ff02027208 */ /* 0x000fc80000800000 */
[----:B------:R-:W-:-:S04]  /*5480*/  F2FP.F16.F32.PACK_AB R2, RZ, R2 ;  /* 0x00000002ff02723e */ /* 0x000fc800000000ff */
[----:B------:R-:W-:-:S07]  /*5490*/  PRMT R101, R2, 0x7610, R101 ;  /* 0x0000761002657816 */ /* 0x000fce0000000065 */
.L_x_8077:
[----:B------:R-:W-:Y:S05]  /*54a0*/  @!P2 BRA `(.L_x_8078) ;  /* 0x000000000018a947 */ /* 0x000fea0003800000 */
[----:B------:R-:W-:Y:S01]  /*54b0*/  FMUL.FTZ R2, R114, UR17 ;  /* 0x0000001172027c20 */ /* 0x000fe20008410000 */
[----:B------:R-:W-:-:S03]  /*54c0*/  LOP3.LUT P1, RZ, R128, 0xff000000, RZ, 0xc0, !PT ;  /* 0xff00000080ff7812 */ /* 0x000fc6000782c0ff */
[----:B------:R-:W-:-:S05]  /*54d0*/  FMUL.FTZ R2, R2, UR16 ;  /* 0x0000001002027c20 */ /* 0x000fca0008410000 */
[----:B------:R-:W-:-:S04]  /*54e0*/  FSEL R2, R2, RZ, P1 ;  /* 0x000000ff02027208 */ /* 0x000fc80000800000 */
[----:B------:R-:W-:-:S04]  /*54f0*/  F2FP.F16.F32.PACK_AB R2, RZ, R2 ;  /* 0x00000002ff02723e */ /* 0x000fc800000000ff */
[----:B------:R-:W-:-:S07]  /*5500*/  PRMT R101, R101, 0x5410, R2 ;  /* 0x0000541065657816 */ /* 0x000fce0000000002 */
.L_x_8078:
[----:B------:R-:W-:Y:S05]  /*5510*/  @!P2 BRA `(.L_x_8079) ;  /* 0x000000000018a947 */ /* 0x000fea0003800000 */
[----:B------:R-:W-:Y:S01]  /*5520*/  FMUL.FTZ R2, R108, UR17 ;  /* 0x000000116c027c20 */ /* 0x000fe20008410000 */
[----:B------:R-:W-:-:S03]  /*5530*/  LOP3.LUT P1, RZ, R129, 0xff, RZ, 0xc0, !PT ;  /* 0x000000ff81ff7812 */ /* 0x000fc6000782c0ff */
[----:B------:R-:W-:-:S05]  /*5540*/  FMUL.FTZ R2, R2, UR16 ;  /* 0x0000001002027c20 */ /* 0x000fca0008410000 */
[----:B------:R-:W-:-:S04]  /*5550*/  FSEL R2, R2, RZ, P1 ;  /* 0x000000ff02027208 */ /* 0x000fc80000800000 */
[----:B------:R-:W-:-:S04]  /*5560*/  F2FP.F16.F32.PACK_AB R2, RZ, R2 ;  /* 0x00000002ff02723e */ /* 0x000fc800000000ff */
[----:B------:R-:W-:-:S07]  /*5570*/  PRMT R102, R2, 0x7610, R102 ;  /* 0x0000761002667816 */ /* 0x000fce0000000066 */
.L_x_8079:
[----:B------:R-:W-:Y:S05]  /*5580*/  @!P2 BRA `(.L_x_8080) ;  /* 0x000000000018a947 */ /* 0x000fea0003800000 */
[----:B------:R-:W-:Y:S01]  /*5590*/  FMUL.FTZ R2, R109, UR17 ;  /* 0x000000116d027c20 */ /* 0x000fe20008410000 */
[----:B------:R-:W-:-:S03]  /*55a0*/  LOP3.LUT P1, RZ, R129, 0xff00, RZ, 0xc0, !PT ;  /* 0x0000ff0081ff7812 */ /* 0x000fc6000782c0ff */
[----:B------:R-:W-:-:S05]  /*55b0*/  FMUL.FTZ R2, R2, UR16 ;  /* 0x0000001002027c20 */ /* 0x000fca0008410000 */
[----:B------:R-:W-:-:S04]  /*55c0*/  FSEL R2, R2, RZ, P1 ;  /* 0x000000ff02027208 */ /* 0x000fc80000800000 */
[----:B------:R-:W-:-:S04]  /*55d0*/  F2FP.F16.F32.PACK_AB R2, RZ, R2 ;  /* 0x00000002ff02723e */ /* 0x000fc800000000ff */
[----:B------:R-:W-:-:S07]  /*55e0*/  PRMT R102, R102, 0x5410, R2 ;  /* 0x0000541066667816 */ /* 0x000fce0000000002 */
.L_x_8080:
[----:B------:R-:W-:Y:S05]  /*55f0*/  @!P2 BRA `(.L_x_8081) ;  /* 0x000000000018a947 */ /* 0x000fea0003800000 */
[----:B------:R-:W-:Y:S01]  /*5600*/  FMUL.FTZ R2, R115, UR17 ;  /* 0x0000001173027c20 */ /* 0x000fe20008410000 */
[----:B------:R-:W-:-:S03]  /*5610*/  LOP3.LUT P1, RZ, R129, 0xff0000, RZ, 0xc0, !PT ;  /* 0x00ff000081ff7812 */ /* 0x000fc6000782c0ff */
[----:B------:R-:W-:-:S05]  /*5620*/  FMUL.FTZ R2, R2, UR16 ;  /* 0x0000001002027c20 */ /* 0x000fca0008410000 */
[----:B------:R-:W-:-:S04]  /*5630*/  FSEL R2, R2, RZ, P1 ;  /* 0x000000ff02027208 */ /* 0x000fc80000800000 */
[----:B------:R-:W-:-:S04]  /*5640*/  F2FP.F16.F32.PACK_AB R2, RZ, R2 ;  /* 0x00000002ff02723e */ /* 0x000fc800000000ff */
[----:B------:R-:W-:-:S07]  /*5650*/  PRMT R103, R2, 0x7610, R103 ;  /* 0x0000761002677816 */ /* 0x000fce0000000067 */
.L_x_8081:
        /* <DEDUP_REMOVED lines=12> */
.L_x_8074:
        /* <DEDUP_REMOVED lines=11> */
.L_x_8083:
        /* <DEDUP_REMOVED lines=11> */
.L_x_8084:
        /* <DEDUP_REMOVED lines=11> */
.L_x_8085:
        /* <DEDUP_REMOVED lines=11> */
.L_x_8086:
        /* <DEDUP_REMOVED lines=11> */
.L_x_8087:
        /* <DEDUP_REMOVED lines=11> */
.L_x_8088:
        /* <DEDUP_REMOVED lines=11> */
.L_x_8089:
        /* <DEDUP_REMOVED lines=13> */
.L_x_8073:
        /* <DEDUP_REMOVED lines=38> */
.L_x_8091:
        /* <DEDUP_REMOVED lines=12> */
.L_x_8092:
        /* <DEDUP_REMOVED lines=12> */
.L_x_8093:
        /* <DEDUP_REMOVED lines=12> */
.L_x_8094:
        /* <DEDUP_REMOVED lines=12> */
.L_x_8095:
        /* <DEDUP_REMOVED lines=12> */
.L_x_8096:
        /* <DEDUP_REMOVED lines=12> */
.L_x_8097:
        /* <DEDUP_REMOVED lines=17> */
.L_x_8090:
        /* <DEDUP_REMOVED lines=12> */
.L_x_8098:
        /* <DEDUP_REMOVED lines=12> */
.L_x_8099:
        /* <DEDUP_REMOVED lines=12> */
.L_x_8100:
        /* <DEDUP_REMOVED lines=12> */
.L_x_8101:
        /* <DEDUP_REMOVED lines=12> */
.L_x_8102:
        /* <DEDUP_REMOVED lines=12> */
.L_x_8103:
        /* <DEDUP_REMOVED lines=12> */
.L_x_8104:
        /* <DEDUP_REMOVED lines=13> */
.L_x_8082:
        /* <DEDUP_REMOVED lines=14> */
.L_x_8003:
        /* <DEDUP_REMOVED lines=21> */
.L_x_8106:
        /* <DEDUP_REMOVED lines=9> */
.L_x_10807:


//--------------------- .text._ZN10layer_norm13ln_bwd_kernelINS_13Kernel_traitsIf6__halffS2_fjLj6144ELj1ELj1ELj8ELj16ENS_18Kernel_traits_baseILj6144EfS2_fS2_fjLj256EEEEELb1ELb1ELb0ELb0EEEvNS_9BwdParamsE --------------------------
	.section	.text._ZN10layer_norm13ln_bwd_kernelINS_13Kernel_traitsIf6__halffS2_fjLj6144ELj1ELj1ELj8ELj16ENS_18Kernel_traits_baseILj6144EfS2_fS2_fjLj256EEEEELb1ELb1ELb0ELb0EEEvNS_9BwdParamsE,"ax",@progbits
	.align	128
        .global         _ZN10layer_norm13ln_bwd_kernelINS_13Kernel_traitsIf6__halffS2_fjLj6144ELj1ELj1ELj8ELj16ENS_18Kernel_traits_baseILj6144EfS2_fS2_fjLj256EEEEELb1ELb1ELb0ELb0EEEvNS_9BwdParamsE
        .type           _ZN10layer_norm13ln_bwd_kernelINS_13Kernel_traitsIf6__halffS2_fjLj6144ELj1ELj1ELj8ELj16ENS_18Kernel_traits_baseILj6144EfS2_fS2_fjLj256EEEEELb1ELb1ELb0ELb0EEEvNS_9BwdParamsE,@function
        .size           _ZN10layer_norm13ln_bwd_kernelINS_13Kernel_traitsIf6__halffS2_fjLj6144ELj1ELj1ELj8ELj16ENS_18Kernel_traits_baseILj6144EfS2_fS2_fjLj256EEEEELb1ELb1ELb0ELb0EEEvNS_9BwdParamsE,(.L_x_10808 - _ZN10layer_norm13ln_bwd_kernelINS_13Kernel_traitsIf6__halffS2_fjLj6144ELj1ELj1ELj8ELj16ENS_18Kernel_traits_baseILj6144EfS2_fS2_fjLj256EEEEELb1ELb1ELb0ELb0EEEvNS_9BwdParamsE)
        .other          _ZN10layer_norm13ln_bwd_kernelINS_13Kernel_traitsIf6__halffS2_fjLj6144ELj1ELj1ELj8ELj16ENS_18Kernel_traits_baseILj6144EfS2_fS2_fjLj256EEEEELb1ELb1ELb0ELb0EEEvNS_9BwdParamsE,@"STO_CUDA_ENTRY STV_DEFAULT"
_ZN10layer_norm13ln_bwd_kernelINS_13Kernel_traitsIf6__halffS2_fjLj6144ELj1ELj1ELj8ELj16ENS_18Kernel_traits_baseILj6144EfS2_fS2_fjLj256EEEEELb1ELb1ELb0ELb0EEEvNS_9BwdParamsE:
.text._ZN10layer_norm13ln_bwd_kernelINS_13Kernel_traitsIf6__halffS2_fjLj6144ELj1ELj1ELj8ELj16ENS_18Kernel_traits_baseILj6144EfS2_fS2_fjLj256EEEEELb1ELb1ELb0ELb0EEEvNS_9BwdParamsE:
        /* <DEDUP_REMOVED lines=125> */
.L_x_8134:
        /* <DEDUP_REMOVED lines=34> */
[----:B--2---:R-:W-:-:S05]  /*09f0*/  IMAD.WIDE.U32 R190, R0, 0x8, R190 ;  /* 0x0000000800be7825 */ /* 0x004fca00078e00be */
[----:B------:R-:W5:Y:S01]  /*0a00*/  LDG.E.64 R228, desc[UR10][R190.64] ;  /* 0x0000000abee47981 */ /* 0x000f62000c1e1b00 */
[----:B0-----:R-:W-:-:S05]  /*0a10*/  @P1 IMAD.WIDE.U32 R208, R0, 0x20, R208 ;  /* 0x0000002000d01825 */ /* 0x001fca00078e00d0 */
[----:B------:R-:W5:Y:S04]  /*0a20*/  @P1 LDG.E.128 R44, desc[UR10][R208.64] ;  /* 0x0000000ad02c1981 */ /* 0x000f68000c1e1d00 */
[----:B------:R0:W5:Y:S01]  /*0a30*/  @P1 LDG.E.128 R40, desc[UR10][R208.64+0x10] ;  /* 0x0000100ad0281981 */ /* 0x000162000c1e1d00 */
[----:B------:R-:W-:Y:S01]  /*0a40*/  IADD3 R189, PT, PT, R0, 0x100, RZ ;  /* 0x0000010000bd7810 */ /* 0x000fe20007ffe0ff */
[----:B---3--:R-:W-:-:S04]  /*0a50*/  FADD.FTZ R176, -R188, R176 ;  /* 0x000000b0bcb07221 */ /* 0x008fc80000010100 */
[----:B-----5:R-:W-:Y:S01]  /*0a60*/  FMUL.FTZ R223, R23, R176 ;  /* 0x000000b017df7220 */ /* 0x020fe20000410000 */
[--C-:B----4-:R-:W-:Y:S02]  /*0a70*/  HADD2.F32 R221, -RZ, R180.reuse.H0_H0 ;  /* 0x200000b4ffdd7230 */ /* 0x110fe40000004100 */
        /* <DEDUP_REMOVED lines=14> */
[----:B------:R-:W-:Y:S01]  /*0b60*/  FADD.FTZ R184, -R188, R184 ;  /* 0x000000b8bcb87221 */ /* 0x000fe20000010100 */
        /* <DEDUP_REMOVED lines=21> */
[----:B0-----:R-:W-:-:S02]  /*0cc0*/  HADD2.F32 R209, -RZ, R183.H0_H0 ;  /* 0x200000b7ffd17230 */ /* 0x001fc40000004100 */
[C---:B------:R-:W-:Y:S01]  /*0cd0*/  FMUL.FTZ R211, R23.reuse, R186 ;  /* 0x000000ba17d37220 */ /* 0x040fe20000410000 */
[----:B------:R-:W-:Y:S01]  /*0ce0*/  FMUL.FTZ R212, R23, R212 ;  /* 0x000000d417d47220 */ /* 0x000fe20000410000 */
[----:B------:R-:W-:Y:S01]  /*0cf0*/  FMUL.FTZ R210, R129, R182 ;  /* 0x000000b681d27220 */ /* 0x000fe20000410000 */
[----:B------:R-:W-:Y:S01]  /*0d00*/  FADD.FTZ R177, R176, R213 ;  /* 0x000000d5b0b17221 */ /* 0x000fe20000010000 */
[----:B------:R-:W-:Y:S01]  /*0d10*/  FFMA.FTZ R179, R215, R213, R178 ;  /* 0x000000d5d7b37223 */ /* 0x000fe200000100b2 */
[----:B------:R-:W-:Y:S02]  /*0d20*/  HADD2.F32 R190, -RZ, R183.H1_H1 ;  /* 0x300000b7ffbe7230 */ /* 0x000fe40000004100 */
        /* <DEDUP_REMOVED lines=18> */
.L_x_8109:
[----:B----4-:R-:W-:Y:S05]  /*0e50*/  BSYNC.RECONVERGENT B0 ;  /* 0x0000000000007941 */ /* 0x010fea0003800200 */
.L_x_8108:
        /* <DEDUP_REMOVED lines=23> */
[----:B-1---5:R-:W-:Y:S01]  /*0fd0*/  FMUL.FTZ R192, R23, R194 ;  /* 0x000000c217c07220 */ /* 0x022fe20000410000 */
        /* <DEDUP_REMOVED lines=59> */
.L_x_8111:
[----:B------:R-:W-:Y:S05]  /*1390*/  BSYNC.RECONVERGENT B0 ;  /* 0x0000000000007941 */ /* 0x000fea0003800200 */
.L_x_8110:
        /* <DEDUP_REMOVED lines=26> */
[----:B------:R-:W-:-:S02]  /*1540*/  HADD2.F32 R15, -RZ, R16.H0_H0 ;  /* 0x20000010ff0f7230 */ /* 0x000fc40000004100 */
[C---:B-1---5:R-:W-:Y:S01]  /*1550*/  FMUL.FTZ R7, R23.reuse, R8 ;  /* 0x0000000817077220 */ /* 0x062fe20000410000 */
[----:B------:R-:W-:Y:S02]  /*1560*/  HADD2.F32 R16, -RZ, R16.H1_H1 ;  /* 0x30000010ff107230 */ /* 0x000fe40000004100 */
[C---:B------:R-:W-:Y:S01]  /*1570*/  FMUL.FTZ R6, R23.reuse, R176 ;  /* 0x000000b017067220 */ /* 0x040fe20000410000 */
[----:B------:R-:W-:Y:S01]  /*1580*/  FMUL.FTZ R11, R23, R12 ;  /* 0x0000000c170b7220 */ /* 0x000fe20000410000 */
[-C--:B------:R-:W-:Y:S01]  /*1590*/  FMUL.FTZ R12, R148, R15.reuse ;  /* 0x0000000f940c7220 */ /* 0x080fe20000410000 */
[----:B--2---:R-:W-:Y:S02]  /*15a0*/  HADD2.F32 R21, -RZ, R17.H0_H0 ;  /* 0x20000011ff157230 */ /* 0x004fe40000004100 */
        /* <DEDUP_REMOVED lines=10> */
[----:B------:R-:W-:Y:S02]  /*1650*/  HADD2.F32 R20, -RZ, R17.H1_H1 ;  /* 0x30000011ff147230 */ /* 0x000fe40000004100 */
[C---:B------:R-:W-:Y:S01]  /*1660*/  FMUL.FTZ R13, R23.reuse, R14 ;  /* 0x0000000e170d7220 */ /* 0x040fe20000410000 */
        /* <DEDUP_REMOVED lines=8> */
[----:B------:R-:W-:Y:S01]  /*16f0*/  FADD.FTZ R79, R79, R20 ;  /* 0x000000144f4f7221 */ /* 0x000fe20000010000 */
[-C--:B------:R-:W-:Y:S01]  /*1700*/  FFMA.FTZ R103, R8, R20.reuse, R103 ;  /* 0x0000001408677223 */ /* 0x080fe20000010067 */
[----:B------:R-:W-:Y:S01]  /*1710*/  FMUL.FTZ R17, R151, R20 ;  /* 0x0000001497117220 */ /* 0x000fe20000410000 */
        /* <DEDUP_REMOVED lines=26> */
.L_x_8113:
[----:B------:R-:W-:Y:S05]  /*18c0*/  BSYNC.RECONVERGENT B0 ;  /* 0x0000000000007941 */ /* 0x000fea0003800200 */
.L_x_8112:
        /* <DEDUP_REMOVED lines=32> */
.L_x_8115:
[----:B------:R-:W-:Y:S05]  /*1ad0*/  BSYNC.RECONVERGENT B0 ;  /* 0x0000000000007941 */ /* 0x000fea0003800200 */
.L_x_8114:
        /* <DEDUP_REMOVED lines=25> */
[----:B------:R-:W-:Y:S02]  /*1c70*/  HFMA2 R182, -RZ, RZ, 1.875, 0 ;  /* 0x3f800000ffb67431 */ /* 0x000fe400000001ff */
[----:B-----5:R-:W-:Y:S02]  /*1c80*/  @P0 HADD2.F32 R182, -RZ, R222.H0_H0 ;  /* 0x200000deffb60230 */ /* 0x020fe40000004100 */
        /* <DEDUP_REMOVED lines=25> */
[C---:B------:R-:W-:Y:S01]  /*1e20*/  LOP3.LUT P6, RZ, R228.reuse, 0xff0000, RZ, 0xc0, !PT ;  /* 0x00ff0000e4ff7812 */ /* 0x040fe200078cc0ff */
[----:B------:R-:W-:Y:S01]  /*1e30*/  FFMA.FTZ R188, R215, R183, R184 ;  /* 0x000000b7d7bc7223 */ /* 0x000fe200000100b8 */
[----:B------:R-:W-:Y:S01]  /*1e40*/  FADD.FTZ R180, R217, -R180 ;  /* 0x800000b4d9b47221 */ /* 0x000fe20000010000 */
[----:B------:R-:W-:Y:S01]  /*1e50*/  LOP3.LUT P5, RZ, R228, 0xff000000, RZ, 0xc0, !PT ;  /* 0xff000000e4ff7812 */ /* 0x000fe200078ac0ff */
[----:B------:R-:W-:Y:S01]  /*1e60*/  FADD.FTZ R186, R214, -R185 ;  /* 0x800000b9d6ba7221 */ /* 0x000fe20000010000 */
[----:B------:R-:W-:Y:S01]  /*1e70*/  FADD.FTZ R188, R213, -R188 ;  /* 0x800000bcd5bc7221 */ /* 0x000fe20000010000 */
[----:B------:R-:W-:Y:S01]  /*1e80*/  FMUL.FTZ R181, R23, R180 ;  /* 0x000000b417b57220 */ /* 0x000fe20000410000 */
[----:B------:R-:W-:Y:S01]  /*1e90*/  LOP3.LUT P1, RZ, R229, 0xff, RZ, 0xc0, !PT ;  /* 0x000000ffe5ff7812 */ /* 0x000fe2000782c0ff */
[----:B------:R-:W-:Y:S01]  /*1ea0*/  FMUL.FTZ R187, R23, R186 ;  /* 0x000000ba17bb7220 */ /* 0x000fe20000410000 */
[----:B------:R-:W-:Y:S01]  /*1eb0*/  MOV R186, RZ ;  /* 0x000000ff00ba7202 */ /* 0x000fe20000000f00 */
[----:B------:R-:W-:Y:S01]  /*1ec0*/  FMUL.FTZ R180, R181, R182 ;  /* 0x000000b6b5b47220 */ /* 0x000fe20000410000 */
[----:B------:R-:W-:-:S02]  /*1ed0*/  HFMA2 R181, -RZ, RZ, 0, 0 ;  /* 0x00000000ffb57431 */ /* 0x000fc400000001ff */
[----:B------:R-:W-:Y:S01]  /*1ee0*/  FMUL.FTZ R187, R187, R182 ;  /* 0x000000b6bbbb7220 */ /* 0x000fe20000410000 */
[--C-:B-----5:R-:W-:Y:S02]  /*1ef0*/  @P6 HADD2.F32 R185, -RZ, R177.reuse.H0_H0 ;  /* 0x200000b1ffb96230 */ /* 0x120fe40000004100 */
[----:B------:R-:W-:Y:S01]  /*1f00*/  FMUL.FTZ R189, R180, UR16 ;  /* 0x00000010b4bd7c20 */ /* 0x000fe20008410000 */
[--C-:B------:R-:W-:Y:S01]  /*1f10*/  FFMA.FTZ R222, R211, R183, R184.reuse ;  /* 0x000000b7d3de7223 */ /* 0x100fe200000100b8 */
[----:B------:R-:W-:Y:S02]  /*1f20*/  @P5 HADD2.F32 R180, -RZ, R177.H1_H1 ;  /* 0x300000b1ffb45230 */ /* 0x000fe40000004100 */
[----:B------:R-:W-:Y:S01]  /*1f30*/  FMUL.FTZ R187, R187, UR16 ;  /* 0x00000010bbbb7c20 */ /* 0x000fe20008410000 */
[----:B------:R-:W-:Y:S01]  /*1f40*/  FMUL.FTZ R177, R126, R189 ;  /* 0x000000bd7eb17220 */ /* 0x000fe20000410000 */
[----:B------:R-:W-:Y:S01]  /*1f50*/  @P6 FMUL.FTZ R181, R189, R185 ;  /* 0x000000b9bdb56220 */ /* 0x000fe20000410000 */
[----:B------:R-:W-:Y:S01]  /*1f60*/  FFMA.FTZ R189, R212, R183, R184 ;  /* 0x000000b7d4bd7223 */ /* 0x000fe200000100b8 */
[----:B------:R-:W-:Y:S01]  /*1f70*/  FMUL.FTZ R185, R127, R187 ;  /* 0x000000bb7fb97220 */ /* 0x000fe20000410000 */
[----:B------:R-:W-:Y:S01]  /*1f80*/  @P5 FMUL.FTZ R186, R187, R180 ;  /* 0x000000b4bbba5220 */ /* 0x000fe20000410000 */
[----:B------:R-:W-:Y:S01]  /*1f90*/  FMUL.FTZ R187, R23, R188 ;  /* 0x000000bc17bb7220 */ /* 0x000fe20000410000 */
[----:B------:R-:W-:Y:S01]  /*1fa0*/  FSEL R177, R177, RZ, P6 ;  /* 0x000000ffb1b17208 */ /* 0x000fe20003000000 */
[----:B------:R-:W-:Y:S01]  /*1fb0*/  FADD.FTZ R190, R210, -R189 ;  /* 0x800000bdd2be7221 */ /* 0x000fe20000010000 */
[----:B------:R-:W-:Y:S01]  /*1fc0*/  LOP3.LUT P6, RZ, R229, 0xff00, RZ, 0xc0, !PT ;  /* 0x0000ff00e5ff7812 */ /* 0x000fe200078cc0ff */
[----:B------:R-:W-:Y:S01]  /*1fd0*/  FMUL.FTZ R187, R187, R182 ;  /* 0x000000b6bbbb7220 */ /* 0x000fe20000410000 */
[----:B------:R-:W-:Y:S01]  /*1fe0*/  FADD.FTZ R222, R209, -R222 ;  /* 0x800000ded1de7221 */ /* 0x000fe20000010000 */
[----:B------:R-:W-:Y:S01]  /*1ff0*/  FSEL R180, R185, RZ, P5 ;  /* 0x000000ffb9b47208 */ /* 0x000fe20002800000 */
[----:B------:R-:W-:-:S02]  /*2000*/  @P1 HADD2.F32 R188, -RZ, R178.H0_H0 ;  /* 0x200000b2ffbc1230 */ /* 0x000fc40000004100 */
[----:B------:R-:W-:Y:S01]  /*2010*/  FMUL.FTZ R231, R187, UR16 ;  /* 0x00000010bbe77c20 */ /* 0x000fe20008410000 */
[----:B------:R-:W-:Y:S01]  /*2020*/  LOP3.LUT P5, RZ, R229, 0xff0000, RZ, 0xc0, !PT ;  /* 0x00ff0000e5ff7812 */ /* 0x000fe200078ac0ff */
        /* <DEDUP_REMOVED lines=8> */
[----:B------:R-:W-:Y:S01]  /*20b0*/  FMUL.FTZ R222, R189, UR16 ;  /* 0x00000010bdde7c20 */ /* 0x000fe20008410000 */
[----:B------:R-:W-:Y:S01]  /*20c0*/  FMUL.FTZ R230, R191, UR16 ;  /* 0x00000010bfe67c20 */ /* 0x000fe20008410000 */
[----:B------:R-:W-:Y:S01]  /*20d0*/  FMUL.FTZ R178, R120, R231 ;  /* 0x000000e778b27220 */ /* 0x000fe20000410000 */
[----:B------:R-:W-:-:S02]  /*20e0*/  HFMA2 R187, -RZ, RZ, 0, 0 ;  /* 0x00000000ffbb7431 */ /* 0x000fc400000001ff */
[----:B------:R-:W-:Y:S01]  /*20f0*/  @P6 FMUL.FTZ R188, R222, R190 ;  /* 0x000000bedebc6220 */ /* 0x000fe20000410000 */
[----:B------:R-:W-:Y:S01]  /*2100*/  FMUL.FTZ R191, R121, R222 ;  /* 0x000000de79bf7220 */ /* 0x000fe20000410000 */
[----:B------:R-:W-:Y:S02]  /*2110*/  @P5 HADD2.F32 R189, -RZ, R179.H0_H0 ;  /* 0x200000b3ffbd5230 */ /* 0x000fe40000004100 */
[----:B------:R-:W-:Y:S01]  /*2120*/  FMUL.FTZ R222, R122, R230 ;  /* 0x000000e67ade7220 */ /* 0x000fe20000410000 */
[----:B------:R-:W-:Y:S01]  /*2130*/  FSEL R178, R178, RZ, P1 ;  /* 0x000000ffb2b27208 */ /* 0x000fe20000800000 */
[--C-:B------:R-:W-:Y:S01]  /*2140*/  FFMA.FTZ R232, R208, R183, R184.reuse ;  /* 0x000000b7d0e87223 */ /* 0x100fe200000100b8 */
[----:B------:R-:W-:Y:S01]  /*2150*/  FSEL R191, R191, RZ, P6 ;  /* 0x000000ffbfbf7208 */ /* 0x000fe20003000000 */
[----:B------:R-:W-:Y:S01]  /*2160*/  @P5 FMUL.FTZ R187, R230, R189 ;  /* 0x000000bde6bb5220 */ /* 0x000fe20000410000 */
[----:B------:R-:W-:Y:S01]  /*2170*/  FSEL R222, R222, RZ, P5 ;  /* 0x000000ffdede7208 */ /* 0x000fe20002800000 */
[-CC-:B------:R-:W-:Y:S01]  /*2180*/  FFMA.FTZ R190, R223, R183.reuse, R184.reuse ;  /* 0x000000b7dfbe7223 */ /* 0x180fe200000100b8 */
[----:B------:R-:W-:Y:S01]  /*2190*/  ISETP.GE.U32.AND P1, PT, R228, RZ, PT ;  /* 0x000000ffe400720c */ /* 0x000fe20003f26070 */
[----:B------:R-:W-:Y:S01]  /*21a0*/  FFMA.FTZ R231, R220, R183, R184 ;  /* 0x000000b7dce77223 */ /* 0x000fe200000100b8 */
[C---:B------:R-:W-:Y:S01]  /*21b0*/  LOP3.LUT P6, RZ, R228.reuse, 0xff, RZ, 0xc0, !PT ;  /* 0x000000ffe4ff7812 */ /* 0x040fe200078cc0ff */
[----:B------:R-:W-:Y:S01]  /*21c0*/  FADD.FTZ R232, R207, -R232 ;  /* 0x800000e8cfe87221 */ /* 0x000fe20000010000 */
[----:B------:R-:W-:Y:S01]  /*21d0*/  LOP3.LUT P5, RZ, R228, 0xff00, RZ, 0xc0, !PT ;  /* 0x0000ff00e4ff7812 */ /* 0x000fe200078ac0ff */
[----:B------:R-:W-:Y:S01]  /*21e0*/  FADD.FTZ R190, R221, -R190 ;  /* 0x800000beddbe7221 */ /* 0x000fe20000010000 */
[----:B------:R-:W-:Y:S01]  /*21f0*/  ISETP.GE.U32.AND.EX P1, PT, R229, 0x1000000, PT, P1 ;  /* 0x01000000e500780c */ /* 0x000fe20003f26110 */
[----:B------:R-:W-:Y:S01]  /*2200*/  FADD.FTZ R185, R64, R185 ;  /* 0x000000b940b97221 */ /* 0x000fe20000010000 */
[----:B------:R-:W-:Y:S01]  /*2210*/  FADD.FTZ R188, R65, R188 ;  /* 0x000000bc41bc7221 */ /* 0x000fe20000010000 */
[----:B------:R-:W-:Y:S01]  /*2220*/  FADD.FTZ R70, R70, R181 ;  /* 0x000000b546467221 */ /* 0x000fe20000010000 */
[----:B------:R-:W-:Y:S01]  /*2230*/  FADD.FTZ R71, R71, R186 ;  /* 0x000000ba47477221 */ /* 0x000fe20000010000 */
[----:B------:R-:W-:-:S02]  /*2240*/  F2FP.F16.F32.PACK_AB R178, R191, R178 ;  /* 0x000000b2bfb2723e */ /* 0x000fc400000000ff */
[----:B------:R-:W-:Y:S02]  /*2250*/  F2FP.F16.F32.PACK_AB R177, R180, R177 ;  /* 0x000000b1b4b1723e */ /* 0x000fe400000000ff */
[--C-:B------:R-:W-:Y:S02]  /*2260*/  @P6 HADD2.F32 R189, -RZ, R176.reuse.H0_H0 ;  /* 0x200000b0ffbd6230 */ /* 0x100fe40000004100 */
[----:B------:R-:W-:Y:S02]  /*2270*/  @P5 HADD2.F32 R230, -RZ, R176.H1_H1 ;  /* 0x300000b0ffe65230 */ /* 0x000fe40000004100 */
[----:B------:R-:W-:Y:S01]  /*2280*/  FADD.FTZ R176, R218, -R231 ;  /* 0x800000e7dab07221 */ /* 0x000fe20000010000 */
[----:B------:R-:W-:Y:S02]  /*2290*/  @P1 HADD2.F32 R234, -RZ, R179.H1_H1 ;  /* 0x300000b3ffea1230 */ /* 0x000fe40000004100 */
[C---:B------:R-:W-:Y:S01]  /*22a0*/  FMUL.FTZ R231, R23.reuse, R232 ;  /* 0x000000e817e77220 */ /* 0x040fe20000410000 */
[C---:B------:R-:W-:Y:S01]  /*22b0*/  FMUL.FTZ R179, R23.reuse, R190 ;  /* 0x000000be17b37220 */ /* 0x040fe20000410000 */
[----:B------:R-:W-:Y:S01]  /*22c0*/  FMUL.FTZ R233, R23, R176 ;  /* 0x000000b017e97220 */ /* 0x000fe20000410000 */
[----:B------:R-:W-:Y:S01]  /*22d0*/  FADD.FTZ R190, R66, R187 ;  /* 0x000000bb42be7221 */ /* 0x000fe20000010000 */
[-C--:B------:R-:W-:Y:S01]  /*22e0*/  FMUL.FTZ R176, R231, R182.reuse ;  /* 0x000000b6e7b07220 */ /* 0x080fe20000410000 */
[-C--:B------:R-:W-:Y:S01]  /*22f0*/  FMUL.FTZ R179, R179, R182.reuse ;  /* 0x000000b6b3b37220 */ /* 0x080fe20000410000 */
[----:B------:R-:W-:Y:S01]  /*2300*/  FMUL.FTZ R233, R233, R182 ;  /* 0x000000b6e9e97220 */ /* 0x000fe20000410000 */
[----:B------:R-:W-:-:S02]  /*2310*/  HFMA2 R231, -RZ, RZ, 0, 0 ;  /* 0x00000000ffe77431 */ /* 0x000fc400000001ff */
[----:B------:R-:W-:Y:S01]  /*2320*/  FMUL.FTZ R235, R176, UR16 ;  /* 0x00000010b0eb7c20 */ /* 0x000fe20008410000 */
[----:B------:R-:W-:Y:S01]  /*2330*/  FMUL.FTZ R179, R179, UR16 ;  /* 0x00000010b3b37c20 */ /* 0x000fe20008410000 */
[----:B------:R-:W-:Y:S01]  /*2340*/  FMUL.FTZ R233, R233, UR16 ;  /* 0x00000010e9e97c20 */ /* 0x000fe20008410000 */
[----:B------:R-:W-:Y:S01]  /*2350*/  MOV R176, RZ ;  /* 0x000000ff00b07202 */ /* 0x000fe20000000f00 */
[----:B------:R-:W-:Y:S01]  /*2360*/  FMUL.FTZ R66, R123, R235 ;  /* 0x000000eb7b427220 */ /* 0x000fe20000410000 */
[----:B------:R-:W-:Y:S01]  /*2370*/  FMUL.FTZ R64, R124, R179 ;  /* 0x000000b37c407220 */ /* 0x000fe20000410000 */
[----:B------:R-:W-:Y:S01]  /*2380*/  FMUL.FTZ R65, R125, R233 ;  /* 0x000000e97d417220 */ /* 0x000fe20000410000 */
        /* <DEDUP_REMOVED lines=10> */
[----:B------:R-:W-:-:S02]  /*2430*/  F2FP.F16.F32.PACK_AB R179, R179, R222 ;  /* 0x000000deb3b3723e */ /* 0x000fc400000000ff */
[----:B------:R-:W-:Y:S01]  /*2440*/  F2FP.F16.F32.PACK_AB R176, R65, R64 ;  /* 0x0000004041b0723e */ /* 0x000fe200000000ff */
[----:B------:R-:W-:Y:S06]  /*2450*/  BRA `(.L_x_8120) ;  /* 0x0000001000cc7947 */ /* 0x000fec0003800000 */
.L_x_8119:
        /* <DEDUP_REMOVED lines=12> */
[----:B------:R-:W-:Y:S01]  /*2520*/  FMUL.FTZ R168, R174, R182 ;  /* 0x000000b6aea87220 */ /* 0x000fe20000410000 */
[----:B------:R-:W-:-:S02]  /*2530*/  HFMA2 R185, -RZ, RZ, 0, 0 ;  /* 0x00000000ffb97431 */ /* 0x000fc400000001ff */
[--C-:B-----5:R-:W-:Y:S02]  /*2540*/  @P6 HADD2.F32 R170, -RZ, R177.reuse.H0_H0 ;  /* 0x200000b1ffaa6230 */ /* 0x120fe40000004100 */
[----:B------:R-:W-:Y:S01]  /*2550*/  FADD.FTZ R188, R209, -R188 ;  /* 0x800000bcd1bc7221 */ /* 0x000fe20000010000 */
[----:B------:R-:W-:Y:S01]  /*2560*/  FMUL.FTZ R169, R168, UR16 ;  /* 0x00000010a8a97c20 */ /* 0x000fe20008410000 */
[----:B------:R-:W-:Y:S01]  /*2570*/  FMUL.FTZ R168, R175, R182 ;  /* 0x000000b6afa87220 */ /* 0x000fe20000410000 */
[----:B------:R-:W-:Y:S01]  /*2580*/  @P5 HADD2.F32 R171, -RZ, R177.H1_H1 ;  /* 0x300000b1ffab5230 */ /* 0x000fe20000004100 */
[----:B------:R-:W-:Y:S01]  /*2590*/  MOV R230, RZ ;  /* 0x000000ff00e67202 */ /* 0x000fe20000000f00 */
[----:B------:R-:W-:Y:S01]  /*25a0*/  @P6 FMUL.FTZ R181, R170, R169 ;  /* 0x000000a9aab56220 */ /* 0x000fe20000410000 */
[----:B------:R-:W-:Y:S01]  /*25b0*/  FFMA.FTZ R170, R215, R183, R184 ;  /* 0x000000b7d7aa7223 */ /* 0x000fe200000100b8 */
[----:B------:R-:W-:Y:S01]  /*25c0*/  FMUL.FTZ R168, R168, UR16 ;  /* 0x00000010a8a87c20 */ /* 0x000fe20008410000 */
[----:B------:R-:W-:Y:S01]  /*25d0*/  FMUL.FTZ R177, R126, R169 ;  /* 0x000000a97eb17220 */ /* 0x000fe20000410000 */
[----:B------:R-:W-:Y:S01]  /*25e0*/  FADD.FTZ R70, R70, R181 ;  /* 0x000000b546467221 */ /* 0x000fe20000010000 */
[----:B------:R-:W-:Y:S01]  /*25f0*/  FADD.FTZ R170, R213, -R170 ;  /* 0x800000aad5aa7221 */ /* 0x000fe20000010000 */
[-C--:B------:R-:W-:Y:S01]  /*2600*/  FMUL.FTZ R180, R127, R168.reuse ;  /* 0x000000a87fb47220 */ /* 0x080fe20000410000 */
[----:B------:R-:W-:Y:S01]  /*2610*/  @P5 FMUL.FTZ R186, R171, R168 ;  /* 0x000000a8abba5220 */ /* 0x000fe20000410000 */
[----:B------:R-:W-:Y:S01]  /*2620*/  FFMA.FTZ R171, R212, R183, R184 ;  /* 0x000000b7d4ab7223 */ /* 0x000fe200000100b8 */
[----:B------:R-:W-:Y:S01]  /*2630*/  FMUL.FTZ R168, R23, R170 ;  /* 0x000000aa17a87220 */ /* 0x000fe20000410000 */
[----:B------:R-:W-:Y:S01]  /*2640*/  FSEL R177, R177, RZ, P6 ;  /* 0x000000ffb1b17208 */ /* 0x000fe20003000000 */
[--C-:B------:R-:W-:Y:S01]  /*2650*/  @P1 HADD2.F32 R170, -RZ, R178.reuse.H0_H0 ;  /* 0x200000b2ffaa1230 */ /* 0x100fe20000004100 */
[----:B------:R-:W-:Y:S01]  /*2660*/  FSEL R180, R180, RZ, P5 ;  /* 0x000000ffb4b47208 */ /* 0x000fe20002800000 */
[----:B------:R-:W-:Y:S01]  /*2670*/  FMUL.FTZ R169, R168, R182 ;  /* 0x000000b6a8a97220 */ /* 0x000fe20000410000 */
[C---:B------:R-:W-:Y:S01]  /*2680*/  LOP3.LUT P6, RZ, R229.reuse, 0xff00, RZ, 0xc0, !PT ;  /* 0x0000ff00e5ff7812 */ /* 0x040fe200078cc0ff */
[----:B------:R-:W-:Y:S01]  /*2690*/  FADD.FTZ R172, R210, -R171 ;  /* 0x800000abd2ac7221 */ /* 0x000fe20000010000 */
[----:B------:R-:W-:Y:S01]  /*26a0*/  LOP3.LUT P5, RZ, R229, 0xff0000, RZ, 0xc0, !PT ;  /* 0x00ff0000e5ff7812 */ /* 0x000fe200078ac0ff */
[----:B------:R-:W-:Y:S01]  /*26b0*/  FMUL.FTZ R173, R169, UR16 ;  /* 0x00000010a9ad7c20 */ /* 0x000fe20008410000 */
[----:B------:R-:W-:Y:S01]  /*26c0*/  FADD.FTZ R71, R71, R186 ;  /* 0x000000ba47477221 */ /* 0x000fe20000010000 */
[C---:B------:R-:W-:Y:S01]  /*26d0*/  FMUL.FTZ R169, R23.reuse, R172 ;  /* 0x000000ac17a97220 */ /* 0x040fe20000410000 */
[----:B------:R-:W-:Y:S01]  /*26e0*/  F2FP.F16.F32.PACK_AB R177, R180, R177 ;  /* 0x000000b1b4b1723e */ /* 0x000fe200000000ff */
[----:B------:R-:W-:Y:S01]  /*26f0*/  @P1 FMUL.FTZ R185, R170, R173 ;  /* 0x000000adaab91220 */ /* 0x000fe20000410000 */
[----:B------:R-:W-:Y:S01]  /*2700*/  FMUL.FTZ R170, R23, R188 ;  /* 0x000000bc17aa7220 */ /* 0x000fe20000410000 */
[-C--:B------:R-:W-:Y:S01]  /*2710*/  FMUL.FTZ R171, R169, R182.reuse ;  /* 0x000000b6a9ab7220 */ /* 0x080fe20000410000 */
[----:B------:R-:W-:Y:S01]  /*2720*/  CS2R R188, SRZ ;  /* 0x0000000000bc7805 */ /* 0x000fe2000001ff00 */
[----:B------:R-:W-:Y:S01]  /*2730*/  FADD.FTZ R185, R64, R185 ;  /* 0x000000b940b97221 */ /* 0x000fe20000010000 */
[----:B------:R-:W-:Y:S01]  /*2740*/  FMUL.FTZ R172, R170, R182 ;  /* 0x000000b6aaac7220 */ /* 0x000fe20000410000 */
[----:B------:R-:W-:-:S02]  /*2750*/  @P6 HADD2.F32 R187, -RZ, R178.H1_H1 ;  /* 0x300000b2ffbb6230 */ /* 0x000fc40000004100 */
[----:B------:R-:W-:Y:S01]  /*2760*/  FMUL.FTZ R190, R171, UR16 ;  /* 0x00000010abbe7c20 */ /* 0x000fe20008410000 */
[----:B------:R-:W-:Y:S02]  /*2770*/  @P5 HADD2.F32 R222, -RZ, R179.H0_H0 ;  /* 0x200000b3ffde5230 */ /* 0x000fe40000004100 */
[----:B------:R-:W-:Y:S01]  /*2780*/  FMUL.FTZ R191, R172, UR16 ;  /* 0x00000010acbf7c20 */ /* 0x000fe20008410000 */
[----:B------:R-:W-:Y:S01]  /*2790*/  FMUL.FTZ R178, R120, R173 ;  /* 0x000000ad78b27220 */ /* 0x000fe20000410000 */
[-C--:B------:R-:W-:Y:S01]  /*27a0*/  @P6 FMUL.FTZ R188, R187, R190.reuse ;  /* 0x000000bebbbc6220 */ /* 0x080fe20000410000 */
[----:B------:R-:W-:Y:S01]  /*27b0*/  FMUL.FTZ R187, R121, R190 ;  /* 0x000000be79bb7220 */ /* 0x000fe20000410000 */
[-C--:B------:R-:W-:Y:S01]  /*27c0*/  @P5 FMUL.FTZ R189, R222, R191.reuse ;  /* 0x000000bfdebd5220 */ /* 0x080fe20000410000 */
[----:B------:R-:W-:Y:S01]  /*27d0*/  FMUL.FTZ R191, R122, R191 ;  /* 0x000000bf7abf7220 */ /* 0x000fe20000410000 */
[-CC-:B------:R-:W-:Y:S01]  /*27e0*/  FFMA.FTZ R190, R208, R183.reuse, R184.reuse ;  /* 0x000000b7d0be7223 */ /* 0x180fe200000100b8 */
[-CC-:B------:R-:W-:Y:S01]  /*27f0*/  FFMA.FTZ R172, R223, R183.reuse, R184.reuse ;  /* 0x000000b7dfac7223 */ /* 0x180fe200000100b8 */
[----:B------:R-:W-:Y:S01]  /*2800*/  FSEL R187, R187, RZ, P6 ;  /* 0x000000ffbbbb7208 */ /* 0x000fe20003000000 */
[----:B------:R-:W-:Y:S01]  /*2810*/  FFMA.FTZ R171, R220, R183, R184 ;  /* 0x000000b7dcab7223 */ /* 0x000fe200000100b8 */
[----:B------:R-:W-:Y:S01]  /*2820*/  FSEL R191, R191, RZ, P5 ;  /* 0x000000ffbfbf7208 */ /* 0x000fe20002800000 */
[----:B------:R-:W-:Y:S01]  /*2830*/  FADD.FTZ R190, R207, -R190 ;  /* 0x800000becfbe7221 */ /* 0x000fe20000010000 */
[C---:B------:R-:W-:Y:S01]  /*2840*/  LOP3.LUT P6, RZ, R228.reuse, 0xff, RZ, 0xc0, !PT ;  /* 0x000000ffe4ff7812 */ /* 0x040fe200078cc0ff */
[----:B------:R-:W-:Y:S01]  /*2850*/  FADD.FTZ R172, R221, -R172 ;  /* 0x800000acddac7221 */ /* 0x000fe20000010000 */
[----:B------:R-:W-:Y:S01]  /*2860*/  LOP3.LUT P5, RZ, R228, 0xff00, RZ, 0xc0, !PT ;  /* 0x0000ff00e4ff7812 */ /* 0x000fe200078ac0ff */
[----:B------:R-:W-:Y:S01]  /*2870*/  FADD.FTZ R188, R65, R188 ;  /* 0x000000bc41bc7221 */ /* 0x000fe20000010000 */
[----:B------:R-:W-:Y:S01]  /*2880*/  FSEL R178, R178, RZ, P1 ;  /* 0x000000ffb2b27208 */ /* 0x000fe20000800000 */
[----:B------:R-:W-:Y:S01]  /*2890*/  FMUL.FTZ R172, R23, R172 ;  /* 0x000000ac17ac7220 */ /* 0x000fe20000410000 */
[----:B------:R-:W-:-:S02]  /*28a0*/  ISETP.GE.U32.AND P1, PT, R228, RZ, PT ;  /* 0x000000ffe400720c */ /* 0x000fc40003f26070 */
[----:B------:R-:W-:Y:S02]  /*28b0*/  F2FP.F16.F32.PACK_AB R178, R187, R178 ;  /* 0x000000b2bbb2723e */ /* 0x000fe400000000ff */
[----:B------:R-:W-:-:S03]  /*28c0*/  ISETP.GE.U32.AND.EX P1, PT, R229, 0x1000000, PT, P1 ;  /* 0x01000000e500780c */ /* 0x000fc60003f26110 */
[--C-:B------:R-:W-:Y:S02]  /*28d0*/  @P6 HADD2.F32 R234, -RZ, R176.reuse.H0_H0 ;  /* 0x200000b0ffea6230 */ /* 0x100fe40000004100 */
[----:B------:R-:W-:Y:S02]  /*28e0*/  @P5 HADD2.F32 R233, -RZ, R176.H1_H1 ;  /* 0x300000b0ffe95230 */ /* 0x000fe40000004100 */
[----:B------:R-:W-:Y:S01]  /*28f0*/  FADD.FTZ R176, R218, -R171 ;  /* 0x800000abdab07221 */ /* 0x000fe20000010000 */
[----:B------:R-:W-:-:S03]  /*2900*/  FMUL.FTZ R171, R23, R190 ;  /* 0x000000be17ab7220 */ /* 0x000fc60000410000 */
[----:B------:R-:W-:Y:S01]  /*2910*/  FMUL.FTZ R173, R23, R176 ;  /* 0x000000b017ad7220 */ /* 0x000fe20000410000 */
[-C--:B------:R-:W-:Y:S01]  /*2920*/  FMUL.FTZ R222, R171, R182.reuse ;  /* 0x000000b6abde7220 */ /* 0x080fe20000410000 */
[-C--:B------:R-:W-:Y:S01]  /*2930*/  FMUL.FTZ R176, R172, R182.reuse ;  /* 0x000000b6acb07220 */ /* 0x080fe20000410000 */
[----:B------:R-:W-:Y:S02]  /*2940*/  @P1 HADD2.F32 R235, -RZ, R179.H1_H1 ;  /* 0x300000b3ffeb1230 */ /* 0x000fe40000004100 */
[----:B------:R-:W-:Y:S01]  /*2950*/  FMUL.FTZ R190, R173, R182 ;  /* 0x000000b6adbe7220 */ /* 0x000fe20000410000 */
[----:B------:R-:W-:Y:S01]  /*2960*/  FMUL.FTZ R232, R222, UR16 ;  /* 0x00000010dee87c20 */ /* 0x000fe20008410000 */
[----:B------:R-:W-:Y:S01]  /*2970*/  FMUL.FTZ R231, R176, UR16 ;  /* 0x00000010b0e77c20 */ /* 0x000fe20008410000 */
[----:B------:R-:W-:Y:S02]  /*2980*/  HFMA2 R179, -RZ, RZ, 0, 0 ;  /* 0x00000000ffb37431 */ /* 0x000fe400000001ff */
[----:B------:R-:W-:Y:S01]  /*2990*/  FMUL.FTZ R222, R190, UR16 ;  /* 0x00000010bede7c20 */ /* 0x000fe20008410000 */
[----:B------:R-:W-:Y:S01]  /*29a0*/  FADD.FTZ R190, R66, R189 ;  /* 0x000000bd42be7221 */ /* 0x000fe20000010000 */
        /* <DEDUP_REMOVED lines=16> */
.L_x_8118:
        /* <DEDUP_REMOVED lines=12> */
[----:B------:R-:W-:Y:S01]  /*2b70*/  FFMA.FTZ R222, R211, R183, R184 ;  /* 0x000000b7d3de7223 */ /* 0x000fe200000100b8 */
[C---:B------:R-:W-:Y:S02]  /*2b80*/  FFMA.FTZ R181, R23.reuse, R180, R46 ;  /* 0x000000b417b57223 */ /* 0x040fe4000001002e */
[----:B------:R-:W-:Y:S01]  /*2b90*/  FFMA.FTZ R185, R23, R188, R47 ;  /* 0x000000bc17b97223 */ /* 0x000fe2000001002f */
[----:B------:R-:W-:Y:S01]  /*2ba0*/  FADD.FTZ R191, R209, -R222 ;  /* 0x800000ded1bf7221 */ /* 0x000fe20000010000 */
[----:B------:R-:W-:Y:S01]  /*2bb0*/  FMUL.FTZ R180, R181, R182 ;  /* 0x000000b6b5b47220 */ /* 0x000fe20000410000 */
[----:B------:R-:W-:-:S02]  /*2bc0*/  HFMA2 R181, -RZ, RZ, 0, 0 ;  /* 0x00000000ffb57431 */ /* 0x000fc400000001ff */
[----:B------:R-:W-:Y:S01]  /*2bd0*/  FMUL.FTZ R185, R185, R182 ;  /* 0x000000b6b9b97220 */ /* 0x000fe20000410000 */
[--C-:B-----5:R-:W-:Y:S02]  /*2be0*/  @P6 HADD2.F32 R186, -RZ, R177.reuse.H0_H0 ;  /* 0x200000b1ffba6230 */ /* 0x120fe40000004100 */
[----:B------:R-:W-:Y:S01]  /*2bf0*/  FMUL.FTZ R187, R180, UR16 ;  /* 0x00000010b4bb7c20 */ /* 0x000fe20008410000 */
[----:B------:R-:W-:Y:S01]  /*2c00*/  FFMA.FTZ R180, R215, R183, R184 ;  /* 0x000000b7d7b47223 */ /* 0x000fe200000100b8 */
[----:B------:R-:W-:Y:S01]  /*2c10*/  FMUL.FTZ R188, R185, UR16 ;  /* 0x00000010b9bc7c20 */ /* 0x000fe20008410000 */
[----:B------:R-:W-:Y:S02]  /*2c20*/  @P5 HADD2.F32 R189, -RZ, R177.H1_H1 ;  /* 0x300000b1ffbd5230 */ /* 0x000fe40000004100 */
[-C--:B------:R-:W-:Y:S01]  /*2c30*/  @P6 FMUL.FTZ R181, R186, R187.reuse ;  /* 0x000000bbbab56220 */ /* 0x080fe20000410000 */
[----:B------:R-:W-:Y:S01]  /*2c40*/  FMUL.FTZ R177, R126, R187 ;  /* 0x000000bb7eb17220 */ /* 0x000fe20000410000 */
[----:B------:R-:W-:Y:S01]  /*2c50*/  FADD.FTZ R187, R213, -R180 ;  /* 0x800000b4d5bb7221 */ /* 0x000fe20000010000 */
[-C--:B------:R-:W-:Y:S01]  /*2c60*/  FMUL.FTZ R180, R127, R188.reuse ;  /* 0x000000bc7fb47220 */ /* 0x080fe20000410000 */
[----:B------:R-:W-:Y:S01]  /*2c70*/  MOV R186, RZ ;  /* 0x000000ff00ba7202 */ /* 0x000fe20000000f00 */
[----:B------:R-:W-:Y:S01]  /*2c80*/  @P5 FMUL.FTZ R186, R189, R188 ;  /* 0x000000bcbdba5220 */ /* 0x000fe20000410000 */
[C---:B------:R-:W-:Y:S01]  /*2c90*/  FFMA.FTZ R187, R23.reuse, R187, R40 ;  /* 0x000000bb17bb7223 */ /* 0x040fe20000010028 */
[----:B------:R-:W-:Y:S01]  /*2ca0*/  FFMA.FTZ R189, R212, R183, R184 ;  /* 0x000000b7d4bd7223 */ /* 0x000fe200000100b8 */
[----:B------:R-:W-:Y:S01]  /*2cb0*/  FSEL R180, R180, RZ, P5 ;  /* 0x000000ffb4b47208 */ /* 0x000fe20002800000 */
[----:B------:R-:W-:Y:S01]  /*2cc0*/  FFMA.FTZ R191, R23, R191, R42 ;  /* 0x000000bf17bf7223 */ /* 0x000fe2000001002a */
[----:B------:R-:W-:Y:S01]  /*2cd0*/  LOP3.LUT P5, RZ, R229, 0xff0000, RZ, 0xc0, !PT ;  /* 0x00ff0000e5ff7812 */ /* 0x000fe200078ac0ff */
[----:B------:R-:W-:Y:S01]  /*2ce0*/  FMUL.FTZ R187, R187, R182 ;  /* 0x000000b6bbbb7220 */ /* 0x000fe20000410000 */
[----:B------:R-:W-:Y:S01]  /*2cf0*/  FSEL R177, R177, RZ, P6 ;  /* 0x000000ffb1b17208 */ /* 0x000fe20003000000 */
[----:B------:R-:W-:Y:S01]  /*2d00*/  FADD.FTZ R190, R210, -R189 ;  /* 0x800000bdd2be7221 */ /* 0x000fe20000010000 */
[----:B------:R-:W-:Y:S01]  /*2d10*/  LOP3.LUT P6, RZ, R229, 0xff00, RZ, 0xc0, !PT ;  /* 0x0000ff00e5ff7812 */ /* 0x000fe200078cc0ff */
[----:B------:R-:W-:Y:S01]  /*2d20*/  FMUL.FTZ R231, R187, UR16 ;  /* 0x00000010bbe77c20 */ /* 0x000fe20008410000 */
[----:B------:R-:W-:-:S02]  /*2d30*/  @P1 HADD2.F32 R188, -RZ, R178.H0_H0 ;  /* 0x200000b2ffbc1230 */ /* 0x000fc40000004100 */
[----:B------:R-:W-:Y:S01]  /*2d40*/  FFMA.FTZ R187, R23, R190, R41 ;  /* 0x000000be17bb7223 */ /* 0x000fe20000010029 */
[-C--:B------:R-:W-:Y:S01]  /*2d50*/  FMUL.FTZ R191, R191, R182.reuse ;  /* 0x000000b6bfbf7220 */ /* 0x080fe20000410000 */
[----:B------:R-:W-:Y:S02]  /*2d60*/  HFMA2 R185, -RZ, RZ, 0, 0 ;  /* 0x00000000ffb97431 */ /* 0x000fe400000001ff */
[----:B------:R-:W-:Y:S01]  /*2d70*/  FADD.FTZ R70, R70, R181 ;  /* 0x000000b546467221 */ /* 0x000fe20000010000 */
[----:B------:R-:W-:Y:S01]  /*2d80*/  FMUL.FTZ R187, R187, R182 ;  /* 0x000000b6bbbb7220 */ /* 0x000fe20000410000 */
[----:B------:R-:W-:Y:S01]  /*2d90*/  FMUL.FTZ R191, R191, UR16 ;  /* 0x00000010bfbf7c20 */ /* 0x000fe20008410000 */
[----:B------:R-:W-:Y:S02]  /*2da0*/  @P5 HADD2.F32 R222, -RZ, R179.H0_H0 ;  /* 0x200000b3ffde5230 */ /* 0x000fe40000004100 */
[----:B------:R-:W-:Y:S01]  /*2db0*/  @P1 FMUL.FTZ R185, R188, R231 ;  /* 0x000000e7bcb91220 */ /* 0x000fe20000410000 */
[----:B------:R-:W-:Y:S01]  /*2dc0*/  FMUL.FTZ R190, R187, UR16 ;  /* 0x00000010bbbe7c20 */ /* 0x000fe20008410000 */
[----:B------:R-:W-:Y:S01]  /*2dd0*/  CS2R R188, SRZ ;  /* 0x0000000000bc7805 */ /* 0x000fe2000001ff00 */
[----:B------:R-:W-:-:S02]  /*2de0*/  @P6 HADD2.F32 R233, -RZ, R178.H1_H1 ;  /* 0x300000b2ffe96230 */ /* 0x000fc40000004100 */
[----:B------:R-:W-:Y:S01]  /*2df0*/  FMUL.FTZ R178, R120, R231 ;  /* 0x000000e778b27220 */ /* 0x000fe20000410000 */
[-C--:B------:R-:W-:Y:S01]  /*2e00*/  @P5 FMUL.FTZ R189, R222, R191.reuse ;  /* 0x000000bfdebd5220 */ /* 0x080fe20000410000 */
[-C--:B------:R-:W-:Y:S01]  /*2e10*/  FMUL.FTZ R187, R121, R190.reuse ;  /* 0x000000be79bb7220 */ /* 0x080fe20000410000 */
[----:B------:R-:W-:Y:S01]  /*2e20*/  FMUL.FTZ R191, R122, R191 ;  /* 0x000000bf7abf7220 */ /* 0x000fe20000410000 */
[----:B------:R-:W-:Y:S01]  /*2e30*/  @P6 FMUL.FTZ R188, R233, R190 ;  /* 0x000000bee9bc6220 */ /* 0x000fe20000410000 */
[----:B------:R-:W-:Y:S01]  /*2e40*/  FSEL R178, R178, RZ, P1 ;  /* 0x000000ffb2b27208 */ /* 0x000fe20000800000 */
[-CC-:B------:R-:W-:Y:S01]  /*2e50*/  FFMA.FTZ R190, R223, R183.reuse, R184.reuse ;  /* 0x000000b7dfbe7223 */ /* 0x180fe200000100b8 */
[----:B------:R-:W-:Y:S01]  /*2e60*/  ISETP.GE.U32.AND P1, PT, R228, RZ, PT ;  /* 0x000000ffe400720c */ /* 0x000fe20003f26070 */
        /* <DEDUP_REMOVED lines=9> */
[----:B------:R-:W-:Y:S01]  /*2f00*/  ISETP.GE.U32.AND.EX P1, PT, R229, 0x1000000, PT, P1 ;  /* 0x01000000e500780c */ /* 0x000fe20003f26110 */
[----:B------:R-:W-:Y:S01]  /*2f10*/  FADD.FTZ R188, R65, R188 ;  /* 0x000000bc41bc7221 */ /* 0x000fe20000010000 */
[----:B------:R-:W-:Y:S01]  /*2f20*/  FADD.FTZ R190, R66, R189 ;  /* 0x000000bd42be7221 */ /* 0x000fe20000010000 */
[----:B------:R-:W-:Y:S01]  /*2f30*/  FADD.FTZ R71, R71, R186 ;  /* 0x000000ba47477221 */ /* 0x000fe20000010000 */
[----:B------:R-:W-:-:S02]  /*2f40*/  F2FP.F16.F32.PACK_AB R178, R187, R178 ;  /* 0x000000b2bbb2723e */ /* 0x000fc400000000ff */
[----:B------:R-:W-:-:S03]  /*2f50*/  F2FP.F16.F32.PACK_AB R177, R180, R177 ;  /* 0x000000b1b4b1723e */ /* 0x000fc600000000ff */
[--C-:B------:R-:W-:Y:S02]  /*2f60*/  @P6 HADD2.F32 R234, -RZ, R176.reuse.H0_H0 ;  /* 0x200000b0ffea6230 */ /* 0x100fe40000004100 */
[----:B------:R-:W-:Y:S02]  /*2f70*/  @P5 HADD2.F32 R235, -RZ, R176.H1_H1 ;  /* 0x300000b0ffeb5230 */ /* 0x000fe40000004100 */
[----:B------:R-:W-:Y:S01]  /*2f80*/  FADD.FTZ R176, R218, -R231 ;  /* 0x800000e7dab07221 */ /* 0x000fe20000010000 */
[----:B------:R-:W-:Y:S02]  /*2f90*/  @P1 HADD2.F32 R237, -RZ, R179.H1_H1 ;  /* 0x300000b3ffed1230 */ /* 0x000fe40000004100 */
[C---:B------:R-:W-:Y:S01]  /*2fa0*/  FFMA.FTZ R179, R23.reuse, R233, R44 ;  /* 0x000000e917b37223 */ /* 0x040fe2000001002c */
[C---:B------:R-:W-:Y:S01]  /*2fb0*/  FFMA.FTZ R231, R23.reuse, R222, R43 ;  /* 0x000000de17e77223 */ /* 0x040fe2000001002b */
[----:B------:R-:W-:Y:S01]  /*2fc0*/  FFMA.FTZ R233, R23, R176, R45 ;  /* 0x000000b017e97223 */ /* 0x000fe2000001002d */
[----:B------:R-:W-:Y:S01]  /*2fd0*/  MOV R222, RZ ;  /* 0x000000ff00de7202 */ /* 0x000fe20000000f00 */
        /* <DEDUP_REMOVED lines=8> */
[-C--:B------:R-:W-:Y:S01]  /*3060*/  FMUL.FTZ R64, R124, R179.reuse ;  /* 0x000000b37c407220 */ /* 0x080fe20000410000 */
[----:B------:R-:W-:Y:S01]  /*3070*/  FMUL.FTZ R66, R123, R232 ;  /* 0x000000e87b427220 */ /* 0x000fe20000410000 */
[-C--:B------:R-:W-:Y:S01]  /*3080*/  FMUL.FTZ R65, R125, R230.reuse ;  /* 0x000000e67d417220 */ /* 0x080fe20000410000 */
        /* <DEDUP_REMOVED lines=12> */
.L_x_8121:
        /* <DEDUP_REMOVED lines=13> */
[----:B------:R-:W-:-:S02]  /*3220*/  HFMA2 R185, -RZ, RZ, 0, 0 ;  /* 0x00000000ffb97431 */ /* 0x000fc400000001ff */
[--C-:B-----5:R-:W-:Y:S01]  /*3230*/  @P6 HADD2.F32 R170, -RZ, R177.reuse.H0_H0 ;  /* 0x200000b1ffaa6230 */ /* 0x120fe20000004100 */
[----:B------:R-:W-:Y:S01]  /*3240*/  MOV R230, RZ ;  /* 0x000000ff00e67202 */ /* 0x000fe20000000f00 */
[----:B------:R-:W-:Y:S01]  /*3250*/  FMUL.FTZ R169, R168, UR16 ;  /* 0x00000010a8a97c20 */ /* 0x000fe20008410000 */
[----:B------:R-:W-:Y:S01]  /*3260*/  FMUL.FTZ R168, R175, R182 ;  /* 0x000000b6afa87220 */ /* 0x000fe20000410000 */
[----:B------:R-:W-:Y:S02]  /*3270*/  @P5 HADD2.F32 R171, -RZ, R177.H1_H1 ;  /* 0x300000b1ffab5230 */ /* 0x000fe40000004100 */
        /* <DEDUP_REMOVED lines=9> */
[----:B------:R-:W-:Y:S01]  /*3310*/  FFMA.FTZ R168, R23, R170, R40 ;  /* 0x000000aa17a87223 */ /* 0x000fe20000010028 */
        /* <DEDUP_REMOVED lines=8> */
[----:B------:R-:W-:Y:S01]  /*33a0*/  FADD.FTZ R171, R209, -R188 ;  /* 0x800000bcd1ab7221 */ /* 0x000fe20000010000 */
[C---:B------:R-:W-:Y:S01]  /*33b0*/  FFMA.FTZ R169, R23.reuse, R172, R41 ;  /* 0x000000ac17a97223 */ /* 0x040fe20000010029 */
[----:B------:R-:W-:Y:S01]  /*33c0*/  CS2R R188, SRZ ;  /* 0x0000000000bc7805 */ /* 0x000fe2000001ff00 */
[----:B------:R-:W-:Y:S01]  /*33d0*/  @P1 FMUL.FTZ R185, R170, R173 ;  /* 0x000000adaab91220 */ /* 0x000fe20000410000 */
[----:B------:R-:W-:Y:S01]  /*33e0*/  FFMA.FTZ R170, R23, R171, R42 ;  /* 0x000000ab17aa7223 */ /* 0x000fe2000001002a */
[-C--:B------:R-:W-:Y:S01]  /*33f0*/  FMUL.FTZ R171, R169, R182.reuse ;  /* 0x000000b6a9ab7220 */ /* 0x080fe20000410000 */
[----:B------:R-:W-:Y:S01]  /*3400*/  FADD.FTZ R71, R71, R186 ;  /* 0x000000ba47477221 */ /* 0x000fe20000010000 */
        /* <DEDUP_REMOVED lines=22> */
[----:B------:R-:W-:Y:S01]  /*3570*/  FFMA.FTZ R172, R23, R173, R44 ;  /* 0x000000ad17ac7223 */ /* 0x000fe2000001002c */
[----:B------:R-:W-:-:S02]  /*3580*/  ISETP.GE.U32.AND P1, PT, R228, RZ, PT ;  /* 0x000000ffe400720c */ /* 0x000fc40003f26070 */
[----:B------:R-:W-:Y:S02]  /*3590*/  F2FP.F16.F32.PACK_AB R178, R187, R178 ;  /* 0x000000b2bbb2723e */ /* 0x000fe400000000ff */
[----:B------:R-:W-:Y:S02]  /*35a0*/  ISETP.GE.U32.AND.EX P1, PT, R229, 0x1000000, PT, P1 ;  /* 0x01000000e500780c */ /* 0x000fe40003f26110 */
[----:B------:R-:W-:Y:S01]  /*35b0*/  F2FP.F16.F32.PACK_AB R177, R180, R177 ;  /* 0x000000b1b4b1723e */ /* 0x000fe200000000ff */
[--C-:B------:R-:W-:Y:S02]  /*35c0*/  @P6 HADD2.F32 R234, -RZ, R176.reuse.H0_H0 ;  /* 0x200000b0ffea6230 */ /* 0x100fe40000004100 */
[----:B------:R-:W-:Y:S02]  /*35d0*/  @P5 HADD2.F32 R233, -RZ, R176.H1_H1 ;  /* 0x300000b0ffe95230 */ /* 0x000fe40000004100 */
[----:B------:R-:W-:Y:S01]  /*35e0*/  FADD.FTZ R176, R218, -R171 ;  /* 0x800000abdab07221 */ /* 0x000fe20000010000 */
[----:B------:R-:W-:-:S03]  /*35f0*/  FFMA.FTZ R171, R23, R190, R43 ;  /* 0x000000be17ab7223 */ /* 0x000fc6000001002b */
[----:B------:R-:W-:Y:S01]  /*3600*/  FFMA.FTZ R173, R23, R176, R45 ;  /* 0x000000b017ad7223 */ /* 0x000fe2000001002d */
        /* <DEDUP_REMOVED lines=23> */
[----:B------:R-:W-:-:S07]  /*3780*/  F2FP.F16.F32.PACK_AB R176, R65, R64 ;  /* 0x0000004041b0723e */ /* 0x000fce00000000ff */
.L_x_8120:
        /* <DEDUP_REMOVED lines=14> */
.L_x_8117:
[----:B------:R-:W-:Y:S05]  /*3870*/  BSYNC.RECONVERGENT B0 ;  /* 0x0000000000007941 */ /* 0x000fea0003800200 */
.L_x_8116:
        /* <DEDUP_REMOVED lines=15> */
[----:B------:R-:W-:Y:S02]  /*3970*/  HFMA2 R181, -RZ, RZ, 0, 0 ;  /* 0x00000000ffb57431 */ /* 0x000fe400000001ff */
[----:B------:R-:W-:Y:S01]  /*3980*/  FADD.FTZ R168, R197, -R168 ;  /* 0x800000a8c5a87221 */ /* 0x000fe20000010000 */
[----:B------:R-:W-:Y:S01]  /*3990*/  LOP3.LUT P6, RZ, R226, 0xff000000, RZ, 0xc0, !PT ;  /* 0xff000000e2ff7812 */ /* 0x000fe200078cc0ff */
[----:B------:R-:W-:Y:S01]  /*39a0*/  FADD.FTZ R169, R196, -R169 ;  /* 0x800000a9c4a97221 */ /* 0x000fe20000010000 */
[----:B------:R-:W-:Y:S01]  /*39b0*/  CS2R R186, SRZ ;  /* 0x0000000000ba7805 */ /* 0x000fe2000001ff00 */
[C---:B------:R-:W-:Y:S01]  /*39c0*/  FFMA.FTZ R175, R23.reuse, R168, R39 ;  /* 0x000000a817af7223 */ /* 0x040fe20000010027 */
[----:B------:R-:W-:Y:S01]  /*39d0*/  CS2R R188, SRZ ;  /* 0x0000000000bc7805 */ /* 0x000fe2000001ff00 */
[----:B------:R-:W-:Y:S01]  /*39e0*/  FFMA.FTZ R174, R23, R169, R38 ;  /* 0x000000a917ae7223 */ /* 0x000fe20000010026 */
[----:B------:R-:W-:Y:S01]  /*39f0*/  MOV R190, RZ ;  /* 0x000000ff00be7202 */ /* 0x000fe20000000f00 */
[-C--:B------:R-:W-:Y:S01]  /*3a00*/  FMUL.FTZ R170, R175, R182.reuse ;  /* 0x000000b6afaa7220 */ /* 0x080fe20000410000 */
[----:B------:R-:W-:Y:S01]  /*3a10*/  MOV R232, RZ ;  /* 0x000000ff00e87202 */ /* 0x000fe20000000f00 */
[----:B------:R-:W-:Y:S01]  /*3a20*/  FMUL.FTZ R168, R174, R182 ;  /* 0x000000b6aea87220 */ /* 0x000fe20000410000 */
[----:B-----5:R-:W-:-:S02]  /*3a30*/  @P5 HADD2.F32 R169, -RZ, R177.H0_H0 ;  /* 0x200000b1ffa95230 */ /* 0x020fc40000004100 */
[----:B------:R-:W-:Y:S01]  /*3a40*/  FMUL.FTZ R170, R170, UR16 ;  /* 0x00000010aaaa7c20 */ /* 0x000fe20008410000 */
[----:B------:R-:W-:Y:S01]  /*3a50*/  FMUL.FTZ R171, R168, UR16 ;  /* 0x00000010a8ab7c20 */ /* 0x000fe20008410000 */
[----:B------:R-:W-:Y:S02]  /*3a60*/  @P6 HADD2.F32 R168, -RZ, R177.H1_H1 ;  /* 0x300000b1ffa86230 */ /* 0x000fe40000004100 */
[----:B------:R-:W-:Y:S01]  /*3a70*/  FMUL.FTZ R180, R159, R170 ;  /* 0x000000aa9fb47220 */ /* 0x000fe20000410000 */
[----:B------:R-:W-:Y:S01]  /*3a80*/  FMUL.FTZ R177, R158, R171 ;  /* 0x000000ab9eb17220 */ /* 0x000fe20000410000 */
[----:B------:R-:W-:Y:S01]  /*3a90*/  @P5 FMUL.FTZ R181, R171, R169 ;  /* 0x000000a9abb55220 */ /* 0x000fe20000410000 */
[-CC-:B------:R-:W-:Y:S01]  /*3aa0*/  FFMA.FTZ R169, R199, R183.reuse, R184.reuse ;  /* 0x000000b7c7a97223 */ /* 0x180fe200000100b8 */
        /* <DEDUP_REMOVED lines=14> */
[----:B------:R-:W-:Y:S01]  /*3b90*/  F2FP.F16.F32.PACK_AB R177, R180, R177 ;  /* 0x000000b1b4b1723e */ /* 0x000fe200000000ff */
[----:B------:R-:W-:-:S02]  /*3ba0*/  FMUL.FTZ R173, R170, UR16 ;  /* 0x00000010aaad7c20 */ /* 0x000fc40008410000 */
[----:B------:R-:W-:Y:S02]  /*3bb0*/  FMUL.FTZ R171, R171, UR16 ;  /* 0x00000010abab7c20 */ /* 0x000fe40008410000 */
[--C-:B------:R-:W-:Y:S02]  /*3bc0*/  @P6 HADD2.F32 R172, -RZ, R178.reuse.H1_H1 ;  /* 0x300000b2ffac6230 */ /* 0x100fe40000004100 */
[----:B------:R-:W-:Y:S02]  /*3bd0*/  @P5 HADD2.F32 R170, -RZ, R178.H0_H0 ;  /* 0x200000b2ffaa5230 */ /* 0x000fe40000004100 */
        /* <DEDUP_REMOVED lines=8> */
[----:B------:R-:W-:Y:S01]  /*3c60*/  ISETP.GE.U32.AND P5, PT, R226, RZ, PT ;  /* 0x000000ffe200720c */ /* 0x000fe20003fa6070 */
[----:B------:R-:W-:Y:S01]  /*3c70*/  FADD.FTZ R172, R204, -R173 ;  /* 0x800000adccac7221 */ /* 0x000fe20000010000 */
[----:B------:R-:W-:Y:S01]  /*3c80*/  FSEL R185, R185, RZ, P6 ;  /* 0x000000ffb9b97208 */ /* 0x000fe20003000000 */
[----:B------:R-:W-:Y:S01]  /*3c90*/  FFMA.FTZ R170, R23, R171, R34 ;  /* 0x000000ab17aa7223 */ /* 0x000fe20000010022 */
[----:B------:R-:W-:Y:S01]  /*3ca0*/  LOP3.LUT P6, RZ, R227, 0xff0000, RZ, 0xc0, !PT ;  /* 0x00ff0000e3ff7812 */ /* 0x000fe200078cc0ff */
[----:B------:R-:W-:Y:S01]  /*3cb0*/  FFMA.FTZ R171, R23, R172, R35 ;  /* 0x000000ac17ab7223 */ /* 0x000fe20000010023 */
[----:B------:R-:W-:Y:S01]  /*3cc0*/  ISETP.GE.U32.AND.EX P5, PT, R227, 0x1000000, PT, P5 ;  /* 0x01000000e300780c */ /* 0x000fe20003fa6150 */
[-C--:B------:R-:W-:Y:S01]  /*3cd0*/  FMUL.FTZ R172, R170, R182.reuse ;  /* 0x000000b6aaac7220 */ /* 0x080fe20000410000 */
[----:B------:R-:W-:Y:S01]  /*3ce0*/  FADD.FTZ R56, R56, R187 ;  /* 0x000000bb38387221 */ /* 0x000fe20000010000 */
[----:B------:R-:W-:Y:S01]  /*3cf0*/  FMUL.FTZ R173, R171, R182 ;  /* 0x000000b6abad7220 */ /* 0x000fe20000410000 */
[----:B------:R-:W-:Y:S01]  /*3d00*/  FADD.FTZ R57, R57, R188 ;  /* 0x000000bc39397221 */ /* 0x000fe20000010000 */
[----:B------:R-:W-:Y:S01]  /*3d10*/  FMUL.FTZ R231, R172, UR16 ;  /* 0x00000010ace77c20 */ /* 0x000fe20008410000 */
[----:B------:R-:W-:Y:S01]  /*3d20*/  F2FP.F16.F32.PACK_AB R178, R185, R178 ;  /* 0x000000b2b9b2723e */ /* 0x000fe200000000ff */
[----:B------:R-:W-:-:S04]  /*3d30*/  FMUL.FTZ R222, R173, UR16 ;  /* 0x00000010adde7c20 */ /* 0x000fc80008410000 */
[--C-:B------:R-:W-:Y:S02]  /*3d40*/  @P6 HADD2.F32 R172, -RZ, R179.reuse.H0_H0 ;  /* 0x200000b3ffac6230 */ /* 0x100fe40000004100 */
[----:B------:R-:W-:Y:S01]  /*3d50*/  FMUL.FTZ R191, R155, R222 ;  /* 0x000000de9bbf7220 */ /* 0x000fe20000410000 */
[----:B------:R-:W-:Y:S02]  /*3d60*/  @P5 HADD2.F32 R173, -RZ, R179.H1_H1 ;  /* 0x300000b3ffad5230 */ /* 0x000fe40000004100 */
[----:B------:R-:W-:Y:S01]  /*3d70*/  FMUL.FTZ R179, R154, R231 ;  /* 0x000000e79ab37220 */ /* 0x000fe20000410000 */
[----:B------:R-:W-:Y:S01]  /*3d80*/  @P6 FMUL.FTZ R189, R231, R172 ;  /* 0x000000ace7bd6220 */ /* 0x000fe20000410000 */
[----:B------:R-:W-:Y:S01]  /*3d90*/  FSEL R234, R191, RZ, P5 ;  /* 0x000000ffbfea7208 */ /* 0x000fe20002800000 */
[----:B------:R-:W-:Y:S02]  /*3da0*/  @P5 FMUL.FTZ R190, R222, R173 ;  /* 0x000000addebe5220 */ /* 0x000fe40000410000 */
        /* <DEDUP_REMOVED lines=9> */
[----:B------:R-:W-:Y:S01]  /*3e40*/  FFMA.FTZ R172, R23, R173, R36 ;  /* 0x000000ad17ac7223 */ /* 0x000fe20000010024 */
[----:B------:R-:W-:Y:S01]  /*3e50*/  FADD.FTZ R59, R59, R190 ;  /* 0x000000be3b3b7221 */ /* 0x000fe20000010000 */
[----:B------:R-:W-:Y:S01]  /*3e60*/  FFMA.FTZ R173, R23, R222, R37 ;  /* 0x000000de17ad7223 */ /* 0x000fe20000010025 */
[----:B------:R-:W-:Y:S02]  /*3e70*/  F2FP.F16.F32.PACK_AB R179, R234, R179 ;  /* 0x000000b3eab3723e */ /* 0x000fe400000000ff */
[--C-:B------:R-:W-:Y:S02]  /*3e80*/  @P6 HADD2.F32 R222, -RZ, R176.reuse.H0_H0 ;  /* 0x200000b0ffde6230 */ /* 0x100fe40000004100 */
[----:B------:R-:W-:Y:S01]  /*3e90*/  FMUL.FTZ R230, R173, R182 ;  /* 0x000000b6ade67220 */ /* 0x000fe20000410000 */
[----:B------:R-:W-:-:S02]  /*3ea0*/  @P5 HADD2.F32 R231, -RZ, R176.H1_H1 ;  /* 0x300000b0ffe75230 */ /* 0x000fc40000004100 */
[----:B------:R-:W-:Y:S01]  /*3eb0*/  FMUL.FTZ R176, R172, R182 ;  /* 0x000000b6acb07220 */ /* 0x000fe20000410000 */
[----:B------:R-:W-:-:S03]  /*3ec0*/  FMUL.FTZ R230, R230, UR16 ;  /* 0x00000010e6e67c20 */ /* 0x000fc60008410000 */
[----:B------:R-:W-:Y:S01]  /*3ed0*/  FMUL.FTZ R233, R176, UR16 ;  /* 0x00000010b0e97c20 */ /* 0x000fe20008410000 */
[----:B------:R-:W-:Y:S01]  /*3ee0*/  FMUL.FTZ R181, R157, R230 ;  /* 0x000000e69db57220 */ /* 0x000fe20000410000 */
[----:B------:R-:W-:Y:S02]  /*3ef0*/  @P5 FMUL.FTZ R232, R230, R231 ;  /* 0x000000e7e6e85220 */ /* 0x000fe40000410000 */
[----:B------:R-:W-:Y:S01]  /*3f00*/  FMUL.FTZ R176, R156, R233 ;  /* 0x000000e99cb07220 */ /* 0x000fe20000410000 */
[----:B------:R-:W-:Y:S01]  /*3f10*/  @P6 FMUL.FTZ R191, R233, R222 ;  /* 0x000000dee9bf6220 */ /* 0x000fe20000410000 */
[----:B------:R-:W-:Y:S01]  /*3f20*/  FSEL R181, R181, RZ, P5 ;  /* 0x000000ffb5b57208 */ /* 0x000fe20002800000 */
[----:B------:R-:W-:Y:S02]  /*3f30*/  FADD.FTZ R61, R61, R232 ;  /* 0x000000e83d3d7221 */ /* 0x000fe40000010000 */
[----:B------:R-:W-:Y:S01]  /*3f40*/  FSEL R176, R176, RZ, P6 ;  /* 0x000000ffb0b07208 */ /* 0x000fe20003000000 */
[----:B------:R-:W-:-:S03]  /*3f50*/  FADD.FTZ R60, R60, R191 ;  /* 0x000000bf3c3c7221 */ /* 0x000fc60000010000 */
[----:B------:R-:W-:Y:S01]  /*3f60*/  F2FP.F16.F32.PACK_AB R176, R181, R176 ;  /* 0x000000b0b5b0723e */ /* 0x000fe200000000ff */
[----:B------:R-:W-:Y:S06]  /*3f70*/  BRA `(.L_x_8126) ;  /* 0x0000001000cc7947 */ /* 0x000fec0003800000 */
.L_x_8125:
[-CC-:B------:R-:W-:Y:S01]  /*3f80*/  FFMA.FTZ R181, R193, R183.reuse, R184.reuse ;  /* 0x000000b7c1b57223 */ /* 0x180fe200000100b8 */
[----:B------:R-:W-:Y:S01]  /*3f90*/  FFMA.FTZ R180, R192, R183, R184 ;  /* 0x000000b7c0b47223 */ /* 0x000fe200000100b8 */
[----:B------:R-:W-:Y:S02]  /*3fa0*/  LOP3.LUT P6, RZ, R226, 0xff000000, RZ, 0xc0, !PT ;  /* 0xff000000e2ff7812 */ /* 0x000fe400078cc0ff */
[----:B------:R-:W-:Y:S01]  /*3fb0*/  FADD.FTZ R181, R196, -R181 ;  /* 0x800000b5c4b57221 */ /* 0x000fe20000010000 */
[----:B------:R-:W-:Y:S01]  /*3fc0*/  FADD.FTZ R180, R197, -R180 ;  /* 0x800000b4c5b47221 */ /* 0x000fe20000010000 */
[----:B------:R-:W-:Y:S02]  /*3fd0*/  LOP3.LUT P5, RZ, R226, 0xff0000, RZ, 0xc0, !PT ;  /* 0x00ff0000e2ff7812 */ /* 0x000fe400078ac0ff */
[C---:B------:R-:W-:Y:S01]  /*3fe0*/  FFMA.FTZ R185, R23.reuse, R181, R38 ;  /* 0x000000b517b97223 */ /* 0x040fe20000010026 */
[----:B------:R-:W-:Y:S01]  /*3ff0*/  FFMA.FTZ R187, R23, R180, R39 ;  /* 0x000000b417bb7223 */ /* 0x000fe20000010027 */
[----:B------:R-:W-:Y:S01]  /*4000*/  MOV R186, RZ ;  /* 0x000000ff00ba7202 */ /* 0x000fe20000000f00 */
[----:B------:R-:W-:-:S02]  /*4010*/  HFMA2 R181, -RZ, RZ, 0, 0 ;  /* 0x00000000ffb57431 */ /* 0x000fc400000001ff */
[C---:B------:R-:W-:Y:S01]  /*4020*/  FMUL.FTZ R180, R182.reuse, R185 ;  /* 0x000000b9b6b47220 */ /* 0x040fe20000410000 */
[----:B------:R-:W-:Y:S01]  /*4030*/  FMUL.FTZ R185, R182, R187 ;  /* 0x000000bbb6b97220 */ /* 0x000fe20000410000 */
[--C-:B-----5:R-:W-:Y:S02]  /*4040*/  @P6 HADD2.F32 R189, -RZ, R177.reuse.H1_H1 ;  /* 0x300000b1ffbd6230 */ /* 0x120fe40000004100 */
[----:B------:R-:W-:Y:S01]  /*4050*/  FMUL.FTZ R187, R180, UR16 ;  /* 0x00000010b4bb7c20 */ /* 0x000fe20008410000 */
[----:B------:R-:W-:Y:S01]  /*4060*/  FMUL.FTZ R180, R185, UR16 ;  /* 0x00000010b9b47c20 */ /* 0x000fe20008410000 */
[--C-:B------:R-:W-:Y:S01]  /*4070*/  FFMA.FTZ R185, R199, R183, R184.reuse ;  /* 0x000000b7c7b97223 */ /* 0x100fe200000100b8 */
[----:B------:R-:W-:Y:S02]  /*4080*/  @P5 HADD2.F32 R188, -RZ, R177.H0_H0 ;  /* 0x200000b1ffbc5230 */ /* 0x000fe40000004100 */
[-C--:B------:R-:W-:Y:S01]  /*4090*/  FMUL.FTZ R177, R158, R187.reuse ;  /* 0x000000bb9eb17220 */ /* 0x080fe20000410000 */
[-C--:B------:R-:W-:Y:S01]  /*40a0*/  @P6 FMUL.FTZ R186, R189, R180.reuse ;  /* 0x000000b4bdba6220 */ /* 0x080fe20000410000 */
[----:B------:R-:W-:Y:S01]  /*40b0*/  FMUL.FTZ R180, R159, R180 ;  /* 0x000000b49fb47220 */ /* 0x000fe20000410000 */
[----:B------:R-:W-:Y:S01]  /*40c0*/  FADD.FTZ R185, R198, -R185 ;  /* 0x800000b9c6b97221 */ /* 0x000fe20000010000 */
[----:B------:R-:W-:Y:S01]  /*40d0*/  @P5 FMUL.FTZ R181, R188, R187 ;  /* 0x000000bbbcb55220 */ /* 0x000fe20000410000 */
[----:B------:R-:W-:Y:S01]  /*40e0*/  FFMA.FTZ R188, R200, R183, R184 ;  /* 0x000000b7c8bc7223 */ /* 0x000fe200000100b8 */
[----:B------:R-:W-:Y:S01]  /*40f0*/  FSEL R177, R177, RZ, P5 ;  /* 0x000000ffb1b17208 */ /* 0x000fe20002800000 */
[----:B------:R-:W-:Y:S01]  /*4100*/  FFMA.FTZ R185, R23, R185, R32 ;  /* 0x000000b917b97223 */ /* 0x000fe20000010020 */
[----:B------:R-:W-:Y:S01]  /*4110*/  FSEL R180, R180, RZ, P6 ;  /* 0x000000ffb4b47208 */ /* 0x000fe20003000000 */
[----:B------:R-:W-:Y:S01]  /*4120*/  FADD.FTZ R188, R201, -R188 ;  /* 0x800000bcc9bc7221 */ /* 0x000fe20000010000 */
[C---:B------:R-:W-:Y:S01]  /*4130*/  LOP3.LUT P5, RZ, R227.reuse, 0xff, RZ, 0xc0, !PT ;  /* 0x000000ffe3ff7812 */ /* 0x040fe200078ac0ff */
[----:B------:R-:W-:Y:S01]  /*4140*/  FMUL.FTZ R185, R182, R185 ;  /* 0x000000b9b6b97220 */ /* 0x000fe20000410000 */
[----:B------:R-:W-:Y:S01]  /*4150*/  LOP3.LUT P6, RZ, R227, 0xff00, RZ, 0xc0, !PT ;  /* 0x0000ff00e3ff7812 */ /* 0x000fe200078cc0ff */
[----:B------:R-:W-:Y:S01]  /*4160*/  FFMA.FTZ R189, R23, R188, R33 ;  /* 0x000000bc17bd7223 */ /* 0x000fe20000010021 */
[----:B------:R-:W-:-:S02]  /*4170*/  HFMA2 R187, -RZ, RZ, 0, 0 ;  /* 0x00000000ffbb7431 */ /* 0x000fc400000001ff */
[----:B------:R-:W-:Y:S01]  /*4180*/  FMUL.FTZ R185, R185, UR16 ;  /* 0x00000010b9b97c20 */ /* 0x000fe20008410000 */
[----:B------:R-:W-:Y:S01]  /*4190*/  MOV R188, RZ ;  /* 0x000000ff00bc7202 */ /* 0x000fe20000000f00 */
[----:B------:R-:W-:Y:S01]  /*41a0*/  FMUL.FTZ R189, R182, R189 ;  /* 0x000000bdb6bd7220 */ /* 0x000fe20000410000 */
[----:B------:R-:W-:Y:S01]  /*41b0*/  FADD.FTZ R62, R62, R181 ;  /* 0x000000b53e3e7221 */ /* 0x000fe20000010000 */
[----:B------:R-:W-:Y:S01]  /*41c0*/  FADD.FTZ R63, R63, R186 ;  /* 0x000000ba3f3f7221 */ /* 0x000fe20000010000 */
[----:B------:R-:W-:Y:S01]  /*41d0*/  F2FP.F16.F32.PACK_AB R177, R180, R177 ;  /* 0x000000b1b4b1723e */ /* 0x000fe200000000ff */
[----:B------:R-:W-:Y:S01]  /*41e0*/  FMUL.FTZ R190, R189, UR16 ;  /* 0x00000010bdbe7c20 */ /* 0x000fe20008410000 */
[----:B------:R-:W-:Y:S01]  /*41f0*/  FFMA.FTZ R189, R203, R183, R184 ;  /* 0x000000b7cbbd7223 */ /* 0x000fe200000100b8 */
[--C-:B------:R-:W-:Y:S02]  /*4200*/  @P5 HADD2.F32 R222, -RZ, R178.reuse.H0_H0 ;  /* 0x200000b2ffde5230 */ /* 0x100fe40000004100 */
[----:B------:R-:W-:-:S02]  /*4210*/  @P6 HADD2.F32 R191, -RZ, R178.H1_H1 ;  /* 0x300000b2ffbf6230 */ /* 0x000fc40000004100 */
[-C--:B------:R-:W-:Y:S01]  /*4220*/  FMUL.FTZ R178, R152, R185.reuse ;  /* 0x000000b998b27220 */ /* 0x080fe20000410000 */
[----:B------:R-:W-:Y:S01]  /*4230*/  FADD.FTZ R189, R202, -R189 ;  /* 0x800000bdcabd7221 */ /* 0x000fe20000010000 */
[----:B------:R-:W-:Y:S01]  /*4240*/  @P5 FMUL.FTZ R187, R222, R185 ;  /* 0x000000b9debb5220 */ /* 0x000fe20000410000 */
[-C--:B------:R-:W-:Y:S01]  /*4250*/  FMUL.FTZ R185, R153, R190.reuse ;  /* 0x000000be99b97220 */ /* 0x080fe20000410000 */
[----:B------:R-:W-:Y:S01]  /*4260*/  @P6 FMUL.FTZ R188, R191, R190 ;  /* 0x000000bebfbc6220 */ /* 0x000fe20000410000 */
[----:B------:R-:W-:Y:S01]  /*4270*/  FFMA.FTZ R191, R206, R183, R184 ;  /* 0x000000b7cebf7223 */ /* 0x000fe200000100b8 */
[----:B------:R-:W-:Y:S01]  /*4280*/  FSEL R178, R178, RZ, P5 ;  /* 0x000000ffb2b27208 */ /* 0x000fe20002800000 */
[----:B------:R-:W-:Y:S01]  /*4290*/  FFMA.FTZ R189, R23, R189, R34 ;  /* 0x000000bd17bd7223 */ /* 0x000fe20000010022 */
[----:B------:R-:W-:Y:S01]  /*42a0*/  ISETP.GE.U32.AND P5, PT, R226, RZ, PT ;  /* 0x000000ffe200720c */ /* 0x000fe20003fa6070 */
[----:B------:R-:W-:Y:S01]  /*42b0*/  FADD.FTZ R190, R204, -R191 ;  /* 0x800000bfccbe7221 */ /* 0x000fe20000010000 */
[----:B------:R-:W-:Y:S01]  /*42c0*/  FSEL R185, R185, RZ, P6 ;  /* 0x000000ffb9b97208 */ /* 0x000fe20003000000 */
[----:B------:R-:W-:Y:S01]  /*42d0*/  FMUL.FTZ R191, R182, R189 ;  /* 0x000000bdb6bf7220 */ /* 0x000fe20000410000 */
[----:B------:R-:W-:Y:S01]  /*42e0*/  LOP3.LUT P6, RZ, R227, 0xff0000, RZ, 0xc0, !PT ;  /* 0x00ff0000e3ff7812 */ /* 0x000fe200078cc0ff */
[----:B------:R-:W-:Y:S01]  /*42f0*/  FFMA.FTZ R231, R23, R190, R35 ;  /* 0x000000be17e77223 */ /* 0x000fe20000010023 */
[----:B------:R-:W-:Y:S01]  /*4300*/  ISETP.GE.U32.AND.EX P5, PT, R227, 0x1000000, PT, P5 ;  /* 0x01000000e300780c */ /* 0x000fe20003fa6150 */
[----:B------:R-:W-:Y:S01]  /*4310*/  FMUL.FTZ R191, R191, UR16 ;  /* 0x00000010bfbf7c20 */ /* 0x000fe20008410000 */
[----:B------:R-:W-:-:S02]  /*4320*/  HFMA2 R189, -RZ, RZ, 0, 0 ;  /* 0x00000000ffbd7431 */ /* 0x000fc400000001ff */
[----:B------:R-:W-:Y:S01]  /*4330*/  FMUL.FTZ R222, R182, R231 ;  /* 0x000000e7b6de7220 */ /* 0x000fe20000410000 */
[----:B------:R-:W-:Y:S01]  /*4340*/  MOV R190, RZ ;  /* 0x000000ff00be7202 */ /* 0x000fe20000000f00 */
[----:B------:R-:W-:Y:S01]  /*4350*/  FADD.FTZ R56, R56, R187 ;  /* 0x000000bb38387221 */ /* 0x000fe20000010000 */
[----:B------:R-:W-:Y:S01]  /*4360*/  FADD.FTZ R57, R57, R188 ;  /* 0x000000bc39397221 */ /* 0x000fe20000010000 */
[----:B------:R-:W-:Y:S01]  /*4370*/  FMUL.FTZ R230, R222, UR16 ;  /* 0x00000010dee67c20 */ /* 0x000fe20008410000 */
[----:B------:R-:W-:Y:S02]  /*4380*/  F2FP.F16.F32.PACK_AB R178, R185, R178 ;  /* 0x000000b2b9b2723e */ /* 0x000fe400000000ff */
[--C-:B------:R-:W-:Y:S02]  /*4390*/  @P6 HADD2.F32 R232, -RZ, R179.reuse.H0_H0 ;  /* 0x200000b3ffe86230 */ /* 0x100fe40000004100 */
[----:B------:R-:W-:Y:S01]  /*43a0*/  FMUL.FTZ R222, R155, R230 ;  /* 0x000000e69bde7220 */ /* 0x000fe20000410000 */
[----:B------:R-:W-:-:S02]  /*43b0*/  @P5 HADD2.F32 R231, -RZ, R179.H1_H1 ;  /* 0x300000b3ffe75230 */ /* 0x000fc40000004100 */
[-C--:B------:R-:W-:Y:S01]  /*43c0*/  FMUL.FTZ R179, R154, R191.reuse ;  /* 0x000000bf9ab37220 */ /* 0x080fe20000410000 */
        /* <DEDUP_REMOVED lines=13> */
[----:B------:R-:W-:Y:S01]  /*44a0*/  FADD.FTZ R59, R59, R190 ;  /* 0x000000be3b3b7221 */ /* 0x000fe20000010000 */
[----:B------:R-:W-:Y:S01]  /*44b0*/  FFMA.FTZ R231, R23, R230, R37 ;  /* 0x000000e617e77223 */ /* 0x000fe20000010025 */
[----:B------:R-:W-:-:S03]  /*44c0*/  F2FP.F16.F32.PACK_AB R179, R222, R179 ;  /* 0x000000b3deb3723e */ /* 0x000fc600000000ff */
[--C-:B------:R-:W-:Y:S02]  /*44d0*/  @P6 HADD2.F32 R234, -RZ, R176.reuse.H0_H0 ;  /* 0x200000b0ffea6230 */ /* 0x100fe40000004100 */
[C---:B------:R-:W-:Y:S01]  /*44e0*/  FMUL.FTZ R230, R182.reuse, R231 ;  /* 0x000000e7b6e67220 */ /* 0x040fe20000410000 */
[----:B------:R-:W-:Y:S02]  /*44f0*/  @P5 HADD2.F32 R233, -RZ, R176.H1_H1 ;  /* 0x300000b0ffe95230 */ /* 0x000fe40000004100 */
[----:B------:R-:W-:Y:S01]  /*4500*/  FMUL.FTZ R176, R182, R191 ;  /* 0x000000bfb6b07220 */ /* 0x000fe20000410000 */
[----:B------:R-:W-:Y:S02]  /*4510*/  HFMA2 R191, -RZ, RZ, 0, 0 ;  /* 0x00000000ffbf7431 */ /* 0x000fe400000001ff */
[----:B------:R-:W-:Y:S01]  /*4520*/  FMUL.FTZ R230, R230, UR16 ;  /* 0x00000010e6e67c20 */ /* 0x000fe20008410000 */
[----:B------:R-:W-:-:S03]  /*4530*/  FMUL.FTZ R231, R176, UR16 ;  /* 0x00000010b0e77c20 */ /* 0x000fc60008410000 */
[-C--:B------:R-:W-:Y:S01]  /*4540*/  FMUL.FTZ R181, R157, R230.reuse ;  /* 0x000000e69db57220 */ /* 0x080fe20000410000 */
[----:B------:R-:W-:Y:S01]  /*4550*/  @P5 FMUL.FTZ R232, R233, R230 ;  /* 0x000000e6e9e85220 */ /* 0x000fe20000410000 */
[-C--:B------:R-:W-:Y:S01]  /*4560*/  FMUL.FTZ R176, R156, R231.reuse ;  /* 0x000000e79cb07220 */ /* 0x080fe20000410000 */
[----:B------:R-:W-:Y:S02]  /*4570*/  @P6 FMUL.FTZ R191, R234, R231 ;  /* 0x000000e7eabf6220 */ /* 0x000fe40000410000 */
[----:B------:R-:W-:Y:S01]  /*4580*/  FSEL R181, R181, RZ, P5 ;  /* 0x000000ffb5b57208 */ /* 0x000fe20002800000 */
[----:B------:R-:W-:Y:S01]  /*4590*/  FADD.FTZ R61, R61, R232 ;  /* 0x000000e83d3d7221 */ /* 0x000fe20000010000 */
[----:B------:R-:W-:Y:S01]  /*45a0*/  FSEL R176, R176, RZ, P6 ;  /* 0x000000ffb0b07208 */ /* 0x000fe20003000000 */
[----:B------:R-:W-:-:S03]  /*45b0*/  FADD.FTZ R60, R60, R191 ;  /* 0x000000bf3c3c7221 */ /* 0x000fc60000010000 */
[----:B------:R-:W-:Y:S01]  /*45c0*/  F2FP.F16.F32.PACK_AB R176, R181, R176 ;  /* 0x000000b0b5b0723e */ /* 0x000fe200000000ff */
[----:B------:R-:W-:Y:S06]  /*45d0*/  BRA `(.L_x_8126) ;  /* 0x0000000c00347947 */ /* 0x000fec0003800000 */
.L_x_8124:
[----:B------:R-:W0:Y:S02]  /*45e0*/  LDC.64 R180, c[0x0][0x478] ;  /* 0x00011e00ffb47b82 */ /* 0x000e240000000a00 */
[----:B0-----:R-:W-:-:S04]  /*45f0*/  ISETP.NE.U32.AND P1, PT, R180, RZ, PT ;  /* 0x000000ffb400720c */ /* 0x001fc80003f25070 */
[----:B------:R-:W-:-:S13]  /*4600*/  ISETP.NE.AND.EX P1, PT, R181, RZ, PT, P1 ;  /* 0x000000ffb500720c */ /* 0x000fda0003f25310 */
[----:B------:R-:W-:Y:S05]  /*4610*/  @!P1 BRA `(.L_x_8127) ;  /* 0x0000000400909947 */ /* 0x000fea0003800000 */
[-CC-:B------:R-:W-:Y:S01]  /*4620*/  FFMA.FTZ R168, R192, R183.reuse, R184.reuse ;  /* 0x000000b7c0a87223 */ /* 0x180fe200000100b8 */
[----:B------:R-:W-:Y:S01]  /*4630*/  FFMA.FTZ R169, R193, R183, R184 ;  /* 0x000000b7c1a97223 */ /* 0x000fe200000100b8 */
[----:B------:R-:W-:Y:S02]  /*4640*/  LOP3.LUT P6, RZ, R226, 0xff000000, RZ, 0xc0, !PT ;  /* 0xff000000e2ff7812 */ /* 0x000fe400078cc0ff */
[----:B------:R-:W-:Y:S01]  /*4650*/  CS2R R186, SRZ ;  /* 0x0000000000ba7805 */ /* 0x000fe2000001ff00 */
[----:B------:R-:W-:Y:S01]  /*4660*/  FADD.FTZ R168, R197, -R168 ;  /* 0x800000a8c5a87221 */ /* 0x000fe20000010000 */
[----:B------:R-:W-:Y:S01]  /*4670*/  FADD.FTZ R174, R196, -R169 ;  /* 0x800000a9c4ae7221 */ /* 0x000fe20000010000 */
[----:B------:R-:W-:Y:S01]  /*4680*/  LOP3.LUT P5, RZ, R226, 0xff0000, RZ, 0xc0, !PT ;  /* 0x00ff0000e2ff7812 */ /* 0x000fe200078ac0ff */
[----:B------:R-:W-:Y:S02]  /*4690*/  HFMA2 R181, -RZ, RZ, 0, 0 ;  /* 0x00000000ffb57431 */ /* 0x000fe400000001ff */
[C---:B------:R-:W-:Y:S01]  /*46a0*/  FMUL.FTZ R175, R23.reuse, R168 ;  /* 0x000000a817af7220 */ /* 0x040fe20000410000 */
[----:B------:R-:W-:Y:S01]  /*46b0*/  FMUL.FTZ R174, R23, R174 ;  /* 0x000000ae17ae7220 */ /* 0x000fe20000410000 */
[----:B------:R-:W-:-:S02]  /*46c0*/  CS2R R188, SRZ ;  /* 0x0000000000bc7805 */ /* 0x000fc4000001ff00 */
[----:B------:R-:W-:Y:S01]  /*46d0*/  MOV R190, RZ ;  /* 0x000000ff00be7202 */ /* 0x000fe20000000f00 */
[-C--:B------:R-:W-:Y:S01]  /*46e0*/  FMUL.FTZ R169, R175, R182.reuse ;  /* 0x000000b6afa97220 */ /* 0x080fe20000410000 */
[----:B------:R-:W-:Y:S01]  /*46f0*/  FMUL.FTZ R168, R174, R182 ;  /* 0x000000b6aea87220 */ /* 0x000fe20000410000 */
[--C-:B-----5:R-:W-:Y:S02]  /*4700*/  @P6 HADD2.F32 R173, -RZ, R177.reuse.H1_H1 ;  /* 0x300000b1ffad6230 */ /* 0x120fe40000004100 */
[----:B------:R-:W-:Y:S01]  /*4710*/  FMUL.FTZ R180, R169, UR16 ;  /* 0x00000010a9b47c20 */ /* 0x000fe20008410000 */
[----:B------:R-:W-:Y:S01]  /*4720*/  FMUL.FTZ R171, R168, UR16 ;  /* 0x00000010a8ab7c20 */ /* 0x000fe20008410000 */
[--C-:B------:R-:W-:Y:S01]  /*4730*/  FFMA.FTZ R169, R199, R183, R184.reuse ;  /* 0x000000b7c7a97223 */ /* 0x100fe200000100b8 */
[----:B------:R-:W-:Y:S02]  /*4740*/  @P5 HADD2.F32 R170, -RZ, R177.H0_H0 ;  /* 0x200000b1ffaa5230 */ /* 0x000fe40000004100 */
[-C--:B------:R-:W-:Y:S01]  /*4750*/  @P6 FMUL.FTZ R186, R173, R180.reuse ;  /* 0x000000b4adba6220 */ /* 0x080fe20000410000 */
[-C--:B------:R-:W-:Y:S01]  /*4760*/  FMUL.FTZ R177, R158, R171.reuse ;  /* 0x000000ab9eb17220 */ /* 0x080fe20000410000 */
[----:B------:R-:W-:Y:S01]  /*4770*/  FMUL.FTZ R180, R159, R180 ;  /* 0x000000b49fb47220 */ /* 0x000fe20000410000 */
[----:B------:R-:W-:Y:S01]  /*4780*/  FADD.FTZ R168, R198, -R169 ;  /* 0x800000a9c6a87221 */ /* 0x000fe20000010000 */
[----:B------:R-:W-:Y:S01]  /*4790*/  @P5 FMUL.FTZ R181, R170, R171 ;  /* 0x000000abaab55220 */ /* 0x000fe20000410000 */
[----:B------:R-:W-:Y:S01]  /*47a0*/  FFMA.FTZ R170, R200, R183, R184 ;  /* 0x000000b7c8aa7223 */ /* 0x000fe200000100b8 */
[----:B------:R-:W-:Y:S01]  /*47b0*/  FSEL R177, R177, RZ, P5 ;  /* 0x000000ffb1b17208 */ /* 0x000fe20002800000 */
[----:B------:R-:W-:Y:S01]  /*47c0*/  FMUL.FTZ R168, R23, R168 ;  /* 0x000000a817a87220 */ /* 0x000fe20000410000 */
[----:B------:R-:W-:Y:S01]  /*47d0*/  FSEL R180, R180, RZ, P6 ;  /* 0x000000ffb4b47208 */ /* 0x000fe20003000000 */
[----:B------:R-:W-:Y:S01]  /*47e0*/  FADD.FTZ R170, R201, -R170 ;  /* 0x800000aac9aa7221 */ /* 0x000fe20000010000 */
[C---:B------:R-:W-:Y:S01]  /*47f0*/  LOP3.LUT P5, RZ, R227.reuse, 0xff, RZ, 0xc0, !PT ;  /* 0x000000ffe3ff7812 */ /* 0x040fe200078ac0ff */
[----:B------:R-:W-:Y:S01]  /*4800*/  FADD.FTZ R62, R62, R181 ;  /* 0x000000b53e3e7221 */ /* 0x000fe20000010000 */
[----:B------:R-:W-:Y:S01]  /*4810*/  LOP3.LUT P6, RZ, R227, 0xff00, RZ, 0xc0, !PT ;  /* 0x0000ff00e3ff7812 */ /* 0x000fe200078cc0ff */
[----:B------:R-:W-:Y:S01]  /*4820*/  FMUL.FTZ R169, R23, R170 ;  /* 0x000000aa17a97220 */ /* 0x000fe20000410000 */
[-C--:B------:R-:W-:Y:S01]  /*4830*/  FMUL.FTZ R170, R168, R182.reuse ;  /* 0x000000b6a8aa7220 */ /* 0x080fe20000410000 */
[----:B------:R-:W-:Y:S01]  /*4840*/  FADD.FTZ R63, R63, R186 ;  /* 0x000000ba3f3f7221 */ /* 0x000fe20000010000 */
[----:B------:R-:W-:Y:S01]  /*4850*/  F2FP.F16.F32.PACK_AB R177, R180, R177 ;  /* 0x000000b1b4b1723e */ /* 0x000fe200000000ff */
[----:B------:R-:W-:Y:S01]  /*4860*/  FMUL.FTZ R171, R169, R182 ;  /* 0x000000b6a9ab7220 */ /* 0x000fe20000410000 */
[----:B------:R-:W-:-:S03]  /*4870*/  FMUL.FTZ R173, R170, UR16 ;  /* 0x00000010aaad7c20 */ /* 0x000fc60008410000 */
[----:B------:R-:W-:Y:S01]  /*4880*/  FMUL.FTZ R170, R171, UR16 ;  /* 0x00000010abaa7c20 */ /* 0x000fe20008410000 */
[--C-:B------:R-:W-:Y:S01]  /*4890*/  FFMA.FTZ R171, R203, R183, R184.reuse ;  /* 0x000000b7cbab7223 */ /* 0x100fe200000100b8 */
[--C-:B------:R-:W-:Y:S02]  /*48a0*/  @P5 HADD2.F32 R172, -RZ, R178.reuse.H0_H0 ;  /* 0x200000b2ffac5230 */ /* 0x100fe40000004100 */
[----:B------:R-:W-:Y:S02]  /*48b0*/  @P6 HADD2.F32 R185, -RZ, R178.H1_H1 ;  /* 0x300000b2ffb96230 */ /* 0x000fe40000004100 */
[-C--:B------:R-:W-:Y:S01]  /*48c0*/  FMUL.FTZ R178, R152, R173.reuse ;  /* 0x000000ad98b27220 */ /* 0x080fe20000410000 */
[----:B------:R-:W-:Y:S01]  /*48d0*/  @P5 FMUL.FTZ R187, R172, R173 ;  /* 0x000000adacbb5220 */ /* 0x000fe20000410000 */
[----:B------:R-:W-:Y:S01]  /*48e0*/  FFMA.FTZ R173, R206, R183, R184 ;  /* 0x000000b7cead7223 */ /* 0x000fe200000100b8 */
[-C--:B------:R-:W-:Y:S01]  /*48f0*/  @P6 FMUL.FTZ R188, R185, R170.reuse ;  /* 0x000000aab9bc6220 */ /* 0x080fe20000410000 */
[----:B------:R-:W-:Y:S01]  /*4900*/  FMUL.FTZ R185, R153, R170 ;  /* 0x000000aa99b97220 */ /* 0x000fe20000410000 */
[----:B------:R-:W-:Y:S01]  /*4910*/  FSEL R178, R178, RZ, P5 ;  /* 0x000000ffb2b27208 */ /* 0x000fe20002800000 */
[----:B------:R-:W-:Y:S01]  /*4920*/  FADD.FTZ R170, R202, -R171 ;  /* 0x800000abcaaa7221 */ /* 0x000fe20000010000 */
[----:B------:R-:W-:Y:S01]  /*4930*/  ISETP.GE.U32.AND P5, PT, R226, RZ, PT ;  /* 0x000000ffe200720c */ /* 0x000fe20003fa6070 */
[----:B------:R-:W-:Y:S01]  /*4940*/  FADD.FTZ R172, R204, -R173 ;  /* 0x800000adccac7221 */ /* 0x000fe20000010000 */
[----:B------:R-:W-:Y:S01]  /*4950*/  FSEL R185, R185, RZ, P6 ;  /* 0x000000ffb9b97208 */ /* 0x000fe20003000000 */
[----:B------:R-:W-:Y:S01]  /*4960*/  FMUL.FTZ R170, R23, R170 ;  /* 0x000000aa17aa7220 */ /* 0x000fe20000410000 */
[----:B------:R-:W-:Y:S01]  /*4970*/  LOP3.LUT P6, RZ, R227, 0xff0000, RZ, 0xc0, !PT ;  /* 0x00ff0000e3ff7812 */ /* 0x000fe200078cc0ff */
[----:B------:R-:W-:Y:S01]  /*4980*/  FMUL.FTZ R171, R23, R172 ;  /* 0x000000ac17ab7220 */ /* 0x000fe20000410000 */
        /* <DEDUP_REMOVED lines=9> */
[-C--:B------:R-:W-:Y:S01]  /*4a20*/  FMUL.FTZ R172, R155, R222.reuse ;  /* 0x000000de9bac7220 */ /* 0x080fe20000410000 */
[----:B------:R-:W-:Y:S02]  /*4a30*/  @P5 HADD2.F32 R173, -RZ, R179.H1_H1 ;  /* 0x300000b3ffad5230 */ /* 0x000fe40000004100 */
        /* <DEDUP_REMOVED lines=12> */
[----:B------:R-:W-:Y:S01]  /*4b00*/  MOV R230, RZ ;  /* 0x000000ff00e67202 */ /* 0x000fe20000000f00 */
[C---:B------:R-:W-:Y:S01]  /*4b10*/  FMUL.FTZ R172, R23.reuse, R172 ;  /* 0x000000ac17ac7220 */ /* 0x040fe20000410000 */
[----:B------:R-:W-:Y:S01]  /*4b20*/  FADD.FTZ R58, R58, R189 ;  /* 0x000000bd3a3a7221 */ /* 0x000fe20000010000 */
[----:B------:R-:W-:Y:S01]  /*4b30*/  FMUL.FTZ R173, R23, R222 ;  /* 0x000000de17ad7220 */ /* 0x000fe20000410000 */
[----:B------:R-:W-:Y:S01]  /*4b40*/  FADD.FTZ R59, R59, R190 ;  /* 0x000000be3b3b7221 */ /* 0x000fe20000010000 */
[----:B------:R-:W-:Y:S01]  /*4b50*/  F2FP.F16.F32.PACK_AB R179, R232, R179 ;  /* 0x000000b3e8b3723e */ /* 0x000fe200000000ff */
[--C-:B------:R-:W-:Y:S02]  /*4b60*/  @P6 HADD2.F32 R234, -RZ, R176.reuse.H0_H0 ;  /* 0x200000b0ffea6230 */ /* 0x100fe40000004100 */
[----:B------:R-:W-:Y:S01]  /*4b70*/  FMUL.FTZ R222, R173, R182 ;  /* 0x000000b6adde7220 */ /* 0x000fe20000410000 */
[----:B------:R-:W-:-:S02]  /*4b80*/  @P5 HADD2.F32 R233, -RZ, R176.H1_H1 ;  /* 0x300000b0ffe95230 */ /* 0x000fc40000004100 */
[----:B------:R-:W-:Y:S01]  /*4b90*/  FMUL.FTZ R176, R172, R182 ;  /* 0x000000b6acb07220 */ /* 0x000fe20000410000 */
[----:B------:R-:W-:-:S03]  /*4ba0*/  FMUL.FTZ R222, R222, UR16 ;  /* 0x00000010dede7c20 */ /* 0x000fc60008410000 */
[----:B------:R-:W-:Y:S01]  /*4bb0*/  FMUL.FTZ R231, R176, UR16 ;  /* 0x00000010b0e77c20 */ /* 0x000fe20008410000 */
[-C--:B------:R-:W-:Y:S01]  /*4bc0*/  FMUL.FTZ R181, R157, R222.reuse ;  /* 0x000000de9db57220 */ /* 0x080fe20000410000 */
[----:B------:R-:W-:Y:S02]  /*4bd0*/  @P5 FMUL.FTZ R230, R233, R222 ;  /* 0x000000dee9e65220 */ /* 0x000fe40000410000 */
[-C--:B------:R-:W-:Y:S01]  /*4be0*/  FMUL.FTZ R176, R156, R231.reuse ;  /* 0x000000e79cb07220 */ /* 0x080fe20000410000 */
[----:B------:R-:W-:Y:S01]  /*4bf0*/  @P6 FMUL.FTZ R191, R234, R231 ;  /* 0x000000e7eabf6220 */ /* 0x000fe20000410000 */
[----:B------:R-:W-:Y:S01]  /*4c00*/  FSEL R181, R181, RZ, P5 ;  /* 0x000000ffb5b57208 */ /* 0x000fe20002800000 */
[----:B------:R-:W-:Y:S02]  /*4c10*/  FADD.FTZ R61, R61, R230 ;  /* 0x000000e63d3d7221 */ /* 0x000fe40000010000 */
[----:B------:R-:W-:Y:S01]  /*4c20*/  FSEL R176, R176, RZ, P6 ;  /* 0x000000ffb0b07208 */ /* 0x000fe20003000000 */
[----:B------:R-:W-:-:S03]  /*4c30*/  FADD.FTZ R60, R60, R191 ;  /* 0x000000bf3c3c7221 */ /* 0x000fc60000010000 */
[----:B------:R-:W-:Y:S01]  /*4c40*/  F2FP.F16.F32.PACK_AB R176, R181, R176 ;  /* 0x000000b0b5b0723e */ /* 0x000fe200000000ff */
[----:B------:R-:W-:Y:S06]  /*4c50*/  BRA `(.L_x_8126) ;  /* 0x0000000400947947 */ /* 0x000fec0003800000 */
.L_x_8127:
[-CC-:B------:R-:W-:Y:S01]  /*4c60*/  FFMA.FTZ R181, R193, R183.reuse, R184.reuse ;  /* 0x000000b7c1b57223 */ /* 0x180fe200000100b8 */
[-CC-:B------:R-:W-:Y:S01]  /*4c70*/  FFMA.FTZ R186, R192, R183.reuse, R184.reuse ;  /* 0x000000b7c0ba7223 */ /* 0x180fe200000100b8 */
[----:B------:R-:W-:Y:S01]  /*4c80*/  LOP3.LUT P6, RZ, R226, 0xff000000, RZ, 0xc0, !PT ;  /* 0xff000000e2ff7812 */ /* 0x000fe200078cc0ff */
[----:B------:R-:W-:Y:S01]  /*4c90*/  FFMA.FTZ R190, R200, R183, R184 ;  /* 0x000000b7c8be7223 */ /* 0x000fe200000100b8 */
[----:B------:R-:W-:Y:S01]  /*4ca0*/  FADD.FTZ R180, R196, -R181 ;  /* 0x800000b5c4b47221 */ /* 0x000fe20000010000 */
[----:B------:R-:W-:Y:S01]  /*4cb0*/  FADD.FTZ R186, R197, -R186 ;  /* 0x800000bac5ba7221 */ /* 0x000fe20000010000 */
[----:B------:R-:W-:Y:S01]  /*4cc0*/  LOP3.LUT P5, RZ, R226, 0xff0000, RZ, 0xc0, !PT ;  /* 0x00ff0000e2ff7812 */ /* 0x000fe200078ac0ff */
[----:B------:R-:W-:Y:S02]  /*4cd0*/  HFMA2 R181, -RZ, RZ, 0, 0 ;  /* 0x00000000ffb57431 */ /* 0x000fe400000001ff */
[C---:B------:R-:W-:Y:S01]  /*4ce0*/  FMUL.FTZ R185, R23.reuse, R180 ;  /* 0x000000b417b97220 */ /* 0x040fe20000410000 */
[----:B------:R-:W-:Y:S01]  /*4cf0*/  FMUL.FTZ R187, R23, R186 ;  /* 0x000000ba17bb7220 */ /* 0x000fe20000410000 */
[----:B------:R-:W-:Y:S01]  /*4d00*/  MOV R186, RZ ;  /* 0x000000ff00ba7202 */ /* 0x000fe20000000f00 */
[----:B------:R-:W-:Y:S01]  /*4d10*/  FADD.FTZ R190, R201, -R190 ;  /* 0x800000bec9be7221 */ /* 0x000fe20000010000 */
[C---:B------:R-:W-:Y:S01]  /*4d20*/  FMUL.FTZ R180, R182.reuse, R185 ;  /* 0x000000b9b6b47220 */ /* 0x040fe20000410000 */
[----:B------:R-:W-:Y:S01]  /*4d30*/  FMUL.FTZ R185, R182, R187 ;  /* 0x000000bbb6b97220 */ /* 0x000fe20000410000 */
[----:B-----5:R-:W-:-:S02]  /*4d40*/  @P6 HADD2.F32 R189, -RZ, R177.H1_H1 ;  /* 0x300000b1ffbd6230 */ /* 0x020fc40000004100 */
[----:B------:R-:W-:Y:S01]  /*4d50*/  FMUL.FTZ R187, R180, UR16 ;  /* 0x00000010b4bb7c20 */ /* 0x000fe20008410000 */
[----:B------:R-:W-:Y:S01]  /*4d60*/  FMUL.FTZ R180, R185, UR16 ;  /* 0x00000010b9b47c20 */ /* 0x000fe20008410000 */
[----:B------:R-:W-:Y:S01]  /*4d70*/  FFMA.FTZ R185, R199, R183, R184 ;  /* 0x000000b7c7b97223 */ /* 0x000fe200000100b8 */
[----:B------:R-:W-:Y:S02]  /*4d80*/  @P5 HADD2.F32 R188, -RZ, R177.H0_H0 ;  /* 0x200000b1ffbc5230 */ /* 0x000fe40000004100 */
[-C--:B------:R-:W-:Y:S01]  /*4d90*/  FMUL.FTZ R177, R158, R187.reuse ;  /* 0x000000bb9eb17220 */ /* 0x080fe20000410000 */
[-C--:B------:R-:W-:Y:S01]  /*4da0*/  @P6 FMUL.FTZ R186, R189, R180.reuse ;  /* 0x000000b4bdba6220 */ /* 0x080fe20000410000 */
[----:B------:R-:W-:Y:S01]  /*4db0*/  FMUL.FTZ R180, R159, R180 ;  /* 0x000000b49fb47220 */ /* 0x000fe20000410000 */
[----:B------:R-:W-:Y:S01]  /*4dc0*/  FMUL.FTZ R189, R23, R190 ;  /* 0x000000be17bd7220 */ /* 0x000fe20000410000 */
[----:B------:R-:W-:Y:S01]  /*4dd0*/  @P5 FMUL.FTZ R181, R188, R187 ;  /* 0x000000bbbcb55220 */ /* 0x000fe20000410000 */
[----:B------:R-:W-:Y:S01]  /*4de0*/  FSEL R177, R177, RZ, P5 ;  /* 0x000000ffb1b17208 */ /* 0x000fe20002800000 */
[----:B------:R-:W-:Y:S01]  /*4df0*/  FADD.FTZ R188, R198, -R185 ;  /* 0x800000b9c6bc7221 */ /* 0x000fe20000010000 */
[----:B------:R-:W-:Y:S01]  /*4e00*/  FSEL R180, R180, RZ, P6 ;  /* 0x000000ffb4b47208 */ /* 0x000fe20003000000 */
[----:B------:R-:W-:Y:S01]  /*4e10*/  FMUL.FTZ R189, R182, R189 ;  /* 0x000000bdb6bd7220 */ /* 0x000fe20000410000 */
[----:B------:R-:W-:Y:S01]  /*4e20*/  LOP3.LUT P5, RZ, R227, 0xff, RZ, 0xc0, !PT ;  /* 0x000000ffe3ff7812 */ /* 0x000fe200078ac0ff */
[----:B------:R-:W-:Y:S01]  /*4e30*/  FMUL.FTZ R185, R23, R188 ;  /* 0x000000bc17b97220 */ /* 0x000fe20000410000 */
[----:B------:R-:W-:Y:S01]  /*4e40*/  LOP3.LUT P6, RZ, R227, 0xff00, RZ, 0xc0, !PT ;  /* 0x0000ff00e3ff7812 */ /* 0x000fe200078cc0ff */
[----:B------:R-:W-:Y:S01]  /*4e50*/  FMUL.FTZ R190, R189, UR16 ;  /* 0x00000010bdbe7c20 */ /* 0x000fe20008410000 */
[----:B------:R-:W-:-:S02]  /*4e60*/  HFMA2 R187, -RZ, RZ, 0, 0 ;  /* 0x00000000ffbb7431 */ /* 0x000fc400000001ff */
[----:B------:R-:W-:Y:S01]  /*4e70*/  FMUL.FTZ R185, R182, R185 ;  /* 0x000000b9b6b97220 */ /* 0x000fe20000410000 */
[----:B------:R-:W-:Y:S01]  /*4e80*/  MOV R188, RZ ;  /* 0x000000ff00bc7202 */ /* 0x000fe20000000f00 */
[----:B------:R-:W-:Y:S01]  /*4e90*/  FFMA.FTZ R189, R203, R183, R184 ;  /* 0x000000b7cbbd7223 */ /* 0x000fe200000100b8 */
[----:B------:R-:W-:Y:S01]  /*4ea0*/  FADD.FTZ R62, R62, R181 ;  /* 0x000000b53e3e7221 */ /* 0x000fe20000010000 */
[----:B------:R-:W-:Y:S01]  /*4eb0*/  FMUL.FTZ R185, R185, UR16 ;  /* 0x00000010b9b97c20 */ /* 0x000fe20008410000 */
[----:B------:R-:W-:Y:S01]  /*4ec0*/  FADD.FTZ R63, R63, R186 ;  /* 0x000000ba3f3f7221 */ /* 0x000fe20000010000 */
[----:B------:R-:W-:Y:S01]  /*4ed0*/  F2FP.F16.F32.PACK_AB R177, R180, R177 ;  /* 0x000000b1b4b1723e */ /* 0x000fe200000000ff */
[--C-:B------:R-:W-:Y:S02]  /*4ee0*/  @P5 HADD2.F32 R222, -RZ, R178.reuse.H0_H0 ;  /* 0x200000b2ffde5230 */ /* 0x100fe40000004100 */
[----:B------:R-:W-:Y:S02]  /*4ef0*/  @P6 HADD2.F32 R191, -RZ, R178.H1_H1 ;  /* 0x300000b2ffbf6230 */ /* 0x000fe40000004100 */
[-C--:B------:R-:W-:Y:S01]  /*4f00*/  FMUL.FTZ R178, R152, R185.reuse ;  /* 0x000000b998b27220 */ /* 0x080fe20000410000 */
[----:B------:R-:W-:Y:S01]  /*4f10*/  @P5 FMUL.FTZ R187, R222, R185 ;  /* 0x000000b9debb5220 */ /* 0x000fe20000410000 */
[-C--:B------:R-:W-:Y:S01]  /*4f20*/  FMUL.FTZ R185, R153, R190.reuse ;  /* 0x000000be99b97220 */ /* 0x080fe20000410000 */
[----:B------:R-:W-:Y:S01]  /*4f30*/  @P6 FMUL.FTZ R188, R191, R190 ;  /* 0x000000bebfbc6220 */ /* 0x000fe20000410000 */
[----:B------:R-:W-:Y:S01]  /*4f40*/  FFMA.FTZ R191, R206, R183, R184 ;  /* 0x000000b7cebf7223 */ /* 0x000fe200000100b8 */
        /* <DEDUP_REMOVED lines=9> */
[----:B------:R-:W-:Y:S01]  /*4fe0*/  FMUL.FTZ R191, R182, R191 ;  /* 0x000000bfb6bf7220 */ /* 0x000fe20000410000 */
[----:B------:R-:W-:-:S02]  /*4ff0*/  HFMA2 R189, -RZ, RZ, 0, 0 ;  /* 0x00000000ffbd7431 */ /* 0x000fc400000001ff */
[----:B------:R-:W-:Y:S01]  /*5000*/  FMUL.FTZ R222, R182, R231 ;  /* 0x000000e7b6de7220 */ /* 0x000fe20000410000 */
[----:B------:R-:W-:Y:S01]  /*5010*/  MOV R190, RZ ;  /* 0x000000ff00be7202 */ /* 0x000fe20000000f00 */
[----:B------:R-:W-:Y:S01]  /*5020*/  FMUL.FTZ R191, R191, UR16 ;  /* 0x00000010bfbf7c20 */ /* 0x000fe20008410000 */
[----:B------:R-:W-:Y:S01]  /*5030*/  FADD.FTZ R56, R56, R187 ;  /* 0x000000bb38387221 */ /* 0x000fe20000010000 */
[----:B------:R-:W-:Y:S01]  /*5040*/  FMUL.FTZ R230, R222, UR16 ;  /* 0x00000010dee67c20 */ /* 0x000fe20008410000 */
[----:B------:R-:W-:Y:S01]  /*5050*/  FADD.FTZ R57, R57, R188 ;  /* 0x000000bc39397221 */ /* 0x000fe20000010000 */
[----:B------:R-:W-:Y:S01]  /*5060*/  F2FP.F16.F32.PACK_AB R178, R185, R178 ;  /* 0x000000b2b9b2723e */ /* 0x000fe200000000ff */
        /* <DEDUP_REMOVED lines=13> */
[----:B------:R-:W-:Y:S01]  /*5140*/  FADD.FTZ R58, R58, R189 ;  /* 0x000000bd3a3a7221 */ /* 0x000fe20000010000 */
[----:B------:R-:W-:Y:S01]  /*5150*/  FADD.FTZ R232, R195, -R232 ;  /* 0x800000e8c3e87221 */ /* 0x000fe20000010000 */
[----:B------:R-:W-:Y:S01]  /*5160*/  FADD.FTZ R59, R59, R190 ;  /* 0x000000be3b3b7221 */ /* 0x000fe20000010000 */
[C---:B------:R-:W-:Y:S01]  /*5170*/  FMUL.FTZ R191, R23.reuse, R230 ;  /* 0x000000e617bf7220 */ /* 0x040fe20000410000 */
[----:B------:R-:W-:Y:S01]  /*5180*/  F2FP.F16.F32.PACK_AB R179, R222, R179 ;  /* 0x000000b3deb3723e */ /* 0x000fe200000000ff */
[----:B------:R-:W-:Y:S01]  /*5190*/  FMUL.FTZ R231, R23, R232 ;  /* 0x000000e817e77220 */ /* 0x000fe20000410000 */
[----:B------:R-:W-:-:S03]  /*51a0*/  MOV R232, RZ ;  /* 0x000000ff00e87202 */ /* 0x000fc60000000f00 */
        /* <DEDUP_REMOVED lines=15> */
[----:B------:R-:W-:-:S07]  /*52a0*/  F2FP.F16.F32.PACK_AB R176, R181, R176 ;  /* 0x000000b0b5b0723e */ /* 0x000fce00000000ff */
.L_x_8126:
        /* <DEDUP_REMOVED lines=8> */
.L_x_8123:
[----:B------:R-:W-:Y:S05]  /*5330*/  BSYNC.RECONVERGENT B0 ;  /* 0x0000000000007941 */ /* 0x000fea0003800200 */
.L_x_8122:
        /* <DEDUP_REMOVED lines=19> */
[----:B------:R-:W-:Y:S01]  /*5470*/  MOV R186, RZ ;  /* 0x000000ff00ba7202 */ /* 0x000fe20000000f00 */
[C---:B------:R-:W-:Y:S01]  /*5480*/  FFMA.FTZ R174, R23.reuse, R169, R30 ;  /* 0x000000a917ae7223 */ /* 0x040fe2000001001e */
[----:B------:R-:W-:Y:S01]  /*5490*/  CS2R R188, SRZ ;  /* 0x0000000000bc7805 */ /* 0x000fe2000001ff00 */
[----:B------:R-:W-:Y:S01]  /*54a0*/  FFMA.FTZ R175, R23, R168, R31 ;  /* 0x000000a817af7223 */ /* 0x000fe2000001001f */
[----:B------:R-:W-:-:S02]  /*54b0*/  HFMA2 R185, -RZ, RZ, 0, 0 ;  /* 0x00000000ffb97431 */ /* 0x000fc400000001ff */
[-C--:B------:R-:W-:Y:S01]  /*54c0*/  FMUL.FTZ R168, R174, R182.reuse ;  /* 0x000000b6aea87220 */ /* 0x080fe20000410000 */
[----:B------:R-:W-:Y:S01]  /*54d0*/  MOV R190, RZ ;  /* 0x000000ff00be7202 */ /* 0x000fe20000000f00 */
[----:B------:R-:W-:Y:S01]  /*54e0*/  FMUL.FTZ R170, R175, R182 ;  /* 0x000000b6afaa7220 */ /* 0x000fe20000410000 */
[--C-:B-----5:R-:W-:Y:S02]  /*54f0*/  @P5 HADD2.F32 R169, -RZ, R177.reuse.H0_H0 ;  /* 0x200000b1ffa95230 */ /* 0x120fe40000004100 */
[----:B------:R-:W-:Y:S01]  /*5500*/  FMUL.FTZ R171, R168, UR16 ;  /* 0x00000010a8ab7c20 */ /* 0x000fe20008410000 */
[----:B------:R-:W-:Y:S01]  /*5510*/  FMUL.FTZ R170, R170, UR16 ;  /* 0x00000010aaaa7c20 */ /* 0x000fe20008410000 */
[----:B------:R-:W-:Y:S02]  /*5520*/  @P6 HADD2.F32 R168, -RZ, R177.H1_H1 ;  /* 0x300000b1ffa86230 */ /* 0x000fe40000004100 */
[----:B------:R-:W-:Y:S01]  /*5530*/  @P5 FMUL.FTZ R181, R171, R169 ;  /* 0x000000a9abb55220 */ /* 0x000fe20000410000 */
[----:B------:R-:W-:Y:S01]  /*5540*/  FMUL.FTZ R177, R142, R171 ;  /* 0x000000ab8eb17220 */ /* 0x000fe20000410000 */
[-CC-:B------:R-:W-:Y:S01]  /*5550*/  FFMA.FTZ R169, R11, R183.reuse, R184.reuse ;  /* 0x000000b70ba97223 */ /* 0x180fe200000100b8 */
[----:B------:R-:W-:Y:S01]  /*5560*/  FMUL.FTZ R180, R143, R170 ;  /* 0x000000aa8fb47220 */ /* 0x000fe20000410000 */
[----:B------:R-:W-:Y:S01]  /*5570*/  @P6 FMUL.FTZ R186, R170, R168 ;  /* 0x000000a8aaba6220 */ /* 0x000fe20000410000 */
[----:B------:R-:W-:Y:S01]  /*5580*/  FFMA.FTZ R168, R10, R183, R184 ;  /* 0x000000b70aa87223 */ /* 0x000fe200000100b8 */
[----:B------:R-:W-:Y:S01]  /*5590*/  FADD.FTZ R169, R16, -R169 ;  /* 0x800000a910a97221 */ /* 0x000fe20000010000 */
[----:B------:R-:W-:Y:S01]  /*55a0*/  FSEL R177, R177, RZ, P5 ;  /* 0x000000ffb1b17208 */ /* 0x000fe20002800000 */
[----:B------:R-:W-:Y:S01]  /*55b0*/  FADD.FTZ R55, R55, R186 ;  /* 0x000000ba37377221 */ /* 0x000fe20000010000 */
        /* <DEDUP_REMOVED lines=8> */
[----:B------:R-:W-:Y:S01]  /*5640*/  F2FP.F16.F32.PACK_AB R177, R180, R177 ;  /* 0x000000b1b4b1723e */ /* 0x000fe200000000ff */
[----:B------:R-:W-:-:S02]  /*5650*/  FMUL.FTZ R171, R169, R182 ;  /* 0x000000b6a9ab7220 */ /* 0x000fc40000410000 */
[----:B------:R-:W-:Y:S02]  /*5660*/  FMUL.FTZ R173, R170, UR16 ;  /* 0x00000010aaad7c20 */ /* 0x000fe40008410000 */
[----:B------:R-:W-:Y:S02]  /*5670*/  FMUL.FTZ R171, R171, UR16 ;  /* 0x00000010abab7c20 */ /* 0x000fe40008410000 */
[--C-:B------:R-:W-:Y:S02]  /*5680*/  @P5 HADD2.F32 R170, -RZ, R178.reuse.H0_H0 ;  /* 0x200000b2ffaa5230 */ /* 0x100fe40000004100 */
[----:B------:R-:W-:Y:S02]  /*5690*/  @P6 HADD2.F32 R172, -RZ, R178.H1_H1 ;  /* 0x300000b2ffac6230 */ /* 0x000fe40000004100 */
[----:B------:R-:W-:Y:S01]  /*56a0*/  FMUL.FTZ R178, R136, R173 ;  /* 0x000000ad88b27220 */ /* 0x000fe20000410000 */
[----:B------:R-:W-:Y:S01]  /*56b0*/  FMUL.FTZ R187, R137, R171 ;  /* 0x000000ab89bb7220 */ /* 0x000fe20000410000 */
[----:B------:R-:W-:Y:S01]  /*56c0*/  @P5 FMUL.FTZ R185, R173, R170 ;  /* 0x000000aaadb95220 */ /* 0x000fe20000410000 */
[-CC-:B------:R-:W-:Y:S01]  /*56d0*/  FFMA.FTZ R170, R20, R183.reuse, R184.reuse ;  /* 0x000000b714aa7223 */ /* 0x180fe200000100b8 */
[----:B------:R-:W-:Y:S01]  /*56e0*/  @P6 FMUL.FTZ R188, R171, R172 ;  /* 0x000000acabbc6220 */ /* 0x000fe20000410000 */
[----:B------:R-:W-:Y:S01]  /*56f0*/  FSEL R178, R178, RZ, P5 ;  /* 0x000000ffb2b27208 */ /* 0x000fe20002800000 */
[----:B------:R-:W-:Y:S01]  /*5700*/  FFMA.FTZ R171, R13, R183, R184 ;  /* 0x000000b70dab7223 */ /* 0x000fe200000100b8 */
[----:B------:R-:W-:Y:S01]  /*5710*/  ISETP.GE.U32.AND P5, PT, R224, RZ, PT ;  /* 0x000000ffe000720c */ /* 0x000fe20003fa6070 */
[----:B------:R-:W-:Y:S01]  /*5720*/  FADD.FTZ R172, R21, -R170 ;  /* 0x800000aa15ac7221 */ /* 0x000fe20000010000 */
[----:B------:R-:W-:Y:S01]  /*5730*/  FSEL R187, R187, RZ, P6 ;  /* 0x000000ffbbbb7208 */ /* 0x000fe20003000000 */
[----:B------:R-:W-:Y:S01]  /*5740*/  FADD.FTZ R171, R18, -R171 ;  /* 0x800000ab12ab7221 */ /* 0x000fe20000010000 */
[----:B------:R-:W-:-:S02]  /*5750*/  ISETP.GE.U32.AND.EX P5, PT, R225, 0x1000000, PT, P5 ;  /* 0x01000000e100780c */ /* 0x000fc40003fa6150 */
[----:B------:R-:W-:Y:S01]  /*5760*/  LOP3.LUT P6, RZ, R225, 0xff0000, RZ, 0xc0, !PT ;  /* 0x00ff0000e1ff7812 */ /* 0x000fe200078cc0ff */
[C---:B------:R-:W-:Y:S01]  /*5770*/  FFMA.FTZ R170, R23.reuse, R171, R26 ;  /* 0x000000ab17aa7223 */ /* 0x040fe2000001001a */
[----:B------:R-:W-:Y:S01]  /*5780*/  FFMA.FTZ R171, R23, R172, R27 ;  /* 0x000000ac17ab7223 */ /* 0x000fe2000001001b */
[----:B------:R-:W-:Y:S02]  /*5790*/  F2FP.F16.F32.PACK_AB R178, R187, R178 ;  /* 0x000000b2bbb2723e */ /* 0x000fe400000000ff */
[-C--:B------:R-:W-:Y:S01]  /*57a0*/  FMUL.FTZ R172, R170, R182.reuse ;  /* 0x000000b6aaac7220 */ /* 0x080fe20000410000 */
[----:B------:R-:W-:-:S03]  /*57b0*/  FMUL.FTZ R173, R171, R182 ;  /* 0x000000b6abad7220 */ /* 0x000fc60000410000 */
[----:B------:R-:W-:Y:S01]  /*57c0*/  FMUL.FTZ R231, R172, UR16 ;  /* 0x00000010ace77c20 */ /* 0x000fe20008410000 */
[----:B------:R-:W-:Y:S01]  /*57d0*/  FMUL.FTZ R222, R173, UR16 ;  /* 0x00000010adde7c20 */ /* 0x000fe20008410000 */
[--C-:B------:R-:W-:Y:S02]  /*57e0*/  @P5 HADD2.F32 R173, -RZ, R179.reuse.H1_H1 ;  /* 0x300000b3ffad5230 */ /* 0x100fe40000004100 */
[----:B------:R-:W-:Y:S02]  /*57f0*/  @P6 HADD2.F32 R172, -RZ, R179.H0_H0 ;  /* 0x200000b3ffac6230 */ /* 0x000fe40000004100 */
[----:B------:R-:W-:Y:S01]  /*5800*/  FMUL.FTZ R179, R138, R231 ;  /* 0x000000e78ab37220 */ /* 0x000fe20000410000 */
[----:B------:R-:W-:Y:S01]  /*5810*/  FMUL.FTZ R191, R139, R222 ;  /* 0x000000de8bbf7220 */ /* 0x000fe20000410000 */
        /* <DEDUP_REMOVED lines=11> */
[----:B------:R-:W-:-:S02]  /*58d0*/  HFMA2 R183, -RZ, RZ, 0, 0 ;  /* 0x00000000ffb77431 */ /* 0x000fc400000001ff */
[----:B------:R-:W-:Y:S01]  /*58e0*/  FFMA.FTZ R173, R23, R184, R29 ;  /* 0x000000b817ad7223 */ /* 0x000fe2000001001d */
[----:B------:R-:W-:Y:S01]  /*58f0*/  FADD.FTZ R186, R51, R190 ;  /* 0x000000be33ba7221 */ /* 0x000fe20000010000 */
[-C--:B------:R-:W-:Y:S01]  /*5900*/  FMUL.FTZ R23, R172, R182.reuse ;  /* 0x000000b6ac177220 */ /* 0x080fe20000410000 */
[----:B------:R-:W-:Y:S01]  /*5910*/  F2FP.F16.F32.PACK_AB R179, R222, R179 ;  /* 0x000000b3deb3723e */ /* 0x000fe200000000ff */
[----:B------:R-:W-:Y:S01]  /*5920*/  FMUL.FTZ R182, R173, R182 ;  /* 0x000000b6adb67220 */ /* 0x000fe20000410000 */
[--C-:B------:R-:W-:Y:S02]  /*5930*/  @P6 HADD2.F32 R184, -RZ, R176.reuse.H0_H0 ;  /* 0x200000b0ffb86230 */ /* 0x100fe40000004100 */
[----:B------:R-:W-:Y:S01]  /*5940*/  FMUL.FTZ R231, R23, UR16 ;  /* 0x0000001017e77c20 */ /* 0x000fe20008410000 */
[----:B------:R-:W-:Y:S01]  /*5950*/  FMUL.FTZ R182, R182, UR16 ;  /* 0x00000010b6b67c20 */ /* 0x000fe20008410000 */
[----:B------:R-:W-:Y:S01]  /*5960*/  FADD.FTZ R23, R48, R185 ;  /* 0x000000b930177221 */ /* 0x000fe20000010000 */
[----:B------:R-:W-:-:S02]  /*5970*/  @P5 HADD2.F32 R191, -RZ, R176.H1_H1 ;  /* 0x300000b0ffbf5230 */ /* 0x000fc40000004100 */
[----:B------:R-:W-:Y:S01]  /*5980*/  @P6 FMUL.FTZ R183, R231, R184 ;  /* 0x000000b8e7b76220 */ /* 0x000fe20000410000 */
[----:B------:R-:W-:Y:S01]  /*5990*/  FADD.FTZ R184, R49, R188 ;  /* 0x000000bc31b87221 */ /* 0x000fe20000010000 */
[----:B------:R-:W-:Y:S01]  /*59a0*/  FMUL.FTZ R48, R140, R231 ;  /* 0x000000e78c307220 */ /* 0x000fe20000410000 */
[----:B------:R-:W-:Y:S01]  /*59b0*/  FMUL.FTZ R49, R141, R182 ;  /* 0x000000b68d317220 */ /* 0x000fe20000410000 */
[----:B------:R-:W-:Y:S01]  /*59c0*/  MOV R176, RZ ;  /* 0x000000ff00b07202 */ /* 0x000fe20000000f00 */
[----:B------:R-:W-:Y:S01]  /*59d0*/  @P5 FMUL.FTZ R176, R182, R191 ;  /* 0x000000bfb6b05220 */ /* 0x000fe20000410000 */
[----:B------:R-:W-:Y:S01]  /*59e0*/  FADD.FTZ R185, R50, R189 ;  /* 0x000000bd32b97221 */ /* 0x000fe20000010000 */
[----:B------:R-:W-:Y:S01]  /*59f0*/  FSEL R48, R48, RZ, P6 ;  /* 0x000000ff30307208 */ /* 0x000fe20003000000 */
[----:B------:R-:W-:Y:S01]  /*5a00*/  FADD.FTZ R52, R52, R183 ;  /* 0x000000b734347221 */ /* 0x000fe20000010000 */
[----:B------:R-:W-:Y:S01]  /*5a10*/  FSEL R49, R49, RZ, P5 ;  /* 0x000000ff31317208 */ /* 0x000fe20002800000 */
[----:B------:R-:W-:-:S03]  /*5a20*/  FADD.FTZ R53, R53, R176 ;  /* 0x000000b035357221 */ /* 0x000fc60000010000 */
[----:B------:R-:W-:Y:S01]  /*5a30*/  F2FP.F16.F32.PACK_AB R176, R49, R48 ;  /* 0x0000003031b0723e */ /* 0x000fe200000000ff */
[----:B------:R-:W-:Y:S06]  /*5a40*/  BRA `(.L_x_8132) ;  /* 0x0000001000d07947 */ /* 0x000fec0003800000 */
.L_x_8131:
        /* <DEDUP_REMOVED lines=22> */
[----:B------:R-:W-:Y:S01]  /*5bb0*/  FSEL R177, R177, RZ, P5 ;  /* 0x000000ffb1b17208 */ /* 0x000fe20002800000 */
[----:B------:R-:W-:Y:S01]  /*5bc0*/  FFMA.FTZ R188, R10, R183, R184 ;  /* 0x000000b70abc7223 */ /* 0x000fe200000100b8 */
[----:B------:R-:W-:Y:S01]  /*5bd0*/  LOP3.LUT P5, RZ, R225, 0xff, RZ, 0xc0, !PT ;  /* 0x000000ffe1ff7812 */ /* 0x000fe200078ac0ff */
[----:B------:R-:W-:Y:S01]  /*5be0*/  FFMA.FTZ R185, R23, R185, R24 ;  /* 0x000000b917b97223 */ /* 0x000fe20000010018 */
[----:B------:R-:W-:Y:S01]  /*5bf0*/  FSEL R180, R180, RZ, P6 ;  /* 0x000000ffb4b47208 */ /* 0x000fe20003000000 */
[----:B------:R-:W-:Y:S01]  /*5c00*/  FADD.FTZ R188, R19, -R188 ;  /* 0x800000bc13bc7221 */ /* 0x000fe20000010000 */
[----:B------:R-:W-:Y:S01]  /*5c10*/  LOP3.LUT P6, RZ, R225, 0xff00, RZ, 0xc0, !PT ;  /* 0x0000ff00e1ff7812 */ /* 0x000fe200078cc0ff */
[----:B------:R-:W-:Y:S01]  /*5c20*/  FMUL.FTZ R187, R182, R185 ;  /* 0x000000b9b6bb7220 */ /* 0x000fe20000410000 */
[----:B------:R-:W-:-:S02]  /*5c30*/  HFMA2 R185, -RZ, RZ, 0, 0 ;  /* 0x00000000ffb97431 */ /* 0x000fc400000001ff */
[----:B------:R-:W-:Y:S01]  /*5c40*/  FFMA.FTZ R189, R23, R188, R25 ;  /* 0x000000bc17bd7223 */ /* 0x000fe20000010019 */
[----:B------:R-:W-:Y:S01]  /*5c50*/  MOV R188, RZ ;  /* 0x000000ff00bc7202 */ /* 0x000fe20000000f00 */
[----:B------:R-:W-:Y:S01]  /*5c60*/  FMUL.FTZ R187, R187, UR16 ;  /* 0x00000010bbbb7c20 */ /* 0x000fe20008410000 */
[----:B------:R-:W-:Y:S01]  /*5c70*/  FADD.FTZ R55, R55, R186 ;  /* 0x000000ba37377221 */ /* 0x000fe20000010000 */
[----:B------:R-:W-:Y:S01]  /*5c80*/  FMUL.FTZ R189, R182, R189 ;  /* 0x000000bdb6bd7220 */ /* 0x000fe20000410000 */
[----:B------:R-:W-:Y:S01]  /*5c90*/  FADD.FTZ R54, R54, R181 ;  /* 0x000000b536367221 */ /* 0x000fe20000010000 */
[--C-:B------:R-:W-:Y:S01]  /*5ca0*/  @P5 HADD2.F32 R222, -RZ, R178.reuse.H0_H0 ;  /* 0x200000b2ffde5230 */ /* 0x100fe20000004100 */
[----:B------:R-:W-:Y:S01]  /*5cb0*/  F2FP.F16.F32.PACK_AB R177, R180, R177 ;  /* 0x000000b1b4b1723e */ /* 0x000fe200000000ff */
[----:B------:R-:W-:Y:S01]  /*5cc0*/  FMUL.FTZ R190, R189, UR16 ;  /* 0x00000010bdbe7c20 */ /* 0x000fe20008410000 */
[----:B------:R-:W-:Y:S01]  /*5cd0*/  FFMA.FTZ R189, R13, R183, R184 ;  /* 0x000000b70dbd7223 */ /* 0x000fe200000100b8 */
[----:B------:R-:W-:-:S02]  /*5ce0*/  @P6 HADD2.F32 R191, -RZ, R178.H1_H1 ;  /* 0x300000b2ffbf6230 */ /* 0x000fc40000004100 */
[-C--:B------:R-:W-:Y:S01]  /*5cf0*/  FMUL.FTZ R178, R136, R187.reuse ;  /* 0x000000bb88b27220 */ /* 0x080fe20000410000 */
[----:B------:R-:W-:Y:S01]  /*5d00*/  @P5 FMUL.FTZ R185, R222, R187 ;  /* 0x000000bbdeb95220 */ /* 0x000fe20000410000 */
[-C--:B------:R-:W-:Y:S01]  /*5d10*/  FMUL.FTZ R187, R137, R190.reuse ;  /* 0x000000be89bb7220 */ /* 0x080fe20000410000 */
[----:B------:R-:W-:Y:S01]  /*5d20*/  FADD.FTZ R189, R18, -R189 ;  /* 0x800000bd12bd7221 */ /* 0x000fe20000010000 */
[----:B------:R-:W-:Y:S01]  /*5d30*/  @P6 FMUL.FTZ R188, R191, R190 ;  /* 0x000000bebfbc6220 */ /* 0x000fe20000410000 */
[----:B------:R-:W-:Y:S01]  /*5d40*/  FSEL R178, R178, RZ, P5 ;  /* 0x000000ffb2b27208 */ /* 0x000fe20002800000 */
[----:B------:R-:W-:Y:S01]  /*5d50*/  FFMA.FTZ R190, R20, R183, R184 ;  /* 0x000000b714be7223 */ /* 0x000fe200000100b8 */
[----:B------:R-:W-:Y:S01]  /*5d60*/  ISETP.GE.U32.AND P5, PT, R224, RZ, PT ;  /* 0x000000ffe000720c */ /* 0x000fe20003fa6070 */
[----:B------:R-:W-:Y:S01]  /*5d70*/  FFMA.FTZ R189, R23, R189, R26 ;  /* 0x000000bd17bd7223 */ /* 0x000fe2000001001a */
[----:B------:R-:W-:Y:S01]  /*5d80*/  FSEL R187, R187, RZ, P6 ;  /* 0x000000ffbbbb7208 */ /* 0x000fe20003000000 */
[----:B------:R-:W-:Y:S01]  /*5d90*/  FADD.FTZ R190, R21, -R190 ;  /* 0x800000be15be7221 */ /* 0x000fe20000010000 */
[C---:B------:R-:W-:Y:S01]  /*5da0*/  LOP3.LUT P6, RZ, R225.reuse, 0xff0000, RZ, 0xc0, !PT ;  /* 0x00ff0000e1ff7812 */ /* 0x040fe200078cc0ff */
[----:B------:R-:W-:Y:S01]  /*5db0*/  FMUL.FTZ R191, R182, R189 ;  /* 0x000000bdb6bf7220 */ /* 0x000fe20000410000 */
[----:B------:R-:W-:Y:S01]  /*5dc0*/  ISETP.GE.U32.AND.EX P5, PT, R225, 0x1000000, PT, P5 ;  /* 0x01000000e100780c */ /* 0x000fe20003fa6150 */
[----:B------:R-:W-:Y:S01]  /*5dd0*/  FFMA.FTZ R231, R23, R190, R27 ;  /* 0x000000be17e77223 */ /* 0x000fe2000001001b */
[----:B------:R-:W-:-:S02]  /*5de0*/  HFMA2 R189, -RZ, RZ, 0, 0 ;  /* 0x00000000ffbd7431 */ /* 0x000fc400000001ff */
[----:B------:R-:W-:Y:S01]  /*5df0*/  FMUL.FTZ R191, R191, UR16 ;  /* 0x00000010bfbf7c20 */ /* 0x000fe20008410000 */
[----:B------:R-:W-:Y:S01]  /*5e00*/  MOV R190, RZ ;  /* 0x000000ff00be7202 */ /* 0x000fe20000000f00 */
[----:B------:R-:W-:Y:S01]  /*5e10*/  FMUL.FTZ R222, R182, R231 ;  /* 0x000000e7b6de7220 */ /* 0x000fe20000410000 */
[----:B------:R-:W-:-:S03]  /*5e20*/  F2FP.F16.F32.PACK_AB R178, R187, R178 ;  /* 0x000000b2bbb2723e */ /* 0x000fc600000000ff */
[----:B------:R-:W-:Y:S01]  /*5e30*/  FMUL.FTZ R230, R222, UR16 ;  /* 0x00000010dee67c20 */ /* 0x000fe20008410000 */
[--C-:B------:R-:W-:Y:S02]  /*5e40*/  @P6 HADD2.F32 R232, -RZ, R179.reuse.H0_H0 ;  /* 0x200000b3ffe86230 */ /* 0x100fe40000004100 */
[----:B------:R-:W-:Y:S02]  /*5e50*/  @P5 HADD2.F32 R231, -RZ, R179.H1_H1 ;  /* 0x300000b3ffe75230 */ /* 0x000fe40000004100 */
[-C--:B------:R-:W-:Y:S01]  /*5e60*/  FMUL.FTZ R179, R138, R191.reuse ;  /* 0x000000bf8ab37220 */ /* 0x080fe20000410000 */
[-C--:B------:R-:W-:Y:S01]  /*5e70*/  FMUL.FTZ R222, R139, R230.reuse ;  /* 0x000000e68bde7220 */ /* 0x080fe20000410000 */
[----:B------:R-:W-:Y:S01]  /*5e80*/  @P6 FMUL.FTZ R189, R232, R191 ;  /* 0x000000bfe8bd6220 */ /* 0x000fe20000410000 */
[-CC-:B------:R-:W-:Y:S01]  /*5e90*/  FFMA.FTZ R191, R7, R183.reuse, R184.reuse ;  /* 0x000000b707bf7223 */ /* 0x180fe200000100b8 */
[----:B------:R-:W-:Y:S01]  /*5ea0*/  FFMA.FTZ R184, R6, R183, R184 ;  /* 0x000000b706b87223 */ /* 0x000fe200000100b8 */
[----:B------:R-:W-:Y:S01]  /*5eb0*/  FSEL R179, R179, RZ, P6 ;  /* 0x000000ffb3b37208 */ /* 0x000fe20003000000 */
[----:B------:R-:W-:Y:S01]  /*5ec0*/  @P5 FMUL.FTZ R190, R231, R230 ;  /* 0x000000e6e7be5220 */ /* 0x000fe20000410000 */
[----:B------:R-:W-:Y:S01]  /*5ed0*/  LOP3.LUT P6, RZ, R224, 0xff, RZ, 0xc0, !PT ;  /* 0x000000ffe0ff7812 */ /* 0x000fe200078cc0ff */
[----:B------:R-:W-:Y:S01]  /*5ee0*/  FADD.FTZ R191, R12, -R191 ;  /* 0x800000bf0cbf7221 */ /* 0x000fe20000010000 */
[----:B------:R-:W-:Y:S01]  /*5ef0*/  FADD.FTZ R184, R15, -R184 ;  /* 0x800000b80fb87221 */ /* 0x000fe20000010000 */
[----:B------:R-:W-:Y:S01]  /*5f00*/  FSEL R222, R222, RZ, P5 ;  /* 0x000000ffdede7208 */ /* 0x000fe20002800000 */
[----:B------:R-:W-:Y:S01]  /*5f10*/  FADD.FTZ R186, R51, R190 ;  /* 0x000000be33ba7221 */ /* 0x000fe20000010000 */
[----:B------:R-:W-:Y:S01]  /*5f20*/  LOP3.LUT P5, RZ, R224, 0xff00, RZ, 0xc0, !PT ;  /* 0x0000ff00e0ff7812 */ /* 0x000fe200078ac0ff */
[C---:B------:R-:W-:Y:S01]  /*5f30*/  FFMA.FTZ R191, R23.reuse, R191, R28 ;  /* 0x000000bf17bf7223 */ /* 0x040fe2000001001c */
[----:B------:R-:W-:Y:S01]  /*5f40*/  FFMA.FTZ R183, R23, R184, R29 ;  /* 0x000000b817b77223 */ /* 0x000fe2000001001d */
[----:B------:R-:W-:-:S02]  /*5f50*/  F2FP.F16.F32.PACK_AB R179, R222, R179 ;  /* 0x000000b3deb3723e */ /* 0x000fc400000000ff */
[C---:B------:R-:W-:Y:S01]  /*5f60*/  FMUL.FTZ R23, R182.reuse, R191 ;  /* 0x000000bfb6177220 */ /* 0x040fe20000410000 */
[----:B------:R-:W-:Y:S01]  /*5f70*/  FMUL.FTZ R182, R182, R183 ;  /* 0x000000b7b6b67220 */ /* 0x000fe20000410000 */
[----:B------:R-:W-:Y:S02]  /*5f80*/  HFMA2 R183, -RZ, RZ, 0, 0 ;  /* 0x00000000ffb77431 */ /* 0x000fe400000001ff */
[--C-:B------:R-:W-:Y:S02]  /*5f90*/  @P6 HADD2.F32 R184, -RZ, R176.reuse.H0_H0 ;  /* 0x200000b0ffb86230 */ /* 0x100fe40000004100 */
[----:B------:R-:W-:Y:S01]  /*5fa0*/  FMUL.FTZ R191, R23, UR16 ;  /* 0x0000001017bf7c20 */ /* 0x000fe20008410000 */
[----:B------:R-:W-:Y:S01]  /*5fb0*/  FMUL.FTZ R182, R182, UR16 ;  /* 0x00000010b6b67c20 */ /* 0x000fe20008410000 */
[----:B------:R-:W-:Y:S01]  /*5fc0*/  FADD.FTZ R23, R48, R185 ;  /* 0x000000b930177221 */ /* 0x000fe20000010000 */
[----:B------:R-:W-:Y:S01]  /*5fd0*/  FADD.FTZ R185, R50, R189 ;  /* 0x000000bd32b97221 */ /* 0x000fe20000010000 */
[----:B------:R-:W-:Y:S01]  /*5fe0*/  @P6 FMUL.FTZ R183, R184, R191 ;  /* 0x000000bfb8b76220 */ /* 0x000fe20000410000 */
[----:B------:R-:W-:-:S02]  /*5ff0*/  @P5 HADD2.F32 R231, -RZ, R176.H1_H1 ;  /* 0x300000b0ffe75230 */ /* 0x000fc40000004100 */
[----:B------:R-:W-:Y:S01]  /*6000*/  FADD.FTZ R184, R49, R188 ;  /* 0x000000bc31b87221 */ /* 0x000fe20000010000 */
[----:B------:R-:W-:Y:S01]  /*6010*/  FMUL.FTZ R48, R140, R191 ;  /* 0x000000bf8c307220 */ /* 0x000fe20000410000 */
[-C--:B------:R-:W-:Y:S01]  /*6020*/  FMUL.FTZ R49, R141, R182.reuse ;  /* 0x000000b68d317220 */ /* 0x080fe20000410000 */
[----:B------:R-:W-:Y:S01]  /*6030*/  MOV R176, RZ ;  /* 0x000000ff00b07202 */ /* 0x000fe20000000f00 */
[----:B------:R-:W-:Y:S01]  /*6040*/  @P5 FMUL.FTZ R176, R231, R182 ;  /* 0x000000b6e7b05220 */ /* 0x000fe20000410000 */
[----:B------:R-:W-:Y:S01]  /*6050*/  FADD.FTZ R52, R52, R183 ;  /* 0x000000b734347221 */ /* 0x000fe20000010000 */
[----:B------:R-:W-:Y:S02]  /*6060*/  FSEL R48, R48, RZ, P6 ;  /* 0x000000ff30307208 */ /* 0x000fe40003000000 */
[----:B------:R-:W-:Y:S01]  /*6070*/  FSEL R49, R49, RZ, P5 ;  /* 0x000000ff31317208 */ /* 0x000fe20002800000 */
[----:B------:R-:W-:-:S03]  /*6080*/  FADD.FTZ R53, R53, R176 ;  /* 0x000000b035357221 */ /* 0x000fc60000010000 */
[----:B------:R-:W-:Y:S01]  /*6090*/  F2FP.F16.F32.PACK_AB R176, R49, R48 ;  /* 0x0000003031b0723e */ /* 0x000fe200000000ff */
[----:B------:R-:W-:Y:S06]  /*60a0*/  BRA `(.L_x_8132) ;  /* 0x0000000c00387947 */ /* 0x000fec0003800000 */
.L_x_8130:
[----:B------:R-:W0:Y:S02]  /*60b0*/  LDC.64 R180, c[0x0][0x478] ;  /* 0x00011e00ffb47b82 */ /* 0x000e240000000a00 */
[----:B0-----:R-:W-:-:S04]  /*60c0*/  ISETP.NE.U32.AND P1, PT, R180, RZ, PT ;  /* 0x000000ffb400720c */ /* 0x001fc80003f25070 */
[----:B------:R-:W-:-:S13]  /*60d0*/  ISETP.NE.AND.EX P1, PT, R181, RZ, PT, P1 ;  /* 0x000000ffb500720c */ /* 0x000fda0003f25310 */
        /* <DEDUP_REMOVED lines=8> */
[----:B------:R-:W-:Y:S01]  /*6160*/  MOV R186, RZ ;  /* 0x000000ff00ba7202 */ /* 0x000fe20000000f00 */
[C---:B------:R-:W-:Y:S01]  /*6170*/  FMUL.FTZ R175, R23.reuse, R168 ;  /* 0x000000a817af7220 */ /* 0x040fe20000410000 */
[----:B------:R-:W-:Y:S01]  /*6180*/  CS2R R188, SRZ ;  /* 0x0000000000bc7805 */ /* 0x000fe2000001ff00 */
[----:B------:R-:W-:Y:S01]  /*6190*/  FMUL.FTZ R174, R23, R174 ;  /* 0x000000ae17ae7220 */ /* 0x000fe20000410000 */
[----:B------:R-:W-:-:S02]  /*61a0*/  HFMA2 R185, -RZ, RZ, 0, 0 ;  /* 0x00000000ffb97431 */ /* 0x000fc400000001ff */
[-C--:B------:R-:W-:Y:S01]  /*61b0*/  FMUL.FTZ R169, R175, R182.reuse ;  /* 0x000000b6afa97220 */ /* 0x080fe20000410000 */
[----:B------:R-:W-:Y:S01]  /*61c0*/  MOV R190, RZ ;  /* 0x000000ff00be7202 */ /* 0x000fe20000000f00 */
[----:B------:R-:W-:Y:S01]  /*61d0*/  FMUL.FTZ R168, R174, R182 ;  /* 0x000000b6aea87220 */ /* 0x000fe20000410000 */
[--C-:B-----5:R-:W-:Y:S02]  /*61e0*/  @P6 HADD2.F32 R173, -RZ, R177.reuse.H1_H1 ;  /* 0x300000b1ffad6230 */ /* 0x120fe40000004100 */
[----:B------:R-:W-:Y:S01]  /*61f0*/  FMUL.FTZ R180, R169, UR16 ;  /* 0x00000010a9b47c20 */ /* 0x000fe20008410000 */
[--C-:B------:R-:W-:Y:S01]  /*6200*/  FFMA.FTZ R169, R11, R183, R184.reuse ;  /* 0x000000b70ba97223 */ /* 0x100fe200000100b8 */
[----:B------:R-:W-:Y:S01]  /*6210*/  FMUL.FTZ R171, R168, UR16 ;  /* 0x00000010a8ab7c20 */ /* 0x000fe20008410000 */
[----:B------:R-:W-:Y:S02]  /*6220*/  @P5 HADD2.F32 R170, -RZ, R177.H0_H0 ;  /* 0x200000b1ffaa5230 */ /* 0x000fe40000004100 */
[-C--:B------:R-:W-:Y:S01]  /*6230*/  @P6 FMUL.FTZ R186, R173, R180.reuse ;  /* 0x000000b4adba6220 */ /* 0x080fe20000410000 */
[----:B------:R-:W-:Y:S01]  /*6240*/  FMUL.FTZ R180, R143, R180 ;  /* 0x000000b48fb47220 */ /* 0x000fe20000410000 */
[-C--:B------:R-:W-:Y:S01]  /*6250*/  FMUL.FTZ R177, R142, R171.reuse ;  /* 0x000000ab8eb17220 */ /* 0x080fe20000410000 */
[----:B------:R-:W-:Y:S01]  /*6260*/  FADD.FTZ R168, R16, -R169 ;  /* 0x800000a910a87221 */ /* 0x000fe20000010000 */
[----:B------:R-:W-:Y:S01]  /*6270*/  @P5 FMUL.FTZ R181, R170, R171 ;  /* 0x000000abaab55220 */ /* 0x000fe20000410000 */
[----:B------:R-:W-:Y:S01]  /*6280*/  FFMA.FTZ R170, R10, R183, R184 ;  /* 0x000000b70aaa7223 */ /* 0x000fe200000100b8 */
[----:B------:R-:W-:Y:S01]  /*6290*/  FSEL R180, R180, RZ, P6 ;  /* 0x000000ffb4b47208 */ /* 0x000fe20003000000 */
[----:B------:R-:W-:Y:S01]  /*62a0*/  FMUL.FTZ R168, R23, R168 ;  /* 0x000000a817a87220 */ /* 0x000fe20000410000 */
[----:B------:R-:W-:Y:S01]  /*62b0*/  FSEL R177, R177, RZ, P5 ;  /* 0x000000ffb1b17208 */ /* 0x000fe20002800000 */
[----:B------:R-:W-:Y:S01]  /*62c0*/  FADD.FTZ R170, R19, -R170 ;  /* 0x800000aa13aa7221 */ /* 0x000fe20000010000 */
[----:B------:R-:W-:Y:S01]  /*62d0*/  LOP3.LUT P5, RZ, R225, 0xff, RZ, 0xc0, !PT ;  /* 0x000000ffe1ff7812 */ /* 0x000fe200078ac0ff */
        /* <DEDUP_REMOVED lines=23> */
[----:B------:R-:W-:Y:S01]  /*6450*/  ISETP.GE.U32.AND.EX P5, PT, R225, 0x1000000, PT, P5 ;  /* 0x01000000e100780c */ /* 0x000fe20003fa6150 */
[----:B------:R-:W-:Y:S01]  /*6460*/  FMUL.FTZ R171, R23, R172 ;  /* 0x000000ac17ab7220 */ /* 0x000fe20000410000 */
[----:B------:R-:W-:Y:S01]  /*6470*/  LOP3.LUT P6, RZ, R225, 0xff0000, RZ, 0xc0, !PT ;  /* 0x00ff0000e1ff7812 */ /* 0x000fe200078cc0ff */
[----:B------:R-:W-:Y:S01]  /*6480*/  FMUL.FTZ R172, R170, R182 ;  /* 0x000000b6aaac7220 */ /* 0x000fe20000410000 */
[----:B------:R-:W-:Y:S01]  /*6490*/  F2FP.F16.F32.PACK_AB R178, R187, R178 ;  /* 0x000000b2bbb2723e */ /* 0x000fe200000000ff */
[----:B------:R-:W-:-:S02]  /*64a0*/  FMUL.FTZ R173, R171, R182 ;  /* 0x000000b6abad7220 */ /* 0x000fc40000410000 */
[----:B------:R-:W-:Y:S02]  /*64b0*/  FMUL.FTZ R191, R172, UR16 ;  /* 0x00000010acbf7c20 */ /* 0x000fe40008410000 */
[----:B------:R-:W-:-:S04]  /*64c0*/  FMUL.FTZ R222, R173, UR16 ;  /* 0x00000010adde7c20 */ /* 0x000fc80008410000 */
[--C-:B------:R-:W-:Y:S02]  /*64d0*/  @P5 HADD2.F32 R173, -RZ, R179.reuse.H1_H1 ;  /* 0x300000b3ffad5230 */ /* 0x100fe40000004100 */
[-C--:B------:R-:W-:Y:S01]  /*64e0*/  FMUL.FTZ R172, R139, R222.reuse ;  /* 0x000000de8bac7220 */ /* 0x080fe20000410000 */
[----:B------:R-:W-:Y:S02]  /*64f0*/  @P6 HADD2.F32 R230, -RZ, R179.H0_H0 ;  /* 0x200000b3ffe66230 */ /* 0x000fe40000004100 */
[----:B------:R-:W-:Y:S01]  /*6500*/  FMUL.FTZ R179, R138, R191 ;  /* 0x000000bf8ab37220 */ /* 0x000fe20000410000 */
[----:B------:R-:W-:Y:S01]  /*6510*/  @P5 FMUL.FTZ R190, R173, R222 ;  /* 0x000000deadbe5220 */ /* 0x000fe20000410000 */
[--C-:B------:R-:W-:Y:S01]  /*6520*/  FFMA.FTZ R173, R7, R183, R184.reuse ;  /* 0x000000b707ad7223 */ /* 0x100fe200000100b8 */
[----:B------:R-:W-:Y:S02]  /*6530*/  @P6 FMUL.FTZ R189, R230, R191 ;  /* 0x000000bfe6bd6220 */ /* 0x000fe40000410000 */
[----:B------:R-:W-:Y:S01]  /*6540*/  FSEL R179, R179, RZ, P6 ;  /* 0x000000ffb3b37208 */ /* 0x000fe20003000000 */
[----:B------:R-:W-:Y:S01]  /*6550*/  FFMA.FTZ R184, R6, R183, R184 ;  /* 0x000000b706b87223 */ /* 0x000fe200000100b8 */
[----:B------:R-:W-:Y:S01]  /*6560*/  LOP3.LUT P6, RZ, R224, 0xff, RZ, 0xc0, !PT ;  /* 0x000000ffe0ff7812 */ /* 0x000fe200078cc0ff */
[----:B------:R-:W-:Y:S01]  /*6570*/  HFMA2 R183, -RZ, RZ, 0, 0 ;  /* 0x00000000ffb77431 */ /* 0x000fe200000001ff */
[----:B------:R-:W-:Y:S01]  /*6580*/  FSEL R222, R172, RZ, P5 ;  /* 0x000000ffacde7208 */ /* 0x000fe20002800000 */
[----:B------:R-:W-:Y:S01]  /*6590*/  FADD.FTZ R172, R12, -R173 ;  /* 0x800000ad0cac7221 */ /* 0x000fe20000010000 */
[----:B------:R-:W-:Y:S01]  /*65a0*/  FADD.FTZ R184, R15, -R184 ;  /* 0x800000b80fb87221 */ /* 0x000fe20000010000 */
[----:B------:R-:W-:Y:S01]  /*65b0*/  LOP3.LUT P5, RZ, R224, 0xff00, RZ, 0xc0, !PT ;  /* 0x0000ff00e0ff7812 */ /* 0x000fe200078ac0ff */
[----:B------:R-:W-:Y:S01]  /*65c0*/  FADD.FTZ R186, R51, R190 ;  /* 0x000000be33ba7221 */ /* 0x000fe20000010000 */
[C---:B------:R-:W-:Y:S01]  /*65d0*/  FMUL.FTZ R172, R23.reuse, R172 ;  /* 0x000000ac17ac7220 */ /* 0x040fe20000410000 */
[----:B------:R-:W-:Y:S01]  /*65e0*/  FMUL.FTZ R173, R23, R184 ;  /* 0x000000b817ad7220 */ /* 0x000fe20000410000 */
[----:B------:R-:W-:-:S02]  /*65f0*/  F2FP.F16.F32.PACK_AB R179, R222, R179 ;  /* 0x000000b3deb3723e */ /* 0x000fc400000000ff */
[-C--:B------:R-:W-:Y:S01]  /*6600*/  FMUL.FTZ R23, R172, R182.reuse ;  /* 0x000000b6ac177220 */ /* 0x080fe20000410000 */
[----:B------:R-:W-:Y:S01]  /*6610*/  FMUL.FTZ R182, R173, R182 ;  /* 0x000000b6adb67220 */ /* 0x000fe20000410000 */
[--C-:B------:R-:W-:Y:S02]  /*6620*/  @P6 HADD2.F32 R184, -RZ, R176.reuse.H0_H0 ;  /* 0x200000b0ffb86230 */ /* 0x100fe40000004100 */
[----:B------:R-:W-:Y:S01]  /*6630*/  FMUL.FTZ R191, R23, UR16 ;  /* 0x0000001017bf7c20 */ /* 0x000fe20008410000 */
[----:B------:R-:W-:Y:S01]  /*6640*/  FMUL.FTZ R182, R182, UR16 ;  /* 0x00000010b6b67c20 */ /* 0x000fe20008410000 */
[----:B------:R-:W-:Y:S01]  /*6650*/  FADD.FTZ R23, R48, R185 ;  /* 0x000000b930177221 */ /* 0x000fe20000010000 */
[----:B------:R-:W-:Y:S02]  /*6660*/  @P5 HADD2.F32 R231, -RZ, R176.H1_H1 ;  /* 0x300000b0ffe75230 */ /* 0x000fe40000004100 */
[-C--:B------:R-:W-:Y:S01]  /*6670*/  @P6 FMUL.FTZ R183, R184, R191.reuse ;  /* 0x000000bfb8b76220 */ /* 0x080fe20000410000 */
        /* <DEDUP_REMOVED lines=12> */
.L_x_8133:
        /* <DEDUP_REMOVED lines=26> */
[----:B------:R-:W-:Y:S01]  /*68e0*/  LOP3.LUT P5, RZ, R225, 0xff, RZ, 0xc0, !PT ;  /* 0x000000ffe1ff7812 */ /* 0x000fe200078ac0ff */
[----:B------:R-:W-:Y:S01]  /*68f0*/  FMUL.FTZ R189, R182, R189 ;  /* 0x000000bdb6bd7220 */ /* 0x000fe20000410000 */
[----:B------:R-:W-:Y:S01]  /*6900*/  FSEL R180, R180, RZ, P6 ;  /* 0x000000ffb4b47208 */ /* 0x000fe20003000000 */
[----:B------:R-:W-:Y:S01]  /*6910*/  FMUL.FTZ R187, R23, R188 ;  /* 0x000000bc17bb7220 */ /* 0x000fe20000410000 */
[----:B------:R-:W-:Y:S01]  /*6920*/  LOP3.LUT P6, RZ, R225, 0xff00, RZ, 0xc0, !PT ;  /* 0x0000ff00e1ff7812 */ /* 0x000fe200078cc0ff */
[----:B------:R-:W-:Y:S01]  /*6930*/  FMUL.FTZ R190, R189, UR16 ;  /* 0x00000010bdbe7c20 */ /* 0x000fe20008410000 */
[----:B------:R-:W-:-:S02]  /*6940*/  HFMA2 R185, -RZ, RZ, 0, 0 ;  /* 0x00000000ffb97431 */ /* 0x000fc400000001ff */
[----:B------:R-:W-:Y:S01]  /*6950*/  FMUL.FTZ R187, R182, R187 ;  /* 0x000000bbb6bb7220 */ /* 0x000fe20000410000 */
[----:B------:R-:W-:Y:S01]  /*6960*/  FFMA.FTZ R189, R13, R183, R184 ;  /* 0x000000b70dbd7223 */ /* 0x000fe200000100b8 */
[----:B------:R-:W-:Y:S01]  /*6970*/  MOV R188, RZ ;  /* 0x000000ff00bc7202 */ /* 0x000fe20000000f00 */
[----:B------:R-:W-:Y:S01]  /*6980*/  FADD.FTZ R55, R55, R186 ;  /* 0x000000ba37377221 */ /* 0x000fe20000010000 */
[----:B------:R-:W-:Y:S01]  /*6990*/  FMUL.FTZ R187, R187, UR16 ;  /* 0x00000010bbbb7c20 */ /* 0x000fe20008410000 */
[----:B------:R-:W-:Y:S01]  /*69a0*/  FADD.FTZ R54, R54, R181 ;  /* 0x000000b536367221 */ /* 0x000fe20000010000 */
[--C-:B------:R-:W-:Y:S01]  /*69b0*/  @P5 HADD2.F32 R222, -RZ, R178.reuse.H0_H0 ;  /* 0x200000b2ffde5230 */ /* 0x100fe20000004100 */
[----:B------:R-:W-:Y:S02]  /*69c0*/  F2FP.F16.F32.PACK_AB R177, R180, R177 ;  /* 0x000000b1b4b1723e */ /* 0x000fe400000000ff */
[----:B------:R-:W-:Y:S02]  /*69d0*/  @P6 HADD2.F32 R191, -RZ, R178.H1_H1 ;  /* 0x300000b2ffbf6230 */ /* 0x000fe40000004100 */
[-C--:B------:R-:W-:Y:S01]  /*69e0*/  FMUL.FTZ R178, R136, R187.reuse ;  /* 0x000000bb88b27220 */ /* 0x080fe20000410000 */
[----:B------:R-:W-:Y:S01]  /*69f0*/  @P5 FMUL.FTZ R185, R222, R187 ;  /* 0x000000bbdeb95220 */ /* 0x000fe20000410000 */
[-C--:B------:R-:W-:Y:S01]  /*6a00*/  FMUL.FTZ R187, R137, R190.reuse ;  /* 0x000000be89bb7220 */ /* 0x080fe20000410000 */
[----:B------:R-:W-:Y:S01]  /*6a10*/  FFMA.FTZ R222, R20, R183, R184 ;  /* 0x000000b714de7223 */ /* 0x000fe200000100b8 */
[----:B------:R-:W-:Y:S01]  /*6a20*/  @P6 FMUL.FTZ R188, R191, R190 ;  /* 0x000000bebfbc6220 */ /* 0x000fe20000410000 */
        /* <DEDUP_REMOVED lines=14> */
[----:B------:R-:W-:Y:S01]  /*6b10*/  F2FP.F16.F32.PACK_AB R178, R187, R178 ;  /* 0x000000b2bbb2723e */ /* 0x000fe200000000ff */
[----:B------:R-:W-:-:S03]  /*6b20*/  FMUL.FTZ R230, R222, UR16 ;  /* 0x00000010dee67c20 */ /* 0x000fc60008410000 */
[--C-:B------:R-:W-:Y:S02]  /*6b30*/  @P6 HADD2.F32 R232, -RZ, R179.reuse.H0_H0 ;  /* 0x200000b3ffe86230 */ /* 0x100fe40000004100 */
[-C--:B------:R-:W-:Y:S01]  /*6b40*/  FMUL.FTZ R222, R139, R230.reuse ;  /* 0x000000e68bde7220 */ /* 0x080fe20000410000 */
[----:B------:R-:W-:Y:S02]  /*6b50*/  @P5 HADD2.F32 R231, -RZ, R179.H1_H1 ;  /* 0x300000b3ffe75230 */ /* 0x000fe40000004100 */
[-C--:B------:R-:W-:Y:S01]  /*6b60*/  FMUL.FTZ R179, R138, R191.reuse ;  /* 0x000000bf8ab37220 */ /* 0x080fe20000410000 */
[----:B------:R-:W-:Y:S01]  /*6b70*/  @P6 FMUL.FTZ R189, R232, R191 ;  /* 0x000000bfe8bd6220 */ /* 0x000fe20000410000 */
[-CC-:B------:R-:W-:Y:S01]  /*6b80*/  FFMA.FTZ R191, R7, R183.reuse, R184.reuse ;  /* 0x000000b707bf7223 */ /* 0x180fe200000100b8 */
[----:B------:R-:W-:Y:S02]  /*6b90*/  @P5 FMUL.FTZ R190, R231, R230 ;  /* 0x000000e6e7be5220 */ /* 0x000fe40000410000 */
        /* <DEDUP_REMOVED lines=10> */
[----:B------:R-:W-:Y:S01]  /*6c40*/  F2FP.F16.F32.PACK_AB R179, R222, R179 ;  /* 0x000000b3deb3723e */ /* 0x000fe200000000ff */
[----:B------:R-:W-:Y:S01]  /*6c50*/  FMUL.FTZ R23, R182, R183 ;  /* 0x000000b7b6177220 */ /* 0x000fe20000410000 */
[----:B------:R-:W-:-:S02]  /*6c60*/  HFMA2 R183, -RZ, RZ, 0, 0 ;  /* 0x00000000ffb77431 */ /* 0x000fc400000001ff */
        /* <DEDUP_REMOVED lines=17> */
[----:B------:R-:W-:-:S07]  /*6d80*/  F2FP.F16.F32.PACK_AB R176, R49, R48 ;  /* 0x0000003031b0723e */ /* 0x000fce00000000ff */
.L_x_8132:
        /* <DEDUP_REMOVED lines=11> */
.L_x_8129:
[----:B------:R-:W-:Y:S05]  /*6e40*/  BSYNC.RECONVERGENT B0 ;  /* 0x0000000000007941 */ /* 0x000fea0003800200 */
.L_x_8128:
[----:B0-23--:R-:W0:Y:S01]  /*6e50*/  LDC.64 R176, c[0x0][0x380] ;  /* 0x0000e000ffb07b82 */ /* 0x00de220000000a00 */
[----:B------:R-:W-:Y:S01]  /*6e60*/  UPLOP3.LUT UP1, UPT, UPT, UPT, UP1, 0x40, 0x4 ;  /* 0x000000000004789c */ /* 0x000fe20003f2e810 */
[----:B0-----:R-:W-:-:S04]  /*6e70*/  IADD3 R2, PT, PT, R2, R176, RZ ;  /* 0x000000b002027210 */ /* 0x001fc80007ffe0ff */
[----:B------:R-:W-:-:S13]  /*6e80*/  ISETP.GE.AND P1, PT, R2, R177, PT ;  /* 0x000000b10200720c */ /* 0x000fda0003f26270 */
[----:B------:R-:W-:Y:S05]  /*6e90*/  @!P1 BRA `(.L_x_8134) ;  /* 0xffffff98004c9947 */ /* 0x000fea000383ffff */
.L_x_8107:
        /* <DEDUP_REMOVED lines=17> */
.L_x_8136:
[----:B------:R-:W-:Y:S05]  /*6fb0*/  BSYNC.RECONVERGENT B0 ;  /* 0x0000000000007941 */ /* 0x000fea0003800200 */
.L_x_8135:
        /* <DEDUP_REMOVED lines=15> */
.L_x_8138:
[----:B------:R-:W-:Y:S05]  /*70b0*/  BSYNC.RECONVERGENT B0 ;  /* 0x0000000000007941 */ /* 0x000fea0003800200 */
.L_x_8137:
        /* <DEDUP_REMOVED lines=14> */
.L_x_8139:
        /* <DEDUP_REMOVED lines=14> */
.L_x_10808:


//--------------------- .text._ZN10layer_norm13ln_bwd_kernelINS_13Kernel_traitsIf6__halffS2_fjLj6144ELj1ELj1ELj8ELj16ENS_18Kernel_traits_baseILj6144EfS2_fS2_fjLj256EEEEELb1ELb1ELb0ELb1EEEvNS_9BwdParamsE --------------------------
	.section	.text._ZN10layer_norm13ln_bwd_kernelINS_13Kernel_traitsIf6__halffS2_fjLj6144ELj1ELj1ELj8ELj16ENS_18Kernel_traits_baseILj6144EfS2_fS2_fjLj256EEEEELb1ELb1ELb0ELb1EEEvNS_9BwdParamsE,"ax",@progbits
	.align	128
        .global         _ZN10layer_norm13ln_bwd_kernelINS_13Kernel_traitsIf6__halffS2_fjLj6144ELj1ELj1ELj8ELj16ENS_18Kernel_traits_baseILj6144EfS2_fS2_fjLj256EEEEELb1ELb1ELb0ELb1EEEvNS_9BwdParamsE
        .type           _ZN10layer_norm13ln_bwd_kernelINS_13Kernel_traitsIf6__halffS2_fjLj6144ELj1ELj1ELj8ELj16ENS_18Kernel_traits_baseILj6144EfS2_fS2_fjLj256EEEEELb1ELb1ELb0ELb1EEEvNS_9BwdParamsE,@function
        .size           _ZN10layer_norm13ln_bwd_kernelINS_13Kernel_traitsIf6__halffS2_fjLj6144ELj1ELj1ELj8ELj16ENS_18Kernel_traits_baseILj6144EfS2_fS2_fjLj256EEEEELb1ELb1ELb0ELb1EEEvNS_9BwdParamsE,(.L_x_10809 - _ZN10layer_norm13ln_bwd_kernelINS_13Kernel_traitsIf6__halffS2_fjLj6144ELj1ELj1ELj8ELj16ENS_18Kernel_traits_baseILj6144EfS2_fS2_fjLj256EEEEELb1ELb1ELb0ELb1EEEvNS_9BwdParamsE)
        .other          _ZN10layer_norm13ln_bwd_kernelINS_13Kernel_traitsIf6__halffS2_fjLj6144ELj1ELj1ELj8ELj16ENS_18Kernel_traits_baseILj6144EfS2_fS2_fjLj256EEEEELb1ELb1ELb0ELb1EEEvNS_9BwdParamsE,@"STO_CUDA_ENTRY STV_DEFAULT"
_ZN10layer_norm13ln_bwd_kernelINS_13Kernel_traitsIf6__halffS2_fjLj6144ELj1ELj1ELj8ELj16ENS_18Kernel_traits_baseILj6144EfS2_fS2_fjLj256EEEEELb1ELb1ELb0ELb1EEEvNS_9BwdParamsE:
.text._ZN10layer_norm13ln_bwd_kernelINS_13Kernel_traitsIf6__halffS2_fjLj6144ELj1ELj1ELj8ELj16ENS_18Kernel_traits_baseILj6144EfS2_fS2_fjLj256EEEEELb1ELb1ELb0ELb1EEEvNS_9BwdParamsE:
        /* <DEDUP_REMOVED lines=108> */
.L_x_8153:
[----:B------:R-:W2:Y:S01]  /*06c0*/  LDC.64 R134, c[0x0][0x3c0] ;  /* 0x0000f000ff867b82 */ /* 0x000ea20000000a00 */
[----:B---3--:R-:W-:-:S05]  /*06d0*/  IMAD R0, R191, UR11, RZ ;  /* 0x0000000bbf007c24 */ /* 0x008fca000f8e02ff */
[----:B-1----:R-:W-:Y:S02]  /*06e0*/  SHF.R.S32.HI R117, RZ, 0x1f, R0 ;  /* 0x0000001fff757819 */ /* 0x002fe40000011400 */
[----:B------:R-:W3:Y:S02]  /*06f0*/  LDC.64 R148, c[0x0][0x428] ;  /* 0x00010a00ff947b82 */ /* 0x000ee40000000a00 */
[----:B------:R-:W-:-:S04]  /*0700*/  LEA.HI R196, R117, R0, RZ, 0x3 ;  /* 0x0000000075c47211 */ /* 0x000fc800078f18ff */
[----:B------:R-:W-:Y:S02]  /*0710*/  LEA.HI.SX32 R196, R196, R13, 0x1d ;  /* 0x0000000dc4c47211 */ /* 0x000fe400078feaff */
[----:B------:R-:W1:Y:S08]  /*0720*/  LDC.64 R144, c[0x0][0x3a8] ;  /* 0x0000ea00ff907b82 */ /* 0x000e700000000a00 */
[----:B------:R-:W4:Y:S01]  /*0730*/  LDC.64 R198, c[0x0][0x3c8] ;  /* 0x0000f200ffc67b82 */ /* 0x000f220000000a00 */
[----:B--2---:R-:W-:Y:S01]  /*0740*/  IMAD.WIDE R134, R191, 0x4, R134 ;  /* 0x00000004bf867825 */ /* 0x004fe200078e0286 */
[----:B------:R-:W-:-:S02]  /*0750*/  IADD3 R195, PT, PT, R196, 0x100, RZ ;  /* 0x00000100c4c37810 */ /* 0x000fc40007ffe0ff */
[C---:B------:R-:W-:Y:S02]  /*0760*/  IADD3 R190, PT, PT, R196.reuse, 0x200, RZ ;  /* 0x00000200c4be7810 */ /* 0x040fe40007ffe0ff */
[----:B------:R-:W2:Y:S01]  /*0770*/  LDG.E R0, desc[UR8][R134.64] ;  /* 0x0000000886007981 */ /* 0x000ea2000c1e1900 */
[C-C-:B---3--:R-:W-:Y:S01]  /*0780*/  IMAD.WIDE.U32 R120, R196.reuse, 0x10, R148.reuse ;  /* 0x00000010c4787825 */ /* 0x148fe200078e0094 */
[----:B0-----:R-:W-:Y:S01]  /*0790*/  ISETP.NE.AND P5, PT, RZ, UR10, PT ;  /* 0x0000000aff007c0c */ /* 0x001fe2000bfa5270 */
[----:B------:R-:W0:Y:S02]  /*07a0*/  LDC.64 R246, c[0x0][0x390] ;  /* 0x0000e400fff67b82 */ /* 0x000e240000000a00 */
[----:B------:R-:W-:Y:S02]  /*07b0*/  IMAD.WIDE.U32 R132, R195, 0x10, R148 ;  /* 0x00000010c3847825 */ /* 0x000fe400078e0094 */
[----:B------:R-:W3:Y:S02]  /*07c0*/  LDG.E.128 R120, desc[UR8][R120.64] ;  /* 0x0000000878787981 */ /* 0x000ee4000c1e1d00 */
[----:B-1----:R-:W-:-:S02]  /*07d0*/  IMAD.WIDE.U32 R150, R196, 0x20, R144 ;  /* 0x00000020c4967825 */ /* 0x002fc400078e0090 */
[----:B------:R-:W3:Y:S02]  /*07e0*/  LDG.E.128 R132, desc[UR8][R132.64] ;  /* 0x0000000884847981 */ /* 0x000ee4000c1e1d00 */
[--C-:B------:R-:W-:Y:S02]  /*07f0*/  IMAD.WIDE.U32 R136, R195, 0x20, R144.reuse ;  /* 0x00000020c3887825 */ /* 0x100fe400078e0090 */
[----:B------:R-:W3:Y:S02]  /*0800*/  LDG.E.128 R116, desc[UR8][R150.64] ;  /* 0x0000000896747981 */ /* 0x000ee4000c1e1d00 */
[----:B------:R-:W-:Y:S02]  /*0810*/  IMAD.WIDE.U32 R144, R190, 0x20, R144 ;  /* 0x00000020be907825 */ /* 0x000fe400078e0090 */
[----:B------:R-:W3:Y:S02]  /*0820*/  LDG.E.128 R128, desc[UR8][R136.64] ;  /* 0x0000000888807981 */ /* 0x000ee4000c1e1d00 */
[----:B----4-:R-:W-:-:S02]  /*0830*/  IMAD.WIDE R198, R191, 0x4, R198 ;  /* 0x00000004bfc67825 */ /* 0x010fc400078e02c6 */
[----:B------:R-:W4:Y:S04]  /*0840*/  LDG.E.128 R124, desc[UR8][R150.64+0x10] ;  /* 0x00001008967c7981 */ /* 0x000f28000c1e1d00 */
[----:B------:R-:W4:Y:S04]  /*0850*/  LDG.E.128 R140, desc[UR8][R144.64] ;  /* 0x00000008908c7981 */ /* 0x000f28000c1e1d00 */
[----:B------:R-:W4:Y:S04]  /*0860*/  LDG.E.128 R136, desc[UR8][R136.64+0x10] ;  /* 0x0000100888887981 */ /* 0x000f28000c1e1d00 */
[----:B------:R3:W4:Y:S04]  /*0870*/  LDG.E R194, desc[UR8][R198.64] ;  /* 0x00000008c6c27981 */ /* 0x000728000c1e1900 */
[----:B------:R-:W4:Y:S01]  /*0880*/  LDG.E.128 R144, desc[UR8][R144.64+0x10] ;  /* 0x0000100890907981 */ /* 0x000f22000c1e1d00 */
[----:B------:R-:W-:-:S06]  /*0890*/  IMAD.WIDE.U32 R148, R190, 0x10, R148 ;  /* 0x00000010be947825 */ /* 0x000fcc00078e0094 */
[----:B------:R-:W4:Y:S01]  /*08a0*/  LDG.E.128 R148, desc[UR8][R148.64] ;  /* 0x0000000894947981 */ /* 0x000f22000c1e1d00 */
[----:B------:R-:W-:-:S04]  /*08b0*/  ISETP.NE.U32.AND P2, PT, RZ, UR12, PT ;  /* 0x0000000cff007c0c */ /* 0x000fc8000bf45070 */
[----:B------:R-:W-:Y:S02]  /*08c0*/  ISETP.NE.AND.EX P2, PT, RZ, UR13, PT, P2 ;  /* 0x0000000dff007c0c */ /* 0x000fe4000bf45320 */
[----:B------:R-:W-:Y:S02]  /*08d0*/  LOP3.LUT P3, RZ, R13, 0x1f, RZ, 0xc0, !PT ;  /* 0x0000001f0dff7812 */ /* 0x000fe4000786c0ff */
[----:B------:R-:W-:-:S11]  /*08e0*/  PLOP3.LUT P0, PT, PT, PT, PT, 0x80, 0x8 ;  /* 0x000000000008781c */ /* 0x000fd60003f0f070 */
[----:B------:R-:W-:Y:S02]  /*08f0*/  @!P3 PLOP3.LUT P0, PT, P4, PT, PT, 0x80, 0x8 ;  /* 0x000000000008b81c */ /* 0x000fe4000270f070 */
[----:B--2---:R-:W-:Y:S01]  /*0900*/  FSEL R0, R0, RZ, !P5 ;  /* 0x000000ff00007208 */ /* 0x004fe20006800000 */
[--C-:B---3--:R-:W-:Y:S02]  /*0910*/  HADD2.F32 R199, -RZ, R120.reuse.H0_H0 ;  /* 0x20000078ffc77230 */ /* 0x108fe40000004100 */
[----:B------:R-:W-:Y:S02]  /*0920*/  HADD2.F32 R120, -RZ, R120.H1_H1 ;  /* 0x30000078ff787230 */ /* 0x000fe40000004100 */
[--C-:B------:R-:W-:Y:S02]  /*0930*/  HADD2.F32 R198, -RZ, R135.reuse.H0_H0 ;  /* 0x20000087ffc67230 */ /* 0x100fe40000004100 */
[----:B-----5:R-:W-:Y:S01]  /*0940*/  FMUL.FTZ R225, R36, R199 ;  /* 0x000000c724e17220 */ /* 0x020fe20000410000 */
        /* <DEDUP_REMOVED lines=26> */
[C---:B------:R-:W-:Y:S01]  /*0af0*/  FMUL.FTZ R0, R194.reuse, R219 ;  /* 0x000000dbc2007220 */ /* 0x040fe20000410000 */
[----:B------:R-:W-:Y:S01]  /*0b00*/  FMUL.FTZ R241, R37, R120 ;  /* 0x0000007825f17220 */ /* 0x000fe20000410000 */
[----:B------:R-:W-:Y:S01]  /*0b10*/  FADD.FTZ R116, RZ, R225 ;  /* 0x000000e1ff747221 */ /* 0x000fe20000010000 */
[----:B------:R-:W-:Y:S01]  /*0b20*/  FMUL.FTZ R240, R194, R233 ;  /* 0x000000e9c2f07220 */ /* 0x000fe20000410000 */
[----:B------:R-:W-:Y:S01]  /*0b30*/  FFMA.FTZ R145, R0, R225, RZ ;  /* 0x000000e100917223 */ /* 0x000fe200000100ff */
        /* <DEDUP_REMOVED lines=69> */
[----:B------:R-:W-:Y:S01]  /*0f90*/  FADD.FTZ R116, R116, R217 ;  /* 0x000000d974747221 */ /* 0x000fe20000010000 */
[--C-:B------:R-:W-:Y:S02]  /*0fa0*/  HADD2.F32 R224, -RZ, R150.reuse.H0_H0 ;  /* 0x20000096ffe07230 */ /* 0x100fe40000004100 */
[----:B------:R-:W-:Y:S02]  /*0fb0*/  HADD2.F32 R226, -RZ, R150.H1_H1 ;  /* 0x30000096ffe27230 */ /* 0x000fe40000004100 */
[----:B------:R-:W-:Y:S01]  /*0fc0*/  FMUL.FTZ R150, R194, R135 ;  /* 0x00000087c2967220 */ /* 0x000fe20000410000 */
[----:B------:R-:W-:-:S02]  /*0fd0*/  HADD2.F32 R227, -RZ, R151.H0_H0 ;  /* 0x20000097ffe37230 */ /* 0x000fc40000004100 */
[----:B------:R-:W-:Y:S02]  /*0fe0*/  HADD2.F32 R242, -RZ, R151.H1_H1 ;  /* 0x30000097fff27230 */ /* 0x000fe40000004100 */
[----:B------:R-:W-:Y:S01]  /*0ff0*/  FMUL.FTZ R151, R52, R220 ;  /* 0x000000dc34977220 */ /* 0x000fe20000410000 */
[----:B------:R-:W-:Y:S01]  /*1000*/  FFMA.FTZ R135, R219, R217, R118 ;  /* 0x000000d9db877223 */ /* 0x000fe20000010076 */
[--C-:B------:R-:W-:Y:S02]  /*1010*/  HADD2.F32 R222, -RZ, R149.reuse.H0_H0 ;  /* 0x20000095ffde7230 */ /* 0x100fe40000004100 */
        /* <DEDUP_REMOVED lines=29> */
[----:B------:R-:W1:Y:S01]  /*11f0*/  LDC.64 R244, c[0x0][0x3b0] ;  /* 0x0000ec00fff47b82 */ /* 0x000e620000000a00 */
[----:B------:R-:W-:-:S02]  /*1200*/  FADD.FTZ R116, R116, R137 ;  /* 0x0000008974747221 */ /* 0x000fc40000010000 */
[----:B------:R-:W-:-:S03]  /*1210*/  FFMA.FTZ R135, R136, R137, R135 ;  /* 0x0000008988877223 */ /* 0x000fc60000010087 */
[----:B------:R-:W2:Y:S04]  /*1220*/  SHFL.DOWN PT, R117, R116, 0x10, 0x1f ;  /* 0x0a001f0074757f89 */ /* 0x000ea800000e0000 */
[----:B------:R-:W3:Y:S01]  /*1230*/  SHFL.DOWN PT, R118, R135, 0x10, 0x1f ;  /* 0x0a001f0087767f89 */ /* 0x000ee200000e0000 */
[----:B--2---:R-:W-:Y:S01]  /*1240*/  FADD.FTZ R117, R116, R117 ;  /* 0x0000007574757221 */ /* 0x004fe20000010000 */
[----:B---3--:R-:W-:-:S04]  /*1250*/  FADD.FTZ R118, R135, R118 ;  /* 0x0000007687767221 */ /* 0x008fc80000010000 */
[----:B------:R-:W2:Y:S04]  /*1260*/  SHFL.DOWN PT, R128, R117, 0x8, 0x1f ;  /* 0x09001f0075807f89 */ /* 0x000ea800000e0000 */
[----:B------:R-:W3:Y:S01]  /*1270*/  SHFL.DOWN PT, R119, R118, 0x8, 0x1f ;  /* 0x09001f0076777f89 */ /* 0x000ee200000e0000 */
[----:B--2---:R-:W-:Y:S01]  /*1280*/  FADD.FTZ R128, R117, R128 ;  /* 0x0000008075807221 */ /* 0x004fe20000010000 */
[----:B---3--:R-:W-:-:S04]  /*1290*/  FADD.FTZ R119, R118, R119 ;  /* 0x0000007776777221 */ /* 0x008fc80000010000 */
[----:B------:R-:W2:Y:S04]  /*12a0*/  SHFL.DOWN PT, R127, R128, 0x4, 0x1f ;  /* 0x08801f00807f7f89 */ /* 0x000ea800000e0000 */
[----:B------:R-:W3:Y:S01]  /*12b0*/  SHFL.DOWN PT, R130, R119, 0x4, 0x1f ;  /* 0x08801f0077827f89 */ /* 0x000ee200000e0000 */
[----:B------:R-:W4:Y:S01]  /*12c0*/  S2R R134, SR_CgaCtaId ;  /* 0x0000000000867919 */ /* 0x000f220000008800 */
[----:B--2---:R-:W-:Y:S01]  /*12d0*/  FADD.FTZ R127, R128, R127 ;  /* 0x0000007f807f7221 */ /* 0x004fe20000010000 */
[----:B---3--:R-:W-:-:S04]  /*12e0*/  FADD.FTZ R130, R119, R130 ;  /* 0x0000008277827221 */ /* 0x008fc80000010000 */
[----:B------:R-:W2:Y:S01]  /*12f0*/  SHFL.DOWN PT, R116, R127, 0x2, 0x1f ;  /* 0x08401f007f747f89 */ /* 0x000ea200000e0000 */
[----:B------:R-:W3:Y:S03]  /*1300*/  @P2 LDC.64 R118, c[0x0][0x438] ;  /* 0x00010e00ff762b82 */ /* 0x000ee60000000a00 */
[----:B------:R-:W0:Y:S01]  /*1310*/  SHFL.DOWN PT, R129, R130, 0x2, 0x1f ;  /* 0x08401f0082817f89 */ /* 0x000e2200000e0000 */
[----:B--2---:R-:W-:Y:S01]  /*1320*/  FADD.FTZ R117, R127, R116 ;  /* 0x000000747f757221 */ /* 0x004fe20000010000 */
[----:B0-----:R-:W-:-:S04]  /*1330*/  FADD.FTZ R131, R130, R129 ;  /* 0x0000008182837221 */ /* 0x001fc80000010000 */
[----:B------:R-:W0:Y:S04]  /*1340*/  SHFL.DOWN PT, R116, R117, 0x1, 0x1f ;  /* 0x08201f0075747f89 */ /* 0x000e2800000e0000 */
[----:B------:R-:W2:Y:S01]  /*1350*/  SHFL.DOWN PT, R128, R131, 0x1, 0x1f ;  /* 0x08201f0083807f89 */ /* 0x000ea200000e0000 */
[----:B------:R-:W-:-:S04]  /*1360*/  MOV R129, 0x400 ;  /* 0x0000040000817802 */ /* 0x000fc80000000f00 */
[----:B----4-:R-:W-:Y:S01]  /*1370*/  LEA R129, R134, R129, 0x18 ;  /* 0x0000008186817211 */ /* 0x010fe200078ec0ff */
[C---:B---3--:R-:W-:Y:S01]  /*1380*/  @P2 IMAD.WIDE.U32 R118, R196.reuse, 0x20, R118 ;  /* 0x00000020c4762825 */ /* 0x048fe200078e0076 */
[----:B------:R-:W3:Y:S02]  /*1390*/  @P2 LDC.64 R134, c[0x0][0x438] ;  /* 0x00010e00ff862b82 */ /* 0x000ee40000000a00 */
[C---:B------:R-:W-:Y:S02]  /*13a0*/  IADD3 R130, PT, PT, R129.reuse, 0x6040, RZ ;  /* 0x0000604081827810 */ /* 0x040fe40007ffe0ff */
[----:B------:R-:W5:Y:S02]  /*13b0*/  @P2 LDG.E.128 R96, desc[UR8][R118.64] ;  /* 0x0000000876602981 */ /* 0x000f64000c1e1d00 */
[----:B------:R-:W-:Y:S02]  /*13c0*/  @!P3 MOV R127, R130 ;  /* 0x00000082007fb202 */ /* 0x000fe40000000f00 */
[----:B------:R-:W-:Y:S01]  /*13d0*/  @!P0 IADD3 R127, PT, PT, R129, 0x6000, RZ ;  /* 0x00006000817f8810 */ /* 0x000fe20007ffe0ff */
[----:B------:R4:W5:Y:S03]  /*13e0*/  @P2 LDG.E.128 R100, desc[UR8][R118.64+0x10] ;  /* 0x0000100876642981 */ /* 0x000966000c1e1d00 */
[----:B------:R-:W-:Y:S01]  /*13f0*/  @!P3 LEA R127, R193, R127, 0x3 ;  /* 0x0000007fc17fb211 */ /* 0x000fe200078e18ff */
[----:B0-----:R-:W-:Y:S01]  /*1400*/  FADD.FTZ R116, R117, R116 ;  /* 0x0000007475747221 */ /* 0x001fe20000010000 */
[----:B--2---:R-:W-:Y:S01]  /*1410*/  FADD.FTZ R117, R131, R128 ;  /* 0x0000008083757221 */ /* 0x004fe20000010000 */
[----:B----4-:R-:W0:Y:S04]  /*1420*/  @P2 LDC.64 R118, c[0x0][0x438] ;  /* 0x00010e00ff762b82 */ /* 0x010e280000000a00 */
[----:B------:R2:W-:Y:S04]  /*1430*/  @!P3 STS.64 [R127], R116 ;  /* 0x000000747f00b388 */ /* 0x0005e80000000a00 */
[----:B--2---:R-:W2:Y:S01]  /*1440*/  @P1 LDC.64 R116, c[0x0][0x3e0] ;  /* 0x0000f800ff741b82 */ /* 0x004ea20000000a00 */
[----:B-1----:R-:W-:-:S04]  /*1450*/  IMAD.WIDE.U32 R250, R196, 0x8, R244 ;  /* 0x00000008c4fa7825 */ /* 0x002fc800078e00f4 */
[C-C-:B------:R-:W-:Y:S02]  /*1460*/  IMAD.WIDE.U32 R248, R195.reuse, 0x8, R244.reuse ;  /* 0x00000008c3f87825 */ /* 0x140fe400078e00f4 */
[----:B------:R-:W5:Y:S02]  /*1470*/  LDG.E.64 R250, desc[UR8][R250.64] ;  /* 0x00000008fafa7981 */ /* 0x000f64000c1e1b00 */
[C---:B------:R-:W-:Y:S02]  /*1480*/  IMAD.WIDE.U32 R244, R190.reuse, 0x8, R244 ;  /* 0x00000008bef47825 */ /* 0x040fe400078e00f4 */
[----:B------:R-:W5:Y:S02]  /*1490*/  LDG.E.64 R248, desc[UR8][R248.64] ;  /* 0x00000008f8f87981 */ /* 0x000f64000c1e1b00 */
[----:B---3--:R-:W-:Y:S02]  /*14a0*/  @P2 IMAD.WIDE.U32 R134, R195, 0x20, R134 ;  /* 0x00000020c3862825 */ /* 0x008fe400078e0086 */
[----:B------:R-:W5:Y:S02]  /*14b0*/  LDG.E.64 R244, desc[UR8][R244.64] ;  /* 0x00000008f4f47981 */ /* 0x000f64000c1e1b00 */
[----:B0-----:R-:W-:-:S02]  /*14c0*/  @P2 IMAD.WIDE.U32 R118, R190, 0x20, R118 ;  /* 0x00000020be762825 */ /* 0x001fc400078e0076 */
[----:B------:R-:W5:Y:S04]  /*14d0*/  @P2 LDG.E.128 R104, desc[UR8][R134.64] ;  /* 0x0000000886682981 */ /* 0x000f68000c1e1d00 */
[----:B------:R-:W5:Y:S01]  /*14e0*/  @P2 LDG.E.128 R108, desc[UR8][R134.64+0x10] ;  /* 0x00001008866c2981 */ /* 0x000f62000c1e1d00 */
[----:B--2---:R-:W-:-:S03]  /*14f0*/  @P1 IMAD.WIDE R116, R191, 0x2, R116 ;  /* 0x00000002bf741825 */ /* 0x004fc600078e0274 */
[----:B------:R-:W5:Y:S04]  /*1500*/  @P2 LDG.E.128 R112, desc[UR8][R118.64] ;  /* 0x0000000876702981 */ /* 0x000f68000c1e1d00 */
[----:B------:R-:W5:Y:S04]  /*1510*/  @P2 LDG.E.128 R84, desc[UR8][R118.64+0x10] ;  /* 0x0000100876542981 */ /* 0x000f68000c1e1d00 */
[----:B------:R0:W2:Y:S02]  /*1520*/  @P1 LDG.E.U16 R243, desc[UR8][R116.64] ;  /* 0x0000000874f31981 */ /* 0x0000a4000c1e1500 */
        /* <DEDUP_REMOVED lines=15> */
[----:B------:R-:W-:Y:S01]  /*1620*/  FADD.FTZ R12, R124, R12 ;  /* 0x0000000c7c0c7221 */ /* 0x000fe20000010000 */
[----:B------:R-:W-:Y:S01]  /*1630*/  FFMA.FTZ R11, R205, R124, R11 ;  /* 0x0000007ccd0b7223 */ /* 0x000fe2000001000b */
[----:B------:R-:W-:Y:S01]  /*1640*/  FADD.FTZ R8, R125, R8 ;  /* 0x000000087d087221 */ /* 0x000fe20000010000 */
[----:B------:R-:W-:Y:S01]  /*1650*/  FFMA.FTZ R7, R209, R125, R7 ;  /* 0x0000007dd1077223 */ /* 0x000fe20000010007 */
[----:B------:R-:W-:Y:S01]  /*1660*/  FADD.FTZ R4, R126, R4 ;  /* 0x000000047e047221 */ /* 0x000fe20000010000 */
[----:B------:R-:W-:Y:S01]  /*1670*/  FFMA.FTZ R3, R214, R126, R3 ;  /* 0x0000007ed6037223 */ /* 0x000fe20000010003 */
[C---:B------:R-:W-:Y:S01]  /*1680*/  IADD3 R128, PT, PT, R129.reuse, 0x6060, RZ ;  /* 0x0000606081807810 */ /* 0x040fe20007ffe0ff */
[----:B------:R-:W1:Y:S01]  /*1690*/  LDS.128 R124, [R127] ;  /* 0x000000007f7c7984 */ /* 0x000e620000000c00 */
[----:B------:R-:W-:-:S02]  /*16a0*/  @!P4 IADD3 R128, PT, PT, R129, 0x6020, RZ ;  /* 0x000060208180c810 */ /* 0x000fc40007ffe0ff */
[C---:B------:R-:W-:Y:S02]  /*16b0*/  IADD3 R134, PT, PT, R129.reuse, 0x6070, RZ ;  /* 0x0000607081867810 */ /* 0x040fe40007ffe0ff */
[----:B------:R-:W-:Y:S02]  /*16c0*/  @!P4 IADD3 R134, PT, PT, R129, 0x6030, RZ ;  /* 0x000060308186c810 */ /* 0x000fe40007ffe0ff */
[----:B------:R-:W3:Y:S01]  /*16d0*/  LDS.128 R128, [R128] ;  /* 0x0000000080807984 */ /* 0x000ee20000000c00 */
        /* <DEDUP_REMOVED lines=58> */
[----:B------:R-:W-:Y:S06]  /*1a80*/  BRA.U UP0, `(.L_x_8141) ;  /* 0x0000000900e47547 */ /* 0x000fec000b800000 */
[----:B------:R-:W-:-:S04]  /*1a90*/  UISETP.NE.U32.AND UP0, UPT, UR4, URZ, UPT ;  /* 0x000000ff0400728c */ /* 0x000fc8000bf05070 */
[----:B------:R-:W-:-:S09]  /*1aa0*/  UISETP.NE.AND.EX UP0, UPT, UR5, URZ, UPT, UP0 ;  /* 0x000000ff0500728c */ /* 0x000fd2000bf05300 */
[----:B------:R-:W-:Y:S05]  /*1ab0*/  BRA.U UP0, `(.L_x_8142) ;  /* 0x00000005006c7547 */ /* 0x000fea000b800000 */
[-CC-:B------:R-:W-:Y:S01]  /*1ac0*/  FFMA.FTZ R238, R238, R127.reuse, R128.reuse ;  /* 0x0000007feeee7223 */ /* 0x180fe20000010080 */
[----:B-----5:R-:W-:Y:S01]  /*1ad0*/  LOP3.LUT P6, RZ, R250, 0xff0000, RZ, 0xc0, !PT ;  /* 0x00ff0000faff7812 */ /* 0x020fe200078cc0ff */
[-CC-:B------:R-:W-:Y:S01]  /*1ae0*/  FFMA.FTZ R122, R233, R127.reuse, R128.reuse ;  /* 0x0000007fe97a7223 */ /* 0x180fe20000010080 */
[-C--:B------:R-:W-:Y:S01]  /*1af0*/  FFMA.FTZ R236, R236, R127.reuse, R128 ;  /* 0x0000007fecec7223 */ /* 0x080fe20000010080 */
[----:B------:R-:W-:Y:S01]  /*1b00*/  FADD.FTZ R239, R239, -R238 ;  /* 0x800000eeefef7221 */ /* 0x000fe20000010000 */
[----:B------:R-:W-:Y:S01]  /*1b10*/  LOP3.LUT P5, RZ, R251, 0xff, RZ, 0xc0, !PT ;  /* 0x000000fffbff7812 */ /* 0x000fe200078ac0ff */
[----:B------:R-:W-:Y:S01]  /*1b20*/  FFMA.FTZ R229, R229, R127, R128 ;  /* 0x0000007fe5e57223 */ /* 0x000fe20000010080 */
[----:B------:R-:W-:Y:S01]  /*1b30*/  FADD.FTZ R235, R235, -R122 ;  /* 0x8000007aebeb7221 */ /* 0x000fe20000010000 */
[----:B------:R-:W-:Y:S01]  /*1b40*/  FMUL.FTZ R239, R194, R239 ;  /* 0x000000efc2ef7220 */ /* 0x000fe20000410000 */
[----:B------:R-:W-:Y:S01]  /*1b50*/  FADD.FTZ R237, R237, -R236 ;  /* 0x800000eceded7221 */ /* 0x000fe20000010000 */
[----:B------:R-:W-:Y:S01]  /*1b60*/  LOP3.LUT P0, RZ, R250, 0xff000000, RZ, 0xc0, !PT ;  /* 0xff000000faff7812 */ /* 0x000fe2000780c0ff */
[----:B------:R-:W-:Y:S01]  /*1b70*/  FADD.FTZ R229, R232, -R229 ;  /* 0x800000e5e8e57221 */ /* 0x000fe20000010000 */
[----:B------:R-:W-:Y:S01]  /*1b80*/  FMUL.FTZ R239, R239, R126 ;  /* 0x0000007eefef7220 */ /* 0x000fe20000410000 */
[----:B------:R-:W-:Y:S01]  /*1b90*/  LOP3.LUT P3, RZ, R251, 0xff0000, RZ, 0xc0, !PT ;  /* 0x00ff0000fbff7812 */ /* 0x000fe2000786c0ff */
[----:B------:R-:W-:Y:S01]  /*1ba0*/  FMUL.FTZ R235, R194, R235 ;  /* 0x000000ebc2eb7220 */ /* 0x000fe20000410000 */
[----:B------:R-:W-:-:S02]  /*1bb0*/  @P6 HADD2.F32 R120, -RZ, R117.H0_H0 ;  /* 0x20000075ff786230 */ /* 0x000fc40000004100 */
[C---:B------:R-:W-:Y:S01]  /*1bc0*/  FMUL.FTZ R237, R194.reuse, R237 ;  /* 0x000000edc2ed7220 */ /* 0x040fe20000410000 */
[----:B------:R-:W-:Y:S01]  /*1bd0*/  FMUL.FTZ R239, R239, UR6 ;  /* 0x00000006efef7c20 */ /* 0x000fe20008410000 */
[----:B------:R-:W-:Y:S01]  /*1be0*/  CS2R R130, SRZ ;  /* 0x0000000000827805 */ /* 0x000fe2000001ff00 */
[----:B------:R-:W-:Y:S01]  /*1bf0*/  FMUL.FTZ R229, R194, R229 ;  /* 0x000000e5c2e57220 */ /* 0x000fe20000410000 */
[-C--:B------:R-:W-:Y:S01]  /*1c00*/  FMUL.FTZ R235, R235, R126.reuse ;  /* 0x0000007eebeb7220 */ /* 0x080fe20000410000 */
[----:B------:R-:W-:Y:S01]  /*1c10*/  FMUL.FTZ R237, R237, R126 ;  /* 0x0000007eeded7220 */ /* 0x000fe20000410000 */
[----:B------:R-:W-:Y:S01]  /*1c20*/  @P6 FMUL.FTZ R130, R239, R120 ;  /* 0x00000078ef826220 */ /* 0x000fe20000410000 */
[----:B------:R-:W-:Y:S02]  /*1c30*/  @P5 HADD2.F32 R120, -RZ, R118.H0_H0 ;  /* 0x20000076ff785230 */ /* 0x000fe40000004100 */
[----:B------:R-:W-:Y:S01]  /*1c40*/  FMUL.FTZ R229, R229, R126 ;  /* 0x0000007ee5e57220 */ /* 0x000fe20000410000 */
[----:B------:R-:W-:Y:S01]  /*1c50*/  FMUL.FTZ R235, R235, UR6 ;  /* 0x00000006ebeb7c20 */ /* 0x000fe20008410000 */
[----:B------:R-:W-:Y:S01]  /*1c60*/  FMUL.FTZ R122, R237, UR6 ;  /* 0x00000006ed7a7c20 */ /* 0x000fe20008410000 */
[----:B------:R-:W-:Y:S01]  /*1c70*/  CS2R R132, SRZ ;  /* 0x0000000000847805 */ /* 0x000fe2000001ff00 */
[----:B------:R-:W-:-:S02]  /*1c80*/  @P0 HADD2.F32 R117, -RZ, R117.H1_H1 ;  /* 0x30000075ff750230 */ /* 0x000fc40000004100 */
[----:B------:R-:W-:Y:S01]  /*1c90*/  FMUL.FTZ R229, R229, UR6 ;  /* 0x00000006e5e57c20 */ /* 0x000fe20008410000 */
[----:B------:R-:W-:Y:S02]  /*1ca0*/  @P3 HADD2.F32 R121, -RZ, R119.H0_H0 ;  /* 0x20000077ff793230 */ /* 0x000fe40000004100 */
[----:B------:R-:W-:Y:S01]  /*1cb0*/  @P5 FMUL.FTZ R132, R235, R120 ;  /* 0x00000078eb845220 */ /* 0x000fe20000410000 */
[----:B------:R-:W-:Y:S01]  /*1cc0*/  FMUL.FTZ R120, R83, R122 ;  /* 0x0000007a53787220 */ /* 0x000fe20000410000 */
[----:B------:R-:W-:Y:S01]  /*1cd0*/  HFMA2 R129, -RZ, RZ, 0, 0 ;  /* 0x00000000ff817431 */ /* 0x000fe200000001ff */
[----:B------:R-:W-:Y:S01]  /*1ce0*/  CS2R R134, SRZ ;  /* 0x0000000000867805 */ /* 0x000fe2000001ff00 */
[----:B------:R-:W-:Y:S01]  /*1cf0*/  @P0 FMUL.FTZ R129, R122, R117 ;  /* 0x000000757a810220 */ /* 0x000fe20000410000 */
[----:B------:R-:W-:Y:S01]  /*1d00*/  FMUL.FTZ R117, R82, R239 ;  /* 0x000000ef52757220 */ /* 0x000fe20000410000 */
[----:B------:R-:W-:Y:S01]  /*1d10*/  @P3 FMUL.FTZ R134, R229, R121 ;  /* 0x00000079e5863220 */ /* 0x000fe20000410000 */
[----:B------:R-:W-:Y:S01]  /*1d20*/  FMUL.FTZ R121, R76, R235 ;  /* 0x000000eb4c797220 */ /* 0x000fe20000410000 */
[----:B------:R-:W-:Y:S01]  /*1d30*/  FMUL.FTZ R122, R78, R229 ;  /* 0x000000e54e7a7220 */ /* 0x000fe20000410000 */
[----:B------:R-:W-:Y:S01]  /*1d40*/  FSEL R120, R120, RZ, P0 ;  /* 0x000000ff78787208 */ /* 0x000fe20000000000 */
[-CC-:B------:R-:W-:Y:S01]  /*1d50*/  FFMA.FTZ R231, R231, R127.reuse, R128.reuse ;  /* 0x0000007fe7e77223 */ /* 0x180fe20000010080 */
[----:B------:R-:W-:Y:S01]  /*1d60*/  ISETP.GE.U32.AND P0, PT, R250, RZ, PT ;  /* 0x000000fffa00720c */ /* 0x000fe20003f06070 */
[-CC-:B------:R-:W-:Y:S01]  /*1d70*/  FFMA.FTZ R123, R228, R127.reuse, R128.reuse ;  /* 0x0000007fe47b7223 */ /* 0x180fe20000010080 */
[----:B------:R-:W-:Y:S01]  /*1d80*/  FSEL R117, R117, RZ, P6 ;  /* 0x000000ff75757208 */ /* 0x000fe20003000000 */
[-CC-:B------:R-:W-:Y:S01]  /*1d90*/  FFMA.FTZ R0, R0, R127.reuse, R128.reuse ;  /* 0x0000007f00007223 */ /* 0x180fe20000010080 */
[----:B------:R-:W-:Y:S01]  /*1da0*/  LOP3.LUT P6, RZ, R251, 0xff00, RZ, 0xc0, !PT ;  /* 0x0000ff00fbff7812 */ /* 0x000fe200078cc0ff */
[----:B------:R-:W-:Y:S01]  /*1db0*/  FFMA.FTZ R240, R240, R127, R128 ;  /* 0x0000007ff0f07223 */ /* 0x000fe20000010080 */
[----:B------:R-:W-:Y:S01]  /*1dc0*/  FSEL R121, R121, RZ, P5 ;  /* 0x000000ff79797208 */ /* 0x000fe20002800000 */
[----:B------:R-:W-:Y:S01]  /*1dd0*/  FADD.FTZ R231, R234, -R231 ;  /* 0x800000e7eae77221 */ /* 0x000fe20000010000 */
[----:B------:R-:W-:Y:S01]  /*1de0*/  FSEL R122, R122, RZ, P3 ;  /* 0x000000ff7a7a7208 */ /* 0x000fe20001800000 */
[----:B------:R-:W-:Y:S01]  /*1df0*/  FADD.FTZ R125, R230, -R123 ;  /* 0x8000007be67d7221 */ /* 0x000fe20000010000 */
[C---:B------:R-:W-:Y:S01]  /*1e00*/  LOP3.LUT P5, RZ, R250.reuse, 0xff, RZ, 0xc0, !PT ;  /* 0x000000fffaff7812 */ /* 0x040fe200078ac0ff */
[----:B------:R-:W-:Y:S01]  /*1e10*/  FADD.FTZ R225, R225, -R0 ;  /* 0x80000000e1e17221 */ /* 0x000fe20000010000 */
[----:B------:R-:W-:Y:S01]  /*1e20*/  LOP3.LUT P3, RZ, R250, 0xff00, RZ, 0xc0, !PT ;  /* 0x0000ff00faff7812 */ /* 0x000fe2000786c0ff */
[----:B------:R-:W-:Y:S01]  /*1e30*/  FADD.FTZ R241, R241, -R240 ;  /* 0x800000f0f1f17221 */ /* 0x000fe20000010000 */
[----:B------:R-:W-:Y:S01]  /*1e40*/  ISETP.GE.U32.AND.EX P0, PT, R251, 0x1000000, PT, P0 ;  /* 0x01000000fb00780c */ /* 0x000fe20003f06100 */
[C---:B------:R-:W-:Y:S01]  /*1e50*/  FMUL.FTZ R231, R194.reuse, R231 ;  /* 0x000000e7c2e77220 */ /* 0x040fe20000410000 */
[C---:B------:R-:W-:Y:S01]  /*1e60*/  FMUL.FTZ R125, R194.reuse, R125 ;  /* 0x0000007dc27d7220 */ /* 0x040fe20000410000 */
[C---:B------:R-:W-:Y:S01]  /*1e70*/  FMUL.FTZ R225, R194.reuse, R225 ;  /* 0x000000e1c2e17220 */ /* 0x040fe20000410000 */
[----:B------:R-:W-:Y:S01]  /*1e80*/  FMUL.FTZ R241, R194, R241 ;  /* 0x000000f1c2f17220 */ /* 0x000fe20000410000 */
        /* <DEDUP_REMOVED lines=8> */
[----:B------:R-:W-:Y:S02]  /*1f10*/  @P3 HADD2.F32 R123, -RZ, R116.H1_H1 ;  /* 0x30000074ff7b3230 */ /* 0x000fe40000004100 */
[----:B------:R-:W-:Y:S01]  /*1f20*/  FMUL.FTZ R116, R125, UR6 ;  /* 0x000000067d747c20 */ /* 0x000fe20008410000 */
[----:B------:R-:W-:Y:S02]  /*1f30*/  @P0 HADD2.F32 R119, -RZ, R119.H1_H1 ;  /* 0x30000077ff770230 */ /* 0x000fe40000004100 */
[----:B------:R-:W-:Y:S01]  /*1f40*/  FMUL.FTZ R198, R241, UR6 ;  /* 0x00000006f1c67c20 */ /* 0x000fe20008410000 */
        /* <DEDUP_REMOVED lines=18> */
.L_x_8142:
[-CC-:B------:R-:W-:Y:S01]  /*2070*/  FFMA.FTZ R238, R238, R127.reuse, R128.reuse ;  /* 0x0000007feeee7223 */ /* 0x180fe20000010080 */
[----:B-----5:R-:W-:Y:S01]  /*2080*/  LOP3.LUT P6, RZ, R250, 0xff0000, RZ, 0xc0, !PT ;  /* 0x00ff0000faff7812 */ /* 0x020fe200078cc0ff */
[-CC-:B------:R-:W-:Y:S01]  /*2090*/  FFMA.FTZ R236, R236, R127.reuse, R128.reuse ;  /* 0x0000007fecec7223 */ /* 0x180fe20000010080 */
[-C--:B------:R-:W-:Y:S01]  /*20a0*/  FFMA.FTZ R92, R233, R127.reuse, R128 ;  /* 0x0000007fe95c7223 */ /* 0x080fe20000010080 */
[----:B------:R-:W-:Y:S01]  /*20b0*/  FADD.FTZ R239, R239, -R238 ;  /* 0x800000eeefef7221 */ /* 0x000fe20000010000 */
[----:B------:R-:W-:Y:S01]  /*20c0*/  FFMA.FTZ R229, R229, R127, R128 ;  /* 0x0000007fe5e57223 */ /* 0x000fe20000010080 */
[----:B------:R-:W-:Y:S01]  /*20d0*/  LOP3.LUT P5, RZ, R251, 0xff, RZ, 0xc0, !PT ;  /* 0x000000fffbff7812 */ /* 0x000fe200078ac0ff */
[----:B------:R-:W-:Y:S01]  /*20e0*/  FADD.FTZ R95, R237, -R236 ;  /* 0x800000eced5f7221 */ /* 0x000fe20000010000 */
[----:B------:R-:W-:Y:S01]  /*20f0*/  FMUL.FTZ R94, R194, R239 ;  /* 0x000000efc25e7220 */ /* 0x000fe20000410000 */
[----:B------:R-:W-:Y:S01]  /*2100*/  FADD.FTZ R235, R235, -R92 ;  /* 0x8000005cebeb7221 */ /* 0x000fe20000010000 */
[----:B------:R-:W-:Y:S01]  /*2110*/  FADD.FTZ R229, R232, -R229 ;  /* 0x800000e5e8e57221 */ /* 0x000fe20000010000 */
[----:B------:R-:W-:Y:S01]  /*2120*/  LOP3.LUT P0, RZ, R250, 0xff000000, RZ, 0xc0, !PT ;  /* 0xff000000faff7812 */ /* 0x000fe2000780c0ff */
[----:B------:R-:W-:Y:S01]  /*2130*/  FMUL.FTZ R88, R94, R126 ;  /* 0x0000007e5e587220 */ /* 0x000fe20000410000 */
[----:B------:R-:W-:Y:S01]  /*2140*/  CS2R R130, SRZ ;  /* 0x0000000000827805 */ /* 0x000fe2000001ff00 */
[----:B------:R-:W-:Y:S01]  /*2150*/  @P6 HADD2.F32 R90, -RZ, R117.H0_H0 ;  /* 0x20000075ff5a6230 */ /* 0x000fe20000004100 */
[----:B------:R-:W-:Y:S01]  /*2160*/  LOP3.LUT P3, RZ, R251, 0xff0000, RZ, 0xc0, !PT ;  /* 0x00ff0000fbff7812 */ /* 0x000fe2000786c0ff */
[----:B------:R-:W-:Y:S01]  /*2170*/  FMUL.FTZ R93, R88, UR6 ;  /* 0x00000006585d7c20 */ /* 0x000fe20008410000 */
[C---:B------:R-:W-:Y:S01]  /*2180*/  FMUL.FTZ R95, R194.reuse, R95 ;  /* 0x0000005fc25f7220 */ /* 0x040fe20000410000 */
[----:B------:R-:W-:Y:S01]  /*2190*/  FMUL.FTZ R88, R194, R235 ;  /* 0x000000ebc2587220 */ /* 0x000fe20000410000 */
[----:B------:R-:W-:-:S02]  /*21a0*/  @P5 HADD2.F32 R122, -RZ, R118.H0_H0 ;  /* 0x20000076ff7a5230 */ /* 0x000fc40000004100 */
[----:B------:R-:W-:Y:S01]  /*21b0*/  @P6 FMUL.FTZ R130, R90, R93 ;  /* 0x0000005d5a826220 */ /* 0x000fe20000410000 */
[----:B------:R-:W-:Y:S01]  /*21c0*/  FMUL.FTZ R90, R194, R229 ;  /* 0x000000e5c25a7220 */ /* 0x000fe20000410000 */
[-C--:B------:R-:W-:Y:S01]  /*21d0*/  FMUL.FTZ R89, R95, R126.reuse ;  /* 0x0000007e5f597220 */ /* 0x080fe20000410000 */
[-C--:B------:R-:W-:Y:S01]  /*21e0*/  FMUL.FTZ R91, R88, R126.reuse ;  /* 0x0000007e585b7220 */ /* 0x080fe20000410000 */
[----:B------:R-:W-:Y:S01]  /*21f0*/  CS2R R132, SRZ ;  /* 0x0000000000847805 */ /* 0x000fe2000001ff00 */
[----:B------:R-:W-:Y:S01]  /*2200*/  FMUL.FTZ R92, R90, R126 ;  /* 0x0000007e5a5c7220 */ /* 0x000fe20000410000 */
[----:B------:R-:W-:Y:S01]  /*2210*/  FMUL.FTZ R120, R89, UR6 ;  /* 0x0000000659787c20 */ /* 0x000fe20008410000 */
[----:B------:R-:W-:Y:S01]  /*2220*/  FMUL.FTZ R91, R91, UR6 ;  /* 0x000000065b5b7c20 */ /* 0x000fe20008410000 */
[----:B------:R-:W-:Y:S02]  /*2230*/  @P0 HADD2.F32 R117, -RZ, R117.H1_H1 ;  /* 0x30000075ff750230 */ /* 0x000fe40000004100 */
[----:B------:R-:W-:Y:S01]  /*2240*/  FMUL.FTZ R89, R92, UR6 ;  /* 0x000000065c597c20 */ /* 0x000fe20008410000 */
[----:B------:R-:W-:-:S02]  /*2250*/  @P3 HADD2.F32 R124, -RZ, R119.H0_H0 ;  /* 0x20000077ff7c3230 */ /* 0x000fc40000004100 */
[-C--:B------:R-:W-:Y:S01]  /*2260*/  @P5 FMUL.FTZ R132, R122, R91.reuse ;  /* 0x0000005b7a845220 */ /* 0x080fe20000410000 */
[----:B------:R-:W-:Y:S01]  /*2270*/  FMUL.FTZ R121, R76, R91 ;  /* 0x0000005b4c797220 */ /* 0x000fe20000410000 */
[----:B------:R-:W-:Y:S01]  /*2280*/  FMUL.FTZ R122, R78, R89 ;  /* 0x000000594e7a7220 */ /* 0x000fe20000410000 */
[----:B------:R-:W-:Y:S01]  /*2290*/  HFMA2 R129, -RZ, RZ, 0, 0 ;  /* 0x00000000ff817431 */ /* 0x000fe200000001ff */
[----:B------:R-:W-:Y:S01]  /*22a0*/  CS2R R134, SRZ ;  /* 0x0000000000867805 */ /* 0x000fe2000001ff00 */
[-C--:B------:R-:W-:Y:S01]  /*22b0*/  @P0 FMUL.FTZ R129, R117, R120.reuse ;  /* 0x0000007875810220 */ /* 0x080fe20000410000 */
[----:B------:R-:W-:Y:S01]  /*22c0*/  FMUL.FTZ R117, R82, R93 ;  /* 0x0000005d52757220 */ /* 0x000fe20000410000 */
[----:B------:R-:W-:Y:S01]  /*22d0*/  FMUL.FTZ R120, R83, R120 ;  /* 0x0000007853787220 */ /* 0x000fe20000410000 */
[--C-:B------:R-:W-:Y:S01]  /*22e0*/  FFMA.FTZ R231, R231, R127, R128.reuse ;  /* 0x0000007fe7e77223 */ /* 0x100fe20000010080 */
[----:B------:R-:W-:Y:S01]  /*22f0*/  @P3 FMUL.FTZ R134, R124, R89 ;  /* 0x000000597c863220 */ /* 0x000fe20000410000 */
        /* <DEDUP_REMOVED lines=8> */
[----:B------:R-:W-:Y:S01]  /*2380*/  FSEL R117, R117, RZ, P6 ;  /* 0x000000ff75757208 */ /* 0x000fe20003000000 */
[----:B------:R-:W-:Y:S01]  /*2390*/  FADD.FTZ R225, R225, -R0 ;  /* 0x80000000e1e17221 */ /* 0x000fe20000010000 */
[----:B------:R-:W-:Y:S01]  /*23a0*/  FSEL R120, R120, RZ, P0 ;  /* 0x000000ff78787208 */ /* 0x000fe20000000000 */
[----:B------:R-:W-:Y:S01]  /*23b0*/  FMUL.FTZ R89, R194, R231 ;  /* 0x000000e7c2597220 */ /* 0x000fe20000410000 */
[----:B------:R-:W-:Y:S01]  /*23c0*/  LOP3.LUT P6, RZ, R251, 0xff00, RZ, 0xc0, !PT ;  /* 0x0000ff00fbff7812 */ /* 0x000fe200078cc0ff */
[----:B------:R-:W-:Y:S01]  /*23d0*/  FFMA.FTZ R240, R240, R127, R128 ;  /* 0x0000007ff0f07223 */ /* 0x000fe20000010080 */
[----:B------:R-:W-:Y:S01]  /*23e0*/  ISETP.GE.U32.AND P0, PT, R250, RZ, PT ;  /* 0x000000fffa00720c */ /* 0x000fe20003f06070 */
[----:B------:R-:W-:Y:S01]  /*23f0*/  FMUL.FTZ R92, R194, R225 ;  /* 0x000000e1c25c7220 */ /* 0x000fe20000410000 */
[----:B------:R-:W-:Y:S01]  /*2400*/  FMUL.FTZ R93, R89, R126 ;  /* 0x0000007e595d7220 */ /* 0x000fe20000410000 */
[----:B------:R-:W-:Y:S01]  /*2410*/  FADD.FTZ R241, R241, -R240 ;  /* 0x800000f0f1f17221 */ /* 0x000fe20000010000 */
[----:B------:R-:W-:Y:S01]  /*2420*/  ISETP.GE.U32.AND.EX P0, PT, R251, 0x1000000, PT, P0 ;  /* 0x01000000fb00780c */ /* 0x000fe20003f06100 */
[----:B------:R-:W-:-:S02]  /*2430*/  @P5 HADD2.F32 R124, -RZ, R116.H0_H0 ;  /* 0x20000074ff7c5230 */ /* 0x000fc40000004100 */
[----:B------:R-:W-:Y:S01]  /*2440*/  FMUL.FTZ R91, R194, R91 ;  /* 0x0000005bc25b7220 */ /* 0x000fe20000410000 */
[----:B------:R-:W-:Y:S02]  /*2450*/  @P3 HADD2.F32 R197, -RZ, R116.H1_H1 ;  /* 0x30000074ffc53230 */ /* 0x000fe40000004100 */
[-C--:B------:R-:W-:Y:S01]  /*2460*/  FMUL.FTZ R116, R92, R126.reuse ;  /* 0x0000007e5c747220 */ /* 0x080fe20000410000 */
[----:B------:R-:W-:Y:S01]  /*2470*/  FMUL.FTZ R198, R93, UR6 ;  /* 0x000000065dc67c20 */ /* 0x000fe20008410000 */
[----:B------:R-:W-:Y:S01]  /*2480*/  FMUL.FTZ R93, R194, R241 ;  /* 0x000000f1c25d7220 */ /* 0x000fe20000410000 */
[----:B------:R-:W-:Y:S02]  /*2490*/  @P6 HADD2.F32 R123, -RZ, R118.H1_H1 ;  /* 0x30000076ff7b6230 */ /* 0x000fe40000004100 */
[-C--:B------:R-:W-:Y:S01]  /*24a0*/  FMUL.FTZ R118, R91, R126.reuse ;  /* 0x0000007e5b767220 */ /* 0x080fe20000410000 */
[----:B------:R-:W-:Y:S01]  /*24b0*/  FMUL.FTZ R125, R116, UR6 ;  /* 0x00000006747d7c20 */ /* 0x000fe20008410000 */
[----:B------:R-:W-:Y:S01]  /*24c0*/  FMUL.FTZ R116, R93, R126 ;  /* 0x0000007e5d747220 */ /* 0x000fe20000410000 */
[----:B------:R-:W-:Y:S01]  /*24d0*/  MOV R0, RZ ;  /* 0x000000ff00007202 */ /* 0x000fe20000000f00 */
[----:B------:R-:W-:Y:S01]  /*24e0*/  FMUL.FTZ R118, R118, UR6 ;  /* 0x0000000676767c20 */ /* 0x000fe20008410000 */
[----:B------:R-:W-:-:S02]  /*24f0*/  @P0 HADD2.F32 R119, -RZ, R119.H1_H1 ;  /* 0x30000077ff770230 */ /* 0x000fc40000004100 */
[-C--:B------:R-:W-:Y:S01]  /*2500*/  @P5 FMUL.FTZ R0, R124, R125.reuse ;  /* 0x0000007d7c005220 */ /* 0x080fe20000410000 */
[----:B------:R-:W-:Y:S01]  /*2510*/  FMUL.FTZ R124, R116, UR6 ;  /* 0x00000006747c7c20 */ /* 0x000fe20008410000 */
[----:B------:R-:W-:Y:S01]  /*2520*/  @P6 FMUL.FTZ R131, R123, R198 ;  /* 0x000000c67b836220 */ /* 0x000fe20000410000 */
[-C--:B------:R-:W-:Y:S01]  /*2530*/  FMUL.FTZ R123, R79, R118.reuse ;  /* 0x000000764f7b7220 */ /* 0x080fe20000410000 */
[----:B------:R-:W-:Y:S01]  /*2540*/  @P0 FMUL.FTZ R133, R119, R118 ;  /* 0x0000007677850220 */ /* 0x000fe20000410000 */
[----:B------:R-:W-:Y:S01]  /*2550*/  FMUL.FTZ R119, R77, R198 ;  /* 0x000000c64d777220 */ /* 0x000fe20000410000 */
[----:B------:R-:W-:Y:S01]  /*2560*/  FMUL.FTZ R116, R80, R125 ;  /* 0x0000007d50747220 */ /* 0x000fe20000410000 */
[-C--:B------:R-:W-:Y:S01]  /*2570*/  FMUL.FTZ R118, R81, R124.reuse ;  /* 0x0000007c51767220 */ /* 0x080fe20000410000 */
[----:B------:R-:W-:Y:S01]  /*2580*/  @P3 FMUL.FTZ R135, R197, R124 ;  /* 0x0000007cc5873220 */ /* 0x000fe20000410000 */
        /* <DEDUP_REMOVED lines=9> */
.L_x_8141:
[----:B------:R-:W-:-:S04]  /*2620*/  UISETP.NE.U32.AND UP0, UPT, UR4, URZ, UPT ;  /* 0x000000ff0400728c */ /* 0x000fc8000bf05070 */
[----:B------:R-:W-:-:S09]  /*2630*/  UISETP.NE.AND.EX UP0, UPT, UR5, URZ, UPT, UP0 ;  /* 0x000000ff0500728c */ /* 0x000fd2000bf05300 */
[----:B------:R-:W-:Y:S05]  /*2640*/  BRA.U UP0, `(.L_x_8144) ;  /* 0x0000000500747547 */ /* 0x000fea000b800000 */
[-CC-:B------:R-:W-:Y:S01]  /*2650*/  FFMA.FTZ R238, R238, R127.reuse, R128.reuse ;  /* 0x0000007feeee7223 */ /* 0x180fe20000010080 */
[----:B-----5:R-:W-:Y:S01]  /*2660*/  LOP3.LUT P6, RZ, R250, 0xff0000, RZ, 0xc0, !PT ;  /* 0x00ff0000faff7812 */ /* 0x020fe200078cc0ff */
[-C--:B------:R-:W-:Y:S01]  /*2670*/  FFMA.FTZ R236, R236, R127.reuse, R128 ;  /* 0x0000007fecec7223 */ /* 0x080fe20000010080 */
[----:B------:R-:W-:Y:S01]  /*2680*/  LOP3.LUT P0, RZ, R250, 0xff000000, RZ, 0xc0, !PT ;  /* 0xff000000faff7812 */ /* 0x000fe2000780c0ff */
[----:B------:R-:W-:Y:S01]  /*2690*/  FADD.FTZ R121, R239, -R238 ;  /* 0x800000eeef797221 */ /* 0x000fe20000010000 */
[-C--:B------:R-:W-:Y:S01]  /*26a0*/  FFMA.FTZ R122, R233, R127.reuse, R128 ;  /* 0x0000007fe97a7223 */ /* 0x080fe20000010080 */
[----:B------:R-:W-:Y:S01]  /*26b0*/  FADD.FTZ R236, R237, -R236 ;  /* 0x800000ecedec7221 */ /* 0x000fe20000010000 */
[----:B------:R-:W-:Y:S01]  /*26c0*/  FFMA.FTZ R229, R229, R127, R128 ;  /* 0x0000007fe5e57223 */ /* 0x000fe20000010080 */
[----:B------:R-:W-:Y:S01]  /*26d0*/  FFMA.FTZ R121, R194, R121, R98 ;  /* 0x00000079c2797223 */ /* 0x000fe20000010062 */
[----:B------:R-:W-:Y:S01]  /*26e0*/  LOP3.LUT P5, RZ, R251, 0xff, RZ, 0xc0, !PT ;  /* 0x000000fffbff7812 */ /* 0x000fe200078ac0ff */
[----:B------:R-:W-:Y:S01]  /*26f0*/  FADD.FTZ R235, R235, -R122 ;  /* 0x8000007aebeb7221 */ /* 0x000fe20000010000 */
[----:B------:R-:W-:Y:S01]  /*2700*/  FADD.FTZ R123, R232, -R229 ;  /* 0x800000e5e87b7221 */ /* 0x000fe20000010000 */
[----:B------:R-:W-:Y:S01]  /*2710*/  FMUL.FTZ R121, R121, R126 ;  /* 0x0000007e79797220 */ /* 0x000fe20000410000 */
[----:B------:R-:W-:-:S02]  /*2720*/  HFMA2 R130, -RZ, RZ, 0, 0 ;  /* 0x00000000ff827431 */ /* 0x000fc400000001ff */
[--C-:B------:R-:W-:Y:S01]  /*2730*/  @P6 HADD2.F32 R120, -RZ, R117.reuse.H0_H0 ;  /* 0x20000075ff786230 */ /* 0x100fe20000004100 */
[----:B------:R-:W-:Y:S01]  /*2740*/  LOP3.LUT P3, RZ, R251, 0xff0000, RZ, 0xc0, !PT ;  /* 0x00ff0000fbff7812 */ /* 0x000fe2000786c0ff */
[----:B------:R-:W-:Y:S01]  /*2750*/  FMUL.FTZ R125, R121, UR6 ;  /* 0x00000006797d7c20 */ /* 0x000fe20008410000 */
[C---:B------:R-:W-:Y:S01]  /*2760*/  FFMA.FTZ R121, R194.reuse, R236, R99 ;  /* 0x000000ecc2797223 */ /* 0x040fe20000010063 */
[----:B------:R-:W-:Y:S02]  /*2770*/  @P0 HADD2.F32 R131, -RZ, R117.H1_H1 ;  /* 0x30000075ff830230 */ /* 0x000fe40000004100 */
[----:B------:R-:W-:Y:S01]  /*2780*/  FFMA.FTZ R117, R194, R235, R100 ;  /* 0x000000ebc2757223 */ /* 0x000fe20000010064 */
[----:B------:R-:W-:Y:S01]  /*2790*/  @P6 FMUL.FTZ R130, R120, R125 ;  /* 0x0000007d78826220 */ /* 0x000fe20000410000 */
[-C--:B------:R-:W-:Y:S01]  /*27a0*/  FMUL.FTZ R121, R121, R126.reuse ;  /* 0x0000007e79797220 */ /* 0x080fe20000410000 */
[----:B------:R-:W-:Y:S01]  /*27b0*/  FFMA.FTZ R123, R194, R123, R102 ;  /* 0x0000007bc27b7223 */ /* 0x000fe20000010066 */
[----:B------:R-:W-:Y:S01]  /*27c0*/  MOV R129, RZ ;  /* 0x000000ff00817202 */ /* 0x000fe20000000f00 */
[-C--:B------:R-:W-:Y:S01]  /*27d0*/  FMUL.FTZ R117, R117, R126.reuse ;  /* 0x0000007e75757220 */ /* 0x080fe20000410000 */
[----:B------:R-:W-:Y:S01]  /*27e0*/  FMUL.FTZ R120, R121, UR6 ;  /* 0x0000000679787c20 */ /* 0x000fe20008410000 */
[----:B------:R-:W-:Y:S01]  /*27f0*/  FMUL.FTZ R123, R123, R126 ;  /* 0x0000007e7b7b7220 */ /* 0x000fe20000410000 */
[----:B------:R-:W-:-:S02]  /*2800*/  @P5 HADD2.F32 R122, -RZ, R118.H0_H0 ;  /* 0x20000076ff7a5230 */ /* 0x000fc40000004100 */
[----:B------:R-:W-:Y:S01]  /*2810*/  FMUL.FTZ R121, R117, UR6 ;  /* 0x0000000675797c20 */ /* 0x000fe20008410000 */
[-C--:B------:R-:W-:Y:S01]  /*2820*/  @P0 FMUL.FTZ R129, R131, R120.reuse ;  /* 0x0000007883810220 */ /* 0x080fe20000410000 */
[----:B------:R-:W-:Y:S01]  /*2830*/  FMUL.FTZ R120, R83, R120 ;  /* 0x0000007853787220 */ /* 0x000fe20000410000 */
[----:B------:R-:W-:Y:S01]  /*2840*/  FMUL.FTZ R123, R123, UR6 ;  /* 0x000000067b7b7c20 */ /* 0x000fe20008410000 */
[----:B------:R-:W-:Y:S01]  /*2850*/  CS2R R132, SRZ ;  /* 0x0000000000847805 */ /* 0x000fe2000001ff00 */
[--C-:B------:R-:W-:Y:S02]  /*2860*/  @P3 HADD2.F32 R124, -RZ, R119.reuse.H0_H0 ;  /* 0x20000077ff7c3230 */ /* 0x100fe40000004100 */
[-C--:B------:R-:W-:Y:S01]  /*2870*/  @P5 FMUL.FTZ R132, R122, R121.reuse ;  /* 0x000000797a845220 */ /* 0x080fe20000410000 */
[----:B------:R-:W-:Y:S01]  /*2880*/  FSEL R120, R120, RZ, P0 ;  /* 0x000000ff78787208 */ /* 0x000fe20000000000 */
[----:B------:R-:W-:Y:S01]  /*2890*/  FMUL.FTZ R121, R76, R121 ;  /* 0x000000794c797220 */ /* 0x000fe20000410000 */
[----:B------:R-:W-:Y:S01]  /*28a0*/  ISETP.GE.U32.AND P0, PT, R250, RZ, PT ;  /* 0x000000fffa00720c */ /* 0x000fe20003f06070 */
[----:B------:R-:W-:Y:S01]  /*28b0*/  FMUL.FTZ R122, R78, R123 ;  /* 0x0000007b4e7a7220 */ /* 0x000fe20000410000 */
[----:B------:R-:W-:Y:S01]  /*28c0*/  FMUL.FTZ R117, R82, R125 ;  /* 0x0000007d52757220 */ /* 0x000fe20000410000 */
[----:B------:R-:W-:Y:S01]  /*28d0*/  HFMA2 R134, -RZ, RZ, 0, 0 ;  /* 0x00000000ff867431 */ /* 0x000fe200000001ff */
[----:B------:R-:W-:Y:S01]  /*28e0*/  ISETP.GE.U32.AND.EX P0, PT, R251, 0x1000000, PT, P0 ;  /* 0x01000000fb00780c */ /* 0x000fe20003f06100 */
        /* <DEDUP_REMOVED lines=12> */
[----:B------:R-:W-:Y:S01]  /*29b0*/  LOP3.LUT P6, RZ, R251, 0xff00, RZ, 0xc0, !PT ;  /* 0x0000ff00fbff7812 */ /* 0x000fe200078cc0ff */
[----:B------:R-:W-:Y:S01]  /*29c0*/  FFMA.FTZ R123, R194, R123, R101 ;  /* 0x0000007bc27b7223 */ /* 0x000fe20000010065 */
[----:B------:R-:W-:Y:S01]  /*29d0*/  FFMA.FTZ R240, R240, R127, R128 ;  /* 0x0000007ff0f07223 */ /* 0x000fe20000010080 */
[----:B------:R-:W-:-:S02]  /*29e0*/  @P0 HADD2.F32 R199, -RZ, R119.H1_H1 ;  /* 0x30000077ffc70230 */ /* 0x000fc40000004100 */
[C---:B------:R-:W-:Y:S01]  /*29f0*/  FFMA.FTZ R125, R194.reuse, R230, R103 ;  /* 0x000000e6c27d7223 */ /* 0x040fe20000010067 */
[C---:B------:R-:W-:Y:S01]  /*2a00*/  FFMA.FTZ R119, R194.reuse, R225, R96 ;  /* 0x000000e1c2777223 */ /* 0x040fe20000010060 */
[-C--:B------:R-:W-:Y:S01]  /*2a10*/  FMUL.FTZ R123, R123, R126.reuse ;  /* 0x0000007e7b7b7220 */ /* 0x080fe20000410000 */
[----:B------:R-:W-:Y:S01]  /*2a20*/  FADD.FTZ R240, R241, -R240 ;  /* 0x800000f0f1f07221 */ /* 0x000fe20000010000 */
[--C-:B------:R-:W-:Y:S02]  /*2a30*/  @P5 HADD2.F32 R124, -RZ, R116.reuse.H0_H0 ;  /* 0x20000074ff7c5230 */ /* 0x100fe40000004100 */
[-C--:B------:R-:W-:Y:S01]  /*2a40*/  FMUL.FTZ R125, R125, R126.reuse ;  /* 0x0000007e7d7d7220 */ /* 0x080fe20000410000 */
[----:B------:R-:W-:Y:S02]  /*2a50*/  @P3 HADD2.F32 R197, -RZ, R116.H1_H1 ;  /* 0x30000074ffc53230 */ /* 0x000fe40000004100 */
[----:B------:R-:W-:Y:S01]  /*2a60*/  FMUL.FTZ R119, R119, R126 ;  /* 0x0000007e77777220 */ /* 0x000fe20000410000 */
[----:B------:R-:W-:Y:S01]  /*2a70*/  FMUL.FTZ R116, R123, UR6 ;  /* 0x000000067b747c20 */ /* 0x000fe20008410000 */
[----:B------:R-:W-:Y:S01]  /*2a80*/  FFMA.FTZ R123, R194, R240, R97 ;  /* 0x000000f0c27b7223 */ /* 0x000fe20000010061 */
[----:B------:R-:W-:-:S02]  /*2a90*/  @P6 HADD2.F32 R135, -RZ, R118.H1_H1 ;  /* 0x30000076ff876230 */ /* 0x000fc40000004100 */
[----:B------:R-:W-:Y:S01]  /*2aa0*/  FMUL.FTZ R118, R125, UR6 ;  /* 0x000000067d767c20 */ /* 0x000fe20008410000 */
[----:B------:R-:W-:Y:S01]  /*2ab0*/  FMUL.FTZ R125, R119, UR6 ;  /* 0x00000006777d7c20 */ /* 0x000fe20008410000 */
[----:B------:R-:W-:Y:S01]  /*2ac0*/  FMUL.FTZ R123, R123, R126 ;  /* 0x0000007e7b7b7220 */ /* 0x000fe20000410000 */
[----:B------:R-:W-:Y:S01]  /*2ad0*/  HFMA2 R0, -RZ, RZ, 0, 0 ;  /* 0x00000000ff007431 */ /* 0x000fe200000001ff */
[----:B------:R-:W-:Y:S01]  /*2ae0*/  MOV R131, RZ ;  /* 0x000000ff00837202 */ /* 0x000fe20000000f00 */
[-C--:B------:R-:W-:Y:S01]  /*2af0*/  @P5 FMUL.FTZ R0, R124, R125.reuse ;  /* 0x0000007d7c005220 */ /* 0x080fe20000410000 */
[----:B------:R-:W-:Y:S01]  /*2b00*/  FMUL.FTZ R124, R123, UR6 ;  /* 0x000000067b7c7c20 */ /* 0x000fe20008410000 */
[----:B------:R-:W-:Y:S01]  /*2b10*/  @P6 FMUL.FTZ R131, R135, R116 ;  /* 0x0000007487836220 */ /* 0x000fe20000410000 */
[-C--:B------:R-:W-:Y:S01]  /*2b20*/  @P0 FMUL.FTZ R133, R199, R118.reuse ;  /* 0x00000076c7850220 */ /* 0x080fe20000410000 */
        /* <DEDUP_REMOVED lines=15> */
.L_x_8144:
        /* <DEDUP_REMOVED lines=8> */
[----:B------:R-:W-:Y:S01]  /*2ca0*/  FFMA.FTZ R94, R194, R239, R98 ;  /* 0x000000efc25e7223 */ /* 0x000fe20000010062 */
        /* <DEDUP_REMOVED lines=8> */
[C---:B------:R-:W-:Y:S01]  /*2d30*/  FFMA.FTZ R95, R194.reuse, R236, R99 ;  /* 0x000000ecc25f7223 */ /* 0x040fe20000010063 */
[----:B------:R-:W-:Y:S01]  /*2d40*/  FFMA.FTZ R88, R194, R235, R100 ;  /* 0x000000ebc2587223 */ /* 0x000fe20000010064 */
[----:B------:R-:W-:-:S02]  /*2d50*/  @P5 HADD2.F32 R122, -RZ, R118.H0_H0 ;  /* 0x20000076ff7a5230 */ /* 0x000fc40000004100 */
[----:B------:R-:W-:Y:S01]  /*2d60*/  @P6 FMUL.FTZ R130, R90, R93 ;  /* 0x0000005d5a826220 */ /* 0x000fe20000410000 */
[----:B------:R-:W-:Y:S01]  /*2d70*/  FFMA.FTZ R90, R194, R229, R102 ;  /* 0x000000e5c25a7223 */ /* 0x000fe20000010066 */
        /* <DEDUP_REMOVED lines=30> */
[----:B------:R-:W-:Y:S01]  /*2f60*/  FFMA.FTZ R89, R194, R231, R101 ;  /* 0x000000e7c2597223 */ /* 0x000fe20000010065 */
[----:B------:R-:W-:Y:S01]  /*2f70*/  LOP3.LUT P6, RZ, R251, 0xff00, RZ, 0xc0, !PT ;  /* 0x0000ff00fbff7812 */ /* 0x000fe200078cc0ff */
[----:B------:R-:W-:Y:S01]  /*2f80*/  FFMA.FTZ R240, R240, R127, R128 ;  /* 0x0000007ff0f07223 */ /* 0x000fe20000010080 */
[----:B------:R-:W-:Y:S01]  /*2f90*/  ISETP.GE.U32.AND P0, PT, R250, RZ, PT ;  /* 0x000000fffa00720c */ /* 0x000fe20003f06070 */
[----:B------:R-:W-:Y:S01]  /*2fa0*/  FFMA.FTZ R92, R194, R225, R96 ;  /* 0x000000e1c25c7223 */ /* 0x000fe20000010060 */
[----:B------:R-:W-:Y:S01]  /*2fb0*/  FMUL.FTZ R93, R89, R126 ;  /* 0x0000007e595d7220 */ /* 0x000fe20000410000 */
[----:B------:R-:W-:Y:S01]  /*2fc0*/  FADD.FTZ R240, R241, -R240 ;  /* 0x800000f0f1f07221 */ /* 0x000fe20000010000 */
[----:B------:R-:W-:Y:S01]  /*2fd0*/  ISETP.GE.U32.AND.EX P0, PT, R251, 0x1000000, PT, P0 ;  /* 0x01000000fb00780c */ /* 0x000fe20003f06100 */
[----:B------:R-:W-:-:S02]  /*2fe0*/  @P5 HADD2.F32 R124, -RZ, R116.H0_H0 ;  /* 0x20000074ff7c5230 */ /* 0x000fc40000004100 */
[----:B------:R-:W-:Y:S01]  /*2ff0*/  FFMA.FTZ R91, R194, R230, R103 ;  /* 0x000000e6c25b7223 */ /* 0x000fe20000010067 */
[----:B------:R-:W-:Y:S02]  /*3000*/  @P3 HADD2.F32 R197, -RZ, R116.H1_H1 ;  /* 0x30000074ffc53230 */ /* 0x000fe40000004100 */
[----:B------:R-:W-:Y:S01]  /*3010*/  FMUL.FTZ R116, R92, R126 ;  /* 0x0000007e5c747220 */ /* 0x000fe20000410000 */
[----:B------:R-:W-:Y:S01]  /*3020*/  FMUL.FTZ R198, R93, UR6 ;  /* 0x000000065dc67c20 */ /* 0x000fe20008410000 */
[----:B------:R-:W-:Y:S01]  /*3030*/  FFMA.FTZ R93, R194, R240, R97 ;  /* 0x000000f0c25d7223 */ /* 0x000fe20000010061 */
        /* <DEDUP_REMOVED lines=24> */
.L_x_8143:
[----:B------:R-:W-:Y:S01]  /*31c0*/  ISETP.NE.U32.AND P0, PT, RZ, UR4, PT ;  /* 0x00000004ff007c0c */ /* 0x000fe2000bf05070 */
[----:B------:R-:W0:Y:S01]  /*31d0*/  LDC.64 R120, c[0x0][0x468] ;  /* 0x00011a00ff787b82 */ /* 0x000e220000000a00 */
[----:B------:R-:W-:Y:S02]  /*31e0*/  IMAD.WIDE.U32 R124, R195, 0x10, R246 ;  /* 0x00000010c37c7825 */ /* 0x000fe400078e00f6 */
[----:B------:R-:W-:-:S13]  /*31f0*/  ISETP.NE.AND.EX P0, PT, RZ, UR5, PT, P0 ;  /* 0x00000005ff007c0c */ /* 0x000fda000bf05300 */
[----:B------:R-:W1:Y:S01]  /*3200*/  @P0 LDC.64 R122, c[0x0][0x478] ;  /* 0x00011e00ff7a0b82 */ /* 0x000e620000000a00 */
        /* <DEDUP_REMOVED lines=8> */
[----:B-1----:R-:W-:-:S04]  /*3290*/  @P0 IMAD.WIDE.U32 R122, R196, 0x20, R122 ;  /* 0x00000020c47a0825 */ /* 0x002fc800078e007a */
[----:B0-----:R-:W-:Y:S01]  /*32a0*/  IMAD.WIDE.U32 R196, R196, 0x10, R120 ;  /* 0x00000010c4c47825 */ /* 0x001fe200078e0078 */
[----:B------:R-:W-:Y:S04]  /*32b0*/  @P0 STG.E.128 desc[UR8][R122.64], R92 ;  /* 0x0000005c7a000986 */ /* 0x000fe8000c101d08 */
[----:B------:R-:W-:Y:S04]  /*32c0*/  @P0 STG.E.128 desc[UR8][R122.64+0x10], R88 ;  /* 0x000010587a000986 */ /* 0x000fe8000c101d08 */
[----:B------:R0:W-:Y:S04]  /*32d0*/  STG.E.128 desc[UR8][R196.64], R116 ;  /* 0x00000074c4007986 */ /* 0x0001e8000c101d08 */
[----:B0-----:R0:W5:Y:S01]  /*32e0*/  LDG.E.128 R116, desc[UR8][R124.64] ;  /* 0x000000087c747981 */ /* 0x001162000c1e1d00 */
[----:B------:R-:W-:Y:S05]  /*32f0*/  @!P2 BRA `(.L_x_8145) ;  /* 0x0000000800e0a947 */ /* 0x000fea0003800000 */
        /* <DEDUP_REMOVED lines=8> */
[----:B------:R-:W-:Y:S01]  /*3380*/  FFMA.FTZ R216, R216, R127, R128 ;  /* 0x0000007fd8d87223 */ /* 0x000fe20000010080 */
[C---:B------:R-:W-:Y:S01]  /*3390*/  FFMA.FTZ R94, R194.reuse, R209, R106 ;  /* 0x000000d1c25e7223 */ /* 0x040fe2000001006a */
[----:B------:R-:W-:Y:S01]  /*33a0*/  FFMA.FTZ R95, R194, R211, R107 ;  /* 0x000000d3c25f7223 */ /* 0x000fe2000001006b */
[----:B------:R-:W-:-:S02]  /*33b0*/  HFMA2 R0, -RZ, RZ, 0, 0 ;  /* 0x00000000ff007431 */ /* 0x000fc400000001ff */
[----:B------:R-:W-:Y:S01]  /*33c0*/  FADD.FTZ R91, R212, -R91 ;  /* 0x8000005bd45b7221 */ /* 0x000fe20000010000 */
[-C--:B------:R-:W-:Y:S01]  /*33d0*/  FMUL.FTZ R88, R94, R126.reuse ;  /* 0x0000007e5e587220 */ /* 0x080fe20000410000 */
[----:B------:R-:W-:Y:S01]  /*33e0*/  LOP3.LUT P3, RZ, R249, 0xff, RZ, 0xc0, !PT ;  /* 0x000000fff9ff7812 */ /* 0x000fe2000786c0ff */
[----:B------:R-:W-:Y:S01]  /*33f0*/  FFMA.FTZ R218, R218, R127, R128 ;  /* 0x0000007fdada7223 */ /* 0x000fe20000010080 */
[--C-:B-----5:R-:W-:Y:S02]  /*3400*/  @P5 HADD2.F32 R89, -RZ, R117.reuse.H0_H0 ;  /* 0x20000075ff595230 */ /* 0x120fe40000004100 */
[----:B------:R-:W-:Y:S01]  /*3410*/  FMUL.FTZ R90, R88, UR6 ;  /* 0x00000006585a7c20 */ /* 0x000fe20008410000 */
[----:B------:R-:W-:Y:S01]  /*3420*/  FMUL.FTZ R88, R95, R126 ;  /* 0x0000007e5f587220 */ /* 0x000fe20000410000 */
[----:B------:R-:W-:Y:S01]  /*3430*/  FADD.FTZ R216, R213, -R216 ;  /* 0x800000d8d5d87221 */ /* 0x000fe20000010000 */
[----:B------:R-:W-:Y:S02]  /*3440*/  @P6 HADD2.F32 R117, -RZ, R117.H1_H1 ;  /* 0x30000075ff756230 */ /* 0x000fe40000004100 */
[----:B------:R-:W-:Y:S01]  /*3450*/  @P5 FMUL.FTZ R0, R90, R89 ;  /* 0x000000595a005220 */ /* 0x000fe20000410000 */
[----:B------:R-:W-:Y:S01]  /*3460*/  FMUL.FTZ R92, R88, UR6 ;  /* 0x00000006585c7c20 */ /* 0x000fe20008410000 */
[----:B------:R-:W-:Y:S01]  /*3470*/  FMUL.FTZ R88, R74, R90 ;  /* 0x0000005a4a587220 */ /* 0x000fe20000410000 */
[----:B------:R-:W-:Y:S01]  /*3480*/  FADD.FTZ R215, R215, -R218 ;  /* 0x800000dad7d77221 */ /* 0x000fe20000010000 */
[----:B------:R-:W-:Y:S01]  /*3490*/  MOV R129, RZ ;  /* 0x000000ff00817202 */ /* 0x000fe20000000f00 */
[----:B------:R-:W-:Y:S01]  /*34a0*/  FMUL.FTZ R89, R75, R92 ;  /* 0x0000005c4b597220 */ /* 0x000fe20000410000 */
[----:B------:R-:W-:Y:S01]  /*34b0*/  @P6 FMUL.FTZ R129, R92, R117 ;  /* 0x000000755c816220 */ /* 0x000fe20000410000 */
[----:B0-----:R-:W-:Y:S01]  /*34c0*/  FSEL R125, R88, RZ, P5 ;  /* 0x000000ff587d7208 */ /* 0x001fe20002800000 */
[C---:B------:R-:W-:Y:S01]  /*34d0*/  FFMA.FTZ R88, R194.reuse, R91, R108 ;  /* 0x0000005bc2587223 */ /* 0x040fe2000001006c */
[----:B------:R-:W-:Y:S01]  /*34e0*/  LOP3.LUT P5, RZ, R249, 0xff00, RZ, 0xc0, !PT ;  /* 0x0000ff00f9ff7812 */ /* 0x000fe200078ac0ff */
[C---:B------:R-:W-:Y:S01]  /*34f0*/  FFMA.FTZ R90, R194.reuse, R215, R110 ;  /* 0x000000d7c25a7223 */ /* 0x040fe2000001006e */
[----:B------:R-:W-:Y:S01]  /*3500*/  FSEL R196, R89, RZ, P6 ;  /* 0x000000ff59c47208 */ /* 0x000fe20003000000 */
[----:B------:R-:W-:Y:S01]  /*3510*/  FFMA.FTZ R89, R194, R216, R109 ;  /* 0x000000d8c2597223 */ /* 0x000fe2000001006d */
[----:B------:R-:W-:Y:S01]  /*3520*/  FMUL.FTZ R91, R88, R126 ;  /* 0x0000007e585b7220 */ /* 0x000fe20000410000 */
[----:B------:R-:W-:Y:S01]  /*3530*/  LOP3.LUT P6, RZ, R249, 0xff0000, RZ, 0xc0, !PT ;  /* 0x00ff0000f9ff7812 */ /* 0x000fe200078cc0ff */
[----:B------:R-:W-:-:S02]  /*3540*/  @P3 HADD2.F32 R92, -RZ, R118.H0_H0 ;  /* 0x20000076ff5c3230 */ /* 0x000fc40000004100 */
[-C--:B------:R-:W-:Y:S01]  /*3550*/  FMUL.FTZ R93, R89, R126.reuse ;  /* 0x0000007e595d7220 */ /* 0x080fe20000410000 */
[----:B------:R-:W-:Y:S01]  /*3560*/  FMUL.FTZ R123, R91, UR6 ;  /* 0x000000065b7b7c20 */ /* 0x000fe20008410000 */
[----:B------:R-:W-:Y:S01]  /*3570*/  FMUL.FTZ R117, R90, R126 ;  /* 0x0000007e5a757220 */ /* 0x000fe20000410000 */
[----:B------:R-:W-:Y:S01]  /*3580*/  CS2R R130, SRZ ;  /* 0x0000000000827805 */ /* 0x000fe2000001ff00 */
[----:B------:R-:W-:Y:S01]  /*3590*/  FMUL.FTZ R93, R93, UR6 ;  /* 0x000000065d5d7c20 */ /* 0x000fe20008410000 */
[----:B------:R-:W-:Y:S01]  /*35a0*/  FMUL.FTZ R91, R68, R123 ;  /* 0x0000007b445b7220 */ /* 0x000fe20000410000 */
[----:B------:R-:W-:Y:S01]  /*35b0*/  FMUL.FTZ R117, R117, UR6 ;  /* 0x0000000675757c20 */ /* 0x000fe20008410000 */
[----:B------:R-:W-:Y:S01]  /*35c0*/  @P3 FMUL.FTZ R130, R123, R92 ;  /* 0x0000005c7b823220 */ /* 0x000fe20000410000 */
[----:B------:R-:W-:Y:S01]  /*35d0*/  FMUL.FTZ R92, R69, R93 ;  /* 0x0000005d455c7220 */ /* 0x000fe20000410000 */
[----:B------:R-:W-:Y:S01]  /*35e0*/  @P5 HADD2.F32 R118, -RZ, R118.H1_H1 ;  /* 0x30000076ff765230 */ /* 0x000fe20000004100 */
[----:B------:R-:W-:Y:S01]  /*35f0*/  FSEL R197, R91, RZ, P3 ;  /* 0x000000ff5bc57208 */ /* 0x000fe20001800000 */
[----:B------:R-:W-:-:S02]  /*3600*/  @P6 HADD2.F32 R122, -RZ, R119.H0_H0 ;  /* 0x20000077ff7a6230 */ /* 0x000fc40000004100 */
[----:B------:R-:W-:Y:S01]  /*3610*/  FMUL.FTZ R91, R70, R117 ;  /* 0x00000075465b7220 */ /* 0x000fe20000410000 */
[----:B------:R-:W-:Y:S02]  /*3620*/  ISETP.GE.U32.AND P3, PT, R248, RZ, PT ;  /* 0x000000fff800720c */ /* 0x000fe40003f66070 */
[----:B------:R-:W-:Y:S02]  /*3630*/  CS2R R132, SRZ ;  /* 0x0000000000847805 */ /* 0x000fe4000001ff00 */
[----:B------:R-:W-:Y:S01]  /*3640*/  FSEL R198, R92, RZ, P5 ;  /* 0x000000ff5cc67208 */ /* 0x000fe20002800000 */
[-C--:B------:R-:W-:Y:S01]  /*3650*/  FFMA.FTZ R92, R219, R127.reuse, R128 ;  /* 0x0000007fdb5c7223 */ /* 0x080fe20000010080 */
[----:B------:R-:W-:Y:S01]  /*3660*/  @P5 FMUL.FTZ R131, R93, R118 ;  /* 0x000000765d835220 */ /* 0x000fe20000410000 */
[----:B------:R-:W-:Y:S01]  /*3670*/  @P6 FMUL.FTZ R132, R117, R122 ;  /* 0x0000007a75846220 */ /* 0x000fe20000410000 */
[----:B------:R-:W-:Y:S01]  /*3680*/  ISETP.GE.U32.AND.EX P3, PT, R249, 0x1000000, PT, P3 ;  /* 0x01000000f900780c */ /* 0x000fe20003f66130 */
[----:B------:R-:W-:Y:S01]  /*3690*/  FADD.FTZ R92, R217, -R92 ;  /* 0x8000005cd95c7221 */ /* 0x000fe20000010000 */
[----:B------:R-:W-:Y:S01]  /*36a0*/  FSEL R199, R91, RZ, P6 ;  /* 0x000000ff5bc77208 */ /* 0x000fe20003000000 */
[-CC-:B------:R-:W-:Y:S01]  /*36b0*/  FFMA.FTZ R207, R207, R127.reuse, R128.reuse ;  /* 0x0000007fcfcf7223 */ /* 0x180fe20000010080 */
[C---:B------:R-:W-:Y:S01]  /*36c0*/  LOP3.LUT P5, RZ, R248.reuse, 0xff, RZ, 0xc0, !PT ;  /* 0x000000fff8ff7812 */ /* 0x040fe200078ac0ff */
[----:B------:R-:W-:Y:S01]  /*36d0*/  FFMA.FTZ R205, R205, R127, R128 ;  /* 0x0000007fcdcd7223 */ /* 0x000fe20000010080 */
[----:B------:R-:W-:Y:S01]  /*36e0*/  LOP3.LUT P6, RZ, R248, 0xff00, RZ, 0xc0, !PT ;  /* 0x0000ff00f8ff7812 */ /* 0x000fe200078cc0ff */
[----:B------:R-:W-:Y:S01]  /*36f0*/  FFMA.FTZ R91, R194, R92, R111 ;  /* 0x0000005cc25b7223 */ /* 0x000fe2000001006f */
[----:B------:R-:W-:Y:S01]  /*3700*/  FADD.FTZ R206, R206, -R207 ;  /* 0x800000cfcece7221 */ /* 0x000fe20000010000 */
[----:B------:R-:W-:-:S02]  /*3710*/  FADD.FTZ R205, R204, -R205 ;  /* 0x800000cdcccd7221 */ /* 0x000fc40000010000 */
[----:B------:R-:W-:Y:S01]  /*3720*/  FMUL.FTZ R118, R91, R126 ;  /* 0x0000007e5b767220 */ /* 0x000fe20000410000 */
[C---:B------:R-:W-:Y:S01]  /*3730*/  FFMA.FTZ R93, R194.reuse, R206, R105 ;  /* 0x000000cec25d7223 */ /* 0x040fe20000010069 */
[----:B------:R-:W-:Y:S01]  /*3740*/  FFMA.FTZ R92, R194, R205, R104 ;  /* 0x000000cdc25c7223 */ /* 0x000fe20000010068 */
[----:B------:R-:W-:Y:S02]  /*3750*/  @P3 HADD2.F32 R122, -RZ, R119.H1_H1 ;  /* 0x30000077ff7a3230 */ /* 0x000fe40000004100 */
[----:B------:R-:W-:Y:S01]  /*3760*/  FMUL.FTZ R135, R118, UR6 ;  /* 0x0000000676877c20 */ /* 0x000fe20008410000 */
[-C--:B------:R-:W-:Y:S01]  /*3770*/  FMUL.FTZ R118, R93, R126.reuse ;  /* 0x0000007e5d767220 */ /* 0x080fe20000410000 */
[--C-:B------:R-:W-:Y:S02]  /*3780*/  @P5 HADD2.F32 R117, -RZ, R116.reuse.H0_H0 ;  /* 0x20000074ff755230 */ /* 0x100fe40000004100 */
[----:B------:R-:W-:Y:S02]  /*3790*/  @P6 HADD2.F32 R119, -RZ, R116.H1_H1 ;  /* 0x30000074ff776230 */ /* 0x000fe40000004100 */
[----:B------:R-:W-:Y:S01]  /*37a0*/  FMUL.FTZ R116, R92, R126 ;  /* 0x0000007e5c747220 */ /* 0x000fe20000410000 */
[----:B------:R-:W-:Y:S01]  /*37b0*/  FMUL.FTZ R124, R118, UR6 ;  /* 0x00000006767c7c20 */ /* 0x000fe20008410000 */
[----:B------:R-:W-:Y:S01]  /*37c0*/  @P3 FMUL.FTZ R133, R135, R122 ;  /* 0x0000007a87853220 */ /* 0x000fe20000410000 */
[----:B------:R-:W-:Y:S01]  /*37d0*/  FMUL.FTZ R122, R71, R135 ;  /* 0x00000087477a7220 */ /* 0x000fe20000410000 */
[----:B------:R-:W-:Y:S01]  /*37e0*/  FMUL.FTZ R123, R116, UR6 ;  /* 0x00000006747b7c20 */ /* 0x000fe20008410000 */
[----:B------:R-:W-:Y:S01]  /*37f0*/  FMUL.FTZ R118, R73, R124 ;  /* 0x0000007c49767220 */ /* 0x000fe20000410000 */
[----:B------:R-:W-:-:S02]  /*3800*/  CS2R R134, SRZ ;  /* 0x0000000000867805 */ /* 0x000fc4000001ff00 */
[----:B------:R-:W-:Y:S01]  /*3810*/  FMUL.FTZ R116, R72, R123 ;  /* 0x0000007b48747220 */ /* 0x000fe20000410000 */
[----:B------:R-:W-:Y:S01]  /*3820*/  @P5 FMUL.FTZ R134, R123, R117 ;  /* 0x000000757b865220 */ /* 0x000fe20000410000 */
[----:B------:R-:W-:Y:S01]  /*3830*/  FSEL R122, R122, RZ, P3 ;  /* 0x000000ff7a7a7208 */ /* 0x000fe20001800000 */
[----:B------:R-:W-:Y:S01]  /*3840*/  @P6 FMUL.FTZ R135, R124, R119 ;  /* 0x000000777c876220 */ /* 0x000fe20000410000 */
[----:B------:R-:W-:Y:S02]  /*3850*/  FSEL R123, R118, RZ, P6 ;  /* 0x000000ff767b7208 */ /* 0x000fe40003000000 */
[----:B------:R-:W-:Y:S02]  /*3860*/  FSEL R116, R116, RZ, P5 ;  /* 0x000000ff74747208 */ /* 0x000fe40002800000 */
[----:B------:R-:W-:Y:S02]  /*3870*/  F2FP.F16.F32.PACK_AB R119, R122, R199 ;  /* 0x000000c77a77723e */ /* 0x000fe400000000ff */
[----:B------:R-:W-:-:S02]  /*3880*/  F2FP.F16.F32.PACK_AB R118, R198, R197 ;  /* 0x000000c5c676723e */ /* 0x000fc400000000ff */
[----:B------:R-:W-:Y:S02]  /*3890*/  F2FP.F16.F32.PACK_AB R117, R196, R125 ;  /* 0x0000007dc475723e */ /* 0x000fe400000000ff */
[----:B------:R-:W-:Y:S01]  /*38a0*/  F2FP.F16.F32.PACK_AB R116, R123, R116 ;  /* 0x000000747b74723e */ /* 0x000fe200000000ff */
[----:B------:R-:W-:Y:S06]  /*38b0*/  BRA `(.L_x_8147) ;  /* 0x00000010004c7947 */ /* 0x000fec0003800000 */
.L_x_8146:
[-CC-:B------:R-:W-:Y:S01]  /*38c0*/  FFMA.FTZ R209, R209, R127.reuse, R128.reuse ;  /* 0x0000007fd1d17223 */ /* 0x180fe20000010080 */
[C---:B------:R-:W-:Y:S01]  /*38d0*/  LOP3.LUT P5, RZ, R248.reuse, 0xff0000, RZ, 0xc0, !PT ;  /* 0x00ff0000f8ff7812 */ /* 0x040fe200078ac0ff */
[-CC-:B------:R-:W-:Y:S01]  /*38e0*/  FFMA.FTZ R211, R211, R127.reuse, R128.reuse ;  /* 0x0000007fd3d37223 */ /* 0x180fe20000010080 */
[----:B------:R-:W-:Y:S01]  /*38f0*/  LOP3.LUT P6, RZ, R248, 0xff000000, RZ, 0xc0, !PT ;  /* 0xff000000f8ff7812 */ /* 0x000fe200078cc0ff */
[----:B------:R-:W-:Y:S01]  /*3900*/  FADD.FTZ R209, R208, -R209 ;  /* 0x800000d1d0d17221 */ /* 0x000fe20000010000 */
[----:B------:R-:W-:Y:S02]  /*3910*/  HFMA2 R0, -RZ, RZ, 0, 0 ;  /* 0x00000000ff007431 */ /* 0x000fe400000001ff */
[----:B------:R-:W-:Y:S01]  /*3920*/  FADD.FTZ R211, R210, -R211 ;  /* 0x800000d3d2d37221 */ /* 0x000fe20000010000 */
[----:B0-----:R-:W-:Y:S01]  /*3930*/  FFMA.FTZ R125, R214, R127, R128 ;  /* 0x0000007fd67d7223 */ /* 0x001fe20000010080 */
[C---:B------:R-:W-:Y:S01]  /*3940*/  FFMA.FTZ R209, R194.reuse, R209, R106 ;  /* 0x000000d1c2d17223 */ /* 0x040fe2000001006a */
[----:B------:R-:W-:Y:S01]  /*3950*/  LOP3.LUT P3, RZ, R249, 0xff, RZ, 0xc0, !PT ;  /* 0x000000fff9ff7812 */ /* 0x000fe2000786c0ff */
[----:B------:R-:W-:Y:S01]  /*3960*/  FFMA.FTZ R211, R194, R211, R107 ;  /* 0x000000d3c2d37223 */ /* 0x000fe2000001006b */
[----:B------:R-:W-:Y:S01]  /*3970*/  FADD.FTZ R133, R212, -R125 ;  /* 0x8000007dd4857221 */ /* 0x000fe20000010000 */
[----:B------:R-:W-:Y:S01]  /*3980*/  FMUL.FTZ R122, R126, R209 ;  /* 0x000000d17e7a7220 */ /* 0x000fe20000410000 */
[----:B------:R-:W-:Y:S01]  /*3990*/  FFMA.FTZ R216, R216, R127, R128 ;  /* 0x0000007fd8d87223 */ /* 0x000fe20000010080 */
[--C-:B-----5:R-:W-:Y:S01]  /*39a0*/  @P5 HADD2.F32 R124, -RZ, R117.reuse.H0_H0 ;  /* 0x20000075ff7c5230 */ /* 0x120fe20000004100 */
[----:B------:R-:W-:Y:S01]  /*39b0*/  MOV R129, RZ ;  /* 0x000000ff00817202 */ /* 0x000fe20000000f00 */
[----:B------:R-:W-:Y:S01]  /*39c0*/  FMUL.FTZ R123, R122, UR6 ;  /* 0x000000067a7b7c20 */ /* 0x000fe20008410000 */
[----:B------:R-:W-:Y:S01]  /*39d0*/  FMUL.FTZ R122, R126, R211 ;  /* 0x000000d37e7a7220 */ /* 0x000fe20000410000 */
[----:B------:R-:W-:-:S02]  /*39e0*/  @P6 HADD2.F32 R125, -RZ, R117.H1_H1 ;  /* 0x30000075ff7d6230 */ /* 0x000fc40000004100 */
[----:B------:R-:W-:Y:S01]  /*39f0*/  FADD.FTZ R216, R213, -R216 ;  /* 0x800000d8d5d87221 */ /* 0x000fe20000010000 */
[-C--:B------:R-:W-:Y:S01]  /*3a00*/  @P5 FMUL.FTZ R0, R124, R123.reuse ;  /* 0x0000007b7c005220 */ /* 0x080fe20000410000 */
[----:B------:R-:W-:Y:S01]  /*3a10*/  FMUL.FTZ R124, R122, UR6 ;  /* 0x000000067a7c7c20 */ /* 0x000fe20008410000 */
[----:B------:R-:W-:Y:S01]  /*3a20*/  FMUL.FTZ R122, R74, R123 ;  /* 0x0000007b4a7a7220 */ /* 0x000fe20000410000 */
[----:B------:R-:W-:Y:S01]  /*3a30*/  FFMA.FTZ R218, R218, R127, R128 ;  /* 0x0000007fdada7223 */ /* 0x000fe20000010080 */
[----:B------:R-:W-:Y:S01]  /*3a40*/  FFMA.FTZ R133, R194, R133, R108 ;  /* 0x00000085c2857223 */ /* 0x000fe2000001006c */
[-C--:B------:R-:W-:Y:S01]  /*3a50*/  FMUL.FTZ R123, R75, R124.reuse ;  /* 0x0000007c4b7b7220 */ /* 0x080fe20000410000 */
[----:B------:R-:W-:Y:S01]  /*3a60*/  @P6 FMUL.FTZ R129, R125, R124 ;  /* 0x0000007c7d816220 */ /* 0x000fe20000410000 */
[----:B------:R-:W-:Y:S01]  /*3a70*/  FSEL R117, R122, RZ, P5 ;  /* 0x000000ff7a757208 */ /* 0x000fe20002800000 */
[----:B------:R-:W-:Y:S01]  /*3a80*/  FADD.FTZ R215, R215, -R218 ;  /* 0x800000dad7d77221 */ /* 0x000fe20000010000 */
[----:B------:R-:W-:Y:S01]  /*3a90*/  LOP3.LUT P5, RZ, R249, 0xff00, RZ, 0xc0, !PT ;  /* 0x0000ff00f9ff7812 */ /* 0x000fe200078ac0ff */
[----:B------:R-:W-:Y:S01]  /*3aa0*/  FMUL.FTZ R122, R126, R133 ;  /* 0x000000857e7a7220 */ /* 0x000fe20000410000 */
[----:B------:R-:W-:Y:S01]  /*3ab0*/  FSEL R124, R123, RZ, P6 ;  /* 0x000000ff7b7c7208 */ /* 0x000fe20003000000 */
[----:B------:R-:W-:Y:S01]  /*3ac0*/  FFMA.FTZ R123, R194, R216, R109 ;  /* 0x000000d8c27b7223 */ /* 0x000fe2000001006d */
[----:B------:R-:W-:Y:S01]  /*3ad0*/  LOP3.LUT P6, RZ, R249, 0xff0000, RZ, 0xc0, !PT ;  /* 0x00ff0000f9ff7812 */ /* 0x000fe200078cc0ff */
[----:B------:R-:W-:-:S02]  /*3ae0*/  @P3 HADD2.F32 R134, -RZ, R118.H0_H0 ;  /* 0x20000076ff863230 */ /* 0x000fc40000004100 */
[----:B------:R-:W-:Y:S01]  /*3af0*/  FFMA.FTZ R215, R194, R215, R110 ;  /* 0x000000d7c2d77223 */ /* 0x000fe2000001006e */
[----:B------:R-:W-:Y:S01]  /*3b00*/  FMUL.FTZ R125, R122, UR6 ;  /* 0x000000067a7d7c20 */ /* 0x000fe20008410000 */
[----:B------:R-:W-:Y:S01]  /*3b10*/  CS2R R130, SRZ ;  /* 0x0000000000827805 */ /* 0x000fe2000001ff00 */
[----:B------:R-:W-:Y:S02]  /*3b20*/  HFMA2 R132, -RZ, RZ, 0, 0 ;  /* 0x00000000ff847431 */ /* 0x000fe400000001ff */
[--C-:B------:R-:W-:Y:S01]  /*3b30*/  FFMA.FTZ R207, R207, R127, R128.reuse ;  /* 0x0000007fcfcf7223 */ /* 0x100fe20000010080 */
[----:B------:R-:W-:Y:S01]  /*3b40*/  @P3 FMUL.FTZ R130, R134, R125 ;  /* 0x0000007d86823220 */ /* 0x000fe20000410000 */
[----:B------:R-:W-:Y:S01]  /*3b50*/  FFMA.FTZ R205, R205, R127, R128 ;  /* 0x0000007fcdcd7223 */ /* 0x000fe20000010080 */
[----:B------:R-:W-:Y:S02]  /*3b60*/  @P5 HADD2.F32 R133, -RZ, R118.H1_H1 ;  /* 0x30000076ff855230 */ /* 0x000fe40000004100 */
[C---:B------:R-:W-:Y:S01]  /*3b70*/  FMUL.FTZ R118, R126.reuse, R123 ;  /* 0x0000007b7e767220 */ /* 0x040fe20000410000 */
[----:B------:R-:W-:Y:S01]  /*3b80*/  FMUL.FTZ R123, R126, R215 ;  /* 0x000000d77e7b7220 */ /* 0x000fe20000410000 */
[----:B------:R-:W-:Y:S01]  /*3b90*/  FADD.FTZ R206, R206, -R207 ;  /* 0x800000cfcece7221 */ /* 0x000fe20000010000 */
[----:B------:R-:W-:-:S02]  /*3ba0*/  @P6 HADD2.F32 R196, -RZ, R119.H0_H0 ;  /* 0x20000077ffc46230 */ /* 0x000fc40000004100 */
[----:B------:R-:W-:Y:S01]  /*3bb0*/  FMUL.FTZ R122, R118, UR6 ;  /* 0x00000006767a7c20 */ /* 0x000fe20008410000 */
[----:B------:R-:W-:Y:S01]  /*3bc0*/  FMUL.FTZ R118, R68, R125 ;  /* 0x0000007d44767220 */ /* 0x000fe20000410000 */
[----:B------:R-:W-:Y:S01]  /*3bd0*/  FMUL.FTZ R123, R123, UR6 ;  /* 0x000000067b7b7c20 */ /* 0x000fe20008410000 */
[----:B------:R-:W-:Y:S01]  /*3be0*/  FADD.FTZ R205, R204, -R205 ;  /* 0x800000cdcccd7221 */ /* 0x000fe20000010000 */
[-C--:B------:R-:W-:Y:S01]  /*3bf0*/  @P5 FMUL.FTZ R131, R133, R122.reuse ;  /* 0x0000007a85835220 */ /* 0x080fe20000410000 */
[----:B------:R-:W-:Y:S01]  /*3c00*/  FMUL.FTZ R122, R69, R122 ;  /* 0x0000007a457a7220 */ /* 0x000fe20000410000 */
[----:B------:R-:W-:Y:S01]  /*3c10*/  FSEL R125, R118, RZ, P3 ;  /* 0x000000ff767d7208 */ /* 0x000fe20001800000 */
[-C--:B------:R-:W-:Y:S01]  /*3c20*/  @P6 FMUL.FTZ R132, R196, R123.reuse ;  /* 0x0000007bc4846220 */ /* 0x080fe20000410000 */
[----:B------:R-:W-:Y:S01]  /*3c30*/  ISETP.GE.U32.AND P3, PT, R248, RZ, PT ;  /* 0x000000fff800720c */ /* 0x000fe20003f66070 */
[----:B------:R-:W-:Y:S01]  /*3c40*/  FMUL.FTZ R118, R70, R123 ;  /* 0x0000007b46767220 */ /* 0x000fe20000410000 */
[----:B------:R-:W-:Y:S01]  /*3c50*/  FSEL R196, R122, RZ, P5 ;  /* 0x000000ff7ac47208 */ /* 0x000fe20002800000 */
[----:B------:R-:W-:Y:S01]  /*3c60*/  FFMA.FTZ R122, R219, R127, R128 ;  /* 0x0000007fdb7a7223 */ /* 0x000fe20000010080 */
[----:B------:R-:W-:Y:S01]  /*3c70*/  ISETP.GE.U32.AND.EX P3, PT, R249, 0x1000000, PT, P3 ;  /* 0x01000000f900780c */ /* 0x000fe20003f66130 */
[----:B------:R-:W-:Y:S01]  /*3c80*/  FFMA.FTZ R205, R194, R205, R104 ;  /* 0x000000cdc2cd7223 */ /* 0x000fe20000010068 */
[----:B------:R-:W-:Y:S01]  /*3c90*/  FSEL R198, R118, RZ, P6 ;  /* 0x000000ff76c67208 */ /* 0x000fe20003000000 */
[----:B------:R-:W-:Y:S01]  /*3ca0*/  FADD.FTZ R122, R217, -R122 ;  /* 0x8000007ad97a7221 */ /* 0x000fe20000010000 */
[----:B------:R-:W-:-:S02]  /*3cb0*/  LOP3.LUT P5, RZ, R248, 0xff, RZ, 0xc0, !PT ;  /* 0x000000fff8ff7812 */ /* 0x000fc400078ac0ff */
[----:B------:R-:W-:Y:S02]  /*3cc0*/  CS2R R134, SRZ ;  /* 0x0000000000867805 */ /* 0x000fe4000001ff00 */
[----:B------:R-:W-:Y:S01]  /*3cd0*/  LOP3.LUT P6, RZ, R248, 0xff00, RZ, 0xc0, !PT ;  /* 0x0000ff00f8ff7812 */ /* 0x000fe200078cc0ff */
[----:B------:R-:W-:Y:S01]  /*3ce0*/  FFMA.FTZ R123, R194, R122, R111 ;  /* 0x0000007ac27b7223 */ /* 0x000fe2000001006f */
[----:B------:R-:W-:Y:S02]  /*3cf0*/  MOV R133, RZ ;  /* 0x000000ff00857202 */ /* 0x000fe40000000f00 */
[----:B------:R-:W-:Y:S01]  /*3d00*/  F2FP.F16.F32.PACK_AB R117, R124, R117 ;  /* 0x000000757c75723e */ /* 0x000fe200000000ff */
[----:B------:R-:W-:Y:S01]  /*3d10*/  FMUL.FTZ R118, R126, R123 ;  /* 0x0000007b7e767220 */ /* 0x000fe20000410000 */
[----:B------:R-:W-:Y:S02]  /*3d20*/  @P3 HADD2.F32 R123, -RZ, R119.H1_H1 ;  /* 0x30000077ff7b3230 */ /* 0x000fe40000004100 */
[----:B------:R-:W-:Y:S01]  /*3d30*/  FFMA.FTZ R119, R194, R206, R105 ;  /* 0x000000cec2777223 */ /* 0x000fe20000010069 */
[----:B------:R-:W-:Y:S01]  /*3d40*/  FMUL.FTZ R200, R118, UR6 ;  /* 0x0000000676c87c20 */ /* 0x000fe20008410000 */
[----:B------:R-:W-:-:S02]  /*3d50*/  @P5 HADD2.F32 R202, -RZ, R116.H0_H0 ;  /* 0x20000074ffca5230 */ /* 0x000fc40000004100 */
[C---:B------:R-:W-:Y:S01]  /*3d60*/  FMUL.FTZ R118, R126.reuse, R119 ;  /* 0x000000777e767220 */ /* 0x040fe20000410000 */
[----:B------:R-:W-:Y:S02]  /*3d70*/  @P6 HADD2.F32 R197, -RZ, R116.H1_H1 ;  /* 0x30000074ffc56230 */ /* 0x000fe40000004100 */
[----:B------:R-:W-:Y:S01]  /*3d80*/  FMUL.FTZ R116, R126, R205 ;  /* 0x000000cd7e747220 */ /* 0x000fe20000410000 */
[-C--:B------:R-:W-:Y:S01]  /*3d90*/  @P3 FMUL.FTZ R133, R123, R200.reuse ;  /* 0x000000c87b853220 */ /* 0x080fe20000410000 */
[----:B------:R-:W-:Y:S01]  /*3da0*/  FMUL.FTZ R122, R118, UR6 ;  /* 0x00000006767a7c20 */ /* 0x000fe20008410000 */
[----:B------:R-:W-:Y:S01]  /*3db0*/  FMUL.FTZ R119, R71, R200 ;  /* 0x000000c847777220 */ /* 0x000fe20000410000 */
[----:B------:R-:W-:Y:S02]  /*3dc0*/  FMUL.FTZ R123, R116, UR6 ;  /* 0x00000006747b7c20 */ /* 0x000fe40008410000 */
[-C--:B------:R-:W-:Y:S01]  /*3dd0*/  FMUL.FTZ R118, R73, R122.reuse ;  /* 0x0000007a49767220 */ /* 0x080fe20000410000 */
[----:B------:R-:W-:Y:S01]  /*3de0*/  @P6 FMUL.FTZ R135, R197, R122 ;  /* 0x0000007ac5876220 */ /* 0x000fe20000410000 */
[-C--:B------:R-:W-:Y:S01]  /*3df0*/  FMUL.FTZ R116, R72, R123.reuse ;  /* 0x0000007b48747220 */ /* 0x080fe20000410000 */
[----:B------:R-:W-:Y:S01]  /*3e00*/  @P5 FMUL.FTZ R134, R202, R123 ;  /* 0x0000007bca865220 */ /* 0x000fe20000410000 */
[----:B------:R-:W-:-:S02]  /*3e10*/  FSEL R119, R119, RZ, P3 ;  /* 0x000000ff77777208 */ /* 0x000fc40001800000 */
[----:B------:R-:W-:Y:S02]  /*3e20*/  FSEL R123, R118, RZ, P6 ;  /* 0x000000ff767b7208 */ /* 0x000fe40003000000 */
[----:B------:R-:W-:Y:S02]  /*3e30*/  FSEL R116, R116, RZ, P5 ;  /* 0x000000ff74747208 */ /* 0x000fe40002800000 */
[----:B------:R-:W-:Y:S02]  /*3e40*/  F2FP.F16.F32.PACK_AB R119, R119, R198 ;  /* 0x000000c67777723e */ /* 0x000fe400000000ff */
[----:B------:R-:W-:Y:S02]  /*3e50*/  F2FP.F16.F32.PACK_AB R118, R196, R125 ;  /* 0x0000007dc476723e */ /* 0x000fe400000000ff */
[----:B------:R-:W-:Y:S01]  /*3e60*/  F2FP.F16.F32.PACK_AB R116, R123, R116 ;  /* 0x000000747b74723e */ /* 0x000fe200000000ff */
[----:B------:R-:W-:Y:S06]  /*3e70*/  BRA `(.L_x_8147) ;  /* 0x0000000800dc7947 */ /* 0x000fec0003800000 */
.L_x_8145:
[----:B------:R-:W-:Y:S05]  /*3e80*/  @!P0 BRA `(.L_x_8148) ;  /* 0x00000004006c8947 */ /* 0x000fea0003800000 */
[-CC-:B------:R-:W-:Y:S01]  /*3e90*/  FFMA.FTZ R209, R209, R127.reuse, R128.reuse ;  /* 0x0000007fd1d17223 */ /* 0x180fe20000010080 */
[C---:B------:R-:W-:Y:S01]  /*3ea0*/  LOP3.LUT P5, RZ, R248.reuse, 0xff0000, RZ, 0xc0, !PT ;  /* 0x00ff0000f8ff7812 */ /* 0x040fe200078ac0ff */
[-CC-:B------:R-:W-:Y:S01]  /*3eb0*/  FFMA.FTZ R211, R211, R127.reuse, R128.reuse ;  /* 0x0000007fd3d37223 */ /* 0x180fe20000010080 */
[----:B------:R-:W-:Y:S01]  /*3ec0*/  LOP3.LUT P6, RZ, R248, 0xff000000, RZ, 0xc0, !PT ;  /* 0xff000000f8ff7812 */ /* 0x000fe200078cc0ff */
[----:B------:R-:W-:Y:S01]  /*3ed0*/  FADD.FTZ R209, R208, -R209 ;  /* 0x800000d1d0d17221 */ /* 0x000fe20000010000 */
[----:B------:R-:W-:Y:S02]  /*3ee0*/  HFMA2 R0, -RZ, RZ, 0, 0 ;  /* 0x00000000ff007431 */ /* 0x000fe400000001ff */
[----:B------:R-:W-:Y:S01]  /*3ef0*/  FADD.FTZ R211, R210, -R211 ;  /* 0x800000d3d2d37221 */ /* 0x000fe20000010000 */
[--C-:B------:R-:W-:Y:S01]  /*3f00*/  FFMA.FTZ R91, R214, R127, R128.reuse ;  /* 0x0000007fd65b7223 */ /* 0x100fe20000010080 */
[----:B------:R-:W-:Y:S01]  /*3f10*/  FMUL.FTZ R94, R194, R209 ;  /* 0x000000d1c25e7220 */ /* 0x000fe20000410000 */
[----:B------:R-:W-:Y:S01]  /*3f20*/  FFMA.FTZ R216, R216, R127, R128 ;  /* 0x0000007fd8d87223 */ /* 0x000fe20000010080 */
[----:B------:R-:W-:Y:S01]  /*3f30*/  FMUL.FTZ R95, R194, R211 ;  /* 0x000000d3c25f7220 */ /* 0x000fe20000410000 */
[----:B------:R-:W-:Y:S01]  /*3f40*/  FADD.FTZ R91, R212, -R91 ;  /* 0x8000005bd45b7221 */ /* 0x000fe20000010000 */
[----:B------:R-:W-:Y:S01]  /*3f50*/  FMUL.FTZ R88, R94, R126 ;  /* 0x0000007e5e587220 */ /* 0x000fe20000410000 */
[----:B------:R-:W-:Y:S01]  /*3f60*/  FADD.FTZ R213, R213, -R216 ;  /* 0x800000d8d5d57221 */ /* 0x000fe20000010000 */
[----:B-----5:R-:W-:-:S02]  /*3f70*/  @P5 HADD2.F32 R90, -RZ, R117.H0_H0 ;  /* 0x20000075ff5a5230 */ /* 0x020fc40000004100 */
[----:B------:R-:W-:Y:S01]  /*3f80*/  FFMA.FTZ R218, R218, R127, R128 ;  /* 0x0000007fdada7223 */ /* 0x000fe20000010080 */
[----:B------:R-:W-:Y:S01]  /*3f90*/  FMUL.FTZ R89, R88, UR6 ;  /* 0x0000000658597c20 */ /* 0x000fe20008410000 */
[----:B------:R-:W-:Y:S01]  /*3fa0*/  FMUL.FTZ R88, R95, R126 ;  /* 0x0000007e5f587220 */ /* 0x000fe20000410000 */
[----:B------:R-:W-:Y:S01]  /*3fb0*/  @P6 HADD2.F32 R117, -RZ, R117.H1_H1 ;  /* 0x30000075ff756230 */ /* 0x000fe20000004100 */
[----:B------:R-:W-:Y:S01]  /*3fc0*/  LOP3.LUT P3, RZ, R249, 0xff, RZ, 0xc0, !PT ;  /* 0x000000fff9ff7812 */ /* 0x000fe2000786c0ff */
[-C--:B------:R-:W-:Y:S01]  /*3fd0*/  @P5 FMUL.FTZ R0, R90, R89.reuse ;  /* 0x000000595a005220 */ /* 0x080fe20000410000 */
[----:B------:R-:W-:Y:S01]  /*3fe0*/  FMUL.FTZ R90, R88, UR6 ;  /* 0x00000006585a7c20 */ /* 0x000fe20008410000 */
[----:B------:R-:W-:Y:S01]  /*3ff0*/  FMUL.FTZ R88, R74, R89 ;  /* 0x000000594a587220 */ /* 0x000fe20000410000 */
[----:B------:R-:W-:Y:S01]  /*4000*/  FADD.FTZ R215, R215, -R218 ;  /* 0x800000dad7d77221 */ /* 0x000fe20000010000 */
[----:B------:R-:W-:Y:S01]  /*4010*/  MOV R129, RZ ;  /* 0x000000ff00817202 */ /* 0x000fe20000000f00 */
[-C--:B------:R-:W-:Y:S01]  /*4020*/  FMUL.FTZ R89, R75, R90.reuse ;  /* 0x0000005a4b597220 */ /* 0x080fe20000410000 */
[----:B------:R-:W-:Y:S01]  /*4030*/  @P6 FMUL.FTZ R129, R117, R90 ;  /* 0x0000005a75816220 */ /* 0x000fe20000410000 */
[----:B0-----:R-:W-:Y:S01]  /*4040*/  FSEL R124, R88, RZ, P5 ;  /* 0x000000ff587c7208 */ /* 0x001fe20002800000 */
[C---:B------:R-:W-:Y:S01]  /*4050*/  FMUL.FTZ R88, R194.reuse, R91 ;  /* 0x0000005bc2587220 */ /* 0x040fe20000410000 */
[----:B------:R-:W-:Y:S01]  /*4060*/  LOP3.LUT P5, RZ, R249, 0xff00, RZ, 0xc0, !PT ;  /* 0x0000ff00f9ff7812 */ /* 0x000fe200078ac0ff */
[C---:B------:R-:W-:Y:S01]  /*4070*/  FMUL.FTZ R90, R194.reuse, R215 ;  /* 0x000000d7c25a7220 */ /* 0x040fe20000410000 */
[----:B------:R-:W-:Y:S01]  /*4080*/  FSEL R125, R89, RZ, P6 ;  /* 0x000000ff597d7208 */ /* 0x000fe20003000000 */
[----:B------:R-:W-:Y:S01]  /*4090*/  FMUL.FTZ R89, R194, R213 ;  /* 0x000000d5c2597220 */ /* 0x000fe20000410000 */
[-C--:B------:R-:W-:Y:S01]  /*40a0*/  FMUL.FTZ R91, R88, R126.reuse ;  /* 0x0000007e585b7220 */ /* 0x080fe20000410000 */
[----:B------:R-:W-:Y:S01]  /*40b0*/  LOP3.LUT P6, RZ, R249, 0xff0000, RZ, 0xc0, !PT ;  /* 0x00ff0000f9ff7812 */ /* 0x000fe200078cc0ff */
[-C--:B------:R-:W-:Y:S01]  /*40c0*/  FMUL.FTZ R93, R90, R126.reuse ;  /* 0x0000007e5a5d7220 */ /* 0x080fe20000410000 */
[----:B------:R-:W-:Y:S01]  /*40d0*/  FMUL.FTZ R92, R89, R126 ;  /* 0x0000007e595c7220 */ /* 0x000fe20000410000 */
[----:B------:R-:W-:Y:S01]  /*40e0*/  FMUL.FTZ R117, R91, UR6 ;  /* 0x000000065b757c20 */ /* 0x000fe20008410000 */
[----:B------:R-:W-:Y:S01]  /*40f0*/  CS2R R130, SRZ ;  /* 0x0000000000827805 */ /* 0x000fe2000001ff00 */
[----:B------:R-:W-:-:S02]  /*4100*/  @P3 HADD2.F32 R122, -RZ, R118.H0_H0 ;  /* 0x20000076ff7a3230 */ /* 0x000fc40000004100 */
[----:B------:R-:W-:Y:S01]  /*4110*/  FMUL.FTZ R92, R92, UR6 ;  /* 0x000000065c5c7c20 */ /* 0x000fe20008410000 */
[-C--:B------:R-:W-:Y:S01]  /*4120*/  FMUL.FTZ R91, R68, R117.reuse ;  /* 0x00000075445b7220 */ /* 0x080fe20000410000 */
[----:B------:R-:W-:Y:S02]  /*4130*/  @P5 HADD2.F32 R123, -RZ, R118.H1_H1 ;  /* 0x30000076ff7b5230 */ /* 0x000fe40000004100 */
[----:B------:R-:W-:Y:S01]  /*4140*/  FMUL.FTZ R93, R93, UR6 ;  /* 0x000000065d5d7c20 */ /* 0x000fe20008410000 */
[----:B------:R-:W-:Y:S01]  /*4150*/  @P3 FMUL.FTZ R130, R122, R117 ;  /* 0x000000757a823220 */ /* 0x000fe20000410000 */
[----:B------:R-:W-:Y:S02]  /*4160*/  CS2R R132, SRZ ;  /* 0x0000000000847805 */ /* 0x000fe4000001ff00 */
[----:B------:R-:W-:Y:S01]  /*4170*/  FSEL R196, R91, RZ, P3 ;  /* 0x000000ff5bc47208 */ /* 0x000fe20001800000 */
[-C--:B------:R-:W-:Y:S01]  /*4180*/  @P5 FMUL.FTZ R131, R123, R92.reuse ;  /* 0x0000005c7b835220 */ /* 0x080fe20000410000 */
[----:B------:R-:W-:Y:S01]  /*4190*/  FMUL.FTZ R92, R69, R92 ;  /* 0x0000005c455c7220 */ /* 0x000fe20000410000 */
[----:B------:R-:W-:-:S02]  /*41a0*/  @P6 HADD2.F32 R118, -RZ, R119.H0_H0 ;  /* 0x20000077ff766230 */ /* 0x000fc40000004100 */
[----:B------:R-:W-:Y:S01]  /*41b0*/  FMUL.FTZ R91, R70, R93 ;  /* 0x0000005d465b7220 */ /* 0x000fe20000410000 */
[----:B------:R-:W-:Y:S01]  /*41c0*/  ISETP.GE.U32.AND P3, PT, R248, RZ, PT ;  /* 0x000000fff800720c */ /* 0x000fe20003f66070 */
[-CC-:B------:R-:W-:Y:S01]  /*41d0*/  FFMA.FTZ R207, R207, R127.reuse, R128.reuse ;  /* 0x0000007fcfcf7223 */ /* 0x180fe20000010080 */
[----:B------:R-:W-:Y:S01]  /*41e0*/  FSEL R197, R92, RZ, P5 ;  /* 0x000000ff5cc57208 */ /* 0x000fe20002800000 */
[--C-:B------:R-:W-:Y:S01]  /*41f0*/  FFMA.FTZ R92, R219, R127, R128.reuse ;  /* 0x0000007fdb5c7223 */ /* 0x100fe20000010080 */
[----:B------:R-:W-:Y:S01]  /*4200*/  @P6 FMUL.FTZ R132, R118, R93 ;  /* 0x0000005d76846220 */ /* 0x000fe20000410000 */
[----:B------:R-:W-:Y:S01]  /*4210*/  ISETP.GE.U32.AND.EX P3, PT, R249, 0x1000000, PT, P3 ;  /* 0x01000000f900780c */ /* 0x000fe20003f66130 */
[----:B------:R-:W-:Y:S01]  /*4220*/  FFMA.FTZ R205, R205, R127, R128 ;  /* 0x0000007fcdcd7223 */ /* 0x000fe20000010080 */
[----:B------:R-:W-:Y:S01]  /*4230*/  FSEL R199, R91, RZ, P6 ;  /* 0x000000ff5bc77208 */ /* 0x000fe20003000000 */
[----:B------:R-:W-:Y:S01]  /*4240*/  FADD.FTZ R91, R217, -R92 ;  /* 0x8000005cd95b7221 */ /* 0x000fe20000010000 */
[----:B------:R-:W-:Y:S01]  /*4250*/  LOP3.LUT P5, RZ, R248, 0xff, RZ, 0xc0, !PT ;  /* 0x000000fff8ff7812 */ /* 0x000fe200078ac0ff */
[----:B------:R-:W-:Y:S01]  /*4260*/  FADD.FTZ R207, R206, -R207 ;  /* 0x800000cfcecf7221 */ /* 0x000fe20000010000 */
[----:B------:R-:W-:Y:S01]  /*4270*/  LOP3.LUT P6, RZ, R248, 0xff00, RZ, 0xc0, !PT ;  /* 0x0000ff00f8ff7812 */ /* 0x000fe200078cc0ff */
[----:B------:R-:W-:Y:S01]  /*4280*/  FMUL.FTZ R91, R194, R91 ;  /* 0x0000005bc25b7220 */ /* 0x000fe20000410000 */
[----:B------:R-:W-:Y:S01]  /*4290*/  FADD.FTZ R205, R204, -R205 ;  /* 0x800000cdcccd7221 */ /* 0x000fe20000010000 */
[C---:B------:R-:W-:Y:S01]  /*42a0*/  FMUL.FTZ R93, R194.reuse, R207 ;  /* 0x000000cfc25d7220 */ /* 0x040fe20000410000 */
[----:B------:R-:W-:Y:S01]  /*42b0*/  CS2R R134, SRZ ;  /* 0x0000000000867805 */ /* 0x000fe2000001ff00 */
[----:B------:R-:W-:Y:S01]  /*42c0*/  FMUL.FTZ R117, R91, R126 ;  /* 0x0000007e5b757220 */ /* 0x000fe20000410000 */
[----:B------:R-:W-:Y:S01]  /*42d0*/  FMUL.FTZ R92, R194, R205 ;  /* 0x000000cdc25c7220 */ /* 0x000fe20000410000 */
[----:B------:R-:W-:-:S02]  /*42e0*/  @P3 HADD2.F32 R119, -RZ, R119.H1_H1 ;  /* 0x30000077ff773230 */ /* 0x000fc40000004100 */
[----:B------:R-:W-:Y:S01]  /*42f0*/  FMUL.FTZ R118, R117, UR6 ;  /* 0x0000000675767c20 */ /* 0x000fe20008410000 */
[-C--:B------:R-:W-:Y:S01]  /*4300*/  FMUL.FTZ R117, R93, R126.reuse ;  /* 0x0000007e5d757220 */ /* 0x080fe20000410000 */
[--C-:B------:R-:W-:Y:S02]  /*4310*/  @P5 HADD2.F32 R198, -RZ, R116.reuse.H0_H0 ;  /* 0x20000074ffc65230 */ /* 0x100fe40000004100 */
[----:B------:R-:W-:Y:S02]  /*4320*/  @P6 HADD2.F32 R123, -RZ, R116.H1_H1 ;  /* 0x30000074ff7b6230 */ /* 0x000fe40000004100 */
[----:B------:R-:W-:Y:S01]  /*4330*/  FMUL.FTZ R116, R92, R126 ;  /* 0x0000007e5c747220 */ /* 0x000fe20000410000 */
[-C--:B------:R-:W-:Y:S01]  /*4340*/  @P3 FMUL.FTZ R133, R119, R118.reuse ;  /* 0x0000007677853220 */ /* 0x080fe20000410000 */
[----:B------:R-:W-:Y:S01]  /*4350*/  FMUL.FTZ R122, R117, UR6 ;  /* 0x00000006757a7c20 */ /* 0x000fe20008410000 */
[----:B------:R-:W-:Y:S01]  /*4360*/  FMUL.FTZ R118, R71, R118 ;  /* 0x0000007647767220 */ /* 0x000fe20000410000 */
[----:B------:R-:W-:-:S02]  /*4370*/  FMUL.FTZ R119, R116, UR6 ;  /* 0x0000000674777c20 */ /* 0x000fc40008410000 */
[-C--:B------:R-:W-:Y:S01]  /*4380*/  FMUL.FTZ R117, R73, R122.reuse ;  /* 0x0000007a49757220 */ /* 0x080fe20000410000 */
[----:B------:R-:W-:Y:S01]  /*4390*/  @P6 FMUL.FTZ R135, R123, R122 ;  /* 0x0000007a7b876220 */ /* 0x000fe20000410000 */
[-C--:B------:R-:W-:Y:S01]  /*43a0*/  FMUL.FTZ R116, R72, R119.reuse ;  /* 0x0000007748747220 */ /* 0x080fe20000410000 */
        /* <DEDUP_REMOVED lines=9> */
.L_x_8148:
[-CC-:B------:R-:W-:Y:S01]  /*4440*/  FFMA.FTZ R209, R209, R127.reuse, R128.reuse ;  /* 0x0000007fd1d17223 */ /* 0x180fe20000010080 */
[C---:B------:R-:W-:Y:S01]  /*4450*/  LOP3.LUT P5, RZ, R248.reuse, 0xff0000, RZ, 0xc0, !PT ;  /* 0x00ff0000f8ff7812 */ /* 0x040fe200078ac0ff */
[-CC-:B------:R-:W-:Y:S01]  /*4460*/  FFMA.FTZ R211, R211, R127.reuse, R128.reuse ;  /* 0x0000007fd3d37223 */ /* 0x180fe20000010080 */
[----:B------:R-:W-:Y:S01]  /*4470*/  LOP3.LUT P6, RZ, R248, 0xff000000, RZ, 0xc0, !PT ;  /* 0xff000000f8ff7812 */ /* 0x000fe200078cc0ff */
[----:B------:R-:W-:Y:S01]  /*4480*/  FADD.FTZ R209, R208, -R209 ;  /* 0x800000d1d0d17221 */ /* 0x000fe20000010000 */
[----:B------:R-:W-:Y:S02]  /*4490*/  HFMA2 R0, -RZ, RZ, 0, 0 ;  /* 0x00000000ff007431 */ /* 0x000fe400000001ff */
[----:B------:R-:W-:Y:S01]  /*44a0*/  FADD.FTZ R211, R210, -R211 ;  /* 0x800000d3d2d37221 */ /* 0x000fe20000010000 */
[--C-:B0-----:R-:W-:Y:S01]  /*44b0*/  FFMA.FTZ R125, R214, R127, R128.reuse ;  /* 0x0000007fd67d7223 */ /* 0x101fe20000010080 */
[C---:B------:R-:W-:Y:S01]  /*44c0*/  FMUL.FTZ R209, R194.reuse, R209 ;  /* 0x000000d1c2d17220 */ /* 0x040fe20000410000 */
[----:B------:R-:W-:Y:S01]  /*44d0*/  LOP3.LUT P3, RZ, R249, 0xff, RZ, 0xc0, !PT ;  /* 0x000000fff9ff7812 */ /* 0x000fe2000786c0ff */
[----:B------:R-:W-:Y:S01]  /*44e0*/  FMUL.FTZ R211, R194, R211 ;  /* 0x000000d3c2d37220 */ /* 0x000fe20000410000 */
[----:B------:R-:W-:Y:S01]  /*44f0*/  FADD.FTZ R133, R212, -R125 ;  /* 0x8000007dd4857221 */ /* 0x000fe20000010000 */
[----:B------:R-:W-:Y:S01]  /*4500*/  FMUL.FTZ R122, R126, R209 ;  /* 0x000000d17e7a7220 */ /* 0x000fe20000410000 */
[----:B------:R-:W-:Y:S01]  /*4510*/  FFMA.FTZ R216, R216, R127, R128 ;  /* 0x0000007fd8d87223 */ /* 0x000fe20000010080 */
[----:B-----5:R-:W-:-:S02]  /*4520*/  @P5 HADD2.F32 R124, -RZ, R117.H0_H0 ;  /* 0x20000075ff7c5230 */ /* 0x020fc40000004100 */
[----:B------:R-:W-:Y:S01]  /*4530*/  FFMA.FTZ R218, R218, R127, R128 ;  /* 0x0000007fdada7223 */ /* 0x000fe20000010080 */
[----:B------:R-:W-:Y:S01]  /*4540*/  FMUL.FTZ R123, R122, UR6 ;  /* 0x000000067a7b7c20 */ /* 0x000fe20008410000 */
[----:B------:R-:W-:Y:S01]  /*4550*/  FMUL.FTZ R122, R126, R211 ;  /* 0x000000d37e7a7220 */ /* 0x000fe20000410000 */
[----:B------:R-:W-:Y:S02]  /*4560*/  @P6 HADD2.F32 R125, -RZ, R117.H1_H1 ;  /* 0x30000075ff7d6230 */ /* 0x000fe40000004100 */
[----:B------:R-:W-:Y:S01]  /*4570*/  FADD.FTZ R213, R213, -R216 ;  /* 0x800000d8d5d57221 */ /* 0x000fe20000010000 */
[-C--:B------:R-:W-:Y:S01]  /*4580*/  @P5 FMUL.FTZ R0, R124, R123.reuse ;  /* 0x0000007b7c005220 */ /* 0x080fe20000410000 */
[----:B------:R-:W-:Y:S01]  /*4590*/  FMUL.FTZ R124, R122, UR6 ;  /* 0x000000067a7c7c20 */ /* 0x000fe20008410000 */
[----:B------:R-:W-:Y:S01]  /*45a0*/  FMUL.FTZ R122, R74, R123 ;  /* 0x0000007b4a7a7220 */ /* 0x000fe20000410000 */
[----:B------:R-:W-:Y:S01]  /*45b0*/  MOV R129, RZ ;  /* 0x000000ff00817202 */ /* 0x000fe20000000f00 */
[----:B------:R-:W-:Y:S01]  /*45c0*/  FMUL.FTZ R133, R194, R133 ;  /* 0x00000085c2857220 */ /* 0x000fe20000410000 */
[-C--:B------:R-:W-:Y:S01]  /*45d0*/  FMUL.FTZ R123, R75, R124.reuse ;  /* 0x0000007c4b7b7220 */ /* 0x080fe20000410000 */
        /* <DEDUP_REMOVED lines=8> */
[----:B------:R-:W-:-:S02]  /*4660*/  @P3 HADD2.F32 R134, -RZ, R118.H0_H0 ;  /* 0x20000076ff863230 */ /* 0x000fc40000004100 */
[----:B------:R-:W-:Y:S01]  /*4670*/  FMUL.FTZ R123, R194, R215 ;  /* 0x000000d7c27b7220 */ /* 0x000fe20000410000 */
[----:B------:R-:W-:Y:S01]  /*4680*/  FMUL.FTZ R125, R122, UR6 ;  /* 0x000000067a7d7c20 */ /* 0x000fe20008410000 */
[----:B------:R-:W-:Y:S01]  /*4690*/  CS2R R130, SRZ ;  /* 0x0000000000827805 */ /* 0x000fe2000001ff00 */
[----:B------:R-:W-:Y:S02]  /*46a0*/  HFMA2 R132, -RZ, RZ, 0, 0 ;  /* 0x00000000ff847431 */ /* 0x000fe400000001ff */
[----:B------:R-:W-:Y:S01]  /*46b0*/  FMUL.FTZ R123, R126, R123 ;  /* 0x0000007b7e7b7220 */ /* 0x000fe20000410000 */
[----:B------:R-:W-:Y:S01]  /*46c0*/  @P3 FMUL.FTZ R130, R134, R125 ;  /* 0x0000007d86823220 */ /* 0x000fe20000410000 */
[--C-:B------:R-:W-:Y:S01]  /*46d0*/  FFMA.FTZ R207, R207, R127, R128.reuse ;  /* 0x0000007fcfcf7223 */ /* 0x100fe20000010080 */
[----:B------:R-:W-:Y:S02]  /*46e0*/  @P5 HADD2.F32 R133, -RZ, R118.H1_H1 ;  /* 0x30000076ff855230 */ /* 0x000fe40000004100 */
[----:B------:R-:W-:Y:S01]  /*46f0*/  FMUL.FTZ R118, R126, R213 ;  /* 0x000000d57e767220 */ /* 0x000fe20000410000 */
[----:B------:R-:W-:Y:S01]  /*4700*/  FMUL.FTZ R123, R123, UR6 ;  /* 0x000000067b7b7c20 */ /* 0x000fe20008410000 */
[----:B------:R-:W-:Y:S01]  /*4710*/  FFMA.FTZ R205, R205, R127, R128 ;  /* 0x0000007fcdcd7223 */ /* 0x000fe20000010080 */
[----:B------:R-:W-:-:S02]  /*4720*/  @P6 HADD2.F32 R196, -RZ, R119.H0_H0 ;  /* 0x20000077ffc46230 */ /* 0x000fc40000004100 */
[----:B------:R-:W-:Y:S01]  /*4730*/  FMUL.FTZ R122, R118, UR6 ;  /* 0x00000006767a7c20 */ /* 0x000fe20008410000 */
[----:B------:R-:W-:Y:S01]  /*4740*/  FMUL.FTZ R118, R68, R125 ;  /* 0x0000007d44767220 */ /* 0x000fe20000410000 */
[----:B------:R-:W-:Y:S01]  /*4750*/  FADD.FTZ R207, R206, -R207 ;  /* 0x800000cfcecf7221 */ /* 0x000fe20000010000 */
[----:B------:R-:W-:Y:S01]  /*4760*/  FADD.FTZ R205, R204, -R205 ;  /* 0x800000cdcccd7221 */ /* 0x000fe20000010000 */
[-C--:B------:R-:W-:Y:S01]  /*4770*/  @P5 FMUL.FTZ R131, R133, R122.reuse ;  /* 0x0000007a85835220 */ /* 0x080fe20000410000 */
[----:B------:R-:W-:Y:S01]  /*4780*/  FMUL.FTZ R122, R69, R122 ;  /* 0x0000007a457a7220 */ /* 0x000fe20000410000 */
[----:B------:R-:W-:Y:S01]  /*4790*/  FSEL R125, R118, RZ, P3 ;  /* 0x000000ff767d7208 */ /* 0x000fe20001800000 */
[-C--:B------:R-:W-:Y:S01]  /*47a0*/  FMUL.FTZ R118, R70, R123.reuse ;  /* 0x0000007b46767220 */ /* 0x080fe20000410000 */
[----:B------:R-:W-:Y:S01]  /*47b0*/  @P6 FMUL.FTZ R132, R196, R123 ;  /* 0x0000007bc4846220 */ /* 0x000fe20000410000 */
[----:B------:R-:W-:Y:S01]  /*47c0*/  ISETP.GE.U32.AND P3, PT, R248, RZ, PT ;  /* 0x000000fff800720c */ /* 0x000fe20003f66070 */
[----:B------:R-:W-:Y:S01]  /*47d0*/  FMUL.FTZ R205, R194, R205 ;  /* 0x000000cdc2cd7220 */ /* 0x000fe20000410000 */
[----:B------:R-:W-:Y:S01]  /*47e0*/  FSEL R196, R122, RZ, P5 ;  /* 0x000000ff7ac47208 */ /* 0x000fe20002800000 */
[----:B------:R-:W-:Y:S01]  /*47f0*/  FFMA.FTZ R122, R219, R127, R128 ;  /* 0x0000007fdb7a7223 */ /* 0x000fe20000010080 */
[----:B------:R-:W-:Y:S01]  /*4800*/  FSEL R198, R118, RZ, P6 ;  /* 0x000000ff76c67208 */ /* 0x000fe20003000000 */
[----:B------:R-:W-:Y:S01]  /*4810*/  FMUL.FTZ R207, R194, R207 ;  /* 0x000000cfc2cf7220 */ /* 0x000fe20000410000 */
[C---:B------:R-:W-:Y:S01]  /*4820*/  LOP3.LUT P5, RZ, R248.reuse, 0xff, RZ, 0xc0, !PT ;  /* 0x000000fff8ff7812 */ /* 0x040fe200078ac0ff */
[----:B------:R-:W-:Y:S01]  /*4830*/  FADD.FTZ R217, R217, -R122 ;  /* 0x8000007ad9d97221 */ /* 0x000fe20000010000 */
[----:B------:R-:W-:-:S02]  /*4840*/  LOP3.LUT P6, RZ, R248, 0xff00, RZ, 0xc0, !PT ;  /* 0x0000ff00f8ff7812 */ /* 0x000fc400078cc0ff */
[----:B------:R-:W-:Y:S02]  /*4850*/  CS2R R134, SRZ ;  /* 0x0000000000867805 */ /* 0x000fe4000001ff00 */
[----:B------:R-:W-:Y:S01]  /*4860*/  ISETP.GE.U32.AND.EX P3, PT, R249, 0x1000000, PT, P3 ;  /* 0x01000000f900780c */ /* 0x000fe20003f66130 */
[----:B------:R-:W-:Y:S01]  /*4870*/  FMUL.FTZ R217, R194, R217 ;  /* 0x000000d9c2d97220 */ /* 0x000fe20000410000 */
[----:B------:R-:W-:Y:S02]  /*4880*/  MOV R133, RZ ;  /* 0x000000ff00857202 */ /* 0x000fe40000000f00 */
[----:B------:R-:W-:Y:S01]  /*4890*/  F2FP.F16.F32.PACK_AB R117, R124, R117 ;  /* 0x000000757c75723e */ /* 0x000fe200000000ff */
[----:B------:R-:W-:Y:S02]  /*48a0*/  FMUL.FTZ R118, R126, R217 ;  /* 0x000000d97e767220 */ /* 0x000fe40000410000 */
[--C-:B------:R-:W-:Y:S02]  /*48b0*/  @P5 HADD2.F32 R202, -RZ, R116.reuse.H0_H0 ;  /* 0x20000074ffca5230 */ /* 0x100fe40000004100 */
[----:B------:R-:W-:Y:S01]  /*48c0*/  FMUL.FTZ R200, R118, UR6 ;  /* 0x0000000676c87c20 */ /* 0x000fe20008410000 */
[----:B------:R-:W-:-:S02]  /*48d0*/  @P6 HADD2.F32 R197, -RZ, R116.H1_H1 ;  /* 0x30000074ffc56230 */ /* 0x000fc40000004100 */
[C---:B------:R-:W-:Y:S01]  /*48e0*/  FMUL.FTZ R116, R126.reuse, R205 ;  /* 0x000000cd7e747220 */ /* 0x040fe20000410000 */
[----:B------:R-:W-:Y:S01]  /*48f0*/  FMUL.FTZ R118, R126, R207 ;  /* 0x000000cf7e767220 */ /* 0x000fe20000410000 */
[----:B------:R-:W-:Y:S02]  /*4900*/  @P3 HADD2.F32 R119, -RZ, R119.H1_H1 ;  /* 0x30000077ff773230 */ /* 0x000fe40000004100 */
[----:B------:R-:W-:Y:S01]  /*4910*/  FMUL.FTZ R123, R116, UR6 ;  /* 0x00000006747b7c20 */ /* 0x000fe20008410000 */
[----:B------:R-:W-:Y:S02]  /*4920*/  FMUL.FTZ R122, R118, UR6 ;  /* 0x00000006767a7c20 */ /* 0x000fe40008410000 */
[-C--:B------:R-:W-:Y:S01]  /*4930*/  @P3 FMUL.FTZ R133, R119, R200.reuse ;  /* 0x000000c877853220 */ /* 0x080fe20000410000 */
[----:B------:R-:W-:Y:S01]  /*4940*/  FMUL.FTZ R119, R71, R200 ;  /* 0x000000c847777220 */ /* 0x000fe20000410000 */
[-C--:B------:R-:W-:Y:S01]  /*4950*/  FMUL.FTZ R116, R72, R123.reuse ;  /* 0x0000007b48747220 */ /* 0x080fe20000410000 */
[-C--:B------:R-:W-:Y:S01]  /*4960*/  FMUL.FTZ R118, R73, R122.reuse ;  /* 0x0000007a49767220 */ /* 0x080fe20000410000 */
[----:B------:R-:W-:Y:S01]  /*4970*/  @P5 FMUL.FTZ R134, R202, R123 ;  /* 0x0000007bca865220 */ /* 0x000fe20000410000 */
[----:B------:R-:W-:Y:S01]  /*4980*/  @P6 FMUL.FTZ R135, R197, R122 ;  /* 0x0000007ac5876220 */ /* 0x000fe20000410000 */
[----:B------:R-:W-:-:S02]  /*4990*/  FSEL R119, R119, RZ, P3 ;  /* 0x000000ff77777208 */ /* 0x000fc40001800000 */
[----:B------:R-:W-:Y:S02]  /*49a0*/  FSEL R116, R116, RZ, P5 ;  /* 0x000000ff74747208 */ /* 0x000fe40002800000 */
[----:B------:R-:W-:Y:S02]  /*49b0*/  FSEL R123, R118, RZ, P6 ;  /* 0x000000ff767b7208 */ /* 0x000fe40003000000 */
[----:B------:R-:W-:Y:S02]  /*49c0*/  F2FP.F16.F32.PACK_AB R119, R119, R198 ;  /* 0x000000c67777723e */ /* 0x000fe400000000ff */
[----:B------:R-:W-:Y:S02]  /*49d0*/  F2FP.F16.F32.PACK_AB R118, R196, R125 ;  /* 0x0000007dc476723e */ /* 0x000fe400000000ff */
[----:B------:R-:W-:-:S07]  /*49e0*/  F2FP.F16.F32.PACK_AB R116, R123, R116 ;  /* 0x000000747b74723e */ /* 0x000fce00000000ff */
.L_x_8147:
[----:B------:R-:W0:Y:S01]  /*49f0*/  @P0 LDC.64 R122, c[0x0][0x478] ;  /* 0x00011e00ff7a0b82 */ /* 0x000e220000000a00 */
[----:B------:R-:W-:-:S04]  /*4a00*/  IMAD.WIDE.U32 R124, R195, 0x10, R120 ;  /* 0x00000010c37c7825 */ /* 0x000fc800078e0078 */
        /* <DEDUP_REMOVED lines=9> */
[----:B0-----:R-:W-:-:S05]  /*4aa0*/  @P0 IMAD.WIDE.U32 R122, R195, 0x20, R122 ;  /* 0x00000020c37a0825 */ /* 0x001fca00078e007a */
[----:B------:R-:W-:Y:S04]  /*4ab0*/  @P0 STG.E.128 desc[UR8][R122.64], R92 ;  /* 0x0000005c7a000986 */ /* 0x000fe8000c101d08 */
[----:B------:R-:W-:Y:S04]  /*4ac0*/  @P0 STG.E.128 desc[UR8][R122.64+0x10], R88 ;  /* 0x000010587a000986 */ /* 0x000fe8000c101d08 */
[----:B------:R0:W-:Y:S04]  /*4ad0*/  STG.E.128 desc[UR8][R124.64], R116 ;  /* 0x000000747c007986 */ /* 0x0001e8000c101d08 */
[----:B0-----:R0:W5:Y:S01]  /*4ae0*/  LDG.E.128 R116, desc[UR8][R246.64] ;  /* 0x00000008f6747981 */ /* 0x001162000c1e1d00 */
[----:B------:R-:W-:Y:S05]  /*4af0*/  @!P2 BRA `(.L_x_8149) ;  /* 0x0000000800eca947 */ /* 0x000fea0003800000 */
        /* <DEDUP_REMOVED lines=9> */
[----:B------:R-:W-:Y:S01]  /*4b90*/  FFMA.FTZ R94, R194, R147, R114 ;  /* 0x00000093c25e7223 */ /* 0x000fe20000010072 */
[----:B------:R-:W-:Y:S01]  /*4ba0*/  FADD.FTZ R143, R143, -R142 ;  /* 0x8000008e8f8f7221 */ /* 0x000fe20000010000 */
[----:B------:R-:W-:Y:S01]  /*4bb0*/  LOP3.LUT P2, RZ, R244, 0xff000000, RZ, 0xc0, !PT ;  /* 0xff000000f4ff7812 */ /* 0x000fe2000784c0ff */
[----:B------:R-:W-:Y:S01]  /*4bc0*/  FADD.FTZ R139, R139, -R138 ;  /* 0x8000008a8b8b7221 */ /* 0x000fe20000010000 */
[----:B------:R-:W-:Y:S01]  /*4bd0*/  FMUL.FTZ R88, R94, R126 ;  /* 0x0000007e5e587220 */ /* 0x000fe20000410000 */
[----:B------:R-:W-:Y:S01]  /*4be0*/  FFMA.FTZ R95, R194, R144, R115 ;  /* 0x00000090c25f7223 */ /* 0x000fe20000010073 */
[----:B-----5:R-:W-:-:S02]  /*4bf0*/  @P6 HADD2.F32 R89, -RZ, R117.H0_H0 ;  /* 0x20000075ff596230 */ /* 0x020fc40000004100 */
[----:B------:R-:W-:Y:S02]  /*4c00*/  HFMA2 R0, -RZ, RZ, 0, 0 ;  /* 0x00000000ff007431 */ /* 0x000fe400000001ff */
[----:B------:R-:W-:Y:S01]  /*4c10*/  FMUL.FTZ R123, R88, UR6 ;  /* 0x00000006587b7c20 */ /* 0x000fe20008410000 */
[C---:B------:R-:W-:Y:S01]  /*4c20*/  FFMA.FTZ R88, R194.reuse, R143, R84 ;  /* 0x0000008fc2587223 */ /* 0x040fe20000010054 */
[----:B------:R-:W-:Y:S01]  /*4c30*/  LOP3.LUT P3, RZ, R245, 0xff0000, RZ, 0xc0, !PT ;  /* 0x00ff0000f5ff7812 */ /* 0x000fe2000786c0ff */
[----:B------:R-:W-:Y:S01]  /*4c40*/  FFMA.FTZ R90, R194, R139, R86 ;  /* 0x0000008bc25a7223 */ /* 0x000fe20000010056 */
[----:B------:R-:W-:Y:S01]  /*4c50*/  @P6 FMUL.FTZ R0, R123, R89 ;  /* 0x000000597b006220 */ /* 0x000fe20000410000 */
[-C--:B------:R-:W-:Y:S01]  /*4c60*/  FMUL.FTZ R89, R95, R126.reuse ;  /* 0x0000007e5f597220 */ /* 0x080fe20000410000 */
[-C--:B------:R-:W-:Y:S01]  /*4c70*/  FMUL.FTZ R91, R88, R126.reuse ;  /* 0x0000007e585b7220 */ /* 0x080fe20000410000 */
[----:B------:R-:W-:Y:S02]  /*4c80*/  @P5 HADD2.F32 R92, -RZ, R118.H0_H0 ;  /* 0x20000076ff5c5230 */ /* 0x000fe40000004100 */
[----:B------:R-:W-:Y:S01]  /*4c90*/  FMUL.FTZ R93, R90, R126 ;  /* 0x0000007e5a5d7220 */ /* 0x000fe20000410000 */
[----:B------:R-:W-:Y:S01]  /*4ca0*/  FMUL.FTZ R124, R89, UR6 ;  /* 0x00000006597c7c20 */ /* 0x000fe20008410000 */
[----:B------:R-:W-:Y:S01]  /*4cb0*/  FMUL.FTZ R125, R91, UR6 ;  /* 0x000000065b7d7c20 */ /* 0x000fe20008410000 */
[----:B------:R-:W-:Y:S01]  /*4cc0*/  FMUL.FTZ R89, R66, R123 ;  /* 0x0000007b42597220 */ /* 0x000fe20000410000 */
[----:B------:R-:W-:Y:S01]  /*4cd0*/  CS2R R130, SRZ ;  /* 0x0000000000827805 */ /* 0x000fe2000001ff00 */
[----:B------:R-:W-:-:S02]  /*4ce0*/  @P2 HADD2.F32 R117, -RZ, R117.H1_H1 ;  /* 0x30000075ff752230 */ /* 0x000fc40000004100 */
[----:B------:R-:W-:Y:S01]  /*4cf0*/  FMUL.FTZ R93, R93, UR6 ;  /* 0x000000065d5d7c20 */ /* 0x000fe20008410000 */
[----:B------:R-:W-:Y:S01]  /*4d00*/  FMUL.FTZ R91, R67, R124 ;  /* 0x0000007c435b7220 */ /* 0x000fe20000410000 */
[----:B------:R-:W-:Y:S01]  /*4d10*/  @P5 FMUL.FTZ R130, R125, R92 ;  /* 0x0000005c7d825220 */ /* 0x000fe20000410000 */
[----:B------:R-:W-:Y:S01]  /*4d20*/  FMUL.FTZ R92, R60, R125 ;  /* 0x0000007d3c5c7220 */ /* 0x000fe20000410000 */
[----:B------:R-:W-:Y:S01]  /*4d30*/  FSEL R125, R89, RZ, P6 ;  /* 0x000000ff597d7208 */ /* 0x000fe20003000000 */
[----:B------:R-:W-:Y:S01]  /*4d40*/  @P3 HADD2.F32 R122, -RZ, R119.H0_H0 ;  /* 0x20000077ff7a3230 */ /* 0x000fe20000004100 */
[----:B------:R-:W-:Y:S01]  /*4d50*/  MOV R129, RZ ;  /* 0x000000ff00817202 */ /* 0x000fe20000000f00 */
[----:B------:R-:W-:Y:S01]  /*4d60*/  FMUL.FTZ R89, R62, R93 ;  /* 0x0000005d3e597220 */ /* 0x000fe20000410000 */
[----:B------:R-:W-:Y:S01]  /*4d70*/  @P2 FMUL.FTZ R129, R124, R117 ;  /* 0x000000757c812220 */ /* 0x000fe20000410000 */
[----:B------:R-:W-:Y:S02]  /*4d80*/  FSEL R134, R91, RZ, P2 ;  /* 0x000000ff5b867208 */ /* 0x000fe40001000000 */
[----:B------:R-:W-:-:S02]  /*4d90*/  CS2R R132, SRZ ;  /* 0x0000000000847805 */ /* 0x000fc4000001ff00 */
[----:B------:R-:W-:Y:S01]  /*4da0*/  ISETP.GE.U32.AND P2, PT, R244, RZ, PT ;  /* 0x000000fff400720c */ /* 0x000fe20003f46070 */
[----:B------:R-:W-:Y:S01]  /*4db0*/  @P3 FMUL.FTZ R132, R93, R122 ;  /* 0x0000007a5d843220 */ /* 0x000fe20000410000 */
[----:B------:R-:W-:Y:S01]  /*4dc0*/  LOP3.LUT P6, RZ, R245, 0xff00, RZ, 0xc0, !PT ;  /* 0x0000ff00f5ff7812 */ /* 0x000fe200078cc0ff */
[-CC-:B------:R-:W-:Y:S01]  /*4dd0*/  FFMA.FTZ R148, R148, R127.reuse, R128.reuse ;  /* 0x0000007f94947223 */ /* 0x180fe20000010080 */
        /* <DEDUP_REMOVED lines=11> */
[----:B------:R-:W-:Y:S01]  /*4e90*/  FADD.FTZ R148, R149, -R148 ;  /* 0x8000009495947221 */ /* 0x000fe20000010000 */
[C---:B------:R-:W-:Y:S01]  /*4ea0*/  FFMA.FTZ R89, R194.reuse, R140, R85 ;  /* 0x0000008cc2597223 */ /* 0x040fe20000010055 */
[C---:B------:R-:W-:Y:S01]  /*4eb0*/  FFMA.FTZ R91, R194.reuse, R136, R87 ;  /* 0x00000088c25b7223 */ /* 0x040fe20000010057 */
[C---:B------:R-:W-:Y:S01]  /*4ec0*/  FFMA.FTZ R92, R194.reuse, R151, R112 ;  /* 0x00000097c25c7223 */ /* 0x040fe20000010070 */
[----:B------:R-:W-:Y:S01]  /*4ed0*/  FFMA.FTZ R93, R194, R148, R113 ;  /* 0x00000094c25d7223 */ /* 0x000fe20000010071 */
[----:B------:R-:W-:-:S02]  /*4ee0*/  @P6 HADD2.F32 R122, -RZ, R118.H1_H1 ;  /* 0x30000076ff7a6230 */ /* 0x000fc40000004100 */
[-C--:B------:R-:W-:Y:S01]  /*4ef0*/  FMUL.FTZ R123, R91, R126.reuse ;  /* 0x0000007e5b7b7220 */ /* 0x080fe20000410000 */
[--C-:B------:R-:W-:Y:S01]  /*4f00*/  @P5 HADD2.F32 R117, -RZ, R116.reuse.H0_H0 ;  /* 0x20000074ff755230 */ /* 0x100fe20000004100 */
[----:B------:R-:W-:Y:S01]  /*4f10*/  MOV R128, RZ ;  /* 0x000000ff00807202 */ /* 0x000fe20000000f00 */
[----:B------:R-:W-:Y:S02]  /*4f20*/  @P3 HADD2.F32 R118, -RZ, R116.H1_H1 ;  /* 0x30000074ff763230 */ /* 0x000fe40000004100 */
[-C--:B------:R-:W-:Y:S01]  /*4f30*/  FMUL.FTZ R116, R92, R126.reuse ;  /* 0x0000007e5c747220 */ /* 0x080fe20000410000 */
[----:B------:R-:W-:Y:S02]  /*4f40*/  @P2 HADD2.F32 R124, -RZ, R119.H1_H1 ;  /* 0x30000077ff7c2230 */ /* 0x000fe40000004100 */
[-C--:B------:R-:W-:Y:S01]  /*4f50*/  FMUL.FTZ R119, R89, R126.reuse ;  /* 0x0000007e59777220 */ /* 0x080fe20000410000 */
[----:B------:R-:W-:Y:S01]  /*4f60*/  FMUL.FTZ R126, R93, R126 ;  /* 0x0000007e5d7e7220 */ /* 0x000fe20000410000 */
[----:B------:R-:W-:Y:S01]  /*4f70*/  FMUL.FTZ R116, R116, UR6 ;  /* 0x0000000674747c20 */ /* 0x000fe20008410000 */
[----:B------:R-:W-:Y:S01]  /*4f80*/  FMUL.FTZ R123, R123, UR6 ;  /* 0x000000067b7b7c20 */ /* 0x000fe20008410000 */
[----:B------:R-:W-:Y:S01]  /*4f90*/  FMUL.FTZ R119, R119, UR6 ;  /* 0x0000000677777c20 */ /* 0x000fe20008410000 */
[----:B------:R-:W-:Y:S01]  /*4fa0*/  FMUL.FTZ R126, R126, UR6 ;  /* 0x000000067e7e7c20 */ /* 0x000fe20008410000 */
[----:B------:R-:W-:Y:S01]  /*4fb0*/  @P5 FMUL.FTZ R128, R116, R117 ;  /* 0x0000007574805220 */ /* 0x000fe20000410000 */
[----:B------:R-:W-:Y:S01]  /*4fc0*/  FMUL.FTZ R116, R64, R116 ;  /* 0x0000007440747220 */ /* 0x000fe20000410000 */
[----:B------:R-:W-:Y:S01]  /*4fd0*/  @P6 FMUL.FTZ R131, R119, R122 ;  /* 0x0000007a77836220 */ /* 0x000fe20000410000 */
[----:B------:R-:W-:Y:S01]  /*4fe0*/  FMUL.FTZ R122, R63, R123 ;  /* 0x0000007b3f7a7220 */ /* 0x000fe20000410000 */
[----:B------:R-:W-:Y:S01]  /*4ff0*/  FMUL.FTZ R119, R61, R119 ;  /* 0x000000773d777220 */ /* 0x000fe20000410000 */
[----:B------:R-:W-:Y:S01]  /*5000*/  FMUL.FTZ R117, R65, R126 ;  /* 0x0000007e41757220 */ /* 0x000fe20000410000 */
[----:B------:R-:W-:-:S02]  /*5010*/  HFMA2 R127, -RZ, RZ, 0, 0 ;  /* 0x00000000ff7f7431 */ /* 0x000fc400000001ff */
[----:B------:R-:W-:Y:S01]  /*5020*/  @P2 FMUL.FTZ R127, R123, R124 ;  /* 0x0000007c7b7f2220 */ /* 0x000fe20000410000 */
[----:B------:R-:W-:Y:S01]  /*5030*/  @P3 FMUL.FTZ R133, R126, R118 ;  /* 0x000000767e853220 */ /* 0x000fe20000410000 */
        /* <DEDUP_REMOVED lines=9> */
.L_x_8150:
        /* <DEDUP_REMOVED lines=8> */
[C---:B------:R-:W-:Y:S01]  /*5150*/  FFMA.FTZ R147, R194.reuse, R147, R114 ;  /* 0x00000093c2937223 */ /* 0x040fe20000010072 */
[----:B------:R-:W-:Y:S01]  /*5160*/  FADD.FTZ R143, R143, -R142 ;  /* 0x8000008e8f8f7221 */ /* 0x000fe20000010000 */
[----:B------:R-:W-:Y:S01]  /*5170*/  FADD.FTZ R139, R139, -R138 ;  /* 0x8000008a8b8b7221 */ /* 0x000fe20000010000 */
[----:B------:R-:W-:Y:S01]  /*5180*/  FFMA.FTZ R123, R194, R144, R115 ;  /* 0x00000090c27b7223 */ /* 0x000fe20000010073 */
[----:B------:R-:W-:Y:S01]  /*5190*/  FMUL.FTZ R122, R126, R147 ;  /* 0x000000937e7a7220 */ /* 0x000fe20000410000 */
[C---:B------:R-:W-:Y:S01]  /*51a0*/  LOP3.LUT P3, RZ, R245.reuse, 0xff0000, RZ, 0xc0, !PT ;  /* 0x00ff0000f5ff7812 */ /* 0x040fe2000786c0ff */
[--C-:B-----5:R-:W-:Y:S01]  /*51b0*/  @P6 HADD2.F32 R124, -RZ, R117.reuse.H0_H0 ;  /* 0x20000075ff7c6230 */ /* 0x120fe20000004100 */
[----:B------:R-:W-:Y:S01]  /*51c0*/  LOP3.LUT P5, RZ, R245, 0xff, RZ, 0xc0, !PT ;  /* 0x000000fff5ff7812 */ /* 0x000fe200078ac0ff */
[----:B------:R-:W-:Y:S01]  /*51d0*/  FMUL.FTZ R125, R122, UR6 ;  /* 0x000000067a7d7c20 */ /* 0x000fe20008410000 */
[----:B------:R-:W-:-:S02]  /*51e0*/  @P2 HADD2.F32 R135, -RZ, R117.H1_H1 ;  /* 0x30000075ff872230 */ /* 0x000fc40000004100 */
[C---:B------:R-:W-:Y:S01]  /*51f0*/  FFMA.FTZ R143, R194.reuse, R143, R84 ;  /* 0x0000008fc28f7223 */ /* 0x040fe20000010054 */
[----:B------:R-:W-:Y:S01]  /*5200*/  FFMA.FTZ R139, R194, R139, R86 ;  /* 0x0000008bc28b7223 */ /* 0x000fe20000010056 */
[----:B------:R-:W-:Y:S01]  /*5210*/  FMUL.FTZ R117, R126, R123 ;  /* 0x0000007b7e757220 */ /* 0x000fe20000410000 */
[----:B------:R-:W-:Y:S02]  /*5220*/  HFMA2 R0, -RZ, RZ, 0, 0 ;  /* 0x00000000ff007431 */ /* 0x000fe400000001ff */
[----:B------:R-:W-:Y:S01]  /*5230*/  @P6 FMUL.FTZ R0, R124, R125 ;  /* 0x0000007d7c006220 */ /* 0x000fe20000410000 */
[C---:B------:R-:W-:Y:S01]  /*5240*/  FMUL.FTZ R122, R126.reuse, R143 ;  /* 0x0000008f7e7a7220 */ /* 0x040fe20000410000 */
[----:B------:R-:W-:Y:S01]  /*5250*/  FMUL.FTZ R123, R126, R139 ;  /* 0x0000008b7e7b7220 */ /* 0x000fe20000410000 */
[----:B------:R-:W-:Y:S01]  /*5260*/  FMUL.FTZ R124, R117, UR6 ;  /* 0x00000006757c7c20 */ /* 0x000fe20008410000 */
[----:B------:R-:W-:Y:S01]  /*5270*/  FMUL.FTZ R117, R66, R125 ;  /* 0x0000007d42757220 */ /* 0x000fe20000410000 */
[----:B------:R-:W-:Y:S01]  /*5280*/  FMUL.FTZ R131, R122, UR6 ;  /* 0x000000067a837c20 */ /* 0x000fe20008410000 */
[----:B------:R-:W-:Y:S01]  /*5290*/  FMUL.FTZ R133, R123, UR6 ;  /* 0x000000067b857c20 */ /* 0x000fe20008410000 */
[----:B------:R-:W-:Y:S01]  /*52a0*/  MOV R129, RZ ;  /* 0x000000ff00817202 */ /* 0x000fe20000000f00 */
[-C--:B------:R-:W-:Y:S01]  /*52b0*/  @P2 FMUL.FTZ R129, R135, R124.reuse ;  /* 0x0000007c87812220 */ /* 0x080fe20000410000 */
[----:B------:R-:W-:Y:S01]  /*52c0*/  FMUL.FTZ R122, R67, R124 ;  /* 0x0000007c437a7220 */ /* 0x000fe20000410000 */
[----:B------:R-:W-:Y:S01]  /*52d0*/  @P3 HADD2.F32 R138, -RZ, R119.H0_H0 ;  /* 0x20000077ff8a3230 */ /* 0x000fe20000004100 */
[----:B------:R-:W-:Y:S01]  /*52e0*/  FSEL R124, R117, RZ, P6 ;  /* 0x000000ff757c7208 */ /* 0x000fe20003000000 */
[----:B------:R-:W-:-:S02]  /*52f0*/  @P5 HADD2.F32 R134, -RZ, R118.H0_H0 ;  /* 0x20000076ff865230 */ /* 0x000fc40000004100 */
[----:B------:R-:W-:Y:S01]  /*5300*/  FMUL.FTZ R123, R60, R131 ;  /* 0x000000833c7b7220 */ /* 0x000fe20000410000 */
[-C--:B------:R-:W-:Y:S01]  /*5310*/  FMUL.FTZ R117, R62, R133.reuse ;  /* 0x000000853e757220 */ /* 0x080fe20000410000 */
[----:B------:R-:W-:Y:S01]  /*5320*/  MOV R132, RZ ;  /* 0x000000ff00847202 */ /* 0x000fe20000000f00 */
[----:B------:R-:W-:Y:S02]  /*5330*/  HFMA2 R130, -RZ, RZ, 0, 0 ;  /* 0x00000000ff827431 */ /* 0x000fe400000001ff */
[----:B------:R-:W-:Y:S01]  /*5340*/  @P3 FMUL.FTZ R132, R138, R133 ;  /* 0x000000858a843220 */ /* 0x000fe20000410000 */
[----:B------:R-:W-:Y:S01]  /*5350*/  FSEL R125, R122, RZ, P2 ;  /* 0x000000ff7a7d7208 */ /* 0x000fe20001000000 */
[----:B------:R-:W-:Y:S01]  /*5360*/  @P5 FMUL.FTZ R130, R134, R131 ;  /* 0x0000008386825220 */ /* 0x000fe20000410000 */
[----:B------:R-:W-:Y:S01]  /*5370*/  LOP3.LUT P6, RZ, R245, 0xff00, RZ, 0xc0, !PT ;  /* 0x0000ff00f5ff7812 */ /* 0x000fe200078cc0ff */
[-CC-:B------:R-:W-:Y:S01]  /*5380*/  FFMA.FTZ R148, R148, R127.reuse, R128.reuse ;  /* 0x0000007f94947223 */ /* 0x180fe20000010080 */
[----:B------:R-:W-:Y:S01]  /*5390*/  ISETP.GE.U32.AND P2, PT, R244, RZ, PT ;  /* 0x000000fff400720c */ /* 0x000fe20003f46070 */
[-CC-:B------:R-:W-:Y:S01]  /*53a0*/  FFMA.FTZ R140, R140, R127.reuse, R128.reuse ;  /* 0x0000007f8c8c7223 */ /* 0x180fe20000010080 */
[----:B------:R-:W-:Y:S01]  /*53b0*/  FSEL R122, R123, RZ, P5 ;  /* 0x000000ff7b7a7208 */ /* 0x000fe20002800000 */
[-CC-:B------:R-:W-:Y:S01]  /*53c0*/  FFMA.FTZ R136, R136, R127.reuse, R128.reuse ;  /* 0x0000007f88887223 */ /* 0x180fe20000010080 */
[----:B------:R-:W-:Y:S01]  /*53d0*/  FSEL R138, R117, RZ, P3 ;  /* 0x000000ff758a7208 */ /* 0x000fe20001800000 */
        /* <DEDUP_REMOVED lines=8> */
[C---:B------:R-:W-:Y:S01]  /*5460*/  FFMA.FTZ R117, R194.reuse, R140, R85 ;  /* 0x0000008cc2757223 */ /* 0x040fe20000010055 */
[C---:B------:R-:W-:Y:S01]  /*5470*/  FFMA.FTZ R137, R194.reuse, R136, R87 ;  /* 0x00000088c2897223 */ /* 0x040fe20000010057 */
[C---:B------:R-:W-:Y:S01]  /*5480*/  FFMA.FTZ R151, R194.reuse, R151, R112 ;  /* 0x00000097c2977223 */ /* 0x040fe20000010070 */
[----:B------:R-:W-:Y:S01]  /*5490*/  FFMA.FTZ R123, R194, R148, R113 ;  /* 0x00000094c27b7223 */ /* 0x000fe20000010071 */
[----:B------:R-:W-:-:S02]  /*54a0*/  @P6 HADD2.F32 R133, -RZ, R118.H1_H1 ;  /* 0x30000076ff856230 */ /* 0x000fc40000004100 */
[C---:B------:R-:W-:Y:S01]  /*54b0*/  FMUL.FTZ R117, R126.reuse, R117 ;  /* 0x000000757e757220 */ /* 0x040fe20000410000 */
[--C-:B------:R-:W-:Y:S02]  /*54c0*/  @P5 HADD2.F32 R136, -RZ, R116.reuse.H0_H0 ;  /* 0x20000074ff885230 */ /* 0x100fe40000004100 */
[C---:B------:R-:W-:Y:S01]  /*54d0*/  FMUL.FTZ R118, R126.reuse, R137 ;  /* 0x000000897e767220 */ /* 0x040fe20000410000 */
[----:B------:R-:W-:Y:S02]  /*54e0*/  @P3 HADD2.F32 R135, -RZ, R116.H1_H1 ;  /* 0x30000074ff873230 */ /* 0x000fe40000004100 */
[C---:B------:R-:W-:Y:S01]  /*54f0*/  FMUL.FTZ R116, R126.reuse, R151 ;  /* 0x000000977e747220 */ /* 0x040fe20000410000 */
[----:B------:R-:W-:Y:S01]  /*5500*/  FMUL.FTZ R126, R126, R123 ;  /* 0x0000007b7e7e7220 */ /* 0x000fe20000410000 */
[----:B------:R-:W-:Y:S02]  /*5510*/  @P2 HADD2.F32 R119, -RZ, R119.H1_H1 ;  /* 0x30000077ff772230 */ /* 0x000fe40000004100 */
        /* <DEDUP_REMOVED lines=12> */
[----:B------:R-:W-:Y:S02]  /*55e0*/  HFMA2 R131, -RZ, RZ, 0, 0 ;  /* 0x00000000ff837431 */ /* 0x000fe400000001ff */
[----:B------:R-:W-:Y:S01]  /*55f0*/  @P6 FMUL.FTZ R131, R133, R134 ;  /* 0x0000008685836220 */ /* 0x000fe20000410000 */
        /* <DEDUP_REMOVED lines=11> */
.L_x_8149:
[----:B------:R-:W-:Y:S05]  /*56b0*/  @!P0 BRA `(.L_x_8152) ;  /* 0x0000000400748947 */ /* 0x000fea0003800000 */
        /* <DEDUP_REMOVED lines=8> */
[C---:B------:R-:W-:Y:S01]  /*5740*/  FMUL.FTZ R94, R194.reuse, R147 ;  /* 0x00000093c25e7220 */ /* 0x040fe20000410000 */
[----:B------:R-:W-:Y:S01]  /*5750*/  FADD.FTZ R143, R143, -R142 ;  /* 0x8000008e8f8f7221 */ /* 0x000fe20000010000 */
[----:B------:R-:W-:Y:S01]  /*5760*/  FADD.FTZ R139, R139, -R138 ;  /* 0x8000008a8b8b7221 */ /* 0x000fe20000010000 */
[----:B------:R-:W-:Y:S01]  /*5770*/  FMUL.FTZ R95, R194, R95 ;  /* 0x0000005fc25f7220 */ /* 0x000fe20000410000 */
[----:B------:R-:W-:Y:S01]  /*5780*/  FMUL.FTZ R88, R94, R126 ;  /* 0x0000007e5e587220 */ /* 0x000fe20000410000 */
[----:B------:R-:W-:-:S02]  /*5790*/  HFMA2 R0, -RZ, RZ, 0, 0 ;  /* 0x00000000ff007431 */ /* 0x000fc400000001ff */
[--C-:B-----5:R-:W-:Y:S01]  /*57a0*/  @P6 HADD2.F32 R90, -RZ, R117.reuse.H0_H0 ;  /* 0x20000075ff5a6230 */ /* 0x120fe20000004100 */
[C---:B------:R-:W-:Y:S01]  /*57b0*/  LOP3.LUT P5, RZ, R245.reuse, 0xff, RZ, 0xc0, !PT ;  /* 0x000000fff5ff7812 */ /* 0x040fe200078ac0ff */
[----:B------:R-:W-:Y:S01]  /*57c0*/  FMUL.FTZ R93, R88, UR6 ;  /* 0x00000006585d7c20 */ /* 0x000fe20008410000 */
[----:B------:R-:W-:Y:S01]  /*57d0*/  LOP3.LUT P3, RZ, R245, 0xff0000, RZ, 0xc0, !PT ;  /* 0x00ff0000f5ff7812 */ /* 0x000fe2000786c0ff */
[----:B------:R-:W-:Y:S01]  /*57e0*/  FMUL.FTZ R88, R194, R143 ;  /* 0x0000008fc2587220 */ /* 0x000fe20000410000 */
[-C--:B------:R-:W-:Y:S01]  /*57f0*/  FMUL.FTZ R89, R95, R126.reuse ;  /* 0x0000007e5f597220 */ /* 0x080fe20000410000 */
[----:B------:R-:W-:Y:S01]  /*5800*/  @P6 FMUL.FTZ R0, R90, R93 ;  /* 0x0000005d5a006220 */ /* 0x000fe20000410000 */
[----:B------:R-:W-:Y:S01]  /*5810*/  FMUL.FTZ R90, R194, R139 ;  /* 0x0000008bc25a7220 */ /* 0x000fe20000410000 */
[-C--:B------:R-:W-:Y:S01]  /*5820*/  FMUL.FTZ R91, R88, R126.reuse ;  /* 0x0000007e585b7220 */ /* 0x080fe20000410000 */
[----:B------:R-:W-:Y:S02]  /*5830*/  @P2 HADD2.F32 R125, -RZ, R117.H1_H1 ;  /* 0x30000075ff7d2230 */ /* 0x000fe40000004100 */
[----:B------:R-:W-:Y:S01]  /*5840*/  FMUL.FTZ R122, R89, UR6 ;  /* 0x00000006597a7c20 */ /* 0x000fe20008410000 */
[----:B------:R-:W-:Y:S01]  /*5850*/  FMUL.FTZ R92, R90, R126 ;  /* 0x0000007e5a5c7220 */ /* 0x000fe20000410000 */
[----:B------:R-:W-:Y:S01]  /*5860*/  FMUL.FTZ R89, R66, R93 ;  /* 0x0000005d42597220 */ /* 0x000fe20000410000 */
[----:B------:R-:W-:Y:S01]  /*5870*/  FMUL.FTZ R117, R91, UR6 ;  /* 0x000000065b757c20 */ /* 0x000fe20008410000 */
[----:B------:R-:W-:Y:S01]  /*5880*/  MOV R129, RZ ;  /* 0x000000ff00817202 */ /* 0x000fe20000000f00 */
[----:B------:R-:W-:Y:S01]  /*5890*/  FMUL.FTZ R123, R92, UR6 ;  /* 0x000000065c7b7c20 */ /* 0x000fe20008410000 */
[-C--:B------:R-:W-:Y:S01]  /*58a0*/  @P2 FMUL.FTZ R129, R125, R122.reuse ;  /* 0x0000007a7d812220 */ /* 0x080fe20000410000 */
[----:B------:R-:W-:Y:S01]  /*58b0*/  FMUL.FTZ R91, R67, R122 ;  /* 0x0000007a435b7220 */ /* 0x000fe20000410000 */
[----:B------:R-:W-:Y:S01]  /*58c0*/  @P5 HADD2.F32 R124, -RZ, R118.H0_H0 ;  /* 0x20000076ff7c5230 */ /* 0x000fe20000004100 */
[----:B------:R-:W-:Y:S01]  /*58d0*/  FSEL R122, R89, RZ, P6 ;  /* 0x000000ff597a7208 */ /* 0x000fe20003000000 */
[----:B------:R-:W-:-:S02]  /*58e0*/  @P3 HADD2.F32 R134, -RZ, R119.H0_H0 ;  /* 0x20000077ff863230 */ /* 0x000fc40000004100 */
[----:B------:R-:W-:Y:S01]  /*58f0*/  FMUL.FTZ R92, R60, R117 ;  /* 0x000000753c5c7220 */ /* 0x000fe20000410000 */
[----:B------:R-:W-:Y:S01]  /*5900*/  FMUL.FTZ R89, R62, R123 ;  /* 0x0000007b3e597220 */ /* 0x000fe20000410000 */
[----:B------:R-:W-:Y:S01]  /*5910*/  CS2R R130, SRZ ;  /* 0x0000000000827805 */ /* 0x000fe2000001ff00 */
        /* <DEDUP_REMOVED lines=24> */
[-C--:B------:R-:W-:Y:S01]  /*5aa0*/  FMUL.FTZ R117, R89, R126.reuse ;  /* 0x0000007e59757220 */ /* 0x080fe20000410000 */
[--C-:B------:R-:W-:Y:S02]  /*5ab0*/  @P5 HADD2.F32 R136, -RZ, R116.reuse.H0_H0 ;  /* 0x20000074ff885230 */ /* 0x100fe40000004100 */
[-C--:B------:R-:W-:Y:S01]  /*5ac0*/  FMUL.FTZ R118, R91, R126.reuse ;  /* 0x0000007e5b767220 */ /* 0x080fe20000410000 */
[----:B------:R-:W-:Y:S02]  /*5ad0*/  @P3 HADD2.F32 R123, -RZ, R116.H1_H1 ;  /* 0x30000074ff7b3230 */ /* 0x000fe40000004100 */
[-C--:B------:R-:W-:Y:S01]  /*5ae0*/  FMUL.FTZ R116, R92, R126.reuse ;  /* 0x0000007e5c747220 */ /* 0x080fe20000410000 */
        /* <DEDUP_REMOVED lines=14> */
[----:B------:R-:W-:Y:S01]  /*5bd0*/  @P6 FMUL.FTZ R131, R133, R134 ;  /* 0x0000008685836220 */ /* 0x000fe20000410000 */
[----:B------:R-:W-:Y:S01]  /*5be0*/  MOV R133, RZ ;  /* 0x000000ff00857202 */ /* 0x000fe20000000f00 */
        /* <DEDUP_REMOVED lines=10> */
.L_x_8152:
        /* <DEDUP_REMOVED lines=13> */
[C---:B------:R-:W-:Y:S01]  /*5d60*/  LOP3.LUT P3, RZ, R245.reuse, 0xff0000, RZ, 0xc0, !PT ;  /* 0x00ff0000f5ff7812 */ /* 0x040fe2000786c0ff */
[--C-:B-----5:R-:W-:Y:S01]  /*5d70*/  @P6 HADD2.F32 R124, -RZ, R117.reuse.H0_H0 ;  /* 0x20000075ff7c6230 */ /* 0x120fe20000004100 */
[----:B------:R-:W-:Y:S01]  /*5d80*/  LOP3.LUT P5, RZ, R245, 0xff, RZ, 0xc0, !PT ;  /* 0x000000fff5ff7812 */ /* 0x000fe200078ac0ff */
[----:B------:R-:W-:Y:S01]  /*5d90*/  FMUL.FTZ R125, R122, UR6 ;  /* 0x000000067a7d7c20 */ /* 0x000fe20008410000 */
[----:B------:R-:W-:-:S02]  /*5da0*/  @P2 HADD2.F32 R135, -RZ, R117.H1_H1 ;  /* 0x30000075ff872230 */ /* 0x000fc40000004100 */
[C---:B------:R-:W-:Y:S01]  /*5db0*/  FMUL.FTZ R143, R194.reuse, R143 ;  /* 0x0000008fc28f7220 */ /* 0x040fe20000410000 */
[----:B------:R-:W-:Y:S01]  /*5dc0*/  FMUL.FTZ R123, R194, R139 ;  /* 0x0000008bc27b7220 */ /* 0x000fe20000410000 */
        /* <DEDUP_REMOVED lines=73> */
.L_x_8151:
[----:B------:R-:W1:Y:S01]  /*6260*/  @P0 LDC.64 R124, c[0x0][0x478] ;  /* 0x00011e00ff7c0b82 */ /* 0x000e620000000a00 */
[----:B------:R-:W-:-:S04]  /*6270*/  IMAD.WIDE.U32 R120, R190, 0x10, R120 ;  /* 0x00000010be787825 */ /* 0x000fc800078e0078 */
[----:B------:R-:W-:Y:S01]  /*6280*/  FADD.FTZ R21, R128, R21 ;  /* 0x0000001580157221 */ /* 0x000fe20000010000 */
[----:B------:R-:W-:Y:S01]  /*6290*/  FADD.FTZ R20, R133, R20 ;  /* 0x0000001485147221 */ /* 0x000fe20000010000 */
[----:B------:R-:W-:Y:S01]  /*62a0*/  PLOP3.LUT P4, PT, P4, PT, PT, 0x8, 0x80 ;  /* 0x000000000080781c */ /* 0x000fe2000278e170 */
[----:B------:R-:W-:Y:S01]  /*62b0*/  FADD.FTZ R19, R0, R19 ;  /* 0x0000001300137221 */ /* 0x000fe20000010000 */
[----:B------:R-:W-:Y:S01]  /*62c0*/  FADD.FTZ R18, R129, R18 ;  /* 0x0000001281127221 */ /* 0x000fe20000010000 */
[----:B------:R-:W-:Y:S01]  /*62d0*/  FADD.FTZ R17, R130, R17 ;  /* 0x0000001182117221 */ /* 0x000fe20000010000 */
[----:B------:R-:W2:Y:S01]  /*62e0*/  LDC.64 R122, c[0x0][0x380] ;  /* 0x0000e000ff7a7b82 */ /* 0x000ea20000000a00 */
[----:B------:R-:W-:Y:S01]  /*62f0*/  FADD.FTZ R16, R131, R16 ;  /* 0x0000001083107221 */ /* 0x000fe20000010000 */
[----:B------:R-:W-:Y:S01]  /*6300*/  FADD.FTZ R15, R132, R15 ;  /* 0x0000000f840f7221 */ /* 0x000fe20000010000 */
[----:B------:R-:W-:Y:S01]  /*6310*/  FADD.FTZ R14, R127, R14 ;  /* 0x0000000e7f0e7221 */ /* 0x000fe20000010000 */
[----:B-1----:R-:W-:-:S05]  /*6320*/  @P0 IMAD.WIDE.U32 R124, R190, 0x20, R124 ;  /* 0x00000020be7c0825 */ /* 0x002fca00078e007c */
[----:B------:R1:W-:Y:S01]  /*6330*/  @P0 STG.E.128 desc[UR8][R124.64], R92 ;  /* 0x0000005c7c000986 */ /* 0x0003e2000c101d08 */
[----:B--2---:R-:W-:-:S03]  /*6340*/  IADD3 R191, PT, PT, R191, R122, RZ ;  /* 0x0000007abfbf7210 */ /* 0x004fc60007ffe0ff */
        /* <DEDUP_REMOVED lines=75> */
.L_x_8140:
[----:B------:R-:W2:Y:S08]  /*6800*/  LDC R0, c[0x0][0x388] ;  /* 0x0000e200ff007b82 */ /* 0x000eb00000000800 */
[----:B------:R-:W3:Y:S08]  /*6810*/  LDC.64 R2, c[0x0][0x440] ;  /* 0x00011000ff027b82 */ /* 0x000ef00000000a00 */
[----:B------:R-:W4:Y:S08]  /*6820*/  LDC.64 R14, c[0x0][0x448] ;  /* 0x00011200ff0e7b82 */ /* 0x000f300000000a00 */
[----:B------:R-:W5:Y:S01]  /*6830*/  LDC.64 R16, c[0x0][0x460] ;  /* 0x00011800ff107b82 */ /* 0x000f620000000a00 */
[----:B--2---:R-:W-:-:S05]  /*6840*/  IMAD R0, R0, UR7, RZ ;  /* 0x0000000700007c24 */ /* 0x004fca000f8e02ff */
[----:B------:R-:W-:-:S05]  /*6850*/  LEA.HI R19, R0, R13, RZ, 0x1d ;  /* 0x0000000d00137211 */ /* 0x000fca00078fe8ff */
[----:B---3--:R-:W-:-:S04]  /*6860*/  IMAD.WIDE.U32 R2, R19, 0x20, R2 ;  /* 0x0000002013027825 */ /* 0x008fc800078e0002 */
[C---:B----4-:R-:W-:Y:S01]  /*6870*/  IMAD.WIDE.U32 R12, R19.reuse, 0x20, R14 ;  /* 0x00000020130c7825 */ /* 0x050fe200078e000e */
[----:B0-----:R-:W-:Y:S04]  /*6880*/  STG.E.128 desc[UR8][R2.64], R44 ;  /* 0x0000002c02007986 */ /* 0x001fe8000c101d08 */
[----:B------:R-:W-:Y:S01]  /*6890*/  STG.E.128 desc[UR8][R2.64+0x10], R48 ;  /* 0x0000103002007986 */ /* 0x000fe2000c101d08 */
[----:B-----5:R-:W-:-:S03]  /*68a0*/  IMAD.WIDE.U32 R14, R19, 0x20, R16 ;  /* 0x00000020130e7825 */ /* 0x020fc600078e0010 */
        /* <DEDUP_REMOVED lines=17> */
.L_x_8154:
        /* <DEDUP_REMOVED lines=12> */
.L_x_10809:


//--------------------- .text._ZN10layer_norm22ln_bwd_finalize_kernelINS_22Kernel_traits_finalizeILj6144Ef6__halffS2_fjLb1ELj1024ELj4ENS_18Kernel_traits_baseILj6144EfS2_fS2_fjLj1024EEEEELb1ELb0EEEvNS_9BwdParamsE --------------------------
	.section	.text._ZN10layer_norm22ln_bwd_finalize_kernelINS_22Kernel_traits_finalizeILj6144Ef6__halffS2_fjLb1ELj1024ELj4ENS_18Kernel_traits_baseILj6144EfS2_fS2_fjLj1024EEEEELb1ELb0EEEvNS_9BwdParamsE,"ax",@progbits
	.align	128
        .global         _ZN10layer_norm22ln_bwd_finalize_kernelINS_22Kernel_traits_finalizeILj6144Ef6__halffS2_fjLb1ELj1024ELj4ENS_18Kernel_traits_baseILj6144EfS2_fS2_fjLj1024EEEEELb1ELb0EEEvNS_9BwdParamsE
        .type           _ZN10layer_norm22ln_bwd_finalize_kernelINS_22Kernel_traits_finalizeILj6144Ef6__halffS2_fjLb1ELj1024ELj4ENS_18Kernel_traits_baseILj6144EfS2_fS2_fjLj1024EEEEELb1ELb0EEEvNS_9BwdParamsE,@function
        .size           _ZN10layer_norm22ln_bwd_finalize_kernelINS_22Kernel_traits_finalizeILj6144Ef6__halffS2_fjLb1ELj1024ELj4ENS_18Kernel_traits_baseILj6144EfS2_fS2_fjLj1024EEEEELb1ELb0EEEvNS_9BwdParamsE,(.L_x_10810 - _ZN10layer_norm22ln_bwd_finalize_kernelINS_22Kernel_traits_finalizeILj6144Ef6__halffS2_fjLb1ELj1024ELj4ENS_18Kernel_traits_baseILj6144EfS2_fS2_fjLj1024EEEEELb1ELb0EEEvNS_9BwdParamsE)
        .other          _ZN10layer_norm22ln_bwd_finalize_kernelINS_22Kernel_traits_finalizeILj6144Ef6__halffS2_fjLb1ELj1024ELj4ENS_18Kernel_traits_baseILj6144EfS2_fS2_fjLj1024EEEEELb1ELb0EEEvNS_9BwdParamsE,@"STO_CUDA_ENTRY STV_DEFAULT"
_ZN10layer_norm22ln_bwd_finalize_kernelINS_22Kernel_traits_finalizeILj6144Ef6__halffS2_fjLb1ELj1024ELj4ENS_18Kernel_traits_baseILj6144EfS2_fS2_fjLj1024EEEEELb1ELb0EEEvNS_9BwdParamsE:
.text._ZN10layer_norm22ln_bwd_finalize_kernelINS_22Kernel_traits_finalizeILj6144Ef6__halffS2_fjLb1ELj1024ELj4ENS_18Kernel_traits_baseILj6144EfS2_fS2_fjLj1024EEEEELb1ELb0EEEvNS_9BwdParamsE:
        /* <DEDUP_REMOVED lines=60> */
.L_x_8159:
        /* <DEDUP_REMOVED lines=87> */
.L_x_8158:
[----:B------:R-:W-:Y:S05]  /*0930*/  BSYNC.RECONVERGENT B1 ;  /* 0x0000000000017941 */ /* 0x000fea0003800200 */
.L_x_8157:
        /* <DEDUP_REMOVED lines=49> */
.L_x_8161:
[----:B------:R-:W-:Y:S05]  /*0c50*/  BSYNC.RECONVERGENT B1 ;  /* 0x0000000000017941 */ /* 0x000fea0003800200 */
.L_x_8160:
        /* <DEDUP_REMOVED lines=29> */
.L_x_8163:
[----:B------:R-:W-:Y:S05]  /*0e30*/  BSYNC.RECONVERGENT B1 ;  /* 0x0000000000017941 */ /* 0x000fea0003800200 */
.L_x_8162:
        /* <DEDUP_REMOVED lines=14> */
.L_x_8156:
[----:B------:R-:W-:Y:S05]  /*0f20*/  BSYNC.RECONVERGENT B0 ;  /* 0x0000000000007941 */ /* 0x000fea0003800200 */
.L_x_8155:
        /* <DEDUP_REMOVED lines=72> */
.L_x_8164:
        /* <DEDUP_REMOVED lines=13> */
.L_x_10810:


//--------------------- .text._ZN10layer_norm13ln_bwd_kernelINS_13Kernel_traitsIf6__halffS2_fjLj6144ELj1ELj1ELj8ELj16ENS_18Kernel_traits_baseILj6144EfS2_fS2_fjLj256EEEEELb1ELb1ELb1ELb0EEEvNS_9BwdParamsE --------------------------
	.section	.text._ZN10layer_norm13ln_bwd_kernelINS_13Kernel_traitsIf6__halffS2_fjLj6144ELj1ELj1ELj8ELj16ENS_18Kernel_traits_baseILj6144EfS2_fS2_fjLj256EEEEELb1ELb1ELb1ELb0EEEvNS_9BwdParamsE,"ax",@progbits
	.align	128
        .global         _ZN10layer_norm13ln_bwd_kernelINS_13Kernel_traitsIf6__halffS2_fjLj6144ELj1ELj1ELj8ELj16ENS_18Kernel_traits_baseILj6144EfS2_fS2_fjLj256EEEEELb1ELb1ELb1ELb0EEEvNS_9BwdParamsE
        .type           _ZN10layer_norm13ln_bwd_kernelINS_13Kernel_traitsIf6__halffS2_fjLj6144ELj1ELj1ELj8ELj16ENS_18Kernel_traits_baseILj6144EfS2_fS2_fjLj256EEEEELb1ELb1ELb1ELb0EEEvNS_9BwdParamsE,@function
        .size           _ZN10layer_norm13ln_bwd_kernelINS_13Kernel_traitsIf6__halffS2_fjLj6144ELj1ELj1ELj8ELj16ENS_18Kernel_traits_baseILj6144EfS2_fS2_fjLj256EEEEELb1ELb1ELb1ELb0EEEvNS_9BwdParamsE,(.L_x_10811 - _ZN10layer_norm13ln_bwd_kernelINS_13Kernel_traitsIf6__halffS2_fjLj6144ELj1ELj1ELj8ELj16ENS_18Kernel_traits_baseILj6144EfS2_fS2_fjLj256EEEEELb1ELb1ELb1ELb0EEEvNS_9BwdParamsE)
        .other          _ZN10layer_norm13ln_bwd_kernelINS_13Kernel_traitsIf6__halffS2_fjLj6144ELj1ELj1ELj8ELj16ENS_18Kernel_traits_baseILj6144EfS2_fS2_fjLj256EEEEELb1ELb1ELb1ELb0EEEvNS_9BwdParamsE,@"STO_CUDA_ENTRY STV_DEFAULT"
_ZN10layer_norm13ln_bwd_kernelINS_13Kernel_traitsIf6__halffS2_fjLj6144ELj1ELj1ELj8ELj16ENS_18Kernel_traits_baseILj6144EfS2_fS2_fjLj256EEEEELb1ELb1ELb1ELb0EEEvNS_9BwdParamsE:
.text._ZN10layer_norm13ln_bwd_kernelINS_13Kernel_traitsIf6__halffS2_fjLj6144ELj1ELj1ELj8ELj16ENS_18Kernel_traits_baseILj6144EfS2_fS2_fjLj256EEEEELb1ELb1ELb1ELb0EEEvNS_9BwdParamsE:
        /* <DEDUP_REMOVED lines=125> */
.L_x_8323:
        /* <DEDUP_REMOVED lines=27> */
[C---:B------:R-:W-:Y:S02]  /*0980*/  ISETP.GE.U32.AND P2, PT, R2.reuse, 0x200, PT ;  /* 0x000002000200780c */ /* 0x040fe40003f46070 */
[----:B------:R-:W-:Y:S02]  /*0990*/  PLOP3.LUT P0, PT, PT, PT, UP3, 0x80, 0x8 ;  /* 0x000000000008781c */ /* 0x000fe40003f0f038 */
[----:B------:R-:W-:Y:S01]  /*09a0*/  MOV R0, UR4 ;  /* 0x0000000400007c02 */ /* 0x000fe20008000f00 */
[----:B------:R-:W-:Y:S01]  /*09b0*/  UIMAD UR4, UR28, UR8, URZ ;  /* 0x000000081c0472a4 */ /* 0x000fe2000f8e02ff */
[----:B------:R-:W-:Y:S01]  /*09c0*/  PLOP3.LUT P4, PT, PT, PT, UP3, 0x80, 0x8 ;  /* 0x000000000008781c */ /* 0x000fe20003f8f038 */
[----:B------:R-:W-:Y:S01]  /*09d0*/  @UP3 UIADD3 UR5, UPT, UPT, UR9, -0x1, URZ ;  /* 0xffffffff09053890 */ /* 0x000fe2000fffe0ff */
[----:B------:R-:W-:Y:S01]  /*09e0*/  ISETP.GE.U32.AND P3, PT, R2, 0x300, PT ;  /* 0x000003000200780c */ /* 0x000fe20003f66070 */
[----:B------:R-:W-:Y:S01]  /*09f0*/  IMAD R0, R0, UR8, RZ ;  /* 0x0000000800007c24 */ /* 0x000fe2000f8e02ff */
[----:B------:R-:W-:Y:S01]  /*0a00*/  MOV R195, RZ ;  /* 0x000000ff00c37202 */ /* 0x000fe20000000f00 */
[----:B------:R-:W-:-:S02]  /*0a10*/  @UP3 UIMAD UR6, UR5, UR8, URZ ;  /* 0x00000008050632a4 */ /* 0x000fc4000f8e02ff */
[----:B------:R-:W-:Y:S01]  /*0a20*/  USHF.R.S32.HI UR5, URZ, 0x1f, UR4 ;  /* 0x0000001fff057899 */ /* 0x000fe20008011404 */
[----:B0-----:R-:W-:Y:S01]  /*0a30*/  SHF.R.S32.HI R181, RZ, 0x1f, R0 ;  /* 0x0000001fffb57819 */ /* 0x001fe20000011400 */
[----:B------:R-:W0:Y:S01]  /*0a40*/  @P0 S2R R182, SR_TID.X ;  /* 0x0000000000b60919 */ /* 0x000e220000002100 */
[----:B------:R-:W-:Y:S01]  /*0a50*/  @UP3 USHF.R.S32.HI UR7, URZ, 0x1f, UR6 ;  /* 0x0000001fff073899 */ /* 0x000fe20008011406 */
[----:B-1----:R-:W-:Y:S01]  /*0a60*/  ISETP.NE.AND P0, PT, RZ, UR29, PT ;  /* 0x0000001dff007c0c */ /* 0x002fe2000bf05270 */
[----:B------:R-:W-:Y:S01]  /*0a70*/  ULEA.HI UR5, UR5, UR4, URZ, 0x3 ;  /* 0x0000000405057291 */ /* 0x000fe2000f8f18ff */
[----:B------:R-:W-:Y:S01]  /*0a80*/  LEA.HI R181, R181, R0, RZ, 0x3 ;  /* 0x00000000b5b57211 */ /* 0x000fe200078f18ff */
[----:B------:R-:W-:-:S03]  /*0a90*/  @UP3 ULEA.HI UR7, UR7, UR6, URZ, 0x3 ;  /* 0x0000000607073291 */ /* 0x000fc6000f8f18ff */
[-C--:B------:R-:W-:Y:S02]  /*0aa0*/  LEA.HI.SX32 R234, R181, R232.reuse, 0x1d ;  /* 0x000000e8b5ea7211 */ /* 0x080fe400078feaff */
        /* <DEDUP_REMOVED lines=27> */
[----:B---3--:R-:W-:-:S04]  /*0c60*/  FADD.FTZ R180, -R192, R180 ;  /* 0x000000b4c0b47221 */ /* 0x008fc80000010100 */
[----:B------:R-:W-:Y:S01]  /*0c70*/  FMUL.FTZ R233, R180, UR31 ;  /* 0x0000001fb4e97c20 */ /* 0x000fe20008410000 */
[--C-:B----4-:R-:W-:Y:S02]  /*0c80*/  HADD2.F32 R231, -RZ, R184.reuse.H0_H0 ;  /* 0x200000b8ffe77230 */ /* 0x110fe40000004100 */
[C---:B------:R-:W-:Y:S01]  /*0c90*/  FADD.FTZ R181, -R192.reuse, R181 ;  /* 0x000000b5c0b57221 */ /* 0x040fe20000010100 */
[C---:B------:R-:W-:Y:S01]  /*0ca0*/  FADD.FTZ R182, -R192.reuse, R182 ;  /* 0x000000b6c0b67221 */ /* 0x040fe20000010100 */
[----:B------:R-:W-:Y:S02]  /*0cb0*/  HADD2.F32 R184, -RZ, R184.H1_H1 ;  /* 0x300000b8ffb87230 */ /* 0x000fe40000004100 */
[----:B------:R-:W-:Y:S01]  /*0cc0*/  FADD.FTZ R183, -R192, R183 ;  /* 0x000000b7c0b77221 */ /* 0x000fe20000010100 */
[----:B------:R-:W-:Y:S01]  /*0cd0*/  FADD.FTZ R80, R80, R231 ;  /* 0x000000e750507221 */ /* 0x000fe20000010000 */
[-C--:B------:R-:W-:Y:S01]  /*0ce0*/  FFMA.FTZ R104, R233, R231.reuse, R104 ;  /* 0x000000e7e9687223 */ /* 0x080fe20000010068 */
[----:B-----5:R-:W-:Y:S01]  /*0cf0*/  FMUL.FTZ R231, R152, R231 ;  /* 0x000000e798e77220 */ /* 0x020fe20000410000 */
[----:B------:R-:W-:-:S02]  /*0d00*/  HADD2.F32 R227, -RZ, R185.H0_H0 ;  /* 0x200000b9ffe37230 */ /* 0x000fc40000004100 */
[----:B------:R-:W-:Y:S01]  /*0d10*/  FMUL.FTZ R230, R181, UR31 ;  /* 0x0000001fb5e67c20 */ /* 0x000fe20008410000 */
[----:B------:R-:W-:Y:S01]  /*0d20*/  FMUL.FTZ R229, R182, UR31 ;  /* 0x0000001fb6e57c20 */ /* 0x000fe20008410000 */
[----:B0-----:R-:W-:Y:S01]  /*0d30*/  FMUL.FTZ R4, R183, UR31 ;  /* 0x0000001fb7047c20 */ /* 0x001fe20008410000 */
[----:B------:R-:W-:Y:S01]  /*0d40*/  FMUL.FTZ R228, R153, R184 ;  /* 0x000000b899e47220 */ /* 0x000fe20000410000 */
[----:B------:R-:W-:Y:S01]  /*0d50*/  FADD.FTZ R181, RZ, R231 ;  /* 0x000000e7ffb57221 */ /* 0x000fe20000010000 */
[----:B------:R-:W-:Y:S01]  /*0d60*/  FFMA.FTZ R183, R233, R231, RZ ;  /* 0x000000e7e9b77223 */ /* 0x000fe200000100ff */
[----:B------:R-:W-:Y:S02]  /*0d70*/  HADD2.F32 R6, -RZ, R185.H1_H1 ;  /* 0x300000b9ff067230 */ /* 0x000fe40000004100 */
[----:B------:R-:W-:Y:S01]  /*0d80*/  FADD.FTZ R82, R82, R227 ;  /* 0x000000e352527221 */ /* 0x000fe20000010000 */
[-C--:B------:R-:W-:Y:S01]  /*0d90*/  FFMA.FTZ R106, R229, R227.reuse, R106 ;  /* 0x000000e3e56a7223 */ /* 0x080fe2000001006a */
[----:B------:R-:W-:Y:S01]  /*0da0*/  FMUL.FTZ R227, R154, R227 ;  /* 0x000000e39ae37220 */ /* 0x000fe20000410000 */
[----:B------:R-:W-:Y:S01]  /*0db0*/  FADD.FTZ R180, R181, R228 ;  /* 0x000000e4b5b47221 */ /* 0x000fe20000010000 */
[----:B------:R-:W-:Y:S01]  /*0dc0*/  FFMA.FTZ R182, R230, R228, R183 ;  /* 0x000000e4e6b67223 */ /* 0x000fe200000100b7 */
[----:B------:R-:W-:-:S02]  /*0dd0*/  HADD2.F32 R185, -RZ, R186.H0_H0 ;  /* 0x200000baffb97230 */ /* 0x000fc40000004100 */
[-C--:B------:R-:W-:Y:S01]  /*0de0*/  FMUL.FTZ R5, R155, R6.reuse ;  /* 0x000000069b057220 */ /* 0x080fe20000410000 */
[----:B------:R-:W-:Y:S01]  /*0df0*/  FADD.FTZ R180, R180, R227 ;  /* 0x000000e3b4b47221 */ /* 0x000fe20000010000 */
[----:B------:R-:W-:Y:S01]  /*0e00*/  FADD.FTZ R3, -R192, R188 ;  /* 0x000000bcc0037221 */ /* 0x000fe20000010100 */
[----:B------:R-:W-:Y:S01]  /*0e10*/  FFMA.FTZ R181, R229, R227, R182 ;  /* 0x000000e3e5b57223 */ /* 0x000fe200000100b6 */
[----:B------:R-:W-:Y:S02]  /*0e20*/  HADD2.F32 R186, -RZ, R186.H1_H1 ;  /* 0x300000baffba7230 */ /* 0x000fe40000004100 */
[----:B------:R-:W-:Y:S01]  /*0e30*/  FADD.FTZ R83, R83, R6 ;  /* 0x0000000653537221 */ /* 0x000fe20000010000 */
[----:B------:R-:W-:Y:S01]  /*0e40*/  FFMA.FTZ R107, R4, R6, R107 ;  /* 0x00000006046b7223 */ /* 0x000fe2000001006b */
[----:B------:R-:W-:Y:S01]  /*0e50*/  FADD.FTZ R183, R180, R5 ;  /* 0x00000005b4b77221 */ /* 0x000fe20000010000 */
[----:B------:R-:W-:Y:S01]  /*0e60*/  FADD.FTZ R189, -R192, R189 ;  /* 0x000000bdc0bd7221 */ /* 0x000fe20000010100 */
[----:B------:R-:W-:Y:S01]  /*0e70*/  FMUL.FTZ R3, R3, UR31 ;  /* 0x0000001f03037c20 */ /* 0x000fe20008410000 */
[----:B------:R-:W-:Y:S01]  /*0e80*/  FMUL.FTZ R6, R148, R185 ;  /* 0x000000b994067220 */ /* 0x000fe20000410000 */
[----:B------:R-:W-:Y:S01]  /*0e90*/  FFMA.FTZ R180, R4, R5, R181 ;  /* 0x0000000504b47223 */ /* 0x000fe200000100b5 */
[----:B------:R-:W-:-:S02]  /*0ea0*/  HADD2.F32 R195, -RZ, R187.H0_H0 ;  /* 0x200000bbffc37230 */ /* 0x000fc40000004100 */
[C---:B------:R-:W-:Y:S01]  /*0eb0*/  FADD.FTZ R190, -R192.reuse, R190 ;  /* 0x000000bec0be7221 */ /* 0x040fe20000010100 */
[----:B-1----:R-:W-:Y:S01]  /*0ec0*/  FMUL.FTZ R206, R189, UR31 ;  /* 0x0000001fbdce7c20 */ /* 0x002fe20008410000 */
[----:B------:R-:W-:Y:S01]  /*0ed0*/  FMUL.FTZ R199, R149, R186 ;  /* 0x000000ba95c77220 */ /* 0x000fe20000410000 */
[----:B------:R-:W-:Y:S01]  /*0ee0*/  FADD.FTZ R182, R183, R6 ;  /* 0x00000006b7b67221 */ /* 0x000fe20000010000 */
[----:B------:R-:W-:Y:S01]  /*0ef0*/  FFMA.FTZ R181, R3, R6, R180 ;  /* 0x0000000603b57223 */ /* 0x000fe200000100b4 */
[----:B------:R-:W-:Y:S02]  /*0f00*/  HADD2.F32 R232, -RZ, R187.H1_H1 ;  /* 0x300000bbffe87230 */ /* 0x000fe40000004100 */
        /* <DEDUP_REMOVED lines=21> */
.L_x_8169:
[----:B------:R-:W-:Y:S05]  /*1060*/  BSYNC.RECONVERGENT B1 ;  /* 0x0000000000017941 */ /* 0x000fea0003800200 */
.L_x_8168:
        /* <DEDUP_REMOVED lines=25> */
[----:B------:R-:W-:Y:S01]  /*1200*/  FMUL.FTZ R7, R7, UR31 ;  /* 0x0000001f07077c20 */ /* 0x000fe20008410000 */
[----:B------:R-:W-:Y:S01]  /*1210*/  FMUL.FTZ R8, R8, UR31 ;  /* 0x0000001f08087c20 */ /* 0x000fe20008410000 */
[----:B----4-:R-:W-:-:S02]  /*1220*/  HADD2.F32 R11, -RZ, R12.H0_H0 ;  /* 0x2000000cff0b7230 */ /* 0x010fc40000004100 */
[----:B0-----:R-:W-:-:S03]  /*1230*/  HADD2.F32 R182, -RZ, R12.H1_H1 ;  /* 0x3000000cffb67230 */ /* 0x001fc60000004100 */
[-C--:B-----5:R-:W-:Y:S01]  /*1240*/  FMUL.FTZ R12, R136, R11.reuse ;  /* 0x0000000b880c7220 */ /* 0x0a0fe20000410000 */
[----:B------:R-:W-:Y:S01]  /*1250*/  FADD.FTZ R72, R72, R11 ;  /* 0x0000000b48487221 */ /* 0x000fe20000010000 */
[----:B------:R-:W-:Y:S01]  /*1260*/  FFMA.FTZ R96, R7, R11, R96 ;  /* 0x0000000b07607223 */ /* 0x000fe20000010060 */
[----:B------:R-:W-:Y:S01]  /*1270*/  FADD.FTZ R73, R73, R182 ;  /* 0x000000b649497221 */ /* 0x000fe20000010000 */
[-C--:B------:R-:W-:Y:S01]  /*1280*/  FFMA.FTZ R97, R8, R182.reuse, R97 ;  /* 0x000000b608617223 */ /* 0x080fe20000010061 */
[----:B------:R-:W-:Y:S01]  /*1290*/  FMUL.FTZ R11, R137, R182 ;  /* 0x000000b6890b7220 */ /* 0x000fe20000410000 */
[--C-:B------:R-:W-:Y:S02]  /*12a0*/  HADD2.F32 R183, -RZ, R13.reuse.H0_H0 ;  /* 0x2000000dffb77230 */ /* 0x100fe40000004100 */
[----:B-1----:R-:W-:Y:S01]  /*12b0*/  FADD.FTZ R181, -R192, R17 ;  /* 0x00000011c0b57221 */ /* 0x002fe20000010100 */
[----:B------:R-:W-:Y:S01]  /*12c0*/  FADD.FTZ R182, R195, R12 ;  /* 0x0000000cc3b67221 */ /* 0x000fe20000010000 */
[----:B------:R-:W-:Y:S01]  /*12d0*/  FFMA.FTZ R17, R7, R12, R232 ;  /* 0x0000000c07117223 */ /* 0x000fe200000100e8 */
[----:B------:R-:W-:-:S02]  /*12e0*/  HADD2.F32 R184, -RZ, R13.H1_H1 ;  /* 0x3000000dffb87230 */ /* 0x000fc40000004100 */
[----:B------:R-:W-:Y:S01]  /*12f0*/  FADD.FTZ R198, -R192, R19 ;  /* 0x00000013c0c67221 */ /* 0x000fe20000010100 */
[--C-:B------:R-:W-:Y:S02]  /*1300*/  HADD2.F32 R185, -RZ, R14.reuse.H0_H0 ;  /* 0x2000000effb97230 */ /* 0x100fe40000004100 */
[----:B------:R-:W-:Y:S01]  /*1310*/  FMUL.FTZ R10, R10, UR31 ;  /* 0x0000001f0a0a7c20 */ /* 0x000fe20008410000 */
[----:B------:R-:W-:Y:S02]  /*1320*/  HADD2.F32 R186, -RZ, R14.H1_H1 ;  /* 0x3000000effba7230 */ /* 0x000fe40000004100 */
[----:B------:R-:W-:Y:S01]  /*1330*/  FADD.FTZ R19, R182, R11 ;  /* 0x0000000bb6137221 */ /* 0x000fe20000010000 */
[----:B------:R-:W-:Y:S01]  /*1340*/  FMUL.FTZ R9, R9, UR31 ;  /* 0x0000001f09097c20 */ /* 0x000fe20008410000 */
[----:B------:R-:W-:Y:S01]  /*1350*/  FMUL.FTZ R14, R138, R183 ;  /* 0x000000b78a0e7220 */ /* 0x000fe20000410000 */
[----:B------:R-:W-:Y:S01]  /*1360*/  FFMA.FTZ R182, R8, R11, R17 ;  /* 0x0000000b08b67223 */ /* 0x000fe20000010011 */
[----:B------:R-:W-:-:S02]  /*1370*/  HADD2.F32 R187, -RZ, R15.H0_H0 ;  /* 0x2000000fffbb7230 */ /* 0x000fc40000004100 */
[----:B------:R-:W-:Y:S01]  /*1380*/  FADD.FTZ R188, -R192, R18 ;  /* 0x00000012c0bc7221 */ /* 0x000fe20000010100 */
[----:B------:R-:W-:Y:S02]  /*1390*/  HADD2.F32 R180, -RZ, R15.H1_H1 ;  /* 0x3000000fffb47230 */ /* 0x000fe40000004100 */
[----:B------:R-:W-:Y:S01]  /*13a0*/  FADD.FTZ R75, R75, R184 ;  /* 0x000000b84b4b7221 */ /* 0x000fe20000010000 */
[-C--:B------:R-:W-:Y:S01]  /*13b0*/  FFMA.FTZ R99, R10, R184.reuse, R99 ;  /* 0x000000b80a637223 */ /* 0x080fe20000010063 */
[----:B------:R-:W-:Y:S01]  /*13c0*/  FMUL.FTZ R15, R139, R184 ;  /* 0x000000b88b0f7220 */ /* 0x000fe20000410000 */
[----:B------:R-:W-:Y:S01]  /*13d0*/  FMUL.FTZ R18, R181, UR31 ;  /* 0x0000001fb5127c20 */ /* 0x000fe20008410000 */
[----:B------:R-:W-:Y:S01]  /*13e0*/  FADD.FTZ R13, -R192, R16 ;  /* 0x00000010c00d7221 */ /* 0x000fe20000010100 */
[----:B------:R-:W-:Y:S01]  /*13f0*/  FADD.FTZ R184, R19, R14 ;  /* 0x0000000e13b87221 */ /* 0x000fe20000010000 */
[C---:B------:R-:W-:Y:S01]  /*1400*/  FFMA.FTZ R181, R9.reuse, R14, R182 ;  /* 0x0000000e09b57223 */ /* 0x040fe200000100b6 */
[----:B------:R-:W-:Y:S01]  /*1410*/  FADD.FTZ R74, R74, R183 ;  /* 0x000000b74a4a7221 */ /* 0x000fe20000010000 */
[----:B------:R-:W-:Y:S01]  /*1420*/  FFMA.FTZ R98, R9, R183, R98 ;  /* 0x000000b709627223 */ /* 0x000fe20000010062 */
[----:B------:R-:W-:Y:S01]  /*1430*/  FMUL.FTZ R13, R13, UR31 ;  /* 0x0000001f0d0d7c20 */ /* 0x000fe20008410000 */
[----:B------:R-:W-:Y:S01]  /*1440*/  FMUL.FTZ R16, R132, R185 ;  /* 0x000000b984107220 */ /* 0x000fe20000410000 */
[----:B------:R-:W-:Y:S01]  /*1450*/  FADD.FTZ R183, R184, R15 ;  /* 0x0000000fb8b77221 */ /* 0x000fe20000010000 */
[----:B------:R-:W-:Y:S01]  /*1460*/  FFMA.FTZ R182, R10, R15, R181 ;  /* 0x0000000f0ab67223 */ /* 0x000fe200000100b5 */
[----:B------:R-:W-:-:S02]  /*1470*/  FMUL.FTZ R17, R133, R186 ;  /* 0x000000ba85117220 */ /* 0x000fc40000410000 */
[----:B------:R-:W-:Y:S01]  /*1480*/  FADD.FTZ R184, R183, R16 ;  /* 0x00000010b7b87221 */ /* 0x000fe20000010000 */
[----:B------:R-:W-:Y:S01]  /*1490*/  FFMA.FTZ R181, R13, R16, R182 ;  /* 0x000000100db57223 */ /* 0x000fe200000100b6 */
[----:B------:R-:W-:Y:S01]  /*14a0*/  FMUL.FTZ R198, R198, UR31 ;  /* 0x0000001fc6c67c20 */ /* 0x000fe20008410000 */
[----:B------:R-:W-:Y:S01]  /*14b0*/  FMUL.FTZ R19, R188, UR31 ;  /* 0x0000001fbc137c20 */ /* 0x000fe20008410000 */
        /* <DEDUP_REMOVED lines=16> */
.L_x_8171:
[----:B------:R-:W-:Y:S05]  /*15c0*/  BSYNC.RECONVERGENT B1 ;  /* 0x0000000000017941 */ /* 0x000fea0003800200 */
.L_x_8170:
        /* <DEDUP_REMOVED lines=19> */
[C---:B------:R-:W-:Y:S01]  /*1700*/  FADD.FTZ R182, -R192.reuse, R182 ;  /* 0x000000b6c0b67221 */ /* 0x040fe20000010100 */
[----:B0-----:R-:W-:Y:S01]  /*1710*/  FADD.FTZ R214, -R192, R183 ;  /* 0x000000b7c0d67221 */ /* 0x001fe20000010100 */
[--C-:B----4-:R-:W-:Y:S02]  /*1720*/  HADD2.F32 R181, -RZ, R188.reuse.H0_H0 ;  /* 0x200000bcffb57230 */ /* 0x110fe40000004100 */
[----:B------:R-:W-:Y:S01]  /*1730*/  FMUL.FTZ R211, R180, UR31 ;  /* 0x0000001fb4d37c20 */ /* 0x000fe20008410000 */
[----:B------:R-:W-:-:S02]  /*1740*/  HADD2.F32 R188, -RZ, R188.H1_H1 ;  /* 0x300000bcffbc7230 */ /* 0x000fc40000004100 */
[-C--:B-----5:R-:W-:Y:S01]  /*1750*/  FMUL.FTZ R218, R120, R181.reuse ;  /* 0x000000b578da7220 */ /* 0x0a0fe20000410000 */
[--C-:B------:R-:W-:Y:S02]  /*1760*/  HADD2.F32 R183, -RZ, R189.reuse.H0_H0 ;  /* 0x200000bdffb77230 */ /* 0x100fe40000004100 */
[----:B-1----:R-:W-:Y:S01]  /*1770*/  FMUL.FTZ R213, R182, UR31 ;  /* 0x0000001fb6d57c20 */ /* 0x002fe20008410000 */
[----:B------:R-:W-:Y:S01]  /*1780*/  FADD.FTZ R64, R64, R181 ;  /* 0x000000b540407221 */ /* 0x000fe20000010000 */
[----:B------:R-:W-:Y:S01]  /*1790*/  FFMA.FTZ R88, R211, R181, R88 ;  /* 0x000000b5d3587223 */ /* 0x000fe20000010058 */
[----:B------:R-:W-:Y:S01]  /*17a0*/  FMUL.FTZ R219, R121, R188 ;  /* 0x000000bc79db7220 */ /* 0x000fe20000410000 */
[----:B------:R-:W-:Y:S01]  /*17b0*/  FADD.FTZ R180, R195, R218 ;  /* 0x000000dac3b47221 */ /* 0x000fe20000010000 */
[----:B------:R-:W-:Y:S01]  /*17c0*/  FMUL.FTZ R212, R193, UR31 ;  /* 0x0000001fc1d47c20 */ /* 0x000fe20008410000 */
[----:B------:R-:W-:Y:S01]  /*17d0*/  FFMA.FTZ R181, R211, R218, R232 ;  /* 0x000000dad3b57223 */ /* 0x000fe200000100e8 */
[----:B------:R-:W-:Y:S01]  /*17e0*/  FADD.FTZ R215, -R192, R184 ;  /* 0x000000b8c0d77221 */ /* 0x000fe20000010100 */
[----:B------:R-:W-:Y:S01]  /*17f0*/  FADD.FTZ R66, R66, R183 ;  /* 0x000000b742427221 */ /* 0x000fe20000010000 */
[-C--:B------:R-:W-:Y:S01]  /*1800*/  FFMA.FTZ R90, R213, R183.reuse, R90 ;  /* 0x000000b7d55a7223 */ /* 0x080fe2000001005a */
[----:B------:R-:W-:Y:S01]  /*1810*/  FMUL.FTZ R220, R122, R183 ;  /* 0x000000b77adc7220 */ /* 0x000fe20000410000 */
[----:B------:R-:W-:-:S02]  /*1820*/  HADD2.F32 R184, -RZ, R189.H1_H1 ;  /* 0x300000bdffb87230 */ /* 0x000fc40000004100 */
[----:B------:R-:W-:Y:S01]  /*1830*/  FADD.FTZ R183, R180, R219 ;  /* 0x000000dbb4b77221 */ /* 0x000fe20000010000 */
[----:B------:R-:W-:Y:S01]  /*1840*/  FFMA.FTZ R180, R212, R219, R181 ;  /* 0x000000dbd4b47223 */ /* 0x000fe200000100b5 */
[----:B------:R-:W-:Y:S01]  /*1850*/  FADD.FTZ R216, -R192, R185 ;  /* 0x000000b9c0d87221 */ /* 0x000fe20000010100 */
[--C-:B------:R-:W-:Y:S02]  /*1860*/  HADD2.F32 R185, -RZ, R190.reuse.H0_H0 ;  /* 0x200000beffb97230 */ /* 0x100fe40000004100 */
[----:B------:R-:W-:Y:S01]  /*1870*/  FMUL.FTZ R214, R214, UR31 ;  /* 0x0000001fd6d67c20 */ /* 0x000fe20008410000 */
[----:B------:R-:W-:Y:S01]  /*1880*/  FMUL.FTZ R221, R123, R184 ;  /* 0x000000b87bdd7220 */ /* 0x000fe20000410000 */
[----:B------:R-:W-:Y:S01]  /*1890*/  FADD.FTZ R182, R183, R220 ;  /* 0x000000dcb7b67221 */ /* 0x000fe20000010000 */
[----:B------:R-:W-:Y:S01]  /*18a0*/  FFMA.FTZ R181, R213, R220, R180 ;  /* 0x000000dcd5b57223 */ /* 0x000fe200000100b4 */
[----:B------:R-:W-:Y:S02]  /*18b0*/  HADD2.F32 R190, -RZ, R190.H1_H1 ;  /* 0x300000beffbe7230 */ /* 0x000fe40000004100 */
[----:B------:R-:W-:Y:S01]  /*18c0*/  FMUL.FTZ R215, R215, UR31 ;  /* 0x0000001fd7d77c20 */ /* 0x000fe20008410000 */
[----:B------:R-:W-:Y:S01]  /*18d0*/  FMUL.FTZ R222, R116, R185 ;  /* 0x000000b974de7220 */ /* 0x000fe20000410000 */
[----:B------:R-:W-:Y:S01]  /*18e0*/  FADD.FTZ R183, R182, R221 ;  /* 0x000000ddb6b77221 */ /* 0x000fe20000010000 */
[----:B------:R-:W-:Y:S01]  /*18f0*/  FFMA.FTZ R180, R214, R221, R181 ;  /* 0x000000ddd6b47223 */ /* 0x000fe200000100b5 */
[----:B------:R-:W-:Y:S01]  /*1900*/  FADD.FTZ R226, -R192, R187 ;  /* 0x000000bbc0e27221 */ /* 0x000fe20000010100 */
[----:B------:R-:W-:-:S02]  /*1910*/  HADD2.F32 R187, -RZ, R191.H0_H0 ;  /* 0x200000bfffbb7230 */ /* 0x000fc40000004100 */
[----:B------:R-:W-:Y:S01]  /*1920*/  FADD.FTZ R186, -R192, R186 ;  /* 0x000000bac0ba7221 */ /* 0x000fe20000010100 */
        /* <DEDUP_REMOVED lines=28> */
.L_x_8167:
        /* <DEDUP_REMOVED lines=27> */
[----:B------:R-:W-:Y:S02]  /*1ca0*/  ISETP.GE.U32.AND P3, PT, R2, 0x300, PT ;  /* 0x000003000200780c */ /* 0x000fe40003f66070 */
[----:B------:R-:W-:Y:S02]  /*1cb0*/  MOV R195, RZ ;  /* 0x000000ff00c37202 */ /* 0x000fe40000000f00 */
[----:B------:R-:W-:Y:S02]  /*1cc0*/  MOV R232, RZ ;  /* 0x000000ff00e87202 */ /* 0x000fe40000000f00 */
[----:B------:R-:W-:-:S07]  /*1cd0*/  @P2 IADD3 R193, PT, PT, R193, 0x100, RZ ;  /* 0x00000100c1c12810 */ /* 0x000fce0007ffe0ff */
[----:B---3--:R-:W-:Y:S05]  /*1ce0*/  @!P3 BRA `(.L_x_8172) ;  /* 0x000000000088b947 */ /* 0x008fea0003800000 */
[----:B------:R-:W0:Y:S02]  /*1cf0*/  LDC.64 R180, c[0x0][0x3b0] ;  /* 0x0000ec00ffb47b82 */ /* 0x000e240000000a00 */
[----:B0-----:R-:W-:-:S05]  /*1d00*/  IMAD.WIDE.U32 R180, R193, 0x8, R180 ;  /* 0x00000008c1b47825 */ /* 0x001fca00078e00b4 */
[----:B------:R2:W5:Y:S01]  /*1d10*/  LDG.E.64 R204, desc[UR10][R180.64] ;  /* 0x0000000ab4cc7981 */ /* 0x000562000c1e1b00 */
[----:B------:R-:W-:Y:S05]  /*1d20*/  BRA `(.L_x_8172) ;  /* 0x0000000000787947 */ /* 0x000fea0003800000 */
.L_x_8173:
        /* <DEDUP_REMOVED lines=30> */
.L_x_8172:
[----:B-1----:R-:W-:Y:S05]  /*1f10*/  BSYNC.RECONVERGENT B0 ;  /* 0x0000000000007941 */ /* 0x002fea0003800200 */
.L_x_8166:
        /* <DEDUP_REMOVED lines=32> */
.L_x_8175:
[----:B------:R-:W-:Y:S05]  /*2120*/  BSYNC.RECONVERGENT B0 ;  /* 0x0000000000007941 */ /* 0x000fea0003800200 */
.L_x_8174:
        /* <DEDUP_REMOVED lines=53> */
.L_x_8178:
        /* <DEDUP_REMOVED lines=21> */
[----:B------:R-:W-:Y:S01]  /*25d0*/  ISETP.LT.AND P0, PT, RZ, UR32, PT ;  /* 0x00000020ff007c0c */ /* 0x000fe2000bf01270 */
[----:B------:R-:W-:Y:S02]  /*25e0*/  HADD2.F32 R181, -RZ, R164.H0_H0 ;  /* 0x200000a4ffb57230 */ /* 0x000fe40000004100 */
[----:B------:R-:W-:-:S04]  /*25f0*/  FADD.FTZ R180, R231, -R180 ;  /* 0x800000b4e7b47221 */ /* 0x000fc80000010000 */
[----:B------:R-:W-:-:S05]  /*2600*/  FMUL.FTZ R180, R180, UR31 ;  /* 0x0000001fb4b47c20 */ /* 0x000fca0008410000 */
[----:B------:R-:W-:-:S05]  /*2610*/  FSEL R180, R180, RZ, P0 ;  /* 0x000000ffb4b47208 */ /* 0x000fca0000000000 */
[----:B------:R-:W-:-:S04]  /*2620*/  FMUL.FTZ R180, R180, UR21 ;  /* 0x00000015b4b47c20 */ /* 0x000fc80008410000 */
[----:B------:R-:W-:-:S04]  /*2630*/  FMUL.FTZ R180, R180, UR20 ;  /* 0x00000014b4b47c20 */ /* 0x000fc80008410000 */
[----:B------:R-:W-:-:S07]  /*2640*/  FMUL.FTZ R181, R181, R180 ;  /* 0x000000b4b5b57220 */ /* 0x000fce0000410000 */
.L_x_8183:
[----:B------:R-:W-:Y:S05]  /*2650*/  BSYNC.RECONVERGENT B1 ;  /* 0x0000000000017941 */ /* 0x000fea0003800200 */
.L_x_8182:
[----:B------:R-:W-:Y:S01]  /*2660*/  F2FP.F16.F32.PACK_AB R182, RZ, R182 ;  /* 0x000000b6ffb6723e */ /* 0x000fe200000000ff */
[----:B------:R-:W-:-:S03]  /*2670*/  FADD.FTZ R56, R56, R181 ;  /* 0x000000b538387221 */ /* 0x000fc60000010000 */
[----:B------:R-:W-:-:S07]  /*2680*/  PRMT R168, R182, 0x7610, R168 ;  /* 0x00007610b6a87816 */ /* 0x000fce00000000a8 */
.L_x_8181:
        /* <DEDUP_REMOVED lines=15> */
[----:B------:R-:W-:Y:S01]  /*2780*/  ISETP.LT.AND P0, PT, RZ, UR32, PT ;  /* 0x00000020ff007c0c */ /* 0x000fe2000bf01270 */
[----:B------:R-:W-:Y:S02]  /*2790*/  HADD2.F32 R180, -RZ, R164.H1_H1 ;  /* 0x300000a4ffb47230 */ /* 0x000fe40000004100 */
[----:B------:R-:W-:-:S04]  /*27a0*/  FADD.FTZ R181, R228, -R181 ;  /* 0x800000b5e4b57221 */ /* 0x000fc80000010000 */
[----:B------:R-:W-:-:S05]  /*27b0*/  FMUL.FTZ R181, R181, UR31 ;  /* 0x0000001fb5b57c20 */ /* 0x000fca0008410000 */
[----:B------:R-:W-:-:S05]  /*27c0*/  FSEL R181, R181, RZ, P0 ;  /* 0x000000ffb5b57208 */ /* 0x000fca0000000000 */
[----:B------:R-:W-:-:S04]  /*27d0*/  FMUL.FTZ R181, R181, UR21 ;  /* 0x00000015b5b57c20 */ /* 0x000fc80008410000 */
[----:B------:R-:W-:-:S04]  /*27e0*/  FMUL.FTZ R181, R181, UR20 ;  /* 0x00000014b5b57c20 */ /* 0x000fc80008410000 */
[----:B------:R-:W-:-:S07]  /*27f0*/  FMUL.FTZ R180, R180, R181 ;  /* 0x000000b5b4b47220 */ /* 0x000fce0000410000 */
.L_x_8186:
[----:B------:R-:W-:Y:S05]  /*2800*/  BSYNC.RECONVERGENT B1 ;  /* 0x0000000000017941 */ /* 0x000fea0003800200 */
.L_x_8185:
[----:B------:R-:W-:Y:S01]  /*2810*/  F2FP.F16.F32.PACK_AB R182, RZ, R182 ;  /* 0x000000b6ffb6723e */ /* 0x000fe200000000ff */
[----:B------:R-:W-:-:S03]  /*2820*/  FADD.FTZ R57, R57, R180 ;  /* 0x000000b439397221 */ /* 0x000fc60000010000 */
[----:B------:R-:W-:-:S07]  /*2830*/  PRMT R168, R168, 0x5410, R182 ;  /* 0x00005410a8a87816 */ /* 0x000fce00000000b6 */
.L_x_8184:
        /* <DEDUP_REMOVED lines=23> */
.L_x_8189:
[----:B------:R-:W-:Y:S05]  /*29b0*/  BSYNC.RECONVERGENT B1 ;  /* 0x0000000000017941 */ /* 0x000fea0003800200 */
.L_x_8188:
[----:B------:R-:W-:Y:S01]  /*29c0*/  F2FP.F16.F32.PACK_AB R182, RZ, R182 ;  /* 0x000000b6ffb6723e */ /* 0x000fe200000000ff */
[----:B------:R-:W-:-:S03]  /*29d0*/  FADD.FTZ R58, R58, R181 ;  /* 0x000000b53a3a7221 */ /* 0x000fc60000010000 */
[----:B------:R-:W-:-:S07]  /*29e0*/  PRMT R169, R182, 0x7610, R169 ;  /* 0x00007610b6a97816 */ /* 0x000fce00000000a9 */
.L_x_8187:
        /* <DEDUP_REMOVED lines=18> */
[----:B------:R-:W-:-:S05]  /*2b10*/  FSEL R180, R180, RZ, P0 ;  /* 0x000000ffb4b47208 */ /* 0x000fca0000000000 */
[----:B------:R-:W-:Y:S01]  /*2b20*/  FMUL.FTZ R181, R180, UR21 ;  /* 0x00000015b4b57c20 */ /* 0x000fe20008410000 */
[----:B------:R-:W-:-:S03]  /*2b30*/  HADD2.F32 R180, -RZ, R165.H1_H1 ;  /* 0x300000a5ffb47230 */ /* 0x000fc60000004100 */
[----:B------:R-:W-:-:S04]  /*2b40*/  FMUL.FTZ R181, R181, UR20 ;  /* 0x00000014b5b57c20 */ /* 0x000fc80008410000 */
[----:B------:R-:W-:-:S07]  /*2b50*/  FMUL.FTZ R180, R180, R181 ;  /* 0x000000b5b4b47220 */ /* 0x000fce0000410000 */
.L_x_8192:
[----:B------:R-:W-:Y:S05]  /*2b60*/  BSYNC.RECONVERGENT B1 ;  /* 0x0000000000017941 */ /* 0x000fea0003800200 */
.L_x_8191:
[----:B------:R-:W-:Y:S01]  /*2b70*/  F2FP.F16.F32.PACK_AB R182, RZ, R182 ;  /* 0x000000b6ffb6723e */ /* 0x000fe200000000ff */
[----:B------:R-:W-:-:S03]  /*2b80*/  FADD.FTZ R59, R59, R180 ;  /* 0x000000b43b3b7221 */ /* 0x000fc60000010000 */
[----:B------:R-:W-:-:S07]  /*2b90*/  PRMT R169, R169, 0x5410, R182 ;  /* 0x00005410a9a97816 */ /* 0x000fce00000000b6 */
.L_x_8190:
        /* <DEDUP_REMOVED lines=20> */
[----:B------:R-:W-:-:S03]  /*2ce0*/  HADD2.F32 R181, -RZ, R166.H0_H0 ;  /* 0x200000a6ffb57230 */ /* 0x000fc60000004100 */
[----:B------:R-:W-:-:S04]  /*2cf0*/  FMUL.FTZ R180, R180, UR20 ;  /* 0x00000014b4b47c20 */ /* 0x000fc80008410000 */
[----:B------:R-:W-:-:S07]  /*2d00*/  FMUL.FTZ R181, R181, R180 ;  /* 0x000000b4b5b57220 */ /* 0x000fce0000410000 */
.L_x_8195:
[----:B------:R-:W-:Y:S05]  /*2d10*/  BSYNC.RECONVERGENT B1 ;  /* 0x0000000000017941 */ /* 0x000fea0003800200 */
.L_x_8194:
[----:B------:R-:W-:Y:S01]  /*2d20*/  F2FP.F16.F32.PACK_AB R182, RZ, R182 ;  /* 0x000000b6ffb6723e */ /* 0x000fe200000000ff */
[----:B------:R-:W-:-:S03]  /*2d30*/  FADD.FTZ R52, R52, R181 ;  /* 0x000000b534347221 */ /* 0x000fc60000010000 */
[----:B------:R-:W-:-:S07]  /*2d40*/  PRMT R170, R182, 0x7610, R170 ;  /* 0x00007610b6aa7816 */ /* 0x000fce00000000aa */
.L_x_8193:
        /* <DEDUP_REMOVED lines=23> */
.L_x_8198:
[----:B------:R-:W-:Y:S05]  /*2ec0*/  BSYNC.RECONVERGENT B1 ;  /* 0x0000000000017941 */ /* 0x000fea0003800200 */
.L_x_8197:
[----:B------:R-:W-:Y:S01]  /*2ed0*/  F2FP.F16.F32.PACK_AB R182, RZ, R182 ;  /* 0x000000b6ffb6723e */ /* 0x000fe200000000ff */
[----:B------:R-:W-:-:S03]  /*2ee0*/  FADD.FTZ R53, R53, R180 ;  /* 0x000000b435357221 */ /* 0x000fc60000010000 */
[----:B------:R-:W-:-:S07]  /*2ef0*/  PRMT R170, R170, 0x5410, R182 ;  /* 0x00005410aaaa7816 */ /* 0x000fce00000000b6 */
.L_x_8196:
        /* <DEDUP_REMOVED lines=23> */
.L_x_8201:
[----:B------:R-:W-:Y:S05]  /*3070*/  BSYNC.RECONVERGENT B1 ;  /* 0x0000000000017941 */ /* 0x000fea0003800200 */
.L_x_8200:
[----:B------:R-:W-:Y:S01]  /*3080*/  F2FP.F16.F32.PACK_AB R182, RZ, R182 ;  /* 0x000000b6ffb6723e */ /* 0x000fe200000000ff */
[----:B------:R-:W-:-:S03]  /*3090*/  FADD.FTZ R54, R54, R181 ;  /* 0x000000b536367221 */ /* 0x000fc60000010000 */
[----:B------:R-:W-:-:S07]  /*30a0*/  PRMT R171, R182, 0x7610, R171 ;  /* 0x00007610b6ab7816 */ /* 0x000fce00000000ab */
.L_x_8199:
[----:B------:R-:W-:Y:S05]  /*30b0*/  BRA.U !UP3, `(.L_x_8202) ;  /* 0x0000001d0b347547 */ /* 0x000fea000b800000 */
[----:B------:R-:W-:Y:S01]  /*30c0*/  FFMA.FTZ R180, R210, UR6, R184 ;  /* 0x00000006d2b47c23 */ /* 0x000fe200080100b8 */
[----:B------:R-:W-:Y:S02]  /*30d0*/  ISETP.LT.AND P4, PT, RZ, UR32, PT ;  /* 0x00000020ff007c0c */ /* 0x000fe4000bf81270 */
[----:B-----5:R-:W-:Y:S01]  /*30e0*/  ISETP.GE.U32.AND P0, PT, R200, RZ, PT ;  /* 0x000000ffc800720c */ /* 0x020fe20003f06070 */
[----:B------:R-:W-:-:S03]  /*30f0*/  FADD.FTZ R180, R209, -R180 ;  /* 0x800000b4d1b47221 */ /* 0x000fc60000010000 */
[----:B------:R-:W-:Y:S01]  /*3100*/  ISETP.GE.U32.AND.EX P0, PT, R201, 0x1000000, PT, P0 ;  /* 0x01000000c900780c */ /* 0x000fe20003f06100 */
[----:B------:R-:W-:-:S05]  /*3110*/  FMUL.FTZ R180, R180, UR31 ;  /* 0x0000001fb4b47c20 */ /* 0x000fca0008410000 */
[----:B------:R-:W-:-:S05]  /*3120*/  FSEL R180, R180, RZ, P4 ;  /* 0x000000ffb4b47208 */ /* 0x000fca0002000000 */
[----:B------:R-:W-:Y:S02]  /*3130*/  FMUL.FTZ R180, R180, UR21 ;  /* 0x00000015b4b47c20 */ /* 0x000fe40008410000 */
[----:B------:R-:W-:Y:S02]  /*3140*/  @P0 HADD2.F32 R181, -RZ, R167.H1_H1 ;  /* 0x300000a7ffb50230 */ /* 0x000fe40000004100 */
[----:B------:R-:W-:Y:S01]  /*3150*/  FMUL.FTZ R188, R180, UR20 ;  /* 0x00000014b4bc7c20 */ /* 0x000fe20008410000 */
[----:B------:R-:W-:-:S03]  /*3160*/  HFMA2 R180, -RZ, RZ, 0, 0 ;  /* 0x00000000ffb47431 */ /* 0x000fc600000001ff */
[----:B------:R-:W-:Y:S01]  /*3170*/  FMUL.FTZ R182, R143, R188 ;  /* 0x000000bc8fb67220 */ /* 0x000fe20000410000 */
[----:B------:R-:W-:-:S04]  /*3180*/  @P0 FMUL.FTZ R180, R188, R181 ;  /* 0x000000b5bcb40220 */ /* 0x000fc80000410000 */
[----:B------:R-:W-:Y:S01]  /*3190*/  FSEL R182, R182, RZ, P0 ;  /* 0x000000ffb6b67208 */ /* 0x000fe20000000000 */
[----:B------:R-:W-:-:S03]  /*31a0*/  FADD.FTZ R55, R55, R180 ;  /* 0x000000b437377221 */ /* 0x000fc60000010000 */
[----:B------:R-:W-:-:S04]  /*31b0*/  F2FP.F16.F32.PACK_AB R182, RZ, R182 ;  /* 0x000000b6ffb6723e */ /* 0x000fc800000000ff */
[----:B------:R-:W-:Y:S01]  /*31c0*/  PRMT R171, R171, 0x5410, R182 ;  /* 0x00005410abab7816 */ /* 0x000fe200000000b6 */
[----:B------:R-:W-:Y:S06]  /*31d0*/  BRA `(.L_x_8202) ;  /* 0x0000001800ec7947 */ /* 0x000fec0003800000 */
.L_x_8180:
        /* <DEDUP_REMOVED lines=45> */
.L_x_8203:
[----:B------:R-:W-:Y:S05]  /*34b0*/  BRA.U !UP3, `(.L_x_8204) ;  /* 0x000000010b2c7547 */ /* 0x000fea000b800000 */
[----:B-----5:R-:W-:Y:S01]  /*34c0*/  LOP3.LUT P0, RZ, R200, 0xff00, RZ, 0xc0, !PT ;  /* 0x0000ff00c8ff7812 */ /* 0x020fe2000780c0ff */
[----:B------:R-:W-:-:S04]  /*34d0*/  FMUL.FTZ R180, R173, UR21 ;  /* 0x00000015adb47c20 */ /* 0x000fc80008410000 */
[----:B------:R-:W-:Y:S01]  /*34e0*/  FMUL.FTZ R182, R180, UR20 ;  /* 0x00000014b4b67c20 */ /* 0x000fe20008410000 */
[----:B------:R-:W-:-:S03]  /*34f0*/  HFMA2 R180, -RZ, RZ, 0, 0 ;  /* 0x00000000ffb47431 */ /* 0x000fc600000001ff */
[----:B------:R-:W-:-:S04]  /*3500*/  FMUL.FTZ R181, R145, R182 ;  /* 0x000000b691b57220 */ /* 0x000fc80000410000 */
[----:B------:R-:W-:Y:S01]  /*3510*/  @P0 HADD2.F32 R187, -RZ, R164.H1_H1 ;  /* 0x300000a4ffbb0230 */ /* 0x000fe20000004100 */
[----:B------:R-:W-:-:S04]  /*3520*/  FSEL R181, R181, RZ, P0 ;  /* 0x000000ffb5b57208 */ /* 0x000fc80000000000 */
[----:B------:R-:W-:Y:S01]  /*3530*/  @P0 FMUL.FTZ R180, R187, R182 ;  /* 0x000000b6bbb40220 */ /* 0x000fe20000410000 */
[----:B------:R-:W-:-:S03]  /*3540*/  F2FP.F16.F32.PACK_AB R181, RZ, R181 ;  /* 0x000000b5ffb5723e */ /* 0x000fc600000000ff */
[----:B------:R-:W-:Y:S01]  /*3550*/  FADD.FTZ R57, R57, R180 ;  /* 0x000000b439397221 */ /* 0x000fe20000010000 */
[----:B------:R-:W-:-:S07]  /*3560*/  PRMT R168, R168, 0x5410, R181 ;  /* 0x00005410a8a87816 */ /* 0x000fce00000000b5 */
.L_x_8204:
[----:B------:R-:W-:Y:S05]  /*3570*/  BRA.U !UP3, `(.L_x_8205) ;  /* 0x000000010b2c7547 */ /* 0x000fea000b800000 */
        /* <DEDUP_REMOVED lines=11> */
.L_x_8205:
        /* <DEDUP_REMOVED lines=12> */
.L_x_8206:
        /* <DEDUP_REMOVED lines=12> */
.L_x_8207:
        /* <DEDUP_REMOVED lines=12> */
.L_x_8208:
        /* <DEDUP_REMOVED lines=12> */
.L_x_8209:
        /* <DEDUP_REMOVED lines=14> */
.L_x_8179:
        /* <DEDUP_REMOVED lines=16> */
[----:B------:R-:W-:Y:S02]  /*3b10*/  @P0 HADD2.F32 R182, -RZ, R164.H0_H0 ;  /* 0x200000a4ffb60230 */ /* 0x000fe40000004100 */
[----:B------:R-:W-:-:S04]  /*3b20*/  FMUL.FTZ R187, R180, UR20 ;  /* 0x00000014b4bb7c20 */ /* 0x000fc80008410000 */
[-C--:B------:R-:W-:Y:S01]  /*3b30*/  FMUL.FTZ R180, R144, R187.reuse ;  /* 0x000000bb90b47220 */ /* 0x080fe20000410000 */
[----:B------:R-:W-:-:S04]  /*3b40*/  @P0 FMUL.FTZ R181, R182, R187 ;  /* 0x000000bbb6b50220 */ /* 0x000fc80000410000 */
[----:B------:R-:W-:Y:S01]  /*3b50*/  FSEL R180, R180, RZ, P0 ;  /* 0x000000ffb4b47208 */ /* 0x000fe20000000000 */
[----:B------:R-:W-:-:S03]  /*3b60*/  FADD.FTZ R56, R56, R181 ;  /* 0x000000b538387221 */ /* 0x000fc60000010000 */
[----:B------:R-:W-:-:S04]  /*3b70*/  F2FP.F16.F32.PACK_AB R180, RZ, R180 ;  /* 0x000000b4ffb4723e */ /* 0x000fc800000000ff */
[----:B------:R-:W-:-:S07]  /*3b80*/  PRMT R168, R180, 0x7610, R168 ;  /* 0x00007610b4a87816 */ /* 0x000fce00000000a8 */
.L_x_8211:
        /* <DEDUP_REMOVED lines=10> */
[----:B------:R-:W-:Y:S02]  /*3c30*/  @P0 HADD2.F32 R187, -RZ, R164.H1_H1 ;  /* 0x300000a4ffbb0230 */ /* 0x000fe40000004100 */
        /* <DEDUP_REMOVED lines=8> */
.L_x_8212:
        /* <DEDUP_REMOVED lines=19> */
.L_x_8213:
        /* <DEDUP_REMOVED lines=19> */
.L_x_8214:
        /* <DEDUP_REMOVED lines=19> */
.L_x_8215:
        /* <DEDUP_REMOVED lines=19> */
.L_x_8216:
        /* <DEDUP_REMOVED lines=19> */
.L_x_8217:
        /* <DEDUP_REMOVED lines=12> */
[----:B------:R-:W-:Y:S02]  /*4370*/  HFMA2 R180, -RZ, RZ, 0, 0 ;  /* 0x00000000ffb47431 */ /* 0x000fe400000001ff */
        /* <DEDUP_REMOVED lines=8> */
.L_x_8210:
        /* <DEDUP_REMOVED lines=68> */
.L_x_8218:
[----:B------:R-:W-:Y:S05]  /*4840*/  BRA.U !UP3, `(.L_x_8219) ;  /* 0x000000010b2c7547 */ /* 0x000fea000b800000 */
[----:B------:R-:W-:Y:S01]  /*4850*/  LOP3.LUT P0, RZ, R200, 0xff00, RZ, 0xc0, !PT ;  /* 0x0000ff00c8ff7812 */ /* 0x000fe2000780c0ff */
        /* <DEDUP_REMOVED lines=10> */
.L_x_8219:
[----:B------:R-:W-:Y:S05]  /*4900*/  BRA.U !UP3, `(.L_x_8220) ;  /* 0x000000010b2c7547 */ /* 0x000fea000b800000 */
        /* <DEDUP_REMOVED lines=11> */
.L_x_8220:
        /* <DEDUP_REMOVED lines=12> */
.L_x_8221:
        /* <DEDUP_REMOVED lines=12> */
.L_x_8222:
        /* <DEDUP_REMOVED lines=12> */
.L_x_8223:
        /* <DEDUP_REMOVED lines=12> */
.L_x_8224:
        /* <DEDUP_REMOVED lines=12> */
[----:B------:R-:W-:-:S07]  /*4d80*/  FADD.FTZ R55, R55, R180 ;  /* 0x000000b437377221 */ /* 0x000fce0000010000 */
.L_x_8202:
        /* <DEDUP_REMOVED lines=9> */
[C---:B-1----:R-:W-:Y:S01]  /*4e20*/  @P0 IMAD.WIDE.U32 R182, R0.reuse, 0x20, R182 ;  /* 0x0000002000b60825 */ /* 0x042fe200078e00b6 */
[----:B------:R-:W-:-:S04]  /*4e30*/  IADD3 R0, PT, PT, R0, 0x100, RZ ;  /* 0x0000010000007810 */ /* 0x000fc80007ffe0ff */
[----:B------:R0:W-:Y:S04]  /*4e40*/  @P0 STG.E.128 desc[UR10][R182.64], R172 ;  /* 0x000000acb6000986 */ /* 0x0001e8000c101d0a */
[----:B------:R0:W-:Y:S04]  /*4e50*/  @P0 STG.E.128 desc[UR10][R182.64+0x10], R176 ;  /* 0x000010b0b6000986 */ /* 0x0001e8000c101d0a */
[----:B------:R0:W-:Y:S02]  /*4e60*/  @P5 STG.E.128 desc[UR10][R180.64], R168 ;  /* 0x000000a8b4005986 */ /* 0x0001e4000c101d0a */
.L_x_8177:
[----:B------:R-:W-:Y:S05]  /*4e70*/  BSYNC.RECONVERGENT B0 ;  /* 0x0000000000007941 */ /* 0x000fea0003800200 */
.L_x_8176:
        /* <DEDUP_REMOVED lines=8> */
.L_x_8227:
        /* <DEDUP_REMOVED lines=73> */
.L_x_8230:
        /* <DEDUP_REMOVED lines=12> */
.L_x_8231:
        /* <DEDUP_REMOVED lines=12> */
.L_x_8232:
        /* <DEDUP_REMOVED lines=12> */
.L_x_8233:
        /* <DEDUP_REMOVED lines=12> */
.L_x_8234:
        /* <DEDUP_REMOVED lines=12> */
.L_x_8235:
        /* <DEDUP_REMOVED lines=12> */
.L_x_8236:
        /* <DEDUP_REMOVED lines=14> */
.L_x_8229:
        /* <DEDUP_REMOVED lines=19> */
.L_x_8238:
        /* <DEDUP_REMOVED lines=19> */
.L_x_8239:
        /* <DEDUP_REMOVED lines=19> */
.L_x_8240:
        /* <DEDUP_REMOVED lines=19> */
.L_x_8241:
        /* <DEDUP_REMOVED lines=19> */
.L_x_8242:
        /* <DEDUP_REMOVED lines=19> */
.L_x_8243:
        /* <DEDUP_REMOVED lines=19> */
.L_x_8244:
        /* <DEDUP_REMOVED lines=21> */
.L_x_8228:
        /* <DEDUP_REMOVED lines=49> */
.L_x_8246:
        /* <DEDUP_REMOVED lines=12> */
.L_x_8247:
        /* <DEDUP_REMOVED lines=12> */
.L_x_8248:
        /* <DEDUP_REMOVED lines=12> */
.L_x_8249:
        /* <DEDUP_REMOVED lines=12> */
.L_x_8250:
        /* <DEDUP_REMOVED lines=12> */
.L_x_8251:
        /* <DEDUP_REMOVED lines=12> */
.L_x_8252:
        /* <DEDUP_REMOVED lines=14> */
.L_x_8245:
        /* <DEDUP_REMOVED lines=18> */
[----:B------:R-:W-:-:S04]  /*6c20*/  HADD2.F32 R181, -RZ, R164.H0_H0 ;  /* 0x200000a4ffb57230 */ /* 0x000fc80000004100 */
[----:B------:R-:W-:-:S05]  /*6c30*/  FSEL R180, R180, RZ, P0 ;  /* 0x000000ffb4b47208 */ /* 0x000fca0000000000 */
[----:B------:R-:W-:-:S04]  /*6c40*/  FMUL.FTZ R180, R180, UR21 ;  /* 0x00000015b4b47c20 */ /* 0x000fc80008410000 */
[----:B------:R-:W-:-:S04]  /*6c50*/  FMUL.FTZ R180, R180, UR20 ;  /* 0x00000014b4b47c20 */ /* 0x000fc80008410000 */
[----:B------:R-:W-:-:S07]  /*6c60*/  FMUL.FTZ R181, R181, R180 ;  /* 0x000000b4b5b57220 */ /* 0x000fce0000410000 */
.L_x_8255:
[----:B------:R-:W-:Y:S05]  /*6c70*/  BSYNC.RECONVERGENT B1 ;  /* 0x0000000000017941 */ /* 0x000fea0003800200 */
.L_x_8254:
[----:B------:R-:W-:Y:S01]  /*6c80*/  F2FP.F16.F32.PACK_AB R182, RZ, R182 ;  /* 0x000000b6ffb6723e */ /* 0x000fe200000000ff */
[----:B------:R-:W-:-:S03]  /*6c90*/  FADD.FTZ R48, R48, R181 ;  /* 0x000000b530307221 */ /* 0x000fc60000010000 */
[----:B------:R-:W-:-:S07]  /*6ca0*/  PRMT R168, R182, 0x7610, R168 ;  /* 0x00007610b6a87816 */ /* 0x000fce00000000a8 */
.L_x_8253:
        /* <DEDUP_REMOVED lines=23> */
.L_x_8258:
[----:B------:R-:W-:Y:S05]  /*6e20*/  BSYNC.RECONVERGENT B1 ;  /* 0x0000000000017941 */ /* 0x000fea0003800200 */
.L_x_8257:
[----:B------:R-:W-:Y:S01]  /*6e30*/  F2FP.F16.F32.PACK_AB R181, RZ, R181 ;  /* 0x000000b5ffb5723e */ /* 0x000fe200000000ff */
[----:B------:R-:W-:-:S03]  /*6e40*/  FADD.FTZ R49, R49, R180 ;  /* 0x000000b431317221 */ /* 0x000fc60000010000 */
[----:B------:R-:W-:-:S07]  /*6e50*/  PRMT R168, R168, 0x5410, R181 ;  /* 0x00005410a8a87816 */ /* 0x000fce00000000b5 */
.L_x_8256:
        /* <DEDUP_REMOVED lines=23> */
.L_x_8261:
[----:B------:R-:W-:Y:S05]  /*6fd0*/  BSYNC.RECONVERGENT B1 ;  /* 0x0000000000017941 */ /* 0x000fea0003800200 */
.L_x_8260:
[----:B------:R-:W-:Y:S01]  /*6fe0*/  F2FP.F16.F32.PACK_AB R182, RZ, R182 ;  /* 0x000000b6ffb6723e */ /* 0x000fe200000000ff */
[----:B------:R-:W-:-:S03]  /*6ff0*/  FADD.FTZ R50, R50, R181 ;  /* 0x000000b532327221 */ /* 0x000fc60000010000 */
[----:B------:R-:W-:-:S07]  /*7000*/  PRMT R169, R182, 0x7610, R169 ;  /* 0x00007610b6a97816 */ /* 0x000fce00000000a9 */
.L_x_8259:
        /* <DEDUP_REMOVED lines=23> */
.L_x_8264:
[----:B------:R-:W-:Y:S05]  /*7180*/  BSYNC.RECONVERGENT B1 ;  /* 0x0000000000017941 */ /* 0x000fea0003800200 */
.L_x_8263:
[----:B------:R-:W-:Y:S01]  /*7190*/  F2FP.F16.F32.PACK_AB R181, RZ, R181 ;  /* 0x000000b5ffb5723e */ /* 0x000fe200000000ff */
[----:B------:R-:W-:-:S03]  /*71a0*/  FADD.FTZ R51, R51, R180 ;  /* 0x000000b433337221 */ /* 0x000fc60000010000 */
[----:B------:R-:W-:-:S07]  /*71b0*/  PRMT R169, R169, 0x5410, R181 ;  /* 0x00005410a9a97816 */ /* 0x000fce00000000b5 */
.L_x_8262:
        /* <DEDUP_REMOVED lines=23> */
.L_x_8267:
[----:B------:R-:W-:Y:S05]  /*7330*/  BSYNC.RECONVERGENT B1 ;  /* 0x0000000000017941 */ /* 0x000fea0003800200 */
.L_x_8266:
[----:B------:R-:W-:Y:S01]  /*7340*/  F2FP.F16.F32.PACK_AB R182, RZ, R182 ;  /* 0x000000b6ffb6723e */ /* 0x000fe200000000ff */
[----:B------:R-:W-:-:S03]  /*7350*/  FADD.FTZ R44, R44, R181 ;  /* 0x000000b52c2c7221 */ /* 0x000fc60000010000 */
[----:B------:R-:W-:-:S07]  /*7360*/  PRMT R170, R182, 0x7610, R170 ;  /* 0x00007610b6aa7816 */ /* 0x000fce00000000aa */
.L_x_8265:
        /* <DEDUP_REMOVED lines=23> */
.L_x_8270:
[----:B------:R-:W-:Y:S05]  /*74e0*/  BSYNC.RECONVERGENT B1 ;  /* 0x0000000000017941 */ /* 0x000fea0003800200 */
.L_x_8269:
[----:B------:R-:W-:Y:S01]  /*74f0*/  F2FP.F16.F32.PACK_AB R181, RZ, R181 ;  /* 0x000000b5ffb5723e */ /* 0x000fe200000000ff */
[----:B------:R-:W-:-:S03]  /*7500*/  FADD.FTZ R45, R45, R180 ;  /* 0x000000b42d2d7221 */ /* 0x000fc60000010000 */
[----:B------:R-:W-:-:S07]  /*7510*/  PRMT R170, R170, 0x5410, R181 ;  /* 0x00005410aaaa7816 */ /* 0x000fce00000000b5 */
.L_x_8268:
        /* <DEDUP_REMOVED lines=23> */
.L_x_8273:
[----:B------:R-:W-:Y:S05]  /*7690*/  BSYNC.RECONVERGENT B1 ;  /* 0x0000000000017941 */ /* 0x000fea0003800200 */
.L_x_8272:
[----:B------:R-:W-:Y:S01]  /*76a0*/  F2FP.F16.F32.PACK_AB R182, RZ, R182 ;  /* 0x000000b6ffb6723e */ /* 0x000fe200000000ff */
[----:B------:R-:W-:-:S03]  /*76b0*/  FADD.FTZ R46, R46, R181 ;  /* 0x000000b52e2e7221 */ /* 0x000fc60000010000 */
[----:B------:R-:W-:-:S07]  /*76c0*/  PRMT R171, R182, 0x7610, R171 ;  /* 0x00007610b6ab7816 */ /* 0x000fce00000000ab */
.L_x_8271:
[----:B------:R-:W-:Y:S05]  /*76d0*/  BRA.U !UP3, `(.L_x_8237) ;  /* 0x000000010b447547 */ /* 0x000fea000b800000 */
[----:B0-----:R-:W-:Y:S01]  /*76e0*/  FFMA.FTZ R180, R198, UR6, R184 ;  /* 0x00000006c6b47c23 */ /* 0x001fe200080100b8 */
        /* <DEDUP_REMOVED lines=16> */
.L_x_8237:
        /* <DEDUP_REMOVED lines=12> */
.L_x_8226:
[----:B------:R-:W-:Y:S05]  /*78b0*/  BSYNC.RECONVERGENT B0 ;  /* 0x0000000000007941 */ /* 0x000fea0003800200 */
.L_x_8225:
        /* <DEDUP_REMOVED lines=8> */
.L_x_8276:
        /* <DEDUP_REMOVED lines=73> */
.L_x_8279:
        /* <DEDUP_REMOVED lines=12> */
.L_x_8280:
        /* <DEDUP_REMOVED lines=12> */
.L_x_8281:
        /* <DEDUP_REMOVED lines=12> */
.L_x_8282:
        /* <DEDUP_REMOVED lines=12> */
.L_x_8283:
        /* <DEDUP_REMOVED lines=12> */
.L_x_8284:
        /* <DEDUP_REMOVED lines=12> */
.L_x_8285:
        /* <DEDUP_REMOVED lines=14> */
.L_x_8278:
        /* <DEDUP_REMOVED lines=19> */
.L_x_8287:
        /* <DEDUP_REMOVED lines=19> */
.L_x_8288:
        /* <DEDUP_REMOVED lines=19> */
.L_x_8289:
        /* <DEDUP_REMOVED lines=19> */
.L_x_8290:
        /* <DEDUP_REMOVED lines=19> */
.L_x_8291:
        /* <DEDUP_REMOVED lines=19> */
.L_x_8292:
        /* <DEDUP_REMOVED lines=19> */
.L_x_8293:
        /* <DEDUP_REMOVED lines=21> */
.L_x_8277:
        /* <DEDUP_REMOVED lines=49> */
.L_x_8295:
        /* <DEDUP_REMOVED lines=12> */
.L_x_8296:
        /* <DEDUP_REMOVED lines=12> */
.L_x_8297:
        /* <DEDUP_REMOVED lines=12> */
.L_x_8298:
        /* <DEDUP_REMOVED lines=12> */
.L_x_8299:
        /* <DEDUP_REMOVED lines=12> */
.L_x_8300:
        /* <DEDUP_REMOVED lines=12> */
.L_x_8301:
        /* <DEDUP_REMOVED lines=14> */
.L_x_8294:
        /* <DEDUP_REMOVED lines=23> */
.L_x_8304:
[----:B------:R-:W-:Y:S05]  /*96b0*/  BSYNC.RECONVERGENT B1 ;  /* 0x0000000000017941 */ /* 0x000fea0003800200 */
.L_x_8303:
[----:B------:R-:W-:Y:S01]  /*96c0*/  F2FP.F16.F32.PACK_AB R182, RZ, R182 ;  /* 0x000000b6ffb6723e */ /* 0x000fe200000000ff */
[----:B------:R-:W-:-:S03]  /*96d0*/  FADD.FTZ R40, R40, R181 ;  /* 0x000000b528287221 */ /* 0x000fc60000010000 */
[----:B------:R-:W-:-:S07]  /*96e0*/  PRMT R168, R182, 0x7610, R168 ;  /* 0x00007610b6a87816 */ /* 0x000fce00000000a8 */
.L_x_8302:
        /* <DEDUP_REMOVED lines=23> */
.L_x_8307:
[----:B------:R-:W-:Y:S05]  /*9860*/  BSYNC.RECONVERGENT B1 ;  /* 0x0000000000017941 */ /* 0x000fea0003800200 */
.L_x_8306:
[----:B------:R-:W-:Y:S01]  /*9870*/  F2FP.F16.F32.PACK_AB R181, RZ, R181 ;  /* 0x000000b5ffb5723e */ /* 0x000fe200000000ff */
[----:B------:R-:W-:-:S03]  /*9880*/  FADD.FTZ R41, R41, R180 ;  /* 0x000000b429297221 */ /* 0x000fc60000010000 */
[----:B------:R-:W-:-:S07]  /*9890*/  PRMT R168, R168, 0x5410, R181 ;  /* 0x00005410a8a87816 */ /* 0x000fce00000000b5 */
.L_x_8305:
        /* <DEDUP_REMOVED lines=23> */
.L_x_8310:
[----:B------:R-:W-:Y:S05]  /*9a10*/  BSYNC.RECONVERGENT B1 ;  /* 0x0000000000017941 */ /* 0x000fea0003800200 */
.L_x_8309:
[----:B------:R-:W-:Y:S01]  /*9a20*/  F2FP.F16.F32.PACK_AB R182, RZ, R182 ;  /* 0x000000b6ffb6723e */ /* 0x000fe200000000ff */
[----:B------:R-:W-:-:S03]  /*9a30*/  FADD.FTZ R42, R42, R181 ;  /* 0x000000b52a2a7221 */ /* 0x000fc60000010000 */
[----:B------:R-:W-:-:S07]  /*9a40*/  PRMT R169, R182, 0x7610, R169 ;  /* 0x00007610b6a97816 */ /* 0x000fce00000000a9 */
.L_x_8308:
        /* <DEDUP_REMOVED lines=23> */
.L_x_8313:
[----:B------:R-:W-:Y:S05]  /*9bc0*/  BSYNC.RECONVERGENT B1 ;  /* 0x0000000000017941 */ /* 0x000fea0003800200 */
.L_x_8312:
[----:B------:R-:W-:Y:S01]  /*9bd0*/  F2FP.F16.F32.PACK_AB R181, RZ, R181 ;  /* 0x000000b5ffb5723e */ /* 0x000fe200000000ff */
[----:B------:R-:W-:-:S03]  /*9be0*/  FADD.FTZ R43, R43, R180 ;  /* 0x000000b42b2b7221 */ /* 0x000fc60000010000 */
[----:B------:R-:W-:-:S07]  /*9bf0*/  PRMT R169, R169, 0x5410, R181 ;  /* 0x00005410a9a97816 */ /* 0x000fce00000000b5 */
.L_x_8311:
        /* <DEDUP_REMOVED lines=23> */
.L_x_8316:
[----:B------:R-:W-:Y:S05]  /*9d70*/  BSYNC.RECONVERGENT B1 ;  /* 0x0000000000017941 */ /* 0x000fea0003800200 */
.L_x_8315:
[----:B------:R-:W-:Y:S01]  /*9d80*/  F2FP.F16.F32.PACK_AB R182, RZ, R182 ;  /* 0x000000b6ffb6723e */ /* 0x000fe200000000ff */
[----:B------:R-:W-:-:S03]  /*9d90*/  FADD.FTZ R36, R36, R181 ;  /* 0x000000b524247221 */ /* 0x000fc60000010000 */
[----:B------:R-:W-:-:S07]  /*9da0*/  PRMT R170, R182, 0x7610, R170 ;  /* 0x00007610b6aa7816 */ /* 0x000fce00000000aa */
.L_x_8314:
        /* <DEDUP_REMOVED lines=23> */
.L_x_8319:
[----:B------:R-:W-:Y:S05]  /*9f20*/  BSYNC.RECONVERGENT B1 ;  /* 0x0000000000017941 */ /* 0x000fea0003800200 */
.L_x_8318:
[----:B------:R-:W-:Y:S01]  /*9f30*/  F2FP.F16.F32.PACK_AB R181, RZ, R181 ;  /* 0x000000b5ffb5723e */ /* 0x000fe200000000ff */
[----:B------:R-:W-:-:S03]  /*9f40*/  FADD.FTZ R37, R37, R180 ;  /* 0x000000b425257221 */ /* 0x000fc60000010000 */
[----:B------:R-:W-:-:S07]  /*9f50*/  PRMT R170, R170, 0x5410, R181 ;  /* 0x00005410aaaa7816 */ /* 0x000fce00000000b5 */
.L_x_8317:
        /* <DEDUP_REMOVED lines=23> */
.L_x_8322:
[----:B------:R-:W-:Y:S05]  /*a0d0*/  BSYNC.RECONVERGENT B1 ;  /* 0x0000000000017941 */ /* 0x000fea0003800200 */
.L_x_8321:
[----:B------:R-:W-:Y:S01]  /*a0e0*/  F2FP.F16.F32.PACK_AB R182, RZ, R182 ;  /* 0x000000b6ffb6723e */ /* 0x000fe200000000ff */
[----:B------:R-:W-:-:S03]  /*a0f0*/  FADD.FTZ R38, R38, R181 ;  /* 0x000000b526267221 */ /* 0x000fc60000010000 */
[----:B------:R-:W-:-:S07]  /*a100*/  PRMT R171, R182, 0x7610, R171 ;  /* 0x00007610b6ab7816 */ /* 0x000fce00000000ab */
.L_x_8320:
[----:B------:R-:W-:Y:S05]  /*a110*/  BRA.U !UP3, `(.L_x_8286) ;  /* 0x000000010b447547 */ /* 0x000fea000b800000 */
[----:B------:R-:W-:Y:S01]  /*a120*/  FFMA.FTZ R184, R226, UR6, R184 ;  /* 0x00000006e2b87c23 */ /* 0x000fe200080100b8 */
[----:B------:R-:W-:Y:S02]  /*a130*/  ISETP.LT.AND P5, PT, RZ, UR32, PT ;  /* 0x00000020ff007c0c */ /* 0x000fe4000bfa1270 */
[----:B-----5:R-:W-:Y:S01]  /*a140*/  ISETP.GE.U32.AND P0, PT, R204, RZ, PT ;  /* 0x000000ffcc00720c */ /* 0x020fe20003f06070 */
[----:B------:R-:W-:-:S03]  /*a150*/  FADD.FTZ R184, R225, -R184 ;  /* 0x800000b8e1b87221 */ /* 0x000fc60000010000 */
[----:B------:R-:W-:Y:S01]  /*a160*/  ISETP.GE.U32.AND.EX P0, PT, R205, 0x1000000, PT, P0 ;  /* 0x01000000cd00780c */ /* 0x000fe20003f06100 */
[----:B01----:R-:W-:-:S05]  /*a170*/  FMUL.FTZ R180, R184, UR31 ;  /* 0x0000001fb8b47c20 */ /* 0x003fca0008410000 */
        /* <DEDUP_REMOVED lines=11> */
.L_x_8286:
        /* <DEDUP_REMOVED lines=10> */
.L_x_8275:
[----:B------:R-:W-:Y:S05]  /*a2d0*/  BSYNC.RECONVERGENT B0 ;  /* 0x0000000000007941 */ /* 0x000fea0003800200 */
.L_x_8274:
[----:B------:R-:W-:Y:S02]  /*a2e0*/  UIADD3 UR28, UPT, UPT, UR28, UR26, URZ ;  /* 0x0000001a1c1c7290 */ /* 0x000fe4000fffe0ff */
[----:B------:R-:W-:Y:S02]  /*a2f0*/  UPLOP3.LUT UP1, UPT, UPT, UPT, UP1, 0x40, 0x4 ;  /* 0x000000000004789c */ /* 0x000fe40003f2e810 */
[----:B------:R-:W-:-:S09]  /*a300*/  UISETP.GE.AND UP0, UPT, UR28, UR27, UPT ;  /* 0x0000001b1c00728c */ /* 0x000fd2000bf06270 */
[----:B------:R-:W-:Y:S05]  /*a310*/  BRA.U !UP0, `(.L_x_8323) ;  /* 0xffffff65082c7547 */ /* 0x000fea000b83ffff */
.L_x_8165:
        /* <DEDUP_REMOVED lines=19> */
.L_x_8325:
[----:B------:R-:W-:Y:S05]  /*a450*/  BSYNC.RECONVERGENT B0 ;  /* 0x0000000000007941 */ /* 0x000fea0003800200 */
.L_x_8324:
        /* <DEDUP_REMOVED lines=15> */
.L_x_8327:
[----:B------:R-:W-:Y:S05]  /*a550*/  BSYNC.RECONVERGENT B0 ;  /* 0x0000000000007941 */ /* 0x000fea0003800200 */
.L_x_8326:
        /* <DEDUP_REMOVED lines=14> */
.L_x_8328:
        /* <DEDUP_REMOVED lines=12> */
.L_x_10811:


//--------------------- .text._ZN10layer_norm22ln_bwd_finalize_kernelINS_22Kernel_traits_finalizeILj6144Ef6__halffS2_fjLb1ELj1024ELj4ENS_18Kernel_traits_baseILj6144EfS2_fS2_fjLj1024EEEEELb1ELb1EEEvNS_9BwdParamsE --------------------------
	.section	.text._ZN10layer_norm22ln_bwd_finalize_kernelINS_22Kernel_traits_finalizeILj6144Ef6__halffS2_fjLb1ELj1024ELj4ENS_18Kernel_traits_baseILj6144EfS2_fS2_fjLj1024EEEEELb1ELb1EEEvNS_9BwdParamsE,"ax",@progbits
	.align	128
        .global         _ZN10layer_norm22ln_bwd_finalize_kernelINS_22Kernel_traits_finalizeILj6144Ef6__halffS2_fjLb1ELj1024ELj4ENS_18Kernel_traits_baseILj6144EfS2_fS2_fjLj1024EEEEELb1ELb1EEEvNS_9BwdParamsE
        .type           _ZN10layer_norm22ln_bwd_finalize_kernelINS_22Kernel_traits_finalizeILj6144Ef6__halffS2_fjLb1ELj1024ELj4ENS_18Kernel_traits_baseILj6144EfS2_fS2_fjLj1024EEEEELb1ELb1EEEvNS_9BwdParamsE,@function
        .size           _ZN10layer_norm22ln_bwd_finalize_kernelINS_22Kernel_traits_finalizeILj6144Ef6__halffS2_fjLb1ELj1024ELj4ENS_18Kernel_traits_baseILj6144EfS2_fS2_fjLj1024EEEEELb1ELb1EEEvNS_9BwdParamsE,(.L_x_10812 - _ZN10layer_norm22ln_bwd_finalize_kernelINS_22Kernel_traits_finalizeILj6144Ef6__halffS2_fjLb1ELj1024ELj4ENS_18Kernel_traits_baseILj6144EfS2_fS2_fjLj1024EEEEELb1ELb1EEEvNS_9BwdParamsE)
        .other          _ZN10layer_norm22ln_bwd_finalize_kernelINS_22Kernel_traits_finalizeILj6144Ef6__halffS2_fjLb1ELj1024ELj4ENS_18Kernel_traits_baseILj6144EfS2_fS2_fjLj1024EEEEELb1ELb1EEEvNS_9BwdParamsE,@"STO_CUDA_ENTRY STV_DEFAULT"
_ZN10layer_norm22ln_bwd_finalize_kernelINS_22Kernel_traits_finalizeILj6144Ef6__halffS2_fjLb1ELj1024ELj4ENS_18Kernel_traits_baseILj6144EfS2_fS2_fjLj1024EEEEELb1ELb1EEEvNS_9BwdParamsE:
.text._ZN10layer_norm22ln_bwd_finalize_kernelINS_22Kernel_traits_finalizeILj6144Ef6__halffS2_fjLb1ELj1024ELj4ENS_18Kernel_traits_baseILj6144EfS2_fS2_fjLj1024EEEEELb1ELb1EEEvNS_9BwdParamsE:
        /* <DEDUP_REMOVED lines=60> */
.L_x_8333:
        /* <DEDUP_REMOVED lines=87> */
.L_x_8332:
[----:B------:R-:W-:Y:S05]  /*0930*/  BSYNC.RECONVERGENT B1 ;  /* 0x0000000000017941 */ /* 0x000fea0003800200 */
.L_x_8331:
        /* <DEDUP_REMOVED lines=50> */
.L_x_8335:
[----:B------:R-:W-:Y:S05]  /*0c60*/  BSYNC.RECONVERGENT B1 ;  /* 0x0000000000017941 */ /* 0x000fea0003800200 */
.L_x_8334:
        /* <DEDUP_REMOVED lines=30> */
.L_x_8337:
[----:B------:R-:W-:Y:S05]  /*0e50*/  BSYNC.RECONVERGENT B1 ;  /* 0x0000000000017941 */ /* 0x000fea0003800200 */
.L_x_8336:
        /* <DEDUP_REMOVED lines=15> */
.L_x_8330:
[----:B------:R-:W-:Y:S05]  /*0f50*/  BSYNC.RECONVERGENT B0 ;  /* 0x0000000000007941 */ /* 0x000fea0003800200 */
.L_x_8329:
        /* <DEDUP_REMOVED lines=70> */
.L_x_8338:
        /* <DEDUP_REMOVED lines=12> */
.L_x_10812:


//--------------------- .text._ZN10layer_norm13ln_bwd_kernelINS_13Kernel_traitsIf6__halffS2_fjLj6144ELj1ELj1ELj8ELj16ENS_18Kernel_traits_baseILj6144EfS2_fS2_fjLj256EEEEELb1ELb1ELb1ELb1EEEvNS_9BwdParamsE --------------------------
	.section	.text._ZN10layer_norm13ln_bwd_kernelINS_13Kernel_traitsIf6__halffS2_fjLj6144ELj1ELj1ELj8ELj16ENS_18Kernel_traits_baseILj6144EfS2_fS2_fjLj256EEEEELb1ELb1ELb1ELb1EEEvNS_9BwdParamsE,"ax",@progbits
	.align	128
        .global         _ZN10layer_norm13ln_bwd_kernelINS_13Kernel_traitsIf6__halffS2_fjLj6144ELj1ELj1ELj8ELj16ENS_18Kernel_traits_baseILj6144EfS2_fS2_fjLj256EEEEELb1ELb1ELb1ELb1EEEvNS_9BwdParamsE
        .type           _ZN10layer_norm13ln_bwd_kernelINS_13Kernel_traitsIf6__halffS2_fjLj6144ELj1ELj1ELj8ELj16ENS_18Kernel_traits_baseILj6144EfS2_fS2_fjLj256EEEEELb1ELb1ELb1ELb1EEEvNS_9BwdParamsE,@function
        .size           _ZN10layer_norm13ln_bwd_kernelINS_13Kernel_traitsIf6__halffS2_fjLj6144ELj1ELj1ELj8ELj16ENS_18Kernel_traits_baseILj6144EfS2_fS2_fjLj256EEEEELb1ELb1ELb1ELb1EEEvNS_9BwdParamsE,(.L_x_10813 - _ZN10layer_norm13ln_bwd_kernelINS_13Kernel_traitsIf6__halffS2_fjLj6144ELj1ELj1ELj8ELj16ENS_18Kernel_traits_baseILj6144EfS2_fS2_fjLj256EEEEELb1ELb1ELb1ELb1EEEvNS_9BwdParamsE)
        .other          _ZN10layer_norm13ln_bwd_kernelINS_13Kernel_traitsIf6__halffS2_fjLj6144ELj1ELj1ELj8ELj16ENS_18Kernel_traits_baseILj6144EfS2_fS2_fjLj256EEEEELb1ELb1ELb1ELb1EEEvNS_9BwdParamsE,@"STO_CUDA_ENTRY STV_DEFAULT"
_ZN10layer_norm13ln_bwd_kernelINS_13Kernel_traitsIf6__halffS2_fjLj6144ELj1ELj1ELj8ELj16ENS_18Kernel_traits_baseILj6144EfS2_fS2_fjLj256EEEEELb1ELb1ELb1ELb1EEEvNS_9BwdParamsE:
.text._ZN10layer_norm13ln_bwd_kernelINS_13Kernel_traitsIf6__halffS2_fjLj6144ELj1ELj1ELj8ELj16ENS_18Kernel_traits_baseILj6144EfS2_fS2_fjLj256EEEEELb1ELb1ELb1ELb1EEEvNS_9BwdParamsE:
        /* <DEDUP_REMOVED lines=68> */
.L_x_8442:
        /* <DEDUP_REMOVED lines=25> */
[-C--:B------:R-:W-:Y:S02]  /*05d0*/  LEA.HI.SX32 R205, R0, R231.reuse, 0x1d ;  /* 0x000000e700cd7211 */ /* 0x080fe400078feaff */
[----:B------:R-:W-:Y:S01]  /*05e0*/  LEA.HI.SX32 R7, R2, R231, 0x1d ;  /* 0x000000e702077211 */ /* 0x000fe200078feaff */
[----:B------:R-:W3:Y:S02]  /*05f0*/  LDG.E R0, desc[UR12][R182.64] ;  /* 0x0000000cb6007981 */ /* 0x000ee4000c1e1900 */
[----:B0-----:R-:W-:Y:S01]  /*0600*/  IMAD.WIDE.U32 R2, R205, 0x20, R200 ;  /* 0x00000020cd027825 */ /* 0x001fe200078e00c8 */
[----:B------:R-:W-:-:S03]  /*0610*/  IADD3 R181, PT, PT, R7, 0x100, RZ ;  /* 0x0000010007b57810 */ /* 0x000fc60007ffe0ff */
[C-C-:B--2---:R-:W-:Y:S01]  /*0620*/  IMAD.WIDE.U32 R196, R7.reuse, 0x10, R4.reuse ;  /* 0x0000001007c47825 */ /* 0x144fe200078e0004 */
[----:B------:R-:W-:Y:S01]  /*0630*/  IADD3 R7, PT, PT, R7, 0x200, RZ ;  /* 0x0000020007077810 */ /* 0x000fe20007ffe0ff */
[----:B------:R-:W2:Y:S01]  /*0640*/  LDG.E.128 R220, desc[UR12][R2.64] ;  /* 0x0000000c02dc7981 */ /* 0x000ea2000c1e1d00 */
[C---:B------:R-:W-:Y:S02]  /*0650*/  IADD3 R207, PT, PT, R205.reuse, 0x100, RZ ;  /* 0x00000100cdcf7810 */ /* 0x040fe40007ffe0ff */
        /* <DEDUP_REMOVED lines=11> */
[----:B------:R-:W4:Y:S04]  /*0710*/  LDG.E.128 R16, desc[UR12][R184.64+0x10] ;  /* 0x0000100cb8107981 */ /* 0x000f28000c1e1d00 */
[----:B------:R0:W4:Y:S01]  /*0720*/  LDG.E.128 R12, desc[UR12][R200.64] ;  /* 0x0000000cc80c7981 */ /* 0x000122000c1e1d00 */
        /* <DEDUP_REMOVED lines=26> */
[----:B------:R-:W5:Y:S04]  /*08d0*/  @P0 LDG.E.128 R28, desc[UR12][R200.64+0x10] ;  /* 0x0000100cc81c0981 */ /* 0x000f68000c1e1d00 */
[----:B------:R-:W5:Y:S04]  /*08e0*/  @P0 LDG.E.128 R24, desc[UR12][R202.64] ;  /* 0x0000000cca180981 */ /* 0x000f68000c1e1d00 */
[----:B------:R1:W5:Y:S01]  /*08f0*/  @P0 LDG.E.128 R20, desc[UR12][R202.64+0x10] ;  /* 0x0000100cca140981 */ /* 0x000362000c1e1d00 */
[----:B------:R-:W-:-:S04]  /*0900*/  ISETP.NE.AND P0, PT, RZ, UR11, PT ;  /* 0x0000000bff007c0c */ /* 0x000fc8000bf05270 */
[----:B---3--:R-:W-:-:S05]  /*0910*/  FSEL R2, R0, RZ, !P0 ;  /* 0x000000ff00027208 */ /* 0x008fca0004000000 */
[C---:B--2---:R-:W-:Y:S01]  /*0920*/  FADD.FTZ R251, -R2.reuse, R221 ;  /* 0x000000dd02fb7221 */ /* 0x044fe20000010100 */
[----:B------:R-:W-:Y:S01]  /*0930*/  FADD.FTZ R3, -R2, R220 ;  /* 0x000000dc02037221 */ /* 0x000fe20000010100 */
[--C-:B----4-:R-:W-:Y:S02]  /*0940*/  HADD2.F32 R221, -RZ, R196.reuse.H0_H0 ;  /* 0x200000c4ffdd7230 */ /* 0x110fe40000004100 */
[C---:B------:R-:W-:Y:S01]  /*0950*/  FMUL.FTZ R232, R234.reuse, R251 ;  /* 0x000000fbeae87220 */ /* 0x040fe20000410000 */
[----:B------:R-:W-:Y:S02]  /*0960*/  HADD2.F32 R226, -RZ, R196.H1_H1 ;  /* 0x300000c4ffe27230 */ /* 0x000fe40000004100 */
[----:B------:R-:W-:Y:S01]  /*0970*/  FMUL.FTZ R3, R234, R3 ;  /* 0x00000003ea037220 */ /* 0x000fe20000410000 */
[----:B------:R-:W-:Y:S01]  /*0980*/  FMUL.FTZ R228, R88, R221 ;  /* 0x000000dd58e47220 */ /* 0x000fe20000410000 */
[--C-:B------:R-:W-:Y:S02]  /*0990*/  HADD2.F32 R219, -RZ, R197.reuse.H0_H0 ;  /* 0x200000c5ffdb7230 */ /* 0x100fe40000004100 */
[----:B------:R-:W-:Y:S01]  /*09a0*/  FADD.FTZ R117, R117, R226 ;  /* 0x000000e275757221 */ /* 0x000fe20000010000 */
[----:B------:R-:W-:-:S02]  /*09b0*/  HADD2.F32 R196, -RZ, R197.H1_H1 ;  /* 0x300000c5ffc47230 */ /* 0x000fc40000004100 */
[----:B------:R-:W-:Y:S01]  /*09c0*/  FFMA.FTZ R93, R232, R226, R93 ;  /* 0x000000e2e85d7223 */ /* 0x000fe2000001005d */
[--C-:B------:R-:W-:Y:S02]  /*09d0*/  HADD2.F32 R205, -RZ, R180.reuse.H0_H0 ;  /* 0x200000b4ffcd7230 */ /* 0x100fe40000004100 */
[----:B------:R-:W-:Y:S02]  /*09e0*/  HADD2.F32 R204, -RZ, R180.H1_H1 ;  /* 0x300000b4ffcc7230 */ /* 0x000fe40000004100 */
[--C-:B0-----:R-:W-:Y:S02]  /*09f0*/  HADD2.F32 R185, -RZ, R183.reuse.H0_H0 ;  /* 0x200000b7ffb97230 */ /* 0x101fe40000004100 */
[----:B------:R-:W-:Y:S02]  /*0a00*/  HADD2.F32 R0, -RZ, R183.H1_H1 ;  /* 0x300000b7ff007230 */ /* 0x000fe40000004100 */
[----:B------:R-:W-:Y:S01]  /*0a10*/  FADD.FTZ R249, -R2, R193 ;  /* 0x000000c102f97221 */ /* 0x000fe20000010100 */
[----:B------:R-:W-:-:S02]  /*0a20*/  HADD2.F32 R197, -RZ, R181.H0_H0 ;  /* 0x200000b5ffc57230 */ /* 0x000fc40000004100 */
[----:B------:R-:W-:Y:S01]  /*0a30*/  FMUL.FTZ R226, R89, R226 ;  /* 0x000000e259e27220 */ /* 0x000fe20000410000 */
[----:B------:R-:W-:Y:S02]  /*0a40*/  HADD2.F32 R184, -RZ, R181.H1_H1 ;  /* 0x300000b5ffb87230 */ /* 0x000fe40000004100 */
[C---:B------:R-:W-:Y:S01]  /*0a50*/  FADD.FTZ R181, -R2.reuse, R11 ;  /* 0x0000000b02b57221 */ /* 0x040fe20000010100 */
[--C-:B------:R-:W-:Y:S02]  /*0a60*/  HADD2.F32 R183, -RZ, R7.reuse.H0_H0 ;  /* 0x20000007ffb77230 */ /* 0x100fe40000004100 */
[----:B------:R-:W-:Y:S02]  /*0a70*/  HADD2.F32 R180, -RZ, R7.H1_H1 ;  /* 0x30000007ffb47230 */ /* 0x000fe40000004100 */
[----:B------:R-:W-:Y:S01]  /*0a80*/  FADD.FTZ R7, RZ, R228 ;  /* 0x000000e4ff077221 */ /* 0x000fe20000010000 */
[C---:B------:R-:W-:Y:S01]  /*0a90*/  FADD.FTZ R227, -R2.reuse, R222 ;  /* 0x000000de02e37221 */ /* 0x040fe20000010100 */
[C---:B------:R-:W-:Y:S01]  /*0aa0*/  FADD.FTZ R193, -R2.reuse, R8 ;  /* 0x0000000802c17221 */ /* 0x040fe20000010100 */
[----:B------:R-:W-:Y:S01]  /*0ab0*/  FFMA.FTZ R11, R3, R228, RZ ;  /* 0x000000e4030b7223 */ /* 0x000fe200000100ff */
[C---:B------:R-:W-:Y:S01]  /*0ac0*/  FADD.FTZ R245, -R2.reuse, R195 ;  /* 0x000000c302f57221 */ /* 0x040fe20000010100 */
[C---:B-1----:R-:W-:Y:S01]  /*0ad0*/  FADD.FTZ R203, -R2.reuse, R189 ;  /* 0x000000bd02cb7221 */ /* 0x042fe20000010100 */
[C---:B------:R-:W-:Y:S01]  /*0ae0*/  FADD.FTZ R241, -R2.reuse, R191 ;  /* 0x000000bf02f17221 */ /* 0x040fe20000010100 */
[----:B------:R-:W-:Y:S01]  /*0af0*/  FADD.FTZ R239, -R2, R17 ;  /* 0x0000001102ef7221 */ /* 0x000fe20000010100 */
[----:B------:R-:W-:-:S02]  /*0b00*/  HADD2.F32 R231, -RZ, R4.H0_H0 ;  /* 0x20000004ffe77230 */ /* 0x000fc40000004100 */
        /* <DEDUP_REMOVED lines=18> */
[----:B------:R-:W-:Y:S01]  /*0c30*/  FADD.FTZ R7, R7, R226 ;  /* 0x000000e207077221 */ /* 0x000fe20000010000 */
[--C-:B------:R-:W-:Y:S02]  /*0c40*/  HADD2.F32 R5, -RZ, R6.reuse.H0_H0 ;  /* 0x20000006ff057230 */ /* 0x100fe40000004100 */
[----:B------:R-:W-:Y:S01]  /*0c50*/  FMUL.FTZ R227, R234, R227 ;  /* 0x000000e3eae37220 */ /* 0x000fe20000410000 */
[----:B------:R-:W-:Y:S02]  /*0c60*/  HADD2.F32 R2, -RZ, R6.H1_H1 ;  /* 0x30000006ff027230 */ /* 0x000fe40000004100 */
        /* <DEDUP_REMOVED lines=11> */
[----:B------:R-:W-:-:S02]  /*0d20*/  HADD2.F32 R211, -RZ, R199.H0_H0 ;  /* 0x200000c7ffd37230 */ /* 0x000fc40000004100 */
[----:B------:R-:W-:Y:S01]  /*0d30*/  FADD.FTZ R116, R116, R221 ;  /* 0x000000dd74747221 */ /* 0x000fe20000010000 */
[----:B------:R-:W-:Y:S01]  /*0d40*/  FFMA.FTZ R92, R3, R221, R92 ;  /* 0x000000dd035c7223 */ /* 0x000fe2000001005c */
[----:B------:R-:W-:Y:S01]  /*0d50*/  FADD.FTZ R118, R118, R219 ;  /* 0x000000db76767221 */ /* 0x000fe20000010000 */
[----:B------:R-:W-:Y:S01]  /*0d60*/  FFMA.FTZ R94, R227, R219, R94 ;  /* 0x000000dbe35e7223 */ /* 0x000fe2000001005e */
[C---:B------:R-:W-:Y:S01]  /*0d70*/  FMUL.FTZ R221, R234.reuse, R247 ;  /* 0x000000f7eadd7220 */ /* 0x040fe20000410000 */
[----:B------:R-:W-:Y:S01]  /*0d80*/  FMUL.FTZ R219, R85, R198 ;  /* 0x000000c655db7220 */ /* 0x000fe20000410000 */
[----:B------:R-:W-:Y:S01]  /*0d90*/  FADD.FTZ R10, R11, R220 ;  /* 0x000000dc0b0a7221 */ /* 0x000fe20000010000 */
[C---:B------:R-:W-:Y:S01]  /*0da0*/  FMUL.FTZ R222, R234.reuse, R249 ;  /* 0x000000f9eade7220 */ /* 0x040fe20000410000 */
[----:B------:R-:W-:Y:S01]  /*0db0*/  FFMA.FTZ R7, R225, R220, R6 ;  /* 0x000000dce1077223 */ /* 0x000fe20000010006 */
[----:B------:R-:W-:Y:S02]  /*0dc0*/  HADD2.F32 R210, -RZ, R199.H1_H1 ;  /* 0x300000c7ffd27230 */ /* 0x000fe40000004100 */
        /* <DEDUP_REMOVED lines=10> */
[C---:B------:R-:W-:Y:S01]  /*0e70*/  FMUL.FTZ R209, R234.reuse, R209 ;  /* 0x000000d1ead17220 */ /* 0x040fe20000410000 */
[----:B------:R-:W-:Y:S01]  /*0e80*/  FMUL.FTZ R196, R234, R235 ;  /* 0x000000ebeac47220 */ /* 0x000fe20000410000 */
[----:B------:R-:W-:Y:S01]  /*0e90*/  FMUL.FTZ R210, R87, R210 ;  /* 0x000000d257d27220 */ /* 0x000fe20000410000 */
[----:B------:R-:W-:Y:S01]  /*0ea0*/  FADD.FTZ R7, R10, R211 ;  /* 0x000000d30a077221 */ /* 0x000fe20000010000 */
[----:B------:R-:W-:Y:S01]  /*0eb0*/  FFMA.FTZ R11, R221, R211, R6 ;  /* 0x000000d3dd0b7223 */ /* 0x000fe20000010006 */
[----:B------:R-:W-:Y:S01]  /*0ec0*/  FMUL.FTZ R208, R234, R203 ;  /* 0x000000cbead07220 */ /* 0x000fe20000410000 */
        /* <DEDUP_REMOVED lines=23> */
[----:B------:R-:W-:Y:S01]  /*1040*/  FMUL.FTZ R206, R234, R241 ;  /* 0x000000f1eace7220 */ /* 0x000fe20000410000 */
[----:B------:R-:W-:Y:S01]  /*1050*/  FFMA.FTZ R7, R207, R202, R0 ;  /* 0x000000cacf077223 */ /* 0x000fe20000010000 */
[----:B------:R-:W-:Y:S02]  /*1060*/  HADD2.F32 R182, -RZ, R182.H1_H1 ;  /* 0x300000b6ffb67230 */ /* 0x000fe40000004100 */
        /* <DEDUP_REMOVED lines=15> */
[-C--:B------:R-:W-:Y:S01]  /*1160*/  FMUL.FTZ R19, R78, R185.reuse ;  /* 0x000000b94e137220 */ /* 0x080fe20000410000 */
[----:B------:R-:W-:Y:S01]  /*1170*/  FADD.FTZ R0, R7, R198 ;  /* 0x000000c607007221 */ /* 0x000fe20000010000 */
[----:B------:R-:W-:Y:S01]  /*1180*/  FFMA.FTZ R6, R200, R198, R9 ;  /* 0x000000c6c8067223 */ /* 0x000fe20000010009 */
        /* <DEDUP_REMOVED lines=58> */
.L_x_8340:
        /* <DEDUP_REMOVED lines=48> */
.L_x_8341:
        /* <DEDUP_REMOVED lines=41> */
.L_x_8343:
[----:B------:R-:W-:Y:S05]  /*1ac0*/  BSYNC.RECONVERGENT B0 ;  /* 0x0000000000007941 */ /* 0x000fea0003800200 */
.L_x_8342:
        /* <DEDUP_REMOVED lines=66> */
.L_x_8346:
        /* <DEDUP_REMOVED lines=17> */
.L_x_8347:
        /* <DEDUP_REMOVED lines=17> */
.L_x_8348:
        /* <DEDUP_REMOVED lines=17> */
.L_x_8349:
        /* <DEDUP_REMOVED lines=17> */
.L_x_8350:
        /* <DEDUP_REMOVED lines=17> */
.L_x_8351:
        /* <DEDUP_REMOVED lines=17> */
.L_x_8352:
        /* <DEDUP_REMOVED lines=19> */
.L_x_8345:
        /* <DEDUP_REMOVED lines=45> */
.L_x_8354:
        /* <DEDUP_REMOVED lines=12> */
.L_x_8355:
        /* <DEDUP_REMOVED lines=12> */
.L_x_8356:
        /* <DEDUP_REMOVED lines=12> */
.L_x_8357:
        /* <DEDUP_REMOVED lines=12> */
.L_x_8358:
        /* <DEDUP_REMOVED lines=12> */
.L_x_8359:
        /* <DEDUP_REMOVED lines=12> */
.L_x_8360:
        /* <DEDUP_REMOVED lines=14> */
.L_x_8344:
        /* <DEDUP_REMOVED lines=14> */
[----:B------:R-:W-:-:S03]  /*2f90*/  @P0 HADD2.F32 R182, -RZ, R164.H0_H0 ;  /* 0x200000a4ffb60230 */ /* 0x000fc60000004100 */
[-C--:B------:R-:W-:Y:S02]  /*2fa0*/  FMUL.FTZ R180, R44, R183.reuse ;  /* 0x000000b72cb47220 */ /* 0x080fe40000410000 */
[----:B------:R-:W-:-:S03]  /*2fb0*/  @P0 FMUL.FTZ R181, R182, R183 ;  /* 0x000000b7b6b50220 */ /* 0x000fc60000410000 */
[----:B------:R-:W-:Y:S01]  /*2fc0*/  FSEL R180, R180, RZ, P0 ;  /* 0x000000ffb4b47208 */ /* 0x000fe20000000000 */
[----:B------:R-:W-:-:S03]  /*2fd0*/  FADD.FTZ R160, R160, R181 ;  /* 0x000000b5a0a07221 */ /* 0x000fc60000010000 */
[----:B------:R-:W-:-:S04]  /*2fe0*/  F2FP.F16.F32.PACK_AB R180, RZ, R180 ;  /* 0x000000b4ffb4723e */ /* 0x000fc800000000ff */
[----:B------:R-:W-:-:S07]  /*2ff0*/  PRMT R168, R180, 0x7610, R168 ;  /* 0x00007610b4a87816 */ /* 0x000fce00000000a8 */
.L_x_8362:
[----:B------:R-:W-:Y:S05]  /*3000*/  @!P3 BRA `(.L_x_8363) ;  /* 0x00000000003cb947 */ /* 0x000fea0003800000 */
[----:B------:R-:W-:Y:S01]  /*3010*/  @P2 FFMA.FTZ R181, R232, R185, R184 ;  /* 0x000000b9e8b52223 */ /* 0x000fe200000100b8 */
[----:B-----5:R-:W-:Y:S02]  /*3020*/  MOV R180, R41 ;  /* 0x0000002900b47202 */ /* 0x020fe40000000f00 */
[----:B------:R-:W-:Y:S01]  /*3030*/  LOP3.LUT P0, RZ, R216, 0xff00, RZ, 0xc0, !PT ;  /* 0x0000ff00d8ff7812 */ /* 0x000fe2000780c0ff */
[----:B------:R-:W-:-:S04]  /*3040*/  @P2 FADD.FTZ R181, R226, -R181 ;  /* 0x800000b5e2b52221 */ /* 0x000fc80000010000 */
[----:B------:R-:W-:-:S04]  /*3050*/  @P2 FFMA.FTZ R180, R234, R181, R41 ;  /* 0x000000b5eab42223 */ /* 0x000fc80000010029 */
[----:B------:R-:W-:-:S04]  /*3060*/  FMUL.FTZ R180, R180, UR17 ;  /* 0x00000011b4b47c20 */ /* 0x000fc80008410000 */
[----:B------:R-:W-:Y:S01]  /*3070*/  FMUL.FTZ R182, R180, UR16 ;  /* 0x00000010b4b67c20 */ /* 0x000fe20008410000 */
[----:B------:R-:W-:Y:S02]  /*3080*/  @P0 HADD2.F32 R183, -RZ, R164.H1_H1 ;  /* 0x300000a4ffb70230 */ /* 0x000fe40000004100 */
[----:B------:R-:W-:Y:S02]  /*3090*/  HFMA2 R180, -RZ, RZ, 0, 0 ;  /* 0x00000000ffb47431 */ /* 0x000fe400000001ff */
[-C--:B------:R-:W-:Y:S01]  /*30a0*/  FMUL.FTZ R181, R45, R182.reuse ;  /* 0x000000b62db57220 */ /* 0x080fe20000410000 */
[----:B------:R-:W-:-:S04]  /*30b0*/  @P0 FMUL.FTZ R180, R183, R182 ;  /* 0x000000b6b7b40220 */ /* 0x000fc80000410000 */
[----:B------:R-:W-:Y:S01]  /*30c0*/  FSEL R181, R181, RZ, P0 ;  /* 0x000000ffb5b57208 */ /* 0x000fe20000000000 */
[----:B------:R-:W-:-:S03]  /*30d0*/  FADD.FTZ R161, R161, R180 ;  /* 0x000000b4a1a17221 */ /* 0x000fc60000010000 */
[----:B------:R-:W-:-:S04]  /*30e0*/  F2FP.F16.F32.PACK_AB R181, RZ, R181 ;  /* 0x000000b5ffb5723e */ /* 0x000fc800000000ff */
[----:B------:R-:W-:-:S07]  /*30f0*/  PRMT R168, R168, 0x5410, R181 ;  /* 0x00005410a8a87816 */ /* 0x000fce00000000b5 */
.L_x_8363:
        /* <DEDUP_REMOVED lines=16> */
.L_x_8364:
        /* <DEDUP_REMOVED lines=16> */
.L_x_8365:
        /* <DEDUP_REMOVED lines=16> */
.L_x_8366:
        /* <DEDUP_REMOVED lines=16> */
.L_x_8367:
        /* <DEDUP_REMOVED lines=16> */
.L_x_8368:
        /* <DEDUP_REMOVED lines=8> */
[----:B------:R-:W-:Y:S01]  /*3680*/  FMUL.FTZ R182, R180, UR16 ;  /* 0x00000010b4b67c20 */ /* 0x000fe20008410000 */
[----:B------:R-:W-:-:S03]  /*3690*/  HFMA2 R180, -RZ, RZ, 0, 0 ;  /* 0x00000000ffb47431 */ /* 0x000fc600000001ff */
        /* <DEDUP_REMOVED lines=8> */
.L_x_8361:
[-CC-:B------:R-:W-:Y:S01]  /*3720*/  @P2 FFMA.FTZ R175, R232, R185.reuse, R184.reuse ;  /* 0x000000b9e8af2223 */ /* 0x180fe200000100b8 */
        /* <DEDUP_REMOVED lines=43> */
.L_x_8369:
[----:B------:R-:W-:Y:S05]  /*39e0*/  @!P3 BRA `(.L_x_8370) ;  /* 0x00000000002cb947 */ /* 0x000fea0003800000 */
        /* <DEDUP_REMOVED lines=11> */
.L_x_8370:
        /* <DEDUP_REMOVED lines=12> */
.L_x_8371:
        /* <DEDUP_REMOVED lines=12> */
.L_x_8372:
        /* <DEDUP_REMOVED lines=12> */
.L_x_8373:
        /* <DEDUP_REMOVED lines=12> */
.L_x_8374:
        /* <DEDUP_REMOVED lines=12> */
.L_x_8375:
        /* <DEDUP_REMOVED lines=13> */
.L_x_8353:
        /* <DEDUP_REMOVED lines=16> */
.L_x_8376:
[----:B------:R-:W-:Y:S05]  /*4030*/  @!P1 BRA `(.L_x_8377) ;  /* 0x0000001000149947 */ /* 0x000fea0003800000 */
[----:B------:R-:W-:Y:S05]  /*4040*/  @!P0 BRA `(.L_x_8378) ;  /* 0x0000000800088947 */ /* 0x000fea0003800000 */
[-CC-:B-1----:R-:W-:Y:S01]  /*4050*/  @P2 FFMA.FTZ R182, R197, R185.reuse, R184.reuse ;  /* 0x000000b9c5b62223 */ /* 0x182fe200000100b8 */
[-CC-:B------:R-:W-:Y:S01]  /*4060*/  @P2 FFMA.FTZ R180, R203, R185.reuse, R184.reuse ;  /* 0x000000b9cbb42223 */ /* 0x180fe200000100b8 */
[-C--:B------:R-:W-:Y:S01]  /*4070*/  @P2 FFMA.FTZ R175, R208, R185.reuse, R184 ;  /* 0x000000b9d0af2223 */ /* 0x080fe200000100b8 */
[----:B-----5:R-:W-:Y:S01]  /*4080*/  MOV R178, R30 ;  /* 0x0000001e00b27202 */ /* 0x020fe20000000f00 */
[----:B------:R-:W-:Y:S01]  /*4090*/  @P2 FADD.FTZ R181, R19, -R182 ;  /* 0x800000b613b52221 */ /* 0x000fe20000010000 */
[-CC-:B------:R-:W-:Y:S01]  /*40a0*/  @P2 FFMA.FTZ R177, R207, R185.reuse, R184.reuse ;  /* 0x000000b9cfb12223 */ /* 0x180fe200000100b8 */
[----:B------:R-:W-:Y:S01]  /*40b0*/  @P2 FFMA.FTZ R172, R206, R185, R184 ;  /* 0x000000b9ceac2223 */ /* 0x000fe200000100b8 */
[----:B------:R-:W-:Y:S01]  /*40c0*/  @P2 FADD.FTZ R179, R199, -R180 ;  /* 0x800000b4c7b32221 */ /* 0x000fe20000010000 */
[----:B------:R-:W-:Y:S01]  /*40d0*/  @P2 FFMA.FTZ R178, R234, R181, R30 ;  /* 0x000000b5eab22223 */ /* 0x000fe2000001001e */
[-CC-:B------:R-:W-:Y:S01]  /*40e0*/  @P2 FFMA.FTZ R181, R200, R185.reuse, R184.reuse ;  /* 0x000000b9c8b52223 */ /* 0x180fe200000100b8 */
[----:B------:R-:W-:Y:S01]  /*40f0*/  @P2 FADD.FTZ R175, R204, -R175 ;  /* 0x800000afccaf2221 */ /* 0x000fe20000010000 */
[-CC-:B------:R-:W-:Y:S01]  /*4100*/  @P2 FFMA.FTZ R180, R209, R185.reuse, R184.reuse ;  /* 0x000000b9d1b42223 */ /* 0x180fe200000100b8 */
[----:B------:R-:W-:Y:S01]  /*4110*/  @P2 FFMA.FTZ R183, R196, R185, R184 ;  /* 0x000000b9c4b72223 */ /* 0x000fe200000100b8 */
[----:B------:R-:W-:Y:S01]  /*4120*/  @P2 FADD.FTZ R177, R202, -R177 ;  /* 0x800000b1cab12221 */ /* 0x000fe20000010000 */
[----:B------:R-:W-:Y:S01]  /*4130*/  @P2 FADD.FTZ R172, R201, -R172 ;  /* 0x800000acc9ac2221 */ /* 0x000fe20000010000 */
        /* <DEDUP_REMOVED lines=29> */
.L_x_8379:
        /* <DEDUP_REMOVED lines=12> */
.L_x_8380:
        /* <DEDUP_REMOVED lines=12> */
.L_x_8381:
        /* <DEDUP_REMOVED lines=12> */
.L_x_8382:
        /* <DEDUP_REMOVED lines=12> */
.L_x_8383:
        /* <DEDUP_REMOVED lines=12> */
.L_x_8384:
        /* <DEDUP_REMOVED lines=12> */
.L_x_8385:
        /* <DEDUP_REMOVED lines=14> */
.L_x_8378:
        /* <DEDUP_REMOVED lines=16> */
.L_x_8387:
[----:B------:R-:W-:Y:S05]  /*4970*/  @!P3 BRA `(.L_x_8388) ;  /* 0x00000000003cb947 */ /* 0x000fea0003800000 */
[----:B-1----:R-:W-:Y:S01]  /*4980*/  @P2 FFMA.FTZ R181, R208, R185, R184 ;  /* 0x000000b9d0b52223 */ /* 0x002fe200000100b8 */
        /* <DEDUP_REMOVED lines=14> */
.L_x_8388:
        /* <DEDUP_REMOVED lines=16> */
.L_x_8389:
        /* <DEDUP_REMOVED lines=16> */
.L_x_8390:
        /* <DEDUP_REMOVED lines=16> */
.L_x_8391:
        /* <DEDUP_REMOVED lines=16> */
.L_x_8392:
        /* <DEDUP_REMOVED lines=16> */
.L_x_8393:
[----:B------:R-:W-:Y:S05]  /*4f70*/  @!P3 BRA `(.L_x_8386) ;  /* 0x000000100078b947 */ /* 0x000fea0003800000 */
[----:B-1----:R-:W-:Y:S01]  /*4f80*/  @P2 FFMA.FTZ R181, R196, R185, R184 ;  /* 0x000000b9c4b52223 */ /* 0x002fe200000100b8 */
        /* <DEDUP_REMOVED lines=16> */
.L_x_8377:
        /* <DEDUP_REMOVED lines=46> */
.L_x_8395:
[----:B------:R-:W-:Y:S05]  /*5370*/  @!P3 BRA `(.L_x_8396) ;  /* 0x00000000002cb947 */ /* 0x000fea0003800000 */
        /* <DEDUP_REMOVED lines=11> */
.L_x_8396:
[----:B------:R-:W-:Y:S05]  /*5430*/  @!P3 BRA `(.L_x_8397) ;  /* 0x00000000002cb947 */ /* 0x000fea0003800000 */
        /* <DEDUP_REMOVED lines=11> */
.L_x_8397:
        /* <DEDUP_REMOVED lines=12> */
.L_x_8398:
        /* <DEDUP_REMOVED lines=12> */
.L_x_8399:
        /* <DEDUP_REMOVED lines=12> */
.L_x_8400:
        /* <DEDUP_REMOVED lines=12> */
.L_x_8401:
        /* <DEDUP_REMOVED lines=14> */
.L_x_8394:
        /* <DEDUP_REMOVED lines=17> */
.L_x_8402:
[----:B------:R-:W-:Y:S05]  /*59e0*/  @!P3 BRA `(.L_x_8403) ;  /* 0x000000000040b947 */ /* 0x000fea0003800000 */
[----:B-1----:R-:W-:Y:S01]  /*59f0*/  FFMA.FTZ R181, R208, R185, R184 ;  /* 0x000000b9d0b57223 */ /* 0x002fe200000100b8 */
        /* <DEDUP_REMOVED lines=15> */
.L_x_8403:
        /* <DEDUP_REMOVED lines=17> */
.L_x_8404:
        /* <DEDUP_REMOVED lines=17> */
.L_x_8405:
        /* <DEDUP_REMOVED lines=17> */
.L_x_8406:
        /* <DEDUP_REMOVED lines=17> */
.L_x_8407:
        /* <DEDUP_REMOVED lines=17> */
.L_x_8408:
[----:B------:R-:W-:Y:S05]  /*6040*/  @!P3 BRA `(.L_x_8386) ;  /* 0x000000000044b947 */ /* 0x000fea0003800000 */
[----:B-1----:R-:W-:Y:S01]  /*6050*/  FFMA.FTZ R181, R196, R185, R184 ;  /* 0x000000b9c4b57223 */ /* 0x002fe200000100b8 */
        /* <DEDUP_REMOVED lines=16> */
.L_x_8386:
        /* <DEDUP_REMOVED lines=14> */
.L_x_8409:
[----:B------:R-:W-:Y:S05]  /*6240*/  @!P1 BRA `(.L_x_8410) ;  /* 0x0000001000149947 */ /* 0x000fea0003800000 */
[----:B------:R-:W-:Y:S05]  /*6250*/  @!P0 BRA `(.L_x_8411) ;  /* 0x0000000800088947 */ /* 0x000fea0003800000 */
[-CC-:B-1----:R-:W-:Y:S01]  /*6260*/  @P2 FFMA.FTZ R180, R14, R185.reuse, R184.reuse ;  /* 0x000000b90eb42223 */ /* 0x182fe200000100b8 */
        /* <DEDUP_REMOVED lines=43> */
.L_x_8412:
        /* <DEDUP_REMOVED lines=12> */
.L_x_8413:
        /* <DEDUP_REMOVED lines=12> */
.L_x_8414:
        /* <DEDUP_REMOVED lines=12> */
.L_x_8415:
        /* <DEDUP_REMOVED lines=12> */
.L_x_8416:
        /* <DEDUP_REMOVED lines=12> */
.L_x_8417:
        /* <DEDUP_REMOVED lines=12> */
.L_x_8418:
        /* <DEDUP_REMOVED lines=14> */
.L_x_8411:
        /* <DEDUP_REMOVED lines=16> */
.L_x_8420:
        /* <DEDUP_REMOVED lines=16> */
.L_x_8421:
        /* <DEDUP_REMOVED lines=16> */
.L_x_8422:
        /* <DEDUP_REMOVED lines=16> */
.L_x_8423:
        /* <DEDUP_REMOVED lines=16> */
.L_x_8424:
        /* <DEDUP_REMOVED lines=16> */
.L_x_8425:
        /* <DEDUP_REMOVED lines=16> */
.L_x_8426:
[----:B------:R-:W-:Y:S05]  /*7180*/  @!P3 BRA `(.L_x_8419) ;  /* 0x000000100078b947 */ /* 0x000fea0003800000 */
[----:B------:R-:W-:Y:S01]  /*7190*/  @P2 FFMA.FTZ R185, R2, R185, R184 ;  /* 0x000000b902b92223 */ /* 0x000fe200000100b8 */
[----:B-1---5:R-:W-:Y:S02]  /*71a0*/  MOV R180, R23 ;  /* 0x0000001700b47202 */ /* 0x022fe40000000f00 */
        /* <DEDUP_REMOVED lines=15> */
.L_x_8410:
        /* <DEDUP_REMOVED lines=46> */
.L_x_8428:
        /* <DEDUP_REMOVED lines=12> */
.L_x_8429:
        /* <DEDUP_REMOVED lines=12> */
.L_x_8430:
        /* <DEDUP_REMOVED lines=12> */
.L_x_8431:
        /* <DEDUP_REMOVED lines=12> */
.L_x_8432:
        /* <DEDUP_REMOVED lines=12> */
.L_x_8433:
        /* <DEDUP_REMOVED lines=12> */
.L_x_8434:
        /* <DEDUP_REMOVED lines=14> */
.L_x_8427:
        /* <DEDUP_REMOVED lines=17> */
.L_x_8435:
        /* <DEDUP_REMOVED lines=17> */
.L_x_8436:
        /* <DEDUP_REMOVED lines=17> */
.L_x_8437:
        /* <DEDUP_REMOVED lines=17> */
.L_x_8438:
        /* <DEDUP_REMOVED lines=17> */
.L_x_8439:
        /* <DEDUP_REMOVED lines=17> */
.L_x_8440:
        /* <DEDUP_REMOVED lines=17> */
.L_x_8441:
[----:B------:R-:W-:Y:S05]  /*8250*/  @!P3 BRA `(.L_x_8419) ;  /* 0x000000000044b947 */ /* 0x000fea0003800000 */
[----:B------:R-:W-:Y:S01]  /*8260*/  FFMA.FTZ R185, R2, R185, R184 ;  /* 0x000000b902b97223 */ /* 0x000fe200000100b8 */
[----:B------:R-:W-:Y:S02]  /*8270*/  ISETP.GT.AND P2, PT, R233, RZ, PT ;  /* 0x000000ffe900720c */ /* 0x000fe40003f44270 */
[----:B-----5:R-:W-:Y:S01]  /*8280*/  ISETP.GE.U32.AND P1, PT, R212, RZ, PT ;  /* 0x000000ffd400720c */ /* 0x020fe20003f26070 */
[----:B------:R-:W-:-:S03]  /*8290*/  FADD.FTZ R185, R0, -R185 ;  /* 0x800000b900b97221 */ /* 0x000fc60000010000 */
[----:B------:R-:W-:Y:S01]  /*82a0*/  ISETP.GE.U32.AND.EX P1, PT, R213, 0x1000000, PT, P1 ;  /* 0x01000000d500780c */ /* 0x000fe20003f26110 */
[----:B-1----:R-:W-:-:S05]  /*82b0*/  FMUL.FTZ R180, R234, R185 ;  /* 0x000000b9eab47220 */ /* 0x002fca0000410000 */
        /* <DEDUP_REMOVED lines=11> */
.L_x_8419:
        /* <DEDUP_REMOVED lines=13> */
.L_x_8339:
        /* <DEDUP_REMOVED lines=29> */
.L_x_8443:
        /* <DEDUP_REMOVED lines=15> */
.L_x_10813:


//--------------------- .text._ZN10layer_norm13ln_bwd_kernelINS_13Kernel_traitsI6__halfffffjLj6144ELj1ELj1ELj8ELj16ENS_18Kernel_traits_baseILj6144ES2_ffffjLj256EEEEELb0ELb0ELb0ELb0EEEvNS_9BwdParamsE --------------------------
	.section	.text._ZN10layer_norm13ln_bwd_kernelINS_13Kernel_traitsI6__halfffffjLj6144ELj1ELj1ELj8ELj16ENS_18Kernel_traits_baseILj6144ES2_ffffjLj256EEEEELb0ELb0ELb0ELb0EEEvNS_9BwdParamsE,"ax",@progbits
	.align	128
        .global         _ZN10layer_norm13ln_bwd_kernelINS_13Kernel_traitsI6__halfffffjLj6144ELj1ELj1ELj8ELj16ENS_18Kernel_traits_baseILj6144ES2_ffffjLj256EEEEELb0ELb0ELb0ELb0EEEvNS_9BwdParamsE
        .type           _ZN10layer_norm13ln_bwd_kernelINS_13Kernel_traitsI6__halfffffjLj6144ELj1ELj1ELj8ELj16ENS_18Kernel_traits_baseILj6144ES2_ffffjLj256EEEEELb0ELb0ELb0ELb0EEEvNS_9BwdParamsE,@function
        .size           _ZN10layer_norm13ln_bwd_kernelINS_13Kernel_traitsI6__halfffffjLj6144ELj1ELj1ELj8ELj16ENS_18Kernel_traits_baseILj6144ES2_ffffjLj256EEEEELb0ELb0ELb0ELb0EEEvNS_9BwdParamsE,(.L_x_10814 - _ZN10layer_norm13ln_bwd_kernelINS_13Kernel_traitsI6__halfffffjLj6144ELj1ELj1ELj8ELj16ENS_18Kernel_traits_baseILj6144ES2_ffffjLj256EEEEELb0ELb0ELb0ELb0EEEvNS_9BwdParamsE)
        .other          _ZN10layer_norm13ln_bwd_kernelINS_13Kernel_traitsI6__halfffffjLj6144ELj1ELj1ELj8ELj16ENS_18Kernel_traits_baseILj6144ES2_ffffjLj256EEEEELb0ELb0ELb0ELb0EEEvNS_9BwdParamsE,@"STO_CUDA_ENTRY STV_DEFAULT"
_ZN10layer_norm13ln_bwd_kernelINS_13Kernel_traitsI6__halfffffjLj6144ELj1ELj1ELj8ELj16ENS_18Kernel_traits_baseILj6144ES2_ffffjLj256EEEEELb0ELb0ELb0ELb0EEEvNS_9BwdParamsE:
.text._ZN10layer_norm13ln_bwd_kernelINS_13Kernel_traitsI6__halfffffjLj6144ELj1ELj1ELj8ELj16ENS_18Kernel_traits_baseILj6144ES2_ffffjLj256EEEEELb0ELb0ELb0ELb0EEEvNS_9BwdParamsE:
        /* <DEDUP_REMOVED lines=13> */
[C---:B------:R-:W-:Y:S02]  /*00d0*/  ISETP.GE.U32.AND P3, PT, R4.reuse, 0x300, PT ;  /* 0x000003000400780c */ /* 0x040fe40003f66070 */
[C---:B------:R-:W-:Y:S02]  /*00e0*/  ISETP.GE.U32.AND P2, PT, R4.reuse, 0x400, PT ;  /* 0x000004000400780c */ /* 0x040fe40003f46070 */
[C---:B------:R-:W-:Y:S02]  /*00f0*/  ISETP.GE.U32.AND P1, PT, R4.reuse, 0x500, PT ;  /* 0x000005000400780c */ /* 0x040fe40003f26070 */
[----:B------:R-:W-:Y:S01]  /*0100*/  ISETP.GE.U32.AND P0, PT, R4, 0x600, PT ;  /* 0x000006000400780c */ /* 0x000fe20003f06070 */
[----:B------:R-:W0:Y:S01]  /*0110*/  S2UR UR4, SR_CTAID.X ;  /* 0x00000000000479c3 */ /* 0x000e220000002500 */
[----:B------:R-:W-:-:S07]  /*0120*/  P2R R11, PR, RZ, 0x20 ;  /* 0x00000020ff0b7803 */ /* 0x000fce0000000000 */
[----:B------:R-:W1:Y:S08]  /*0130*/  @P5 LDC.64 R2, c[0x0][0x3d0] ;  /* 0x0000f400ff025b82 */ /* 0x000e700000000a00 */
[----:B------:R-:W4:Y:S08]  /*0140*/  @P4 LDC.64 R20, c[0x0][0x3d0] ;  /* 0x0000f400ff144b82 */ /* 0x000f300000000a00 */
[----:B------:R-:W3:Y:S08]  /*0150*/  @P3 LDC.64 R26, c[0x0][0x3d0] ;  /* 0x0000f400ff1a3b82 */ /* 0x000ef00000000a00 */
[----:B------:R-:W0:Y:S01]  /*0160*/  @P2 LDC.64 R28, c[0x0][0x3d0] ;  /* 0x0000f400ff1c2b82 */ /* 0x000e220000000a00 */
[C---:B-1----:R-:W-:Y:S01]  /*0170*/  @P5 IMAD.WIDE.U32 R2, R7.reuse, 0x8, R2 ;  /* 0x0000000807025825 */ /* 0x042fe200078e0002 */
[----:B------:R-:W-:-:S04]  /*0180*/  @P5 LOP3.LUT R7, R7, 0x100, RZ, 0xfc, !PT ;  /* 0x0000010007075812 */ /* 0x000fc800078efcff */
[----:B--2---:R1:W5:Y:S02]  /*0190*/  @P5 LDG.E.64 R8, desc[UR8][R2.64] ;  /* 0x0000000802085981 */ /* 0x004364000c1e1b00 */
[----:B------:R-:W2:Y:S01]  /*01a0*/  @P1 LDC.64 R30, c[0x0][0x3d0] ;  /* 0x0000f400ff1e1b82 */ /* 0x000ea20000000a00 */
[C---:B----4-:R-:W-:Y:S01]  /*01b0*/  @P4 IMAD.WIDE.U32 R24, R7.reuse, 0x8, R20 ;  /* 0x0000000807184825 */ /* 0x050fe200078e0014 */
[----:B------:R-:W-:-:S04]  /*01c0*/  @P4 IADD3 R7, PT, PT, R7, 0x100, RZ ;  /* 0x0000010007074810 */ /* 0x000fc80007ffe0ff */
[----:B------:R4:W5:Y:S02]  /*01d0*/  @P4 LDG.E.64 R12, desc[UR8][R24.64] ;  /* 0x00000008180c4981 */ /* 0x000964000c1e1b00 */
[----:B------:R-:W1:Y:S01]  /*01e0*/  @P0 LDC.64 R32, c[0x0][0x3d0] ;  /* 0x0000f400ff200b82 */ /* 0x000e620000000a00 */
[C---:B---3--:R-:W-:Y:S01]  /*01f0*/  @P3 IMAD.WIDE.U32 R26, R7.reuse, 0x8, R26 ;  /* 0x00000008071a3825 */ /* 0x048fe200078e001a */
[----:B------:R-:W-:-:S04]  /*0200*/  @P3 IADD3 R7, PT, PT, R7, 0x100, RZ ;  /* 0x0000010007073810 */ /* 0x000fc80007ffe0ff */
[----:B------:R4:W5:Y:S01]  /*0210*/  @P3 LDG.E.64 R14, desc[UR8][R26.64] ;  /* 0x000000081a0e3981 */ /* 0x000962000c1e1b00 */
[C---:B0-----:R-:W-:Y:S01]  /*0220*/  @P2 IMAD.WIDE.U32 R28, R7.reuse, 0x8, R28 ;  /* 0x00000008071c2825 */ /* 0x041fe200078e001c */
[----:B------:R-:W-:-:S04]  /*0230*/  @P2 IADD3 R7, PT, PT, R7, 0x100, RZ ;  /* 0x0000010007072810 */ /* 0x000fc80007ffe0ff */
[----:B------:R4:W5:Y:S01]  /*0240*/  @P2 LDG.E.64 R16, desc[UR8][R28.64] ;  /* 0x000000081c102981 */ /* 0x000962000c1e1b00 */
[C---:B--2---:R-:W-:Y:S01]  /*0250*/  @P1 IMAD.WIDE.U32 R30, R7.reuse, 0x8, R30 ;  /* 0x00000008071e1825 */ /* 0x044fe200078e001e */
[----:B------:R-:W-:-:S04]  /*0260*/  @P1 IADD3 R7, PT, PT, R7, 0x100, RZ ;  /* 0x0000010007071810 */ /* 0x000fc80007ffe0ff */
[----:B------:R4:W5:Y:S01]  /*0270*/  @P1 LDG.E.64 R18, desc[UR8][R30.64] ;  /* 0x000000081e121981 */ /* 0x000962000c1e1b00 */
[----:B-1----:R-:W-:-:S05]  /*0280*/  @P0 IMAD.WIDE.U32 R20, R7, 0x8, R32 ;  /* 0x0000000807140825 */ /* 0x002fca00078e0020 */
[----:B------:R4:W5:Y:S01]  /*0290*/  @P0 LDG.E.64 R22, desc[UR8][R20.64] ;  /* 0x0000000814160981 */ /* 0x000962000c1e1b00 */
[----:B------:R-:W-:-:S04]  /*02a0*/  MOV R2, UR4 ;  /* 0x0000000400027c02 */ /* 0x000fc80008000f00 */
        /* <DEDUP_REMOVED lines=25> */
[----:B----4-:R-:W-:Y:S06]  /*0440*/  @P5 BRA `(.L_x_8444) ;  /* 0x0000004000045947 */ /* 0x010fec0003800000 */
[--C-:B-----5:R-:W-:Y:S02]  /*0450*/  SHF.R.U64 R0, R8, 0x10, R9.reuse ;  /* 0x0000001008007819 */ /* 0x120fe40000001209 */
[----:B------:R-:W-:Y:S02]  /*0460*/  CS2R R96, SRZ ;  /* 0x0000000000607805 */ /* 0x000fe4000001ff00 */
[----:B------:R-:W-:Y:S02]  /*0470*/  MOV R151, R9 ;  /* 0x0000000900977202 */ /* 0x000fe40000000f00 */
[----:B------:R-:W-:Y:S02]  /*0480*/  CS2R R98, SRZ ;  /* 0x0000000000627805 */ /* 0x000fe4000001ff00 */
[----:B------:R-:W-:Y:S02]  /*0490*/  SHF.R.U32.HI R3, RZ, 0x10, R9 ;  /* 0x00000010ff037819 */ /* 0x000fe40000011609 */
[----:B------:R-:W-:-:S02]  /*04a0*/  CS2R R92, SRZ ;  /* 0x00000000005c7805 */ /* 0x000fc4000001ff00 */
[----:B------:R-:W-:Y:S02]  /*04b0*/  MOV R156, R16 ;  /* 0x00000010009c7202 */ /* 0x000fe40000000f00 */
[----:B------:R-:W-:Y:S02]  /*04c0*/  CS2R R94, SRZ ;  /* 0x00000000005e7805 */ /* 0x000fe4000001ff00 */
[----:B------:R-:W-:Y:S02]  /*04d0*/  SHF.R.U64 R9, R16, 0x10, R17 ;  /* 0x0000001010097819 */ /* 0x000fe40000001211 */
[----:B------:R-:W-:Y:S02]  /*04e0*/  CS2R R88, SRZ ;  /* 0x0000000000587805 */ /* 0x000fe4000001ff00 */
[----:B------:R-:W-:Y:S02]  /*04f0*/  MOV R157, R17 ;  /* 0x00000011009d7202 */ /* 0x000fe40000000f00 */
[----:B------:R-:W-:-:S02]  /*0500*/  CS2R R90, SRZ ;  /* 0x00000000005a7805 */ /* 0x000fc4000001ff00 */
[----:B------:R-:W-:Y:S02]  /*0510*/  SHF.R.U32.HI R10, RZ, 0x10, R17 ;  /* 0x00000010ff0a7819 */ /* 0x000fe40000011611 */
[----:B------:R-:W-:Y:S01]  /*0520*/  CS2R R84, SRZ ;  /* 0x0000000000547805 */ /* 0x000fe2000001ff00 */
[----:B------:R-:W0:Y:S01]  /*0530*/  LDC.64 R16, c[0x0][0x3e0] ;  /* 0x0000f800ff107b82 */ /* 0x000e220000000a00 */
[----:B------:R-:W-:Y:S02]  /*0540*/  MOV R150, R8 ;  /* 0x0000000800967202 */ /* 0x000fe40000000f00 */
[----:B------:R-:W-:Y:S02]  /*0550*/  CS2R R86, SRZ ;  /* 0x0000000000567805 */ /* 0x000fe4000001ff00 */
[----:B------:R-:W-:Y:S02]  /*0560*/  MOV R152, R12 ;  /* 0x0000000c00987202 */ /* 0x000fe40000000f00 */
[----:B------:R-:W-:-:S02]  /*0570*/  CS2R R80, SRZ ;  /* 0x0000000000507805 */ /* 0x000fc4000001ff00 */
[--C-:B------:R-:W-:Y:S02]  /*0580*/  SHF.R.U64 R5, R12, 0x10, R13.reuse ;  /* 0x000000100c057819 */ /* 0x100fe4000000120d */
        /* <DEDUP_REMOVED lines=12> */
[----:B------:R-:W-:Y:S02]  /*0650*/  CS2R R70, SRZ ;  /* 0x0000000000467805 */ /* 0x000fe4000001ff00 */
[----:B------:R-:W-:Y:S02]  /*0660*/  MOV R158, R18 ;  /* 0x00000012009e7202 */ /* 0x000fe40000000f00 */
[----:B------:R-:W-:Y:S02]  /*0670*/  CS2R R64, SRZ ;  /* 0x0000000000407805 */ /* 0x000fe4000001ff00 */
[----:B------:R-:W-:Y:S02]  /*0680*/  SHF.R.U64 R11, R18, 0x10, R19 ;  /* 0x00000010120b7819 */ /* 0x000fe40000001213 */
[----:B------:R-:W-:-:S02]  /*0690*/  CS2R R66, SRZ ;  /* 0x0000000000427805 */ /* 0x000fc4000001ff00 */
[----:B------:R-:W-:Y:S02]  /*06a0*/  MOV R159, R19 ;  /* 0x00000013009f7202 */ /* 0x000fe40000000f00 */
[----:B------:R-:W-:Y:S02]  /*06b0*/  CS2R R60, SRZ ;  /* 0x00000000003c7805 */ /* 0x000fe4000001ff00 */
[----:B0-----:R-:W-:Y:S02]  /*06c0*/  ISETP.NE.U32.AND P0, PT, R16, RZ, PT ;  /* 0x000000ff1000720c */ /* 0x001fe40003f05070 */
        /* <DEDUP_REMOVED lines=9> */
[----:B------:R-:W-:Y:S01]  /*0760*/  SHF.R.U32.HI R14, RZ, 0x10, R23 ;  /* 0x00000010ff0e7819 */ /* 0x000fe20000011617 */
[----:B------:R-:W-:Y:S01]  /*0770*/  UPLOP3.LUT UP1, UPT, UPT, UPT, UPT, 0x40, 0x4 ;  /* 0x000000000004789c */ /* 0x000fe20003f2e870 */
[----:B------:R-:W-:Y:S01]  /*0780*/  ISETP.NE.AND.EX P0, PT, R17, RZ, PT, P0 ;  /* 0x000000ff1100720c */ /* 0x000fe20003f05300 */
[----:B------:R-:W0:Y:S01]  /*0790*/  LDCU.U8 UR7, c[0x0][0x410] ;  /* 0x00008200ff0777ac */ /* 0x000e220008000000 */
[----:B------:R-:W-:Y:S02]  /*07a0*/  PRMT R150, R150, 0x5410, R0 ;  /* 0x0000541096967816 */ /* 0x000fe40000000000 */
[----:B------:R-:W-:Y:S01]  /*07b0*/  PRMT R151, R151, 0x5410, R3 ;  /* 0x0000541097977816 */ /* 0x000fe20000000003 */
[----:B------:R-:W1:Y:S01]  /*07c0*/  LDCU UR12, c[0x0][0x400] ;  /* 0x00008000ff0c77ac */ /* 0x000e620008000800 */
[----:B------:R-:W-:Y:S02]  /*07d0*/  PRMT R152, R152, 0x5410, R5 ;  /* 0x0000541098987816 */ /* 0x000fe40000000005 */
[----:B------:R-:W-:Y:S01]  /*07e0*/  PRMT R153, R153, 0x5410, R6 ;  /* 0x0000541099997816 */ /* 0x000fe20000000006 */
[----:B------:R-:W2:Y:S01]  /*07f0*/  LDCU.64 UR10, c[0x0][0x438] ;  /* 0x00008700ff0a77ac */ /* 0x000ea20008000a00 */
[----:B------:R-:W-:-:S02]  /*0800*/  PRMT R154, R154, 0x5410, R7 ;  /* 0x000054109a9a7816 */ /* 0x000fc40000000007 */
[----:B------:R-:W-:Y:S01]  /*0810*/  PRMT R155, R155, 0x5410, R8 ;  /* 0x000054109b9b7816 */ /* 0x000fe20000000008 */
[----:B------:R-:W3:Y:S01]  /*0820*/  LDCU.64 UR14, c[0x0][0x478] ;  /* 0x00008f00ff0e77ac */ /* 0x000ee20008000a00 */
[----:B------:R-:W-:Y:S02]  /*0830*/  PRMT R156, R156, 0x5410, R9 ;  /* 0x000054109c9c7816 */ /* 0x000fe40000000009 */
[----:B------:R-:W-:Y:S02]  /*0840*/  PRMT R157, R157, 0x5410, R10 ;  /* 0x000054109d9d7816 */ /* 0x000fe4000000000a */
[----:B------:R-:W-:Y:S02]  /*0850*/  PRMT R158, R158, 0x5410, R11 ;  /* 0x000054109e9e7816 */ /* 0x000fe4000000000b */
[----:B------:R-:W-:Y:S02]  /*0860*/  PRMT R159, R159, 0x5410, R12 ;  /* 0x000054109f9f7816 */ /* 0x000fe4000000000c */
[----:B------:R-:W-:-:S02]  /*0870*/  PRMT R160, R160, 0x5410, R13 ;  /* 0x00005410a0a07816 */ /* 0x000fc4000000000d */
[----:B------:R-:W-:Y:S02]  /*0880*/  PRMT R161, R161, 0x5410, R14 ;  /* 0x00005410a1a17816 */ /* 0x000fe4000000000e */
[----:B01----:R-:W-:-:S07]  /*0890*/  P2R R0, PR, RZ, 0x1 ;  /* 0x00000001ff007803 */ /* 0x003fce0000000000 */
.L_x_8505:
[----:B------:R-:W0:Y:S01]  /*08a0*/  LDC.64 R116, c[0x0][0x3c0] ;  /* 0x0000f000ff747b82 */ /* 0x000e220000000a00 */
[----:B------:R-:W-:-:S07]  /*08b0*/  ISETP.NE.AND P0, PT, R0, RZ, PT ;  /* 0x000000ff0000720c */ /* 0x000fce0003f05270 */
[----:B------:R-:W1:Y:S08]  /*08c0*/  LDC.64 R118, c[0x0][0x3c8] ;  /* 0x0000f200ff767b82 */ /* 0x000e700000000a00 */
[----:B------:R-:W4:Y:S01]  /*08d0*/  @P0 LDC.64 R120, c[0x0][0x3e0] ;  /* 0x0000f800ff780b82 */ /* 0x000f220000000a00 */
[----:B0-----:R-:W-:-:S07]  /*08e0*/  IMAD.WIDE R116, R2, 0x4, R116 ;  /* 0x0000000402747825 */ /* 0x001fce00078e0274 */
[----:B------:R-:W0:Y:S01]  /*08f0*/  LDC R5, c[0x0][0x388] ;  /* 0x0000e200ff057b82 */ /* 0x000e220000000800 */
[----:B------:R-:W2:Y:S01]  /*0900*/  LDG.E R116, desc[UR8][R116.64] ;  /* 0x0000000874747981 */ /* 0x000ea2000c1e1900 */
[----:B-----5:R-:W-:Y:S02]  /*0910*/  HFMA2 R16, -RZ, RZ, 1.875, 0 ;  /* 0x3f800000ff107431 */ /* 0x020fe400000001ff */
[----:B-1----:R-:W-:-:S05]  /*0920*/  IMAD.WIDE R118, R2, 0x4, R118 ;  /* 0x0000000402767825 */ /* 0x002fca00078e0276 */
[----:B------:R1:W5:Y:S01]  /*0930*/  LDG.E R149, desc[UR8][R118.64] ;  /* 0x0000000876957981 */ /* 0x000362000c1e1900 */
[----:B----4-:R-:W-:Y:S01]  /*0940*/  @P0 IMAD.WIDE R120, R2, 0x4, R120 ;  /* 0x0000000402780825 */ /* 0x010fe200078e0278 */
[----:B------:R-:W4:Y:S04]  /*0950*/  S2R R6, SR_TID.X ;  /* 0x0000000000067919 */ /* 0x000f280000002100 */
[----:B------:R1:W5:Y:S01]  /*0960*/  @P0 LDG.E R16, desc[UR8][R120.64] ;  /* 0x0000000878100981 */ /* 0x000362000c1e1900 */
[C---:B------:R-:W-:Y:S02]  /*0970*/  ISETP.GE.U32.AND P0, PT, R4.reuse, 0x100, PT ;  /* 0x000001000400780c */ /* 0x040fe40003f06070 */
[----:B------:R-:W-:Y:S01]  /*0980*/  ISETP.GE.U32.AND P4, PT, R4, 0x200, PT ;  /* 0x000002000400780c */ /* 0x000fe20003f86070 */
[----:B0-----:R-:W-:Y:S01]  /*0990*/  IMAD R11, R2, R5, RZ ;  /* 0x00000005020b7224 */ /* 0x001fe200078e02ff */
[----:B------:R-:W-:-:S02]  /*09a0*/  ISETP.GE.U32.AND P3, PT, R4, 0x300, PT ;  /* 0x000003000400780c */ /* 0x000fc40003f66070 */
[----:B------:R-:W-:Y:S02]  /*09b0*/  ISETP.GE.U32.AND P2, PT, R4, 0x400, PT ;  /* 0x000004000400780c */ /* 0x000fe40003f46070 */
[----:B------:R-:W-:-:S04]  /*09c0*/  SHF.R.S32.HI R122, RZ, 0x1f, R11 ;  /* 0x0000001fff7a7819 */ /* 0x000fc8000001140b */
[----:B------:R-:W-:Y:S01]  /*09d0*/  LEA.HI R147, R122, R11, RZ, 0x2 ;  /* 0x0000000b7a937211 */ /* 0x000fe200078f10ff */
[----:B------:R-:W-:Y:S01]  /*09e0*/  BSSY.RECONVERGENT B0, `(.L_x_8445) ;  /* 0x0000035000007945 */ /* 0x000fe20003800200 */
[----:B------:R-:W-:Y:S01]  /*09f0*/  ISETP.NE.AND P6, PT, RZ, UR7, PT ;  /* 0x00000007ff007c0c */ /* 0x000fe2000bfc5270 */
[----:B------:R-:W-:Y:S01]  /*0a00*/  HFMA2 R126, -RZ, RZ, 0, 0 ;  /* 0x00000000ff7e7431 */ /* 0x000fe200000001ff */
[----:B------:R-:W-:Y:S02]  /*0a10*/  P2R R11, PR, RZ, 0x1 ;  /* 0x00000001ff0b7803 */ /* 0x000fe40000000000 */
[----:B------:R-:W-:Y:S02]  /*0a20*/  MOV R125, RZ ;  /* 0x000000ff007d7202 */ /* 0x000fe40000000f00 */
[----:B----4-:R-:W-:-:S04]  /*0a30*/  LEA.HI.SX32 R147, R147, R6, 0x1e ;  /* 0x0000000693937211 */ /* 0x010fc800078ff2ff */
[----:B------:R-:W-:Y:S02]  /*0a40*/  MOV R127, R147 ;  /* 0x00000093007f7202 */ /* 0x000fe40000000f00 */
[----:B--2---:R-:W-:Y:S01]  /*0a50*/  FSEL R124, R116, RZ, !P6 ;  /* 0x000000ff747c7208 */ /* 0x004fe20007000000 */
[----:B-1----:R-:W-:Y:S06]  /*0a60*/  @!P0 BRA `(.L_x_8446) ;  /* 0x0000000000b08947 */ /* 0x002fec0003800000 */
[----:B------:R-:W0:Y:S01]  /*0a70*/  LDC.64 R120, c[0x0][0x3a8] ;  /* 0x0000ea00ff787b82 */ /* 0x000e220000000a00 */
[----:B------:R-:W-:-:S04]  /*0a80*/  ISETP.NE.U32.AND P0, PT, RZ, UR10, PT ;  /* 0x0000000aff007c0c */ /* 0x000fc8000bf05070 */
[----:B------:R-:W-:-:S03]  /*0a90*/  ISETP.NE.AND.EX P0, PT, RZ, UR11, PT, P0 ;  /* 0x0000000bff007c0c */ /* 0x000fc6000bf05300 */
[----:B------:R-:W1:Y:S01]  /*0aa0*/  LDC.64 R116, c[0x0][0x428] ;  /* 0x00010a00ff747b82 */ /* 0x000e620000000a00 */
[----:B------:R-:W-:-:S09]  /*0ab0*/  HADD2.F32 R23, -RZ, R150.H0_H0 ;  /* 0x20000096ff177230 */ /* 0x000fd20000004100 */
[----:B------:R-:W2:Y:S01]  /*0ac0*/  @P0 LDC.64 R126, c[0x0][0x438] ;  /* 0x00010e00ff7e0b82 */ /* 0x000ea20000000a00 */
[----:B0-----:R-:W-:-:S06]  /*0ad0*/  IMAD.WIDE.U32 R120, R147, 0x10, R120 ;  /* 0x0000001093787825 */ /* 0x001fcc00078e0078 */
[----:B------:R-:W4:Y:S01]  /*0ae0*/  LDG.E.128 R120, desc[UR8][R120.64] ;  /* 0x0000000878787981 */ /* 0x000f22000c1e1d00 */
[----:B-1----:R-:W-:-:S06]  /*0af0*/  IMAD.WIDE.U32 R116, R147, 0x10, R116 ;  /* 0x0000001093747825 */ /* 0x002fcc00078e0074 */
[----:B------:R-:W3:Y:S01]  /*0b00*/  LDG.E.128 R116, desc[UR8][R116.64] ;  /* 0x0000000874747981 */ /* 0x000ee2000c1e1d00 */
[--C-:B------:R-:W-:Y:S02]  /*0b10*/  HADD2.F32 R31, -RZ, R151.reuse.H0_H0 ;  /* 0x20000097ff1f7230 */ /* 0x100fe40000004100 */
[----:B------:R-:W-:Y:S02]  /*0b20*/  HADD2.F32 R146, -RZ, R151.H1_H1 ;  /* 0x30000097ff927230 */ /* 0x000fe40000004100 */
[----:B--2---:R-:W-:-:S05]  /*0b30*/  @P0 IMAD.WIDE.U32 R126, R147, 0x10, R126 ;  /* 0x00000010937e0825 */ /* 0x004fca00078e007e */
[----:B------:R0:W5:Y:S02]  /*0b40*/  @P0 LDG.E.128 R48, desc[UR8][R126.64] ;  /* 0x000000087e300981 */ /* 0x000164000c1e1d00 */
[----:B0-----:R-:W-:Y:S01]  /*0b50*/  IADD3 R127, PT, PT, R147, 0x100, RZ ;  /* 0x00000100937f7810 */ /* 0x001fe20007ffe0ff */
[C---:B----4-:R-:W-:Y:S01]  /*0b60*/  FADD.FTZ R20, -R124.reuse, R120 ;  /* 0x000000787c147221 */ /* 0x050fe20000010100 */
[C---:B------:R-:W-:Y:S01]  /*0b70*/  FADD.FTZ R26, -R124.reuse, R121 ;  /* 0x000000797c1a7221 */ /* 0x040fe20000010100 */
[----:B------:R-:W-:Y:S02]  /*0b80*/  HADD2.F32 R120, -RZ, R150.H1_H1 ;  /* 0x30000096ff787230 */ /* 0x000fe40000004100 */
[C---:B------:R-:W-:Y:S01]  /*0b90*/  FADD.FTZ R122, -R124.reuse, R122 ;  /* 0x0000007a7c7a7221 */ /* 0x040fe20000010100 */
[C---:B-----5:R-:W-:Y:S01]  /*0ba0*/  FMUL.FTZ R3, R149.reuse, R20 ;  /* 0x0000001495037220 */ /* 0x060fe20000410000 */
[C---:B------:R-:W-:Y:S01]  /*0bb0*/  FMUL.FTZ R26, R149.reuse, R26 ;  /* 0x0000001a951a7220 */ /* 0x040fe20000410000 */
[----:B------:R-:W-:Y:S01]  /*0bc0*/  FADD.FTZ R148, -R124, R123 ;  /* 0x0000007b7c947221 */ /* 0x000fe20000010100 */
[----:B------:R-:W-:Y:S01]  /*0bd0*/  FMUL.FTZ R33, R149, R122 ;  /* 0x0000007a95217220 */ /* 0x000fe20000410000 */
[----:B---3--:R-:W-:Y:S01]  /*0be0*/  FMUL.FTZ R20, R116, R23 ;  /* 0x0000001774147220 */ /* 0x008fe20000410000 */
[----:B------:R-:W-:Y:S01]  /*0bf0*/  FADD.FTZ R72, R72, R116 ;  /* 0x0000007448487221 */ /* 0x000fe20000010000 */
[----:B------:R-:W-:Y:S01]  /*0c00*/  FFMA.FTZ R96, R116, R3, R96 ;  /* 0x0000000374607223 */ /* 0x000fe20000010060 */
[----:B------:R-:W-:Y:S01]  /*0c10*/  FMUL.FTZ R23, R117, R120 ;  /* 0x0000007875177220 */ /* 0x000fe20000410000 */
[----:B------:R-:W-:Y:S01]  /*0c20*/  FADD.FTZ R73, R73, R117 ;  /* 0x0000007549497221 */ /* 0x000fe20000010000 */
[----:B------:R-:W-:Y:S01]  /*0c30*/  FFMA.FTZ R97, R117, R26, R97 ;  /* 0x0000001a75617223 */ /* 0x000fe20000010061 */
[----:B------:R-:W-:Y:S01]  /*0c40*/  FADD.FTZ R116, RZ, R20 ;  /* 0x00000014ff747221 */ /* 0x000fe20000010000 */
[----:B------:R-:W-:Y:S01]  /*0c50*/  FFMA.FTZ R117, R3, R20, RZ ;  /* 0x0000001403757223 */ /* 0x000fe200000100ff */
        /* <DEDUP_REMOVED lines=12> */
[----:B------:R-:W-:-:S07]  /*0d20*/  FFMA.FTZ R126, R148, R146, R117 ;  /* 0x00000092947e7223 */ /* 0x000fce0000010075 */
.L_x_8446:
[----:B---3--:R-:W-:Y:S05]  /*0d30*/  BSYNC.RECONVERGENT B0 ;  /* 0x0000000000007941 */ /* 0x008fea0003800200 */
.L_x_8445:
[----:B------:R-:W-:Y:S04]  /*0d40*/  BSSY.RECONVERGENT B0, `(.L_x_8447) ;  /* 0x000002e000007945 */ /* 0x000fe80003800200 */
[----:B------:R-:W-:Y:S05]  /*0d50*/  @!P4 BRA `(.L_x_8448) ;  /* 0x0000000000b0c947 */ /* 0x000fea0003800000 */
[----:B------:R-:W0:Y:S01]  /*0d60*/  LDC.64 R120, c[0x0][0x3a8] ;  /* 0x0000ea00ff787b82 */ /* 0x000e220000000a00 */
[----:B------:R-:W-:-:S04]  /*0d70*/  ISETP.NE.U32.AND P0, PT, RZ, UR10, PT ;  /* 0x0000000aff007c0c */ /* 0x000fc8000bf05070 */
[----:B------:R-:W-:-:S03]  /*0d80*/  ISETP.NE.AND.EX P0, PT, RZ, UR11, PT, P0 ;  /* 0x0000000bff007c0c */ /* 0x000fc6000bf05300 */
[----:B------:R-:W1:Y:S10]  /*0d90*/  LDC.64 R116, c[0x0][0x428] ;  /* 0x00010a00ff747b82 */ /* 0x000e740000000a00 */
[----:B------:R-:W2:Y:S01]  /*0da0*/  @P0 LDC.64 R34, c[0x0][0x438] ;  /* 0x00010e00ff220b82 */ /* 0x000ea20000000a00 */
[----:B0-----:R-:W-:-:S06]  /*0db0*/  IMAD.WIDE.U32 R120, R127, 0x10, R120 ;  /* 0x000000107f787825 */ /* 0x001fcc00078e0078 */
[----:B------:R-:W3:Y:S01]  /*0dc0*/  LDG.E.128 R120, desc[UR8][R120.64] ;  /* 0x0000000878787981 */ /* 0x000ee2000c1e1d00 */
[----:B-1----:R-:W-:-:S06]  /*0dd0*/  IMAD.WIDE.U32 R116, R127, 0x10, R116 ;  /* 0x000000107f747825 */ /* 0x002fcc00078e0074 */
[----:B------:R-:W4:Y:S01]  /*0de0*/  LDG.E.128 R116, desc[UR8][R116.64] ;  /* 0x0000000874747981 */ /* 0x000f22000c1e1d00 */
[----:B------:R-:W-:Y:S02]  /*0df0*/  HADD2.F32 R25, -RZ, R152.H0_H0 ;  /* 0x20000098ff197230 */ /* 0x000fe40000004100 */
[----:B--2---:R-:W-:-:S05]  /*0e00*/  @P0 IMAD.WIDE.U32 R34, R127, 0x10, R34 ;  /* 0x000000107f220825 */ /* 0x004fca00078e0022 */
[----:B------:R0:W5:Y:S01]  /*0e10*/  @P0 LDG.E.128 R44, desc[UR8][R34.64] ;  /* 0x00000008222c0981 */ /* 0x000162000c1e1d00 */
[--C-:B------:R-:W-:Y:S01]  /*0e20*/  HADD2.F32 R142, -RZ, R153.reuse.H1_H1 ;  /* 0x30000099ff8e7230 */ /* 0x100fe20000004100 */
[----:B------:R-:W-:Y:S01]  /*0e30*/  IADD3 R127, PT, PT, R127, 0x100, RZ ;  /* 0x000001007f7f7810 */ /* 0x000fe20007ffe0ff */
[----:B0-----:R-:W-:Y:S02]  /*0e40*/  HADD2.F32 R35, -RZ, R153.H0_H0 ;  /* 0x20000099ff237230 */ /* 0x001fe40000004100 */
[C---:B---3--:R-:W-:Y:S01]  /*0e50*/  FADD.FTZ R22, -R124.reuse, R120 ;  /* 0x000000787c167221 */ /* 0x048fe20000010100 */
[C---:B------:R-:W-:Y:S01]  /*0e60*/  FADD.FTZ R28, -R124.reuse, R121 ;  /* 0x000000797c1c7221 */ /* 0x040fe20000010100 */
[----:B------:R-:W-:Y:S02]  /*0e70*/  HADD2.F32 R120, -RZ, R152.H1_H1 ;  /* 0x30000098ff787230 */ /* 0x000fe40000004100 */
[C---:B------:R-:W-:Y:S01]  /*0e80*/  FADD.FTZ R122, -R124.reuse, R122 ;  /* 0x0000007a7c7a7221 */ /* 0x040fe20000010100 */
[C---:B-----5:R-:W-:Y:S01]  /*0e90*/  FMUL.FTZ R19, R149.reuse, R22 ;  /* 0x0000001695137220 */ /* 0x060fe20000410000 */
[----:B------:R-:W-:Y:S01]  /*0ea0*/  FMUL.FTZ R28, R149, R28 ;  /* 0x0000001c951c7220 */ /* 0x000fe20000410000 */
[----:B------:R-:W-:Y:S01]  /*0eb0*/  FADD.FTZ R144, -R124, R123 ;  /* 0x0000007b7c907221 */ /* 0x000fe20000010100 */
[----:B----4-:R-:W-:Y:S01]  /*0ec0*/  FMUL.FTZ R22, R116, R25 ;  /* 0x0000001974167220 */ /* 0x010fe20000410000 */
        /* <DEDUP_REMOVED lines=21> */
.L_x_8448:
[----:B------:R-:W-:Y:S05]  /*1020*/  BSYNC.RECONVERGENT B0 ;  /* 0x0000000000007941 */ /* 0x000fea0003800200 */
.L_x_8447:
        /* <DEDUP_REMOVED lines=9> */
[----:B-1----:R-:W-:-:S05]  /*10c0*/  IMAD.WIDE.U32 R36, R127, 0x10, R36 ;  /* 0x000000107f247825 */ /* 0x002fca00078e0024 */
[----:B------:R0:W4:Y:S01]  /*10d0*/  LDG.E.128 R116, desc[UR8][R36.64] ;  /* 0x0000000824747981 */ /* 0x000122000c1e1d00 */
[----:B--2---:R-:W-:-:S05]  /*10e0*/  @P0 IMAD.WIDE.U32 R128, R127, 0x10, R128 ;  /* 0x000000107f800825 */ /* 0x004fca00078e0080 */
[----:B------:R1:W5:Y:S01]  /*10f0*/  @P0 LDG.E.128 R40, desc[UR8][R128.64] ;  /* 0x0000000880280981 */ /* 0x000362000c1e1d00 */
[--C-:B------:R-:W-:Y:S01]  /*1100*/  HADD2.F32 R27, -RZ, R154.reuse.H0_H0 ;  /* 0x2000009aff1b7230 */ /* 0x100fe20000004100 */
[----:B------:R-:W-:Y:S01]  /*1110*/  IADD3 R127, PT, PT, R127, 0x100, RZ ;  /* 0x000001007f7f7810 */ /* 0x000fe20007ffe0ff */
[--C-:B0-----:R-:W-:Y:S02]  /*1120*/  HADD2.F32 R37, -RZ, R155.reuse.H0_H0 ;  /* 0x2000009bff257230 */ /* 0x101fe40000004100 */
        /* <DEDUP_REMOVED lines=29> */
[----:B-1----:R-:W-:-:S07]  /*1300*/  FFMA.FTZ R126, R132, R145, R117 ;  /* 0x00000091847e7223 */ /* 0x002fce0000010075 */
.L_x_8450:
[----:B------:R-:W-:Y:S05]  /*1310*/  BSYNC.RECONVERGENT B0 ;  /* 0x0000000000007941 */ /* 0x000fea0003800200 */
.L_x_8449:
        /* <DEDUP_REMOVED lines=11> */
[----:B--2---:R-:W-:-:S05]  /*13d0*/  @P0 IMAD.WIDE.U32 R128, R127, 0x10, R128 ;  /* 0x000000107f800825 */ /* 0x004fca00078e0080 */
[----:B------:R0:W5:Y:S01]  /*13e0*/  @P0 LDG.E.128 R100, desc[UR8][R128.64] ;  /* 0x0000000880640981 */ /* 0x000162000c1e1d00 */
[--C-:B------:R-:W-:Y:S01]  /*13f0*/  HADD2.F32 R131, -RZ, R156.reuse.H0_H0 ;  /* 0x2000009cff837230 */ /* 0x100fe20000004100 */
[----:B------:R-:W-:Y:S01]  /*1400*/  IADD3 R127, PT, PT, R127, 0x100, RZ ;  /* 0x000001007f7f7810 */ /* 0x000fe20007ffe0ff */
[--C-:B------:R-:W-:Y:S02]  /*1410*/  HADD2.F32 R139, -RZ, R157.reuse.H0_H0 ;  /* 0x2000009dff8b7230 */ /* 0x100fe40000004100 */
[C---:B---3--:R-:W-:Y:S01]  /*1420*/  FADD.FTZ R130, -R124.reuse, R116 ;  /* 0x000000747c827221 */ /* 0x048fe20000010100 */
[----:B------:R-:W-:Y:S02]  /*1430*/  HADD2.F32 R116, -RZ, R156.H1_H1 ;  /* 0x3000009cff747230 */ /* 0x000fe40000004100 */
[C---:B------:R-:W-:Y:S01]  /*1440*/  FADD.FTZ R138, -R124.reuse, R117 ;  /* 0x000000757c8a7221 */ /* 0x040fe20000010100 */
[----:B------:R-:W-:Y:S01]  /*1450*/  FADD.FTZ R140, -R124, R118 ;  /* 0x000000767c8c7221 */ /* 0x000fe20000010100 */
[----:B-----5:R-:W-:Y:S01]  /*1460*/  FMUL.FTZ R135, R149, R130 ;  /* 0x0000008295877220 */ /* 0x020fe20000410000 */
[----:B------:R-:W-:-:S02]  /*1470*/  HADD2.F32 R118, -RZ, R157.H1_H1 ;  /* 0x3000009dff767230 */ /* 0x000fc40000004100 */
[----:B------:R-:W-:Y:S01]  /*1480*/  FMUL.FTZ R138, R149, R138 ;  /* 0x0000008a958a7220 */ /* 0x000fe20000410000 */
[----:B------:R-:W-:Y:S01]  /*1490*/  FADD.FTZ R162, -R124, R119 ;  /* 0x000000777ca27221 */ /* 0x000fe20000010100 */
[----:B----4-:R-:W-:Y:S01]  /*14a0*/  FMUL.FTZ R136, R120, R131 ;  /* 0x0000008378887220 */ /* 0x010fe20000410000 */
[----:B------:R-:W-:Y:S01]  /*14b0*/  FMUL.FTZ R137, R121, R116 ;  /* 0x0000007479897220 */ /* 0x000fe20000410000 */
        /* <DEDUP_REMOVED lines=20> */
.L_x_8452:
[----:B------:R-:W-:Y:S05]  /*1600*/  BSYNC.RECONVERGENT B0 ;  /* 0x0000000000007941 */ /* 0x000fea0003800200 */
.L_x_8451:
[----:B------:R-:W-:Y:S01]  /*1610*/  ISETP.GE.U32.AND P1, PT, R4, 0x500, PT ;  /* 0x000005000400780c */ /* 0x000fe20003f26070 */
[----:B------:R-:W-:-:S12]  /*1620*/  BSSY.RECONVERGENT B0, `(.L_x_8453) ;  /* 0x000002e000007945 */ /* 0x000fd80003800200 */
[----:B------:R-:W-:Y:S05]  /*1630*/  @!P1 BRA `(.L_x_8454) ;  /* 0x0000000000b09947 */ /* 0x000fea0003800000 */
[----:B------:R-:W-:Y:S01]  /*1640*/  ISETP.NE.U32.AND P0, PT, RZ, UR10, PT ;  /* 0x0000000aff007c0c */ /* 0x000fe2000bf05070 */
[----:B------:R-:W0:Y:S03]  /*1650*/  LDC.64 R116, c[0x0][0x3a8] ;  /* 0x0000ea00ff747b82 */ /* 0x000e260000000a00 */
[----:B------:R-:W-:-:S13]  /*1660*/  ISETP.NE.AND.EX P0, PT, RZ, UR11, PT, P0 ;  /* 0x0000000bff007c0c */ /* 0x000fda000bf05300 */
[----:B------:R-:W1:Y:S02]  /*1670*/  @P0 LDC.64 R38, c[0x0][0x438] ;  /* 0x00010e00ff260b82 */ /* 0x000e640000000a00 */
[----:B-1----:R-:W-:-:S06]  /*1680*/  @P0 IMAD.WIDE.U32 R128, R127, 0x10, R38 ;  /* 0x000000107f800825 */ /* 0x002fcc00078e0026 */
[----:B------:R-:W1:Y:S01]  /*1690*/  LDC.64 R38, c[0x0][0x428] ;  /* 0x00010a00ff267b82 */ /* 0x000e620000000a00 */
[C---:B0-----:R-:W-:Y:S01]  /*16a0*/  IMAD.WIDE.U32 R120, R127.reuse, 0x10, R116 ;  /* 0x000000107f787825 */ /* 0x041fe200078e0074 */
[----:B------:R-:W5:Y:S05]  /*16b0*/  @P0 LDG.E.128 R104, desc[UR8][R128.64] ;  /* 0x0000000880680981 */ /* 0x000f6a000c1e1d00 */
[----:B------:R-:W2:Y:S01]  /*16c0*/  LDG.E.128 R120, desc[UR8][R120.64] ;  /* 0x0000000878787981 */ /* 0x000ea2000c1e1d00 */
[----:B-1----:R-:W-:-:S05]  /*16d0*/  IMAD.WIDE.U32 R38, R127, 0x10, R38 ;  /* 0x000000107f267825 */ /* 0x002fca00078e0026 */
[----:B------:R0:W3:Y:S01]  /*16e0*/  LDG.E.128 R116, desc[UR8][R38.64] ;  /* 0x0000000826747981 */ /* 0x0000e2000c1e1d00 */
[--C-:B------:R-:W-:Y:S01]  /*16f0*/  HADD2.F32 R29, -RZ, R158.reuse.H0_H0 ;  /* 0x2000009eff1d7230 */ /* 0x100fe20000004100 */
[----:B------:R-:W-:Y:S01]  /*1700*/  IADD3 R127, PT, PT, R127, 0x100, RZ ;  /* 0x000001007f7f7810 */ /* 0x000fe20007ffe0ff */
[--C-:B0-----:R-:W-:Y:S02]  /*1710*/  HADD2.F32 R39, -RZ, R159.reuse.H0_H0 ;  /* 0x2000009fff277230 */ /* 0x101fe40000004100 */
[C---:B--2---:R-:W-:Y:S01]  /*1720*/  FADD.FTZ R8, -R124.reuse, R120 ;  /* 0x000000787c087221 */ /* 0x044fe20000010100 */
[C---:B------:R-:W-:Y:S01]  /*1730*/  FADD.FTZ R32, -R124.reuse, R121 ;  /* 0x000000797c207221 */ /* 0x040fe20000010100 */
[----:B------:R-:W-:Y:S01]  /*1740*/  FADD.FTZ R130, -R124, R122 ;  /* 0x0000007a7c827221 */ /* 0x000fe20000010100 */
[----:B------:R-:W-:Y:S02]  /*1750*/  HADD2.F32 R122, -RZ, R158.H1_H1 ;  /* 0x3000009eff7a7230 */ /* 0x000fe40000004100 */
[C---:B-----5:R-:W-:Y:S01]  /*1760*/  FMUL.FTZ R7, R149.reuse, R8 ;  /* 0x0000000895077220 */ /* 0x060fe20000410000 */
[----:B------:R-:W-:Y:S01]  /*1770*/  FMUL.FTZ R32, R149, R32 ;  /* 0x0000002095207220 */ /* 0x000fe20000410000 */
[----:B------:R-:W-:-:S02]  /*1780*/  HADD2.F32 R120, -RZ, R159.H1_H1 ;  /* 0x3000009fff787230 */ /* 0x000fc40000004100 */
[----:B------:R-:W-:-:S04]  /*1790*/  FADD.FTZ R134, -R124, R123 ;  /* 0x0000007b7c867221 */ /* 0x000fc80000010100 */
[----:B------:R-:W-:Y:S01]  /*17a0*/  FMUL.FTZ R134, R149, R134 ;  /* 0x0000008695867220 */ /* 0x000fe20000410000 */
[----:B---3--:R-:W-:Y:S01]  /*17b0*/  FMUL.FTZ R8, R116, R29 ;  /* 0x0000001d74087220 */ /* 0x008fe20000410000 */
        /* <DEDUP_REMOVED lines=19> */
[----:B------:R-:W-:-:S07]  /*18f0*/  FFMA.FTZ R126, R134, R133, R117 ;  /* 0x00000085867e7223 */ /* 0x000fce0000010075 */
.L_x_8454:
[----:B------:R-:W-:Y:S05]  /*1900*/  BSYNC.RECONVERGENT B0 ;  /* 0x0000000000007941 */ /* 0x000fea0003800200 */
.L_x_8453:
[----:B------:R-:W-:Y:S01]  /*1910*/  ISETP.GE.U32.AND P0, PT, R4, 0x600, PT ;  /* 0x000006000400780c */ /* 0x000fe20003f06070 */
[----:B------:R-:W-:-:S12]  /*1920*/  BSSY.RECONVERGENT B0, `(.L_x_8455) ;  /* 0x000002d000007945 */ /* 0x000fd80003800200 */
        /* <DEDUP_REMOVED lines=12> */
[----:B------:R0:W5:Y:S02]  /*19f0*/  @P5 LDG.E.128 R108, desc[UR8][R120.64] ;  /* 0x00000008786c5981 */ /* 0x000164000c1e1d00 */
[--C-:B0-----:R-:W-:Y:S02]  /*1a00*/  HADD2.F32 R120, -RZ, R161.reuse.H1_H1 ;  /* 0x300000a1ff787230 */ /* 0x101fe40000004100 */
[C---:B---3--:R-:W-:Y:S01]  /*1a10*/  FADD.FTZ R10, -R124.reuse, R12 ;  /* 0x0000000c7c0a7221 */ /* 0x048fe20000010100 */
[C---:B------:R-:W-:Y:S01]  /*1a20*/  FADD.FTZ R122, -R124.reuse, R14 ;  /* 0x0000000e7c7a7221 */ /* 0x040fe20000010100 */
[C---:B------:R-:W-:Y:S01]  /*1a30*/  FADD.FTZ R18, -R124.reuse, R13 ;  /* 0x0000000d7c127221 */ /* 0x040fe20000010100 */
[----:B------:R-:W-:Y:S02]  /*1a40*/  HADD2.F32 R14, -RZ, R160.H1_H1 ;  /* 0x300000a0ff0e7230 */ /* 0x000fe40000004100 */
[----:B-----5:R-:W-:Y:S01]  /*1a50*/  FMUL.FTZ R9, R149, R10 ;  /* 0x0000000a95097220 */ /* 0x020fe20000410000 */
[----:B------:R-:W-:Y:S01]  /*1a60*/  FADD.FTZ R124, -R124, R15 ;  /* 0x0000000f7c7c7221 */ /* 0x000fe20000010100 */
[----:B------:R-:W-:-:S02]  /*1a70*/  HADD2.F32 R15, -RZ, R161.H0_H0 ;  /* 0x200000a1ff0f7230 */ /* 0x000fc40000004100 */
[----:B----4-:R-:W-:Y:S01]  /*1a80*/  FMUL.FTZ R10, R116, R17 ;  /* 0x00000011740a7220 */ /* 0x010fe20000410000 */
[----:B------:R-:W-:Y:S01]  /*1a90*/  FMUL.FTZ R12, R149, R18 ;  /* 0x00000012950c7220 */ /* 0x000fe20000410000 */
[----:B------:R-:W-:Y:S02]  /*1aa0*/  FMUL.FTZ R13, R117, R14 ;  /* 0x0000000e750d7220 */ /* 0x000fe40000410000 */
        /* <DEDUP_REMOVED lines=19> */
[----:B------:R-:W-:-:S07]  /*1be0*/  FFMA.FTZ R126, R18, R17, R117 ;  /* 0x00000011127e7223 */ /* 0x000fce0000010075 */
.L_x_8456:
[----:B------:R-:W-:Y:S05]  /*1bf0*/  BSYNC.RECONVERGENT B0 ;  /* 0x0000000000007941 */ /* 0x000fea0003800200 */
.L_x_8455:
        /* <DEDUP_REMOVED lines=31> */
.L_x_8458:
[----:B------:R-:W-:Y:S05]  /*1df0*/  BSYNC.RECONVERGENT B0 ;  /* 0x0000000000007941 */ /* 0x000fea0003800200 */
.L_x_8457:
        /* <DEDUP_REMOVED lines=39> */
[----:B------:R-:W-:Y:S01]  /*2070*/  ISETP.NE.AND P5, PT, R11, RZ, PT ;  /* 0x000000ff0b00720c */ /* 0x000fe20003fa5270 */
[----:B------:R-:W-:-:S12]  /*2080*/  BSSY.RECONVERGENT B1, `(.L_x_8461) ;  /* 0x000002d000017945 */ /* 0x000fd80003800200 */
[----:B------:R-:W-:Y:S05]  /*2090*/  @!P5 BRA `(.L_x_8462) ;  /* 0x0000000000acd947 */ /* 0x000fea0003800000 */
        /* <DEDUP_REMOVED lines=11> */
[C---:B-----5:R-:W-:Y:S01]  /*2150*/  FMUL.FTZ R119, R149.reuse, R116 ;  /* 0x0000007495777220 */ /* 0x060fe20000410000 */
[C---:B------:R-:W-:Y:S01]  /*2160*/  FMUL.FTZ R127, R149.reuse, R118 ;  /* 0x00000076957f7220 */ /* 0x040fe20000410000 */
[C---:B------:R-:W-:Y:S01]  /*2170*/  FMUL.FTZ R129, R149.reuse, R122 ;  /* 0x0000007a95817220 */ /* 0x040fe20000410000 */
[----:B------:R-:W-:Y:S01]  /*2180*/  FMUL.FTZ R131, R149, R124 ;  /* 0x0000007c95837220 */ /* 0x000fe20000410000 */
[----:B------:R-:W-:Y:S06]  /*2190*/  BRA `(.L_x_8464) ;  /* 0x0000000000407947 */ /* 0x000fec0003800000 */
.L_x_8463:
        /* <DEDUP_REMOVED lines=11> */
[----:B------:R-:W-:-:S02]  /*2250*/  FMUL.FTZ R131, R149, R118 ;  /* 0x0000007695837220 */ /* 0x000fc40000410000 */
[----:B------:R-:W-:Y:S02]  /*2260*/  MOV R112, R119 ;  /* 0x0000007700707202 */ /* 0x000fe40000000f00 */
[----:B------:R-:W-:Y:S02]  /*2270*/  MOV R113, R127 ;  /* 0x0000007f00717202 */ /* 0x000fe40000000f00 */
[----:B------:R-:W-:Y:S02]  /*2280*/  MOV R114, R129 ;  /* 0x0000008100727202 */ /* 0x000fe40000000f00 */
[----:B------:R-:W-:-:S07]  /*2290*/  MOV R115, R131 ;  /* 0x0000008300737202 */ /* 0x000fce0000000f00 */
.L_x_8464:
[----:B------:R-:W0:Y:S01]  /*22a0*/  @P5 LDC.64 R116, c[0x0][0x478] ;  /* 0x00011e00ff745b82 */ /* 0x000e220000000a00 */
[----:B------:R-:W-:-:S07]  /*22b0*/  FMUL.FTZ R118, R129, R16 ;  /* 0x0000001081767220 */ /* 0x000fce0000410000 */
[----:B------:R-:W1:Y:S01]  /*22c0*/  LDC.64 R122, c[0x0][0x468] ;  /* 0x00011a00ff7a7b82 */ /* 0x000e620000000a00 */
[----:B0-----:R-:W-:-:S04]  /*22d0*/  @P5 IMAD.WIDE.U32 R124, R147, 0x10, R116 ;  /* 0x00000010937c5825 */ /* 0x001fc800078e0074 */
[-C--:B------:R-:W-:Y:S01]  /*22e0*/  FMUL.FTZ R116, R119, R16.reuse ;  /* 0x0000001077747220 */ /* 0x080fe20000410000 */
[-C--:B------:R-:W-:Y:S01]  /*22f0*/  FMUL.FTZ R117, R127, R16.reuse ;  /* 0x000000107f757220 */ /* 0x080fe20000410000 */
[----:B------:R-:W-:Y:S01]  /*2300*/  FMUL.FTZ R119, R131, R16 ;  /* 0x0000001083777220 */ /* 0x000fe20000410000 */
[----:B------:R0:W-:Y:S01]  /*2310*/  @P5 STG.E.128 desc[UR8][R124.64], R112 ;  /* 0x000000707c005986 */ /* 0x0001e2000c101d08 */
[C---:B-1----:R-:W-:Y:S01]  /*2320*/  IMAD.WIDE.U32 R122, R147.reuse, 0x10, R122 ;  /* 0x00000010937a7825 */ /* 0x042fe200078e007a */
[----:B------:R-:W-:-:S04]  /*2330*/  IADD3 R147, PT, PT, R147, 0x100, RZ ;  /* 0x0000010093937810 */ /* 0x000fc80007ffe0ff */
[----:B------:R0:W-:Y:S03]  /*2340*/  STG.E.128 desc[UR8][R122.64], R116 ;  /* 0x000000747a007986 */ /* 0x0001e6000c101d08 */
.L_x_8462:
[----:B------:R-:W-:Y:S05]  /*2350*/  BSYNC.RECONVERGENT B1 ;  /* 0x0000000000017941 */ /* 0x000fea0003800200 */
.L_x_8461:
        /* <DEDUP_REMOVED lines=20> */
[----:B------:R-:W-:Y:S01]  /*24a0*/  MOV R115, R131 ;  /* 0x0000008300737202 */ /* 0x000fe20000000f00 */
[----:B------:R-:W-:Y:S06]  /*24b0*/  BRA `(.L_x_8468) ;  /* 0x0000000000307947 */ /* 0x000fec0003800000 */
.L_x_8467:
        /* <DEDUP_REMOVED lines=11> */
[----:B------:R-:W-:-:S07]  /*2570*/  FMUL.FTZ R131, R149, R124 ;  /* 0x0000007c95837220 */ /* 0x000fce0000410000 */
.L_x_8468:
        /* <DEDUP_REMOVED lines=11> */
.L_x_8466:
[----:B------:R-:W-:Y:S05]  /*2630*/  BSYNC.RECONVERGENT B1 ;  /* 0x0000000000017941 */ /* 0x000fea0003800200 */
.L_x_8465:
[----:B------:R-:W-:Y:S04]  /*2640*/  BSSY.RECONVERGENT B1, `(.L_x_8469) ;  /* 0x000002d000017945 */ /* 0x000fe80003800200 */
[----:B------:R-:W-:Y:S05]  /*2650*/  @!P3 BRA `(.L_x_8470) ;  /* 0x0000000000acb947 */ /* 0x000fea0003800000 */
[----:B------:R-:W-:-:S04]  /*2660*/  ISETP.NE.U32.AND P5, PT, RZ, UR14, PT ;  /* 0x0000000eff007c0c */ /* 0x000fc8000bfa5070 */
[----:B------:R-:W-:-:S13]  /*2670*/  ISETP.NE.AND.EX P5, PT, RZ, UR15, PT, P5 ;  /* 0x0000000fff007c0c */ /* 0x000fda000bfa5350 */
[----:B------:R-:W-:Y:S05]  /*2680*/  @!P5 BRA `(.L_x_8471) ;  /* 0x000000000044d947 */ /* 0x000fea0003800000 */
        /* <DEDUP_REMOVED lines=17> */
.L_x_8471:
        /* <DEDUP_REMOVED lines=12> */
.L_x_8472:
        /* <DEDUP_REMOVED lines=11> */
.L_x_8470:
[----:B------:R-:W-:Y:S05]  /*2910*/  BSYNC.RECONVERGENT B1 ;  /* 0x0000000000017941 */ /* 0x000fea0003800200 */
.L_x_8469:
[----:B------:R-:W-:Y:S04]  /*2920*/  BSSY.RECONVERGENT B1, `(.L_x_8473) ;  /* 0x000002d000017945 */ /* 0x000fe80003800200 */
[----:B------:R-:W-:Y:S05]  /*2930*/  @!P2 BRA `(.L_x_8474) ;  /* 0x0000000000aca947 */ /* 0x000fea0003800000 */
[----:B------:R-:W-:-:S04]  /*2940*/  ISETP.NE.U32.AND P5, PT, RZ, UR14, PT ;  /* 0x0000000eff007c0c */ /* 0x000fc8000bfa5070 */
[----:B------:R-:W-:-:S13]  /*2950*/  ISETP.NE.AND.EX P5, PT, RZ, UR15, PT, P5 ;  /* 0x0000000fff007c0c */ /* 0x000fda000bfa5350 */
[----:B------:R-:W-:Y:S05]  /*2960*/  @!P5 BRA `(.L_x_8475) ;  /* 0x000000000044d947 */ /* 0x000fea0003800000 */
[-CC-:B0-23--:R-:W-:Y:S01]  /*2970*/  FFMA.FTZ R113, R135, R121.reuse, R120.reuse ;  /* 0x0000007987717223 */ /* 0x18dfe20000010078 */
        /* <DEDUP_REMOVED lines=16> */
.L_x_8475:
        /* <DEDUP_REMOVED lines=12> */
.L_x_8476:
        /* <DEDUP_REMOVED lines=11> */
.L_x_8474:
[----:B------:R-:W-:Y:S05]  /*2bf0*/  BSYNC.RECONVERGENT B1 ;  /* 0x0000000000017941 */ /* 0x000fea0003800200 */
.L_x_8473:
[----:B------:R-:W-:Y:S04]  /*2c00*/  BSSY.RECONVERGENT B1, `(.L_x_8477) ;  /* 0x000002d000017945 */ /* 0x000fe80003800200 */
[----:B------:R-:W-:Y:S05]  /*2c10*/  @!P1 BRA `(.L_x_8478) ;  /* 0x0000000000ac9947 */ /* 0x000fea0003800000 */
[----:B------:R-:W-:-:S04]  /*2c20*/  ISETP.NE.U32.AND P5, PT, RZ, UR14, PT ;  /* 0x0000000eff007c0c */ /* 0x000fc8000bfa5070 */
[----:B------:R-:W-:-:S13]  /*2c30*/  ISETP.NE.AND.EX P5, PT, RZ, UR15, PT, P5 ;  /* 0x0000000fff007c0c */ /* 0x000fda000bfa5350 */
[----:B------:R-:W-:Y:S05]  /*2c40*/  @!P5 BRA `(.L_x_8479) ;  /* 0x000000000044d947 */ /* 0x000fea0003800000 */
[-CC-:B0-234-:R-:W-:Y:S01]  /*2c50*/  FFMA.FTZ R113, R7, R121.reuse, R120.reuse ;  /* 0x0000007907717223 */ /* 0x19dfe20000010078 */
        /* <DEDUP_REMOVED lines=16> */
.L_x_8479:
        /* <DEDUP_REMOVED lines=12> */
.L_x_8480:
        /* <DEDUP_REMOVED lines=11> */
.L_x_8478:
[----:B------:R-:W-:Y:S05]  /*2ed0*/  BSYNC.RECONVERGENT B1 ;  /* 0x0000000000017941 */ /* 0x000fea0003800200 */
.L_x_8477:
        /* <DEDUP_REMOVED lines=21> */
.L_x_8482:
        /* <DEDUP_REMOVED lines=12> */
.L_x_8483:
[----:B------:R-:W0:Y:S01]  /*30f0*/  @P5 LDC.64 R120, c[0x0][0x478] ;  /* 0x00011e00ff785b82 */ /* 0x000e220000000a00 */
[-C--:B------:R-:W-:Y:S01]  /*3100*/  FMUL.FTZ R116, R117, R16.reuse ;  /* 0x0000001075747220 */ /* 0x080fe20000410000 */
[-C--:B------:R-:W-:Y:S01]  /*3110*/  FMUL.FTZ R117, R119, R16.reuse ;  /* 0x0000001077757220 */ /* 0x080fe20000410000 */
[-C--:B------:R-:W-:Y:S01]  /*3120*/  FMUL.FTZ R118, R125, R16.reuse ;  /* 0x000000107d767220 */ /* 0x080fe20000410000 */
[----:B------:R-:W-:-:S04]  /*3130*/  FMUL.FTZ R119, R127, R16 ;  /* 0x000000107f777220 */ /* 0x000fc80000410000 */
[----:B------:R-:W1:Y:S01]  /*3140*/  LDC.64 R122, c[0x0][0x468] ;  /* 0x00011a00ff7a7b82 */ /* 0x000e620000000a00 */
[----:B0-----:R-:W-:-:S05]  /*3150*/  @P5 IMAD.WIDE.U32 R120, R147, 0x10, R120 ;  /* 0x0000001093785825 */ /* 0x001fca00078e0078 */
[----:B------:R0:W-:Y:S01]  /*3160*/  @P5 STG.E.128 desc[UR8][R120.64], R112 ;  /* 0x0000007078005986 */ /* 0x0001e2000c101d08 */
[----:B-1----:R-:W-:-:S05]  /*3170*/  IMAD.WIDE.U32 R122, R147, 0x10, R122 ;  /* 0x00000010937a7825 */ /* 0x002fca00078e007a */
[----:B------:R0:W-:Y:S01]  /*3180*/  STG.E.128 desc[UR8][R122.64], R116 ;  /* 0x000000747a007986 */ /* 0x0001e2000c101d08 */
[----:B------:R-:W-:Y:S05]  /*3190*/  BRA `(.L_x_8481) ;  /* 0x0000001000987947 */ /* 0x000fea0003800000 */
.L_x_8460:
[----:B------:R-:W-:-:S04]  /*31a0*/  UISETP.NE.U32.AND UP0, UPT, UR14, URZ, UPT ;  /* 0x000000ff0e00728c */ /* 0x000fc8000bf05070 */
[----:B------:R-:W-:-:S09]  /*31b0*/  UISETP.NE.AND.EX UP0, UPT, UR15, URZ, UPT, UP0 ;  /* 0x000000ff0f00728c */ /* 0x000fd2000bf05300 */
[----:B------:R-:W-:Y:S05]  /*31c0*/  BRA.U UP0, `(.L_x_8484) ;  /* 0x0000000900247547 */ /* 0x000fea000b800000 */
[----:B------:R-:W-:Y:S01]  /*31d0*/  ISETP.GT.U32.AND P5, PT, R4, 0xff, PT ;  /* 0x000000ff0400780c */ /* 0x000fe20003fa4070 */
[----:B------:R-:W-:-:S12]  /*31e0*/  BSSY.RECONVERGENT B1, `(.L_x_8485) ;  /* 0x0000016000017945 */ /* 0x000fd80003800200 */
[----:B------:R-:W-:Y:S05]  /*31f0*/  @!P5 BRA `(.L_x_8486) ;  /* 0x000000000050d947 */ /* 0x000fea0003800000 */
[----:B------:R-:W0:Y:S01]  /*3200*/  LDC.64 R122, c[0x0][0x468] ;  /* 0x00011a00ff7a7b82 */ /* 0x000e220000000a00 */
        /* <DEDUP_REMOVED lines=8> */
[C---:B-----5:R-:W-:Y:S01]  /*3290*/  FFMA.FTZ R117, R149.reuse, R117, R48 ;  /* 0x0000007595757223 */ /* 0x060fe20000010030 */
[C---:B------:R-:W-:Y:S01]  /*32a0*/  FFMA.FTZ R119, R149.reuse, R116, R49 ;  /* 0x0000007495777223 */ /* 0x040fe20000010031 */
[C---:B------:R-:W-:Y:S01]  /*32b0*/  FFMA.FTZ R125, R149.reuse, R125, R50 ;  /* 0x0000007d957d7223 */ /* 0x040fe20000010032 */
[----:B------:R-:W-:Y:S01]  /*32c0*/  FFMA.FTZ R127, R149, R118, R51 ;  /* 0x00000076957f7223 */ /* 0x000fe20000010033 */
[-C--:B------:R-:W-:Y:S01]  /*32d0*/  FMUL.FTZ R116, R117, R16.reuse ;  /* 0x0000001075747220 */ /* 0x080fe20000410000 */
[-C--:B------:R-:W-:Y:S01]  /*32e0*/  FMUL.FTZ R117, R119, R16.reuse ;  /* 0x0000001077757220 */ /* 0x080fe20000410000 */
[-C--:B------:R-:W-:Y:S01]  /*32f0*/  FMUL.FTZ R118, R125, R16.reuse ;  /* 0x000000107d767220 */ /* 0x080fe20000410000 */
[----:B------:R-:W-:Y:S01]  /*3300*/  FMUL.FTZ R119, R127, R16 ;  /* 0x000000107f777220 */ /* 0x000fe20000410000 */
[C---:B0-----:R-:W-:Y:S01]  /*3310*/  IMAD.WIDE.U32 R122, R147.reuse, 0x10, R122 ;  /* 0x00000010937a7825 */ /* 0x041fe200078e007a */
[----:B------:R-:W-:-:S04]  /*3320*/  IADD3 R147, PT, PT, R147, 0x100, RZ ;  /* 0x0000010093937810 */ /* 0x000fc80007ffe0ff */
[----:B------:R0:W-:Y:S03]  /*3330*/  STG.E.128 desc[UR8][R122.64], R116 ;  /* 0x000000747a007986 */ /* 0x0001e6000c101d08 */
.L_x_8486:
[----:B------:R-:W-:Y:S05]  /*3340*/  BSYNC.RECONVERGENT B1 ;  /* 0x0000000000017941 */ /* 0x000fea0003800200 */
.L_x_8485:
[----:B------:R-:W-:Y:S04]  /*3350*/  BSSY.RECONVERGENT B1, `(.L_x_8487) ;  /* 0x0000016000017945 */ /* 0x000fe80003800200 */
[----:B------:R-:W-:Y:S05]  /*3360*/  @!P4 BRA `(.L_x_8488) ;  /* 0x000000000050c947 */ /* 0x000fea0003800000 */
[----:B0-----:R-:W0:Y:S01]  /*3370*/  LDC.64 R122, c[0x0][0x468] ;  /* 0x00011a00ff7a7b82 */ /* 0x001e220000000a00 */
        /* <DEDUP_REMOVED lines=19> */
.L_x_8488:
[----:B------:R-:W-:Y:S05]  /*34b0*/  BSYNC.RECONVERGENT B1 ;  /* 0x0000000000017941 */ /* 0x000fea0003800200 */
.L_x_8487:
[----:B------:R-:W-:Y:S04]  /*34c0*/  BSSY.RECONVERGENT B1, `(.L_x_8489) ;  /* 0x0000016000017945 */ /* 0x000fe80003800200 */
[----:B------:R-:W-:Y:S05]  /*34d0*/  @!P3 BRA `(.L_x_8490) ;  /* 0x000000000050b947 */ /* 0x000fea0003800000 */
[----:B01----:R-:W0:Y:S01]  /*34e0*/  LDC.64 R122, c[0x0][0x468] ;  /* 0x00011a00ff7a7b82 */ /* 0x003e220000000a00 */
        /* <DEDUP_REMOVED lines=19> */
.L_x_8490:
[----:B------:R-:W-:Y:S05]  /*3620*/  BSYNC.RECONVERGENT B1 ;  /* 0x0000000000017941 */ /* 0x000fea0003800200 */
.L_x_8489:
[----:B------:R-:W-:Y:S04]  /*3630*/  BSSY.RECONVERGENT B1, `(.L_x_8491) ;  /* 0x0000016000017945 */ /* 0x000fe80003800200 */
[----:B------:R-:W-:Y:S05]  /*3640*/  @!P2 BRA `(.L_x_8492) ;  /* 0x000000000050a947 */ /* 0x000fea0003800000 */
[----:B012---:R-:W0:Y:S01]  /*3650*/  LDC.64 R122, c[0x0][0x468] ;  /* 0x00011a00ff7a7b82 */ /* 0x007e220000000a00 */
        /* <DEDUP_REMOVED lines=19> */
.L_x_8492:
[----:B------:R-:W-:Y:S05]  /*3790*/  BSYNC.RECONVERGENT B1 ;  /* 0x0000000000017941 */ /* 0x000fea0003800200 */
.L_x_8491:
[----:B------:R-:W-:Y:S04]  /*37a0*/  BSSY.RECONVERGENT B1, `(.L_x_8493) ;  /* 0x0000016000017945 */ /* 0x000fe80003800200 */
[----:B------:R-:W-:Y:S05]  /*37b0*/  @!P1 BRA `(.L_x_8494) ;  /* 0x0000000000509947 */ /* 0x000fea0003800000 */
[----:B0123--:R-:W0:Y:S01]  /*37c0*/  LDC.64 R122, c[0x0][0x468] ;  /* 0x00011a00ff7a7b82 */ /* 0x00fe220000000a00 */
        /* <DEDUP_REMOVED lines=19> */
.L_x_8494:
[----:B------:R-:W-:Y:S05]  /*3900*/  BSYNC.RECONVERGENT B1 ;  /* 0x0000000000017941 */ /* 0x000fea0003800200 */
.L_x_8493:
[----:B------:R-:W-:Y:S05]  /*3910*/  @!P0 BRA `(.L_x_8481) ;  /* 0x0000000800b88947 */ /* 0x000fea0003800000 */
[----:B01234-:R-:W0:Y:S01]  /*3920*/  LDC.64 R116, c[0x0][0x468] ;  /* 0x00011a00ff747b82 */ /* 0x01fe220000000a00 */
        /* <DEDUP_REMOVED lines=12> */
[----:B------:R-:W-:-:S03]  /*39f0*/  FMUL.FTZ R119, R119, R16 ;  /* 0x0000001077777220 */ /* 0x000fc60000410000 */
[----:B------:R-:W-:Y:S01]  /*3a00*/  FMUL.FTZ R118, R149, R16 ;  /* 0x0000001095767220 */ /* 0x000fe20000410000 */
[----:B0-----:R-:W-:-:S04]  /*3a10*/  IMAD.WIDE.U32 R120, R147, 0x10, R116 ;  /* 0x0000001093787825 */ /* 0x001fc800078e0074 */
[-C--:B------:R-:W-:Y:S01]  /*3a20*/  FMUL.FTZ R116, R123, R16.reuse ;  /* 0x000000107b747220 */ /* 0x080fe20000410000 */
[----:B------:R-:W-:-:S05]  /*3a30*/  FMUL.FTZ R117, R125, R16 ;  /* 0x000000107d757220 */ /* 0x000fca0000410000 */
[----:B------:R0:W-:Y:S01]  /*3a40*/  STG.E.128 desc[UR8][R120.64], R116 ;  /* 0x0000007478007986 */ /* 0x0001e2000c101d08 */
[----:B------:R-:W-:Y:S05]  /*3a50*/  BRA `(.L_x_8481) ;  /* 0x0000000800687947 */ /* 0x000fea0003800000 */
.L_x_8484:
[----:B------:R-:W-:Y:S01]  /*3a60*/  ISETP.NE.AND P5, PT, R11, RZ, PT ;  /* 0x000000ff0b00720c */ /* 0x000fe20003fa5270 */
        /* <DEDUP_REMOVED lines=10> */
[----:B------:R-:W1:Y:S01]  /*3b10*/  LDC.64 R116, c[0x0][0x468] ;  /* 0x00011a00ff747b82 */ /* 0x000e620000000a00 */
[----:B------:R-:W-:Y:S01]  /*3b20*/  FADD.FTZ R118, R146, -R119 ;  /* 0x8000007792767221 */ /* 0x000fe20000010000 */
[C---:B-----5:R-:W-:Y:S01]  /*3b30*/  FFMA.FTZ R112, R149.reuse, R113, R48 ;  /* 0x0000007195707223 */ /* 0x060fe20000010030 */
[C---:B------:R-:W-:Y:S01]  /*3b40*/  FFMA.FTZ R113, R149.reuse, R114, R49 ;  /* 0x0000007295717223 */ /* 0x040fe20000010031 */
[C---:B------:R-:W-:Y:S01]  /*3b50*/  FFMA.FTZ R114, R149.reuse, R115, R50 ;  /* 0x0000007395727223 */ /* 0x040fe20000010032 */
[----:B------:R-:W-:-:S03]  /*3b60*/  FFMA.FTZ R115, R149, R118, R51 ;  /* 0x0000007695737223 */ /* 0x000fc60000010033 */
[-C--:B------:R-:W-:Y:S01]  /*3b70*/  FMUL.FTZ R118, R114, R16.reuse ;  /* 0x0000001072767220 */ /* 0x080fe20000410000 */
[----:B------:R-:W-:Y:S01]  /*3b80*/  FMUL.FTZ R119, R115, R16 ;  /* 0x0000001073777220 */ /* 0x000fe20000410000 */
[----:B0-----:R-:W-:-:S05]  /*3b90*/  IMAD.WIDE.U32 R122, R147, 0x10, R122 ;  /* 0x00000010937a7825 */ /* 0x001fca00078e007a */
[----:B------:R0:W-:Y:S01]  /*3ba0*/  STG.E.128 desc[UR8][R122.64], R112 ;  /* 0x000000707a007986 */ /* 0x0001e2000c101d08 */
[----:B-1----:R-:W-:-:S04]  /*3bb0*/  IMAD.WIDE.U32 R124, R147, 0x10, R116 ;  /* 0x00000010937c7825 */ /* 0x002fc800078e0074 */
[-C--:B------:R-:W-:Y:S01]  /*3bc0*/  FMUL.FTZ R116, R112, R16.reuse ;  /* 0x0000001070747220 */ /* 0x080fe20000410000 */
[----:B------:R-:W-:Y:S01]  /*3bd0*/  FMUL.FTZ R117, R113, R16 ;  /* 0x0000001071757220 */ /* 0x000fe20000410000 */
[----:B------:R-:W-:-:S04]  /*3be0*/  IADD3 R147, PT, PT, R147, 0x100, RZ ;  /* 0x0000010093937810 */ /* 0x000fc80007ffe0ff */
[----:B------:R0:W-:Y:S03]  /*3bf0*/  STG.E.128 desc[UR8][R124.64], R116 ;  /* 0x000000747c007986 */ /* 0x0001e6000c101d08 */
.L_x_8496:
[----:B------:R-:W-:Y:S05]  /*3c00*/  BSYNC.RECONVERGENT B1 ;  /* 0x0000000000017941 */ /* 0x000fea0003800200 */
.L_x_8495:
        /* <DEDUP_REMOVED lines=25> */
.L_x_8498:
[----:B------:R-:W-:Y:S05]  /*3da0*/  BSYNC.RECONVERGENT B1 ;  /* 0x0000000000017941 */ /* 0x000fea0003800200 */
.L_x_8497:
[----:B------:R-:W-:Y:S04]  /*3db0*/  BSSY.RECONVERGENT B1, `(.L_x_8499) ;  /* 0x0000019000017945 */ /* 0x000fe80003800200 */
[----:B------:R-:W-:Y:S05]  /*3dc0*/  @!P3 BRA `(.L_x_8500) ;  /* 0x00000000005cb947 */ /* 0x000fea0003800000 */
[----:B0-2---:R-:W0:Y:S01]  /*3dd0*/  LDC.64 R122, c[0x0][0x478] ;  /* 0x00011e00ff7a7b82 */ /* 0x005e220000000a00 */
        /* <DEDUP_REMOVED lines=22> */
.L_x_8500:
[----:B------:R-:W-:Y:S05]  /*3f40*/  BSYNC.RECONVERGENT B1 ;  /* 0x0000000000017941 */ /* 0x000fea0003800200 */
.L_x_8499:
[----:B------:R-:W-:Y:S04]  /*3f50*/  BSSY.RECONVERGENT B1, `(.L_x_8501) ;  /* 0x0000019000017945 */ /* 0x000fe80003800200 */
[----:B------:R-:W-:Y:S05]  /*3f60*/  @!P2 BRA `(.L_x_8502) ;  /* 0x00000000005ca947 */ /* 0x000fea0003800000 */
[----:B0-23--:R-:W0:Y:S01]  /*3f70*/  LDC.64 R122, c[0x0][0x478] ;  /* 0x00011e00ff7a7b82 */ /* 0x00de220000000a00 */
        /* <DEDUP_REMOVED lines=22> */
.L_x_8502:
[----:B------:R-:W-:Y:S05]  /*40e0*/  BSYNC.RECONVERGENT B1 ;  /* 0x0000000000017941 */ /* 0x000fea0003800200 */
.L_x_8501:
[----:B------:R-:W-:Y:S04]  /*40f0*/  BSSY.RECONVERGENT B1, `(.L_x_8503) ;  /* 0x0000019000017945 */ /* 0x000fe80003800200 */
[----:B------:R-:W-:Y:S05]  /*4100*/  @!P1 BRA `(.L_x_8504) ;  /* 0x00000000005c9947 */ /* 0x000fea0003800000 */
[----:B0-234-:R-:W0:Y:S01]  /*4110*/  LDC.64 R122, c[0x0][0x478] ;  /* 0x00011e00ff7a7b82 */ /* 0x01de220000000a00 */
        /* <DEDUP_REMOVED lines=22> */
.L_x_8504:
[----:B------:R-:W-:Y:S05]  /*4280*/  BSYNC.RECONVERGENT B1 ;  /* 0x0000000000017941 */ /* 0x000fea0003800200 */
.L_x_8503:
[----:B------:R-:W-:Y:S05]  /*4290*/  @!P0 BRA `(.L_x_8481) ;  /* 0x0000000000588947 */ /* 0x000fea0003800000 */
[----:B0-234-:R-:W0:Y:S01]  /*42a0*/  LDC.64 R112, c[0x0][0x478] ;  /* 0x00011e00ff707b82 */ /* 0x01de220000000a00 */
[-CC-:B------:R-:W-:Y:S01]  /*42b0*/  FFMA.FTZ R115, R9, R121.reuse, R120.reuse ;  /* 0x0000007909737223 */ /* 0x180fe20000010078 */
[-CC-:B------:R-:W-:Y:S01]  /*42c0*/  FFMA.FTZ R114, R12, R121.reuse, R120.reuse ;  /* 0x000000790c727223 */ /* 0x180fe20000010078 */
[-CC-:B------:R-:W-:Y:S01]  /*42d0*/  FFMA.FTZ R116, R18, R121.reuse, R120.reuse ;  /* 0x0000007912747223 */ /* 0x180fe20000010078 */
[----:B------:R-:W-:Y:S02]  /*42e0*/  FFMA.FTZ R117, R15, R121, R120 ;  /* 0x000000790f757223 */ /* 0x000fe40000010078 */
[----:B------:R-:W-:Y:S01]  /*42f0*/  FADD.FTZ R114, R13, -R114 ;  /* 0x800000720d727221 */ /* 0x000fe20000010000 */
[----:B------:R-:W-:Y:S01]  /*4300*/  FADD.FTZ R116, R17, -R116 ;  /* 0x8000007411747221 */ /* 0x000fe20000010000 */
[----:B------:R-:W1:Y:S01]  /*4310*/  LDC.64 R122, c[0x0][0x468] ;  /* 0x00011a00ff7a7b82 */ /* 0x000e620000000a00 */
[----:B------:R-:W-:Y:S01]  /*4320*/  FADD.FTZ R117, R14, -R117 ;  /* 0x800000750e757221 */ /* 0x000fe20000010000 */
[----:B0-----:R-:W-:-:S04]  /*4330*/  IMAD.WIDE.U32 R120, R147, 0x10, R112 ;  /* 0x0000001093787825 */ /* 0x001fc800078e0070 */
[----:B------:R-:W-:Y:S01]  /*4340*/  FADD.FTZ R113, R10, -R115 ;  /* 0x800000730a717221 */ /* 0x000fe20000010000 */
[----:B-----5:R-:W-:-:S03]  /*4350*/  FFMA.FTZ R115, R149, R116, R111 ;  /* 0x0000007495737223 */ /* 0x020fc6000001006f */
[C---:B------:R-:W-:Y:S01]  /*4360*/  FFMA.FTZ R112, R149.reuse, R113, R108 ;  /* 0x0000007195707223 */ /* 0x040fe2000001006c */
[C---:B------:R-:W-:Y:S01]  /*4370*/  FFMA.FTZ R113, R149.reuse, R114, R109 ;  /* 0x0000007295717223 */ /* 0x040fe2000001006d */
[----:B------:R-:W-:Y:S01]  /*4380*/  FFMA.FTZ R114, R149, R117, R110 ;  /* 0x0000007595727223 */ /* 0x000fe2000001006e */
[----:B-1----:R-:W-:-:S04]  /*4390*/  IMAD.WIDE.U32 R122, R147, 0x10, R122 ;  /* 0x00000010937a7825 */ /* 0x002fc800078e007a */
[-C--:B------:R-:W-:Y:S01]  /*43a0*/  FMUL.FTZ R119, R115, R16.reuse ;  /* 0x0000001073777220 */ /* 0x080fe20000410000 */
[-C--:B------:R-:W-:Y:S01]  /*43b0*/  FMUL.FTZ R116, R112, R16.reuse ;  /* 0x0000001070747220 */ /* 0x080fe20000410000 */
[-C--:B------:R-:W-:Y:S01]  /*43c0*/  FMUL.FTZ R117, R113, R16.reuse ;  /* 0x0000001071757220 */ /* 0x080fe20000410000 */
[----:B------:R-:W-:Y:S01]  /*43d0*/  FMUL.FTZ R118, R114, R16 ;  /* 0x0000001072767220 */ /* 0x000fe20000410000 */
[----:B------:R0:W-:Y:S04]  /*43e0*/  STG.E.128 desc[UR8][R120.64], R112 ;  /* 0x0000007078007986 */ /* 0x0001e8000c101d08 */
[----:B------:R0:W-:Y:S02]  /*43f0*/  STG.E.128 desc[UR8][R122.64], R116 ;  /* 0x000000747a007986 */ /* 0x0001e4000c101d08 */
.L_x_8481:
[----:B------:R-:W-:Y:S05]  /*4400*/  BSYNC.RECONVERGENT B0 ;  /* 0x0000000000007941 */ /* 0x000fea0003800200 */
.L_x_8459:
[----:B01234-:R-:W0:Y:S01]  /*4410*/  LDC.64 R116, c[0x0][0x380] ;  /* 0x0000e000ff747b82 */ /* 0x01fe220000000a00 */
[----:B------:R-:W-:Y:S01]  /*4420*/  UPLOP3.LUT UP1, UPT, UPT, UPT, UP1, 0x40, 0x4 ;  /* 0x000000000004789c */ /* 0x000fe20003f2e810 */
[----:B0-----:R-:W-:-:S04]  /*4430*/  IADD3 R2, PT, PT, R2, R116, RZ ;  /* 0x0000007402027210 */ /* 0x001fc80007ffe0ff */
[----:B------:R-:W-:-:S13]  /*4440*/  ISETP.GE.AND P5, PT, R2, R117, PT ;  /* 0x000000750200720c */ /* 0x000fda0003fa6270 */
[----:B------:R-:W-:Y:S05]  /*4450*/  @!P5 BRA `(.L_x_8505) ;  /* 0xffffffc40010d947 */ /* 0x000fea000383ffff */
.L_x_8444:
[----:B------:R-:W0:Y:S01]  /*4460*/  S2UR UR4, SR_CTAID.X ;  /* 0x00000000000479c3 */ /* 0x000e220000002500 */
[----:B------:R-:W-:-:S07]  /*4470*/  ISETP.NE.AND P5, PT, R11, RZ, PT ;  /* 0x000000ff0b00720c */ /* 0x000fce0003fa5270 */
[----:B-----5:R-:W1:Y:S08]  /*4480*/  LDC.64 R8, c[0x0][0x448] ;  /* 0x00011200ff087b82 */ /* 0x020e700000000a00 */
[----:B------:R-:W2:Y:S08]  /*4490*/  LDC.64 R2, c[0x0][0x440] ;  /* 0x00011000ff027b82 */ /* 0x000eb00000000a00 */
[----:B------:R-:W3:Y:S01]  /*44a0*/  LDC.64 R10, c[0x0][0x440] ;  /* 0x00011000ff0a7b82 */ /* 0x000ee20000000a00 */
[----:B0-----:R-:W-:-:S05]  /*44b0*/  IMAD R5, R5, UR4, RZ ;  /* 0x0000000405057c24 */ /* 0x001fca000f8e02ff */
[----:B------:R-:W-:Y:S02]  /*44c0*/  LEA.HI R23, R5, R6, RZ, 0x1e ;  /* 0x0000000605177211 */ /* 0x000fe400078ff0ff */
[----:B------:R-:W0:Y:S03]  /*44d0*/  LDC.64 R12, c[0x0][0x448] ;  /* 0x00011200ff0c7b82 */ /* 0x000e260000000a00 */
[----:B-1----:R-:W-:-:S05]  /*44e0*/  @P5 IMAD.WIDE.U32 R4, R23, 0x10, R8 ;  /* 0x0000001017045825 */ /* 0x002fca00078e0008 */
[----:B------:R-:W1:Y:S01]  /*44f0*/  LDC.64 R14, c[0x0][0x440] ;  /* 0x00011000ff0e7b82 */ /* 0x000e620000000a00 */
[C---:B--2---:R-:W-:Y:S01]  /*4500*/  @P5 IMAD.WIDE.U32 R2, R23.reuse, 0x10, R2 ;  /* 0x0000001017025825 */ /* 0x044fe200078e0002 */
[----:B------:R-:W-:-:S04]  /*4510*/  @P5 IADD3 R23, PT, PT, R23, 0x100, RZ ;  /* 0x0000010017175810 */ /* 0x000fc80007ffe0ff */
[----:B------:R2:W-:Y:S02]  /*4520*/  @P5 STG.E.128 desc[UR8][R2.64], R72 ;  /* 0x0000004802005986 */ /* 0x0005e4000c101d08 */
[----:B------:R-:W4:Y:S01]  /*4530*/  LDC.64 R16, c[0x0][0x448] ;  /* 0x00011200ff107b82 */ /* 0x000f220000000a00 */
[C---:B---3--:R-:W-:Y:S01]  /*4540*/  @P4 IMAD.WIDE.U32 R10, R23.reuse, 0x10, R10 ;  /* 0x00000010170a4825 */ /* 0x048fe200078e000a */
[----:B------:R2:W-:Y:S04]  /*4550*/  @P5 STG.E.128 desc[UR8][R4.64], R96 ;  /* 0x0000006004005986 */ /* 0x0005e8000c101d08 */
[----:B------:R2:W-:Y:S02]  /*4560*/  @P4 STG.E.128 desc[UR8][R10.64], R68 ;  /* 0x000000440a004986 */ /* 0x0005e4000c101d08 */
[----:B------:R-:W3:Y:S01]  /*4570*/  LDC.64 R6, c[0x0][0x440] ;  /* 0x00011000ff067b82 */ /* 0x000ee20000000a00 */
[C---:B0-----:R-:W-:Y:S01]  /*4580*/  @P4 IMAD.WIDE.U32 R12, R23.reuse, 0x10, R12 ;  /* 0x00000010170c4825 */ /* 0x041fe200078e000c */
[----:B------:R-:W-:-:S04]  /*4590*/  @P4 IADD3 R23, PT, PT, R23, 0x100, RZ ;  /* 0x0000010017174810 */ /* 0x000fc80007ffe0ff */
[----:B------:R2:W-:Y:S02]  /*45a0*/  @P4 STG.E.128 desc[UR8][R12.64], R92 ;  /* 0x0000005c0c004986 */ /* 0x0005e4000c101d08 */
[----:B------:R-:W0:Y:S01]  /*45b0*/  LDC.64 R18, c[0x0][0x448] ;  /* 0x00011200ff127b82 */ /* 0x000e220000000a00 */
[----:B-1----:R-:W-:-:S05]  /*45c0*/  @P3 IMAD.WIDE.U32 R14, R23, 0x10, R14 ;  /* 0x00000010170e3825 */ /* 0x002fca00078e000e */
[----:B------:R2:W-:Y:S02]  /*45d0*/  @P3 STG.E.128 desc[UR8][R14.64], R64 ;  /* 0x000000400e003986 */ /* 0x0005e4000c101d08 */
[----:B------:R-:W1:Y:S01]  /*45e0*/  LDC.64 R8, c[0x0][0x440] ;  /* 0x00011000ff087b82 */ /* 0x000e620000000a00 */
[C---:B----4-:R-:W-:Y:S01]  /*45f0*/  @P3 IMAD.WIDE.U32 R16, R23.reuse, 0x10, R16 ;  /* 0x0000001017103825 */ /* 0x050fe200078e0010 */
[----:B------:R-:W-:-:S04]  /*4600*/  @P3 IADD3 R23, PT, PT, R23, 0x100, RZ ;  /* 0x0000010017173810 */ /* 0x000fc80007ffe0ff */
[----:B------:R2:W-:Y:S02]  /*4610*/  @P3 STG.E.128 desc[UR8][R16.64], R88 ;  /* 0x0000005810003986 */ /* 0x0005e4000c101d08 */
[----:B------:R-:W4:Y:S01]  /*4620*/  LDC.64 R20, c[0x0][0x448] ;  /* 0x00011200ff147b82 */ /* 0x000f220000000a00 */
[----:B---3--:R-:W-:-:S05]  /*4630*/  @P2 IMAD.WIDE.U32 R6, R23, 0x10, R6 ;  /* 0x0000001017062825 */ /* 0x008fca00078e0006 */
[----:B------:R2:W-:Y:S01]  /*4640*/  @P2 STG.E.128 desc[UR8][R6.64], R60 ;  /* 0x0000003c06002986 */ /* 0x0005e2000c101d08 */
[C---:B0-----:R-:W-:Y:S01]  /*4650*/  @P2 IMAD.WIDE.U32 R18, R23.reuse, 0x10, R18 ;  /* 0x0000001017122825 */ /* 0x041fe200078e0012 */
[----:B------:R-:W-:-:S04]  /*4660*/  @P2 IADD3 R23, PT, PT, R23, 0x100, RZ ;  /* 0x0000010017172810 */ /* 0x000fc80007ffe0ff */
[----:B------:R2:W-:Y:S01]  /*4670*/  @P2 STG.E.128 desc[UR8][R18.64], R84 ;  /* 0x0000005412002986 */ /* 0x0005e2000c101d08 */
[----:B-1----:R-:W-:-:S05]  /*4680*/  @P1 IMAD.WIDE.U32 R8, R23, 0x10, R8 ;  /* 0x0000001017081825 */ /* 0x002fca00078e0008 */
[----:B------:R2:W-:Y:S01]  /*4690*/  @P1 STG.E.128 desc[UR8][R8.64], R56 ;  /* 0x0000003808001986 */ /* 0x0005e2000c101d08 */
[----:B----4-:R-:W-:-:S05]  /*46a0*/  @P1 IMAD.WIDE.U32 R20, R23, 0x10, R20 ;  /* 0x0000001017141825 */ /* 0x010fca00078e0014 */
[----:B------:R2:W-:Y:S01]  /*46b0*/  @P1 STG.E.128 desc[UR8][R20.64], R80 ;  /* 0x0000005014001986 */ /* 0x0005e2000c101d08 */
[----:B------:R-:W-:Y:S05]  /*46c0*/  @!P0 EXIT ;  /* 0x000000000000894d */ /* 0x000fea0003800000 */
[----:B--2---:R-:W0:Y:S01]  /*46d0*/  LDC.64 R2, c[0x0][0x440] ;  /* 0x00011000ff027b82 */ /* 0x004e220000000a00 */
[----:B------:R-:W-:-:S07]  /*46e0*/  @P1 IADD3 R23, PT, PT, R23, 0x100, RZ ;  /* 0x0000010017171810 */ /* 0x000fce0007ffe0ff */
[----:B------:R-:W1:Y:S01]  /*46f0*/  LDC.64 R4, c[0x0][0x448] ;  /* 0x00011200ff047b82 */ /* 0x000e620000000a00 */
[----:B0-----:R-:W-:-:S05]  /*4700*/  IMAD.WIDE.U32 R2, R23, 0x10, R2 ;  /* 0x0000001017027825 */ /* 0x001fca00078e0002 */
[----:B------:R-:W-:Y:S01]  /*4710*/  STG.E.128 desc[UR8][R2.64], R52 ;  /* 0x0000003402007986 */ /* 0x000fe2000c101d08 */
[----:B-1----:R-:W-:-:S05]  /*4720*/  IMAD.WIDE.U32 R4, R23, 0x10, R4 ;  /* 0x0000001017047825 */ /* 0x002fca00078e0004 */
[----:B------:R-:W-:Y:S01]  /*4730*/  STG.E.128 desc[UR8][R4.64], R76 ;  /* 0x0000004c04007986 */ /* 0x000fe2000c101d08 */
[----:B------:R-:W-:Y:S05]  /*4740*/  EXIT ;  /* 0x000000000000794d */ /* 0x000fea0003800000 */
.L_x_8506:
        /* <DEDUP_REMOVED lines=11> */
.L_x_10814:


//--------------------- .text._ZN10layer_norm13ln_bwd_kernelINS_13Kernel_traitsI6__halfffffjLj6144ELj1ELj1ELj8ELj16ENS_18Kernel_traits_baseILj6144ES2_ffffjLj256EEEEELb0ELb0ELb0ELb1EEEvNS_9BwdParamsE --------------------------
	.section	.text._ZN10layer_norm13ln_bwd_kernelINS_13Kernel_traitsI6__halfffffjLj6144ELj1ELj1ELj8ELj16ENS_18Kernel_traits_baseILj6144ES2_ffffjLj256EEEEELb0ELb0ELb0ELb1EEEvNS_9BwdParamsE,"ax",@progbits
	.align	128
        .global         _ZN10layer_norm13ln_bwd_kernelINS_13Kernel_traitsI6__halfffffjLj6144ELj1ELj1ELj8ELj16ENS_18Kernel_traits_baseILj6144ES2_ffffjLj256EEEEELb0ELb0ELb0ELb1EEEvNS_9BwdParamsE
        .type           _ZN10layer_norm13ln_bwd_kernelINS_13Kernel_traitsI6__halfffffjLj6144ELj1ELj1ELj8ELj16ENS_18Kernel_traits_baseILj6144ES2_ffffjLj256EEEEELb0ELb0ELb0ELb1EEEvNS_9BwdParamsE,@function
        .size           _ZN10layer_norm13ln_bwd_kernelINS_13Kernel_traitsI6__halfffffjLj6144ELj1ELj1ELj8ELj16ENS_18Kernel_traits_baseILj6144ES2_ffffjLj256EEEEELb0ELb0ELb0ELb1EEEvNS_9BwdParamsE,(.L_x_10815 - _ZN10layer_norm13ln_bwd_kernelINS_13Kernel_traitsI6__halfffffjLj6144ELj1ELj1ELj8ELj16ENS_18Kernel_traits_baseILj6144ES2_ffffjLj256EEEEELb0ELb0ELb0ELb1EEEvNS_9BwdParamsE)
        .other          _ZN10layer_norm13ln_bwd_kernelINS_13Kernel_traitsI6__halfffffjLj6144ELj1ELj1ELj8ELj16ENS_18Kernel_traits_baseILj6144ES2_ffffjLj256EEEEELb0ELb0ELb0ELb1EEEvNS_9BwdParamsE,@"STO_CUDA_ENTRY STV_DEFAULT"
_ZN10layer_norm13ln_bwd_kernelINS_13Kernel_traitsI6__halfffffjLj6144ELj1ELj1ELj8ELj16ENS_18Kernel_traits_baseILj6144ES2_ffffjLj256EEEEELb0ELb0ELb0ELb1EEEvNS_9BwdParamsE:
.text._ZN10layer_norm13ln_bwd_kernelINS_13Kernel_traitsI6__halfffffjLj6144ELj1ELj1ELj8ELj16ENS_18Kernel_traits_baseILj6144ES2_ffffjLj256EEEEELb0ELb0ELb0ELb1EEEvNS_9BwdParamsE:
        /* <DEDUP_REMOVED lines=31> */
[----:B------:R-:W1:Y:S08]  /*01f0*/  LDC.64 R8, c[0x0][0x3d0] ;  /* 0x0000f400ff087b82 */ /* 0x000e700000000a00 */
[----:B------:R-:W2:Y:S01]  /*0200*/  LDC.64 R2, c[0x0][0x3e0] ;  /* 0x0000f800ff027b82 */ /* 0x000ea20000000a00 */
[----:B------:R-:W-:Y:S01]  /*0210*/  HFMA2 R0, -RZ, RZ, 0, 0 ;  /* 0x00000000ff007431 */ /* 0x000fe200000001ff */
[----:B------:R-:W-:Y:S01]  /*0220*/  UPLOP3.LUT UP1, UPT, UPT, UPT, UPT, 0x40, 0x4 ;  /* 0x000000000004789c */ /* 0x000fe20003f2e870 */
        /* <DEDUP_REMOVED lines=18> */
[----:B0-----:R-:W3:Y:S01]  /*0350*/  LDG.E.64 R120, desc[UR6][R8.64+0x2800] ;  /* 0x0028000608787981 */ /* 0x001ee2000c1e1b00 */
[----:B------:R-:W-:Y:S02]  /*0360*/  CS2R R46, SRZ ;  /* 0x00000000002e7805 */ /* 0x000fe4000001ff00 */
[----:B------:R-:W-:Y:S01]  /*0370*/  MOV R123, RZ ;  /* 0x000000ff007b7202 */ /* 0x000fe20000000f00 */
[----:B------:R-:W0:Y:S01]  /*0380*/  LDCU UR9, c[0x0][0x388] ;  /* 0x00007100ff0977ac */ /* 0x000e220008000800 */
[----:B------:R-:W4:Y:S01]  /*0390*/  LDG.E.64 R124, desc[UR6][R8.64+0x2000] ;  /* 0x00200006087c7981 */ /* 0x000f22000c1e1b00 */
[----:B------:R-:W-:Y:S01]  /*03a0*/  MOV R127, RZ ;  /* 0x000000ff007f7202 */ /* 0x000fe20000000f00 */
[----:B------:R-:W1:Y:S02]  /*03b0*/  LDCU.U8 UR8, c[0x0][0x410] ;  /* 0x00008200ff0877ac */ /* 0x000e640008000000 */
[----:B------:R-:W5:Y:S01]  /*03c0*/  LDG.E.64 R10, desc[UR6][R8.64+0x1800] ;  /* 0x00180006080a7981 */ /* 0x000f62000c1e1b00 */
[----:B------:R-:W0:Y:S03]  /*03d0*/  LDCU UR12, c[0x0][0x400] ;  /* 0x00008000ff0c77ac */ /* 0x000e260008000800 */
[----:B------:R-:W5:Y:S01]  /*03e0*/  LDG.E.64 R12, desc[UR6][R8.64+0x1000] ;  /* 0x00100006080c7981 */ /* 0x000f62000c1e1b00 */
[----:B------:R-:W0:Y:S03]  /*03f0*/  LDCU.64 UR14, c[0x0][0x478] ;  /* 0x00008f00ff0e77ac */ /* 0x000e260008000a00 */
[----:B------:R-:W5:Y:S01]  /*0400*/  LDG.E.64 R14, desc[UR6][R8.64+0x800] ;  /* 0x00080006080e7981 */ /* 0x000f62000c1e1b00 */
[----:B------:R-:W0:Y:S03]  /*0410*/  LDCU.64 UR10, c[0x0][0x438] ;  /* 0x00008700ff0a77ac */ /* 0x000e260008000a00 */
[----:B------:R1:W5:Y:S01]  /*0420*/  LDG.E.64 R16, desc[UR6][R8.64] ;  /* 0x0000000608107981 */ /* 0x000362000c1e1b00 */
[----:B--2---:R-:W-:-:S02]  /*0430*/  ISETP.NE.U32.AND P0, PT, R2, RZ, PT ;  /* 0x000000ff0200720c */ /* 0x004fc40003f05070 */
[----:B------:R-:W-:Y:S02]  /*0440*/  MOV R2, RZ ;  /* 0x000000ff00027202 */ /* 0x000fe40000000f00 */
[----:B------:R-:W-:Y:S02]  /*0450*/  ISETP.NE.AND.EX P0, PT, R3, RZ, PT, P0 ;  /* 0x000000ff0300720c */ /* 0x000fe40003f05300 */
[----:B-1----:R-:W-:Y:S01]  /*0460*/  CS2R R8, SRZ ;  /* 0x0000000000087805 */ /* 0x002fe2000001ff00 */
[----:B---3--:R-:W-:Y:S01]  /*0470*/  HADD2.F32 R3, -RZ, R120.H0_H0 ;  /* 0x20000078ff037230 */ /* 0x008fe20000004100 */
[--C-:B------:R-:W-:Y:S01]  /*0480*/  SHF.R.U64 R120, R120, 0x10, R121.reuse ;  /* 0x0000001078787819 */ /* 0x100fe20000001279 */
[----:B------:R-:W-:Y:S01]  /*0490*/  HADD2.F32 R5, -RZ, R121.H0_H0 ;  /* 0x20000079ff057230 */ /* 0x000fe20000004100 */
[----:B------:R-:W-:Y:S01]  /*04a0*/  SHF.R.U32.HI R122, RZ, 0x10, R121 ;  /* 0x00000010ff7a7819 */ /* 0x000fe20000011679 */
[----:B----4-:R-:W-:Y:S01]  /*04b0*/  HADD2.F32 R129, -RZ, R124.H0_H0 ;  /* 0x2000007cff817230 */ /* 0x010fe20000004100 */
[--C-:B------:R-:W-:Y:S01]  /*04c0*/  SHF.R.U64 R124, R124, 0x10, R125.reuse ;  /* 0x000000107c7c7819 */ /* 0x100fe2000000127d */
[----:B------:R-:W-:Y:S01]  /*04d0*/  HADD2.F32 R7, -RZ, R125.H0_H0 ;  /* 0x2000007dff077230 */ /* 0x000fe20000004100 */
[----:B------:R-:W-:Y:S01]  /*04e0*/  SHF.R.U32.HI R126, RZ, 0x10, R125 ;  /* 0x00000010ff7e7819 */ /* 0x000fe2000001167d */
[----:B------:R-:W-:Y:S01]  /*04f0*/  HFMA2 R121, -RZ, RZ, 0, 0 ;  /* 0x00000000ff797431 */ /* 0x000fe200000001ff */
[--C-:B-----5:R-:W-:Y:S01]  /*0500*/  SHF.R.U64 R130, R10, 0x10, R11.reuse ;  /* 0x000000100a827819 */ /* 0x120fe2000000120b */
[----:B------:R-:W-:Y:S01]  /*0510*/  HFMA2 R125, -RZ, RZ, 0, 0 ;  /* 0x00000000ff7d7431 */ /* 0x000fe200000001ff */
[----:B------:R-:W-:Y:S01]  /*0520*/  SHF.R.U32.HI R128, RZ, 0x10, R11 ;  /* 0x00000010ff807819 */ /* 0x000fe2000001160b */
[----:B------:R-:W-:Y:S01]  /*0530*/  HADD2.F32 R133, -RZ, R10.H0_H0 ;  /* 0x2000000aff857230 */ /* 0x000fe20000004100 */
[--C-:B------:R-:W-:Y:S01]  /*0540*/  SHF.R.U64 R134, R12, 0x10, R13.reuse ;  /* 0x000000100c867819 */ /* 0x100fe2000000120d */
[----:B------:R-:W-:Y:S01]  /*0550*/  HADD2.F32 R131, -RZ, R11.H0_H0 ;  /* 0x2000000bff837230 */ /* 0x000fe20000004100 */
        /* <DEDUP_REMOVED lines=10> */
[----:B------:R-:W-:Y:S01]  /*0600*/  CS2R R10, SRZ ;  /* 0x00000000000a7805 */ /* 0x000fe2000001ff00 */
[----:B------:R-:W-:Y:S01]  /*0610*/  HADD2.F32 R143, -RZ, R17.H0_H0 ;  /* 0x20000011ff8f7230 */ /* 0x000fe20000004100 */
[----:B------:R-:W-:-:S02]  /*0620*/  CS2R R12, SRZ ;  /* 0x00000000000c7805 */ /* 0x000fc4000001ff00 */
[----:B------:R-:W-:Y:S02]  /*0630*/  CS2R R14, SRZ ;  /* 0x00000000000e7805 */ /* 0x000fe4000001ff00 */
[----:B------:R-:W-:Y:S01]  /*0640*/  CS2R R16, SRZ ;  /* 0x0000000000107805 */ /* 0x000fe2000001ff00 */
[----:B------:R-:W-:Y:S02]  /*0650*/  HADD2.F32 R120, -RZ, R120.H0_H0 ;  /* 0x20000078ff787230 */ /* 0x000fe40000004100 */
[----:B------:R-:W-:Y:S02]  /*0660*/  HADD2.F32 R122, -RZ, R122.H0_H0 ;  /* 0x2000007aff7a7230 */ /* 0x000fe40000004100 */
[----:B------:R-:W-:Y:S02]  /*0670*/  HADD2.F32 R124, -RZ, R124.H0_H0 ;  /* 0x2000007cff7c7230 */ /* 0x000fe40000004100 */
[----:B------:R-:W-:Y:S02]  /*0680*/  HADD2.F32 R126, -RZ, R126.H0_H0 ;  /* 0x2000007eff7e7230 */ /* 0x000fe40000004100 */
[----:B------:R-:W-:-:S02]  /*0690*/  HADD2.F32 R130, -RZ, R130.H0_H0 ;  /* 0x20000082ff827230 */ /* 0x000fc40000004100 */
[----:B------:R-:W-:Y:S02]  /*06a0*/  HADD2.F32 R128, -RZ, R128.H0_H0 ;  /* 0x20000080ff807230 */ /* 0x000fe40000004100 */
[----:B------:R-:W-:Y:S02]  /*06b0*/  HADD2.F32 R134, -RZ, R134.H0_H0 ;  /* 0x20000086ff867230 */ /* 0x000fe40000004100 */
[----:B------:R-:W-:Y:S02]  /*06c0*/  HADD2.F32 R132, -RZ, R132.H0_H0 ;  /* 0x20000084ff847230 */ /* 0x000fe40000004100 */
[----:B------:R-:W-:Y:S02]  /*06d0*/  HADD2.F32 R138, -RZ, R138.H0_H0 ;  /* 0x2000008aff8a7230 */ /* 0x000fe40000004100 */
[----:B------:R-:W-:Y:S02]  /*06e0*/  HADD2.F32 R136, -RZ, R136.H0_H0 ;  /* 0x20000088ff887230 */ /* 0x000fe40000004100 */
[----:B------:R-:W-:-:S02]  /*06f0*/  HADD2.F32 R142, -RZ, R142.H0_H0 ;  /* 0x2000008eff8e7230 */ /* 0x000fc40000004100 */
[----:B0-----:R-:W-:-:S07]  /*0700*/  HADD2.F32 R140, -RZ, R140.H0_H0 ;  /* 0x2000008cff8c7230 */ /* 0x001fce0000004100 */
.L_x_8514:
        /* <DEDUP_REMOVED lines=11> */
[----:B------:R-:W-:Y:S01]  /*07c0*/  IADD3 R153, PT, PT, R154, 0x100, RZ ;  /* 0x000001009a997810 */ /* 0x000fe20007ffe0ff */
[----:B------:R-:W0:Y:S04]  /*07d0*/  @P0 LDC.64 R156, c[0x0][0x3e0] ;  /* 0x0000f800ff9c0b82 */ /* 0x000e280000000a00 */
[----:B------:R-:W4:Y:S01]  /*07e0*/  LDG.E.128 R72, desc[UR6][R72.64] ;  /* 0x0000000648487981 */ /* 0x000f22000c1e1d00 */
[----:B--2---:R-:W-:Y:S01]  /*07f0*/  IMAD.WIDE R92, R144, 0x4, R92 ;  /* 0x00000004905c7825 */ /* 0x004fe200078e025c */
[----:B------:R-:W-:-:S04]  /*0800*/  IADD3 R152, PT, PT, R154, 0x200, RZ ;  /* 0x000002009a987810 */ /* 0x000fc80007ffe0ff */
[----:B------:R-:W2:Y:S01]  /*0810*/  LDG.E R149, desc[UR6][R92.64] ;  /* 0x000000065c957981 */ /* 0x000ea2000c1e1900 */
[----:B---3--:R-:W-:-:S04]  /*0820*/  IMAD.WIDE.U32 R76, R154, 0x10, R112 ;  /* 0x000000109a4c7825 */ /* 0x008fc800078e0070 */
[C-C-:B------:R-:W-:Y:S02]  /*0830*/  IMAD.WIDE.U32 R80, R153.reuse, 0x10, R116.reuse ;  /* 0x0000001099507825 */ /* 0x140fe400078e0074 */
[----:B------:R-:W3:Y:S01]  /*0840*/  LDG.E.128 R76, desc[UR6][R76.64] ;  /* 0x000000064c4c7981 */ /* 0x000ee2000c1e1d00 */
[----:B------:R-:W-:Y:S01]  /*0850*/  IADD3 R151, PT, PT, R154, 0x300, RZ ;  /* 0x000003009a977810 */ /* 0x000fe20007ffe0ff */
[----:B------:R-:W-:Y:S02]  /*0860*/  IMAD.WIDE.U32 R88, R152, 0x10, R116 ;  /* 0x0000001098587825 */ /* 0x000fe400078e0074 */
[----:B------:R-:W3:Y:S02]  /*0870*/  LDG.E.128 R80, desc[UR6][R80.64] ;  /* 0x0000000650507981 */ /* 0x000ee4000c1e1d00 */
[----:B------:R-:W-:Y:S02]  /*0880*/  IMAD.WIDE.U32 R86, R153, 0x10, R112 ;  /* 0x0000001099567825 */ /* 0x000fe400078e0070 */
[----:B------:R-:W3:Y:S02]  /*0890*/  LDG.E.128 R88, desc[UR6][R88.64] ;  /* 0x0000000658587981 */ /* 0x000ee4000c1e1d00 */
[----:B------:R-:W-:-:S02]  /*08a0*/  IMAD.WIDE.U32 R96, R151, 0x10, R116 ;  /* 0x0000001097607825 */ /* 0x000fc400078e0074 */
[----:B------:R-:W3:Y:S04]  /*08b0*/  LDG.E.128 R84, desc[UR6][R86.64] ;  /* 0x0000000656547981 */ /* 0x000ee8000c1e1d00 */
[----:B------:R-:W3:Y:S01]  /*08c0*/  LDG.E.128 R96, desc[UR6][R96.64] ;  /* 0x0000000660607981 */ /* 0x000ee2000c1e1d00 */
[----:B------:R-:W-:Y:S01]  /*08d0*/  IMAD.WIDE.U32 R94, R152, 0x10, R112 ;  /* 0x00000010985e7825 */ /* 0x000fe200078e0070 */
[----:B------:R-:W-:-:S03]  /*08e0*/  IADD3 R150, PT, PT, R154, 0x400, RZ ;  /* 0x000004009a967810 */ /* 0x000fc60007ffe0ff */
[----:B------:R-:W-:Y:S02]  /*08f0*/  IMAD.WIDE.U32 R100, R151, 0x10, R112 ;  /* 0x0000001097647825 */ /* 0x000fe400078e0070 */
[----:B------:R-:W3:Y:S02]  /*0900*/  LDG.E.128 R92, desc[UR6][R94.64] ;  /* 0x000000065e5c7981 */ /* 0x000ee4000c1e1d00 */
[C---:B------:R-:W-:Y:S02]  /*0910*/  IMAD.WIDE.U32 R104, R150.reuse, 0x10, R116 ;  /* 0x0000001096687825 */ /* 0x040fe400078e0074 */
[----:B------:R-:W3:Y:S04]  /*0920*/  LDG.E.128 R100, desc[UR6][R100.64] ;  /* 0x0000000664647981 */ /* 0x000ee8000c1e1d00 */
[----:B------:R-:W3:Y:S01]  /*0930*/  LDG.E.128 R104, desc[UR6][R104.64] ;  /* 0x0000000668687981 */ /* 0x000ee2000c1e1d00 */
[----:B------:R-:W-:-:S06]  /*0940*/  IMAD.WIDE.U32 R108, R150, 0x10, R112 ;  /* 0x00000010966c7825 */ /* 0x000fcc00078e0070 */
[----:B------:R-:W3:Y:S01]  /*0950*/  LDG.E.128 R108, desc[UR6][R108.64] ;  /* 0x000000066c6c7981 */ /* 0x000ee2000c1e1d00 */
[----:B------:R-:W-:-:S05]  /*0960*/  IADD3 R148, PT, PT, R154, 0x500, RZ ;  /* 0x000005009a947810 */ /* 0x000fca0007ffe0ff */
[----:B------:R-:W-:-:S06]  /*0970*/  IMAD.WIDE.U32 R112, R148, 0x10, R112 ;  /* 0x0000001094707825 */ /* 0x000fcc00078e0070 */
[----:B------:R-:W3:Y:S01]  /*0980*/  LDG.E.128 R112, desc[UR6][R112.64] ;  /* 0x0000000670707981 */ /* 0x000ee2000c1e1d00 */
[----:B------:R-:W-:-:S06]  /*0990*/  IMAD.WIDE.U32 R116, R148, 0x10, R116 ;  /* 0x0000001094747825 */ /* 0x000fcc00078e0074 */
[----:B------:R-:W3:Y:S01]  /*09a0*/  LDG.E.128 R116, desc[UR6][R116.64] ;  /* 0x0000000674747981 */ /* 0x000ee2000c1e1d00 */
[----:B------:R-:W-:-:S04]  /*09b0*/  ISETP.NE.U32.AND P1, PT, RZ, UR10, PT ;  /* 0x0000000aff007c0c */ /* 0x000fc8000bf25070 */
[----:B------:R-:W-:-:S13]  /*09c0*/  ISETP.NE.AND.EX P1, PT, RZ, UR11, PT, P1 ;  /* 0x0000000bff007c0c */ /* 0x000fda000bf25310 */
[----:B------:R-:W1:Y:S08]  /*09d0*/  @P1 LDC.64 R158, c[0x0][0x438] ;  /* 0x00010e00ff9e1b82 */ /* 0x000e700000000a00 */
[----:B------:R-:W0:Y:S01]  /*09e0*/  @P1 LDC.64 R164, c[0x0][0x438] ;  /* 0x00010e00ffa41b82 */ /* 0x000e220000000a00 */
[----:B------:R-:W-:-:S07]  /*09f0*/  ISETP.NE.AND P2, PT, RZ, UR8, PT ;  /* 0x00000008ff007c0c */ /* 0x000fce000bf45270 */
[----:B------:R-:W0:Y:S01]  /*0a00*/  @P1 LDC.64 R160, c[0x0][0x438] ;  /* 0x00010e00ffa01b82 */ /* 0x000e220000000a00 */
[----:B-1----:R-:W-:Y:S01]  /*0a10*/  @P1 IMAD.WIDE.U32 R158, R154, 0x10, R158 ;  /* 0x000000109a9e1825 */ /* 0x002fe200078e009e */
[----:B------:R-:W-:-:S06]  /*0a20*/  MOV R146, 0x3f800000 ;  /* 0x3f80000000927802 */ /* 0x000fcc0000000f00 */
[----:B------:R-:W1:Y:S01]  /*0a30*/  @P1 LDC.64 R162, c[0x0][0x438] ;  /* 0x00010e00ffa21b82 */ /* 0x000e620000000a00 */
[----:B------:R-:W5:Y:S01]  /*0a40*/  @P1 LDG.E.128 R48, desc[UR6][R158.64] ;  /* 0x000000069e301981 */ /* 0x000f62000c1e1d00 */
[----:B0-----:R-:W-:-:S06]  /*0a50*/  @P0 IMAD.WIDE R156, R144, 0x4, R156 ;  /* 0x00000004909c0825 */ /* 0x001fcc00078e029c */
[----:B------:R-:W0:Y:S01]  /*0a60*/  @P1 LDC.64 R166, c[0x0][0x438] ;  /* 0x00010e00ffa61b82 */ /* 0x000e220000000a00 */
[----:B------:R1:W5:Y:S07]  /*0a70*/  @P0 LDG.E R146, desc[UR6][R156.64] ;  /* 0x000000069c920981 */ /* 0x00036e000c1e1900 */
[----:B------:R-:W3:Y:S01]  /*0a80*/  @P1 LDC.64 R168, c[0x0][0x438] ;  /* 0x00010e00ffa81b82 */ /* 0x000ee20000000a00 */
[----:B-1----:R-:W-:-:S04]  /*0a90*/  @P1 IMAD.WIDE.U32 R156, R151, 0x10, R164 ;  /* 0x00000010979c1825 */ /* 0x002fc800078e00a4 */
[----:B------:R-:W-:Y:S01]  /*0aa0*/  @P1 IMAD.WIDE.U32 R160, R153, 0x10, R160 ;  /* 0x0000001099a01825 */ /* 0x000fe200078e00a0 */
[----:B------:R1:W5:Y:S04]  /*0ab0*/  @P1 LDG.E.128 R60, desc[UR6][R156.64] ;  /* 0x000000069c3c1981 */ /* 0x000368000c1e1d00 */
[----:B------:R3:W5:Y:S01]  /*0ac0*/  @P1 LDG.E.128 R52, desc[UR6][R160.64] ;  /* 0x00000006a0341981 */ /* 0x000762000c1e1d00 */
[----:B------:R-:W-:-:S05]  /*0ad0*/  @P1 IMAD.WIDE.U32 R162, R152, 0x10, R162 ;  /* 0x0000001098a21825 */ /* 0x000fca00078e00a2 */
[----:B------:R3:W5:Y:S01]  /*0ae0*/  @P1 LDG.E.128 R56, desc[UR6][R162.64] ;  /* 0x00000006a2381981 */ /* 0x000762000c1e1d00 */
[----:B0-----:R-:W-:-:S05]  /*0af0*/  @P1 IMAD.WIDE.U32 R164, R150, 0x10, R166 ;  /* 0x0000001096a41825 */ /* 0x001fca00078e00a6 */
[----:B------:R0:W5:Y:S01]  /*0b00*/  @P1 LDG.E.128 R64, desc[UR6][R164.64] ;  /* 0x00000006a4401981 */ /* 0x000162000c1e1d00 */
[----:B----4-:R-:W-:-:S05]  /*0b10*/  FSEL R159, R147, RZ, !P2 ;  /* 0x000000ff939f7208 */ /* 0x010fca0005000000 */
[C---:B------:R-:W-:Y:S01]  /*0b20*/  FADD.FTZ R72, -R159.reuse, R72 ;  /* 0x000000489f487221 */ /* 0x040fe20000010100 */
[C---:B------:R-:W-:Y:S01]  /*0b30*/  FADD.FTZ R158, -R159.reuse, R73 ;  /* 0x000000499f9e7221 */ /* 0x040fe20000010100 */
[----:B------:R-:W-:Y:S02]  /*0b40*/  FADD.FTZ R74, -R159, R74 ;  /* 0x0000004a9f4a7221 */ /* 0x000fe40000010100 */
[C---:B--2---:R-:W-:Y:S01]  /*0b50*/  FMUL.FTZ R147, R149.reuse, R72 ;  /* 0x0000004895937220 */ /* 0x044fe20000410000 */
[----:B------:R-:W-:Y:S01]  /*0b60*/  FMUL.FTZ R155, R149, R158 ;  /* 0x0000009e959b7220 */ /* 0x000fe20000410000 */
[----:B------:R-:W-:Y:S01]  /*0b70*/  FADD.FTZ R72, -R159, R75 ;  /* 0x0000004b9f487221 */ /* 0x000fe20000010100 */
[----:B-1----:R-:W-:Y:S01]  /*0b80*/  FMUL.FTZ R156, R149, R74 ;  /* 0x0000004a959c7220 */ /* 0x002fe20000410000 */
[C---:B---3--:R-:W-:Y:S01]  /*0b90*/  FADD.FTZ R31, R76.reuse, R31 ;  /* 0x0000001f4c1f7221 */ /* 0x048fe20000010000 */
[----:B------:R-:W-:Y:S01]  /*0ba0*/  FFMA.FTZ R127, R76, R147, R127 ;  /* 0x000000934c7f7223 */ /* 0x000fe2000001007f */
[----:B------:R-:W-:Y:S01]  /*0bb0*/  FMUL.FTZ R76, R145, R76 ;  /* 0x0000004c914c7220 */ /* 0x000fe20000410000 */
[C---:B------:R-:W-:Y:S01]  /*0bc0*/  FADD.FTZ R22, R77.reuse, R22 ;  /* 0x000000164d167221 */ /* 0x040fe20000010000 */
[----:B------:R-:W-:Y:S01]  /*0bd0*/  FFMA.FTZ R46, R77, R155, R46 ;  /* 0x0000009b4d2e7223 */ /* 0x000fe2000001002e */
[----:B------:R-:W-:Y:S01]  /*0be0*/  FMUL.FTZ R158, R142, R77 ;  /* 0x0000004d8e9e7220 */ /* 0x000fe20000410000 */
[----:B------:R-:W-:Y:S01]  /*0bf0*/  FMUL.FTZ R77, R149, R72 ;  /* 0x00000048954d7220 */ /* 0x000fe20000410000 */
[C---:B------:R-:W-:Y:S01]  /*0c00*/  FADD.FTZ R80, -R159.reuse, R80 ;  /* 0x000000509f507221 */ /* 0x040fe20000010100 */
[----:B------:R-:W-:Y:S01]  /*0c10*/  FADD.FTZ R73, RZ, R76 ;  /* 0x0000004cff497221 */ /* 0x000fe20000010000 */
[----:B------:R-:W-:Y:S01]  /*0c20*/  FADD.FTZ R72, -R159, R81 ;  /* 0x000000519f487221 */ /* 0x000fe20000010100 */
[C---:B------:R-:W-:Y:S01]  /*0c30*/  FADD.FTZ R29, R78.reuse, R29 ;  /* 0x0000001d4e1d7221 */ /* 0x040fe20000010000 */
[----:B------:R-:W-:Y:S01]  /*0c40*/  FFMA.FTZ R125, R78, R156, R125 ;  /* 0x0000009c4e7d7223 */ /* 0x000fe2000001007d */
[----:B------:R-:W-:Y:S01]  /*0c50*/  FMUL.FTZ R157, R143, R78 ;  /* 0x0000004e8f9d7220 */ /* 0x000fe20000410000 */
[C---:B------:R-:W-:Y:S01]  /*0c60*/  FADD.FTZ R20, R79.reuse, R20 ;  /* 0x000000144f147221 */ /* 0x040fe20000010000 */
[----:B------:R-:W-:Y:S01]  /*0c70*/  FFMA.FTZ R44, R79, R77, R44 ;  /* 0x0000004d4f2c7223 */ /* 0x000fe2000001002c */
[----:B------:R-:W-:Y:S01]  /*0c80*/  FMUL.FTZ R78, R140, R79 ;  /* 0x0000004f8c4e7220 */ /* 0x000fe20000410000 */
[----:B------:R-:W-:Y:S01]  /*0c90*/  FADD.FTZ R82, -R159, R82 ;  /* 0x000000529f527221 */ /* 0x000fe20000010100 */
[----:B------:R-:W-:Y:S01]  /*0ca0*/  FMUL.FTZ R79, R149, R80 ;  /* 0x00000050954f7220 */ /* 0x000fe20000410000 */
[----:B------:R-:W-:Y:S01]  /*0cb0*/  FADD.FTZ R74, -R159, R83 ;  /* 0x000000539f4a7221 */ /* 0x000fe20000010100 */
[----:B------:R-:W-:Y:S01]  /*0cc0*/  FADD.FTZ R160, R158, R73 ;  /* 0x000000499ea07221 */ /* 0x000fe20000010000 */
[----:B------:R-:W-:Y:S01]  /*0cd0*/  FMUL.FTZ R80, R149, R72 ;  /* 0x0000004895507220 */ /* 0x000fe20000410000 */
[C---:B------:R-:W-:Y:S01]  /*0ce0*/  FADD.FTZ R88, -R159.reuse, R88 ;  /* 0x000000589f587221 */ /* 0x040fe20000010100 */
[----:B------:R-:W-:Y:S01]  /*0cf0*/  FADD.FTZ R72, -R159, R89 ;  /* 0x000000599f487221 */ /* 0x000fe20000010100 */
[C---:B------:R-:W-:Y:S01]  /*0d00*/  FMUL.FTZ R81, R149.reuse, R82 ;  /* 0x0000005295517220 */ /* 0x040fe20000410000 */
[----:B------:R-:W-:Y:S01]  /*0d10*/  FMUL.FTZ R82, R149, R74 ;  /* 0x0000004a95527220 */ /* 0x000fe20000410000 */
[----:B------:R-:W-:Y:S01]  /*0d20*/  FADD.FTZ R90, -R159, R90 ;  /* 0x0000005a9f5a7221 */ /* 0x000fe20000010100 */
[----:B------:R-:W-:Y:S01]  /*0d30*/  FADD.FTZ R73, R157, R160 ;  /* 0x000000a09d497221 */ /* 0x000fe20000010000 */
[----:B------:R-:W-:Y:S01]  /*0d40*/  FMUL.FTZ R83, R149, R88 ;  /* 0x0000005895537220 */ /* 0x000fe20000410000 */
[----:B------:R-:W-:Y:S01]  /*0d50*/  FADD.FTZ R74, -R159, R91 ;  /* 0x0000005b9f4a7221 */ /* 0x000fe20000010100 */
[----:B------:R-:W-:Y:S01]  /*0d60*/  FMUL.FTZ R88, R149, R72 ;  /* 0x0000004895587220 */ /* 0x000fe20000410000 */
[C---:B------:R-:W-:Y:S01]  /*0d70*/  FADD.FTZ R27, R84.reuse, R27 ;  /* 0x0000001b541b7221 */ /* 0x040fe20000010000 */
[----:B------:R-:W-:Y:S01]  /*0d80*/  FFMA.FTZ R123, R84, R79, R123 ;  /* 0x0000004f547b7223 */ /* 0x000fe2000001007b */
[----:B------:R-:W-:Y:S01]  /*0d90*/  FADD.FTZ R72, -R159, R97 ;  /* 0x000000619f487221 */ /* 0x000fe20000010100 */
[----:B------:R-:W-:Y:S01]  /*0da0*/  FMUL.FTZ R84, R141, R84 ;  /* 0x000000548d547220 */ /* 0x000fe20000410000 */
[C---:B------:R-:W-:Y:S01]  /*0db0*/  FMUL.FTZ R89, R149.reuse, R90 ;  /* 0x0000005a95597220 */ /* 0x040fe20000410000 */
[----:B------:R-:W-:Y:S01]  /*0dc0*/  FADD.FTZ R73, R78, R73 ;  /* 0x000000494e497221 */ /* 0x000fe20000010000 */
[----:B------:R-:W-:Y:S01]  /*0dd0*/  FMUL.FTZ R90, R149, R74 ;  /* 0x0000004a955a7220 */ /* 0x000fe20000410000 */
[----:B------:R-:W-:Y:S01]  /*0de0*/  FADD.FTZ R74, -R159, R98 ;  /* 0x000000629f4a7221 */ /* 0x000fe20000010100 */
[C---:B------:R-:W-:Y:S01]  /*0df0*/  FADD.FTZ R18, R85.reuse, R18 ;  /* 0x0000001255127221 */ /* 0x040fe20000010000 */
[----:B------:R-:W-:Y:S01]  /*0e00*/  FFMA.FTZ R42, R85, R80, R42 ;  /* 0x00000050552a7223 */ /* 0x000fe2000001002a */
[----:B------:R-:W-:Y:S01]  /*0e10*/  FMUL.FTZ R98, R149, R72 ;  /* 0x0000004895627220 */ /* 0x000fe20000410000 */
[----:B------:R-:W-:Y:S01]  /*0e20*/  FMUL.FTZ R85, R138, R85 ;  /* 0x000000558a557220 */ /* 0x000fe20000410000 */
[----:B------:R-:W-:Y:S01]  /*0e30*/  FADD.FTZ R72, R84, R73 ;  /* 0x0000004954487221 */ /* 0x000fe20000010000 */
[C---:B------:R-:W-:Y:S01]  /*0e40*/  FADD.FTZ R25, R86.reuse, R25 ;  /* 0x0000001956197221 */ /* 0x040fe20000010000 */
[----:B------:R-:W-:Y:S01]  /*0e50*/  FFMA.FTZ R121, R86, R81, R121 ;  /* 0x0000005156797223 */ /* 0x000fe20000010079 */
[----:B------:R-:W-:Y:S01]  /*0e60*/  FMUL.FTZ R86, R139, R86 ;  /* 0x000000568b567220 */ /* 0x000fe20000410000 */
[----:B------:R-:W-:Y:S01]  /*0e70*/  FADD.FTZ R73, R85, R72 ;  /* 0x0000004855497221 */ /* 0x000fe20000010000 */
[C---:B------:R-:W-:Y:S01]  /*0e80*/  FADD.FTZ R16, R87.reuse, R16 ;  /* 0x0000001057107221 */ /* 0x040fe20000010000 */
[----:B------:R-:W-:Y:S01]  /*0e90*/  FFMA.FTZ R40, R87, R82, R40 ;  /* 0x0000005257287223 */ /* 0x000fe20000010028 */
[----:B------:R-:W-:Y:S01]  /*0ea0*/  FADD.FTZ R96, -R159, R96 ;  /* 0x000000609f607221 */ /* 0x000fe20000010100 */
[----:B------:R-:W-:Y:S01]  /*0eb0*/  FMUL.FTZ R97, R149, R74 ;  /* 0x0000004a95617220 */ /* 0x000fe20000410000 */
[----:B------:R-:W-:Y:S01]  /*0ec0*/  FFMA.FTZ R72, R147, R76, RZ ;  /* 0x0000004c93487223 */ /* 0x000fe200000100ff */
[----:B------:R-:W-:Y:S01]  /*0ed0*/  FMUL.FTZ R87, R136, R87 ;  /* 0x0000005788577220 */ /* 0x000fe20000410000 */
[----:B------:R-:W-:Y:S01]  /*0ee0*/  FADD.FTZ R74, R86, R73 ;  /* 0x00000049564a7221 */ /* 0x000fe20000010000 */
[C---:B------:R-:W-:Y:S01]  /*0ef0*/  FADD.FTZ R23, R92.reuse, R23 ;  /* 0x000000175c177221 */ /* 0x040fe20000010000 */
[----:B------:R-:W-:Y:S01]  /*0f00*/  FFMA.FTZ R47, R92, R83, R47 ;  /* 0x000000535c2f7223 */ /* 0x000fe2000001002f */
[----:B------:R-:W-:Y:S01]  /*0f10*/  FMUL.FTZ R96, R149, R96 ;  /* 0x0000006095607220 */ /* 0x000fe20000410000 */
[----:B------:R-:W-:Y:S01]  /*0f20*/  FFMA.FTZ R73, R155, R158, R72 ;  /* 0x0000009e9b497223 */ /* 0x000fe20000010048 */
[----:B------:R-:W-:Y:S01]  /*0f30*/  FMUL.FTZ R92, R137, R92 ;  /* 0x0000005c895c7220 */ /* 0x000fe20000410000 */
[----:B------:R-:W-:Y:S01]  /*0f40*/  FADD.FTZ R75, R87, R74 ;  /* 0x0000004a574b7221 */ /* 0x000fe20000010000 */
[C---:B------:R-:W-:Y:S01]  /*0f50*/  FADD.FTZ R14, R93.reuse, R14 ;  /* 0x0000000e5d0e7221 */ /* 0x040fe20000010000 */
[----:B------:R-:W-:Y:S01]  /*0f60*/  FFMA.FTZ R38, R93, R88, R38 ;  /* 0x000000585d267223 */ /* 0x000fe20000010026 */
        /* <DEDUP_REMOVED lines=8> */
[----:B------:R-:W-:Y:S01]  /*0ff0*/  FFMA.FTZ R72, R77, R78, R72 ;  /* 0x0000004e4d487223 */ /* 0x000fe20000010048 */
[----:B------:R-:W-:Y:S01]  /*1000*/  FMUL.FTZ R94, R135, R94 ;  /* 0x0000005e875e7220 */ /* 0x000fe20000410000 */
[----:B------:R-:W-:Y:S01]  /*1010*/  FADD.FTZ R75, R93, R100 ;  /* 0x000000645d4b7221 */ /* 0x000fe20000010000 */
[C---:B------:R-:W-:Y:S01]  /*1020*/  FADD.FTZ R12, R95.reuse, R12 ;  /* 0x0000000c5f0c7221 */ /* 0x040fe20000010000 */
[----:B------:R-:W-:Y:S01]  /*1030*/  FFMA.FTZ R36, R95, R90, R36 ;  /* 0x0000005a5f247223 */ /* 0x000fe20000010024 */
[----:B------:R-:W-:Y:S01]  /*1040*/  FADD.FTZ R100, -R159, R106 ;  /* 0x0000006a9f647221 */ /* 0x000fe20000010100 */
[----:B------:R-:W-:Y:S01]  /*1050*/  FFMA.FTZ R73, R79, R84, R72 ;  /* 0x000000544f497223 */ /* 0x000fe20000010048 */
[----:B------:R-:W-:Y:S01]  /*1060*/  FMUL.FTZ R95, R132, R95 ;  /* 0x0000005f845f7220 */ /* 0x000fe20000410000 */
[----:B------:R-:W-:Y:S01]  /*1070*/  FADD.FTZ R106, R94, R75 ;  /* 0x0000004b5e6a7221 */ /* 0x000fe20000010000 */
[----:B------:R-:W-:Y:S01]  /*1080*/  FADD.FTZ R104, -R159, R104 ;  /* 0x000000689f687221 */ /* 0x000fe20000010100 */
[----:B------:R-:W-:-:S02]  /*1090*/  FFMA.FTZ R72, R80, R85, R73 ;  /* 0x0000005550487223 */ /* 0x000fc40000010049 */
[----:B------:R-:W-:Y:S01]  /*10a0*/  FADD.FTZ R106, R95, R106 ;  /* 0x0000006a5f6a7221 */ /* 0x000fe20000010000 */
[----:B------:R-:W-:Y:S01]  /*10b0*/  FADD.FTZ R160, -R159, R99 ;  /* 0x000000639fa07221 */ /* 0x000fe20000010100 */
        /* <DEDUP_REMOVED lines=8> */
[----:B------:R-:W-:Y:S01]  /*1140*/  FMUL.FTZ R160, R149, R160 ;  /* 0x000000a095a07220 */ /* 0x000fe20000410000 */
[----:B------:R-:W-:Y:S01]  /*1150*/  FADD.FTZ R74, -R159, R105 ;  /* 0x000000699f4a7221 */ /* 0x000fe20000010100 */
[----:B------:R-:W-:Y:S01]  /*1160*/  FFMA.FTZ R72, R82, R87, R73 ;  /* 0x0000005752487223 */ /* 0x000fe20000010049 */
        /* <DEDUP_REMOVED lines=24> */
[----:B------:R-:W-:Y:S01]  /*12f0*/  FMUL.FTZ R161, R126, R111 ;  /* 0x0000006f7ea17220 */ /* 0x000fe20000410000 */
[----:B------:R-:W-:-:S02]  /*1300*/  FFMA.FTZ R73, R96, R91, R73 ;  /* 0x0000005b60497223 */ /* 0x000fc40000010049 */
[----:B------:R-:W-:Y:S01]  /*1310*/  FADD.FTZ R74, R110, R75 ;  /* 0x0000004b6e4a7221 */ /* 0x000fe20000010000 */
[----:B------:R-:W-:Y:S01]  /*1320*/  FMUL.FTZ R104, R3, R112 ;  /* 0x0000007003687220 */ /* 0x000fe20000410000 */
[----:B------:R-:W-:Y:S02]  /*1330*/  FFMA.FTZ R72, R98, R101, R73 ;  /* 0x0000006562487223 */ /* 0x000fe40000010049 */
        /* <DEDUP_REMOVED lines=8> */
[----:B------:R-:W-:Y:S01]  /*13c0*/  FADD.FTZ R72, R72, R105 ;  /* 0x0000006948487221 */ /* 0x000fe20000010000 */
[C---:B------:R-:W-:Y:S01]  /*13d0*/  FADD.FTZ R4, R111.reuse, R4 ;  /* 0x000000046f047221 */ /* 0x040fe20000010000 */
[----:B------:R-:W-:Y:S01]  /*13e0*/  FFMA.FTZ R28, R111, R162, R28 ;  /* 0x000000a26f1c7223 */ /* 0x000fe2000001001c */
[----:B------:R-:W-:Y:S01]  /*13f0*/  FFMA.FTZ R73, R99, R108, R74 ;  /* 0x0000006c63497223 */ /* 0x000fe2000001004a */
[----:B------:R-:W-:Y:S01]  /*1400*/  FADD.FTZ R74, R72, R107 ;  /* 0x0000006b484a7221 */ /* 0x000fe20000010000 */
[----:B------:R-:W-:-:S02]  /*1410*/  FMUL.FTZ R111, R122, R115 ;  /* 0x000000737a6f7220 */ /* 0x000fc40000410000 */
[----:B------:R-:W-:Y:S02]  /*1420*/  FFMA.FTZ R72, R106, R109, R73 ;  /* 0x0000006d6a487223 */ /* 0x000fe40000010049 */
[----:B------:R-:W-:Y:S01]  /*1430*/  FADD.FTZ R75, R74, R111 ;  /* 0x0000006f4a4b7221 */ /* 0x000fe20000010000 */
[----:B------:R-:W-:Y:S01]  /*1440*/  FADD.FTZ R116, -R159, R116 ;  /* 0x000000749f747221 */ /* 0x000fe20000010100 */
[----:B------:R-:W-:-:S03]  /*1450*/  FFMA.FTZ R73, R163, R110, R72 ;  /* 0x0000006ea3497223 */ /* 0x000fc60000010048 */
[----:B------:R-:W1:Y:S01]  /*1460*/  SHFL.DOWN PT, R72, R75, 0x10, 0x1f ;  /* 0x0a001f004b487f89 */ /* 0x000e6200000e0000 */
[----:B------:R-:W-:Y:S01]  /*1470*/  FADD.FTZ R74, -R159, R117 ;  /* 0x000000759f4a7221 */ /* 0x000fe20000010100 */
[----:B------:R-:W-:Y:S01]  /*1480*/  FMUL.FTZ R117, R149, R116 ;  /* 0x0000007495757220 */ /* 0x000fe20000410000 */
[----:B------:R-:W-:Y:S01]  /*1490*/  FFMA.FTZ R100, R162, R161, R73 ;  /* 0x000000a1a2647223 */ /* 0x000fe20000010049 */
[----:B------:R-:W-:Y:S01]  /*14a0*/  FADD.FTZ R118, -R159, R118 ;  /* 0x000000769f767221 */ /* 0x000fe20000010100 */
[----:B------:R-:W-:Y:S02]  /*14b0*/  FMUL.FTZ R116, R149, R74 ;  /* 0x0000004a95747220 */ /* 0x000fe40000410000 */
[----:B------:R-:W-:Y:S01]  /*14c0*/  FFMA.FTZ R73, R117, R104, R100 ;  /* 0x0000006875497223 */ /* 0x000fe20000010064 */
[----:B0-----:R-:W-:Y:S01]  /*14d0*/  FADD.FTZ R164, -R159, R119 ;  /* 0x000000779fa47221 */ /* 0x001fe20000010100 */
[C---:B------:R-:W-:Y:S02]  /*14e0*/  FMUL.FTZ R118, R149.reuse, R118 ;  /* 0x0000007695767220 */ /* 0x040fe40000410000 */
[----:B------:R-:W-:Y:S01]  /*14f0*/  FFMA.FTZ R73, R116, R105, R73 ;  /* 0x0000006974497223 */ /* 0x000fe20000010049 */
[----:B------:R-:W-:-:S03]  /*1500*/  FMUL.FTZ R164, R149, R164 ;  /* 0x000000a495a47220 */ /* 0x000fc60000410000 */
[----:B------:R-:W-:-:S04]  /*1510*/  FFMA.FTZ R73, R118, R107, R73 ;  /* 0x0000006b76497223 */ /* 0x000fc80000010049 */
[----:B------:R-:W-:Y:S01]  /*1520*/  FFMA.FTZ R73, R164, R111, R73 ;  /* 0x0000006fa4497223 */ /* 0x000fe20000010049 */
[----:B-1----:R-:W-:-:S04]  /*1530*/  FADD.FTZ R74, R75, R72 ;  /* 0x000000484b4a7221 */ /* 0x002fc80000010000 */
[----:B------:R-:W0:Y:S04]  /*1540*/  SHFL.DOWN PT, R72, R73, 0x10, 0x1f ;  /* 0x0a001f0049487f89 */ /* 0x000e2800000e0000 */
[----:B------:R-:W1:Y:S01]  /*1550*/  SHFL.DOWN PT, R75, R74, 0x8, 0x1f ;  /* 0x09001f004a4b7f89 */ /* 0x000e6200000e0000 */
[----:B0-----:R-:W-:Y:S01]  /*1560*/  FADD.FTZ R72, R73, R72 ;  /* 0x0000004849487221 */ /* 0x001fe20000010000 */
[----:B-1----:R-:W-:-:S04]  /*1570*/  FADD.FTZ R100, R74, R75 ;  /* 0x0000004b4a647221 */ /* 0x002fc80000010000 */
[----:B------:R-:W0:Y:S01]  /*1580*/  SHFL.DOWN PT, R75, R72, 0x8, 0x1f ;  /* 0x09001f00484b7f89 */ /* 0x000e2200000e0000 */
[----:B------:R-:W-:-:S03]  /*1590*/  @P1 IMAD.WIDE.U32 R166, R148, 0x10, R168 ;  /* 0x0000001094a61825 */ /* 0x000fc600078e00a8 */
[----:B------:R-:W1:Y:S04]  /*15a0*/  SHFL.DOWN PT, R119, R100, 0x4, 0x1f ;  /* 0x08801f0064777f89 */ /* 0x000e6800000e0000 */
[----:B------:R2:W5:Y:S01]  /*15b0*/  @P1 LDG.E.128 R68, desc[UR6][R166.64] ;  /* 0x00000006a6441981 */ /* 0x000562000c1e1d00 */
[----:B0-----:R-:W-:-:S05]  /*15c0*/  FADD.FTZ R75, R72, R75 ;  /* 0x0000004b484b7221 */ /* 0x001fca0000010000 */
[----:B--2---:R-:W0:Y:S01]  /*15d0*/  SHFL.DOWN PT, R166, R75, 0x4, 0x1f ;  /* 0x08801f004ba67f89 */ /* 0x004e2200000e0000 */
[----:B-1----:R-:W-:-:S05]  /*15e0*/  FADD.FTZ R119, R100, R119 ;  /* 0x0000007764777221 */ /* 0x002fca0000010000 */
[----:B------:R-:W1:Y:S01]  /*15f0*/  SHFL.DOWN PT, R168, R119, 0x2, 0x1f ;  /* 0x08401f0077a87f89 */ /* 0x000e6200000e0000 */
[----:B------:R-:W2:Y:S01]  /*1600*/  S2R R100, SR_TID.X ;  /* 0x0000000000647919 */ /* 0x000ea20000002100 */
[----:B0-----:R-:W-:-:S05]  /*1610*/  FADD.FTZ R166, R75, R166 ;  /* 0x000000a64ba67221 */ /* 0x001fca0000010000 */
[----:B------:R-:W0:Y:S01]  /*1620*/  SHFL.DOWN PT, R73, R166, 0x2, 0x1f ;  /* 0x08401f00a6497f89 */ /* 0x000e2200000e0000 */
[----:B-1----:R-:W-:-:S05]  /*1630*/  FADD.FTZ R168, R119, R168 ;  /* 0x000000a877a87221 */ /* 0x002fca0000010000 */
[----:B------:R-:W1:Y:S01]  /*1640*/  SHFL.DOWN PT, R159, R168, 0x1, 0x1f ;  /* 0x08201f00a89f7f89 */ /* 0x000e6200000e0000 */
[----:B0-----:R-:W-:-:S05]  /*1650*/  FADD.FTZ R74, R166, R73 ;  /* 0x00000049a64a7221 */ /* 0x001fca0000010000 */
[----:B------:R-:W0:Y:S01]  /*1660*/  SHFL.DOWN PT, R73, R74, 0x1, 0x1f ;  /* 0x08201f004a497f89 */ /* 0x000e2200000e0000 */
[----:B--2---:R-:W-:Y:S01]  /*1670*/  LOP3.LUT P1, RZ, R100, 0x1f, RZ, 0xc0, !PT ;  /* 0x0000001f64ff7812 */ /* 0x004fe2000782c0ff */
[----:B------:R-:W-:Y:S01]  /*1680*/  BSSY.RECONVERGENT B0, `(.L_x_8508) ;  /* 0x000000e000007945 */ /* 0x000fe20003800200 */
[C---:B------:R-:W-:Y:S01]  /*1690*/  FADD.FTZ R11, R112.reuse, R11 ;  /* 0x0000000b700b7221 */ /* 0x040fe20000010000 */
[----:B------:R-:W-:Y:S01]  /*16a0*/  FFMA.FTZ R35, R112, R117, R35 ;  /* 0x0000007570237223 */ /* 0x000fe20000010023 */
[----:B-1----:R-:W-:Y:S01]  /*16b0*/  FADD.FTZ R72, R168, R159 ;  /* 0x0000009fa8487221 */ /* 0x002fe20000010000 */
[----:B0-----:R-:W-:-:S08]  /*16c0*/  FADD.FTZ R73, R74, R73 ;  /* 0x000000494a497221 */ /* 0x001fd00000010000 */
        /* <DEDUP_REMOVED lines=9> */
.L_x_8509:
[----:B------:R-:W-:Y:S05]  /*1760*/  BSYNC.RECONVERGENT B0 ;  /* 0x0000000000007941 */ /* 0x000fea0003800200 */
.L_x_8508:
[----:B------:R-:W1:Y:S08]  /*1770*/  S2UR UR5, SR_CgaCtaId ;  /* 0x00000000000579c3 */ /* 0x000e700000008800 */
[----:B------:R-:W-:Y:S01]  /*1780*/  BAR.SYNC.DEFER_BLOCKING 0x0 ;  /* 0x0000000000007b1d */ /* 0x000fe20000010000 */
[C---:B------:R-:W-:Y:S01]  /*1790*/  FADD.FTZ R2, R113.reuse, R2 ;  /* 0x0000000271027221 */ /* 0x040fe20000010000 */
[----:B------:R-:W-:Y:S01]  /*17a0*/  FFMA.FTZ R26, R113, R116, R26 ;  /* 0x00000074711a7223 */ /* 0x000fe2000001001a */
[----:B------:R-:W-:Y:S01]  /*17b0*/  UISETP.NE.U32.AND UP0, UPT, UR10, URZ, UPT ;  /* 0x000000ff0a00728c */ /* 0x000fe2000bf05070 */
[C---:B------:R-:W-:Y:S01]  /*17c0*/  FADD.FTZ R9, R114.reuse, R9 ;  /* 0x0000000972097221 */ /* 0x040fe20000010000 */
[----:B------:R-:W-:Y:S01]  /*17d0*/  FFMA.FTZ R33, R114, R118, R33 ;  /* 0x0000007672217223 */ /* 0x000fe20000010021 */
[----:B------:R-:W-:Y:S01]  /*17e0*/  UMOV UR4, 0x400 ;  /* 0x0000040000047882 */ /* 0x000fe20000000000 */
[----:B------:R-:W-:Y:S01]  /*17f0*/  UISETP.NE.AND.EX UP0, UPT, UR11, URZ, UPT, UP0 ;  /* 0x000000ff0b00728c */ /* 0x000fe2000bf05300 */
[C---:B------:R-:W-:Y:S01]  /*1800*/  FADD.FTZ R0, R115.reuse, R0 ;  /* 0x0000000073007221 */ /* 0x040fe20000010000 */
[----:B------:R-:W-:Y:S01]  /*1810*/  FFMA.FTZ R24, R115, R164, R24 ;  /* 0x000000a473187223 */ /* 0x000fe20000010018 */
        /* <DEDUP_REMOVED lines=97> */
[----:B0-----:R-:W-:-:S04]  /*1e30*/  IMAD.WIDE.U32 R154, R154, 0x10, R72 ;  /* 0x000000109a9a7825 */ /* 0x001fc800078e0048 */
[-C--:B-----5:R-:W-:Y:S01]  /*1e40*/  FMUL.FTZ R84, R75, R146.reuse ;  /* 0x000000924b547220 */ /* 0x0a0fe20000410000 */
[-C--:B------:R-:W-:Y:S01]  /*1e50*/  FMUL.FTZ R85, R85, R146.reuse ;  /* 0x0000009255557220 */ /* 0x080fe20000410000 */
[-C--:B------:R-:W-:Y:S01]  /*1e60*/  FMUL.FTZ R86, R77, R146.reuse ;  /* 0x000000924d567220 */ /* 0x080fe20000410000 */
[----:B------:R-:W-:Y:S01]  /*1e70*/  FMUL.FTZ R87, R87, R146 ;  /* 0x0000009257577220 */ /* 0x000fe20000410000 */
        /* <DEDUP_REMOVED lines=19> */
[----:B------:R0:W-:Y:S01]  /*1fb0*/  STG.E.128 desc[UR6][R154.64], R84 ;  /* 0x000000549a007986 */ /* 0x0001e2000c101d06 */
        /* <DEDUP_REMOVED lines=11> */
[-C--:B------:R-:W-:Y:S01]  /*2070*/  FMUL.FTZ R79, R101, R146.reuse ;  /* 0x00000092654f7220 */ /* 0x080fe20000410000 */
[-C--:B------:R-:W-:Y:S01]  /*2080*/  FMUL.FTZ R81, R105, R146.reuse ;  /* 0x0000009269517220 */ /* 0x080fe20000410000 */
[-C--:B------:R-:W-:Y:S02]  /*2090*/  FMUL.FTZ R91, R159, R146.reuse ;  /* 0x000000929f5b7220 */ /* 0x080fe40000410000 */
[----:B------:R2:W-:Y:S01]  /*20a0*/  STG.E.128 desc[UR6][R92.64], R72 ;  /* 0x000000485c007986 */ /* 0x0005e2000c101d06 */
[-C--:B0-----:R-:W-:Y:S01]  /*20b0*/  FMUL.FTZ R84, R111, R146.reuse ;  /* 0x000000926f547220 */ /* 0x081fe20000410000 */
[-C--:B------:R-:W-:Y:S01]  /*20c0*/  FMUL.FTZ R85, R113, R146.reuse ;  /* 0x0000009271557220 */ /* 0x080fe20000410000 */
[-C--:B------:R-:W-:Y:S01]  /*20d0*/  FMUL.FTZ R86, R115, R146.reuse ;  /* 0x0000009273567220 */ /* 0x080fe20000410000 */
[----:B------:R-:W-:Y:S01]  /*20e0*/  FMUL.FTZ R87, R117, R146 ;  /* 0x0000009275577220 */ /* 0x000fe20000410000 */
[----:B------:R2:W-:Y:S04]  /*20f0*/  STG.E.128 desc[UR6][R152.64], R76 ;  /* 0x0000004c98007986 */ /* 0x0005e8000c101d06 */
[----:B------:R2:W-:Y:S04]  /*2100*/  STG.E.128 desc[UR6][R94.64], R80 ;  /* 0x000000505e007986 */ /* 0x0005e8000c101d06 */
[----:B------:R2:W-:Y:S04]  /*2110*/  STG.E.128 desc[UR6][R150.64], R84 ;  /* 0x0000005496007986 */ /* 0x0005e8000c101d06 */
[----:B------:R2:W-:Y:S01]  /*2120*/  STG.E.128 desc[UR6][R148.64], R88 ;  /* 0x0000005894007986 */ /* 0x0005e2000c101d06 */
[----:B------:R-:W-:Y:S05]  /*2130*/  BRA `(.L_x_8512) ;  /* 0x0000001400987947 */ /* 0x000fea0003800000 */
.L_x_8511:
[-CC-:B------:R-:W-:Y:S01]  /*2140*/  FFMA.FTZ R77, R77, R75.reuse, R74.reuse ;  /* 0x0000004b4d4d7223 */ /* 0x180fe2000001004a */
[-CC-:B------:R-:W-:Y:S01]  /*2150*/  FFMA.FTZ R147, R147, R75.reuse, R74.reuse ;  /* 0x0000004b93937223 */ /* 0x180fe2000001004a */
[-CC-:B------:R-:W-:Y:S01]  /*2160*/  FFMA.FTZ R79, R79, R75.reuse, R74.reuse ;  /* 0x0000004b4f4f7223 */ /* 0x180fe2000001004a */
[-CC-:B------:R-:W-:Y:S01]  /*2170*/  FFMA.FTZ R112, R82, R75.reuse, R74.reuse ;  /* 0x0000004b52707223 */ /* 0x180fe2000001004a */
[----:B------:R-:W-:Y:S01]  /*2180*/  FADD.FTZ R82, R78, -R77 ;  /* 0x8000004d4e527221 */ /* 0x000fe20000010000 */
[----:B------:R-:W-:Y:S01]  /*2190*/  FADD.FTZ R72, R76, -R147 ;  /* 0x800000934c487221 */ /* 0x000fe20000010000 */
[-CC-:B------:R-:W-:Y:S01]  /*21a0*/  FFMA.FTZ R114, R88, R75.reuse, R74.reuse ;  /* 0x0000004b58727223 */ /* 0x180fe2000001004a */
[----:B------:R-:W0:Y:S01]  /*21b0*/  LDC.64 R76, c[0x0][0x478] ;  /* 0x00011e00ff4c7b82 */ /* 0x000e220000000a00 */
[----:B------:R-:W-:Y:S01]  /*21c0*/  FADD.FTZ R88, R84, -R79 ;  /* 0x8000004f54587221 */ /* 0x000fe20000010000 */
[-CC-:B------:R-:W-:Y:S01]  /*21d0*/  FFMA.FTZ R155, R155, R75.reuse, R74.reuse ;  /* 0x0000004b9b9b7223 */ /* 0x180fe2000001004a */
[-CC-:B------:R-:W-:Y:S01]  /*21e0*/  FFMA.FTZ R156, R156, R75.reuse, R74.reuse ;  /* 0x0000004b9c9c7223 */ /* 0x180fe2000001004a */
[-CC-:B------:R-:W-:Y:S01]  /*21f0*/  FFMA.FTZ R80, R80, R75.reuse, R74.reuse ;  /* 0x0000004b50507223 */ /* 0x180fe2000001004a */
[-CC-:B------:R-:W-:Y:S01]  /*2200*/  FFMA.FTZ R81, R81, R75.reuse, R74.reuse ;  /* 0x0000004b51517223 */ /* 0x180fe2000001004a */
[-CC-:B------:R-:W-:Y:S01]  /*2210*/  FFMA.FTZ R83, R83, R75.reuse, R74.reuse ;  /* 0x0000004b53537223 */ /* 0x180fe2000001004a */
[-CC-:B------:R-:W-:Y:S01]  /*2220*/  FFMA.FTZ R89, R89, R75.reuse, R74.reuse ;  /* 0x0000004b59597223 */ /* 0x180fe2000001004a */
[----:B------:R-:W1:Y:S01]  /*2230*/  LDC.64 R78, c[0x0][0x468] ;  /* 0x00011a00ff4e7b82 */ /* 0x000e620000000a00 */
        /* <DEDUP_REMOVED lines=22> */
[----:B0-----:R-:W-:-:S04]  /*23a0*/  IMAD.WIDE.U32 R80, R154, 0x10, R76 ;  /* 0x000000109a507825 */ /* 0x001fc800078e004c */
        /* <DEDUP_REMOVED lines=13> */
[----:B------:R-:W-:-:S04]  /*2480*/  IMAD.WIDE.U32 R94, R153, 0x10, R76 ;  /* 0x00000010995e7825 */ /* 0x000fc800078e004c */
[-C--:B-----5:R-:W-:Y:S01]  /*2490*/  FMUL.FTZ R84, R72, R146.reuse ;  /* 0x0000009248547220 */ /* 0x0a0fe20000410000 */
[-C--:B------:R-:W-:Y:S01]  /*24a0*/  FMUL.FTZ R85, R73, R146.reuse ;  /* 0x0000009249557220 */ /* 0x080fe20000410000 */
[----:B------:R-:W-:Y:S01]  /*24b0*/  FMUL.FTZ R86, R74, R146 ;  /* 0x000000924a567220 */ /* 0x000fe20000410000 */
[----:B------:R-:W-:-:S04]  /*24c0*/  IMAD.WIDE.U32 R108, R152, 0x10, R76 ;  /* 0x00000010986c7825 */ /* 0x000fc800078e004c */
[----:B------:R-:W-:Y:S01]  /*24d0*/  FMUL.FTZ R87, R75, R146 ;  /* 0x000000924b577220 */ /* 0x000fe20000410000 */
[----:B------:R0:W-:Y:S01]  /*24e0*/  STG.E.128 desc[UR6][R80.64], R72 ;  /* 0x0000004850007986 */ /* 0x0001e2000c101d06 */
[----:B------:R-:W-:Y:S01]  /*24f0*/  FMUL.FTZ R82, R149, R118 ;  /* 0x0000007695527220 */ /* 0x000fe20000410000 */
[----:B------:R-:W-:-:S04]  /*2500*/  IMAD.WIDE.U32 R110, R151, 0x10, R76 ;  /* 0x00000010976e7825 */ /* 0x000fc800078e004c */
[----:B------:R-:W-:Y:S01]  /*2510*/  FMUL.FTZ R83, R149, R166 ;  /* 0x000000a695537220 */ /* 0x000fe20000410000 */
[----:B------:R-:W-:Y:S01]  /*2520*/  FADD.FTZ R168, R91, -R168 ;  /* 0x800000a85ba87221 */ /* 0x000fe20000010000 */
[----:B------:R-:W-:Y:S01]  /*2530*/  FADD.FTZ R170, R101, -R170 ;  /* 0x800000aa65aa7221 */ /* 0x000fe20000010000 */
[----:B------:R-:W-:-:S04]  /*2540*/  IMAD.WIDE.U32 R102, R150, 0x10, R76 ;  /* 0x0000001096667825 */ /* 0x000fc800078e004c */
[----:B------:R-:W-:Y:S01]  /*2550*/  FADD.FTZ R174, R161, -R174 ;  /* 0x800000aea1ae7221 */ /* 0x000fe20000010000 */
[----:B------:R-:W-:Y:S01]  /*2560*/  FMUL.FTZ R91, R83, R146 ;  /* 0x00000092535b7220 */ /* 0x000fe20000410000 */
[----:B------:R-:W-:Y:S01]  /*2570*/  FMUL.FTZ R97, R149, R164 ;  /* 0x000000a495617220 */ /* 0x000fe20000410000 */
[----:B-1----:R-:W-:-:S04]  /*2580*/  IMAD.WIDE.U32 R154, R154, 0x10, R78 ;  /* 0x000000109a9a7825 */ /* 0x002fc800078e004e */
[C---:B------:R-:W-:Y:S01]  /*2590*/  FMUL.FTZ R99, R149.reuse, R174 ;  /* 0x000000ae95637220 */ /* 0x040fe20000410000 */
[----:B------:R-:W-:Y:S01]  /*25a0*/  FMUL.FTZ R93, R149, R176 ;  /* 0x000000b0955d7220 */ /* 0x000fe20000410000 */
[--C-:B------:R-:W-:Y:S01]  /*25b0*/  IMAD.WIDE.U32 R114, R153, 0x10, R78.reuse ;  /* 0x0000001099727825 */ /* 0x100fe200078e004e */
[----:B------:R1:W-:Y:S03]  /*25c0*/  STG.E.128 desc[UR6][R154.64], R84 ;  /* 0x000000549a007986 */ /* 0x0003e6000c101d06 */
[----:B------:R-:W-:-:S04]  /*25d0*/  IMAD.WIDE.U32 R106, R151, 0x10, R78 ;  /* 0x00000010976a7825 */ /* 0x000fc800078e004e */
[C---:B0-----:R-:W-:Y:S01]  /*25e0*/  FMUL.FTZ R80, R149.reuse, R92 ;  /* 0x0000005c95507220 */ /* 0x041fe20000410000 */
[C---:B------:R-:W-:Y:S01]  /*25f0*/  FMUL.FTZ R81, R149.reuse, R116 ;  /* 0x0000007495517220 */ /* 0x040fe20000410000 */
[----:B------:R-:W-:Y:S01]  /*2600*/  FMUL.FTZ R72, R149, R168 ;  /* 0x000000a895487220 */ /* 0x000fe20000410000 */
[----:B------:R-:W-:-:S04]  /*2610*/  IMAD.WIDE.U32 R104, R148, 0x10, R76 ;  /* 0x0000001094687825 */ /* 0x000fc800078e004c */
[C---:B------:R-:W-:Y:S01]  /*2620*/  FMUL.FTZ R76, R149.reuse, R88 ;  /* 0x00000058954c7220 */ /* 0x040fe20000410000 */
[----:B------:R-:W-:Y:S01]  /*2630*/  FMUL.FTZ R77, R149, R90 ;  /* 0x0000005a954d7220 */ /* 0x000fe20000410000 */
[----:B------:R-:W-:Y:S01]  /*2640*/  FMUL.FTZ R88, R80, R146 ;  /* 0x0000009250587220 */ /* 0x000fe20000410000 */
[----:B------:R-:W-:-:S04]  /*2650*/  IMAD.WIDE.U32 R152, R152, 0x10, R78 ;  /* 0x0000001098987825 */ /* 0x000fc800078e004e */
[-C--:B------:R-:W-:Y:S01]  /*2660*/  FMUL.FTZ R89, R81, R146.reuse ;  /* 0x0000009251597220 */ /* 0x080fe20000410000 */
[----:B------:R-:W-:Y:S01]  /*2670*/  FMUL.FTZ R90, R82, R146 ;  /* 0x00000092525a7220 */ /* 0x000fe20000410000 */
[----:B------:R-:W-:Y:S01]  /*2680*/  FMUL.FTZ R73, R149, R170 ;  /* 0x000000aa95497220 */ /* 0x000fe20000410000 */
[----:B------:R-:W-:-:S04]  /*2690*/  IMAD.WIDE.U32 R150, R150, 0x10, R78 ;  /* 0x0000001096967825 */ /* 0x000fc800078e004e */
[C---:B------:R-:W-:Y:S01]  /*26a0*/  FMUL.FTZ R74, R149.reuse, R156 ;  /* 0x0000009c954a7220 */ /* 0x040fe20000410000 */
[----:B------:R-:W-:Y:S01]  /*26b0*/  FMUL.FTZ R75, R149, R160 ;  /* 0x000000a0954b7220 */ /* 0x000fe20000410000 */
[----:B-1----:R-:W-:Y:S01]  /*26c0*/  FMUL.FTZ R84, R76, R146 ;  /* 0x000000924c547220 */ /* 0x002fe20000410000 */
[----:B------:R-:W-:-:S04]  /*26d0*/  IMAD.WIDE.U32 R112, R148, 0x10, R78 ;  /* 0x0000001094707825 */ /* 0x000fc800078e004e */
[C---:B------:R-:W-:Y:S01]  /*26e0*/  FMUL.FTZ R78, R149.reuse, R96 ;  /* 0x00000060954e7220 */ /* 0x040fe20000410000 */
[----:B------:R-:W-:Y:S01]  /*26f0*/  FMUL.FTZ R79, R149, R98 ;  /* 0x00000062954f7220 */ /* 0x000fe20000410000 */
[----:B------:R-:W-:Y:S01]  /*2700*/  FMUL.FTZ R85, R77, R146 ;  /* 0x000000924d557220 */ /* 0x000fe20000410000 */
[----:B------:R-:W-:Y:S01]  /*2710*/  FMUL.FTZ R96, R149, R162 ;  /* 0x000000a295607220 */ /* 0x000fe20000410000 */
[-C--:B------:R-:W-:Y:S01]  /*2720*/  FMUL.FTZ R86, R78, R146.reuse ;  /* 0x000000924e567220 */ /* 0x080fe20000410000 */
[----:B------:R-:W-:Y:S01]  /*2730*/  FMUL.FTZ R87, R79, R146 ;  /* 0x000000924f577220 */ /* 0x000fe20000410000 */
[----:B------:R0:W-:Y:S01]  /*2740*/  STG.E.128 desc[UR6][R94.64], R76 ;  /* 0x0000004c5e007986 */ /* 0x0001e2000c101d06 */
[C---:B------:R-:W-:Y:S01]  /*2750*/  FMUL.FTZ R98, R149.reuse, R172 ;  /* 0x000000ac95627220 */ /* 0x040fe20000410000 */
[C---:B------:R-:W-:Y:S02]  /*2760*/  FMUL.FTZ R92, R149.reuse, R158 ;  /* 0x0000009e955c7220 */ /* 0x040fe40000410000 */
[----:B------:R-:W-:Y:S04]  /*2770*/  STG.E.128 desc[UR6][R114.64], R84 ;  /* 0x0000005472007986 */ /* 0x000fe8000c101d06 */
[----:B------:R1:W-:Y:S04]  /*2780*/  STG.E.128 desc[UR6][R108.64], R80 ;  /* 0x000000506c007986 */ /* 0x0003e8000c101d06 */
[----:B------:R-:W-:Y:S04]  /*2790*/  STG.E.128 desc[UR6][R152.64], R88 ;  /* 0x0000005898007986 */ /* 0x000fe8000c101d06 */
[----:B------:R2:W-:Y:S01]  /*27a0*/  STG.E.128 desc[UR6][R110.64], R72 ;  /* 0x000000486e007986 */ /* 0x0005e2000c101d06 */
[C---:B0-----:R-:W-:Y:S01]  /*27b0*/  FMUL.FTZ R94, R149.reuse, R178 ;  /* 0x000000b2955e7220 */ /* 0x041fe20000410000 */
[----:B------:R-:W-:Y:S01]  /*27c0*/  FMUL.FTZ R95, R149, R180 ;  /* 0x000000b4955f7220 */ /* 0x000fe20000410000 */
[-C--:B------:R-:W-:Y:S01]  /*27d0*/  FMUL.FTZ R76, R72, R146.reuse ;  /* 0x00000092484c7220 */ /* 0x080fe20000410000 */
[-C--:B------:R-:W-:Y:S01]  /*27e0*/  FMUL.FTZ R77, R73, R146.reuse ;  /* 0x00000092494d7220 */ /* 0x080fe20000410000 */
[-C--:B------:R-:W-:Y:S01]  /*27f0*/  FMUL.FTZ R78, R74, R146.reuse ;  /* 0x000000924a4e7220 */ /* 0x080fe20000410000 */
[-C--:B------:R-:W-:Y:S01]  /*2800*/  FMUL.FTZ R79, R75, R146.reuse ;  /* 0x000000924b4f7220 */ /* 0x080fe20000410000 */
[-C--:B-1----:R-:W-:Y:S01]  /*2810*/  FMUL.FTZ R83, R95, R146.reuse ;  /* 0x000000925f537220 */ /* 0x082fe20000410000 */
[-C--:B------:R-:W-:Y:S01]  /*2820*/  FMUL.FTZ R80, R92, R146.reuse ;  /* 0x000000925c507220 */ /* 0x080fe20000410000 */
[-C--:B------:R-:W-:Y:S01]  /*2830*/  FMUL.FTZ R81, R93, R146.reuse ;  /* 0x000000925d517220 */ /* 0x080fe20000410000 */
[-C--:B------:R-:W-:Y:S01]  /*2840*/  FMUL.FTZ R82, R94, R146.reuse ;  /* 0x000000925e527220 */ /* 0x080fe20000410000 */
[----:B------:R3:W-:Y:S01]  /*2850*/  STG.E.128 desc[UR6][R106.64], R76 ;  /* 0x0000004c6a007986 */ /* 0x0007e2000c101d06 */
[-C--:B--2---:R-:W-:Y:S01]  /*2860*/  FMUL.FTZ R72, R96, R146.reuse ;  /* 0x0000009260487220 */ /* 0x084fe20000410000 */
        /* <DEDUP_REMOVED lines=8> */
.L_x_8510:
        /* <DEDUP_REMOVED lines=67> */
[----:B0-----:R-:W-:-:S04]  /*2d20*/  IMAD.WIDE.U32 R154, R154, 0x10, R72 ;  /* 0x000000109a9a7825 */ /* 0x001fc800078e0048 */
[-C--:B------:R-:W-:Y:S01]  /*2d30*/  FMUL.FTZ R84, R75, R146.reuse ;  /* 0x000000924b547220 */ /* 0x080fe20000410000 */
[-C--:B------:R-:W-:Y:S01]  /*2d40*/  FMUL.FTZ R85, R85, R146.reuse ;  /* 0x0000009255557220 */ /* 0x080fe20000410000 */
[-C--:B------:R-:W-:Y:S01]  /*2d50*/  FMUL.FTZ R86, R77, R146.reuse ;  /* 0x000000924d567220 */ /* 0x080fe20000410000 */
[----:B------:R-:W-:Y:S01]  /*2d60*/  FMUL.FTZ R87, R87, R146 ;  /* 0x0000009257577220 */ /* 0x000fe20000410000 */
        /* <DEDUP_REMOVED lines=41> */
.L_x_8513:
        /* <DEDUP_REMOVED lines=12> */
[-C--:B------:R-:W-:Y:S01]  /*30c0*/  FFMA.FTZ R81, R81, R75.reuse, R74 ;  /* 0x0000004b51517223 */ /* 0x080fe2000001004a */
[----:B------:R-:W-:Y:S01]  /*30d0*/  FADD.FTZ R158, R158, -R155 ;  /* 0x8000009b9e9e7221 */ /* 0x000fe20000010000 */
[----:B------:R-:W-:Y:S01]  /*30e0*/  FADD.FTZ R157, R157, -R156 ;  /* 0x8000009c9d9d7221 */ /* 0x000fe20000010000 */
        /* <DEDUP_REMOVED lines=40> */
[-C--:B------:R-:W-:Y:S01]  /*3370*/  FMUL.FTZ R84, R72, R146.reuse ;  /* 0x0000009248547220 */ /* 0x080fe20000410000 */
[-C--:B------:R-:W-:Y:S01]  /*3380*/  FMUL.FTZ R85, R73, R146.reuse ;  /* 0x0000009249557220 */ /* 0x080fe20000410000 */
[----:B------:R-:W-:Y:S01]  /*3390*/  FMUL.FTZ R86, R74, R146 ;  /* 0x000000924a567220 */ /* 0x000fe20000410000 */
[----:B------:R-:W-:-:S04]  /*33a0*/  IMAD.WIDE.U32 R108, R152, 0x10, R76 ;  /* 0x00000010986c7825 */ /* 0x000fc800078e004c */
[----:B------:R-:W-:Y:S01]  /*33b0*/  FMUL.FTZ R87, R75, R146 ;  /* 0x000000924b577220 */ /* 0x000fe20000410000 */
[----:B------:R0:W-:Y:S01]  /*33c0*/  STG.E.128 desc[UR6][R80.64], R72 ;  /* 0x0000004850007986 */ /* 0x0001e2000c101d06 */
[----:B------:R-:W-:Y:S01]  /*33d0*/  FFMA.FTZ R82, R149, R93, R58 ;  /* 0x0000005d95527223 */ /* 0x000fe2000001003a */
[----:B------:R-:W-:-:S04]  /*33e0*/  IMAD.WIDE.U32 R110, R151, 0x10, R76 ;  /* 0x00000010976e7825 */ /* 0x000fc800078e004c */
[----:B------:R-:W-:Y:S01]  /*33f0*/  FADD.FTZ R162, R161, -R162 ;  /* 0x800000a2a1a27221 */ /* 0x000fe20000010000 */
[C---:B------:R-:W-:Y:S01]  /*3400*/  FFMA.FTZ R96, R149.reuse, R96, R64 ;  /* 0x0000006095607223 */ /* 0x040fe20000010040 */
[----:B------:R-:W-:Y:S01]  /*3410*/  FFMA.FTZ R93, R149, R168, R69 ;  /* 0x000000a8955d7223 */ /* 0x000fe20000010045 */
[----:B------:R-:W-:-:S04]  /*3420*/  IMAD.WIDE.U32 R102, R150, 0x10, R76 ;  /* 0x0000001096667825 */ /* 0x000fc800078e004c */
[----:B-1----:R-:W-:-:S04]  /*3430*/  IMAD.WIDE.U32 R154, R154, 0x10, R78 ;  /* 0x000000109a9a7825 */ /* 0x002fc800078e004e */
[--C-:B------:R-:W-:Y:S01]  /*3440*/  IMAD.WIDE.U32 R114, R153, 0x10, R78.reuse ;  /* 0x0000001099727825 */ /* 0x100fe200078e004e */
[----:B------:R1:W-:Y:S03]  /*3450*/  STG.E.128 desc[UR6][R154.64], R84 ;  /* 0x000000549a007986 */ /* 0x0003e6000c101d06 */
[----:B------:R-:W-:-:S04]  /*3460*/  IMAD.WIDE.U32 R106, R151, 0x10, R78 ;  /* 0x00000010976a7825 */ /* 0x000fc800078e004e */
[C---:B0-----:R-:W-:Y:S01]  /*3470*/  FFMA.FTZ R80, R149.reuse, R97, R56 ;  /* 0x0000006195507223 */ /* 0x041fe20000010038 */
[C---:B------:R-:W-:Y:S01]  /*3480*/  FFMA.FTZ R81, R149.reuse, R92, R57 ;  /* 0x0000005c95517223 */ /* 0x040fe20000010039 */
[----:B------:R-:W-:Y:S01]  /*3490*/  FFMA.FTZ R72, R149, R91, R60 ;  /* 0x0000005b95487223 */ /* 0x000fe2000001003c */
[----:B------:R-:W-:-:S04]  /*34a0*/  IMAD.WIDE.U32 R104, R148, 0x10, R76 ;  /* 0x0000001094687825 */ /* 0x000fc800078e004c */
[C---:B------:R-:W-:Y:S01]  /*34b0*/  FFMA.FTZ R76, R149.reuse, R83, R52 ;  /* 0x00000053954c7223 */ /* 0x040fe20000010034 */
[C---:B------:R-:W-:Y:S01]  /*34c0*/  FFMA.FTZ R77, R149.reuse, R88, R53 ;  /* 0x00000058954d7223 */ /* 0x040fe20000010035 */
[----:B------:R-:W-:Y:S01]  /*34d0*/  FFMA.FTZ R83, R149, R166, R59 ;  /* 0x000000a695537223 */ /* 0x000fe2000001003b */
[----:B------:R-:W-:-:S04]  /*34e0*/  IMAD.WIDE.U32 R152, R152, 0x10, R78 ;  /* 0x0000001098987825 */ /* 0x000fc800078e004e */
[----:B------:R-:W-:Y:S01]  /*34f0*/  FMUL.FTZ R88, R80, R146 ;  /* 0x0000009250587220 */ /* 0x000fe20000410000 */
[----:B------:R-:W-:Y:S01]  /*3500*/  FFMA.FTZ R73, R149, R98, R61 ;  /* 0x0000006295497223 */ /* 0x000fe2000001003d */
[----:B------:R-:W-:Y:S01]  /*3510*/  FMUL.FTZ R91, R83, R146 ;  /* 0x00000092535b7220 */ /* 0x000fe20000410000 */
[----:B------:R-:W-:-:S04]  /*3520*/  IMAD.WIDE.U32 R150, R150, 0x10, R78 ;  /* 0x0000001096967825 */ /* 0x000fc800078e004e */
[C---:B------:R-:W-:Y:S01]  /*3530*/  FFMA.FTZ R74, R149.reuse, R99, R62 ;  /* 0x00000063954a7223 */ /* 0x040fe2000001003e */
[----:B------:R-:W-:Y:S01]  /*3540*/  FFMA.FTZ R75, R149, R160, R63 ;  /* 0x000000a0954b7223 */ /* 0x000fe2000001003f */
[----:B-1----:R-:W-:Y:S01]  /*3550*/  FMUL.FTZ R84, R76, R146 ;  /* 0x000000924c547220 */ /* 0x002fe20000410000 */
[----:B------:R-:W-:-:S04]  /*3560*/  IMAD.WIDE.U32 R112, R148, 0x10, R78 ;  /* 0x0000001094707825 */ /* 0x000fc800078e004e */
[C---:B------:R-:W-:Y:S01]  /*3570*/  FFMA.FTZ R78, R149.reuse, R89, R54 ;  /* 0x00000059954e7223 */ /* 0x040fe20000010036 */
[----:B------:R-:W-:Y:S01]  /*3580*/  FFMA.FTZ R79, R149, R90, R55 ;  /* 0x0000005a954f7223 */ /* 0x000fe20000010037 */
[-C--:B------:R-:W-:Y:S01]  /*3590*/  FMUL.FTZ R85, R77, R146.reuse ;  /* 0x000000924d557220 */ /* 0x080fe20000410000 */
[-C--:B------:R-:W-:Y:S01]  /*35a0*/  FMUL.FTZ R89, R81, R146.reuse ;  /* 0x0000009251597220 */ /* 0x080fe20000410000 */
[-C--:B------:R-:W-:Y:S01]  /*35b0*/  FMUL.FTZ R86, R78, R146.reuse ;  /* 0x000000924e567220 */ /* 0x080fe20000410000 */
[-C--:B------:R-:W-:Y:S01]  /*35c0*/  FMUL.FTZ R87, R79, R146.reuse ;  /* 0x000000924f577220 */ /* 0x080fe20000410000 */
[----:B------:R-:W-:Y:S01]  /*35d0*/  FMUL.FTZ R90, R82, R146 ;  /* 0x00000092525a7220 */ /* 0x000fe20000410000 */
[----:B------:R0:W-:Y:S01]  /*35e0*/  STG.E.128 desc[UR6][R94.64], R76 ;  /* 0x0000004c5e007986 */ /* 0x0001e2000c101d06 */
[C---:B------:R-:W-:Y:S01]  /*35f0*/  FFMA.FTZ R97, R149.reuse, R116, R65 ;  /* 0x0000007495617223 */ /* 0x040fe20000010041 */
[C---:B------:R-:W-:Y:S01]  /*3600*/  FFMA.FTZ R98, R149.reuse, R163, R66 ;  /* 0x000000a395627223 */ /* 0x040fe20000010042 */
[C---:B------:R-:W-:Y:S01]  /*3610*/  FFMA.FTZ R99, R149.reuse, R162, R67 ;  /* 0x000000a295637223 */ /* 0x040fe20000010043 */
[----:B------:R-:W-:Y:S01]  /*3620*/  STG.E.128 desc[UR6][R114.64], R84 ;  /* 0x0000005472007986 */ /* 0x000fe2000c101d06 */
[----:B------:R-:W-:-:S03]  /*3630*/  FFMA.FTZ R92, R149, R117, R68 ;  /* 0x00000075955c7223 */ /* 0x000fc60000010044 */
[----:B------:R1:W-:Y:S04]  /*3640*/  STG.E.128 desc[UR6][R108.64], R80 ;  /* 0x000000506c007986 */ /* 0x0003e8000c101d06 */
[----:B------:R-:W-:Y:S04]  /*3650*/  STG.E.128 desc[UR6][R152.64], R88 ;  /* 0x0000005898007986 */ /* 0x000fe8000c101d06 */
[----:B------:R2:W-:Y:S01]  /*3660*/  STG.E.128 desc[UR6][R110.64], R72 ;  /* 0x000000486e007986 */ /* 0x0005e2000c101d06 */
[C---:B0-----:R-:W-:Y:S01]  /*3670*/  FFMA.FTZ R94, R149.reuse, R101, R70 ;  /* 0x00000065955e7223 */ /* 0x041fe20000010046 */
[----:B------:R-:W-:Y:S01]  /*3680*/  FFMA.FTZ R95, R149, R164, R71 ;  /* 0x000000a4955f7223 */ /* 0x000fe20000010047 */
        /* <DEDUP_REMOVED lines=16> */
[----:B------:R0:W-:Y:S02]  /*3790*/  STG.E.128 desc[UR6][R112.64], R80 ;  /* 0x0000005070007986 */ /* 0x0001e4000c101d06 */
.L_x_8512:
        /* <DEDUP_REMOVED lines=53> */
.L_x_8507:
        /* <DEDUP_REMOVED lines=8> */
[----:B---3--:R-:W-:-:S05]  /*3b70*/  IMAD.WIDE.U32 R4, R7, 0x10, R4 ;  /* 0x0000001007047825 */ /* 0x008fca00078e0004 */
        /* <DEDUP_REMOVED lines=12> */
.L_x_8515:
        /* <DEDUP_REMOVED lines=12> */
.L_x_10815:


//--------------------- .text._ZN10layer_norm13ln_bwd_kernelINS_13Kernel_traitsI6__halfffffjLj6144ELj1ELj1ELj8ELj16ENS_18Kernel_traits_baseILj6144ES2_ffffjLj256EEEEELb0ELb0ELb1ELb0EEEvNS_9BwdParamsE --------------------------
	.section	.text._ZN10layer_norm13ln_bwd_kernelINS_13Kernel_traitsI6__halfffffjLj6144ELj1ELj1ELj8ELj16ENS_18Kernel_traits_baseILj6144ES2_ffffjLj256EEEEELb0ELb0ELb1ELb0EEEvNS_9BwdParamsE,"ax",@progbits
	.align	128
        .global         _ZN10layer_norm13ln_bwd_kernelINS_13Kernel_traitsI6__halfffffjLj6144ELj1ELj1ELj8ELj16ENS_18Kernel_traits_baseILj6144ES2_ffffjLj256EEEEELb0ELb0ELb1ELb0EEEvNS_9BwdParamsE
        .type           _ZN10layer_norm13ln_bwd_kernelINS_13Kernel_traitsI6__halfffffjLj6144ELj1ELj1ELj8ELj16ENS_18Kernel_traits_baseILj6144ES2_ffffjLj256EEEEELb0ELb0ELb1ELb0EEEvNS_9BwdParamsE,@function
        .size           _ZN10layer_norm13ln_bwd_kernelINS_13Kernel_traitsI6__halfffffjLj6144ELj1ELj1ELj8ELj16ENS_18Kernel_traits_baseILj6144ES2_ffffjLj256EEEEELb0ELb0ELb1ELb0EEEvNS_9BwdParamsE,(.L_x_10816 - _ZN10layer_norm13ln_bwd_kernelINS_13Kernel_traitsI6__halfffffjLj6144ELj1ELj1ELj8ELj16ENS_18Kernel_traits_baseILj6144ES2_ffffjLj256EEEEELb0ELb0ELb1ELb0EEEvNS_9BwdParamsE)
        .other          _ZN10layer_norm13ln_bwd_kernelINS_13Kernel_traitsI6__halfffffjLj6144ELj1ELj1ELj8ELj16ENS_18Kernel_traits_baseILj6144ES2_ffffjLj256EEEEELb0ELb0ELb1ELb0EEEvNS_9BwdParamsE,@"STO_CUDA_ENTRY STV_DEFAULT"
_ZN10layer_norm13ln_bwd_kernelINS_13Kernel_traitsI6__halfffffjLj6144ELj1ELj1ELj8ELj16ENS_18Kernel_traits_baseILj6144ES2_ffffjLj256EEEEELb0ELb0ELb1ELb0EEEvNS_9BwdParamsE:
.text._ZN10layer_norm13ln_bwd_kernelINS_13Kernel_traitsI6__halfffffjLj6144ELj1ELj1ELj8ELj16ENS_18Kernel_traits_baseILj6144ES2_ffffjLj256EEEEELb0ELb0ELb1ELb0EEEvNS_9BwdParamsE:
        /* <DEDUP_REMOVED lines=8> */
[----:B0-----:R-:W-:-:S04]  /*0080*/  LOP3.LUT R96, R0, 0xff, RZ, 0x3c, !PT ;  /* 0x000000ff00607812 */ /* 0x001fc800078e3cff */
[----:B------:R-:W-:Y:S01]  /*0090*/  LEA.HI.SX32 R96, R3, R96, 0x1e ;  /* 0x0000006003607211 */ /* 0x000fe200078ff2ff */
[----:B------:R-:W0:Y:S01]  /*00a0*/  S2UR UR4, SR_CTAID.X ;  /* 0x00000000000479c3 */ /* 0x000e220000002500 */
[----:B------:R-:W-:Y:S02]  /*00b0*/  MOV R3, R0 ;  /* 0x0000000000037202 */ /* 0x000fe40000000f00 */
[C---:B------:R-:W-:Y:S02]  /*00c0*/  ISETP.GE.U32.AND P5, PT, R96.reuse, 0x100, PT ;  /* 0x000001006000780c */ /* 0x040fe40003fa6070 */
[C---:B------:R-:W-:Y:S02]  /*00d0*/  ISETP.GE.U32.AND P3, PT, R96.reuse, 0x200, PT ;  /* 0x000002006000780c */ /* 0x040fe40003f66070 */
[C---:B------:R-:W-:Y:S02]  /*00e0*/  ISETP.GE.U32.AND P2, PT, R96.reuse, 0x300, PT ;  /* 0x000003006000780c */ /* 0x040fe40003f46070 */
[----:B------:R-:W-:-:S02]  /*00f0*/  ISETP.GE.U32.AND P1, PT, R96, 0x400, PT ;  /* 0x000004006000780c */ /* 0x000fc40003f26070 */
[C---:B------:R-:W-:Y:S02]  /*0100*/  ISETP.GE.U32.AND P0, PT, R96.reuse, 0x500, PT ;  /* 0x000005006000780c */ /* 0x040fe40003f06070 */
[----:B------:R-:W-:Y:S02]  /*0110*/  ISETP.GE.U32.AND P4, PT, R96, 0x600, PT ;  /* 0x000006006000780c */ /* 0x000fe40003f86070 */
[----:B------:R-:W-:Y:S01]  /*0120*/  P2R R93, PR, RZ, 0x4 ;  /* 0x00000004ff5d7803 */ /* 0x000fe20000000000 */
[----:B------:R-:W1:Y:S01]  /*0130*/  @P5 LDC.64 R4, c[0x0][0x3d0] ;  /* 0x0000f400ff045b82 */ /* 0x000e620000000a00 */
[----:B------:R-:W-:Y:S02]  /*0140*/  P2R R90, PR, RZ, 0x20 ;  /* 0x00000020ff5a7803 */ /* 0x000fe40000000000 */
[----:B------:R-:W-:Y:S02]  /*0150*/  CS2R R48, SRZ ;  /* 0x0000000000307805 */ /* 0x000fe4000001ff00 */
[----:B------:R-:W-:-:S03]  /*0160*/  P2R R92, PR, RZ, 0x8 ;  /* 0x00000008ff5c7803 */ /* 0x000fc60000000000 */
[----:B------:R-:W4:Y:S08]  /*0170*/  @P3 LDC.64 R6, c[0x0][0x3d0] ;  /* 0x0000f400ff063b82 */ /* 0x000f300000000a00 */
[----:B------:R-:W3:Y:S08]  /*0180*/  @P2 LDC.64 R10, c[0x0][0x3d0] ;  /* 0x0000f400ff0a2b82 */ /* 0x000ef00000000a00 */
[----:B------:R-:W3:Y:S01]  /*0190*/  @P1 LDC.64 R12, c[0x0][0x3d0] ;  /* 0x0000f400ff0c1b82 */ /* 0x000ee20000000a00 */
[C---:B-1----:R-:W-:Y:S01]  /*01a0*/  @P5 IMAD.WIDE.U32 R4, R3.reuse, 0x8, R4 ;  /* 0x0000000803045825 */ /* 0x042fe200078e0004 */
[----:B------:R-:W-:-:S02]  /*01b0*/  @P5 LOP3.LUT R3, R3, 0x100, RZ, 0xfc, !PT ;  /* 0x0000010003035812 */ /* 0x000fc400078efcff */
[----:B0-----:R-:W-:Y:S02]  /*01c0*/  MOV R97, UR4 ;  /* 0x0000000400617c02 */ /* 0x001fe40008000f00 */
[----:B------:R-:W-:Y:S01]  /*01d0*/  CS2R R50, SRZ ;  /* 0x0000000000327805 */ /* 0x000fe2000001ff00 */
[----:B--2---:R-:W5:Y:S01]  /*01e0*/  @P5 LDG.E.64 R52, desc[UR10][R4.64] ;  /* 0x0000000a04345981 */ /* 0x004f62000c1e1b00 */
[----:B------:R-:W0:Y:S01]  /*01f0*/  @P0 LDC.64 R14, c[0x0][0x3d0] ;  /* 0x0000f400ff0e0b82 */ /* 0x000e220000000a00 */
[C---:B----4-:R-:W-:Y:S01]  /*0200*/  @P3 IMAD.WIDE.U32 R8, R3.reuse, 0x8, R6 ;  /* 0x0000000803083825 */ /* 0x050fe200078e0006 */
[----:B------:R-:W-:Y:S02]  /*0210*/  @P3 IADD3 R3, PT, PT, R3, 0x100, RZ ;  /* 0x0000010003033810 */ /* 0x000fe40007ffe0ff */
[----:B------:R-:W-:Y:S02]  /*0220*/  CS2R R44, SRZ ;  /* 0x00000000002c7805 */ /* 0x000fe4000001ff00 */
[----:B------:R-:W-:-:S02]  /*0230*/  CS2R R46, SRZ ;  /* 0x00000000002e7805 */ /* 0x000fc4000001ff00 */
[----:B------:R-:W-:Y:S01]  /*0240*/  CS2R R40, SRZ ;  /* 0x0000000000287805 */ /* 0x000fe2000001ff00 */
[----:B------:R-:W5:Y:S01]  /*0250*/  @P3 LDG.E.64 R54, desc[UR10][R8.64] ;  /* 0x0000000a08363981 */ /* 0x000f62000c1e1b00 */
[----:B------:R-:W1:Y:S01]  /*0260*/  @P4 LDC.64 R16, c[0x0][0x3d0] ;  /* 0x0000f400ff104b82 */ /* 0x000e620000000a00 */
[C---:B---3--:R-:W-:Y:S01]  /*0270*/  @P2 IMAD.WIDE.U32 R10, R3.reuse, 0x8, R10 ;  /* 0x00000008030a2825 */ /* 0x048fe200078e000a */
[----:B------:R-:W-:-:S04]  /*0280*/  @P2 IADD3 R3, PT, PT, R3, 0x100, RZ ;  /* 0x0000010003032810 */ /* 0x000fc80007ffe0ff */
[----:B------:R-:W5:Y:S01]  /*0290*/  @P2 LDG.E.64 R56, desc[UR10][R10.64] ;  /* 0x0000000a0a382981 */ /* 0x000f62000c1e1b00 */
[C---:B------:R-:W-:Y:S01]  /*02a0*/  @P1 IMAD.WIDE.U32 R12, R3.reuse, 0x8, R12 ;  /* 0x00000008030c1825 */ /* 0x040fe200078e000c */
[----:B------:R-:W-:Y:S02]  /*02b0*/  @P1 IADD3 R3, PT, PT, R3, 0x100, RZ ;  /* 0x0000010003031810 */ /* 0x000fe40007ffe0ff */
[----:B------:R-:W-:Y:S02]  /*02c0*/  ISETP.GE.AND P2, PT, R97, UR5, PT ;  /* 0x0000000561007c0c */ /* 0x000fe4000bf46270 */
[----:B------:R-:W-:Y:S01]  /*02d0*/  CS2R R42, SRZ ;  /* 0x00000000002a7805 */ /* 0x000fe2000001ff00 */
[----:B------:R2:W5:Y:S01]  /*02e0*/  @P1 LDG.E.64 R58, desc[UR10][R12.64] ;  /* 0x0000000a0c3a1981 */ /* 0x000562000c1e1b00 */
[C---:B0-----:R-:W-:Y:S01]  /*02f0*/  @P0 IMAD.WIDE.U32 R14, R3.reuse, 0x8, R14 ;  /* 0x00000008030e0825 */ /* 0x041fe200078e000e */
[----:B------:R-:W-:Y:S02]  /*0300*/  @P0 IADD3 R3, PT, PT, R3, 0x100, RZ ;  /* 0x0000010003030810 */ /* 0x000fe40007ffe0ff */
[----:B------:R-:W-:-:S02]  /*0310*/  CS2R R36, SRZ ;  /* 0x0000000000247805 */ /* 0x000fc4000001ff00 */
[----:B------:R-:W-:Y:S02]  /*0320*/  CS2R R38, SRZ ;  /* 0x0000000000267805 */ /* 0x000fe4000001ff00 */
[----:B------:R-:W-:Y:S01]  /*0330*/  CS2R R32, SRZ ;  /* 0x0000000000207805 */ /* 0x000fe2000001ff00 */
[----:B------:R0:W5:Y:S01]  /*0340*/  @P0 LDG.E.64 R60, desc[UR10][R14.64] ;  /* 0x0000000a0e3c0981 */ /* 0x000162000c1e1b00 */
[----:B-1----:R-:W-:Y:S01]  /*0350*/  @P4 IMAD.WIDE.U32 R6, R3, 0x8, R16 ;  /* 0x0000000803064825 */ /* 0x002fe200078e0010 */
[----:B------:R-:W-:Y:S02]  /*0360*/  CS2R R34, SRZ ;  /* 0x0000000000227805 */ /* 0x000fe4000001ff00 */
[----:B------:R-:W-:Y:S02]  /*0370*/  CS2R R28, SRZ ;  /* 0x00000000001c7805 */ /* 0x000fe4000001ff00 */
[----:B------:R-:W-:Y:S02]  /*0380*/  CS2R R30, SRZ ;  /* 0x00000000001e7805 */ /* 0x000fe4000001ff00 */
[----:B------:R-:W-:Y:S01]  /*0390*/  CS2R R24, SRZ ;  /* 0x0000000000187805 */ /* 0x000fe2000001ff00 */
[----:B------:R1:W5:Y:S01]  /*03a0*/  @P4 LDG.E.64 R62, desc[UR10][R6.64] ;  /* 0x0000000a063e4981 */ /* 0x000362000c1e1b00 */
[----:B------:R-:W-:-:S02]  /*03b0*/  CS2R R26, SRZ ;  /* 0x00000000001a7805 */ /* 0x000fc4000001ff00 */
[----:B------:R-:W-:Y:S02]  /*03c0*/  CS2R R20, SRZ ;  /* 0x0000000000147805 */ /* 0x000fe4000001ff00 */
[----:B------:R-:W-:Y:S02]  /*03d0*/  CS2R R22, SRZ ;  /* 0x0000000000167805 */ /* 0x000fe4000001ff00 */
[----:B------:R-:W-:Y:S02]  /*03e0*/  CS2R R16, SRZ ;  /* 0x0000000000107805 */ /* 0x000fe4000001ff00 */
[----:B------:R-:W-:Y:S02]  /*03f0*/  CS2R R18, SRZ ;  /* 0x0000000000127805 */ /* 0x000fe4000001ff00 */
[----:B--2---:R-:W-:Y:S02]  /*0400*/  CS2R R12, SRZ ;  /* 0x00000000000c7805 */ /* 0x004fe4000001ff00 */
[----:B0-----:R-:W-:-:S02]  /*0410*/  CS2R R14, SRZ ;  /* 0x00000000000e7805 */ /* 0x001fc4000001ff00 */
[----:B------:R-:W-:Y:S02]  /*0420*/  CS2R R8, SRZ ;  /* 0x0000000000087805 */ /* 0x000fe4000001ff00 */
[----:B------:R-:W-:Y:S02]  /*0430*/  CS2R R10, SRZ ;  /* 0x00000000000a7805 */ /* 0x000fe4000001ff00 */
[----:B------:R-:W-:Y:S02]  /*0440*/  CS2R R4, SRZ ;  /* 0x0000000000047805 */ /* 0x000fe4000001ff00 */
[----:B-1----:R-:W-:Y:S01]  /*0450*/  CS2R R6, SRZ ;  /* 0x0000000000067805 */ /* 0x002fe2000001ff00 */
[----:B------:R-:W-:Y:S06]  /*0460*/  @P2 BRA `(.L_x_8516) ;  /* 0x0000005000442947 */ /* 0x000fec0003800000 */
[----:B-----5:R-:W-:Y:S02]  /*0470*/  MOV R104, R55 ;  /* 0x0000003700687202 */ /* 0x020fe40000000f00 */
[----:B------:R-:W-:Y:S02]  /*0480*/  CS2R R48, SRZ ;  /* 0x0000000000307805 */ /* 0x000fe4000001ff00 */
[----:B------:R-:W-:Y:S02]  /*0490*/  SHF.R.U32.HI R4, RZ, 0x10, R55 ;  /* 0x00000010ff047819 */ /* 0x000fe40000011637 */
        /* <DEDUP_REMOVED lines=35> */
[--C-:B------:R-:W-:Y:S01]  /*06d0*/  SHF.R.U64 R0, R52, 0x10, R53.reuse ;  /* 0x0000001034007819 */ /* 0x100fe20000001235 */
[----:B------:R-:W-:Y:S01]  /*06e0*/  UPLOP3.LUT UP1, UPT, UPT, UPT, UPT, 0x40, 0x4 ;  /* 0x000000000004789c */ /* 0x000fe20003f2e870 */
[----:B------:R-:W-:Y:S01]  /*06f0*/  MOV R102, R53 ;  /* 0x0000003500667202 */ /* 0x000fe20000000f00 */
[----:B------:R-:W0:Y:S01]  /*0700*/  LDCU UR15, c[0x0][0x40c] ;  /* 0x00008180ff0f77ac */ /* 0x000e220008000800 */
[----:B------:R-:W-:Y:S02]  /*0710*/  SHF.R.U32.HI R2, RZ, 0x10, R53 ;  /* 0x00000010ff027819 */ /* 0x000fe40000011635 */
[----:B------:R-:W-:Y:S01]  /*0720*/  MOV R103, R54 ;  /* 0x0000003600677202 */ /* 0x000fe20000000f00 */
[----:B------:R-:W1:Y:S01]  /*0730*/  LDCU.U8 UR9, c[0x0][0x410] ;  /* 0x00008200ff0977ac */ /* 0x000e620008000000 */
[----:B------:R-:W-:-:S02]  /*0740*/  SHF.R.U64 R3, R54, 0x10, R55 ;  /* 0x0000001036037819 */ /* 0x000fc40000001237 */
[----:B------:R-:W-:Y:S01]  /*0750*/  PRMT R104, R104, 0x5410, R4 ;  /* 0x0000541068687816 */ /* 0x000fe20000000004 */
[----:B------:R-:W2:Y:S01]  /*0760*/  LDCU UR14, c[0x0][0x400] ;  /* 0x00008000ff0e77ac */ /* 0x000ea20008000800 */
[----:B------:R-:W-:Y:S02]  /*0770*/  PRMT R105, R105, 0x5410, R5 ;  /* 0x0000541069697816 */ /* 0x000fe40000000005 */
[----:B------:R-:W-:Y:S02]  /*0780*/  CS2R R4, SRZ ;  /* 0x0000000000047805 */ /* 0x000fe4000001ff00 */
[----:B------:R-:W-:Y:S01]  /*0790*/  PRMT R106, R106, 0x5410, R6 ;  /* 0x000054106a6a7816 */ /* 0x000fe20000000006 */
[----:B------:R-:W3:Y:S01]  /*07a0*/  LDCU.64 UR12, c[0x0][0x438] ;  /* 0x00008700ff0c77ac */ /* 0x000ee20008000a00 */
[----:B------:R-:W-:Y:S02]  /*07b0*/  PRMT R107, R107, 0x5410, R7 ;  /* 0x000054106b6b7816 */ /* 0x000fe40000000007 */
[----:B------:R-:W-:-:S02]  /*07c0*/  CS2R R6, SRZ ;  /* 0x0000000000067805 */ /* 0x000fc4000001ff00 */
[----:B------:R-:W-:Y:S01]  /*07d0*/  PRMT R108, R108, 0x5410, R8 ;  /* 0x000054106c6c7816 */ /* 0x000fe20000000008 */
[----:B------:R-:W4:Y:S01]  /*07e0*/  LDCU.64 UR6, c[0x0][0x478] ;  /* 0x00008f00ff0677ac */ /* 0x000f220008000a00 */
[----:B------:R-:W-:Y:S02]  /*07f0*/  PRMT R109, R109, 0x5410, R9 ;  /* 0x000054106d6d7816 */ /* 0x000fe40000000009 */
[----:B------:R-:W-:Y:S02]  /*0800*/  CS2R R8, SRZ ;  /* 0x0000000000087805 */ /* 0x000fe4000001ff00 */
[----:B------:R-:W-:Y:S02]  /*0810*/  PRMT R110, R110, 0x5410, R10 ;  /* 0x000054106e6e7816 */ /* 0x000fe4000000000a */
[----:B------:R-:W-:Y:S02]  /*0820*/  PRMT R111, R111, 0x5410, R11 ;  /* 0x000054106f6f7816 */ /* 0x000fe4000000000b */
[----:B------:R-:W-:-:S02]  /*0830*/  CS2R R10, SRZ ;  /* 0x00000000000a7805 */ /* 0x000fc4000001ff00 */
[----:B------:R-:W-:Y:S02]  /*0840*/  PRMT R112, R112, 0x5410, R12 ;  /* 0x0000541070707816 */ /* 0x000fe4000000000c */
[----:B------:R-:W-:Y:S02]  /*0850*/  CS2R R12, SRZ ;  /* 0x00000000000c7805 */ /* 0x000fe4000001ff00 */
[----:B------:R-:W-:Y:S02]  /*0860*/  PRMT R101, R101, 0x5410, R0 ;  /* 0x0000541065657816 */ /* 0x000fe40000000000 */
[----:B------:R-:W-:Y:S02]  /*0870*/  PRMT R102, R102, 0x5410, R2 ;  /* 0x0000541066667816 */ /* 0x000fe40000000002 */
[----:B01234-:R-:W-:-:S07]  /*0880*/  PRMT R103, R103, 0x5410, R3 ;  /* 0x0000541067677816 */ /* 0x01ffce0000000003 */
.L_x_8568:
        /* <DEDUP_REMOVED lines=19> */
[C---:B------:R-:W-:Y:S01]  /*09c0*/  ISETP.GE.U32.AND P0, PT, R96.reuse, 0x100, PT ;  /* 0x000001006000780c */ /* 0x040fe20003f06070 */
        /* <DEDUP_REMOVED lines=9> */
[C---:B------:R-:W-:Y:S02]  /*0a60*/  ISETP.GE.U32.AND P3, PT, R96.reuse, 0x300, PT ;  /* 0x000003006000780c */ /* 0x040fe40003f66070 */
[----:B------:R-:W-:Y:S02]  /*0a70*/  LEA.HI R89, R89, R88, RZ, 0x2 ;  /* 0x0000005859597211 */ /* 0x000fe400078f10ff */
[C---:B------:R-:W-:Y:S02]  /*0a80*/  ISETP.GE.U32.AND P4, PT, R96.reuse, 0x400, PT ;  /* 0x000004006000780c */ /* 0x040fe40003f86070 */
[----:B------:R-:W-:-:S02]  /*0a90*/  ISETP.GE.U32.AND P5, PT, R96, 0x500, PT ;  /* 0x000005006000780c */ /* 0x000fc40003fa6070 */
[-C--:B0-----:R-:W-:Y:S02]  /*0aa0*/  LEA.HI.SX32 R159, R87, R0.reuse, 0x1e ;  /* 0x00000000579f7211 */ /* 0x081fe400078ff2ff */
[----:B------:R-:W-:Y:S02]  /*0ab0*/  LEA.HI.SX32 R161, R89, R0, 0x1e ;  /* 0x0000000059a17211 */ /* 0x000fe400078ff2ff */
[----:B------:R-:W-:Y:S02]  /*0ac0*/  MOV R93, R159 ;  /* 0x0000009f005d7202 */ /* 0x000fe40000000f00 */
[----:B--2---:R-:W-:Y:S02]  /*0ad0*/  FSEL R92, R84, RZ, !P6 ;  /* 0x000000ff545c7208 */ /* 0x004fe40007000000 */
[----:B------:R-:W-:Y:S01]  /*0ae0*/  ISETP.GE.U32.AND P6, PT, R96, 0x600, PT ;  /* 0x000006006000780c */ /* 0x000fe20003fc6070 */
[----:B------:R-:W-:-:S12]  /*0af0*/  @!P0 BRA `(.L_x_8520) ;  /* 0x0000000000b48947 */ /* 0x000fd80003800000 */
[----:B------:R-:W0:Y:S08]  /*0b00*/  LDC.64 R84, c[0x0][0x3a8] ;  /* 0x0000ea00ff547b82 */ /* 0x000e300000000a00 */
[----:B------:R-:W1:Y:S01]  /*0b10*/  LDC.64 R88, c[0x0][0x428] ;  /* 0x00010a00ff587b82 */ /* 0x000e620000000a00 */
[----:B0-----:R-:W-:-:S06]  /*0b20*/  IMAD.WIDE.U32 R84, R93, 0x10, R84 ;  /* 0x000000105d547825 */ /* 0x001fcc00078e0054 */
[----:B------:R-:W2:Y:S01]  /*0b30*/  LDG.E.128 R84, desc[UR10][R84.64] ;  /* 0x0000000a54547981 */ /* 0x000ea2000c1e1d00 */
[----:B------:R-:W-:Y:S01]  /*0b40*/  ISETP.NE.U32.AND P0, PT, RZ, UR12, PT ;  /* 0x0000000cff007c0c */ /* 0x000fe2000bf05070 */
[----:B-1----:R-:W-:-:S03]  /*0b50*/  IMAD.WIDE.U32 R88, R161, 0x10, R88 ;  /* 0x00000010a1587825 */ /* 0x002fc600078e0058 */
[----:B------:R-:W-:-:S03]  /*0b60*/  ISETP.NE.AND.EX P0, PT, RZ, UR13, PT, P0 ;  /* 0x0000000dff007c0c */ /* 0x000fc6000bf05300 */
[----:B------:R-:W3:Y:S01]  /*0b70*/  LDG.E.128 R88, desc[UR10][R88.64] ;  /* 0x0000000a58587981 */ /* 0x000ee2000c1e1d00 */
[----:B------:R-:W-:-:S09]  /*0b80*/  HADD2.F32 R123, -RZ, R101.H0_H0 ;  /* 0x20000065ff7b7230 */ /* 0x000fd20000004100 */
[----:B------:R-:W0:Y:S01]  /*0b90*/  @P0 LDC.64 R94, c[0x0][0x438] ;  /* 0x00010e00ff5e0b82 */ /* 0x000e220000000a00 */
[----:B------:R-:W-:Y:S01]  /*0ba0*/  IADD3 R161, PT, PT, R161, 0x100, RZ ;  /* 0x00000100a1a17810 */ /* 0x000fe20007ffe0ff */
[C---:B0-----:R-:W-:Y:S01]  /*0bb0*/  @P0 IMAD.WIDE.U32 R94, R93.reuse, 0x10, R94 ;  /* 0x000000105d5e0825 */ /* 0x041fe200078e005e */
[----:B------:R-:W-:-:S04]  /*0bc0*/  IADD3 R93, PT, PT, R93, 0x100, RZ ;  /* 0x000001005d5d7810 */ /* 0x000fc80007ffe0ff */
[----:B------:R0:W5:Y:S01]  /*0bd0*/  @P0 LDG.E.128 R52, desc[UR10][R94.64] ;  /* 0x0000000a5e340981 */ /* 0x000162000c1e1d00 */
[C---:B--2---:R-:W-:Y:S01]  /*0be0*/  FADD.FTZ R85, -R92.reuse, R85 ;  /* 0x000000555c557221 */ /* 0x044fe20000010100 */
[C---:B------:R-:W-:Y:S01]  /*0bf0*/  FADD.FTZ R3, -R92.reuse, R84 ;  /* 0x000000545c037221 */ /* 0x040fe20000010100 */
[----:B------:R-:W-:Y:S02]  /*0c00*/  HADD2.F32 R84, -RZ, R101.H1_H1 ;  /* 0x30000065ff547230 */ /* 0x000fe40000004100 */
[----:B------:R-:W-:Y:S01]  /*0c10*/  FADD.FTZ R87, -R92, R87 ;  /* 0x000000575c577221 */ /* 0x000fe20000010100 */
[C---:B-----5:R-:W-:Y:S01]  /*0c20*/  FMUL.FTZ R116, R100.reuse, R85 ;  /* 0x0000005564747220 */ /* 0x060fe20000410000 */
[--C-:B------:R-:W-:Y:S02]  /*0c30*/  HADD2.F32 R85, -RZ, R102.reuse.H0_H0 ;  /* 0x20000066ff557230 */ /* 0x100fe40000004100 */
[----:B------:R-:W-:Y:S01]  /*0c40*/  FMUL.FTZ R3, R100, R3 ;  /* 0x0000000364037220 */ /* 0x000fe20000410000 */
[----:B------:R-:W-:Y:S01]  /*0c50*/  FADD.FTZ R125, -R92, R86 ;  /* 0x000000565c7d7221 */ /* 0x000fe20000010100 */
[----:B---3--:R-:W-:Y:S01]  /*0c60*/  FMUL.FTZ R114, R88, R123 ;  /* 0x0000007b58727220 */ /* 0x008fe20000410000 */
[----:B------:R-:W-:Y:S01]  /*0c70*/  FMUL.FTZ R123, R89, R84 ;  /* 0x00000054597b7220 */ /* 0x000fe20000410000 */
[----:B------:R-:W-:Y:S01]  /*0c80*/  FMUL.FTZ R138, R90, R85 ;  /* 0x000000555a8a7220 */ /* 0x000fe20000410000 */
[----:B------:R-:W-:Y:S01]  /*0c90*/  FMUL.FTZ R140, R100, R87 ;  /* 0x00000057648c7220 */ /* 0x000fe20000410000 */
[----:B------:R-:W-:Y:S01]  /*0ca0*/  FADD.FTZ R84, RZ, R114 ;  /* 0x00000072ff547221 */ /* 0x000fe20000010000 */
[----:B------:R-:W-:Y:S01]  /*0cb0*/  FFMA.FTZ R85, R3, R114, RZ ;  /* 0x0000007203557223 */ /* 0x000fe200000100ff */
[----:B------:R-:W-:-:S02]  /*0cc0*/  HADD2.F32 R86, -RZ, R102.H1_H1 ;  /* 0x30000066ff567230 */ /* 0x000fc40000004100 */
        /* <DEDUP_REMOVED lines=15> */
[----:B------:R-:W-:-:S07]  /*0dc0*/  FFMA.FTZ R94, R140, R147, R85 ;  /* 0x000000938c5e7223 */ /* 0x000fce0000010055 */
.L_x_8520:
[----:B------:R-:W-:Y:S05]  /*0dd0*/  BSYNC.RECONVERGENT B1 ;  /* 0x0000000000017941 */ /* 0x000fea0003800200 */
.L_x_8519:
[----:B------:R-:W-:Y:S04]  /*0de0*/  BSSY.RECONVERGENT B1, `(.L_x_8521) ;  /* 0x000002f000017945 */ /* 0x000fe80003800200 */
[----:B------:R-:W-:Y:S05]  /*0df0*/  @!P1 BRA `(.L_x_8522) ;  /* 0x0000000000b49947 */ /* 0x000fea0003800000 */
[----:B------:R-:W0:Y:S01]  /*0e00*/  LDC.64 R84, c[0x0][0x3a8] ;  /* 0x0000ea00ff547b82 */ /* 0x000e220000000a00 */
[----:B------:R-:W-:-:S07]  /*0e10*/  ISETP.NE.U32.AND P0, PT, RZ, UR12, PT ;  /* 0x0000000cff007c0c */ /* 0x000fce000bf05070 */
[----:B------:R-:W1:Y:S01]  /*0e20*/  LDC.64 R88, c[0x0][0x428] ;  /* 0x00010a00ff587b82 */ /* 0x000e620000000a00 */
[----:B------:R-:W-:-:S13]  /*0e30*/  ISETP.NE.AND.EX P0, PT, RZ, UR13, PT, P0 ;  /* 0x0000000dff007c0c */ /* 0x000fda000bf05300 */
        /* <DEDUP_REMOVED lines=8> */
[----:B------:R-:W-:Y:S02]  /*0ec0*/  IADD3 R161, PT, PT, R161, 0x100, RZ ;  /* 0x00000100a1a17810 */ /* 0x000fe40007ffe0ff */
[----:B------:R-:W-:Y:S01]  /*0ed0*/  IADD3 R93, PT, PT, R93, 0x100, RZ ;  /* 0x000001005d5d7810 */ /* 0x000fe20007ffe0ff */
[C---:B---3--:R-:W-:Y:S01]  /*0ee0*/  FADD.FTZ R113, -R92.reuse, R84 ;  /* 0x000000545c717221 */ /* 0x048fe20000010100 */
[C---:B------:R-:W-:Y:S01]  /*0ef0*/  FADD.FTZ R129, -R92.reuse, R85 ;  /* 0x000000555c817221 */ /* 0x040fe20000010100 */
[----:B------:R-:W-:Y:S02]  /*0f00*/  HADD2.F32 R84, -RZ, R103.H1_H1 ;  /* 0x30000067ff547230 */ /* 0x000fe40000004100 */
[----:B------:R-:W-:Y:S01]  /*0f10*/  FADD.FTZ R87, -R92, R87 ;  /* 0x000000575c577221 */ /* 0x000fe20000010100 */
[----:B------:R-:W-:-:S02]  /*0f20*/  HADD2.F32 R85, -RZ, R104.H0_H0 ;  /* 0x20000068ff557230 */ /* 0x000fc40000004100 */
[C---:B-----5:R-:W-:Y:S01]  /*0f30*/  FMUL.FTZ R113, R100.reuse, R113 ;  /* 0x0000007164717220 */ /* 0x060fe20000410000 */
[----:B------:R-:W-:Y:S01]  /*0f40*/  FMUL.FTZ R120, R100, R129 ;  /* 0x0000008164787220 */ /* 0x000fe20000410000 */
[----:B------:R-:W-:Y:S01]  /*0f50*/  FADD.FTZ R129, -R92, R86 ;  /* 0x000000565c817221 */ /* 0x000fe20000010100 */
[----:B----4-:R-:W-:Y:S01]  /*0f60*/  FMUL.FTZ R118, R88, R127 ;  /* 0x0000007f58767220 */ /* 0x010fe20000410000 */
[----:B------:R-:W-:Y:S01]  /*0f70*/  FMUL.FTZ R127, R89, R84 ;  /* 0x00000054597f7220 */ /* 0x000fe20000410000 */
[----:B------:R-:W-:Y:S01]  /*0f80*/  FMUL.FTZ R142, R90, R85 ;  /* 0x000000555a8e7220 */ /* 0x000fe20000410000 */
[C---:B------:R-:W-:Y:S01]  /*0f90*/  FMUL.FTZ R144, R100.reuse, R87 ;  /* 0x0000005764907220 */ /* 0x040fe20000410000 */
[----:B------:R-:W-:Y:S01]  /*0fa0*/  FADD.FTZ R84, R95, R118 ;  /* 0x000000765f547221 */ /* 0x000fe20000010000 */
[----:B------:R-:W-:Y:S01]  /*0fb0*/  FFMA.FTZ R85, R113, R118, R94 ;  /* 0x0000007671557223 */ /* 0x000fe2000001005e */
[----:B------:R-:W-:Y:S02]  /*0fc0*/  HADD2.F32 R86, -RZ, R104.H1_H1 ;  /* 0x30000068ff567230 */ /* 0x000fe40000004100 */
        /* <DEDUP_REMOVED lines=16> */
.L_x_8522:
[----:B------:R-:W-:Y:S05]  /*10d0*/  BSYNC.RECONVERGENT B1 ;  /* 0x0000000000017941 */ /* 0x000fea0003800200 */
.L_x_8521:
        /* <DEDUP_REMOVED lines=47> */
.L_x_8524:
[----:B------:R-:W-:Y:S05]  /*13d0*/  BSYNC.RECONVERGENT B1 ;  /* 0x0000000000017941 */ /* 0x000fea0003800200 */
.L_x_8523:
[----:B------:R-:W-:Y:S04]  /*13e0*/  BSSY.RECONVERGENT B1, `(.L_x_8525) ;  /* 0x000002f000017945 */ /* 0x000fe80003800200 */
[----:B------:R-:W-:Y:S05]  /*13f0*/  @!P4 BRA `(.L_x_8526) ;  /* 0x0000000000b4c947 */ /* 0x000fea0003800000 */
[----:B------:R-:W0:Y:S01]  /*1400*/  LDC.64 R84, c[0x0][0x3a8] ;  /* 0x0000ea00ff547b82 */ /* 0x000e220000000a00 */
[----:B------:R-:W-:-:S07]  /*1410*/  ISETP.NE.U32.AND P0, PT, RZ, UR12, PT ;  /* 0x0000000cff007c0c */ /* 0x000fce000bf05070 */
[----:B------:R-:W1:Y:S01]  /*1420*/  LDC.64 R88, c[0x0][0x428] ;  /* 0x00010a00ff587b82 */ /* 0x000e620000000a00 */
[----:B0-----:R-:W-:-:S06]  /*1430*/  IMAD.WIDE.U32 R84, R93, 0x10, R84 ;  /* 0x000000105d547825 */ /* 0x001fcc00078e0054 */
[----:B------:R-:W2:Y:S01]  /*1440*/  LDG.E.128 R84, desc[UR10][R84.64] ;  /* 0x0000000a54547981 */ /* 0x000ea2000c1e1d00 */
[----:B------:R-:W-:Y:S01]  /*1450*/  ISETP.NE.AND.EX P0, PT, RZ, UR13, PT, P0 ;  /* 0x0000000dff007c0c */ /* 0x000fe2000bf05300 */
[----:B-1----:R-:W-:-:S06]  /*1460*/  IMAD.WIDE.U32 R88, R161, 0x10, R88 ;  /* 0x00000010a1587825 */ /* 0x002fcc00078e0058 */
[----:B------:R-:W3:Y:S06]  /*1470*/  LDG.E.128 R88, desc[UR10][R88.64] ;  /* 0x0000000a58587981 */ /* 0x000eec000c1e1d00 */
[----:B------:R-:W0:Y:S01]  /*1480*/  @P0 LDC.64 R152, c[0x0][0x438] ;  /* 0x00010e00ff980b82 */ /* 0x000e220000000a00 */
[----:B------:R-:W-:Y:S01]  /*1490*/  HADD2.F32 R135, -RZ, R107.H0_H0 ;  /* 0x2000006bff877230 */ /* 0x000fe20000004100 */
[----:B------:R-:W-:Y:S01]  /*14a0*/  IADD3 R161, PT, PT, R161, 0x100, RZ ;  /* 0x00000100a1a17810 */ /* 0x000fe20007ffe0ff */
[----:B0-----:R-:W-:-:S05]  /*14b0*/  @P0 IMAD.WIDE.U32 R152, R93, 0x10, R152 ;  /* 0x000000105d980825 */ /* 0x001fca00078e0098 */
[----:B------:R0:W5:Y:S01]  /*14c0*/  @P0 LDG.E.128 R64, desc[UR10][R152.64] ;  /* 0x0000000a98400981 */ /* 0x000162000c1e1d00 */
[----:B------:R-:W-:Y:S01]  /*14d0*/  IADD3 R93, PT, PT, R93, 0x100, RZ ;  /* 0x000001005d5d7810 */ /* 0x000fe20007ffe0ff */
[C---:B--2---:R-:W-:Y:S01]  /*14e0*/  FADD.FTZ R117, -R92.reuse, R84 ;  /* 0x000000545c757221 */ /* 0x044fe20000010100 */
[C---:B------:R-:W-:Y:S01]  /*14f0*/  FADD.FTZ R137, -R92.reuse, R85 ;  /* 0x000000555c897221 */ /* 0x040fe20000010100 */
[----:B------:R-:W-:Y:S02]  /*1500*/  HADD2.F32 R84, -RZ, R107.H1_H1 ;  /* 0x3000006bff547230 */ /* 0x000fe40000004100 */
[----:B------:R-:W-:Y:S01]  /*1510*/  FADD.FTZ R87, -R92, R87 ;  /* 0x000000575c577221 */ /* 0x000fe20000010100 */
[--C-:B------:R-:W-:Y:S02]  /*1520*/  HADD2.F32 R85, -RZ, R108.reuse.H0_H0 ;  /* 0x2000006cff557230 */ /* 0x100fe40000004100 */
[C---:B-----5:R-:W-:Y:S01]  /*1530*/  FMUL.FTZ R117, R100.reuse, R117 ;  /* 0x0000007564757220 */ /* 0x060fe20000410000 */
[----:B------:R-:W-:Y:S01]  /*1540*/  FMUL.FTZ R128, R100, R137 ;  /* 0x0000008964807220 */ /* 0x000fe20000410000 */
[----:B------:R-:W-:Y:S01]  /*1550*/  FADD.FTZ R137, -R92, R86 ;  /* 0x000000565c897221 */ /* 0x000fe20000010100 */
[----:B---3--:R-:W-:Y:S01]  /*1560*/  FMUL.FTZ R126, R88, R135 ;  /* 0x00000087587e7220 */ /* 0x008fe20000410000 */
[----:B------:R-:W-:Y:S01]  /*1570*/  FMUL.FTZ R135, R89, R84 ;  /* 0x0000005459877220 */ /* 0x000fe20000410000 */
[----:B------:R-:W-:Y:S01]  /*1580*/  FMUL.FTZ R150, R90, R85 ;  /* 0x000000555a967220 */ /* 0x000fe20000410000 */
[----:B0-----:R-:W-:Y:S01]  /*1590*/  FMUL.FTZ R152, R100, R87 ;  /* 0x0000005764987220 */ /* 0x001fe20000410000 */
[----:B------:R-:W-:Y:S01]  /*15a0*/  FADD.FTZ R84, R95, R126 ;  /* 0x0000007e5f547221 */ /* 0x000fe20000010000 */
[----:B------:R-:W-:Y:S01]  /*15b0*/  FFMA.FTZ R85, R117, R126, R94 ;  /* 0x0000007e75557223 */ /* 0x000fe2000001005e */
        /* <DEDUP_REMOVED lines=17> */
.L_x_8526:
[----:B------:R-:W-:Y:S05]  /*16d0*/  BSYNC.RECONVERGENT B1 ;  /* 0x0000000000017941 */ /* 0x000fea0003800200 */
.L_x_8525:
        /* <DEDUP_REMOVED lines=26> */
[----:B0-----:R-:W-:Y:S01]  /*1880*/  FMUL.FTZ R154, R90, R85 ;  /* 0x000000555a9a7220 */ /* 0x001fe20000410000 */
[----:B------:R-:W-:Y:S01]  /*1890*/  FMUL.FTZ R156, R100, R87 ;  /* 0x00000057649c7220 */ /* 0x000fe20000410000 */
        /* <DEDUP_REMOVED lines=19> */
.L_x_8528:
[----:B------:R-:W-:Y:S05]  /*19d0*/  BSYNC.RECONVERGENT B1 ;  /* 0x0000000000017941 */ /* 0x000fea0003800200 */
.L_x_8527:
        /* <DEDUP_REMOVED lines=9> */
[----:B------:R-:W0:Y:S02]  /*1a70*/  @P0 LDC.64 R160, c[0x0][0x438] ;  /* 0x00010e00ffa00b82 */ /* 0x000e240000000a00 */
[----:B0-----:R-:W-:-:S05]  /*1a80*/  @P0 IMAD.WIDE.U32 R160, R93, 0x10, R160 ;  /* 0x000000105da00825 */ /* 0x001fca00078e00a0 */
[----:B------:R0:W5:Y:S01]  /*1a90*/  @P0 LDG.E.128 R72, desc[UR10][R160.64] ;  /* 0x0000000aa0480981 */ /* 0x000162000c1e1d00 */
[C---:B--2---:R-:W-:Y:S01]  /*1aa0*/  FADD.FTZ R93, -R92.reuse, R85 ;  /* 0x000000555c5d7221 */ /* 0x044fe20000010100 */
[--C-:B------:R-:W-:Y:S02]  /*1ab0*/  HADD2.F32 R85, -RZ, R111.reuse.H0_H0 ;  /* 0x2000006fff557230 */ /* 0x100fe40000004100 */
[C---:B------:R-:W-:Y:S01]  /*1ac0*/  FADD.FTZ R121, -R92.reuse, R84 ;  /* 0x000000545c797221 */ /* 0x040fe20000010100 */
[----:B------:R-:W-:Y:S02]  /*1ad0*/  HADD2.F32 R84, -RZ, R111.H1_H1 ;  /* 0x3000006fff547230 */ /* 0x000fe40000004100 */
[C---:B------:R-:W-:Y:S01]  /*1ae0*/  FADD.FTZ R87, -R92.reuse, R87 ;  /* 0x000000575c577221 */ /* 0x040fe20000010100 */
[----:B------:R-:W-:Y:S01]  /*1af0*/  FADD.FTZ R145, -R92, R86 ;  /* 0x000000565c917221 */ /* 0x000fe20000010100 */
[C---:B-----5:R-:W-:Y:S01]  /*1b00*/  FMUL.FTZ R121, R100.reuse, R121 ;  /* 0x0000007964797220 */ /* 0x060fe20000410000 */
[----:B------:R-:W-:Y:S01]  /*1b10*/  FMUL.FTZ R136, R100, R93 ;  /* 0x0000005d64887220 */ /* 0x000fe20000410000 */
[----:B---3--:R-:W-:Y:S01]  /*1b20*/  FMUL.FTZ R134, R88, R85 ;  /* 0x0000005558867220 */ /* 0x008fe20000410000 */
[----:B------:R-:W-:-:S02]  /*1b30*/  HADD2.F32 R85, -RZ, R112.H0_H0 ;  /* 0x20000070ff557230 */ /* 0x000fc40000004100 */
[----:B------:R-:W-:Y:S01]  /*1b40*/  FMUL.FTZ R143, R89, R84 ;  /* 0x00000054598f7220 */ /* 0x000fe20000410000 */
[----:B0-----:R-:W-:Y:S01]  /*1b50*/  FMUL.FTZ R160, R100, R87 ;  /* 0x0000005764a07220 */ /* 0x001fe20000410000 */
        /* <DEDUP_REMOVED lines=21> */
.L_x_8518:
        /* <DEDUP_REMOVED lines=19> */
[----:B------:R-:W-:Y:S01]  /*1de0*/  ISETP.GE.U32.AND P0, PT, R96, 0x400, PT ;  /* 0x000004006000780c */ /* 0x000fe20003f06070 */
[C---:B-1----:R-:W-:Y:S01]  /*1df0*/  @P1 IMAD.WIDE.U32 R90, R161.reuse, 0x10, R84 ;  /* 0x00000010a15a1825 */ /* 0x042fe200078e0054 */
[----:B------:R-:W-:-:S04]  /*1e00*/  @P1 IADD3 R161, PT, PT, R161, 0x100, RZ ;  /* 0x00000100a1a11810 */ /* 0x000fc80007ffe0ff */
[----:B------:R1:W5:Y:S01]  /*1e10*/  @P1 LDG.E.128 R56, desc[UR10][R90.64] ;  /* 0x0000000a5a381981 */ /* 0x000362000c1e1d00 */
[C---:B------:R-:W-:Y:S01]  /*1e20*/  ISETP.GE.U32.AND P1, PT, R96.reuse, 0x500, PT ;  /* 0x000005006000780c */ /* 0x040fe20003f26070 */
[----:B--2---:R-:W-:Y:S01]  /*1e30*/  @P3 IMAD.WIDE.U32 R92, R161, 0x10, R86 ;  /* 0x00000010a15c3825 */ /* 0x004fe200078e0056 */
[----:B------:R-:W-:-:S04]  /*1e40*/  ISETP.GE.U32.AND P4, PT, R96, 0x600, PT ;  /* 0x000006006000780c */ /* 0x000fc80003f86070 */
[----:B------:R-:W2:Y:S08]  /*1e50*/  @P0 LDC.64 R86, c[0x0][0x438] ;  /* 0x00010e00ff560b82 */ /* 0x000eb00000000a00 */
[----:B0-----:R-:W0:Y:S01]  /*1e60*/  @P1 LDC.64 R88, c[0x0][0x438] ;  /* 0x00010e00ff581b82 */ /* 0x001e220000000a00 */
[----:B------:R-:W-:Y:S01]  /*1e70*/  @P3 IADD3 R161, PT, PT, R161, 0x100, RZ ;  /* 0x00000100a1a13810 */ /* 0x000fe20007ffe0ff */
[----:B------:R1:W5:Y:S06]  /*1e80*/  @P3 LDG.E.128 R60, desc[UR10][R92.64] ;  /* 0x0000000a5c3c3981 */ /* 0x00036c000c1e1d00 */
[----:B------:R-:W3:Y:S01]  /*1e90*/  @P4 LDC.64 R84, c[0x0][0x438] ;  /* 0x00010e00ff544b82 */ /* 0x000ee20000000a00 */
[C---:B--2---:R-:W-:Y:S01]  /*1ea0*/  @P0 IMAD.WIDE.U32 R86, R161.reuse, 0x10, R86 ;  /* 0x00000010a1560825 */ /* 0x044fe200078e0056 */
[----:B------:R-:W-:-:S04]  /*1eb0*/  @P0 IADD3 R161, PT, PT, R161, 0x100, RZ ;  /* 0x00000100a1a10810 */ /* 0x000fc80007ffe0ff */
[----:B------:R1:W5:Y:S01]  /*1ec0*/  @P0 LDG.E.128 R64, desc[UR10][R86.64] ;  /* 0x0000000a56400981 */ /* 0x000362000c1e1d00 */
[C---:B0-----:R-:W-:Y:S01]  /*1ed0*/  @P1 IMAD.WIDE.U32 R88, R161.reuse, 0x10, R88 ;  /* 0x00000010a1581825 */ /* 0x041fe200078e0058 */
[----:B------:R-:W-:-:S04]  /*1ee0*/  @P1 IADD3 R161, PT, PT, R161, 0x100, RZ ;  /* 0x00000100a1a11810 */ /* 0x000fc80007ffe0ff */
[----:B------:R1:W5:Y:S01]  /*1ef0*/  @P1 LDG.E.128 R68, desc[UR10][R88.64] ;  /* 0x0000000a58441981 */ /* 0x000362000c1e1d00 */
[----:B---3--:R-:W-:-:S05]  /*1f00*/  @P4 IMAD.WIDE.U32 R84, R161, 0x10, R84 ;  /* 0x00000010a1544825 */ /* 0x008fca00078e0054 */
[----:B------:R1:W5:Y:S02]  /*1f10*/  @P4 LDG.E.128 R72, desc[UR10][R84.64] ;  /* 0x0000000a54484981 */ /* 0x000364000c1e1d00 */
.L_x_8529:
[----:B------:R-:W-:Y:S05]  /*1f20*/  BSYNC.RECONVERGENT B0 ;  /* 0x0000000000007941 */ /* 0x000fea0003800200 */
.L_x_8517:
[----:B-1----:R-:W0:Y:S01]  /*1f30*/  SHFL.DOWN PT, R84, R95, 0x10, 0x1f ;  /* 0x0a001f005f547f89 */ /* 0x002e2200000e0000 */
        /* <DEDUP_REMOVED lines=30> */
.L_x_8531:
[----:B------:R-:W-:Y:S05]  /*2120*/  BSYNC.RECONVERGENT B0 ;  /* 0x0000000000007941 */ /* 0x000fea0003800200 */
.L_x_8530:
        /* <DEDUP_REMOVED lines=24> */
[----:B------:R-:W-:Y:S01]  /*22b0*/  FADD.FTZ R84, R92, R85 ;  /* 0x000000555c547221 */ /* 0x000fe20000010000 */
[----:B------:R-:W-:Y:S01]  /*22c0*/  @P3 IADD3 R85, PT, PT, R99, -0x1, RZ ;  /* 0xffffffff63553810 */ /* 0x000fe20007ffe0ff */
[----:B------:R-:W0:Y:S01]  /*22d0*/  LDS.128 R92, [UR8] ;  /* 0x00000008ff5c7984 */ /* 0x000e220008000c00 */
[----:B------:R-:W-:Y:S01]  /*22e0*/  FADD.FTZ R161, R86, R161 ;  /* 0x000000a156a17221 */ /* 0x000fe20000010000 */
[----:B------:R-:W-:Y:S02]  /*22f0*/  FADD.FTZ R84, R87, R84 ;  /* 0x0000005457547221 */ /* 0x000fe40000010000 */
[----:B------:R-:W-:-:S05]  /*2300*/  @P3 IMAD R85, R85, R2, RZ ;  /* 0x0000000255553224 */ /* 0x000fca00078e02ff */
[----:B------:R-:W-:-:S04]  /*2310*/  @P3 SHF.R.S32.HI R86, RZ, 0x1f, R85 ;  /* 0x0000001fff563819 */ /* 0x000fc80000011455 */
[----:B------:R-:W-:Y:S01]  /*2320*/  @P3 LEA.HI R85, R86, R85, RZ, 0x2 ;  /* 0x0000005556553211 */ /* 0x000fe200078f10ff */
[----:B-1----:R-:W-:Y:S01]  /*2330*/  FADD.FTZ R161, R161, R88 ;  /* 0x00000058a1a17221 */ /* 0x002fe20000010000 */
[----:B------:R-:W-:Y:S01]  /*2340*/  FADD.FTZ R84, R84, R89 ;  /* 0x0000005954547221 */ /* 0x000fe20000010000 */
[----:B------:R-:W-:Y:S01]  /*2350*/  HFMA2 R89, -RZ, RZ, 0, 0 ;  /* 0x00000000ff597431 */ /* 0x000fe200000001ff */
[----:B------:R-:W-:Y:S01]  /*2360*/  @P3 LEA.HI.SX32 R89, R85, R0, 0x1e ;  /* 0x0000000055593211 */ /* 0x000fe200078ff2ff */
[----:B------:R-:W-:Y:S01]  /*2370*/  FADD.FTZ R161, R90, R161 ;  /* 0x000000a15aa17221 */ /* 0x000fe20000010000 */
[----:B------:R-:W-:Y:S01]  /*2380*/  FADD.FTZ R84, R91, R84 ;  /* 0x000000545b547221 */ /* 0x000fe20000010000 */
[----:B------:R-:W-:Y:S02]  /*2390*/  P2R R90, PR, RZ, 0x2 ;  /* 0x00000002ff5a7803 */ /* 0x000fe40000000000 */
        /* <DEDUP_REMOVED lines=19> */
[----:B------:R-:W-:Y:S01]  /*24d0*/  ISETP.GT.AND P1, PT, R98, RZ, PT ;  /* 0x000000ff6200720c */ /* 0x000fe20003f24270 */
[----:B------:R-:W-:Y:S01]  /*24e0*/  FADD.FTZ R85, R114, -R85 ;  /* 0x8000005572557221 */ /* 0x000fe20000010000 */
[----:B------:R-:W-:Y:S01]  /*24f0*/  FADD.FTZ R87, R123, -R84 ;  /* 0x800000547b577221 */ /* 0x000fe20000010000 */
[----:B------:R-:W-:Y:S01]  /*2500*/  FADD.FTZ R93, R138, -R93 ;  /* 0x8000005d8a5d7221 */ /* 0x000fe20000010000 */
[----:B------:R-:W-:Y:S01]  /*2510*/  ISETP.GT.AND P0, PT, R99, RZ, PT ;  /* 0x000000ff6300720c */ /* 0x000fe20003f04270 */
[C---:B------:R-:W-:Y:S01]  /*2520*/  FMUL.FTZ R85, R100.reuse, R85 ;  /* 0x0000005564557220 */ /* 0x040fe20000410000 */
[C---:B------:R-:W-:Y:S01]  /*2530*/  FMUL.FTZ R87, R100.reuse, R87 ;  /* 0x0000005764577220 */ /* 0x040fe20000410000 */
[----:B------:R-:W-:-:S03]  /*2540*/  FMUL.FTZ R93, R100, R93 ;  /* 0x0000005d645d7220 */ /* 0x000fc60000410000 */
[----:B------:R-:W-:Y:S02]  /*2550*/  FSEL R85, R85, RZ, P1 ;  /* 0x000000ff55557208 */ /* 0x000fe40000800000 */
[----:B------:R-:W-:Y:S02]  /*2560*/  FSEL R87, R87, RZ, P1 ;  /* 0x000000ff57577208 */ /* 0x000fe40000800000 */
[----:B------:R-:W-:Y:S01]  /*2570*/  FSEL R93, R93, RZ, P1 ;  /* 0x000000ff5d5d7208 */ /* 0x000fe20000800000 */
[----:B------:R-:W-:Y:S02]  /*2580*/  FMUL.FTZ R85, R85, UR15 ;  /* 0x0000000f55557c20 */ /* 0x000fe40008410000 */
[----:B------:R-:W-:Y:S02]  /*2590*/  FMUL.FTZ R84, R87, UR15 ;  /* 0x0000000f57547c20 */ /* 0x000fe40008410000 */
[----:B------:R-:W-:Y:S01]  /*25a0*/  FMUL.FTZ R93, R93, UR15 ;  /* 0x0000000f5d5d7c20 */ /* 0x000fe20008410000 */
[----:B------:R-:W-:-:S02]  /*25b0*/  SEL R76, R85, R76, P0 ;  /* 0x0000004c554c7207 */ /* 0x000fc40000000000 */
[----:B------:R-:W-:Y:S02]  /*25c0*/  SEL R77, R84, R77, P0 ;  /* 0x0000004d544d7207 */ /* 0x000fe40000000000 */
[----:B------:R-:W-:Y:S01]  /*25d0*/  SEL R78, R93, R78, P0 ;  /* 0x0000004e5d4e7207 */ /* 0x000fe20000000000 */
[----:B------:R-:W-:Y:S06]  /*25e0*/  @!P3 BRA `(.L_x_8536) ;  /* 0x000000040070b947 */ /* 0x000fec0003800000 */
[----:B------:R-:W-:-:S04]  /*25f0*/  FFMA.FTZ R84, R140, R88, R91 ;  /* 0x000000588c547223 */ /* 0x000fc8000001005b */
[----:B------:R-:W-:-:S04]  /*2600*/  FADD.FTZ R79, R147, -R84 ;  /* 0x80000054934f7221 */ /* 0x000fc80000010000 */
[----:B------:R-:W-:-:S05]  /*2610*/  FMUL.FTZ R79, R100, R79 ;  /* 0x0000004f644f7220 */ /* 0x000fca0000410000 */
[----:B------:R-:W-:-:S05]  /*2620*/  FSEL R79, R79, RZ, P1 ;  /* 0x000000ff4f4f7208 */ /* 0x000fca0000800000 */
[----:B------:R-:W-:Y:S01]  /*2630*/  FMUL.FTZ R79, R79, UR15 ;  /* 0x0000000f4f4f7c20 */ /* 0x000fe20008410000 */
[----:B------:R-:W-:Y:S06]  /*2640*/  BRA `(.L_x_8536) ;  /* 0x0000000400587947 */ /* 0x000fec0003800000 */
.L_x_8535:
[-CC-:B------:R-:W-:Y:S01]  /*2650*/  FFMA.FTZ R81, R3, R88.reuse, R91.reuse ;  /* 0x0000005803517223 */ /* 0x180fe2000001005b */
[-CC-:B------:R-:W-:Y:S01]  /*2660*/  FFMA.FTZ R82, R116, R88.reuse, R91.reuse ;  /* 0x0000005874527223 */ /* 0x180fe2000001005b */
[-C--:B------:R-:W-:Y:S01]  /*2670*/  FFMA.FTZ R83, R125, R88.reuse, R91 ;  /* 0x000000587d537223 */ /* 0x080fe2000001005b */
[----:B------:R-:W-:Y:S01]  /*2680*/  ISETP.GT.AND P1, PT, R98, RZ, PT ;  /* 0x000000ff6200720c */ /* 0x000fe20003f24270 */
[----:B------:R-:W-:Y:S01]  /*2690*/  FADD.FTZ R81, R114, -R81 ;  /* 0x8000005172517221 */ /* 0x000fe20000010000 */
[----:B------:R-:W-:Y:S01]  /*26a0*/  ISETP.GT.AND P0, PT, R99, RZ, PT ;  /* 0x000000ff6300720c */ /* 0x000fe20003f04270 */
[----:B------:R-:W-:Y:S02]  /*26b0*/  FADD.FTZ R83, R138, -R83 ;  /* 0x800000538a537221 */ /* 0x000fe40000010000 */
[C---:B------:R-:W-:Y:S01]  /*26c0*/  FMUL.FTZ R80, R100.reuse, R81 ;  /* 0x0000005164507220 */ /* 0x040fe20000410000 */
[----:B------:R-:W-:Y:S01]  /*26d0*/  FADD.FTZ R81, R123, -R82 ;  /* 0x800000527b517221 */ /* 0x000fe20000010000 */
[----:B------:R-:W-:Y:S01]  /*26e0*/  FMUL.FTZ R83, R100, R83 ;  /* 0x0000005364537220 */ /* 0x000fe20000410000 */
[----:B------:R-:W-:-:S02]  /*26f0*/  FFMA.FTZ R82, R140, R88, R91 ;  /* 0x000000588c527223 */ /* 0x000fc4000001005b */
[----:B------:R-:W-:Y:S01]  /*2700*/  FSEL R80, R80, RZ, P1 ;  /* 0x000000ff50507208 */ /* 0x000fe20000800000 */
[----:B------:R-:W-:Y:S01]  /*2710*/  FMUL.FTZ R84, R100, R81 ;  /* 0x0000005164547220 */ /* 0x000fe20000410000 */
[----:B------:R-:W-:Y:S01]  /*2720*/  FSEL R85, R83, RZ, P1 ;  /* 0x000000ff53557208 */ /* 0x000fe20000800000 */
[----:B------:R-:W-:Y:S02]  /*2730*/  FADD.FTZ R87, R147, -R82 ;  /* 0x8000005293577221 */ /* 0x000fe40000010000 */
[----:B------:R-:W-:Y:S01]  /*2740*/  FMUL.FTZ R81, R80, UR15 ;  /* 0x0000000f50517c20 */ /* 0x000fe20008410000 */
[----:B------:R-:W-:Y:S01]  /*2750*/  FSEL R84, R84, RZ, P1 ;  /* 0x000000ff54547208 */ /* 0x000fe20000800000 */
[----:B------:R-:W-:-:S03]  /*2760*/  FMUL.FTZ R83, R100, R87 ;  /* 0x0000005764537220 */ /* 0x000fc60000410000 */
[----:B------:R-:W-:Y:S01]  /*2770*/  SEL R76, R81, R76, P0 ;  /* 0x0000004c514c7207 */ /* 0x000fe20000000000 */
[----:B------:R-:W-:Y:S01]  /*2780*/  FMUL.FTZ R82, R84, UR15 ;  /* 0x0000000f54527c20 */ /* 0x000fe20008410000 */
[----:B------:R-:W-:Y:S01]  /*2790*/  FMUL.FTZ R81, R85, UR15 ;  /* 0x0000000f55517c20 */ /* 0x000fe20008410000 */
[----:B------:R-:W-:-:S03]  /*27a0*/  FSEL R83, R83, RZ, P1 ;  /* 0x000000ff53537208 */ /* 0x000fc60000800000 */
[----:B------:R-:W-:Y:S02]  /*27b0*/  SEL R77, R82, R77, P0 ;  /* 0x0000004d524d7207 */ /* 0x000fe40000000000 */
[----:B------:R-:W-:Y:S02]  /*27c0*/  SEL R78, R81, R78, P0 ;  /* 0x0000004e514e7207 */ /* 0x000fe40000000000 */
[----:B------:R-:W-:Y:S02]  /*27d0*/  MOV R81, R84 ;  /* 0x0000005400517202 */ /* 0x000fe40000000f00 */
[----:B------:R-:W-:Y:S01]  /*27e0*/  MOV R82, R85 ;  /* 0x0000005500527202 */ /* 0x000fe20000000f00 */
[----:B------:R-:W-:Y:S06]  /*27f0*/  @!P3 BRA `(.L_x_8536) ;  /* 0x0000000000ecb947 */ /* 0x000fec0003800000 */
[----:B------:R-:W-:Y:S01]  /*2800*/  MOV R81, R84 ;  /* 0x0000005400517202 */ /* 0x000fe20000000f00 */
[----:B------:R-:W-:Y:S01]  /*2810*/  FMUL.FTZ R79, R83, UR15 ;  /* 0x0000000f534f7c20 */ /* 0x000fe20008410000 */
[----:B------:R-:W-:Y:S01]  /*2820*/  MOV R82, R85 ;  /* 0x0000005500527202 */ /* 0x000fe20000000f00 */
[----:B------:R-:W-:Y:S06]  /*2830*/  BRA `(.L_x_8536) ;  /* 0x0000000000dc7947 */ /* 0x000fec0003800000 */
.L_x_8534:
[----:B------:R-:W-:Y:S01]  /*2840*/  UMOV UR4, UR6 ;  /* 0x0000000600047c82 */ /* 0x000fe20008000000 */
[----:B------:R-:W-:Y:S01]  /*2850*/  UMOV UR5, UR7 ;  /* 0x0000000700057c82 */ /* 0x000fe20008000000 */
[----:B------:R-:W-:-:S04]  /*2860*/  UISETP.NE.U32.AND UP0, UPT, UR4, URZ, UPT ;  /* 0x000000ff0400728c */ /* 0x000fc8000bf05070 */
[----:B------:R-:W-:-:S09]  /*2870*/  UISETP.NE.AND.EX UP0, UPT, UR5, URZ, UPT, UP0 ;  /* 0x000000ff0500728c */ /* 0x000fd2000bf05300 */
[----:B------:R-:W-:Y:S05]  /*2880*/  BRA.U UP0, `(.L_x_8537) ;  /* 0x0000000100687547 */ /* 0x000fea000b800000 */
[-CC-:B------:R-:W-:Y:S01]  /*2890*/  @P2 FFMA.FTZ R85, R3, R88.reuse, R91.reuse ;  /* 0x0000005803552223 */ /* 0x180fe2000001005b */
[----:B------:R-:W-:Y:S01]  /*28a0*/  @P2 FFMA.FTZ R86, R116, R88, R91 ;  /* 0x0000005874562223 */ /* 0x000fe2000001005b */
[----:B------:R-:W-:Y:S02]  /*28b0*/  MOV R84, R52 ;  /* 0x0000003400547202 */ /* 0x000fe40000000f00 */
[----:B------:R-:W-:Y:S01]  /*28c0*/  @P2 FADD.FTZ R85, R114, -R85 ;  /* 0x8000005572552221 */ /* 0x000fe20000010000 */
[----:B------:R-:W-:Y:S02]  /*28d0*/  MOV R87, R54 ;  /* 0x0000003600577202 */ /* 0x000fe40000000f00 */
[----:B------:R-:W-:Y:S01]  /*28e0*/  ISETP.GT.AND P0, PT, R99, RZ, PT ;  /* 0x000000ff6300720c */ /* 0x000fe20003f04270 */
[----:B------:R-:W-:Y:S01]  /*28f0*/  @P2 FFMA.FTZ R84, R100, R85, R52 ;  /* 0x0000005564542223 */ /* 0x000fe20000010034 */
[----:B------:R-:W-:Y:S01]  /*2900*/  @P2 FADD.FTZ R85, R123, -R86 ;  /* 0x800000567b552221 */ /* 0x000fe20000010000 */
[----:B------:R-:W-:-:S03]  /*2910*/  MOV R86, R53 ;  /* 0x0000003500567202 */ /* 0x000fc60000000f00 */
[----:B------:R-:W-:Y:S01]  /*2920*/  @P2 FFMA.FTZ R86, R100, R85, R53 ;  /* 0x0000005564562223 */ /* 0x000fe20000010035 */
[----:B------:R-:W-:-:S04]  /*2930*/  @P2 FFMA.FTZ R85, R125, R88, R91 ;  /* 0x000000587d552223 */ /* 0x000fc8000001005b */
[----:B------:R-:W-:-:S04]  /*2940*/  @P2 FADD.FTZ R85, R138, -R85 ;  /* 0x800000558a552221 */ /* 0x000fc80000010000 */
[----:B------:R-:W-:Y:S01]  /*2950*/  @P2 FFMA.FTZ R87, R100, R85, R54 ;  /* 0x0000005564572223 */ /* 0x000fe20000010036 */
[----:B------:R-:W-:Y:S01]  /*2960*/  FMUL.FTZ R85, R84, UR15 ;  /* 0x0000000f54557c20 */ /* 0x000fe20008410000 */
[----:B------:R-:W-:Y:S02]  /*2970*/  FMUL.FTZ R84, R86, UR15 ;  /* 0x0000000f56547c20 */ /* 0x000fe40008410000 */
[----:B------:R-:W-:Y:S02]  /*2980*/  FMUL.FTZ R87, R87, UR15 ;  /* 0x0000000f57577c20 */ /* 0x000fe40008410000 */
[----:B------:R-:W-:Y:S02]  /*2990*/  SEL R76, R85, R76, P0 ;  /* 0x0000004c554c7207 */ /* 0x000fe40000000000 */
[----:B------:R-:W-:Y:S02]  /*29a0*/  SEL R77, R84, R77, P0 ;  /* 0x0000004d544d7207 */ /* 0x000fe40000000000 */
[----:B------:R-:W-:Y:S01]  /*29b0*/  SEL R78, R87, R78, P0 ;  /* 0x0000004e574e7207 */ /* 0x000fe20000000000 */
[----:B------:R-:W-:Y:S06]  /*29c0*/  @!P3 BRA `(.L_x_8536) ;  /* 0x000000000078b947 */ /* 0x000fec0003800000 */
[----:B------:R-:W-:Y:S01]  /*29d0*/  @P2 FFMA.FTZ R84, R140, R88, R91 ;  /* 0x000000588c542223 */ /* 0x000fe2000001005b */
[----:B------:R-:W-:-:S03]  /*29e0*/  MOV R79, R55 ;  /* 0x00000037004f7202 */ /* 0x000fc60000000f00 */
[----:B------:R-:W-:-:S04]  /*29f0*/  @P2 FADD.FTZ R84, R147, -R84 ;  /* 0x8000005493542221 */ /* 0x000fc80000010000 */
[----:B------:R-:W-:-:S04]  /*2a00*/  @P2 FFMA.FTZ R79, R100, R84, R55 ;  /* 0x00000054644f2223 */ /* 0x000fc80000010037 */
[----:B------:R-:W-:Y:S01]  /*2a10*/  FMUL.FTZ R79, R79, UR15 ;  /* 0x0000000f4f4f7c20 */ /* 0x000fe20008410000 */
[----:B------:R-:W-:Y:S06]  /*2a20*/  BRA `(.L_x_8536) ;  /* 0x0000000000607947 */ /* 0x000fec0003800000 */
.L_x_8537:
[-CC-:B------:R-:W-:Y:S01]  /*2a30*/  @P2 FFMA.FTZ R81, R3, R88.reuse, R91.reuse ;  /* 0x0000005803512223 */ /* 0x180fe2000001005b */
[-CC-:B------:R-:W-:Y:S01]  /*2a40*/  @P2 FFMA.FTZ R80, R140, R88.reuse, R91.reuse ;  /* 0x000000588c502223 */ /* 0x180fe2000001005b */
[----:B------:R-:W-:Y:S01]  /*2a50*/  MOV R83, R55 ;  /* 0x0000003700537202 */ /* 0x000fe20000000f00 */
[----:B------:R-:W-:Y:S01]  /*2a60*/  @P2 FFMA.FTZ R84, R116, R88, R91 ;  /* 0x0000005874542223 */ /* 0x000fe2000001005b */
[----:B------:R-:W-:Y:S01]  /*2a70*/  @P2 FADD.FTZ R81, R114, -R81 ;  /* 0x8000005172512221 */ /* 0x000fe20000010000 */
[----:B------:R-:W-:Y:S01]  /*2a80*/  @P2 FADD.FTZ R82, R147, -R80 ;  /* 0x8000005093522221 */ /* 0x000fe20000010000 */
[----:B------:R-:W-:Y:S01]  /*2a90*/  MOV R80, R52 ;  /* 0x0000003400507202 */ /* 0x000fe20000000f00 */
[----:B------:R-:W-:Y:S01]  /*2aa0*/  @P2 FADD.FTZ R84, R123, -R84 ;  /* 0x800000547b542221 */ /* 0x000fe20000010000 */
[C---:B------:R-:W-:Y:S01]  /*2ab0*/  @P2 FFMA.FTZ R80, R100.reuse, R81, R52 ;  /* 0x0000005164502223 */ /* 0x040fe20000010034 */
[----:B------:R-:W-:Y:S01]  /*2ac0*/  @P2 FFMA.FTZ R81, R125, R88, R91 ;  /* 0x000000587d512223 */ /* 0x000fe2000001005b */
[----:B------:R-:W-:Y:S01]  /*2ad0*/  @P2 FFMA.FTZ R83, R100, R82, R55 ;  /* 0x0000005264532223 */ /* 0x000fe20000010037 */
[----:B------:R-:W-:-:S02]  /*2ae0*/  MOV R82, R54 ;  /* 0x0000003600527202 */ /* 0x000fc40000000f00 */
[----:B------:R-:W-:Y:S01]  /*2af0*/  @P2 FADD.FTZ R81, R138, -R81 ;  /* 0x800000518a512221 */ /* 0x000fe20000010000 */
[----:B------:R-:W-:Y:S01]  /*2b00*/  ISETP.GT.AND P0, PT, R99, RZ, PT ;  /* 0x000000ff6300720c */ /* 0x000fe20003f04270 */
[----:B------:R-:W-:Y:S02]  /*2b10*/  @P3 FMUL.FTZ R79, R83, UR15 ;  /* 0x0000000f534f3c20 */ /* 0x000fe40008410000 */
[C---:B------:R-:W-:Y:S01]  /*2b20*/  @P2 FFMA.FTZ R82, R100.reuse, R81, R54 ;  /* 0x0000005164522223 */ /* 0x040fe20000010036 */
[----:B------:R-:W-:Y:S01]  /*2b30*/  MOV R81, R53 ;  /* 0x0000003500517202 */ /* 0x000fe20000000f00 */
[----:B------:R-:W-:Y:S02]  /*2b40*/  @P2 FFMA.FTZ R81, R100, R84, R53 ;  /* 0x0000005464512223 */ /* 0x000fe40000010035 */
[----:B------:R-:W-:Y:S02]  /*2b50*/  FMUL.FTZ R85, R82, UR15 ;  /* 0x0000000f52557c20 */ /* 0x000fe40008410000 */
[----:B------:R-:W-:-:S03]  /*2b60*/  FMUL.FTZ R84, R81, UR15 ;  /* 0x0000000f51547c20 */ /* 0x000fc60008410000 */
[----:B------:R-:W-:Y:S01]  /*2b70*/  SEL R78, R85, R78, P0 ;  /* 0x0000004e554e7207 */ /* 0x000fe20000000000 */
[----:B------:R-:W-:Y:S01]  /*2b80*/  FMUL.FTZ R85, R80, UR15 ;  /* 0x0000000f50557c20 */ /* 0x000fe20008410000 */
[----:B------:R-:W-:-:S04]  /*2b90*/  SEL R77, R84, R77, P0 ;  /* 0x0000004d544d7207 */ /* 0x000fc80000000000 */
[----:B------:R-:W-:-:S07]  /*2ba0*/  SEL R76, R85, R76, P0 ;  /* 0x0000004c554c7207 */ /* 0x000fce0000000000 */
.L_x_8536:
        /* <DEDUP_REMOVED lines=10> */
.L_x_8533:
[----:B------:R-:W-:Y:S05]  /*2c50*/  BSYNC.RECONVERGENT B0 ;  /* 0x0000000000007941 */ /* 0x000fea0003800200 */
.L_x_8532:
[----:B------:R-:W-:Y:S01]  /*2c60*/  ISETP.GE.U32.AND P0, PT, R96, 0x200, PT ;  /* 0x000002006000780c */ /* 0x000fe20003f06070 */
[----:B------:R-:W-:Y:S03]  /*2c70*/  BSSY.RECONVERGENT B0, `(.L_x_8538) ;  /* 0x0000082000007945 */ /* 0x000fe60003800200 */
[----:B------:R-:W-:-:S09]  /*2c80*/  P2R R92, PR, RZ, 0x1 ;  /* 0x00000001ff5c7803 */ /* 0x000fd20000000000 */
        /* <DEDUP_REMOVED lines=21> */
[----:B------:R-:W-:-:S03]  /*2de0*/  ISETP.GT.AND P1, PT, R99, RZ, PT ;  /* 0x000000ff6300720c */ /* 0x000fc60003f24270 */
        /* <DEDUP_REMOVED lines=8> */
[----:B------:R-:W-:Y:S01]  /*2e70*/  SEL R76, R85, R76, P1 ;  /* 0x0000004c554c7207 */ /* 0x000fe20000800000 */
[----:B------:R-:W-:Y:S06]  /*2e80*/  @!P3 BRA `(.L_x_8542) ;  /* 0x000000040060b947 */ /* 0x000fec0003800000 */
[----:B------:R-:W-:Y:S01]  /*2e90*/  FMUL.FTZ R79, R83, UR15 ;  /* 0x0000000f534f7c20 */ /* 0x000fe20008410000 */
[----:B------:R-:W-:Y:S06]  /*2ea0*/  BRA `(.L_x_8542) ;  /* 0x0000000400587947 */ /* 0x000fec0003800000 */
.L_x_8541:
[-CC-:B0-----:R-:W-:Y:S01]  /*2eb0*/  @P2 FFMA.FTZ R85, R113, R88.reuse, R91.reuse ;  /* 0x0000005871552223 */ /* 0x181fe2000001005b */
        /* <DEDUP_REMOVED lines=25> */
.L_x_8540:
        /* <DEDUP_REMOVED lines=11> */
[----:B------:R-:W-:Y:S01]  /*3100*/  ISETP.GT.AND P1, PT, R99, RZ, PT ;  /* 0x000000ff6300720c */ /* 0x000fe20003f24270 */
[C---:B------:R-:W-:Y:S01]  /*3110*/  FMUL.FTZ R80, R100.reuse, R81 ;  /* 0x0000005164507220 */ /* 0x040fe20000410000 */
[----:B------:R-:W-:Y:S01]  /*3120*/  FADD.FTZ R81, R127, -R82 ;  /* 0x800000527f517221 */ /* 0x000fe20000010000 */
[----:B------:R-:W-:Y:S01]  /*3130*/  FMUL.FTZ R83, R100, R83 ;  /* 0x0000005364537220 */ /* 0x000fe20000410000 */
[----:B------:R-:W-:-:S02]  /*3140*/  FADD.FTZ R87, R149, -R84 ;  /* 0x8000005495577221 */ /* 0x000fc40000010000 */
[----:B------:R-:W-:Y:S01]  /*3150*/  FSEL R80, R80, RZ, P4 ;  /* 0x000000ff50507208 */ /* 0x000fe20002000000 */
[C---:B------:R-:W-:Y:S01]  /*3160*/  FMUL.FTZ R82, R100.reuse, R81 ;  /* 0x0000005164527220 */ /* 0x040fe20000410000 */
[----:B------:R-:W-:Y:S01]  /*3170*/  FSEL R85, R83, RZ, P4 ;  /* 0x000000ff53557208 */ /* 0x000fe20002000000 */
[----:B------:R-:W-:Y:S02]  /*3180*/  FMUL.FTZ R83, R100, R87 ;  /* 0x0000005764537220 */ /* 0x000fe40000410000 */
[----:B------:R-:W-:Y:S01]  /*3190*/  FMUL.FTZ R81, R80, UR15 ;  /* 0x0000000f50517c20 */ /* 0x000fe20008410000 */
[----:B------:R-:W-:Y:S02]  /*31a0*/  FSEL R84, R82, RZ, P4 ;  /* 0x000000ff52547208 */ /* 0x000fe40002000000 */
[----:B------:R-:W-:Y:S02]  /*31b0*/  FSEL R83, R83, RZ, P4 ;  /* 0x000000ff53537208 */ /* 0x000fe40002000000 */
[----:B------:R-:W-:Y:S01]  /*31c0*/  SEL R76, R81, R76, P1 ;  /* 0x0000004c514c7207 */ /* 0x000fe20000800000 */
[----:B------:R-:W-:Y:S01]  /*31d0*/  FMUL.FTZ R82, R84, UR15 ;  /* 0x0000000f54527c20 */ /* 0x000fe20008410000 */
[----:B------:R-:W-:-:S04]  /*31e0*/  FMUL.FTZ R81, R85, UR15 ;  /* 0x0000000f55517c20 */ /* 0x000fc80008410000 */
        /* <DEDUP_REMOVED lines=9> */
.L_x_8543:
[-CC-:B------:R-:W-:Y:S01]  /*3280*/  @P3 FFMA.FTZ R84, R144, R88.reuse, R91.reuse ;  /* 0x0000005890543223 */ /* 0x180fe2000001005b */
[----:B------:R-:W-:Y:S01]  /*3290*/  ISETP.GT.AND P1, PT, R98, RZ, PT ;  /* 0x000000ff6200720c */ /* 0x000fe20003f24270 */
[-C--:B------:R-:W-:Y:S02]  /*32a0*/  FFMA.FTZ R93, R129, R88.reuse, R91 ;  /* 0x00000058815d7223 */ /* 0x080fe4000001005b */
[----:B------:R-:W-:Y:S02]  /*32b0*/  @P3 FADD.FTZ R85, R149, -R84 ;  /* 0x8000005495553221 */ /* 0x000fe40000010000 */
[----:B------:R-:W-:Y:S02]  /*32c0*/  FADD.FTZ R93, R142, -R93 ;  /* 0x8000005d8e5d7221 */ /* 0x000fe40000010000 */
[----:B------:R-:W-:Y:S01]  /*32d0*/  @P3 FMUL.FTZ R84, R100, R85 ;  /* 0x0000005564543220 */ /* 0x000fe20000410000 */
[----:B------:R-:W-:-:S04]  /*32e0*/  FFMA.FTZ R85, R113, R88, R91 ;  /* 0x0000005871557223 */ /* 0x000fc8000001005b */
[----:B------:R-:W-:Y:S01]  /*32f0*/  @P3 FSEL R84, R84, RZ, P1 ;  /* 0x000000ff54543208 */ /* 0x000fe20000800000 */
[----:B------:R-:W-:-:S04]  /*3300*/  FADD.FTZ R85, R118, -R85 ;  /* 0x8000005576557221 */ /* 0x000fc80000010000 */
[----:B------:R-:W-:Y:S01]  /*3310*/  @P3 FMUL.FTZ R79, R84, UR15 ;  /* 0x0000000f544f3c20 */ /* 0x000fe20008410000 */
[----:B------:R-:W-:-:S04]  /*3320*/  FFMA.FTZ R84, R120, R88, R91 ;  /* 0x0000005878547223 */ /* 0x000fc8000001005b */
[----:B------:R-:W-:Y:S01]  /*3330*/  FADD.FTZ R87, R127, -R84 ;  /* 0x800000547f577221 */ /* 0x000fe20000010000 */
[----:B------:R-:W-:-:S03]  /*3340*/  FMUL.FTZ R84, R100, R85 ;  /* 0x0000005564547220 */ /* 0x000fc60000410000 */
[C---:B------:R-:W-:Y:S01]  /*3350*/  FMUL.FTZ R86, R100.reuse, R87 ;  /* 0x0000005764567220 */ /* 0x040fe20000410000 */
[----:B------:R-:W-:Y:S01]  /*3360*/  FMUL.FTZ R87, R100, R93 ;  /* 0x0000005d64577220 */ /* 0x000fe20000410000 */
[----:B------:R-:W-:-:S03]  /*3370*/  FSEL R84, R84, RZ, P1 ;  /* 0x000000ff54547208 */ /* 0x000fc60000800000 */
[----:B------:R-:W-:Y:S02]  /*3380*/  FSEL R86, R86, RZ, P1 ;  /* 0x000000ff56567208 */ /* 0x000fe40000800000 */
[----:B------:R-:W-:Y:S01]  /*3390*/  FSEL R87, R87, RZ, P1 ;  /* 0x000000ff57577208 */ /* 0x000fe20000800000 */
[----:B------:R-:W-:Y:S01]  /*33a0*/  FMUL.FTZ R85, R84, UR15 ;  /* 0x0000000f54557c20 */ /* 0x000fe20008410000 */
[----:B------:R-:W-:Y:S01]  /*33b0*/  ISETP.GT.AND P1, PT, R99, RZ, PT ;  /* 0x000000ff6300720c */ /* 0x000fe20003f24270 */
[----:B------:R-:W-:Y:S02]  /*33c0*/  FMUL.FTZ R86, R86, UR15 ;  /* 0x0000000f56567c20 */ /* 0x000fe40008410000 */
[----:B------:R-:W-:Y:S01]  /*33d0*/  FMUL.FTZ R87, R87, UR15 ;  /* 0x0000000f57577c20 */ /* 0x000fe20008410000 */
[----:B------:R-:W-:Y:S02]  /*33e0*/  SEL R76, R85, R76, P1 ;  /* 0x0000004c554c7207 */ /* 0x000fe40000800000 */
[----:B------:R-:W-:-:S02]  /*33f0*/  SEL R77, R86, R77, P1 ;  /* 0x0000004d564d7207 */ /* 0x000fc40000800000 */
[----:B------:R-:W-:-:S07]  /*3400*/  SEL R78, R87, R78, P1 ;  /* 0x0000004e574e7207 */ /* 0x000fce0000800000 */
.L_x_8542:
        /* <DEDUP_REMOVED lines=8> */
.L_x_8539:
[----:B------:R-:W-:Y:S05]  /*3490*/  BSYNC.RECONVERGENT B0 ;  /* 0x0000000000007941 */ /* 0x000fea0003800200 */
.L_x_8538:
        /* <DEDUP_REMOVED lines=37> */
.L_x_8547:
[-CC-:B0-2---:R-:W-:Y:S01]  /*36f0*/  @P2 FFMA.FTZ R85, R115, R88.reuse, R91.reuse ;  /* 0x0000005873552223 */ /* 0x185fe2000001005b */
        /* <DEDUP_REMOVED lines=25> */
.L_x_8546:
[----:B0-2---:R-:W0:Y:S02]  /*3890*/  LDC.64 R84, c[0x0][0x478] ;  /* 0x00011e00ff547b82 */ /* 0x005e240000000a00 */
        /* <DEDUP_REMOVED lines=18> */
[----:B------:R-:W-:-:S03]  /*39c0*/  FMUL.FTZ R82, R84, UR15 ;  /* 0x0000000f54527c20 */ /* 0x000fc60008410000 */
[----:B------:R-:W-:Y:S01]  /*39d0*/  SEL R76, R81, R76, P4 ;  /* 0x0000004c514c7207 */ /* 0x000fe20002000000 */
[----:B------:R-:W-:Y:S01]  /*39e0*/  FMUL.FTZ R81, R85, UR15 ;  /* 0x0000000f55517c20 */ /* 0x000fe20008410000 */
[----:B------:R-:W-:Y:S01]  /*39f0*/  SEL R77, R82, R77, P4 ;  /* 0x0000004d524d7207 */ /* 0x000fe20002000000 */
[----:B------:R-:W-:-:S03]  /*3a00*/  FFMA.FTZ R82, R148, R88, R91 ;  /* 0x0000005894527223 */ /* 0x000fc6000001005b */
[----:B------:R-:W-:Y:S01]  /*3a10*/  SEL R78, R81, R78, P4 ;  /* 0x0000004e514e7207 */ /* 0x000fe20002000000 */
[----:B------:R-:W-:Y:S01]  /*3a20*/  FADD.FTZ R81, R151, -R82 ;  /* 0x8000005297517221 */ /* 0x000fe20000010000 */
[----:B------:R-:W-:-:S03]  /*3a30*/  MOV R82, R85 ;  /* 0x0000005500527202 */ /* 0x000fc60000000f00 */
[----:B------:R-:W-:-:S05]  /*3a40*/  FMUL.FTZ R81, R100, R81 ;  /* 0x0000005164517220 */ /* 0x000fca0000410000 */
[----:B------:R-:W-:Y:S02]  /*3a50*/  FSEL R83, R81, RZ, P1 ;  /* 0x000000ff51537208 */ /* 0x000fe40000800000 */
[----:B------:R-:W-:Y:S01]  /*3a60*/  MOV R81, R84 ;  /* 0x0000005400517202 */ /* 0x000fe20000000f00 */
[----:B------:R-:W-:Y:S06]  /*3a70*/  @!P3 BRA `(.L_x_8548) ;  /* 0x000000000074b947 */ /* 0x000fec0003800000 */
[----:B------:R-:W-:Y:S01]  /*3a80*/  MOV R82, R85 ;  /* 0x0000005500527202 */ /* 0x000fe20000000f00 */
[----:B------:R-:W-:Y:S01]  /*3a90*/  FMUL.FTZ R79, R83, UR15 ;  /* 0x0000000f534f7c20 */ /* 0x000fe20008410000 */
[----:B------:R-:W-:Y:S01]  /*3aa0*/  MOV R81, R84 ;  /* 0x0000005400517202 */ /* 0x000fe20000000f00 */
[----:B------:R-:W-:Y:S06]  /*3ab0*/  BRA `(.L_x_8548) ;  /* 0x0000000000647947 */ /* 0x000fec0003800000 */
.L_x_8549:
        /* <DEDUP_REMOVED lines=25> */
.L_x_8548:
        /* <DEDUP_REMOVED lines=8> */
.L_x_8545:
[----:B------:R-:W-:Y:S05]  /*3cd0*/  BSYNC.RECONVERGENT B0 ;  /* 0x0000000000007941 */ /* 0x000fea0003800200 */
.L_x_8544:
        /* <DEDUP_REMOVED lines=10> */
[-CC-:B0-23--:R-:W-:Y:S01]  /*3d80*/  @P2 FFMA.FTZ R81, R117, R88.reuse, R91.reuse ;  /* 0x0000005875512223 */ /* 0x18dfe2000001005b */
[-CC-:B------:R-:W-:Y:S01]  /*3d90*/  @P2 FFMA.FTZ R84, R128, R88.reuse, R91.reuse ;  /* 0x0000005880542223 */ /* 0x180fe2000001005b */
[----:B------:R-:W-:Y:S01]  /*3da0*/  @P2 FFMA.FTZ R83, R137, R88, R91 ;  /* 0x0000005889532223 */ /* 0x000fe2000001005b */
[----:B------:R-:W-:Y:S01]  /*3db0*/  MOV R80, R64 ;  /* 0x0000004000507202 */ /* 0x000fe20000000f00 */
[----:B------:R-:W-:Y:S01]  /*3dc0*/  @P2 FADD.FTZ R81, R126, -R81 ;  /* 0x800000517e512221 */ /* 0x000fe20000010000 */
[----:B------:R-:W-:Y:S01]  /*3dd0*/  @P2 FADD.FTZ R84, R135, -R84 ;  /* 0x8000005487542221 */ /* 0x000fe20000010000 */
[----:B------:R-:W-:Y:S01]  /*3de0*/  @P2 FADD.FTZ R83, R150, -R83 ;  /* 0x8000005396532221 */ /* 0x000fe20000010000 */
[----:B------:R-:W-:Y:S01]  /*3df0*/  MOV R82, R66 ;  /* 0x0000004200527202 */ /* 0x000fe20000000f00 */
[C---:B------:R-:W-:Y:S01]  /*3e00*/  @P2 FFMA.FTZ R80, R100.reuse, R81, R64 ;  /* 0x0000005164502223 */ /* 0x040fe20000010040 */
[----:B------:R-:W-:Y:S01]  /*3e10*/  MOV R81, R65 ;  /* 0x0000004100517202 */ /* 0x000fe20000000f00 */
[C---:B------:R-:W-:Y:S01]  /*3e20*/  @P2 FFMA.FTZ R81, R100.reuse, R84, R65 ;  /* 0x0000005464512223 */ /* 0x040fe20000010041 */
[----:B------:R-:W-:Y:S01]  /*3e30*/  @P2 FFMA.FTZ R82, R100, R83, R66 ;  /* 0x0000005364522223 */ /* 0x000fe20000010042 */
[----:B------:R-:W-:-:S02]  /*3e40*/  ISETP.GT.AND P4, PT, R99, RZ, PT ;  /* 0x000000ff6300720c */ /* 0x000fc40003f84270 */
[----:B------:R-:W-:Y:S01]  /*3e50*/  FMUL.FTZ R84, R81, UR15 ;  /* 0x0000000f51547c20 */ /* 0x000fe20008410000 */
[----:B------:R-:W-:-:S04]  /*3e60*/  FMUL.FTZ R83, R82, UR15 ;  /* 0x0000000f52537c20 */ /* 0x000fc80008410000 */
[----:B------:R-:W-:Y:S01]  /*3e70*/  SEL R77, R84, R77, P4 ;  /* 0x0000004d544d7207 */ /* 0x000fe20002000000 */
[----:B------:R-:W-:Y:S01]  /*3e80*/  @P2 FFMA.FTZ R84, R152, R88, R91 ;  /* 0x0000005898542223 */ /* 0x000fe2000001005b */
[----:B------:R-:W-:Y:S01]  /*3e90*/  SEL R78, R83, R78, P4 ;  /* 0x0000004e534e7207 */ /* 0x000fe20002000000 */
[----:B------:R-:W-:Y:S02]  /*3ea0*/  FMUL.FTZ R83, R80, UR15 ;  /* 0x0000000f50537c20 */ /* 0x000fe40008410000 */
[----:B------:R-:W-:-:S03]  /*3eb0*/  @P2 FADD.FTZ R84, R153, -R84 ;  /* 0x8000005499542221 */ /* 0x000fc60000010000 */
[----:B------:R-:W-:Y:S02]  /*3ec0*/  SEL R76, R83, R76, P4 ;  /* 0x0000004c534c7207 */ /* 0x000fe40002000000 */
[----:B------:R-:W-:Y:S01]  /*3ed0*/  MOV R83, R67 ;  /* 0x0000004300537202 */ /* 0x000fe20000000f00 */
[----:B------:R-:W-:Y:S01]  /*3ee0*/  @P2 FFMA.FTZ R83, R100, R84, R67 ;  /* 0x0000005464532223 */ /* 0x000fe20000010043 */
[----:B------:R-:W-:Y:S06]  /*3ef0*/  @!P3 BRA `(.L_x_8554) ;  /* 0x000000040060b947 */ /* 0x000fec0003800000 */
[----:B------:R-:W-:Y:S01]  /*3f00*/  FMUL.FTZ R79, R83, UR15 ;  /* 0x0000000f534f7c20 */ /* 0x000fe20008410000 */
[----:B------:R-:W-:Y:S06]  /*3f10*/  BRA `(.L_x_8554) ;  /* 0x0000000400587947 */ /* 0x000fec0003800000 */
.L_x_8553:
[-CC-:B0-23--:R-:W-:Y:S01]  /*3f20*/  @P2 FFMA.FTZ R85, R117, R88.reuse, R91.reuse ;  /* 0x0000005875552223 */ /* 0x18dfe2000001005b */
        /* <DEDUP_REMOVED lines=25> */
.L_x_8552:
[----:B0-23--:R-:W0:Y:S02]  /*40c0*/  LDC.64 R84, c[0x0][0x478] ;  /* 0x00011e00ff547b82 */ /* 0x00de240000000a00 */
        /* <DEDUP_REMOVED lines=34> */
.L_x_8555:
[-CC-:B------:R-:W-:Y:S01]  /*42f0*/  FFMA.FTZ R84, R128, R88.reuse, R91.reuse ;  /* 0x0000005880547223 */ /* 0x180fe2000001005b */
[-CC-:B------:R-:W-:Y:S01]  /*4300*/  FFMA.FTZ R85, R117, R88.reuse, R91.reuse ;  /* 0x0000005875557223 */ /* 0x180fe2000001005b */
[-CC-:B------:R-:W-:Y:S01]  /*4310*/  FFMA.FTZ R95, R137, R88.reuse, R91.reuse ;  /* 0x00000058895f7223 */ /* 0x180fe2000001005b */
[----:B------:R-:W-:Y:S01]  /*4320*/  @P3 FFMA.FTZ R86, R152, R88, R91 ;  /* 0x0000005898563223 */ /* 0x000fe2000001005b */
[----:B------:R-:W-:Y:S01]  /*4330*/  FADD.FTZ R87, R135, -R84 ;  /* 0x8000005487577221 */ /* 0x000fe20000010000 */
[----:B------:R-:W-:Y:S01]  /*4340*/  FADD.FTZ R85, R126, -R85 ;  /* 0x800000557e557221 */ /* 0x000fe20000010000 */
[----:B------:R-:W-:Y:S01]  /*4350*/  FADD.FTZ R95, R150, -R95 ;  /* 0x8000005f965f7221 */ /* 0x000fe20000010000 */
[----:B------:R-:W-:Y:S01]  /*4360*/  @P3 FADD.FTZ R161, R153, -R86 ;  /* 0x8000005699a13221 */ /* 0x000fe20000010000 */
[C---:B------:R-:W-:Y:S01]  /*4370*/  FMUL.FTZ R86, R100.reuse, R87 ;  /* 0x0000005764567220 */ /* 0x040fe20000410000 */
[C---:B------:R-:W-:Y:S01]  /*4380*/  FMUL.FTZ R84, R100.reuse, R85 ;  /* 0x0000005564547220 */ /* 0x040fe20000410000 */
[----:B------:R-:W-:Y:S01]  /*4390*/  FMUL.FTZ R87, R100, R95 ;  /* 0x0000005f64577220 */ /* 0x000fe20000410000 */
[----:B------:R-:W-:Y:S01]  /*43a0*/  ISETP.GT.AND P4, PT, R98, RZ, PT ;  /* 0x000000ff6200720c */ /* 0x000fe20003f84270 */
[----:B------:R-:W-:-:S03]  /*43b0*/  @P3 FMUL.FTZ R94, R100, R161 ;  /* 0x000000a1645e3220 */ /* 0x000fc60000410000 */
[----:B------:R-:W-:Y:S02]  /*43c0*/  FSEL R84, R84, RZ, P4 ;  /* 0x000000ff54547208 */ /* 0x000fe40002000000 */
[----:B------:R-:W-:Y:S02]  /*43d0*/  FSEL R86, R86, RZ, P4 ;  /* 0x000000ff56567208 */ /* 0x000fe40002000000 */
[----:B------:R-:W-:Y:S01]  /*43e0*/  FSEL R87, R87, RZ, P4 ;  /* 0x000000ff57577208 */ /* 0x000fe20002000000 */
[----:B------:R-:W-:Y:S01]  /*43f0*/  FMUL.FTZ R85, R84, UR15 ;  /* 0x0000000f54557c20 */ /* 0x000fe20008410000 */
[----:B------:R-:W-:Y:S01]  /*4400*/  @P3 FSEL R94, R94, RZ, P4 ;  /* 0x000000ff5e5e3208 */ /* 0x000fe20002000000 */
[----:B------:R-:W-:Y:S01]  /*4410*/  FMUL.FTZ R86, R86, UR15 ;  /* 0x0000000f56567c20 */ /* 0x000fe20008410000 */
[----:B------:R-:W-:Y:S01]  /*4420*/  ISETP.GT.AND P4, PT, R99, RZ, PT ;  /* 0x000000ff6300720c */ /* 0x000fe20003f84270 */
[----:B------:R-:W-:Y:S02]  /*4430*/  FMUL.FTZ R87, R87, UR15 ;  /* 0x0000000f57577c20 */ /* 0x000fe40008410000 */
[----:B------:R-:W-:Y:S01]  /*4440*/  @P3 FMUL.FTZ R79, R94, UR15 ;  /* 0x0000000f5e4f3c20 */ /* 0x000fe20008410000 */
[----:B------:R-:W-:-:S02]  /*4450*/  SEL R76, R85, R76, P4 ;  /* 0x0000004c554c7207 */ /* 0x000fc40002000000 */
[----:B------:R-:W-:Y:S02]  /*4460*/  SEL R77, R86, R77, P4 ;  /* 0x0000004d564d7207 */ /* 0x000fe40002000000 */
[----:B------:R-:W-:-:S07]  /*4470*/  SEL R78, R87, R78, P4 ;  /* 0x0000004e574e7207 */ /* 0x000fce0002000000 */
.L_x_8554:
        /* <DEDUP_REMOVED lines=8> */
.L_x_8551:
[----:B------:R-:W-:Y:S05]  /*4500*/  BSYNC.RECONVERGENT B0 ;  /* 0x0000000000007941 */ /* 0x000fea0003800200 */
.L_x_8550:
        /* <DEDUP_REMOVED lines=10> */
[-CC-:B0-234-:R-:W-:Y:S01]  /*45b0*/  @P2 FFMA.FTZ R81, R119, R88.reuse, R91.reuse ;  /* 0x0000005877512223 */ /* 0x19dfe2000001005b */
        /* <DEDUP_REMOVED lines=25> */
.L_x_8559:
[-CC-:B0-234-:R-:W-:Y:S01]  /*4750*/  @P2 FFMA.FTZ R85, R119, R88.reuse, R91.reuse ;  /* 0x0000005877552223 */ /* 0x19dfe2000001005b */
        /* <DEDUP_REMOVED lines=25> */
.L_x_8558:
[----:B0-234-:R-:W0:Y:S02]  /*48f0*/  LDC.64 R84, c[0x0][0x478] ;  /* 0x00011e00ff547b82 */ /* 0x01de240000000a00 */
        /* <DEDUP_REMOVED lines=34> */
.L_x_8561:
        /* <DEDUP_REMOVED lines=25> */
.L_x_8560:
        /* <DEDUP_REMOVED lines=8> */
.L_x_8557:
[----:B------:R-:W-:Y:S05]  /*4d30*/  BSYNC.RECONVERGENT B0 ;  /* 0x0000000000007941 */ /* 0x000fea0003800200 */
.L_x_8556:
        /* <DEDUP_REMOVED lines=22> */
[----:B------:R-:W-:Y:S01]  /*4ea0*/  @P2 FADD.FTZ R86, R157, -R86 ;  /* 0x800000569d562221 */ /* 0x000fe20000010000 */
[----:B------:R-:W-:Y:S01]  /*4eb0*/  @P2 FFMA.FTZ R80, R100, R83, R72 ;  /* 0x0000005364502223 */ /* 0x000fe20000010048 */
[----:B------:R-:W-:Y:S01]  /*4ec0*/  MOV R84, R75 ;  /* 0x0000004b00547202 */ /* 0x000fe20000000f00 */
[----:B------:R-:W-:Y:S01]  /*4ed0*/  FMUL.FTZ R83, R82, UR15 ;  /* 0x0000000f52537c20 */ /* 0x000fe20008410000 */
[----:B------:R-:W-:Y:S01]  /*4ee0*/  @P2 FFMA.FTZ R84, R100, R86, R75 ;  /* 0x0000005664542223 */ /* 0x000fe2000001004b */
[----:B------:R-:W-:Y:S01]  /*4ef0*/  FMUL.FTZ R86, R81, UR15 ;  /* 0x0000000f51567c20 */ /* 0x000fe20008410000 */
[----:B------:R-:W-:Y:S01]  /*4f00*/  FMUL.FTZ R85, R80, UR15 ;  /* 0x0000000f50557c20 */ /* 0x000fe20008410000 */
[----:B------:R-:W-:-:S04]  /*4f10*/  ISETP.GT.AND P2, PT, R99, RZ, PT ;  /* 0x000000ff6300720c */ /* 0x000fc80003f44270 */
[----:B------:R-:W-:Y:S02]  /*4f20*/  SEL R78, R83, R78, P2 ;  /* 0x0000004e534e7207 */ /* 0x000fe40001000000 */
[----:B------:R-:W-:Y:S02]  /*4f30*/  SEL R77, R86, R77, P2 ;  /* 0x0000004d564d7207 */ /* 0x000fe40001000000 */
[----:B------:R-:W-:Y:S02]  /*4f40*/  SEL R76, R85, R76, P2 ;  /* 0x0000004c554c7207 */ /* 0x000fe40001000000 */
[----:B------:R-:W-:Y:S01]  /*4f50*/  MOV R83, R84 ;  /* 0x0000005400537202 */ /* 0x000fe20000000f00 */
[----:B------:R-:W-:Y:S06]  /*4f60*/  @!P3 BRA `(.L_x_8566) ;  /* 0x000000040054b947 */ /* 0x000fec0003800000 */
[----:B------:R-:W-:Y:S01]  /*4f70*/  FMUL.FTZ R79, R84, UR15 ;  /* 0x0000000f544f7c20 */ /* 0x000fe20008410000 */
[----:B------:R-:W-:Y:S06]  /*4f80*/  BRA `(.L_x_8566) ;  /* 0x00000004004c7947 */ /* 0x000fec0003800000 */
.L_x_8565:
        /* <DEDUP_REMOVED lines=26> */
.L_x_8564:
[----:B0-234-:R-:W0:Y:S02]  /*5130*/  LDC.64 R84, c[0x0][0x478] ;  /* 0x00011e00ff547b82 */ /* 0x01de240000000a00 */
[----:B0-----:R-:W-:-:S04]  /*5140*/  ISETP.NE.U32.AND P5, PT, R84, RZ, PT ;  /* 0x000000ff5400720c */ /* 0x001fc80003fa5070 */
[----:B------:R-:W-:-:S13]  /*5150*/  ISETP.NE.AND.EX P5, PT, R85, RZ, PT, P5 ;  /* 0x000000ff5500720c */ /* 0x000fda0003fa5350 */
        /* <DEDUP_REMOVED lines=13> */
[----:B------:R-:W-:-:S02]  /*5230*/  FMUL.FTZ R83, R100, R83 ;  /* 0x0000005364537220 */ /* 0x000fc40000410000 */
[----:B------:R-:W-:Y:S02]  /*5240*/  FSEL R80, R80, RZ, P2 ;  /* 0x000000ff50507208 */ /* 0x000fe40001000000 */
[----:B------:R-:W-:Y:S02]  /*5250*/  FSEL R81, R81, RZ, P2 ;  /* 0x000000ff51517208 */ /* 0x000fe40001000000 */
[----:B------:R-:W-:Y:S02]  /*5260*/  FSEL R82, R82, RZ, P2 ;  /* 0x000000ff52527208 */ /* 0x000fe40001000000 */
[----:B------:R-:W-:Y:S01]  /*5270*/  FSEL R86, R83, RZ, P2 ;  /* 0x000000ff53567208 */ /* 0x000fe20001000000 */
[----:B------:R-:W-:Y:S01]  /*5280*/  FMUL.FTZ R83, R80, UR15 ;  /* 0x0000000f50537c20 */ /* 0x000fe20008410000 */
        /* <DEDUP_REMOVED lines=10> */
.L_x_8567:
        /* <DEDUP_REMOVED lines=15> */
[----:B------:R-:W-:Y:S01]  /*5420*/  FSEL R91, R91, RZ, P2 ;  /* 0x000000ff5b5b7208 */ /* 0x000fe20001000000 */
[----:B------:R-:W-:Y:S01]  /*5430*/  FMUL.FTZ R85, R85, UR15 ;  /* 0x0000000f55557c20 */ /* 0x000fe20008410000 */
[----:B------:R-:W-:Y:S01]  /*5440*/  FSEL R95, R95, RZ, P2 ;  /* 0x000000ff5f5f7208 */ /* 0x000fe20001000000 */
[----:B------:R-:W-:Y:S01]  /*5450*/  FMUL.FTZ R84, R87, UR15 ;  /* 0x0000000f57547c20 */ /* 0x000fe20008410000 */
[----:B------:R-:W-:Y:S01]  /*5460*/  ISETP.GT.AND P2, PT, R99, RZ, PT ;  /* 0x000000ff6300720c */ /* 0x000fe20003f44270 */
[----:B------:R-:W-:Y:S02]  /*5470*/  FMUL.FTZ R91, R91, UR15 ;  /* 0x0000000f5b5b7c20 */ /* 0x000fe40008410000 */
[----:B------:R-:W-:Y:S01]  /*5480*/  @P3 FMUL.FTZ R79, R95, UR15 ;  /* 0x0000000f5f4f3c20 */ /* 0x000fe20008410000 */
[----:B------:R-:W-:-:S02]  /*5490*/  SEL R76, R85, R76, P2 ;  /* 0x0000004c554c7207 */ /* 0x000fc40001000000 */
[----:B------:R-:W-:Y:S02]  /*54a0*/  SEL R77, R84, R77, P2 ;  /* 0x0000004d544d7207 */ /* 0x000fe40001000000 */
[----:B------:R-:W-:-:S07]  /*54b0*/  SEL R78, R91, R78, P2 ;  /* 0x0000004e5b4e7207 */ /* 0x000fce0001000000 */
.L_x_8566:
[----:B------:R-:W0:Y:S08]  /*54c0*/  @P5 LDC.64 R84, c[0x0][0x478] ;  /* 0x00011e00ff545b82 */ /* 0x000e300000000a00 */
[----:B------:R-:W1:Y:S01]  /*54d0*/  @P3 LDC.64 R86, c[0x0][0x468] ;  /* 0x00011a00ff563b82 */ /* 0x000e620000000a00 */
[----:B0-----:R-:W-:-:S05]  /*54e0*/  @P5 IMAD.WIDE.U32 R84, R159, 0x10, R84 ;  /* 0x000000109f545825 */ /* 0x001fca00078e0054 */
[----:B------:R0:W-:Y:S01]  /*54f0*/  @P5 STG.E.128 desc[UR10][R84.64], R80 ;  /* 0x0000005054005986 */ /* 0x0001e2000c101d0a */
[----:B-1----:R-:W-:-:S05]  /*5500*/  @P3 IMAD.WIDE.U32 R86, R89, 0x10, R86 ;  /* 0x0000001059563825 */ /* 0x002fca00078e0056 */
[----:B------:R0:W-:Y:S02]  /*5510*/  @P3 STG.E.128 desc[UR10][R86.64], R76 ;  /* 0x0000004c56003986 */ /* 0x0001e4000c101d0a */
.L_x_8563:
[----:B------:R-:W-:Y:S05]  /*5520*/  BSYNC.RECONVERGENT B0 ;  /* 0x0000000000007941 */ /* 0x000fea0003800200 */
.L_x_8562:
[----:B0-234-:R-:W0:Y:S01]  /*5530*/  LDC.64 R84, c[0x0][0x380] ;  /* 0x0000e000ff547b82 */ /* 0x01de220000000a00 */
[----:B------:R-:W-:Y:S01]  /*5540*/  UPLOP3.LUT UP1, UPT, UPT, UPT, UP1, 0x40, 0x4 ;  /* 0x000000000004789c */ /* 0x000fe20003f2e810 */
[----:B0-----:R-:W-:-:S04]  /*5550*/  IADD3 R97, PT, PT, R97, R84, RZ ;  /* 0x0000005461617210 */ /* 0x001fc80007ffe0ff */
[----:B------:R-:W-:-:S13]  /*5560*/  ISETP.GE.AND P2, PT, R97, R85, PT ;  /* 0x000000556100720c */ /* 0x000fda0003f46270 */
[----:B------:R-:W-:Y:S05]  /*5570*/  @!P2 BRA `(.L_x_8568) ;  /* 0xffffffb000c4a947 */ /* 0x000fea000383ffff */
.L_x_8516:
[----:B------:R-:W0:Y:S01]  /*5580*/  S2UR UR4, SR_CTAID.X ;  /* 0x00000000000479c3 */ /* 0x000e220000002500 */
[----:B------:R-:W-:Y:S02]  /*5590*/  ISETP.NE.AND P5, PT, R90, RZ, PT ;  /* 0x000000ff5a00720c */ /* 0x000fe40003fa5270 */
[----:B------:R-:W-:Y:S02]  /*55a0*/  ISETP.NE.AND P3, PT, R92, RZ, PT ;  /* 0x000000ff5c00720c */ /* 0x000fe40003f65270 */
[----:B------:R-:W-:-:S03]  /*55b0*/  ISETP.NE.AND P2, PT, R93, RZ, PT ;  /* 0x000000ff5d00720c */ /* 0x000fc60003f45270 */
        /* <DEDUP_REMOVED lines=9> */
[----:B------:R-:W-:Y:S01]  /*5650*/  @P5 IADD3 R71, PT, PT, R71, 0x100, RZ ;  /* 0x0000010047475810 */ /* 0x000fe20007ffe0ff */
[----:B------:R2:W-:Y:S04]  /*5660*/  @P5 STG.E.128 desc[UR10][R2.64], R24 ;  /* 0x0000001802005986 */ /* 0x0005e8000c101d0a */
[----:B------:R2:W-:Y:S01]  /*5670*/  @P5 STG.E.128 desc[UR10][R52.64], R48 ;  /* 0x0000003034005986 */ /* 0x0005e2000c101d0a */
[----:B------:R-:W4:Y:S01]  /*5680*/  LDC.64 R62, c[0x0][0x448] ;  /* 0x00011200ff3e7b82 */ /* 0x000f220000000a00 */
[----:B---3--:R-:W-:-:S05]  /*5690*/  @P3 IMAD.WIDE.U32 R56, R71, 0x10, R56 ;  /* 0x0000001047383825 */ /* 0x008fca00078e0038 */
        /* <DEDUP_REMOVED lines=31> */
.L_x_8569:
        /* <DEDUP_REMOVED lines=15> */
.L_x_10816:


//--------------------- .text._ZN10layer_norm13ln_bwd_kernelINS_13Kernel_traitsI6__halfffffjLj6144ELj1ELj1ELj8ELj16ENS_18Kernel_traits_baseILj6144ES2_ffffjLj256EEEEELb0ELb0ELb1ELb1EEEvNS_9BwdParamsE --------------------------
	.section	.text._ZN10layer_norm13ln_bwd_kernelINS_13Kernel_traitsI6__halfffffjLj6144ELj1ELj1ELj8ELj16ENS_18Kernel_traits_baseILj6144ES2_ffffjLj256EEEEELb0ELb0ELb1ELb1EEEvNS_9BwdParamsE,"ax",@progbits
	.align	128
        .global         _ZN10layer_norm13ln_bwd_kernelINS_13Kernel_traitsI6__halfffffjLj6144ELj1ELj1ELj8ELj16ENS_18Kernel_traits_baseILj6144ES2_ffffjLj256EEEEELb0ELb0ELb1ELb1EEEvNS_9BwdParamsE
        .type           _ZN10layer_norm13ln_bwd_kernelINS_13Kernel_traitsI6__halfffffjLj6144ELj1ELj1ELj8ELj16ENS_18Kernel_traits_baseILj6144ES2_ffffjLj256EEEEELb0ELb0ELb1ELb1EEEvNS_9BwdParamsE,@function
        .size           _ZN10layer_norm13ln_bwd_kernelINS_13Kernel_traitsI6__halfffffjLj6144ELj1ELj1ELj8ELj16ENS_18Kernel_traits_baseILj6144ES2_ffffjLj256EEEEELb0ELb0ELb1ELb1EEEvNS_9BwdParamsE,(.L_x_10817 - _ZN10layer_norm13ln_bwd_kernelINS_13Kernel_traitsI6__halfffffjLj6144ELj1ELj1ELj8ELj16ENS_18Kernel_traits_baseILj6144ES2_ffffjLj256EEEEELb0ELb0ELb1ELb1EEEvNS_9BwdParamsE)
        .other          _ZN10layer_norm13ln_bwd_kernelINS_13Kernel_traitsI6__halfffffjLj6144ELj1ELj1ELj8ELj16ENS_18Kernel_traits_baseILj6144ES2_ffffjLj256EEEEELb0ELb0ELb1ELb1EEEvNS_9BwdParamsE,@"STO_CUDA_ENTRY STV_DEFAULT"
_ZN10layer_norm13ln_bwd_kernelINS_13Kernel_traitsI6__halfffffjLj6144ELj1ELj1ELj8ELj16ENS_18Kernel_traits_baseILj6144ES2_ffffjLj256EEEEELb0ELb0ELb1ELb1EEEvNS_9BwdParamsE:
.text._ZN10layer_norm13ln_bwd_kernelINS_13Kernel_traitsI6__halfffffjLj6144ELj1ELj1ELj8ELj16ENS_18Kernel_traits_baseILj6144ES2_ffffjLj256EEEEELb0ELb0ELb1ELb1EEEvNS_9BwdParamsE:
        /* <DEDUP_REMOVED lines=39> */
[----:B0-----:R-:W5:Y:S04]  /*0270*/  LDG.E.64 R118, desc[UR14][R4.64+0x2800] ;  /* 0x0028000e04767981 */ /* 0x001f68000c1e1b00 */
[----:B------:R-:W2:Y:S04]  /*0280*/  LDG.E.64 R116, desc[UR14][R4.64+0x2000] ;  /* 0x0020000e04747981 */ /* 0x000ea8000c1e1b00 */
[----:B------:R-:W3:Y:S04]  /*0290*/  LDG.E.64 R114, desc[UR14][R4.64+0x1800] ;  /* 0x0018000e04727981 */ /* 0x000ee8000c1e1b00 */
[----:B------:R-:W4:Y:S04]  /*02a0*/  LDG.E.64 R112, desc[UR14][R4.64+0x1000] ;  /* 0x0010000e04707981 */ /* 0x000f28000c1e1b00 */
[----:B------:R-:W4:Y:S04]  /*02b0*/  LDG.E.64 R110, desc[UR14][R4.64+0x800] ;  /* 0x0008000e046e7981 */ /* 0x000f28000c1e1b00 */
[----:B------:R0:W4:Y:S01]  /*02c0*/  LDG.E.64 R108, desc[UR14][R4.64] ;  /* 0x0000000e046c7981 */ /* 0x000122000c1e1b00 */
[----:B------:R-:W-:Y:S01]  /*02d0*/  HFMA2 R46, -RZ, RZ, 0, 0 ;  /* 0x00000000ff2e7431 */ /* 0x000fe200000001ff */
[----:B------:R-:W-:Y:S01]  /*02e0*/  MOV R124, UR4 ;  /* 0x00000004007c7c02 */ /* 0x000fe20008000f00 */
[----:B------:R-:W-:Y:S01]  /*02f0*/  UPLOP3.LUT UP1, UPT, UPT, UPT, UPT, 0x40, 0x4 ;  /* 0x000000000004789c */ /* 0x000fe20003f2e870 */
[----:B-----5:R-:W-:-:S02]  /*0300*/  SHF.R.U64 R0, R118, 0x10, R119 ;  /* 0x0000001076007819 */ /* 0x020fc40000001277 */
[----:B------:R-:W-:Y:S02]  /*0310*/  SHF.R.U32.HI R3, RZ, 0x10, R119 ;  /* 0x00000010ff037819 */ /* 0x000fe40000011677 */
[----:B--2---:R-:W-:Y:S02]  /*0320*/  SHF.R.U64 R2, R116, 0x10, R117 ;  /* 0x0000001074027819 */ /* 0x004fe40000001275 */
[----:B------:R-:W-:Y:S02]  /*0330*/  PRMT R0, R0, 0x5410, R3 ;  /* 0x0000541000007816 */ /* 0x000fe40000000003 */
[----:B------:R-:W-:Y:S02]  /*0340*/  SHF.R.U32.HI R3, RZ, 0x10, R117 ;  /* 0x00000010ff037819 */ /* 0x000fe40000011675 */
[----:B---3--:R-:W-:Y:S02]  /*0350*/  SHF.R.U64 R120, R114, 0x10, R115 ;  /* 0x0000001072787819 */ /* 0x008fe40000001273 */
[----:B------:R-:W-:-:S02]  /*0360*/  PRMT R2, R2, 0x5410, R3 ;  /* 0x0000541002027816 */ /* 0x000fc40000000003 */
[----:B------:R-:W-:Y:S02]  /*0370*/  SHF.R.U32.HI R3, RZ, 0x10, R115 ;  /* 0x00000010ff037819 */ /* 0x000fe40000011673 */
[----:B----4-:R-:W-:Y:S02]  /*0380*/  SHF.R.U64 R121, R112, 0x10, R113 ;  /* 0x0000001070797819 */ /* 0x010fe40000001271 */
[----:B------:R-:W-:Y:S02]  /*0390*/  PRMT R120, R120, 0x5410, R3 ;  /* 0x0000541078787816 */ /* 0x000fe40000000003 */
[----:B------:R-:W-:Y:S02]  /*03a0*/  SHF.R.U32.HI R3, RZ, 0x10, R113 ;  /* 0x00000010ff037819 */ /* 0x000fe40000011671 */
[----:B------:R-:W-:Y:S02]  /*03b0*/  SHF.R.U64 R122, R110, 0x10, R111 ;  /* 0x000000106e7a7819 */ /* 0x000fe4000000126f */
[----:B------:R-:W-:-:S02]  /*03c0*/  PRMT R121, R121, 0x5410, R3 ;  /* 0x0000541079797816 */ /* 0x000fc40000000003 */
[----:B0-----:R-:W-:Y:S02]  /*03d0*/  SHF.R.U32.HI R4, RZ, 0x10, R111 ;  /* 0x00000010ff047819 */ /* 0x001fe4000001166f */
[--C-:B------:R-:W-:Y:S02]  /*03e0*/  SHF.R.U64 R123, R108, 0x10, R109.reuse ;  /* 0x000000106c7b7819 */ /* 0x100fe4000000126d */
[----:B------:R-:W-:Y:S02]  /*03f0*/  SHF.R.U32.HI R3, RZ, 0x10, R109 ;  /* 0x00000010ff037819 */ /* 0x000fe4000001166d */
[----:B------:R-:W-:Y:S02]  /*0400*/  PRMT R122, R122, 0x5410, R4 ;  /* 0x000054107a7a7816 */ /* 0x000fe40000000004 */
[----:B------:R-:W-:-:S07]  /*0410*/  PRMT R123, R123, 0x5410, R3 ;  /* 0x000054107b7b7816 */ /* 0x000fce0000000003 */
.L_x_8599:
        /* <DEDUP_REMOVED lines=21> */
[----:B0-----:R-:W-:Y:S02]  /*0570*/  LEA.HI.SX32 R157, R86, R155, 0x1e ;  /* 0x0000009b569d7211 */ /* 0x001fe400078ff2ff */
[----:B------:R-:W-:-:S05]  /*0580*/  IADD3 R86, PT, PT, R125, -0x1, RZ ;  /* 0xffffffff7d567810 */ /* 0x000fca0007ffe0ff */
[----:B------:R-:W-:Y:S01]  /*0590*/  IMAD R86, R86, UR17, RZ ;  /* 0x0000001156567c24 */ /* 0x000fe2000f8e02ff */
[C---:B------:R-:W-:Y:S02]  /*05a0*/  IADD3 R107, PT, PT, R157.reuse, 0x100, RZ ;  /* 0x000001009d6b7810 */ /* 0x040fe40007ffe0ff */
[C---:B------:R-:W-:Y:S02]  /*05b0*/  IADD3 R159, PT, PT, R157.reuse, 0x200, RZ ;  /* 0x000002009d9f7810 */ /* 0x040fe40007ffe0ff */
[----:B-1----:R-:W-:Y:S02]  /*05c0*/  SHF.R.S32.HI R85, RZ, 0x1f, R86 ;  /* 0x0000001fff557819 */ /* 0x002fe40000011456 */
[C---:B------:R-:W-:Y:S02]  /*05d0*/  IADD3 R165, PT, PT, R157.reuse, 0x300, RZ ;  /* 0x000003009da57810 */ /* 0x040fe40007ffe0ff */
[C---:B------:R-:W-:Y:S02]  /*05e0*/  IADD3 R167, PT, PT, R157.reuse, 0x400, RZ ;  /* 0x000004009da77810 */ /* 0x040fe40007ffe0ff */
[C---:B------:R-:W-:Y:S01]  /*05f0*/  IADD3 R169, PT, PT, R157.reuse, 0x500, RZ ;  /* 0x000005009da97810 */ /* 0x040fe20007ffe0ff */
[----:B--2---:R-:W-:Y:S01]  /*0600*/  IMAD.WIDE.U32 R132, R157, 0x10, R128 ;  /* 0x000000109d847825 */ /* 0x004fe200078e0080 */
[----:B------:R-:W-:-:S03]  /*0610*/  LEA.HI R85, R85, R86, RZ, 0x2 ;  /* 0x0000005655557211 */ /* 0x000fc600078f10ff */
[--C-:B------:R-:W-:Y:S01]  /*0620*/  IMAD.WIDE.U32 R136, R107, 0x10, R128.reuse ;  /* 0x000000106b887825 */ /* 0x100fe200078e0080 */
[----:B------:R-:W-:Y:S01]  /*0630*/  LEA.HI.SX32 R155, R85, R155, 0x1e ;  /* 0x0000009b559b7211 */ /* 0x000fe200078ff2ff */
[----:B------:R-:W2:Y:S02]  /*0640*/  LDG.E.128 R132, desc[UR14][R132.64] ;  /* 0x0000000e84847981 */ /* 0x000ea4000c1e1d00 */
[--C-:B------:R-:W-:Y:S02]  /*0650*/  IMAD.WIDE.U32 R140, R159, 0x10, R128.reuse ;  /* 0x000000109f8c7825 */ /* 0x100fe400078e0080 */
[----:B------:R-:W2:Y:S02]  /*0660*/  LDG.E.128 R136, desc[UR14][R136.64] ;  /* 0x0000000e88887981 */ /* 0x000ea4000c1e1d00 */
[----:B------:R-:W-:-:S04]  /*0670*/  IMAD.WIDE.U32 R144, R165, 0x10, R128 ;  /* 0x00000010a5907825 */ /* 0x000fc800078e0080 */
[--C-:B------:R-:W-:Y:S01]  /*0680*/  IMAD.WIDE.U32 R148, R167, 0x10, R128.reuse ;  /* 0x00000010a7947825 */ /* 0x100fe200078e0080 */
[----:B------:R-:W-:Y:S01]  /*0690*/  IADD3 R89, PT, PT, R155, 0x100, RZ ;  /* 0x000001009b597810 */ /* 0x000fe20007ffe0ff */
[----:B------:R-:W2:Y:S02]  /*06a0*/  LDG.E.128 R140, desc[UR14][R140.64] ;  /* 0x0000000e8c8c7981 */ /* 0x000ea4000c1e1d00 */
[----:B------:R-:W-:Y:S01]  /*06b0*/  IMAD.WIDE.U32 R128, R169, 0x10, R128 ;  /* 0x00000010a9807825 */ /* 0x000fe200078e0080 */
[C---:B------:R-:W-:Y:S01]  /*06c0*/  IADD3 R93, PT, PT, R155.reuse, 0x200, RZ ;  /* 0x000002009b5d7810 */ /* 0x040fe20007ffe0ff */
[----:B------:R-:W2:Y:S02]  /*06d0*/  LDG.E.128 R144, desc[UR14][R144.64] ;  /* 0x0000000e90907981 */ /* 0x000ea4000c1e1d00 */
[--C-:B---3--:R-:W-:Y:S02]  /*06e0*/  IMAD.WIDE.U32 R84, R155, 0x10, R104.reuse ;  /* 0x000000109b547825 */ /* 0x108fe400078e0068 */
[----:B------:R-:W3:Y:S04]  /*06f0*/  LDG.E.128 R128, desc[UR14][R128.64] ;  /* 0x0000000e80807981 */ /* 0x000ee8000c1e1d00 */
[----:B------:R-:W3:Y:S01]  /*0700*/  LDG.E.128 R84, desc[UR14][R84.64] ;  /* 0x0000000e54547981 */ /* 0x000ee2000c1e1d00 */
[----:B------:R-:W-:Y:S01]  /*0710*/  IMAD.WIDE.U32 R88, R89, 0x10, R104 ;  /* 0x0000001059587825 */ /* 0x000fe200078e0068 */
[----:B------:R-:W-:-:S02]  /*0720*/  IADD3 R97, PT, PT, R155, 0x300, RZ ;  /* 0x000003009b617810 */ /* 0x000fc40007ffe0ff */
[----:B------:R-:W3:Y:S04]  /*0730*/  LDG.E.128 R148, desc[UR14][R148.64] ;  /* 0x0000000e94947981 */ /* 0x000ee8000c1e1d00 */
[----:B------:R-:W3:Y:S01]  /*0740*/  LDG.E.128 R88, desc[UR14][R88.64] ;  /* 0x0000000e58587981 */ /* 0x000ee2000c1e1d00 */
[----:B------:R-:W-:-:S06]  /*0750*/  IMAD.WIDE.U32 R92, R93, 0x10, R104 ;  /* 0x000000105d5c7825 */ /* 0x000fcc00078e0068 */
[----:B------:R-:W3:Y:S01]  /*0760*/  LDG.E.128 R92, desc[UR14][R92.64] ;  /* 0x0000000e5c5c7981 */ /* 0x000ee2000c1e1d00 */
[----:B------:R-:W-:Y:S01]  /*0770*/  IMAD.WIDE.U32 R96, R97, 0x10, R104 ;  /* 0x0000001061607825 */ /* 0x000fe200078e0068 */
[----:B------:R-:W-:-:S05]  /*0780*/  IADD3 R101, PT, PT, R155, 0x400, RZ ;  /* 0x000004009b657810 */ /* 0x000fca0007ffe0ff */
[----:B------:R-:W3:Y:S01]  /*0790*/  LDG.E.128 R96, desc[UR14][R96.64] ;  /* 0x0000000e60607981 */ /* 0x000ee2000c1e1d00 */
[----:B------:R-:W-:Y:S01]  /*07a0*/  IMAD.WIDE.U32 R100, R101, 0x10, R104 ;  /* 0x0000001065647825 */ /* 0x000fe200078e0068 */
[----:B------:R-:W-:-:S05]  /*07b0*/  UMOV UR6, UR8 ;  /* 0x0000000800067c82 */ /* 0x000fca0008000000 */
[----:B------:R-:W3:Y:S01]  /*07c0*/  LDG.E.128 R100, desc[UR14][R100.64] ;  /* 0x0000000e64647981 */ /* 0x000ee2000c1e1d00 */
[----:B------:R-:W-:Y:S01]  /*07d0*/  UISETP.NE.U32.AND UP0, UPT, UR6, URZ, UPT ;  /* 0x000000ff0600728c */ /* 0x000fe2000bf05070 */
[----:B------:R-:W-:-:S03]  /*07e0*/  UMOV UR7, UR9 ;  /* 0x0000000900077c82 */ /* 0x000fc60008000000 */
[----:B------:R-:W-:-:S06]  /*07f0*/  UISETP.NE.AND.EX UP0, UPT, UR7, URZ, UPT, UP0 ;  /* 0x000000ff0700728c */ /* 0x000fcc000bf05300 */
[----:B------:R-:W-:Y:S02]  /*0800*/  PLOP3.LUT P0, PT, PT, PT, UP0, 0x80, 0x8 ;  /* 0x000000000008781c */ /* 0x000fe40003f0f008 */
[----:B------:R-:W-:-:S05]  /*0810*/  IADD3 R155, PT, PT, R155, 0x500, RZ ;  /* 0x000005009b9b7810 */ /* 0x000fca0007ffe0ff */
[----:B------:R-:W-:-:S06]  /*0820*/  IMAD.WIDE.U32 R104, R155, 0x10, R104 ;  /* 0x000000109b687825 */ /* 0x000fcc00078e0068 */
[----:B------:R-:W0:Y:S08]  /*0830*/  @P0 LDC.64 R154, c[0x0][0x438] ;  /* 0x00010e00ff9a0b82 */ /* 0x000e300000000a00 */
[----:B------:R-:W1:Y:S01]  /*0840*/  @P0 LDC.64 R152, c[0x0][0x438] ;  /* 0x00010e00ff980b82 */ /* 0x000e620000000a00 */
[----:B------:R-:W-:-:S07]  /*0850*/  ISETP.NE.AND P1, PT, RZ, UR16, PT ;  /* 0x00000010ff007c0c */ /* 0x000fce000bf25270 */
[----:B------:R-:W1:Y:S01]  /*0860*/  @P0 LDC.64 R162, c[0x0][0x438] ;  /* 0x00010e00ffa20b82 */ /* 0x000e620000000a00 */
[----:B0-----:R-:W-:-:S07]  /*0870*/  @P0 IMAD.WIDE.U32 R154, R107, 0x10, R154 ;  /* 0x000000106b9a0825 */ /* 0x001fce00078e009a */
[----:B------:R-:W0:Y:S01]  /*0880*/  @P0 LDC.64 R160, c[0x0][0x438] ;  /* 0x00010e00ffa00b82 */ /* 0x000e220000000a00 */
[----:B------:R-:W3:Y:S04]  /*0890*/  LDG.E.128 R104, desc[UR14][R104.64] ;  /* 0x0000000e68687981 */ /* 0x000ee8000c1e1d00 */
[----:B------:R-:W5:Y:S01]  /*08a0*/  @P0 LDG.E.128 R20, desc[UR14][R154.64] ;  /* 0x0000000e9a140981 */ /* 0x000f62000c1e1d00 */
[----:B-1----:R-:W-:Y:S02]  /*08b0*/  @P0 IMAD.WIDE.U32 R152, R157, 0x10, R152 ;  /* 0x000000109d980825 */ /* 0x002fe400078e0098 */
[----:B------:R-:W1:Y:S03]  /*08c0*/  @P0 LDC.64 R156, c[0x0][0x438] ;  /* 0x00010e00ff9c0b82 */ /* 0x000e660000000a00 */
[----:B------:R4:W5:Y:S01]  /*08d0*/  @P0 LDG.E.128 R24, desc[UR14][R152.64] ;  /* 0x0000000e98180981 */ /* 0x000962000c1e1d00 */
[----:B-1----:R-:W-:-:S04]  /*08e0*/  @P0 IMAD.WIDE.U32 R156, R159, 0x10, R156 ;  /* 0x000000109f9c0825 */ /* 0x002fc800078e009c */
[----:B------:R-:W1:Y:S01]  /*08f0*/  @P0 LDC.64 R158, c[0x0][0x438] ;  /* 0x00010e00ff9e0b82 */ /* 0x000e620000000a00 */
[----:B------:R3:W5:Y:S01]  /*0900*/  @P0 LDG.E.128 R16, desc[UR14][R156.64] ;  /* 0x0000000e9c100981 */ /* 0x000762000c1e1d00 */
[----:B------:R-:W-:-:S05]  /*0910*/  @P0 IMAD.WIDE.U32 R162, R169, 0x10, R162 ;  /* 0x00000010a9a20825 */ /* 0x000fca00078e00a2 */
[----:B------:R3:W5:Y:S01]  /*0920*/  @P0 LDG.E.128 R4, desc[UR14][R162.64] ;  /* 0x0000000ea2040981 */ /* 0x000762000c1e1d00 */
[----:B0-----:R-:W-:-:S05]  /*0930*/  @P0 IMAD.WIDE.U32 R160, R167, 0x10, R160 ;  /* 0x00000010a7a00825 */ /* 0x001fca00078e00a0 */
[----:B------:R-:W5:Y:S01]  /*0940*/  @P0 LDG.E.128 R8, desc[UR14][R160.64] ;  /* 0x0000000ea0080981 */ /* 0x000f62000c1e1d00 */
[----:B-1----:R-:W-:-:S05]  /*0950*/  @P0 IMAD.WIDE.U32 R158, R165, 0x10, R158 ;  /* 0x00000010a59e0825 */ /* 0x002fca00078e009e */
[----:B------:R0:W5:Y:S01]  /*0960*/  @P0 LDG.E.128 R12, desc[UR14][R158.64] ;  /* 0x0000000e9e0c0981 */ /* 0x000162000c1e1d00 */
[----:B----4-:R-:W-:-:S05]  /*0970*/  FSEL R152, R3, RZ, !P1 ;  /* 0x000000ff03987208 */ /* 0x010fca0004800000 */
[C---:B--2---:R-:W-:Y:S01]  /*0980*/  FADD.FTZ R3, -R152.reuse, R132 ;  /* 0x0000008498037221 */ /* 0x044fe20000010100 */
[----:B------:R-:W-:-:S03]  /*0990*/  FADD.FTZ R133, -R152, R133 ;  /* 0x0000008598857221 */ /* 0x000fc60000010100 */
[----:B-----5:R-:W-:Y:S01]  /*09a0*/  FMUL.FTZ R3, R126, R3 ;  /* 0x000000037e037220 */ /* 0x020fe20000410000 */
[C---:B---3--:R-:W-:Y:S01]  /*09b0*/  FADD.FTZ R191, -R152.reuse, R129 ;  /* 0x0000008198bf7221 */ /* 0x048fe20000010100 */
[----:B------:R-:W-:Y:S02]  /*09c0*/  HADD2.F32 R129, -RZ, R108.H0_H0 ;  /* 0x2000006cff817230 */ /* 0x000fe40000004100 */
[C---:B------:R-:W-:Y:S01]  /*09d0*/  FADD.FTZ R189, -R152.reuse, R128 ;  /* 0x0000008098bd7221 */ /* 0x040fe20000010100 */
[----:B------:R-:W-:Y:S01]  /*09e0*/  FADD.FTZ R157, -R152, R130 ;  /* 0x00000082989d7221 */ /* 0x000fe20000010100 */
[----:B------:R-:W-:Y:S01]  /*09f0*/  FADD.FTZ R68, R68, R84 ;  /* 0x0000005444447221 */ /* 0x000fe20000010000 */
[C---:B------:R-:W-:Y:S01]  /*0a00*/  FFMA.FTZ R40, R84.reuse, R3, R40 ;  /* 0x0000000354287223 */ /* 0x040fe20000010028 */
[----:B------:R-:W-:Y:S01]  /*0a10*/  FMUL.FTZ R128, R84, R129 ;  /* 0x0000008154807220 */ /* 0x000fe20000410000 */
[----:B------:R-:W-:Y:S02]  /*0a20*/  HADD2.F32 R84, -RZ, R123.H0_H0 ;  /* 0x2000007bff547230 */ /* 0x000fe40000004100 */
[----:B------:R-:W-:Y:S01]  /*0a30*/  FMUL.FTZ R130, R126, R133 ;  /* 0x000000857e827220 */ /* 0x000fe20000410000 */
[----:B------:R-:W-:-:S03]  /*0a40*/  FADD.FTZ R69, R69, R85 ;  /* 0x0000005545457221 */ /* 0x000fc60000010000 */
[C---:B------:R-:W-:Y:S01]  /*0a50*/  FFMA.FTZ R41, R85.reuse, R130, R41 ;  /* 0x0000008255297223 */ /* 0x040fe20000010029 */
[----:B------:R-:W-:Y:S01]  /*0a60*/  FMUL.FTZ R129, R85, R84 ;  /* 0x0000005455817220 */ /* 0x000fe20000410000 */
[----:B------:R-:W-:-:S05]  /*0a70*/  HADD2.F32 R85, -RZ, R109.H0_H0 ;  /* 0x2000006dff557230 */ /* 0x000fca0000004100 */
[----:B------:R-:W-:Y:S01]  /*0a80*/  FMUL.FTZ R132, R86, R85 ;  /* 0x0000005556847220 */ /* 0x000fe20000410000 */
[----:B------:R-:W-:Y:S02]  /*0a90*/  HADD2.F32 R85, -RZ, R110.H0_H0 ;  /* 0x2000006eff557230 */ /* 0x000fe40000004100 */
[----:B------:R-:W-:Y:S01]  /*0aa0*/  FADD.FTZ R155, -R152, R136 ;  /* 0x00000088989b7221 */ /* 0x000fe20000010100 */
[----:B------:R-:W-:Y:S02]  /*0ab0*/  HADD2.F32 R84, -RZ, R123.H1_H1 ;  /* 0x3000007bff547230 */ /* 0x000fe40000004100 */
[----:B------:R-:W-:Y:S01]  /*0ac0*/  FMUL.FTZ R136, R88, R85 ;  /* 0x0000005558887220 */ /* 0x000fe20000410000 */
[----:B------:R-:W-:Y:S02]  /*0ad0*/  HADD2.F32 R85, -RZ, R111.H0_H0 ;  /* 0x2000006fff557230 */ /* 0x000fe40000004100 */
[C---:B------:R-:W-:Y:S01]  /*0ae0*/  FADD.FTZ R163, -R152.reuse, R140 ;  /* 0x0000008c98a37221 */ /* 0x040fe20000010100 */
[----:B------:R-:W-:Y:S01]  /*0af0*/  FMUL.FTZ R133, R87, R84 ;  /* 0x0000005457857220 */ /* 0x000fe20000410000 */
[----:B------:R-:W-:Y:S01]  /*0b00*/  FADD.FTZ R137, -R152, R137 ;  /* 0x0000008998897221 */ /* 0x000fe20000010100 */
[----:B------:R-:W-:-:S02]  /*0b10*/  HADD2.F32 R84, -RZ, R122.H0_H0 ;  /* 0x2000007aff547230 */ /* 0x000fc40000004100 */
[----:B------:R-:W-:Y:S01]  /*0b20*/  FADD.FTZ R171, -R152, R143 ;  /* 0x0000008f98ab7221 */ /* 0x000fe20000010100 */
[----:B------:R-:W-:Y:S01]  /*0b30*/  FMUL.FTZ R140, R90, R85 ;  /* 0x000000555a8c7220 */ /* 0x000fe20000410000 */
[----:B------:R-:W-:Y:S01]  /*0b40*/  FMUL.FTZ R143, R126, R163 ;  /* 0x000000a37e8f7220 */ /* 0x000fe20000410000 */
[----:B------:R-:W-:Y:S02]  /*0b50*/  HADD2.F32 R85, -RZ, R112.H0_H0 ;  /* 0x20000070ff557230 */ /* 0x000fe40000004100 */
[C---:B------:R-:W-:Y:S01]  /*0b60*/  FADD.FTZ R165, -R152.reuse, R138 ;  /* 0x0000008a98a57221 */ /* 0x040fe20000010100 */
[----:B------:R-:W-:Y:S01]  /*0b70*/  FADD.FTZ R169, -R152, R142 ;  /* 0x0000008e98a97221 */ /* 0x000fe20000010100 */
[----:B------:R-:W-:Y:S01]  /*0b80*/  FMUL.FTZ R138, R126, R137 ;  /* 0x000000897e8a7220 */ /* 0x000fe20000410000 */
[----:B------:R-:W-:Y:S01]  /*0b90*/  FMUL.FTZ R137, R89, R84 ;  /* 0x0000005459897220 */ /* 0x000fe20000410000 */
[----:B------:R-:W-:Y:S02]  /*0ba0*/  HADD2.F32 R84, -RZ, R122.H1_H1 ;  /* 0x3000007aff547230 */ /* 0x000fe40000004100 */
[----:B------:R-:W-:Y:S01]  /*0bb0*/  FADD.FTZ R28, R28, R92 ;  /* 0x0000005c1c1c7221 */ /* 0x000fe20000010000 */
[----:B------:R-:W-:Y:S01]  /*0bc0*/  FFMA.FTZ R48, R92, R143, R48 ;  /* 0x0000008f5c307223 */ /* 0x000fe20000010030 */
[----:B------:R-:W-:Y:S01]  /*0bd0*/  FADD.FTZ R175, -R152, R145 ;  /* 0x0000009198af7221 */ /* 0x000fe20000010100 */
[----:B------:R-:W-:Y:S01]  /*0be0*/  FMUL.FTZ R92, R92, R85 ;  /* 0x000000555c5c7220 */ /* 0x000fe20000410000 */
[----:B------:R-:W-:Y:S01]  /*0bf0*/  FADD.FTZ R167, -R152, R141 ;  /* 0x0000008d98a77221 */ /* 0x000fe20000010100 */
[----:B------:R-:W-:Y:S01]  /*0c00*/  FMUL.FTZ R145, R126, R169 ;  /* 0x000000a97e917220 */ /* 0x000fe20000410000 */
[----:B------:R-:W-:-:S02]  /*0c10*/  HADD2.F32 R85, -RZ, R113.H0_H0 ;  /* 0x20000071ff557230 */ /* 0x000fc40000004100 */
[----:B------:R-:W-:Y:S01]  /*0c20*/  FADD.FTZ R173, -R152, R144 ;  /* 0x0000009098ad7221 */ /* 0x000fe20000010100 */
[----:B------:R-:W-:Y:S01]  /*0c30*/  FMUL.FTZ R141, R91, R84 ;  /* 0x000000545b8d7220 */ /* 0x000fe20000410000 */
[----:B------:R-:W-:Y:S01]  /*0c40*/  FMUL.FTZ R144, R126, R167 ;  /* 0x000000a77e907220 */ /* 0x000fe20000410000 */
[----:B------:R-:W-:Y:S02]  /*0c50*/  HADD2.F32 R84, -RZ, R121.H0_H0 ;  /* 0x20000079ff547230 */ /* 0x000fe40000004100 */
[----:B------:R-:W-:Y:S01]  /*0c60*/  FADD.FTZ R30, R30, R94 ;  /* 0x0000005e1e1e7221 */ /* 0x000fe20000010000 */
[----:B------:R-:W-:Y:S01]  /*0c70*/  FFMA.FTZ R50, R94, R145, R50 ;  /* 0x000000915e327223 */ /* 0x000fe20000010032 */
[----:B------:R-:W-:Y:S01]  /*0c80*/  FADD.FTZ R179, -R152, R147 ;  /* 0x0000009398b37221 */ /* 0x000fe20000010100 */
[----:B------:R-:W-:Y:S01]  /*0c90*/  FMUL.FTZ R94, R94, R85 ;  /* 0x000000555e5e7220 */ /* 0x000fe20000410000 */
[----:B------:R-:W-:Y:S01]  /*0ca0*/  FMUL.FTZ R147, R126, R173 ;  /* 0x000000ad7e937220 */ /* 0x000fe20000410000 */
[----:B------:R-:W-:-:S02]  /*0cb0*/  HADD2.F32 R85, -RZ, R114.H0_H0 ;  /* 0x20000072ff557230 */ /* 0x000fc40000004100 */
[----:B------:R-:W-:Y:S01]  /*0cc0*/  FADD.FTZ R177, -R152, R146 ;  /* 0x0000009298b17221 */ /* 0x000fe20000010100 */
[----:B------:R-:W-:Y:S01]  /*0cd0*/  FADD.FTZ R29, R29, R93 ;  /* 0x0000005d1d1d7221 */ /* 0x000fe20000010000 */
[C---:B------:R-:W-:Y:S01]  /*0ce0*/  FFMA.FTZ R49, R93.reuse, R144, R49 ;  /* 0x000000905d317223 */ /* 0x040fe20000010031 */
[----:B------:R-:W-:Y:S01]  /*0cf0*/  FMUL.FTZ R93, R93, R84 ;  /* 0x000000545d5d7220 */ /* 0x000fe20000410000 */
[----:B------:R-:W-:Y:S01]  /*0d00*/  FMUL.FTZ R146, R126, R171 ;  /* 0x000000ab7e927220 */ /* 0x000fe20000410000 */
[----:B------:R-:W-:Y:S02]  /*0d10*/  HADD2.F32 R84, -RZ, R121.H1_H1 ;  /* 0x30000079ff547230 */ /* 0x000fe40000004100 */
[----:B------:R-:W-:Y:S01]  /*0d20*/  FADD.FTZ R32, R32, R96 ;  /* 0x0000006020207221 */ /* 0x000fe20000010000 */
[----:B------:R-:W-:Y:S01]  /*0d30*/  FFMA.FTZ R52, R96, R147, R52 ;  /* 0x0000009360347223 */ /* 0x000fe20000010034 */
[----:B------:R-:W-:Y:S01]  /*0d40*/  FADD.FTZ R183, -R152, R149 ;  /* 0x0000009598b77221 */ /* 0x000fe20000010100 */
[----:B------:R-:W-:Y:S01]  /*0d50*/  FMUL.FTZ R96, R96, R85 ;  /* 0x0000005560607220 */ /* 0x000fe20000410000 */
[----:B------:R-:W-:Y:S01]  /*0d60*/  FMUL.FTZ R149, R126, R177 ;  /* 0x000000b17e957220 */ /* 0x000fe20000410000 */
[----:B------:R-:W-:-:S02]  /*0d70*/  HADD2.F32 R85, -RZ, R115.H0_H0 ;  /* 0x20000073ff557230 */ /* 0x000fc40000004100 */
[C---:B------:R-:W-:Y:S01]  /*0d80*/  FADD.FTZ R181, -R152.reuse, R148 ;  /* 0x0000009498b57221 */ /* 0x040fe20000010100 */
[----:B------:R-:W-:Y:S01]  /*0d90*/  FADD.FTZ R31, R31, R95 ;  /* 0x0000005f1f1f7221 */ /* 0x000fe20000010000 */
[C---:B------:R-:W-:Y:S01]  /*0da0*/  FFMA.FTZ R51, R95.reuse, R146, R51 ;  /* 0x000000925f337223 */ /* 0x040fe20000010033 */
[----:B------:R-:W-:Y:S01]  /*0db0*/  FMUL.FTZ R95, R95, R84 ;  /* 0x000000545f5f7220 */ /* 0x000fe20000410000 */
[----:B------:R-:W-:Y:S01]  /*0dc0*/  FADD.FTZ R153, -R152, R134 ;  /* 0x0000008698997221 */ /* 0x000fe20000010100 */
        /* <DEDUP_REMOVED lines=8> */
[C---:B0-----:R-:W-:Y:S01]  /*0e50*/  FADD.FTZ R159, -R152.reuse, R131 ;  /* 0x00000083989f7221 */ /* 0x041fe20000010100 */
[----:B------:R-:W-:Y:S01]  /*0e60*/  FADD.FTZ R135, -R152, R135 ;  /* 0x0000008798877221 */ /* 0x000fe20000010100 */
[----:B------:R-:W-:Y:S01]  /*0e70*/  FMUL.FTZ R131, R126, R153 ;  /* 0x000000997e837220 */ /* 0x000fe20000410000 */
[----:B------:R-:W-:Y:S01]  /*0e80*/  FADD.FTZ R33, R33, R97 ;  /* 0x0000006121217221 */ /* 0x000fe20000010000 */
[C---:B------:R-:W-:Y:S01]  /*0e90*/  FFMA.FTZ R53, R97.reuse, R148, R53 ;  /* 0x0000009461357223 */ /* 0x040fe20000010035 */
[----:B------:R-:W-:Y:S01]  /*0ea0*/  FADD.FTZ R185, -R152, R150 ;  /* 0x0000009698b97221 */ /* 0x000fe20000010100 */
[----:B------:R-:W-:Y:S01]  /*0eb0*/  FMUL.FTZ R97, R97, R84 ;  /* 0x0000005461617220 */ /* 0x000fe20000410000 */
[----:B------:R-:W-:Y:S01]  /*0ec0*/  FMUL.FTZ R150, R126, R179 ;  /* 0x000000b37e967220 */ /* 0x000fe20000410000 */
[----:B------:R-:W-:Y:S02]  /*0ed0*/  HADD2.F32 R84, -RZ, R120.H1_H1 ;  /* 0x30000078ff547230 */ /* 0x000fe40000004100 */
[----:B------:R-:W-:Y:S01]  /*0ee0*/  FADD.FTZ R36, R36, R100 ;  /* 0x0000006424247221 */ /* 0x000fe20000010000 */
[C---:B------:R-:W-:Y:S01]  /*0ef0*/  FFMA.FTZ R56, R100.reuse, R151, R56 ;  /* 0x0000009764387223 */ /* 0x040fe20000010038 */
[----:B------:R-:W-:Y:S01]  /*0f00*/  FMUL.FTZ R100, R100, R85 ;  /* 0x0000005564647220 */ /* 0x000fe20000410000 */
[----:B------:R-:W-:Y:S01]  /*0f10*/  FADD.FTZ R70, R70, R86 ;  /* 0x0000005646467221 */ /* 0x000fe20000010000 */
[----:B------:R-:W-:Y:S01]  /*0f20*/  FFMA.FTZ R42, R86, R131, R42 ;  /* 0x00000083562a7223 */ /* 0x000fe2000001002a */
[C---:B------:R-:W-:Y:S01]  /*0f30*/  FMUL.FTZ R134, R126.reuse, R135 ;  /* 0x000000877e867220 */ /* 0x040fe20000410000 */
[----:B------:R-:W-:Y:S01]  /*0f40*/  FFMA.FTZ R85, R3, R128, RZ ;  /* 0x0000008003557223 */ /* 0x000fe200000100ff */
[----:B------:R-:W-:Y:S01]  /*0f50*/  FADD.FTZ R86, RZ, R128 ;  /* 0x00000080ff567221 */ /* 0x000fe20000010000 */
[----:B------:R-:W-:Y:S01]  /*0f60*/  FADD.FTZ R35, R35, R99 ;  /* 0x0000006323237221 */ /* 0x000fe20000010000 */
[C---:B------:R-:W-:Y:S01]  /*0f70*/  FFMA.FTZ R55, R99.reuse, R150, R55 ;  /* 0x0000009663377223 */ /* 0x040fe20000010037 */
[----:B------:R-:W-:Y:S01]  /*0f80*/  FMUL.FTZ R99, R99, R84 ;  /* 0x0000005463637220 */ /* 0x000fe20000410000 */
[----:B------:R-:W-:Y:S01]  /*0f90*/  FADD.FTZ R71, R71, R87 ;  /* 0x0000005747477221 */ /* 0x000fe20000010000 */
[----:B------:R-:W-:Y:S01]  /*0fa0*/  FFMA.FTZ R43, R87, R134, R43 ;  /* 0x00000086572b7223 */ /* 0x000fe2000001002b */
[----:B------:R-:W-:Y:S01]  /*0fb0*/  FMUL.FTZ R135, R126, R155 ;  /* 0x0000009b7e877220 */ /* 0x000fe20000410000 */
[----:B------:R-:W-:Y:S01]  /*0fc0*/  FFMA.FTZ R84, R130, R129, R85 ;  /* 0x0000008182547223 */ /* 0x000fe20000010055 */
[----:B------:R-:W-:Y:S01]  /*0fd0*/  FADD.FTZ R87, R129, R86 ;  /* 0x0000005681577221 */ /* 0x000fe20000010000 */
[----:B------:R-:W-:Y:S01]  /*0fe0*/  FADD.FTZ R64, R64, R88 ;  /* 0x0000005840407221 */ /* 0x000fe20000010000 */
[----:B------:R-:W-:Y:S01]  /*0ff0*/  FFMA.FTZ R44, R88, R135, R44 ;  /* 0x00000087582c7223 */ /* 0x000fe2000001002c */
[----:B------:R-:W-:Y:S01]  /*1000*/  FFMA.FTZ R85, R131, R132, R84 ;  /* 0x0000008483557223 */ /* 0x000fe20000010054 */
[----:B------:R-:W-:Y:S01]  /*1010*/  FADD.FTZ R88, R132, R87 ;  /* 0x0000005784587221 */ /* 0x000fe20000010000 */
[----:B------:R-:W-:Y:S01]  /*1020*/  FADD.FTZ R161, -R152, R139 ;  /* 0x0000008b98a17221 */ /* 0x000fe20000010100 */
[----:B------:R-:W-:Y:S01]  /*1030*/  FMUL.FTZ R152, R126, R183 ;  /* 0x000000b77e987220 */ /* 0x000fe20000410000 */
[----:B------:R-:W-:-:S02]  /*1040*/  HADD2.F32 R86, -RZ, R2.H0_H0 ;  /* 0x20000002ff567230 */ /* 0x000fc40000004100 */
[----:B------:R-:W-:Y:S01]  /*1050*/  FFMA.FTZ R84, R134, R133, R85 ;  /* 0x0000008586547223 */ /* 0x000fe20000010055 */
[----:B------:R-:W-:Y:S01]  /*1060*/  FADD.FTZ R87, R133, R88 ;  /* 0x0000005885577221 */ /* 0x000fe20000010000 */
[----:B------:R-:W-:Y:S01]  /*1070*/  FADD.FTZ R37, R37, R101 ;  /* 0x0000006525257221 */ /* 0x000fe20000010000 */
[C---:B------:R-:W-:Y:S01]  /*1080*/  FFMA.FTZ R57, R101.reuse, R152, R57 ;  /* 0x0000009865397223 */ /* 0x040fe20000010039 */
[----:B------:R-:W-:Y:S01]  /*1090*/  FMUL.FTZ R101, R101, R86 ;  /* 0x0000005665657220 */ /* 0x000fe20000410000 */
[----:B------:R-:W-:Y:S01]  /*10a0*/  FFMA.FTZ R85, R135, R136, R84 ;  /* 0x0000008887557223 */ /* 0x000fe20000010054 */
[----:B------:R-:W-:Y:S01]  /*10b0*/  FADD.FTZ R86, R136, R87 ;  /* 0x0000005788567221 */ /* 0x000fe20000010000 */
[----:B------:R-:W-:Y:S01]  /*10c0*/  FADD.FTZ R65, R65, R89 ;  /* 0x0000005941417221 */ /* 0x000fe20000010000 */
[----:B------:R-:W-:Y:S01]  /*10d0*/  FFMA.FTZ R45, R89, R138, R45 ;  /* 0x0000008a592d7223 */ /* 0x000fe2000001002d */
[----:B------:R-:W-:Y:S01]  /*10e0*/  FMUL.FTZ R139, R126, R165 ;  /* 0x000000a57e8b7220 */ /* 0x000fe20000410000 */
[----:B------:R-:W-:Y:S01]  /*10f0*/  FFMA.FTZ R84, R138, R137, R85 ;  /* 0x000000898a547223 */ /* 0x000fe20000010055 */
[----:B------:R-:W-:Y:S01]  /*1100*/  FADD.FTZ R89, R137, R86 ;  /* 0x0000005689597221 */ /* 0x000fe20000010000 */
[----:B------:R-:W-:Y:S01]  /*1110*/  FMUL.FTZ R153, R126, R185 ;  /* 0x000000b97e997220 */ /* 0x000fe20000410000 */
[----:B------:R-:W-:-:S02]  /*1120*/  HADD2.F32 R87, -RZ, R117.H0_H0 ;  /* 0x20000075ff577230 */ /* 0x000fc40000004100 */
[----:B------:R-:W-:Y:S01]  /*1130*/  FMUL.FTZ R142, R126, R161 ;  /* 0x000000a17e8e7220 */ /* 0x000fe20000410000 */
[----:B------:R-:W-:Y:S01]  /*1140*/  FFMA.FTZ R85, R139, R140, R84 ;  /* 0x0000008c8b557223 */ /* 0x000fe20000010054 */
[----:B------:R-:W-:Y:S01]  /*1150*/  FADD.FTZ R86, R140, R89 ;  /* 0x000000598c567221 */ /* 0x000fe20000010000 */
[----:B------:R-:W-:Y:S01]  /*1160*/  FADD.FTZ R38, R38, R102 ;  /* 0x0000006626267221 */ /* 0x000fe20000010000 */
[C---:B------:R-:W-:Y:S01]  /*1170*/  FFMA.FTZ R58, R102.reuse, R153, R58 ;  /* 0x00000099663a7223 */ /* 0x040fe2000001003a */
[----:B------:R-:W-:Y:S01]  /*1180*/  FMUL.FTZ R102, R102, R87 ;  /* 0x0000005766667220 */ /* 0x000fe20000410000 */
[----:B------:R-:W-:Y:S01]  /*1190*/  FFMA.FTZ R84, R142, R141, R85 ;  /* 0x0000008d8e547223 */ /* 0x000fe20000010055 */
[----:B------:R-:W-:-:S03]  /*11a0*/  FADD.FTZ R87, R141, R86 ;  /* 0x000000568d577221 */ /* 0x000fc60000010000 */
[----:B------:R-:W-:Y:S01]  /*11b0*/  FFMA.FTZ R85, R143, R92, R84 ;  /* 0x0000005c8f557223 */ /* 0x000fe20000010054 */
[----:B------:R-:W-:Y:S01]  /*11c0*/  FADD.FTZ R88, R92, R87 ;  /* 0x000000575c587221 */ /* 0x000fe20000010000 */
[----:B------:R-:W-:Y:S01]  /*11d0*/  FMUL.FTZ R154, R126, R187 ;  /* 0x000000bb7e9a7220 */ /* 0x000fe20000410000 */
[----:B------:R-:W-:Y:S02]  /*11e0*/  HADD2.F32 R86, -RZ, R2.H1_H1 ;  /* 0x30000002ff567230 */ /* 0x000fe40000004100 */
        /* <DEDUP_REMOVED lines=10> */
[----:B------:R-:W-:Y:S02]  /*1290*/  HADD2.F32 R87, -RZ, R118.H0_H0 ;  /* 0x20000076ff577230 */ /* 0x000fe40000004100 */
        /* <DEDUP_REMOVED lines=19> */
[----:B------:R-:W-:-:S03]  /*13d0*/  FADD.FTZ R87, R101, R86 ;  /* 0x0000005665577221 */ /* 0x000fc60000010000 */
        /* <DEDUP_REMOVED lines=9> */
[----:B------:R-:W-:Y:S01]  /*1470*/  FFMA.FTZ R62, R106, R157, R62 ;  /* 0x0000009d6a3e7223 */ /* 0x000fe2000001003e */
[----:B------:R-:W-:Y:S01]  /*1480*/  FMUL.FTZ R158, R126, R159 ;  /* 0x0000009f7e9e7220 */ /* 0x000fe20000410000 */
[----:B------:R-:W-:-:S02]  /*1490*/  HADD2.F32 R88, -RZ, R0.H1_H1 ;  /* 0x30000000ff587230 */ /* 0x000fc40000004100 */
        /* <DEDUP_REMOVED lines=8> */
[C---:B------:R-:W-:Y:S01]  /*1520*/  FFMA.FTZ R63, R107.reuse, R158, R63 ;  /* 0x0000009e6b3f7223 */ /* 0x040fe2000001003f */
[----:B------:R-:W-:Y:S01]  /*1530*/  FMUL.FTZ R107, R107, R88 ;  /* 0x000000586b6b7220 */ /* 0x000fe20000410000 */
[----:B------:R-:W-:Y:S01]  /*1540*/  FFMA.FTZ R91, R157, R106, R86 ;  /* 0x0000006a9d5b7223 */ /* 0x000fe20000010056 */
[----:B------:R-:W-:-:S03]  /*1550*/  FADD.FTZ R90, R85, R106 ;  /* 0x0000006a555a7221 */ /* 0x000fc60000010000 */
[----:B------:R-:W-:Y:S01]  /*1560*/  FFMA.FTZ R91, R158, R107, R91 ;  /* 0x0000006b9e5b7223 */ /* 0x000fe2000001005b */
[----:B------:R-:W-:Y:S01]  /*1570*/  FADD.FTZ R90, R90, R107 ;  /* 0x0000006b5a5a7221 */ /* 0x000fe20000010000 */
[----:B------:R-:W-:Y:S06]  /*1580*/  BRA `(.L_x_8572) ;  /* 0x0000000000707947 */ /* 0x000fec0003800000 */
.L_x_8571:
[----:B------:R-:W-:Y:S01]  /*1590*/  UMOV UR6, UR8 ;  /* 0x0000000800067c82 */ /* 0x000fe20008000000 */
[----:B------:R-:W-:Y:S01]  /*15a0*/  UMOV UR7, UR9 ;  /* 0x0000000900077c82 */ /* 0x000fe20008000000 */
        /* <DEDUP_REMOVED lines=10> */
[C---:B------:R-:W-:Y:S02]  /*1650*/  IADD3 R17, PT, PT, R25.reuse, 0x200, RZ ;  /* 0x0000020019117810 */ /* 0x040fe40007ffe0ff */
[----:B------:R-:W-:Y:S01]  /*1660*/  IADD3 R13, PT, PT, R25, 0x300, RZ ;  /* 0x00000300190d7810 */ /* 0x000fe20007ffe0ff */
[--C-:B-1----:R-:W-:Y:S01]  /*1670*/  IMAD.WIDE.U32 R20, R21, 0x10, R4.reuse ;  /* 0x0000001015147825 */ /* 0x102fe200078e0004 */
[C---:B------:R-:W-:Y:S02]  /*1680*/  IADD3 R9, PT, PT, R25.reuse, 0x400, RZ ;  /* 0x0000040019097810 */ /* 0x040fe40007ffe0ff */
[C---:B------:R-:W-:Y:S01]  /*1690*/  IADD3 R7, PT, PT, R25.reuse, 0x500, RZ ;  /* 0x0000050019077810 */ /* 0x040fe20007ffe0ff */
[--C-:B------:R-:W-:Y:S02]  /*16a0*/  IMAD.WIDE.U32 R24, R25, 0x10, R4.reuse ;  /* 0x0000001019187825 */ /* 0x100fe400078e0004 */
[----:B------:R-:W5:Y:S02]  /*16b0*/  LDG.E.128 R20, desc[UR14][R20.64] ;  /* 0x0000000e14147981 */ /* 0x000f64000c1e1d00 */
[----:B------:R-:W-:-:S02]  /*16c0*/  IMAD.WIDE.U32 R16, R17, 0x10, R4 ;  /* 0x0000001011107825 */ /* 0x000fc400078e0004 */
[----:B------:R-:W5:Y:S02]  /*16d0*/  LDG.E.128 R24, desc[UR14][R24.64] ;  /* 0x0000000e18187981 */ /* 0x000f64000c1e1d00 */
[--C-:B------:R-:W-:Y:S02]  /*16e0*/  IMAD.WIDE.U32 R12, R13, 0x10, R4.reuse ;  /* 0x000000100d0c7825 */ /* 0x100fe400078e0004 */
[----:B------:R-:W5:Y:S02]  /*16f0*/  LDG.E.128 R16, desc[UR14][R16.64] ;  /* 0x0000000e10107981 */ /* 0x000f64000c1e1d00 */
[--C-:B------:R-:W-:Y:S02]  /*1700*/  IMAD.WIDE.U32 R8, R9, 0x10, R4.reuse ;  /* 0x0000001009087825 */ /* 0x100fe400078e0004 */
[----:B------:R-:W5:Y:S02]  /*1710*/  LDG.E.128 R12, desc[UR14][R12.64] ;  /* 0x0000000e0c0c7981 */ /* 0x000f64000c1e1d00 */
[----:B------:R-:W-:-:S02]  /*1720*/  IMAD.WIDE.U32 R4, R7, 0x10, R4 ;  /* 0x0000001007047825 */ /* 0x000fc400078e0004 */
[----:B------:R-:W5:Y:S04]  /*1730*/  LDG.E.128 R8, desc[UR14][R8.64] ;  /* 0x0000000e08087981 */ /* 0x000f68000c1e1d00 */
[----:B------:R-:W5:Y:S02]  /*1740*/  LDG.E.128 R4, desc[UR14][R4.64] ;  /* 0x0000000e04047981 */ /* 0x000f64000c1e1d00 */
.L_x_8572:
        /* <DEDUP_REMOVED lines=32> */
.L_x_8574:
[----:B------:R-:W-:Y:S05]  /*1950*/  BSYNC.RECONVERGENT B0 ;  /* 0x0000000000007941 */ /* 0x000fea0003800200 */
.L_x_8573:
[----:B------:R-:W1:Y:S08]  /*1960*/  S2UR UR5, SR_CgaCtaId ;  /* 0x00000000000579c3 */ /* 0x000e700000008800 */
[----:B------:R-:W-:Y:S01]  /*1970*/  BAR.SYNC.DEFER_BLOCKING 0x0 ;  /* 0x0000000000007b1d */ /* 0x000fe20000010000 */
[----:B-----5:R-:W-:Y:S01]  /*1980*/  ISETP.GE.AND P4, PT, R127, 0x1, PT ;  /* 0x000000017f00780c */ /* 0x020fe20003f86270 */
[----:B------:R-:W-:Y:S01]  /*1990*/  UISETP.NE.U32.AND UP0, UPT, UR6, URZ, UPT ;  /* 0x000000ff0600728c */ /* 0x000fe2000bf05070 */
[----:B------:R-:W-:-:S03]  /*19a0*/  ISETP.NE.AND P1, PT, RZ, UR16, PT ;  /* 0x00000010ff007c0c */ /* 0x000fc6000bf25270 */
[----:B------:R-:W-:Y:S01]  /*19b0*/  UMOV UR4, 0x400 ;  /* 0x0000040000047882 */ /* 0x000fe20000000000 */
[----:B------:R-:W-:Y:S02]  /*19c0*/  UISETP.NE.AND.EX UP0, UPT, UR7, URZ, UPT, UP0 ;  /* 0x000000ff0700728c */ /* 0x000fe4000bf05300 */
        /* <DEDUP_REMOVED lines=9> */
[----:B-1----:R-:W-:Y:S01]  /*1a60*/  FADD.FTZ R161, RZ, R88 ;  /* 0x00000058ffa17221 */ /* 0x002fe20000010000 */
[----:B------:R-:W-:-:S03]  /*1a70*/  FADD.FTZ R88, RZ, R89 ;  /* 0x00000059ff587221 */ /* 0x000fc60000010000 */
[----:B------:R-:W-:Y:S01]  /*1a80*/  FADD.FTZ R161, R90, R161 ;  /* 0x000000a15aa17221 */ /* 0x000fe20000010000 */
[----:B------:R-:W-:Y:S02]  /*1a90*/  FADD.FTZ R160, R91, R88 ;  /* 0x000000585ba07221 */ /* 0x000fe40000010000 */
[----:B------:R-:W1:Y:S01]  /*1aa0*/  LDS.128 R88, [UR5] ;  /* 0x00000005ff587984 */ /* 0x000e620008000c00 */
[----:B------:R-:W-:Y:S01]  /*1ab0*/  UIADD3 UR5, UPT, UPT, UR4, 0x6070, URZ ;  /* 0x0000607004057890 */ /* 0x000fe2000fffe0ff */
[----:B0-----:R-:W-:Y:S01]  /*1ac0*/  FADD.FTZ R161, R161, R84 ;  /* 0x00000054a1a17221 */ /* 0x001fe20000010000 */
[----:B------:R-:W-:Y:S01]  /*1ad0*/  @!UP1 UIADD3 UR5, UPT, UPT, UR4, 0x6030, URZ ;  /* 0x0000603004059890 */ /* 0x000fe2000fffe0ff */
[----:B------:R-:W-:Y:S02]  /*1ae0*/  FADD.FTZ R160, R160, R85 ;  /* 0x00000055a0a07221 */ /* 0x000fe40000010000 */
[----:B------:R-:W-:Y:S02]  /*1af0*/  FADD.FTZ R161, R86, R161 ;  /* 0x000000a156a17221 */ /* 0x000fe40000010000 */
[----:B------:R-:W-:-:S04]  /*1b00*/  FADD.FTZ R160, R87, R160 ;  /* 0x000000a057a07221 */ /* 0x000fc80000010000 */
[----:B------:R-:W0:Y:S01]  /*1b10*/  LDS.128 R84, [UR5] ;  /* 0x00000005ff547984 */ /* 0x000e220008000c00 */
[----:B-1----:R-:W-:Y:S01]  /*1b20*/  FADD.FTZ R160, R160, R89 ;  /* 0x00000059a0a07221 */ /* 0x002fe20000010000 */
[----:B------:R-:W-:Y:S01]  /*1b30*/  FADD.FTZ R161, R161, R88 ;  /* 0x00000058a1a17221 */ /* 0x000fe20000010000 */
[----:B------:R-:W1:Y:S02]  /*1b40*/  LDC R89, c[0x0][0x388] ;  /* 0x0000e200ff597b82 */ /* 0x000e640000000800 */
[----:B------:R-:W-:Y:S01]  /*1b50*/  FADD.FTZ R160, R91, R160 ;  /* 0x000000a05ba07221 */ /* 0x000fe20000010000 */
[----:B------:R-:W-:-:S04]  /*1b60*/  FADD.FTZ R161, R90, R161 ;  /* 0x000000a15aa17221 */ /* 0x000fc80000010000 */
[----:B0-----:R-:W-:Y:S01]  /*1b70*/  FADD.FTZ R161, R161, R84 ;  /* 0x00000054a1a17221 */ /* 0x001fe20000010000 */
[----:B------:R-:W-:Y:S01]  /*1b80*/  @P4 IADD3 R84, PT, PT, R127, -0x1, RZ ;  /* 0xffffffff7f544810 */ /* 0x000fe20007ffe0ff */
[----:B------:R-:W-:Y:S02]  /*1b90*/  FADD.FTZ R160, R160, R85 ;  /* 0x00000055a0a07221 */ /* 0x000fe40000010000 */
[----:B------:R-:W-:Y:S02]  /*1ba0*/  FADD.FTZ R161, R86, R161 ;  /* 0x000000a156a17221 */ /* 0x000fe40000010000 */
[----:B------:R-:W-:Y:S02]  /*1bb0*/  FADD.FTZ R86, R87, R160 ;  /* 0x000000a057567221 */ /* 0x000fe40000010000 */
[----:B------:R-:W-:Y:S02]  /*1bc0*/  FMUL.FTZ R87, R161, UR18 ;  /* 0x00000012a1577c20 */ /* 0x000fe40008410000 */
[----:B------:R-:W-:-:S03]  /*1bd0*/  FMUL.FTZ R86, R86, UR18 ;  /* 0x0000001256567c20 */ /* 0x000fc60008410000 */
[----:B------:R-:W-:Y:S01]  /*1be0*/  FSEL R87, R87, RZ, !P1 ;  /* 0x000000ff57577208 */ /* 0x000fe20004800000 */
[-C--:B-1----:R-:W-:Y:S02]  /*1bf0*/  @P4 IMAD R84, R84, R89.reuse, RZ ;  /* 0x0000005954544224 */ /* 0x082fe400078e02ff */
[----:B------:R-:W-:-:S03]  /*1c00*/  IMAD R89, R124, R89, RZ ;  /* 0x000000597c597224 */ /* 0x000fc600078e02ff */
[----:B------:R-:W-:-:S04]  /*1c10*/  @P4 SHF.R.S32.HI R85, RZ, 0x1f, R84 ;  /* 0x0000001fff554819 */ /* 0x000fc80000011454 */
[----:B------:R-:W-:Y:S01]  /*1c20*/  @P4 LEA.HI R88, R85, R84, RZ, 0x2 ;  /* 0x0000005455584211 */ /* 0x000fe200078f10ff */
[----:B------:R-:W-:-:S03]  /*1c30*/  HFMA2 R84, -RZ, RZ, 0, 0 ;  /* 0x00000000ff547431 */ /* 0x000fc600000001ff */
[----:B------:R-:W-:Y:S02]  /*1c40*/  @P4 LEA.HI.SX32 R84, R88, R159, 0x1e ;  /* 0x0000009f58544211 */ /* 0x000fe400078ff2ff */
[----:B------:R-:W-:-:S04]  /*1c50*/  SHF.R.S32.HI R88, RZ, 0x1f, R89 ;  /* 0x0000001fff587819 */ /* 0x000fc80000011459 */
[----:B------:R-:W-:-:S04]  /*1c60*/  LEA.HI R88, R88, R89, RZ, 0x2 ;  /* 0x0000005958587211 */ /* 0x000fc800078f10ff */
[----:B------:R-:W-:Y:S01]  /*1c70*/  LEA.HI.SX32 R85, R88, R159, 0x1e ;  /* 0x0000009f58557211 */ /* 0x000fe200078ff2ff */
[----:B------:R-:W-:Y:S06]  /*1c80*/  BRA.U UP0, `(.L_x_8575) ;  /* 0x0000000500047547 */ /* 0x000fec000b800000 */
[----:B------:R-:W-:Y:S01]  /*1c90*/  UMOV UR4, UR10 ;  /* 0x0000000a00047c82 */ /* 0x000fe20008000000 */
[----:B------:R-:W-:Y:S01]  /*1ca0*/  UMOV UR5, UR11 ;  /* 0x0000000b00057c82 */ /* 0x000fe20008000000 */
[----:B------:R-:W-:-:S04]  /*1cb0*/  UISETP.NE.U32.AND UP0, UPT, UR4, URZ, UPT ;  /* 0x000000ff0400728c */ /* 0x000fc8000bf05070 */
[----:B------:R-:W-:-:S09]  /*1cc0*/  UISETP.NE.AND.EX UP0, UPT, UR5, URZ, UPT, UP0 ;  /* 0x000000ff0500728c */ /* 0x000fd2000bf05300 */
[----:B------:R-:W-:Y:S05]  /*1cd0*/  BRA.U UP0, `(.L_x_8576) ;  /* 0x0000000100707547 */ /* 0x000fea000b800000 */
[----:B------:R-:W-:Y:S01]  /*1ce0*/  ISETP.GT.AND P3, PT, R127, RZ, PT ;  /* 0x000000ff7f00720c */ /* 0x000fe20003f64270 */
[-CC-:B------:R-:W-:Y:S01]  /*1cf0*/  FFMA.FTZ R89, R3, R86.reuse, R87.reuse ;  /* 0x0000005603597223 */ /* 0x180fe20000010057 */
[-CC-:B------:R-:W-:Y:S01]  /*1d00*/  FFMA.FTZ R88, R130, R86.reuse, R87.reuse ;  /* 0x0000005682587223 */ /* 0x180fe20000010057 */
[----:B------:R-:W-:Y:S01]  /*1d10*/  FFMA.FTZ R127, R131, R86, R87 ;  /* 0x00000056837f7223 */ /* 0x000fe20000010057 */
[----:B------:R-:W-:Y:S01]  /*1d20*/  ISETP.GT.AND P1, PT, R125, RZ, PT ;  /* 0x000000ff7d00720c */ /* 0x000fe20003f24270 */
[----:B------:R-:W-:Y:S01]  /*1d30*/  FADD.FTZ R89, R128, -R89 ;  /* 0x8000005980597221 */ /* 0x000fe20000010000 */
[----:B------:R-:W-:Y:S01]  /*1d40*/  FADD.FTZ R91, R129, -R88 ;  /* 0x80000058815b7221 */ /* 0x000fe20000010000 */
[----:B------:R-:W-:Y:S01]  /*1d50*/  FADD.FTZ R127, R132, -R127 ;  /* 0x8000007f847f7221 */ /* 0x000fe20000010000 */
[----:B------:R-:W-:Y:S01]  /*1d60*/  UMOV UR6, UR12 ;  /* 0x0000000c00067c82 */ /* 0x000fe20008000000 */
        /* <DEDUP_REMOVED lines=19> */
.L_x_8576:
[-CC-:B------:R-:W-:Y:S01]  /*1ea0*/  FFMA.FTZ R77, R3, R86.reuse, R87.reuse ;  /* 0x00000056034d7223 */ /* 0x180fe20000010057 */
[-CC-:B------:R-:W-:Y:S01]  /*1eb0*/  FFMA.FTZ R78, R130, R86.reuse, R87.reuse ;  /* 0x00000056824e7223 */ /* 0x180fe20000010057 */
[-C--:B------:R-:W-:Y:S01]  /*1ec0*/  FFMA.FTZ R79, R131, R86.reuse, R87 ;  /* 0x00000056834f7223 */ /* 0x080fe20000010057 */
[----:B------:R-:W-:Y:S01]  /*1ed0*/  ISETP.GT.AND P1, PT, R125, RZ, PT ;  /* 0x000000ff7d00720c */ /* 0x000fe20003f24270 */
[----:B------:R-:W-:Y:S01]  /*1ee0*/  FADD.FTZ R77, R128, -R77 ;  /* 0x8000004d804d7221 */ /* 0x000fe20000010000 */
[----:B------:R-:W-:Y:S01]  /*1ef0*/  UMOV UR6, UR12 ;  /* 0x0000000c00067c82 */ /* 0x000fe20008000000 */
[----:B------:R-:W-:Y:S01]  /*1f00*/  FADD.FTZ R79, R132, -R79 ;  /* 0x8000004f844f7221 */ /* 0x000fe20000010000 */
[----:B------:R-:W-:Y:S01]  /*1f10*/  ISETP.GT.AND P3, PT, R127, RZ, PT ;  /* 0x000000ff7f00720c */ /* 0x000fe20003f64270 */
        /* <DEDUP_REMOVED lines=24> */
.L_x_8575:
[----:B------:R-:W-:Y:S01]  /*20a0*/  UMOV UR4, UR10 ;  /* 0x0000000a00047c82 */ /* 0x000fe20008000000 */
[----:B------:R-:W-:Y:S01]  /*20b0*/  UMOV UR5, UR11 ;  /* 0x0000000b00057c82 */ /* 0x000fe20008000000 */
[----:B------:R-:W-:-:S04]  /*20c0*/  UISETP.NE.U32.AND UP0, UPT, UR4, URZ, UPT ;  /* 0x000000ff0400728c */ /* 0x000fc8000bf05070 */
[----:B------:R-:W-:-:S09]  /*20d0*/  UISETP.NE.AND.EX UP0, UPT, UR5, URZ, UPT, UP0 ;  /* 0x000000ff0500728c */ /* 0x000fd2000bf05300 */
[----:B------:R-:W-:Y:S05]  /*20e0*/  BRA.U UP0, `(.L_x_8578) ;  /* 0x00000001006c7547 */ /* 0x000fea000b800000 */
[-CC-:B------:R-:W-:Y:S01]  /*20f0*/  @P2 FFMA.FTZ R89, R3, R86.reuse, R87.reuse ;  /* 0x0000005603592223 */ /* 0x180fe20000010057 */
[----:B------:R-:W-:Y:S01]  /*2100*/  @P2 FFMA.FTZ R90, R130, R86, R87 ;  /* 0x00000056825a2223 */ /* 0x000fe20000010057 */
[----:B------:R-:W-:Y:S01]  /*2110*/  MOV R88, R24 ;  /* 0x0000001800587202 */ /* 0x000fe20000000f00 */
[----:B------:R-:W-:Y:S01]  /*2120*/  UMOV UR6, UR12 ;  /* 0x0000000c00067c82 */ /* 0x000fe20008000000 */
        /* <DEDUP_REMOVED lines=23> */
.L_x_8578:
[-CC-:B------:R-:W-:Y:S01]  /*22a0*/  @P2 FFMA.FTZ R76, R134, R86.reuse, R87.reuse ;  /* 0x00000056864c2223 */ /* 0x180fe20000010057 */
[-CC-:B------:R-:W-:Y:S01]  /*22b0*/  @P2 FFMA.FTZ R77, R3, R86.reuse, R87.reuse ;  /* 0x00000056034d2223 */ /* 0x180fe20000010057 */
[-C--:B------:R-:W-:Y:S01]  /*22c0*/  @P2 FFMA.FTZ R78, R130, R86.reuse, R87 ;  /* 0x00000056824e2223 */ /* 0x080fe20000010057 */
[----:B------:R-:W-:Y:S01]  /*22d0*/  ISETP.GT.AND P3, PT, R127, RZ, PT ;  /* 0x000000ff7f00720c */ /* 0x000fe20003f64270 */
[----:B------:R-:W-:Y:S01]  /*22e0*/  @P2 FADD.FTZ R76, R133, -R76 ;  /* 0x8000004c854c2221 */ /* 0x000fe20000010000 */
[----:B------:R-:W-:Y:S01]  /*22f0*/  @P2 FADD.FTZ R77, R128, -R77 ;  /* 0x8000004d804d2221 */ /* 0x000fe20000010000 */
[----:B------:R-:W-:Y:S01]  /*2300*/  @P2 FFMA.FTZ R89, R131, R86, R87 ;  /* 0x0000005683592223 */ /* 0x000fe20000010057 */
[----:B------:R-:W-:Y:S01]  /*2310*/  MOV R79, R27 ;  /* 0x0000001b004f7202 */ /* 0x000fe20000000f00 */
[C---:B------:R-:W-:Y:S01]  /*2320*/  @P2 FFMA.FTZ R79, R126.reuse, R76, R27 ;  /* 0x0000004c7e4f2223 */ /* 0x040fe2000001001b */
[----:B------:R-:W-:Y:S01]  /*2330*/  @P2 FADD.FTZ R78, R129, -R78 ;  /* 0x8000004e814e2221 */ /* 0x000fe20000010000 */
[----:B------:R-:W-:Y:S01]  /*2340*/  MOV R76, R24 ;  /* 0x00000018004c7202 */ /* 0x000fe20000000f00 */
[----:B------:R-:W-:Y:S01]  /*2350*/  @P2 FFMA.FTZ R76, R126, R77, R24 ;  /* 0x0000004d7e4c2223 */ /* 0x000fe20000010018 */
[----:B------:R-:W-:Y:S01]  /*2360*/  @P2 FADD.FTZ R89, R132, -R89 ;  /* 0x8000005984592221 */ /* 0x000fe20000010000 */
[----:B------:R-:W-:Y:S01]  /*2370*/  MOV R77, R25 ;  /* 0x00000019004d7202 */ /* 0x000fe20000000f00 */
[C---:B------:R-:W-:Y:S01]  /*2380*/  @P2 FFMA.FTZ R77, R126.reuse, R78, R25 ;  /* 0x0000004e7e4d2223 */ /* 0x040fe20000010019 */
[----:B------:R-:W-:Y:S01]  /*2390*/  MOV R78, R26 ;  /* 0x0000001a004e7202 */ /* 0x000fe20000000f00 */
[----:B------:R-:W-:Y:S01]  /*23a0*/  @P2 FFMA.FTZ R78, R126, R89, R26 ;  /* 0x000000597e4e2223 */ /* 0x000fe2000001001a */
[----:B------:R-:W-:-:S02]  /*23b0*/  UMOV UR6, UR12 ;  /* 0x0000000c00067c82 */ /* 0x000fc40008000000 */
[----:B------:R-:W-:Y:S01]  /*23c0*/  @P3 FMUL.FTZ R80, R76, UR6 ;  /* 0x000000064c503c20 */ /* 0x000fe20008410000 */
[----:B------:R-:W-:Y:S01]  /*23d0*/  @P3 FMUL.FTZ R81, R77, UR6 ;  /* 0x000000064d513c20 */ /* 0x000fe20008410000 */
[----:B------:R-:W-:Y:S01]  /*23e0*/  @P3 FMUL.FTZ R82, R78, UR6 ;  /* 0x000000064e523c20 */ /* 0x000fe20008410000 */
[----:B------:R-:W-:-:S07]  /*23f0*/  @P4 FMUL.FTZ R83, R79, UR6 ;  /* 0x000000064f534c20 */ /* 0x000fce0008410000 */
.L_x_8577:
        /* <DEDUP_REMOVED lines=19> */
[----:B------:R-:W-:Y:S01]  /*2530*/  MOV R76, R20 ;  /* 0x00000014004c7202 */ /* 0x000fe20000000f00 */
[----:B------:R-:W-:Y:S01]  /*2540*/  @P2 FFMA.FTZ R76, R126, R77, R20 ;  /* 0x0000004d7e4c2223 */ /* 0x000fe20000010014 */
[----:B------:R-:W-:-:S04]  /*2550*/  @P2 FFMA.FTZ R77, R139, R86, R87 ;  /* 0x000000568b4d2223 */ /* 0x000fc80000010057 */
[----:B------:R-:W-:-:S04]  /*2560*/  @P2 FADD.FTZ R77, R140, -R77 ;  /* 0x8000004d8c4d2221 */ /* 0x000fc80000010000 */
[C---:B------:R-:W-:Y:S01]  /*2570*/  @P2 FFMA.FTZ R78, R126.reuse, R77, R22 ;  /* 0x0000004d7e4e2223 */ /* 0x040fe20000010016 */
[----:B------:R-:W-:Y:S01]  /*2580*/  MOV R77, R21 ;  /* 0x00000015004d7202 */ /* 0x000fe20000000f00 */
[----:B------:R-:W-:Y:S02]  /*2590*/  @P2 FFMA.FTZ R77, R126, R88, R21 ;  /* 0x000000587e4d2223 */ /* 0x000fe40000010015 */
[----:B------:R-:W-:-:S05]  /*25a0*/  FMUL.FTZ R89, R78, UR6 ;  /* 0x000000064e597c20 */ /* 0x000fca0008410000 */
[----:B------:R-:W-:Y:S01]  /*25b0*/  SEL R127, R89, R82, P3 ;  /* 0x00000052597f7207 */ /* 0x000fe20001800000 */
[----:B------:R-:W-:Y:S01]  /*25c0*/  FMUL.FTZ R82, R77, UR6 ;  /* 0x000000064d527c20 */ /* 0x000fe20008410000 */
[----:B------:R-:W-:-:S04]  /*25d0*/  FMUL.FTZ R89, R76, UR6 ;  /* 0x000000064c597c20 */ /* 0x000fc80008410000 */
[----:B------:R-:W-:Y:S02]  /*25e0*/  SEL R81, R82, R81, P3 ;  /* 0x0000005152517207 */ /* 0x000fe40001800000 */
[----:B------:R-:W-:Y:S01]  /*25f0*/  SEL R80, R89, R80, P3 ;  /* 0x0000005059507207 */ /* 0x000fe20001800000 */
[----:B------:R-:W-:Y:S06]  /*2600*/  @!P4 BRA `(.L_x_8581) ;  /* 0x000000040040c947 */ /* 0x000fec0003800000 */
[----:B------:R-:W-:Y:S01]  /*2610*/  FMUL.FTZ R83, R79, UR6 ;  /* 0x000000064f537c20 */ /* 0x000fe20008410000 */
[----:B------:R-:W-:Y:S06]  /*2620*/  BRA `(.L_x_8581) ;  /* 0x0000000400387947 */ /* 0x000fec0003800000 */
.L_x_8580:
[-CC-:B0-----:R-:W-:Y:S01]  /*2630*/  @P2 FFMA.FTZ R89, R135, R86.reuse, R87.reuse ;  /* 0x0000005687592223 */ /* 0x181fe20000010057 */
[----:B------:R-:W-:Y:S01]  /*2640*/  @P2 FFMA.FTZ R90, R138, R86, R87 ;  /* 0x000000568a5a2223 */ /* 0x000fe20000010057 */
[----:B------:R-:W-:Y:S02]  /*2650*/  MOV R88, R20 ;  /* 0x0000001400587202 */ /* 0x000fe40000000f00 */
[----:B------:R-:W-:Y:S01]  /*2660*/  @P2 FADD.FTZ R89, R136, -R89 ;  /* 0x8000005988592221 */ /* 0x000fe20000010000 */
[----:B------:R-:W-:-:S03]  /*2670*/  MOV R91, R22 ;  /* 0x00000016005b7202 */ /* 0x000fc60000000f00 */
        /* <DEDUP_REMOVED lines=14> */
[----:B------:R-:W-:-:S04]  /*2760*/  @P2 FFMA.FTZ R82, R142, R86, R87 ;  /* 0x000000568e522223 */ /* 0x000fc80000010057 */
[----:B------:R-:W-:Y:S01]  /*2770*/  @P2 FADD.FTZ R83, R141, -R82 ;  /* 0x800000528d532221 */ /* 0x000fe20000010000 */
[----:B------:R-:W-:-:S03]  /*2780*/  MOV R82, R23 ;  /* 0x0000001700527202 */ /* 0x000fc60000000f00 */
[----:B------:R-:W-:-:S04]  /*2790*/  @P2 FFMA.FTZ R82, R126, R83, R23 ;  /* 0x000000537e522223 */ /* 0x000fc80000010017 */
[----:B------:R-:W-:Y:S01]  /*27a0*/  FMUL.FTZ R83, R82, UR6 ;  /* 0x0000000652537c20 */ /* 0x000fe20008410000 */
[----:B------:R-:W-:Y:S06]  /*27b0*/  BRA `(.L_x_8581) ;  /* 0x0000000000d47947 */ /* 0x000fec0003800000 */
.L_x_8579:
[----:B------:R-:W-:Y:S05]  /*27c0*/  @!P1 BRA `(.L_x_8582) ;  /* 0x0000000000789947 */ /* 0x000fea0003800000 */
[-CC-:B0-----:R-:W-:Y:S01]  /*27d0*/  FFMA.FTZ R77, R135, R86.reuse, R87.reuse ;  /* 0x00000056874d7223 */ /* 0x181fe20000010057 */
[-CC-:B------:R-:W-:Y:S01]  /*27e0*/  FFMA.FTZ R78, R138, R86.reuse, R87.reuse ;  /* 0x000000568a4e7223 */ /* 0x180fe20000010057 */
[-C--:B------:R-:W-:Y:S01]  /*27f0*/  FFMA.FTZ R79, R139, R86.reuse, R87 ;  /* 0x000000568b4f7223 */ /* 0x080fe20000010057 */
[----:B------:R-:W-:Y:S01]  /*2800*/  ISETP.GT.AND P5, PT, R125, RZ, PT ;  /* 0x000000ff7d00720c */ /* 0x000fe20003fa4270 */
[----:B------:R-:W-:Y:S01]  /*2810*/  FADD.FTZ R77, R136, -R77 ;  /* 0x8000004d884d7221 */ /* 0x000fe20000010000 */
[----:B------:R-:W-:Y:S01]  /*2820*/  FFMA.FTZ R88, R142, R86, R87 ;  /* 0x000000568e587223 */ /* 0x000fe20000010057 */
[----:B------:R-:W-:Y:S02]  /*2830*/  FADD.FTZ R79, R140, -R79 ;  /* 0x8000004f8c4f7221 */ /* 0x000fe40000010000 */
[C---:B------:R-:W-:Y:S01]  /*2840*/  FMUL.FTZ R76, R126.reuse, R77 ;  /* 0x0000004d7e4c7220 */ /* 0x040fe20000410000 */
[----:B------:R-:W-:Y:S01]  /*2850*/  FADD.FTZ R77, R137, -R78 ;  /* 0x8000004e894d7221 */ /* 0x000fe20000010000 */
[----:B------:R-:W-:Y:S01]  /*2860*/  FMUL.FTZ R79, R126, R79 ;  /* 0x0000004f7e4f7220 */ /* 0x000fe20000410000 */
[----:B------:R-:W-:-:S02]  /*2870*/  FADD.FTZ R91, R141, -R88 ;  /* 0x800000588d5b7221 */ /* 0x000fc40000010000 */
[----:B------:R-:W-:Y:S01]  /*2880*/  FSEL R76, R76, RZ, P5 ;  /* 0x000000ff4c4c7208 */ /* 0x000fe20002800000 */
[----:B------:R-:W-:Y:S01]  /*2890*/  FMUL.FTZ R78, R126, R77 ;  /* 0x0000004d7e4e7220 */ /* 0x000fe20000410000 */
[----:B------:R-:W-:-:S03]  /*28a0*/  FSEL R89, R79, RZ, P5 ;  /* 0x000000ff4f597208 */ /* 0x000fc60002800000 */
[----:B------:R-:W-:Y:S01]  /*28b0*/  FMUL.FTZ R77, R76, UR6 ;  /* 0x000000064c4d7c20 */ /* 0x000fe20008410000 */
[----:B------:R-:W-:Y:S01]  /*28c0*/  FSEL R88, R78, RZ, P5 ;  /* 0x000000ff4e587208 */ /* 0x000fe20002800000 */
[----:B------:R-:W-:-:S03]  /*28d0*/  FMUL.FTZ R127, R89, UR6 ;  /* 0x00000006597f7c20 */ /* 0x000fc60008410000 */
[----:B------:R-:W-:Y:S01]  /*28e0*/  SEL R80, R77, R80, P3 ;  /* 0x000000504d507207 */ /* 0x000fe20001800000 */
[----:B------:R-:W-:Y:S01]  /*28f0*/  FMUL.FTZ R77, R126, R91 ;  /* 0x0000005b7e4d7220 */ /* 0x000fe20000410000 */
[----:B------:R-:W-:Y:S01]  /*2900*/  FMUL.FTZ R78, R88, UR6 ;  /* 0x00000006584e7c20 */ /* 0x000fe20008410000 */
[----:B------:R-:W-:-:S03]  /*2910*/  SEL R127, R127, R82, P3 ;  /* 0x000000527f7f7207 */ /* 0x000fc60001800000 */
[----:B------:R-:W-:Y:S02]  /*2920*/  FSEL R79, R77, RZ, P5 ;  /* 0x000000ff4d4f7208 */ /* 0x000fe40002800000 */
        /* <DEDUP_REMOVED lines=8> */
.L_x_8582:
[-CC-:B0-----:R-:W-:Y:S01]  /*29b0*/  FFMA.FTZ R89, R135, R86.reuse, R87.reuse ;  /* 0x0000005687597223 */ /* 0x181fe20000010057 */
[----:B------:R-:W-:Y:S01]  /*29c0*/  FFMA.FTZ R88, R138, R86, R87 ;  /* 0x000000568a587223 */ /* 0x000fe20000010057 */
[----:B------:R-:W-:Y:S02]  /*29d0*/  ISETP.GT.AND P5, PT, R125, RZ, PT ;  /* 0x000000ff7d00720c */ /* 0x000fe40003fa4270 */
[----:B------:R-:W-:Y:S01]  /*29e0*/  FADD.FTZ R89, R136, -R89 ;  /* 0x8000005988597221 */ /* 0x000fe20000010000 */
[----:B------:R-:W-:-:S03]  /*29f0*/  FADD.FTZ R91, R137, -R88 ;  /* 0x80000058895b7221 */ /* 0x000fc60000010000 */
[C---:B------:R-:W-:Y:S01]  /*2a00*/  FMUL.FTZ R88, R126.reuse, R89 ;  /* 0x000000597e587220 */ /* 0x040fe20000410000 */
[----:B------:R-:W-:-:S04]  /*2a10*/  FMUL.FTZ R89, R126, R91 ;  /* 0x0000005b7e597220 */ /* 0x000fc80000410000 */
[----:B------:R-:W-:Y:S02]  /*2a20*/  FSEL R88, R88, RZ, P5 ;  /* 0x000000ff58587208 */ /* 0x000fe40002800000 */
[----:B------:R-:W-:-:S03]  /*2a30*/  FSEL R89, R89, RZ, P5 ;  /* 0x000000ff59597208 */ /* 0x000fc60002800000 */
[----:B------:R-:W-:Y:S01]  /*2a40*/  @P3 FMUL.FTZ R80, R88, UR6 ;  /* 0x0000000658503c20 */ /* 0x000fe20008410000 */
[-CC-:B------:R-:W-:Y:S01]  /*2a50*/  @P4 FFMA.FTZ R88, R142, R86.reuse, R87.reuse ;  /* 0x000000568e584223 */ /* 0x180fe20000010057 */
[----:B------:R-:W-:Y:S01]  /*2a60*/  @P3 FMUL.FTZ R81, R89, UR6 ;  /* 0x0000000659513c20 */ /* 0x000fe20008410000 */
[----:B------:R-:W-:Y:S02]  /*2a70*/  FFMA.FTZ R89, R139, R86, R87 ;  /* 0x000000568b597223 */ /* 0x000fe40000010057 */
[----:B------:R-:W-:Y:S02]  /*2a80*/  @P4 FADD.FTZ R91, R141, -R88 ;  /* 0x800000588d5b4221 */ /* 0x000fe40000010000 */
[----:B------:R-:W-:-:S04]  /*2a90*/  FADD.FTZ R89, R140, -R89 ;  /* 0x800000598c597221 */ /* 0x000fc80000010000 */
[C---:B------:R-:W-:Y:S01]  /*2aa0*/  FMUL.FTZ R88, R126.reuse, R89 ;  /* 0x000000597e587220 */ /* 0x040fe20000410000 */
[----:B------:R-:W-:-:S04]  /*2ab0*/  @P4 FMUL.FTZ R89, R126, R91 ;  /* 0x0000005b7e594220 */ /* 0x000fc80000410000 */
[----:B------:R-:W-:Y:S02]  /*2ac0*/  FSEL R88, R88, RZ, P5 ;  /* 0x000000ff58587208 */ /* 0x000fe40002800000 */
[----:B------:R-:W-:-:S03]  /*2ad0*/  @P4 FSEL R89, R89, RZ, P5 ;  /* 0x000000ff59594208 */ /* 0x000fc60002800000 */
[----:B------:R-:W-:Y:S02]  /*2ae0*/  @P3 FMUL.FTZ R82, R88, UR6 ;  /* 0x0000000658523c20 */ /* 0x000fe40008410000 */
[----:B------:R-:W-:-:S03]  /*2af0*/  @P4 FMUL.FTZ R83, R89, UR6 ;  /* 0x0000000659534c20 */ /* 0x000fc60008410000 */
[----:B------:R-:W-:-:S07]  /*2b00*/  MOV R127, R82 ;  /* 0x00000052007f7202 */ /* 0x000fce0000000f00 */
.L_x_8581:
[----:B------:R-:W0:Y:S01]  /*2b10*/  @P1 LDC.64 R88, c[0x0][0x478] ;  /* 0x00011e00ff581b82 */ /* 0x000e220000000a00 */
[----:B------:R-:W-:Y:S02]  /*2b20*/  @P1 IADD3 R161, PT, PT, R85, 0x100, RZ ;  /* 0x0000010055a11810 */ /* 0x000fe40007ffe0ff */
[----:B------:R-:W-:-:S05]  /*2b30*/  MOV R82, R127 ;  /* 0x0000007f00527202 */ /* 0x000fca0000000f00 */
[----:B------:R-:W1:Y:S01]  /*2b40*/  @P4 LDC.64 R90, c[0x0][0x468] ;  /* 0x00011a00ff5a4b82 */ /* 0x000e620000000a00 */
[----:B0-----:R-:W-:Y:S01]  /*2b50*/  @P1 IMAD.WIDE.U32 R88, R161, 0x10, R88 ;  /* 0x00000010a1581825 */ /* 0x001fe200078e0058 */
[----:B------:R-:W-:-:S04]  /*2b60*/  @P4 IADD3 R161, PT, PT, R84, 0x100, RZ ;  /* 0x0000010054a14810 */ /* 0x000fc80007ffe0ff */
[----:B------:R0:W-:Y:S01]  /*2b70*/  @P1 STG.E.128 desc[UR14][R88.64], R76 ;  /* 0x0000004c58001986 */ /* 0x0001e2000c101d0e */
[----:B-1----:R-:W-:-:S05]  /*2b80*/  @P4 IMAD.WIDE.U32 R90, R161, 0x10, R90 ;  /* 0x00000010a15a4825 */ /* 0x002fca00078e005a */
        /* <DEDUP_REMOVED lines=28> */
.L_x_8584:
        /* <DEDUP_REMOVED lines=25> */
.L_x_8583:
        /* <DEDUP_REMOVED lines=31> */
.L_x_8586:
        /* <DEDUP_REMOVED lines=22> */
.L_x_8585:
        /* <DEDUP_REMOVED lines=36> */
.L_x_8588:
        /* <DEDUP_REMOVED lines=25> */
.L_x_8587:
        /* <DEDUP_REMOVED lines=31> */
.L_x_8590:
        /* <DEDUP_REMOVED lines=22> */
.L_x_8589:
        /* <DEDUP_REMOVED lines=36> */
.L_x_8592:
        /* <DEDUP_REMOVED lines=25> */
.L_x_8591:
        /* <DEDUP_REMOVED lines=31> */
.L_x_8594:
        /* <DEDUP_REMOVED lines=22> */
.L_x_8593:
        /* <DEDUP_REMOVED lines=13> */
[-CC-:B------:R-:W-:Y:S01]  /*4140*/  @P2 FFMA.FTZ R88, R156, R86.reuse, R87.reuse ;  /* 0x000000569c582223 */ /* 0x180fe20000010057 */
[----:B------:R-:W-:Y:S01]  /*4150*/  @P2 FFMA.FTZ R87, R157, R86, R87 ;  /* 0x000000569d572223 */ /* 0x000fe20000010057 */
[----:B------:R-:W-:Y:S01]  /*4160*/  @P2 FADD.FTZ R76, R107, -R76 ;  /* 0x8000004c6b4c2221 */ /* 0x000fe20000010000 */
[----:B------:R-:W-:Y:S01]  /*4170*/  MOV R78, R6 ;  /* 0x00000006004e7202 */ /* 0x000fe20000000f00 */
[----:B------:R-:W-:Y:S01]  /*4180*/  @P2 FADD.FTZ R77, R104, -R77 ;  /* 0x8000004d684d2221 */ /* 0x000fe20000010000 */
[----:B------:R-:W-:Y:S01]  /*4190*/  @P2 FADD.FTZ R87, R106, -R87 ;  /* 0x800000576a572221 */ /* 0x000fe20000010000 */
[----:B------:R-:W-:Y:S01]  /*41a0*/  MOV R79, R7 ;  /* 0x00000007004f7202 */ /* 0x000fe20000000f00 */
[C---:B------:R-:W-:Y:S01]  /*41b0*/  @P2 FFMA.FTZ R79, R126.reuse, R76, R7 ;  /* 0x0000004c7e4f2223 */ /* 0x040fe20000010007 */
[----:B------:R-:W-:Y:S01]  /*41c0*/  @P2 FADD.FTZ R88, R105, -R88 ;  /* 0x8000005869582221 */ /* 0x000fe20000010000 */
[C---:B------:R-:W-:Y:S01]  /*41d0*/  @P2 FFMA.FTZ R78, R126.reuse, R87, R6 ;  /* 0x000000577e4e2223 */ /* 0x040fe20000010006 */
[----:B------:R-:W-:Y:S01]  /*41e0*/  MOV R76, R4 ;  /* 0x00000004004c7202 */ /* 0x000fe20000000f00 */
[----:B------:R-:W-:Y:S01]  /*41f0*/  @P2 FFMA.FTZ R76, R126, R77, R4 ;  /* 0x0000004d7e4c2223 */ /* 0x000fe20000010004 */
[----:B------:R-:W-:Y:S01]  /*4200*/  MOV R77, R5 ;  /* 0x00000005004d7202 */ /* 0x000fe20000000f00 */
[----:B------:R-:W-:Y:S01]  /*4210*/  FMUL.FTZ R87, R78, UR6 ;  /* 0x000000064e577c20 */ /* 0x000fe20008410000 */
[----:B------:R-:W-:-:S04]  /*4220*/  @P2 FFMA.FTZ R77, R126, R88, R5 ;  /* 0x000000587e4d2223 */ /* 0x000fc80000010005 */
        /* <DEDUP_REMOVED lines=8> */
.L_x_8596:
        /* <DEDUP_REMOVED lines=25> */
.L_x_8595:
[----:B------:R-:W-:Y:S05]  /*4440*/  @!P1 BRA `(.L_x_8598) ;  /* 0x00000000006c9947 */ /* 0x000fea0003800000 */
[-CC-:B0-----:R-:W-:Y:S01]  /*4450*/  FFMA.FTZ R77, R155, R86.reuse, R87.reuse ;  /* 0x000000569b4d7223 */ /* 0x181fe20000010057 */
        /* <DEDUP_REMOVED lines=8> */
[----:B------:R-:W-:Y:S01]  /*44e0*/  FADD.FTZ R89, R107, -R78 ;  /* 0x8000004e6b597221 */ /* 0x000fe20000010000 */
[C---:B------:R-:W-:Y:S01]  /*44f0*/  FMUL.FTZ R77, R126.reuse, R79 ;  /* 0x0000004f7e4d7220 */ /* 0x040fe20000410000 */
[----:B------:R-:W-:-:S02]  /*4500*/  FMUL.FTZ R78, R126, R87 ;  /* 0x000000577e4e7220 */ /* 0x000fc40000410000 */
[----:B------:R-:W-:Y:S01]  /*4510*/  FSEL R76, R76, RZ, P0 ;  /* 0x000000ff4c4c7208 */ /* 0x000fe20000000000 */
[----:B------:R-:W-:Y:S01]  /*4520*/  FMUL.FTZ R126, R126, R89 ;  /* 0x000000597e7e7220 */ /* 0x000fe20000410000 */
[----:B------:R-:W-:Y:S02]  /*4530*/  FSEL R77, R77, RZ, P0 ;  /* 0x000000ff4d4d7208 */ /* 0x000fe40000000000 */
[----:B------:R-:W-:Y:S01]  /*4540*/  FSEL R78, R78, RZ, P0 ;  /* 0x000000ff4e4e7208 */ /* 0x000fe20000000000 */
[----:B------:R-:W-:Y:S01]  /*4550*/  FMUL.FTZ R79, R76, UR6 ;  /* 0x000000064c4f7c20 */ /* 0x000fe20008410000 */
[----:B------:R-:W-:Y:S01]  /*4560*/  FSEL R126, R126, RZ, P0 ;  /* 0x000000ff7e7e7208 */ /* 0x000fe20000000000 */
[----:B------:R-:W-:-:S03]  /*4570*/  FMUL.FTZ R86, R77, UR6 ;  /* 0x000000064d567c20 */ /* 0x000fc60008410000 */
[----:B------:R-:W-:Y:S01]  /*4580*/  SEL R80, R79, R80, P3 ;  /* 0x000000504f507207 */ /* 0x000fe20001800000 */
[----:B------:R-:W-:Y:S01]  /*4590*/  FMUL.FTZ R79, R78, UR6 ;  /* 0x000000064e4f7c20 */ /* 0x000fe20008410000 */
[----:B------:R-:W-:-:S04]  /*45a0*/  SEL R81, R86, R81, P3 ;  /* 0x0000005156517207 */ /* 0x000fc80001800000 */
[----:B------:R-:W-:Y:S02]  /*45b0*/  SEL R82, R79, R82, P3 ;  /* 0x000000524f527207 */ /* 0x000fe40001800000 */
[----:B------:R-:W-:Y:S01]  /*45c0*/  MOV R79, R126 ;  /* 0x0000007e004f7202 */ /* 0x000fe20000000f00 */
[----:B------:R-:W-:Y:S06]  /*45d0*/  @!P4 BRA `(.L_x_8597) ;  /* 0x00000000005cc947 */ /* 0x000fec0003800000 */
[----:B------:R-:W-:Y:S01]  /*45e0*/  FMUL.FTZ R83, R126, UR6 ;  /* 0x000000067e537c20 */ /* 0x000fe20008410000 */
[----:B------:R-:W-:Y:S06]  /*45f0*/  BRA `(.L_x_8597) ;  /* 0x0000000000547947 */ /* 0x000fec0003800000 */
.L_x_8598:
[-CC-:B0-----:R-:W-:Y:S01]  /*4600*/  FFMA.FTZ R89, R155, R86.reuse, R87.reuse ;  /* 0x000000569b597223 */ /* 0x181fe20000010057 */
        /* <DEDUP_REMOVED lines=13> */
[----:B------:R-:W-:Y:S02]  /*46e0*/  FSEL R87, R87, RZ, P0 ;  /* 0x000000ff57577208 */ /* 0x000fe40000000000 */
[----:B------:R-:W-:Y:S01]  /*46f0*/  FSEL R91, R91, RZ, P0 ;  /* 0x000000ff5b5b7208 */ /* 0x000fe20000000000 */
[----:B------:R-:W-:Y:S01]  /*4700*/  @P3 FMUL.FTZ R80, R89, UR6 ;  /* 0x0000000659503c20 */ /* 0x000fe20008410000 */
[----:B------:R-:W-:Y:S01]  /*4710*/  FSEL R125, R125, RZ, P0 ;  /* 0x000000ff7d7d7208 */ /* 0x000fe20000000000 */
[----:B------:R-:W-:Y:S02]  /*4720*/  @P3 FMUL.FTZ R81, R87, UR6 ;  /* 0x0000000657513c20 */ /* 0x000fe40008410000 */
[----:B------:R-:W-:Y:S02]  /*4730*/  @P3 FMUL.FTZ R82, R91, UR6 ;  /* 0x000000065b523c20 */ /* 0x000fe40008410000 */
[----:B------:R-:W-:-:S07]  /*4740*/  @P4 FMUL.FTZ R83, R125, UR6 ;  /* 0x000000067d534c20 */ /* 0x000fce0008410000 */
.L_x_8597:
[----:B------:R-:W0:Y:S01]  /*4750*/  @P1 LDC.64 R86, c[0x0][0x478] ;  /* 0x00011e00ff561b82 */ /* 0x000e220000000a00 */
[----:B------:R-:W-:Y:S01]  /*4760*/  @P1 IADD3 R85, PT, PT, R85, 0x500, RZ ;  /* 0x0000050055551810 */ /* 0x000fe20007ffe0ff */
[----:B------:R-:W-:-:S06]  /*4770*/  UPLOP3.LUT UP1, UPT, UPT, UPT, UP1, 0x40, 0x4 ;  /* 0x000000000004789c */ /* 0x000fcc0003f2e810 */
[----:B------:R-:W1:Y:S08]  /*4780*/  @P4 LDC.64 R88, c[0x0][0x468] ;  /* 0x00011a00ff584b82 */ /* 0x000e700000000a00 */
[----:B------:R-:W2:Y:S01]  /*4790*/  LDC.64 R90, c[0x0][0x380] ;  /* 0x0000e000ff5a7b82 */ /* 0x000ea20000000a00 */
[----:B0-----:R-:W-:Y:S01]  /*47a0*/  @P1 IMAD.WIDE.U32 R86, R85, 0x10, R86 ;  /* 0x0000001055561825 */ /* 0x001fe200078e0056 */
[----:B------:R-:W-:-:S04]  /*47b0*/  @P4 IADD3 R85, PT, PT, R84, 0x500, RZ ;  /* 0x0000050054554810 */ /* 0x000fc80007ffe0ff */
[----:B------:R3:W-:Y:S01]  /*47c0*/  @P1 STG.E.128 desc[UR14][R86.64], R76 ;  /* 0x0000004c56001986 */ /* 0x0007e2000c101d0e */
[----:B-1----:R-:W-:-:S05]  /*47d0*/  @P4 IMAD.WIDE.U32 R84, R85, 0x10, R88 ;  /* 0x0000001055544825 */ /* 0x002fca00078e0058 */
[----:B------:R3:W-:Y:S01]  /*47e0*/  @P4 STG.E.128 desc[UR14][R84.64], R80 ;  /* 0x0000005054004986 */ /* 0x0007e2000c101d0e */
[----:B--2---:R-:W-:-:S04]  /*47f0*/  IADD3 R124, PT, PT, R124, R90, RZ ;  /* 0x0000005a7c7c7210 */ /* 0x004fc80007ffe0ff */
[----:B------:R-:W-:-:S13]  /*4800*/  ISETP.GE.AND P0, PT, R124, R91, PT ;  /* 0x0000005b7c00720c */ /* 0x000fda0003f06270 */
[----:B---3--:R-:W-:Y:S05]  /*4810*/  @!P0 BRA `(.L_x_8599) ;  /* 0xffffffbc00008947 */ /* 0x008fea000383ffff */
.L_x_8570:
        /* <DEDUP_REMOVED lines=21> */
.L_x_8600:
        /* <DEDUP_REMOVED lines=9> */
.L_x_10817:


//--------------------- .text._ZN10layer_norm13ln_bwd_kernelINS_13Kernel_traitsI6__halfffffjLj6144ELj1ELj1ELj8ELj16ENS_18Kernel_traits_baseILj6144ES2_ffffjLj256EEEEELb0ELb1ELb0ELb0EEEvNS_9BwdParamsE --------------------------
	.section	.text._ZN10layer_norm13ln_bwd_kernelINS_13Kernel_traitsI6__halfffffjLj6144ELj1ELj1ELj8ELj16ENS_18Kernel_traits_baseILj6144ES2_ffffjLj256EEEEELb0ELb1ELb0ELb0EEEvNS_9BwdParamsE,"ax",@progbits
	.align	128
        .global         _ZN10layer_norm13ln_bwd_kernelINS_13Kernel_traitsI6__halfffffjLj6144ELj1ELj1ELj8ELj16ENS_18Kernel_traits_baseILj6144ES2_ffffjLj256EEEEELb0ELb1ELb0ELb0EEEvNS_9BwdParamsE
        .type           _ZN10layer_norm13ln_bwd_kernelINS_13Kernel_traitsI6__halfffffjLj6144ELj1ELj1ELj8ELj16ENS_18Kernel_traits_baseILj6144ES2_ffffjLj256EEEEELb0ELb1ELb0ELb0EEEvNS_9BwdParamsE,@function
        .size           _ZN10layer_norm13ln_bwd_kernelINS_13Kernel_traitsI6__halfffffjLj6144ELj1ELj1ELj8ELj16ENS_18Kernel_traits_baseILj6144ES2_ffffjLj256EEEEELb0ELb1ELb0ELb0EEEvNS_9BwdParamsE,(.L_x_10818 - _ZN10layer_norm13ln_bwd_kernelINS_13Kernel_traitsI6__halfffffjLj6144ELj1ELj1ELj8ELj16ENS_18Kernel_traits_baseILj6144ES2_ffffjLj256EEEEELb0ELb1ELb0ELb0EEEvNS_9BwdParamsE)
        .other          _ZN10layer_norm13ln_bwd_kernelINS_13Kernel_traitsI6__halfffffjLj6144ELj1ELj1ELj8ELj16ENS_18Kernel_traits_baseILj6144ES2_ffffjLj256EEEEELb0ELb1ELb0ELb0EEEvNS_9BwdParamsE,@"STO_CUDA_ENTRY STV_DEFAULT"
_ZN10layer_norm13ln_bwd_kernelINS_13Kernel_traitsI6__halfffffjLj6144ELj1ELj1ELj8ELj16ENS_18Kernel_traits_baseILj6144ES2_ffffjLj256EEEEELb0ELb1ELb0ELb0EEEvNS_9BwdParamsE:
.text._ZN10layer_norm13ln_bwd_kernelINS_13Kernel_traitsI6__halfffffjLj6144ELj1ELj1ELj8ELj16ENS_18Kernel_traits_baseILj6144ES2_ffffjLj256EEEEELb0ELb1ELb0ELb0EEEvNS_9BwdParamsE:
        /* <DEDUP_REMOVED lines=16> */
[----:B------:R-:W-:-:S03]  /*0100*/  ISETP.GE.U32.AND P5, PT, R14, 0x600, PT ;  /* 0x000006000e00780c */ /* 0x000fc60003fa6070 */
[----:B------:R-:W0:Y:S01]  /*0110*/  @P4 LDC.64 R4, c[0x0][0x3d0] ;  /* 0x0000f400ff044b82 */ /* 0x000e220000000a00 */
[----:B------:R-:W-:-:S07]  /*0120*/  P2R R173, PR, RZ, 0x20 ;  /* 0x00000020ffad7803 */ /* 0x000fce0000000000 */
[----:B------:R-:W1:Y:S08]  /*0130*/  @P4 LDC.64 R8, c[0x0][0x3e8] ;  /* 0x0000fa00ff084b82 */ /* 0x000e700000000a00 */
[----:B------:R-:W4:Y:S08]  /*0140*/  @P3 LDC.64 R12, c[0x0][0x3d0] ;  /* 0x0000f400ff0c3b82 */ /* 0x000f300000000a00 */
[----:B------:R-:W3:Y:S01]  /*0150*/  @P3 LDC.64 R38, c[0x0][0x3e8] ;  /* 0x0000fa00ff263b82 */ /* 0x000ee20000000a00 */
[----:B0-----:R-:W-:-:S05]  /*0160*/  @P4 IMAD.WIDE.U32 R4, R17, 0x8, R4 ;  /* 0x0000000811044825 */ /* 0x001fca00078e0004 */
[----:B--2---:R0:W5:Y:S02]  /*0170*/  @P4 LDG.E.64 R6, desc[UR8][R4.64] ;  /* 0x0000000804064981 */ /* 0x004164000c1e1b00 */
[----:B------:R-:W2:Y:S01]  /*0180*/  @P2 LDC.64 R40, c[0x0][0x3d0] ;  /* 0x0000f400ff282b82 */ /* 0x000ea20000000a00 */
[C---:B-1----:R-:W-:Y:S01]  /*0190*/  @P4 IMAD.WIDE.U32 R8, R17.reuse, 0x8, R8 ;  /* 0x0000000811084825 */ /* 0x042fe200078e0008 */
[----:B------:R-:W-:-:S04]  /*01a0*/  @P4 LOP3.LUT R17, R17, 0x100, RZ, 0xfc, !PT ;  /* 0x0000010011114812 */ /* 0x000fc800078efcff */
[----:B------:R-:W5:Y:S02]  /*01b0*/  @P4 LDG.E.64 R10, desc[UR8][R8.64] ;  /* 0x00000008080a4981 */ /* 0x000f64000c1e1b00 */
[----:B------:R-:W1:Y:S01]  /*01c0*/  @P2 LDC.64 R42, c[0x0][0x3e8] ;  /* 0x0000fa00ff2a2b82 */ /* 0x000e620000000a00 */
[----:B----4-:R-:W-:-:S05]  /*01d0*/  @P3 IMAD.WIDE.U32 R36, R17, 0x8, R12 ;  /* 0x0000000811243825 */ /* 0x010fca00078e000c */
[----:B------:R-:W5:Y:S02]  /*01e0*/  @P3 LDG.E.64 R18, desc[UR8][R36.64] ;  /* 0x0000000824123981 */ /* 0x000f64000c1e1b00 */
[----:B------:R-:W4:Y:S01]  /*01f0*/  @P1 LDC.64 R44, c[0x0][0x3d0] ;  /* 0x0000f400ff2c1b82 */ /* 0x000f220000000a00 */
[C---:B---3--:R-:W-:Y:S01]  /*0200*/  @P3 IMAD.WIDE.U32 R38, R17.reuse, 0x8, R38 ;  /* 0x0000000811263825 */ /* 0x048fe200078e0026 */
[----:B------:R-:W-:-:S04]  /*0210*/  @P3 IADD3 R17, PT, PT, R17, 0x100, RZ ;  /* 0x0000010011113810 */ /* 0x000fc80007ffe0ff */
[----:B------:R-:W5:Y:S02]  /*0220*/  @P3 LDG.E.64 R20, desc[UR8][R38.64] ;  /* 0x0000000826143981 */ /* 0x000f64000c1e1b00 */
[----:B------:R-:W3:Y:S01]  /*0230*/  @P1 LDC.64 R46, c[0x0][0x3e8] ;  /* 0x0000fa00ff2e1b82 */ /* 0x000ee20000000a00 */
[----:B--2---:R-:W-:-:S05]  /*0240*/  @P2 IMAD.WIDE.U32 R40, R17, 0x8, R40 ;  /* 0x0000000811282825 */ /* 0x004fca00078e0028 */
[----:B------:R-:W5:Y:S01]  /*0250*/  @P2 LDG.E.64 R22, desc[UR8][R40.64] ;  /* 0x0000000828162981 */ /* 0x000f62000c1e1b00 */
[C---:B-1----:R-:W-:Y:S01]  /*0260*/  @P2 IMAD.WIDE.U32 R42, R17.reuse, 0x8, R42 ;  /* 0x00000008112a2825 */ /* 0x042fe200078e002a */
[----:B------:R-:W-:Y:S01]  /*0270*/  @P2 IADD3 R17, PT, PT, R17, 0x100, RZ ;  /* 0x0000010011112810 */ /* 0x000fe20007ffe0ff */
[----:B------:R-:W1:Y:S03]  /*0280*/  @P0 LDC.64 R48, c[0x0][0x3d0] ;  /* 0x0000f400ff300b82 */ /* 0x000e660000000a00 */
[----:B------:R-:W5:Y:S01]  /*0290*/  @P2 LDG.E.64 R24, desc[UR8][R42.64] ;  /* 0x000000082a182981 */ /* 0x000f62000c1e1b00 */
[----:B----4-:R-:W-:-:S04]  /*02a0*/  @P1 IMAD.WIDE.U32 R44, R17, 0x8, R44 ;  /* 0x00000008112c1825 */ /* 0x010fc800078e002c */
[----:B------:R-:W2:Y:S01]  /*02b0*/  @P0 LDC.64 R50, c[0x0][0x3e8] ;  /* 0x0000fa00ff320b82 */ /* 0x000ea20000000a00 */
[----:B------:R-:W5:Y:S01]  /*02c0*/  @P1 LDG.E.64 R26, desc[UR8][R44.64] ;  /* 0x000000082c1a1981 */ /* 0x000f62000c1e1b00 */
[C---:B---3--:R-:W-:Y:S01]  /*02d0*/  @P1 IMAD.WIDE.U32 R46, R17.reuse, 0x8, R46 ;  /* 0x00000008112e1825 */ /* 0x048fe200078e002e */
[----:B------:R-:W-:-:S05]  /*02e0*/  @P1 IADD3 R17, PT, PT, R17, 0x100, RZ ;  /* 0x0000010011111810 */ /* 0x000fca0007ffe0ff */
[----:B------:R-:W3:Y:S01]  /*02f0*/  @P5 LDC.64 R12, c[0x0][0x3d0] ;  /* 0x0000f400ff0c5b82 */ /* 0x000ee20000000a00 */
[----:B------:R-:W5:Y:S07]  /*0300*/  @P1 LDG.E.64 R28, desc[UR8][R46.64] ;  /* 0x000000082e1c1981 */ /* 0x000f6e000c1e1b00 */
[----:B------:R-:W0:Y:S08]  /*0310*/  @P5 LDC.64 R52, c[0x0][0x3e8] ;  /* 0x0000fa00ff345b82 */ /* 0x000e300000000a00 */
[----:B------:R-:W4:Y:S01]  /*0320*/  S2UR UR4, SR_CTAID.X ;  /* 0x00000000000479c3 */ /* 0x000f220000002500 */
[----:B-1----:R-:W-:-:S04]  /*0330*/  @P0 IMAD.WIDE.U32 R48, R17, 0x8, R48 ;  /* 0x0000000811300825 */ /* 0x002fc800078e0030 */
[C---:B--2---:R-:W-:Y:S01]  /*0340*/  @P0 IMAD.WIDE.U32 R50, R17.reuse, 0x8, R50 ;  /* 0x0000000811320825 */ /* 0x044fe200078e0032 */
[----:B------:R-:W-:Y:S01]  /*0350*/  @P0 IADD3 R17, PT, PT, R17, 0x100, RZ ;  /* 0x0000010011110810 */ /* 0x000fe20007ffe0ff */
[----:B------:R-:W5:Y:S04]  /*0360*/  @P0 LDG.E.64 R30, desc[UR8][R48.64] ;  /* 0x00000008301e0981 */ /* 0x000f68000c1e1b00 */
[C---:B---3--:R-:W-:Y:S01]  /*0370*/  @P5 IMAD.WIDE.U32 R12, R17.reuse, 0x8, R12 ;  /* 0x00000008110c5825 */ /* 0x048fe200078e000c */
[----:B------:R-:W5:Y:S03]  /*0380*/  @P0 LDG.E.64 R32, desc[UR8][R50.64] ;  /* 0x0000000832200981 */ /* 0x000f66000c1e1b00 */
[----:B0-----:R-:W-:Y:S01]  /*0390*/  @P5 IMAD.WIDE.U32 R4, R17, 0x8, R52 ;  /* 0x0000000811045825 */ /* 0x001fe200078e0034 */
[----:B------:R4:W5:Y:S04]  /*03a0*/  @P5 LDG.E.64 R34, desc[UR8][R12.64] ;  /* 0x000000080c225981 */ /* 0x000968000c1e1b00 */
[----:B------:R0:W5:Y:S01]  /*03b0*/  @P5 LDG.E.64 R2, desc[UR8][R4.64] ;  /* 0x0000000804025981 */ /* 0x000162000c1e1b00 */
[----:B----4-:R-:W-:-:S04]  /*03c0*/  MOV R13, UR4 ;  /* 0x00000004000d7c02 */ /* 0x010fc80008000f00 */
        /* <DEDUP_REMOVED lines=37> */
[----:B0-----:R-:W-:Y:S06]  /*0620*/  @P5 BRA `(.L_x_8601) ;  /* 0x0000005400f45947 */ /* 0x001fec0003800000 */
[----:B-----5:R-:W-:Y:S02]  /*0630*/  SHF.R.U32.HI R4, RZ, 0x10, R7 ;  /* 0x00000010ff047819 */ /* 0x020fe40000011607 */
[----:B------:R-:W-:Y:S02]  /*0640*/  CS2R R116, SRZ ;  /* 0x0000000000747805 */ /* 0x000fe4000001ff00 */
[----:B------:R-:W-:Y:S02]  /*0650*/  SHF.R.U64 R5, R18, 0x10, R19 ;  /* 0x0000001012057819 */ /* 0x000fe40000001213 */
[----:B------:R-:W-:Y:S02]  /*0660*/  CS2R R118, SRZ ;  /* 0x0000000000767805 */ /* 0x000fe4000001ff00 */
[----:B------:R-:W-:Y:S02]  /*0670*/  MOV R196, R7 ;  /* 0x0000000700c47202 */ /* 0x000fe40000000f00 */
[----:B------:R-:W-:-:S02]  /*0680*/  CS2R R112, SRZ ;  /* 0x0000000000707805 */ /* 0x000fc4000001ff00 */
[----:B------:R-:W-:Y:S02]  /*0690*/  MOV R195, R18 ;  /* 0x0000001200c37202 */ /* 0x000fe40000000f00 */
[----:B------:R-:W-:Y:S02]  /*06a0*/  CS2R R114, SRZ ;  /* 0x0000000000727805 */ /* 0x000fe4000001ff00 */
[----:B------:R-:W-:Y:S02]  /*06b0*/  PRMT R196, R4, 0x5410, R196 ;  /* 0x0000541004c47816 */ /* 0x000fe400000000c4 */
[----:B------:R-:W-:Y:S02]  /*06c0*/  CS2R R108, SRZ ;  /* 0x00000000006c7805 */ /* 0x000fe4000001ff00 */
[----:B------:R-:W-:Y:S02]  /*06d0*/  PRMT R195, R5, 0x5410, R195 ;  /* 0x0000541005c37816 */ /* 0x000fe400000000c3 */
[----:B------:R-:W-:Y:S01]  /*06e0*/  CS2R R110, SRZ ;  /* 0x00000000006e7805 */ /* 0x000fe2000001ff00 */
[----:B------:R-:W0:Y:S01]  /*06f0*/  LDC.64 R4, c[0x0][0x3e0] ;  /* 0x0000f800ff047b82 */ /* 0x000e220000000a00 */
[----:B------:R-:W-:-:S02]  /*0700*/  MOV R197, R6 ;  /* 0x0000000600c57202 */ /* 0x000fc40000000f00 */
[----:B------:R-:W-:Y:S02]  /*0710*/  CS2R R104, SRZ ;  /* 0x0000000000687805 */ /* 0x000fe4000001ff00 */
[----:B------:R-:W-:Y:S02]  /*0720*/  SHF.R.U64 R0, R6, 0x10, R7 ;  /* 0x0000001006007819 */ /* 0x000fe40000001207 */
[----:B------:R-:W-:Y:S02]  /*0730*/  CS2R R106, SRZ ;  /* 0x00000000006a7805 */ /* 0x000fe4000001ff00 */
[----:B------:R-:W-:Y:S02]  /*0740*/  MOV R194, R19 ;  /* 0x0000001300c27202 */ /* 0x000fe40000000f00 */
[----:B------:R-:W-:Y:S02]  /*0750*/  CS2R R100, SRZ ;  /* 0x0000000000647805 */ /* 0x000fe4000001ff00 */
[----:B------:R-:W-:-:S02]  /*0760*/  SHF.R.U32.HI R6, RZ, 0x10, R19 ;  /* 0x00000010ff067819 */ /* 0x000fc40000011613 */
[----:B------:R-:W-:Y:S02]  /*0770*/  CS2R R102, SRZ ;  /* 0x0000000000667805 */ /* 0x000fe4000001ff00 */
[----:B------:R-:W-:Y:S02]  /*0780*/  MOV R183, R20 ;  /* 0x0000001400b77202 */ /* 0x000fe40000000f00 */
[----:B------:R-:W-:Y:S02]  /*0790*/  CS2R R96, SRZ ;  /* 0x0000000000607805 */ /* 0x000fe4000001ff00 */
[----:B------:R-:W-:Y:S02]  /*07a0*/  SHF.R.U64 R19, R20, 0x10, R21 ;  /* 0x0000001014137819 */ /* 0x000fe40000001215 */
[----:B------:R-:W-:Y:S02]  /*07b0*/  CS2R R98, SRZ ;  /* 0x0000000000627805 */ /* 0x000fe4000001ff00 */
[----:B------:R-:W-:-:S02]  /*07c0*/  MOV R193, R22 ;  /* 0x0000001600c17202 */ /* 0x000fc40000000f00 */
[----:B------:R-:W-:Y:S02]  /*07d0*/  CS2R R92, SRZ ;  /* 0x00000000005c7805 */ /* 0x000fe4000001ff00 */
[----:B------:R-:W-:Y:S02]  /*07e0*/  SHF.R.U64 R7, R22, 0x10, R23 ;  /* 0x0000001016077819 */ /* 0x000fe40000001217 */
[----:B------:R-:W-:Y:S02]  /*07f0*/  CS2R R94, SRZ ;  /* 0x00000000005e7805 */ /* 0x000fe4000001ff00 */
[----:B------:R-:W-:Y:S02]  /*0800*/  MOV R185, R10 ;  /* 0x0000000a00b97202 */ /* 0x000fe40000000f00 */
[----:B------:R-:W-:Y:S02]  /*0810*/  CS2R R88, SRZ ;  /* 0x0000000000587805 */ /* 0x000fe4000001ff00 */
[----:B------:R-:W-:-:S02]  /*0820*/  MOV R182, R21 ;  /* 0x0000001500b67202 */ /* 0x000fc40000000f00 */
[----:B------:R-:W-:Y:S02]  /*0830*/  CS2R R90, SRZ ;  /* 0x00000000005a7805 */ /* 0x000fe4000001ff00 */
[----:B------:R-:W-:Y:S02]  /*0840*/  SHF.R.U32.HI R20, RZ, 0x10, R21 ;  /* 0x00000010ff147819 */ /* 0x000fe40000011615 */
[----:B------:R-:W-:Y:S02]  /*0850*/  CS2R R84, SRZ ;  /* 0x0000000000547805 */ /* 0x000fe4000001ff00 */
[----:B------:R-:W-:Y:S02]  /*0860*/  MOV R175, R2 ;  /* 0x0000000200af7202 */ /* 0x000fe40000000f00 */
[----:B------:R-:W-:Y:S02]  /*0870*/  CS2R R86, SRZ ;  /* 0x0000000000567805 */ /* 0x000fe4000001ff00 */
[----:B0-----:R-:W-:-:S02]  /*0880*/  ISETP.NE.U32.AND P0, PT, R4, RZ, PT ;  /* 0x000000ff0400720c */ /* 0x001fc40003f05070 */
[----:B------:R-:W-:Y:S02]  /*0890*/  CS2R R80, SRZ ;  /* 0x0000000000507805 */ /* 0x000fe4000001ff00 */
[----:B------:R-:W-:Y:S02]  /*08a0*/  MOV R192, R23 ;  /* 0x0000001700c07202 */ /* 0x000fe40000000f00 */
[----:B------:R-:W-:Y:S02]  /*08b0*/  CS2R R82, SRZ ;  /* 0x0000000000527805 */ /* 0x000fe4000001ff00 */
[----:B------:R-:W-:Y:S02]  /*08c0*/  SHF.R.U32.HI R8, RZ, 0x10, R23 ;  /* 0x00000010ff087819 */ /* 0x000fe40000011617 */
[----:B------:R-:W-:Y:S02]  /*08d0*/  CS2R R76, SRZ ;  /* 0x00000000004c7805 */ /* 0x000fe4000001ff00 */
[----:B------:R-:W-:-:S02]  /*08e0*/  MOV R191, R26 ;  /* 0x0000001a00bf7202 */ /* 0x000fc40000000f00 */
[----:B------:R-:W-:Y:S02]  /*08f0*/  CS2R R78, SRZ ;  /* 0x00000000004e7805 */ /* 0x000fe4000001ff00 */
[--C-:B------:R-:W-:Y:S02]  /*0900*/  SHF.R.U64 R9, R26, 0x10, R27.reuse ;  /* 0x000000101a097819 */ /* 0x100fe4000000121b */
[----:B------:R-:W-:Y:S02]  /*0910*/  CS2R R72, SRZ ;  /* 0x0000000000487805 */ /* 0x000fe4000001ff00 */
[----:B------:R-:W-:Y:S02]  /*0920*/  MOV R190, R27 ;  /* 0x0000001b00be7202 */ /* 0x000fe40000000f00 */
[----:B------:R-:W-:Y:S02]  /*0930*/  CS2R R74, SRZ ;  /* 0x00000000004a7805 */ /* 0x000fe4000001ff00 */
[----:B------:R-:W-:-:S02]  /*0940*/  SHF.R.U32.HI R12, RZ, 0x10, R27 ;  /* 0x00000010ff0c7819 */ /* 0x000fc4000001161b */
[----:B------:R-:W-:Y:S02]  /*0950*/  CS2R R68, SRZ ;  /* 0x0000000000447805 */ /* 0x000fe4000001ff00 */
[----:B------:R-:W-:Y:S02]  /*0960*/  SHF.R.U64 R10, R10, 0x10, R11 ;  /* 0x000000100a0a7819 */ /* 0x000fe4000000120b */
[----:B------:R-:W-:Y:S02]  /*0970*/  CS2R R70, SRZ ;  /* 0x0000000000467805 */ /* 0x000fe4000001ff00 */
[----:B------:R-:W-:Y:S02]  /*0980*/  MOV R184, R11 ;  /* 0x0000000b00b87202 */ /* 0x000fe40000000f00 */
        /* <DEDUP_REMOVED lines=19> */
[----:B------:R-:W-:Y:S01]  /*0ac0*/  SHF.R.U32.HI R16, RZ, 0x10, R31 ;  /* 0x00000010ff107819 */ /* 0x000fe2000001161f */
[----:B------:R-:W-:Y:S01]  /*0ad0*/  UPLOP3.LUT UP1, UPT, UPT, UPT, UPT, 0x40, 0x4 ;  /* 0x000000000004789c */ /* 0x000fe20003f2e870 */
[----:B------:R-:W-:Y:S01]  /*0ae0*/  MOV R187, R34 ;  /* 0x0000002200bb7202 */ /* 0x000fe20000000f00 */
[----:B------:R-:W0:Y:S01]  /*0af0*/  LDCU.U8 UR7, c[0x0][0x410] ;  /* 0x00008200ff0777ac */ /* 0x000e220008000000 */
[----:B------:R-:W-:-:S02]  /*0b00*/  SHF.R.U64 R17, R34, 0x10, R35 ;  /* 0x0000001022117819 */ /* 0x000fc40000001223 */
[----:B------:R-:W-:Y:S01]  /*0b10*/  MOV R186, R35 ;  /* 0x0000002300ba7202 */ /* 0x000fe20000000f00 */
[----:B------:R-:W1:Y:S01]  /*0b20*/  LDCU UR12, c[0x0][0x400] ;  /* 0x00008000ff0c77ac */ /* 0x000e620008000800 */
[----:B------:R-:W-:Y:S02]  /*0b30*/  SHF.R.U32.HI R18, RZ, 0x10, R35 ;  /* 0x00000010ff127819 */ /* 0x000fe40000011623 */
[----:B------:R-:W-:Y:S01]  /*0b40*/  SHF.R.U32.HI R11, RZ, 0x10, R11 ;  /* 0x00000010ff0b7819 */ /* 0x000fe2000001160b */
[----:B------:R-:W2:Y:S01]  /*0b50*/  LDCU.64 UR14, c[0x0][0x478] ;  /* 0x00008f00ff0e77ac */ /* 0x000ea20008000a00 */
[----:B------:R-:W-:Y:S02]  /*0b60*/  MOV R179, R28 ;  /* 0x0000001c00b37202 */ /* 0x000fe40000000f00 */
[----:B------:R-:W-:Y:S01]  /*0b70*/  SHF.R.U64 R23, R28, 0x10, R29 ;  /* 0x000000101c177819 */ /* 0x000fe2000000121d */
[----:B------:R-:W3:Y:S01]  /*0b80*/  LDCU.64 UR10, c[0x0][0x438] ;  /* 0x00008700ff0a77ac */ /* 0x000ee20008000a00 */
[----:B------:R-:W-:-:S02]  /*0b90*/  MOV R178, R29 ;  /* 0x0000001d00b27202 */ /* 0x000fc40000000f00 */
[----:B------:R-:W-:Y:S02]  /*0ba0*/  SHF.R.U32.HI R24, RZ, 0x10, R29 ;  /* 0x00000010ff187819 */ /* 0x000fe4000001161d */
[----:B------:R-:W-:Y:S02]  /*0bb0*/  MOV R177, R32 ;  /* 0x0000002000b17202 */ /* 0x000fe40000000f00 */
[--C-:B------:R-:W-:Y:S02]  /*0bc0*/  SHF.R.U64 R25, R32, 0x10, R33.reuse ;  /* 0x0000001020197819 */ /* 0x100fe40000001221 */
[----:B------:R-:W-:Y:S02]  /*0bd0*/  MOV R176, R33 ;  /* 0x0000002100b07202 */ /* 0x000fe40000000f00 */
[----:B------:R-:W-:Y:S02]  /*0be0*/  SHF.R.U32.HI R26, RZ, 0x10, R33 ;  /* 0x00000010ff1a7819 */ /* 0x000fe40000011621 */
[----:B------:R-:W-:-:S02]  /*0bf0*/  SHF.R.U32.HI R3, RZ, 0x10, R3 ;  /* 0x00000010ff037819 */ /* 0x000fc40000011603 */
[----:B------:R-:W-:Y:S02]  /*0c00*/  ISETP.NE.AND.EX P0, PT, R5, RZ, PT, P0 ;  /* 0x000000ff0500720c */ /* 0x000fe40003f05300 */
        /* <DEDUP_REMOVED lines=22> */
[----:B0123--:R-:W-:-:S07]  /*0d70*/  P2R R12, PR, RZ, 0x1 ;  /* 0x00000001ff0c7803 */ /* 0x00ffce0000000000 */
.L_x_8663:
[----:B------:R-:W-:Y:S01]  /*0d80*/  ISETP.NE.AND P0, PT, R12, RZ, PT ;  /* 0x000000ff0c00720c */ /* 0x000fe20003f05270 */
[----:B------:R-:W0:Y:S01]  /*0d90*/  LDC.64 R138, c[0x0][0x3c0] ;  /* 0x0000f000ff8a7b82 */ /* 0x000e220000000a00 */
[----:B-----5:R-:W-:-:S07]  /*0da0*/  HFMA2 R171, -RZ, RZ, 1.875, 0 ;  /* 0x3f800000ffab7431 */ /* 0x020fce00000001ff */
[----:B------:R-:W1:Y:S08]  /*0db0*/  LDC R16, c[0x0][0x388] ;  /* 0x0000e200ff107b82 */ /* 0x000e700000000800 */
[----:B------:R-:W2:Y:S01]  /*0dc0*/  @P0 LDC.64 R136, c[0x0][0x3e0] ;  /* 0x0000f800ff880b82 */ /* 0x000ea20000000a00 */
[----:B0-----:R-:W-:-:S06]  /*0dd0*/  IMAD.WIDE R140, R13, 0x4, R138 ;  /* 0x000000040d8c7825 */ /* 0x001fcc00078e028a */
[----:B------:R-:W3:Y:S01]  /*0de0*/  LDG.E R140, desc[UR8][R140.64] ;  /* 0x000000088c8c7981 */ /* 0x000ee2000c1e1900 */
[C---:B--2---:R-:W-:Y:S02]  /*0df0*/  @P0 IMAD.WIDE R138, R13.reuse, 0x4, R136 ;  /* 0x000000040d8a0825 */ /* 0x044fe400078e0288 */
[----:B------:R-:W0:Y:S03]  /*0e00*/  LDC.64 R136, c[0x0][0x3c8] ;  /* 0x0000f200ff887b82 */ /* 0x000e260000000a00 */
[----:B------:R2:W5:Y:S01]  /*0e10*/  @P0 LDG.E R171, desc[UR8][R138.64] ;  /* 0x000000088aab0981 */ /* 0x000562000c1e1900 */
[----:B-1----:R-:W-:Y:S01]  /*0e20*/  IMAD R10, R13, R16, RZ ;  /* 0x000000100d0a7224 */ /* 0x002fe200078e02ff */
[C---:B------:R-:W-:Y:S01]  /*0e30*/  ISETP.GE.U32.AND P4, PT, R14.reuse, 0x100, PT ;  /* 0x000001000e00780c */ /* 0x040fe20003f86070 */
[----:B------:R-:W1:Y:S01]  /*0e40*/  S2R R15, SR_TID.X ;  /* 0x00000000000f7919 */ /* 0x000e620000002100 */
[----:B------:R-:W-:-:S02]  /*0e50*/  ISETP.GE.U32.AND P3, PT, R14, 0x200, PT ;  /* 0x000002000e00780c */ /* 0x000fc40003f66070 */
[----:B------:R-:W-:Y:S02]  /*0e60*/  SHF.R.S32.HI R143, RZ, 0x1f, R10 ;  /* 0x0000001fff8f7819 */ /* 0x000fe4000001140a */
[C---:B------:R-:W-:Y:S02]  /*0e70*/  ISETP.GE.U32.AND P2, PT, R14.reuse, 0x300, PT ;  /* 0x000003000e00780c */ /* 0x040fe40003f46070 */
[----:B------:R-:W-:Y:S02]  /*0e80*/  LEA.HI R10, R143, R10, RZ, 0x2 ;  /* 0x0000000a8f0a7211 */ /* 0x000fe400078f10ff */
[----:B------:R-:W-:Y:S01]  /*0e90*/  ISETP.GE.U32.AND P1, PT, R14, 0x400, PT ;  /* 0x000004000e00780c */ /* 0x000fe20003f26070 */
[----:B0-----:R-:W-:-:S05]  /*0ea0*/  IMAD.WIDE R136, R13, 0x4, R136 ;  /* 0x000000040d887825 */ /* 0x001fca00078e0288 */
[----:B------:R2:W5:Y:S01]  /*0eb0*/  LDG.E R172, desc[UR8][R136.64] ;  /* 0x0000000888ac7981 */ /* 0x000562000c1e1900 */
[----:B------:R-:W-:Y:S01]  /*0ec0*/  ISETP.NE.AND P6, PT, RZ, UR7, PT ;  /* 0x00000007ff007c0c */ /* 0x000fe2000bfc5270 */
[----:B------:R-:W-:Y:S01]  /*0ed0*/  BSSY.RECONVERGENT B0, `(.L_x_8602) ;  /* 0x0000033000007945 */ /* 0x000fe20003800200 */
[----:B------:R-:W-:Y:S01]  /*0ee0*/  HFMA2 R148, -RZ, RZ, 0, 0 ;  /* 0x00000000ff947431 */ /* 0x000fe200000001ff */
[----:B------:R-:W-:Y:S02]  /*0ef0*/  MOV R147, RZ ;  /* 0x000000ff00937202 */ /* 0x000fe40000000f00 */
[----:B-1----:R-:W-:-:S04]  /*0f00*/  LEA.HI.SX32 R10, R10, R15, 0x1e ;  /* 0x0000000f0a0a7211 */ /* 0x002fc800078ff2ff */
[----:B------:R-:W-:Y:S02]  /*0f10*/  MOV R149, R10 ;  /* 0x0000000a00957202 */ /* 0x000fe40000000f00 */
[----:B---3--:R-:W-:Y:S01]  /*0f20*/  FSEL R146, R140, RZ, !P6 ;  /* 0x000000ff8c927208 */ /* 0x008fe20007000000 */
[----:B--2---:R-:W-:Y:S06]  /*0f30*/  @!P4 BRA `(.L_x_8603) ;  /* 0x0000000000b0c947 */ /* 0x004fec0003800000 */
        /* <DEDUP_REMOVED lines=11> */
[--C-:B------:R-:W-:Y:S02]  /*0ff0*/  HADD2.F32 R153, -RZ, R197.reuse.H1_H1 ;  /* 0x300000c5ff997230 */ /* 0x100fe40000004100 */
[----:B------:R-:W-:Y:S02]  /*1000*/  HADD2.F32 R154, -RZ, R197.H0_H0 ;  /* 0x200000c5ff9a7230 */ /* 0x000fe40000004100 */
[--C-:B------:R-:W-:Y:S02]  /*1010*/  HADD2.F32 R157, -RZ, R196.reuse.H1_H1 ;  /* 0x300000c4ff9d7230 */ /* 0x100fe40000004100 */
[C---:B---3--:R-:W-:Y:S01]  /*1020*/  FADD.FTZ R155, -R146.reuse, R136 ;  /* 0x00000088929b7221 */ /* 0x048fe20000010100 */
[C---:B------:R-:W-:Y:S01]  /*1030*/  FADD.FTZ R147, -R146.reuse, R137 ;  /* 0x0000008992937221 */ /* 0x040fe20000010100 */
[----:B------:R-:W-:Y:S02]  /*1040*/  HADD2.F32 R136, -RZ, R196.H0_H0 ;  /* 0x200000c4ff887230 */ /* 0x000fe40000004100 */
[----:B------:R-:W-:Y:S01]  /*1050*/  FADD.FTZ R149, -R146, R139 ;  /* 0x0000008b92957221 */ /* 0x000fe20000010100 */
[----:B-----5:R-:W-:Y:S01]  /*1060*/  FMUL.FTZ R155, R172, R155 ;  /* 0x0000009bac9b7220 */ /* 0x020fe20000410000 */
[----:B------:R-:W-:Y:S01]  /*1070*/  FADD.FTZ R159, -R146, R138 ;  /* 0x0000008a929f7221 */ /* 0x000fe20000010100 */
[C---:B------:R-:W-:Y:S01]  /*1080*/  FMUL.FTZ R156, R172.reuse, R147 ;  /* 0x00000093ac9c7220 */ /* 0x040fe20000410000 */
[----:B------:R-:W-:Y:S01]  /*1090*/  FMUL.FTZ R170, R172, R149 ;  /* 0x00000095acaa7220 */ /* 0x000fe20000410000 */
[----:B----4-:R-:W-:Y:S01]  /*10a0*/  FMUL.FTZ R153, R140, R153 ;  /* 0x000000998c997220 */ /* 0x010fe20000410000 */
[----:B------:R-:W-:Y:S01]  /*10b0*/  FMUL.FTZ R154, R141, R154 ;  /* 0x0000009a8d9a7220 */ /* 0x000fe20000410000 */
[----:B------:R-:W-:Y:S01]  /*10c0*/  FMUL.FTZ R169, R143, R136 ;  /* 0x000000888fa97220 */ /* 0x000fe20000410000 */
[----:B------:R-:W-:Y:S01]  /*10d0*/  FMUL.FTZ R157, R142, R157 ;  /* 0x0000009d8e9d7220 */ /* 0x000fe20000410000 */
[----:B------:R-:W-:Y:S01]  /*10e0*/  FADD.FTZ R137, RZ, R153 ;  /* 0x00000099ff897221 */ /* 0x000fe20000010000 */
[----:B------:R-:W-:Y:S01]  /*10f0*/  FFMA.FTZ R139, R155, R153, RZ ;  /* 0x000000999b8b7223 */ /* 0x000fe200000100ff */
[----:B------:R-:W-:Y:S01]  /*1100*/  FMUL.FTZ R159, R172, R159 ;  /* 0x0000009fac9f7220 */ /* 0x000fe20000410000 */
        /* <DEDUP_REMOVED lines=14> */
[----:B0-----:R-:W-:-:S07]  /*11f0*/  FFMA.FTZ R148, R170, R169, R137 ;  /* 0x000000a9aa947223 */ /* 0x001fce0000010089 */
.L_x_8603:
[----:B------:R-:W-:Y:S05]  /*1200*/  BSYNC.RECONVERGENT B0 ;  /* 0x0000000000007941 */ /* 0x000fea0003800200 */
.L_x_8602:
        /* <DEDUP_REMOVED lines=13> */
[--C-:B------:R-:W-:Y:S01]  /*12e0*/  HADD2.F32 R25, -RZ, R195.reuse.H1_H1 ;  /* 0x300000c3ff197230 */ /* 0x100fe20000004100 */
[----:B------:R-:W-:Y:S01]  /*12f0*/  IADD3 R149, PT, PT, R149, 0x100, RZ ;  /* 0x0000010095957810 */ /* 0x000fe20007ffe0ff */
[--C-:B------:R-:W-:Y:S02]  /*1300*/  HADD2.F32 R166, -RZ, R194.reuse.H0_H0 ;  /* 0x200000c2ffa67230 */ /* 0x100fe40000004100 */
[C---:B---3--:R-:W-:Y:S01]  /*1310*/  FADD.FTZ R11, -R146.reuse, R140 ;  /* 0x0000008c920b7221 */ /* 0x048fe20000010100 */
[C---:B------:R-:W-:Y:S01]  /*1320*/  FADD.FTZ R35, -R146.reuse, R141 ;  /* 0x0000008d92237221 */ /* 0x040fe20000010100 */
[----:B------:R-:W-:Y:S02]  /*1330*/  HADD2.F32 R140, -RZ, R195.H0_H0 ;  /* 0x200000c3ff8c7230 */ /* 0x000fe40000004100 */
[----:B------:R-:W-:Y:S01]  /*1340*/  FADD.FTZ R151, -R146, R142 ;  /* 0x0000008e92977221 */ /* 0x000fe20000010100 */
[C---:B-----5:R-:W-:Y:S01]  /*1350*/  FMUL.FTZ R11, R172.reuse, R11 ;  /* 0x0000000bac0b7220 */ /* 0x060fe20000410000 */
[----:B------:R-:W-:Y:S01]  /*1360*/  FMUL.FTZ R26, R172, R35 ;  /* 0x00000023ac1a7220 */ /* 0x000fe20000410000 */
[----:B------:R-:W-:-:S02]  /*1370*/  HADD2.F32 R35, -RZ, R194.H1_H1 ;  /* 0x300000c2ff237230 */ /* 0x000fc40000004100 */
        /* <DEDUP_REMOVED lines=23> */
.L_x_8605:
[----:B------:R-:W-:Y:S05]  /*14f0*/  BSYNC.RECONVERGENT B0 ;  /* 0x0000000000007941 */ /* 0x000fea0003800200 */
.L_x_8604:
        /* <DEDUP_REMOVED lines=15> */
[----:B------:R-:W-:Y:S02]  /*15f0*/  HADD2.F32 R34, -RZ, R193.H0_H0 ;  /* 0x200000c1ff227230 */ /* 0x000fe40000004100 */
[C---:B---3--:R-:W-:Y:S01]  /*1600*/  FADD.FTZ R9, -R146.reuse, R140 ;  /* 0x0000008c92097221 */ /* 0x048fe20000010100 */
[C---:B------:R-:W-:Y:S01]  /*1610*/  FADD.FTZ R33, -R146.reuse, R141 ;  /* 0x0000008d92217221 */ /* 0x040fe20000010100 */
[----:B------:R-:W-:Y:S01]  /*1620*/  FADD.FTZ R151, -R146, R142 ;  /* 0x0000008e92977221 */ /* 0x000fe20000010100 */
[--C-:B------:R-:W-:Y:S02]  /*1630*/  HADD2.F32 R140, -RZ, R192.reuse.H0_H0 ;  /* 0x200000c0ff8c7230 */ /* 0x100fe40000004100 */
        /* <DEDUP_REMOVED lines=25> */
[----:B0-----:R-:W-:-:S07]  /*17d0*/  FFMA.FTZ R148, R162, R167, R137 ;  /* 0x000000a7a2947223 */ /* 0x001fce0000010089 */
.L_x_8607:
[----:B------:R-:W-:Y:S05]  /*17e0*/  BSYNC.RECONVERGENT B0 ;  /* 0x0000000000007941 */ /* 0x000fea0003800200 */
.L_x_8606:
        /* <DEDUP_REMOVED lines=46> */
.L_x_8609:
[----:B------:R-:W-:Y:S05]  /*1ad0*/  BSYNC.RECONVERGENT B0 ;  /* 0x0000000000007941 */ /* 0x000fea0003800200 */
.L_x_8608:
        /* <DEDUP_REMOVED lines=15> */
[----:B------:R-:W-:Y:S01]  /*1bd0*/  HADD2.F32 R30, -RZ, R189.H0_H0 ;  /* 0x200000bdff1e7230 */ /* 0x000fe20000004100 */
[----:B------:R-:W-:Y:S01]  /*1be0*/  IADD3 R149, PT, PT, R149, 0x100, RZ ;  /* 0x0000010095957810 */ /* 0x000fe20007ffe0ff */
[C---:B---3--:R-:W-:Y:S01]  /*1bf0*/  FADD.FTZ R5, -R146.reuse, R140 ;  /* 0x0000008c92057221 */ /* 0x048fe20000010100 */
[----:B------:R-:W-:-:S03]  /*1c00*/  FADD.FTZ R29, -R146, R141 ;  /* 0x0000008d921d7221 */ /* 0x000fc60000010100 */
[C---:B-----5:R-:W-:Y:S01]  /*1c10*/  FMUL.FTZ R5, R172.reuse, R5 ;  /* 0x00000005ac057220 */ /* 0x060fe20000410000 */
[----:B------:R-:W-:Y:S01]  /*1c20*/  FMUL.FTZ R20, R172, R29 ;  /* 0x0000001dac147220 */ /* 0x000fe20000410000 */
[--C-:B------:R-:W-:Y:S02]  /*1c30*/  HADD2.F32 R29, -RZ, R188.reuse.H1_H1 ;  /* 0x300000bcff1d7230 */ /* 0x100fe40000004100 */
[----:B----4-:R-:W-:Y:S01]  /*1c40*/  FMUL.FTZ R2, R136, R19 ;  /* 0x0000001388027220 */ /* 0x010fe20000410000 */
        /* <DEDUP_REMOVED lines=9> */
[----:B------:R-:W-:-:S02]  /*1ce0*/  HADD2.F32 R140, -RZ, R188.H0_H0 ;  /* 0x200000bcff8c7230 */ /* 0x000fc40000004100 */
[----:B------:R-:W-:Y:S01]  /*1cf0*/  FMUL.FTZ R29, R172, R151 ;  /* 0x00000097ac1d7220 */ /* 0x000fe20000410000 */
[----:B------:R-:W-:Y:S01]  /*1d00*/  FADD.FTZ R141, R136, R19 ;  /* 0x00000013888d7221 */ /* 0x000fe20000010000 */
        /* <DEDUP_REMOVED lines=12> */
.L_x_8611:
[----:B------:R-:W-:Y:S05]  /*1dd0*/  BSYNC.RECONVERGENT B0 ;  /* 0x0000000000007941 */ /* 0x000fea0003800200 */
.L_x_8610:
[----:B------:R-:W-:Y:S01]  /*1de0*/  ISETP.GE.U32.AND P5, PT, R14, 0x600, PT ;  /* 0x000006000e00780c */ /* 0x000fe20003fa6070 */
[----:B------:R-:W-:Y:S03]  /*1df0*/  BSSY.RECONVERGENT B0, `(.L_x_8612) ;  /* 0x000002e000007945 */ /* 0x000fe60003800200 */
[----:B------:R-:W-:-:S09]  /*1e00*/  P2R R173, PR, RZ, 0x20 ;  /* 0x00000020ffad7803 */ /* 0x000fd20000000000 */
        /* <DEDUP_REMOVED lines=8> */
[----:B------:R0:W5:Y:S05]  /*1e90*/  @P5 LDG.E.128 R128, desc[UR8][R144.64] ;  /* 0x0000000890805981 */ /* 0x00016a000c1e1d00 */
[----:B------:R-:W2:Y:S01]  /*1ea0*/  LDG.E.128 R140, desc[UR8][R140.64] ;  /* 0x000000088c8c7981 */ /* 0x000ea2000c1e1d00 */
[----:B-1----:R-:W-:-:S06]  /*1eb0*/  IMAD.WIDE.U32 R136, R149, 0x10, R136 ;  /* 0x0000001095887825 */ /* 0x002fcc00078e0088 */
[----:B------:R-:W3:Y:S01]  /*1ec0*/  LDG.E.128 R136, desc[UR8][R136.64] ;  /* 0x0000000888887981 */ /* 0x000ee2000c1e1d00 */
[--C-:B------:R-:W-:Y:S02]  /*1ed0*/  HADD2.F32 R17, -RZ, R187.reuse.H1_H1 ;  /* 0x300000bbff117230 */ /* 0x100fe40000004100 */
[----:B------:R-:W-:Y:S02]  /*1ee0*/  HADD2.F32 R28, -RZ, R187.H0_H0 ;  /* 0x200000bbff1c7230 */ /* 0x000fe40000004100 */
[C---:B--2---:R-:W-:Y:S01]  /*1ef0*/  FADD.FTZ R3, -R146.reuse, R140 ;  /* 0x0000008c92037221 */ /* 0x044fe20000010100 */
[C---:B------:R-:W-:Y:S01]  /*1f00*/  FADD.FTZ R27, -R146.reuse, R141 ;  /* 0x0000008d921b7221 */ /* 0x040fe20000010100 */
[----:B------:R-:W-:Y:S01]  /*1f10*/  FADD.FTZ R149, -R146, R142 ;  /* 0x0000008e92957221 */ /* 0x000fe20000010100 */
[--C-:B------:R-:W-:Y:S02]  /*1f20*/  HADD2.F32 R140, -RZ, R186.reuse.H0_H0 ;  /* 0x200000baff8c7230 */ /* 0x100fe40000004100 */
        /* <DEDUP_REMOVED lines=25> */
[----:B0-----:R-:W-:-:S07]  /*20c0*/  FFMA.FTZ R148, R164, R161, R137 ;  /* 0x000000a1a4947223 */ /* 0x001fce0000010089 */
.L_x_8613:
[----:B------:R-:W-:Y:S05]  /*20d0*/  BSYNC.RECONVERGENT B0 ;  /* 0x0000000000007941 */ /* 0x000fea0003800200 */
.L_x_8612:
        /* <DEDUP_REMOVED lines=31> */
.L_x_8615:
[----:B------:R-:W-:Y:S05]  /*22d0*/  BSYNC.RECONVERGENT B0 ;  /* 0x0000000000007941 */ /* 0x000fea0003800200 */
.L_x_8614:
        /* <DEDUP_REMOVED lines=53> */
[----:B------:R-:W-:Y:S02]  /*2630*/  FADD.FTZ R145, R154, -R145 ;  /* 0x800000919a917221 */ /* 0x000fe40000010000 */
[C---:B-----5:R-:W-:Y:S01]  /*2640*/  FMUL.FTZ R142, R172.reuse, R143 ;  /* 0x0000008fac8e7220 */ /* 0x060fe20000410000 */
[C---:B------:R-:W-:Y:S01]  /*2650*/  FMUL.FTZ R146, R172.reuse, R147 ;  /* 0x00000093ac927220 */ /* 0x040fe20000410000 */
[----:B------:R-:W-:Y:S01]  /*2660*/  FMUL.FTZ R144, R172, R145 ;  /* 0x00000091ac907220 */ /* 0x000fe20000410000 */
[----:B------:R-:W-:Y:S01]  /*2670*/  FADD.FTZ R147, R169, -R148 ;  /* 0x80000094a9937221 */ /* 0x000fe20000010000 */
[-C--:B------:R-:W-:Y:S01]  /*2680*/  FMUL.FTZ R143, R142, R171.reuse ;  /* 0x000000ab8e8f7220 */ /* 0x080fe20000410000 */
[-C--:B------:R-:W-:Y:S01]  /*2690*/  FMUL.FTZ R145, R146, R171.reuse ;  /* 0x000000ab92917220 */ /* 0x080fe20000410000 */
[----:B------:R-:W-:-:S02]  /*26a0*/  FMUL.FTZ R144, R144, R171 ;  /* 0x000000ab90907220 */ /* 0x000fc40000410000 */
[----:B------:R-:W-:Y:S01]  /*26b0*/  FFMA.FTZ R146, R136, R143, R68 ;  /* 0x0000008f88927223 */ /* 0x000fe20000010044 */
[----:B------:R-:W-:Y:S01]  /*26c0*/  FMUL.FTZ R68, R172, R147 ;  /* 0x00000093ac447220 */ /* 0x000fe20000410000 */
[----:B------:R-:W-:Y:S01]  /*26d0*/  FFMA.FTZ R147, R137, R144, R69 ;  /* 0x0000009089937223 */ /* 0x000fe20000010045 */
[----:B------:R-:W-:Y:S01]  /*26e0*/  FFMA.FTZ R70, R138, R145, R70 ;  /* 0x000000918a467223 */ /* 0x000fe20000010046 */
[--C-:B------:R-:W-:Y:S02]  /*26f0*/  HADD2.F32 R136, -RZ, R185.reuse.H1_H1 ;  /* 0x300000b9ff887230 */ /* 0x100fe40000004100 */
[----:B------:R-:W-:Y:S01]  /*2700*/  FMUL.FTZ R68, R68, R171 ;  /* 0x000000ab44447220 */ /* 0x000fe20000410000 */
[----:B------:R-:W-:Y:S02]  /*2710*/  HADD2.F32 R137, -RZ, R185.H0_H0 ;  /* 0x200000b9ff897230 */ /* 0x000fe40000004100 */
[--C-:B------:R-:W-:Y:S02]  /*2720*/  HADD2.F32 R138, -RZ, R184.reuse.H1_H1 ;  /* 0x300000b8ff8a7230 */ /* 0x100fe40000004100 */
[----:B------:R-:W-:Y:S01]  /*2730*/  FFMA.FTZ R71, R139, R68, R71 ;  /* 0x000000448b477223 */ /* 0x000fe20000010047 */
[----:B------:R-:W-:-:S02]  /*2740*/  HADD2.F32 R69, -RZ, R184.H0_H0 ;  /* 0x200000b8ff457230 */ /* 0x000fc40000004100 */
[----:B------:R-:W-:Y:S01]  /*2750*/  FMUL.FTZ R136, R143, R136 ;  /* 0x000000888f887220 */ /* 0x000fe20000410000 */
[----:B------:R-:W-:Y:S01]  /*2760*/  FMUL.FTZ R137, R144, R137 ;  /* 0x0000008990897220 */ /* 0x000fe20000410000 */
[----:B------:R-:W-:Y:S01]  /*2770*/  FMUL.FTZ R138, R145, R138 ;  /* 0x0000008a918a7220 */ /* 0x000fe20000410000 */
[----:B------:R-:W-:Y:S01]  /*2780*/  FMUL.FTZ R139, R68, R69 ;  /* 0x00000045448b7220 */ /* 0x000fe20000410000 */
[----:B------:R-:W-:Y:S06]  /*2790*/  BRA `(.L_x_8621) ;  /* 0x0000000000707947 */ /* 0x000fec0003800000 */
.L_x_8620:
        /* <DEDUP_REMOVED lines=13> */
[----:B------:R-:W-:Y:S01]  /*2870*/  FMUL.FTZ R145, R134, R171 ;  /* 0x000000ab86917220 */ /* 0x000fe20000410000 */
[----:B------:R-:W-:Y:S01]  /*2880*/  FMUL.FTZ R135, R172, R135 ;  /* 0x00000087ac877220 */ /* 0x000fe20000410000 */
[----:B------:R-:W-:Y:S01]  /*2890*/  FFMA.FTZ R146, R136, R143, R68 ;  /* 0x0000008f88927223 */ /* 0x000fe20000010044 */
[----:B------:R-:W-:Y:S01]  /*28a0*/  FFMA.FTZ R147, R137, R142, R69 ;  /* 0x0000008e89937223 */ /* 0x000fe20000010045 */
[----:B------:R-:W-:Y:S01]  /*28b0*/  FFMA.FTZ R70, R138, R145, R70 ;  /* 0x000000918a467223 */ /* 0x000fe20000010046 */
[----:B------:R-:W-:-:S02]  /*28c0*/  HADD2.F32 R136, -RZ, R185.H1_H1 ;  /* 0x300000b9ff887230 */ /* 0x000fc40000004100 */
[----:B------:R-:W-:Y:S01]  /*28d0*/  FMUL.FTZ R68, R135, R171 ;  /* 0x000000ab87447220 */ /* 0x000fe20000410000 */
[----:B------:R-:W-:Y:S02]  /*28e0*/  HADD2.F32 R137, -RZ, R185.H0_H0 ;  /* 0x200000b9ff897230 */ /* 0x000fe40000004100 */
[--C-:B------:R-:W-:Y:S02]  /*28f0*/  HADD2.F32 R138, -RZ, R184.reuse.H1_H1 ;  /* 0x300000b8ff8a7230 */ /* 0x100fe40000004100 */
[----:B------:R-:W-:Y:S01]  /*2900*/  FFMA.FTZ R71, R139, R68, R71 ;  /* 0x000000448b477223 */ /* 0x000fe20000010047 */
[----:B------:R-:W-:Y:S02]  /*2910*/  HADD2.F32 R69, -RZ, R184.H0_H0 ;  /* 0x200000b8ff457230 */ /* 0x000fe40000004100 */
[----:B------:R-:W-:Y:S01]  /*2920*/  FMUL.FTZ R136, R143, R136 ;  /* 0x000000888f887220 */ /* 0x000fe20000410000 */
[----:B------:R-:W-:Y:S01]  /*2930*/  FMUL.FTZ R137, R142, R137 ;  /* 0x000000898e897220 */ /* 0x000fe20000410000 */
[----:B------:R-:W-:Y:S01]  /*2940*/  FMUL.FTZ R138, R145, R138 ;  /* 0x0000008a918a7220 */ /* 0x000fe20000410000 */
[----:B------:R-:W-:-:S07]  /*2950*/  FMUL.FTZ R139, R68, R69 ;  /* 0x00000045448b7220 */ /* 0x000fce0000410000 */
.L_x_8621:
[----:B------:R-:W0:Y:S02]  /*2960*/  @P5 LDC.64 R68, c[0x0][0x478] ;  /* 0x00011e00ff445b82 */ /* 0x000e240000000a00 */
[----:B0-----:R-:W-:-:S06]  /*2970*/  @P5 IMAD.WIDE.U32 R142, R10, 0x10, R68 ;  /* 0x000000100a8e5825 */ /* 0x001fcc00078e0044 */
[----:B------:R-:W0:Y:S01]  /*2980*/  LDC.64 R68, c[0x0][0x468] ;  /* 0x00011a00ff447b82 */ /* 0x000e220000000a00 */
[----:B------:R1:W-:Y:S01]  /*2990*/  @P5 STG.E.128 desc[UR8][R142.64], R132 ;  /* 0x000000848e005986 */ /* 0x0003e2000c101d08 */
[C---:B0-----:R-:W-:Y:S01]  /*29a0*/  IMAD.WIDE.U32 R144, R10.reuse, 0x10, R68 ;  /* 0x000000100a907825 */ /* 0x041fe200078e0044 */
[----:B------:R-:W-:Y:S02]  /*29b0*/  MOV R68, R146 ;  /* 0x0000009200447202 */ /* 0x000fe40000000f00 */
[----:B------:R-:W-:Y:S02]  /*29c0*/  MOV R69, R147 ;  /* 0x0000009300457202 */ /* 0x000fe40000000f00 */
[----:B------:R1:W-:Y:S01]  /*29d0*/  STG.E.128 desc[UR8][R144.64], R136 ;  /* 0x0000008890007986 */ /* 0x0003e2000c101d08 */
[----:B------:R-:W-:-:S07]  /*29e0*/  IADD3 R10, PT, PT, R10, 0x100, RZ ;  /* 0x000001000a0a7810 */ /* 0x000fce0007ffe0ff */
.L_x_8619:
[----:B------:R-:W-:Y:S05]  /*29f0*/  BSYNC.RECONVERGENT B1 ;  /* 0x0000000000017941 */ /* 0x000fea0003800200 */
.L_x_8618:
[----:B------:R-:W-:Y:S04]  /*2a00*/  BSSY.RECONVERGENT B1, `(.L_x_8622) ;  /* 0x000004a000017945 */ /* 0x000fe80003800200 */
[----:B------:R-:W-:Y:S05]  /*2a10*/  @!P3 BRA `(.L_x_8623) ;  /* 0x000000040020b947 */ /* 0x000fea0003800000 */
[----:B-1----:R-:W0:Y:S02]  /*2a20*/  LDC.64 R136, c[0x0][0x390] ;  /* 0x0000e400ff887b82 */ /* 0x002e240000000a00 */
        /* <DEDUP_REMOVED lines=32> */
[----:B------:R-:W-:Y:S01]  /*2c30*/  FMUL.FTZ R139, R64, R65 ;  /* 0x00000041408b7220 */ /* 0x000fe20000410000 */
[----:B------:R-:W-:Y:S06]  /*2c40*/  BRA `(.L_x_8625) ;  /* 0x0000000000707947 */ /* 0x000fec0003800000 */
.L_x_8624:
        /* <DEDUP_REMOVED lines=10> */
[----:B------:R-:W-:-:S02]  /*2cf0*/  FMUL.FTZ R146, R172, R147 ;  /* 0x00000093ac927220 */ /* 0x000fc40000410000 */
[-C--:B------:R-:W-:Y:S01]  /*2d00*/  FMUL.FTZ R143, R142, R171.reuse ;  /* 0x000000ab8e8f7220 */ /* 0x080fe20000410000 */
[-C--:B------:R-:W-:Y:S01]  /*2d10*/  FMUL.FTZ R144, R144, R171.reuse ;  /* 0x000000ab90907220 */ /* 0x080fe20000410000 */
[----:B------:R-:W-:Y:S02]  /*2d20*/  FMUL.FTZ R145, R146, R171 ;  /* 0x000000ab92917220 */ /* 0x000fe40000410000 */
[----:B------:R-:W-:Y:S01]  /*2d30*/  FFMA.FTZ R146, R136, R143, R64 ;  /* 0x0000008f88927223 */ /* 0x000fe20000010040 */
[----:B------:R-:W-:Y:S01]  /*2d40*/  FMUL.FTZ R64, R172, R149 ;  /* 0x00000095ac407220 */ /* 0x000fe20000410000 */
[----:B------:R-:W-:Y:S01]  /*2d50*/  FFMA.FTZ R147, R137, R144, R65 ;  /* 0x0000009089937223 */ /* 0x000fe20000010041 */
[----:B------:R-:W-:Y:S01]  /*2d60*/  FFMA.FTZ R66, R138, R145, R66 ;  /* 0x000000918a427223 */ /* 0x000fe20000010042 */
[--C-:B------:R-:W-:Y:S02]  /*2d70*/  HADD2.F32 R136, -RZ, R183.reuse.H1_H1 ;  /* 0x300000b7ff887230 */ /* 0x100fe40000004100 */
[----:B------:R-:W-:Y:S01]  /*2d80*/  FMUL.FTZ R64, R64, R171 ;  /* 0x000000ab40407220 */ /* 0x000fe20000410000 */
[----:B------:R-:W-:-:S02]  /*2d90*/  HADD2.F32 R137, -RZ, R183.H0_H0 ;  /* 0x200000b7ff897230 */ /* 0x000fc40000004100 */
[--C-:B------:R-:W-:Y:S02]  /*2da0*/  HADD2.F32 R138, -RZ, R182.reuse.H1_H1 ;  /* 0x300000b6ff8a7230 */ /* 0x100fe40000004100 */
[----:B------:R-:W-:Y:S01]  /*2db0*/  FFMA.FTZ R67, R139, R64, R67 ;  /* 0x000000408b437223 */ /* 0x000fe20000010043 */
[----:B------:R-:W-:Y:S02]  /*2dc0*/  HADD2.F32 R65, -RZ, R182.H0_H0 ;  /* 0x200000b6ff417230 */ /* 0x000fe40000004100 */
[----:B------:R-:W-:Y:S01]  /*2dd0*/  FMUL.FTZ R136, R143, R136 ;  /* 0x000000888f887220 */ /* 0x000fe20000410000 */
[----:B------:R-:W-:Y:S01]  /*2de0*/  FMUL.FTZ R137, R144, R137 ;  /* 0x0000008990897220 */ /* 0x000fe20000410000 */
[----:B------:R-:W-:Y:S01]  /*2df0*/  FMUL.FTZ R138, R145, R138 ;  /* 0x0000008a918a7220 */ /* 0x000fe20000410000 */
[----:B------:R-:W-:-:S07]  /*2e00*/  FMUL.FTZ R139, R64, R65 ;  /* 0x00000041408b7220 */ /* 0x000fce0000410000 */
.L_x_8625:
        /* <DEDUP_REMOVED lines=9> */
.L_x_8623:
[----:B------:R-:W-:Y:S05]  /*2ea0*/  BSYNC.RECONVERGENT B1 ;  /* 0x0000000000017941 */ /* 0x000fea0003800200 */
.L_x_8622:
[----:B------:R-:W-:Y:S04]  /*2eb0*/  BSSY.RECONVERGENT B1, `(.L_x_8626) ;  /* 0x000004a000017945 */ /* 0x000fe80003800200 */
[----:B------:R-:W-:Y:S05]  /*2ec0*/  @!P2 BRA `(.L_x_8627) ;  /* 0x000000040020a947 */ /* 0x000fea0003800000 */
[----:B-12---:R-:W0:Y:S02]  /*2ed0*/  LDC.64 R136, c[0x0][0x390] ;  /* 0x0000e400ff887b82 */ /* 0x006e240000000a00 */
        /* <DEDUP_REMOVED lines=34> */
.L_x_8628:
        /* <DEDUP_REMOVED lines=27> */
[----:B------:R-:W-:-:S07]  /*32b0*/  FMUL.FTZ R139, R60, R61 ;  /* 0x0000003d3c8b7220 */ /* 0x000fce0000410000 */
.L_x_8629:
        /* <DEDUP_REMOVED lines=9> */
.L_x_8627:
[----:B------:R-:W-:Y:S05]  /*3350*/  BSYNC.RECONVERGENT B1 ;  /* 0x0000000000017941 */ /* 0x000fea0003800200 */
.L_x_8626:
[----:B------:R-:W-:Y:S04]  /*3360*/  BSSY.RECONVERGENT B1, `(.L_x_8630) ;  /* 0x000004a000017945 */ /* 0x000fe80003800200 */
[----:B------:R-:W-:Y:S05]  /*3370*/  @!P1 BRA `(.L_x_8631) ;  /* 0x0000000400209947 */ /* 0x000fea0003800000 */
[----:B-123--:R-:W0:Y:S02]  /*3380*/  LDC.64 R136, c[0x0][0x390] ;  /* 0x0000e400ff887b82 */ /* 0x00ee240000000a00 */
        /* <DEDUP_REMOVED lines=34> */
.L_x_8632:
        /* <DEDUP_REMOVED lines=28> */
.L_x_8633:
        /* <DEDUP_REMOVED lines=9> */
.L_x_8631:
[----:B------:R-:W-:Y:S05]  /*3800*/  BSYNC.RECONVERGENT B1 ;  /* 0x0000000000017941 */ /* 0x000fea0003800200 */
.L_x_8630:
[----:B------:R-:W-:Y:S04]  /*3810*/  BSSY.RECONVERGENT B1, `(.L_x_8634) ;  /* 0x000004a000017945 */ /* 0x000fe80003800200 */
[----:B------:R-:W-:Y:S05]  /*3820*/  @!P0 BRA `(.L_x_8635) ;  /* 0x0000000400208947 */ /* 0x000fea0003800000 */
[----:B-1234-:R-:W0:Y:S02]  /*3830*/  LDC.64 R136, c[0x0][0x390] ;  /* 0x0000e400ff887b82 */ /* 0x01ee240000000a00 */
        /* <DEDUP_REMOVED lines=34> */
.L_x_8636:
        /* <DEDUP_REMOVED lines=28> */
.L_x_8637:
        /* <DEDUP_REMOVED lines=9> */
.L_x_8635:
[----:B------:R-:W-:Y:S05]  /*3cb0*/  BSYNC.RECONVERGENT B1 ;  /* 0x0000000000017941 */ /* 0x000fea0003800200 */
.L_x_8634:
[----:B------:R-:W-:-:S13]  /*3cc0*/  ISETP.NE.AND P5, PT, R173, RZ, PT ;  /* 0x000000ffad00720c */ /* 0x000fda0003fa5270 */
        /* <DEDUP_REMOVED lines=36> */
.L_x_8639:
        /* <DEDUP_REMOVED lines=12> */
[-C--:B------:R-:W-:Y:S01]  /*3fd0*/  FMUL.FTZ R146, R144, R171.reuse ;  /* 0x000000ab90927220 */ /* 0x080fe20000410000 */
[-C--:B------:R-:W-:Y:S01]  /*3fe0*/  FMUL.FTZ R141, R140, R171.reuse ;  /* 0x000000ab8c8d7220 */ /* 0x080fe20000410000 */
[-C--:B------:R-:W-:Y:S01]  /*3ff0*/  FMUL.FTZ R142, R142, R171.reuse ;  /* 0x000000ab8e8e7220 */ /* 0x080fe20000410000 */
[----:B------:R-:W-:Y:S01]  /*4000*/  FMUL.FTZ R171, R172, R171 ;  /* 0x000000abacab7220 */ /* 0x000fe20000410000 */
[----:B------:R-:W-:Y:S01]  /*4010*/  FFMA.FTZ R145, R139, R146, R51 ;  /* 0x000000928b917223 */ /* 0x000fe20000010033 */
[----:B------:R-:W-:Y:S01]  /*4020*/  FFMA.FTZ R51, R136, R141, R48 ;  /* 0x0000008d88337223 */ /* 0x000fe20000010030 */
[----:B------:R-:W-:Y:S01]  /*4030*/  FFMA.FTZ R144, R137, R142, R49 ;  /* 0x0000008e89907223 */ /* 0x000fe20000010031 */
[----:B------:R-:W-:-:S02]  /*4040*/  HADD2.F32 R136, -RZ, R175.H1_H1 ;  /* 0x300000afff887230 */ /* 0x000fc40000004100 */
[----:B------:R-:W-:Y:S01]  /*4050*/  FFMA.FTZ R50, R138, R171, R50 ;  /* 0x000000ab8a327223 */ /* 0x000fe20000010032 */
[----:B------:R-:W-:Y:S02]  /*4060*/  HADD2.F32 R137, -RZ, R175.H0_H0 ;  /* 0x200000afff897230 */ /* 0x000fe40000004100 */
[--C-:B------:R-:W-:Y:S02]  /*4070*/  HADD2.F32 R48, -RZ, R174.reuse.H1_H1 ;  /* 0x300000aeff307230 */ /* 0x100fe40000004100 */
[----:B------:R-:W-:Y:S01]  /*4080*/  FMUL.FTZ R136, R141, R136 ;  /* 0x000000888d887220 */ /* 0x000fe20000410000 */
[----:B------:R-:W-:Y:S02]  /*4090*/  HADD2.F32 R139, -RZ, R174.H0_H0 ;  /* 0x200000aeff8b7230 */ /* 0x000fe40000004100 */
[----:B------:R-:W-:Y:S01]  /*40a0*/  FMUL.FTZ R137, R142, R137 ;  /* 0x000000898e897220 */ /* 0x000fe20000410000 */
[----:B------:R-:W-:Y:S02]  /*40b0*/  FMUL.FTZ R138, R171, R48 ;  /* 0x00000030ab8a7220 */ /* 0x000fe40000410000 */
[----:B------:R-:W-:-:S07]  /*40c0*/  FMUL.FTZ R139, R146, R139 ;  /* 0x0000008b928b7220 */ /* 0x000fce0000410000 */
.L_x_8640:
[----:B------:R-:W0:Y:S02]  /*40d0*/  @P5 LDC.64 R48, c[0x0][0x478] ;  /* 0x00011e00ff305b82 */ /* 0x000e240000000a00 */
[----:B0-----:R-:W-:-:S06]  /*40e0*/  @P5 IMAD.WIDE.U32 R140, R10, 0x10, R48 ;  /* 0x000000100a8c5825 */ /* 0x001fcc00078e0030 */
[----:B------:R-:W0:Y:S01]  /*40f0*/  LDC.64 R48, c[0x0][0x468] ;  /* 0x00011a00ff307b82 */ /* 0x000e220000000a00 */
[----:B------:R1:W-:Y:S01]  /*4100*/  @P5 STG.E.128 desc[UR8][R140.64], R132 ;  /* 0x000000848c005986 */ /* 0x0003e2000c101d08 */
[----:B0-----:R-:W-:Y:S01]  /*4110*/  IMAD.WIDE.U32 R142, R10, 0x10, R48 ;  /* 0x000000100a8e7825 */ /* 0x001fe200078e0030 */
[----:B------:R-:W-:Y:S02]  /*4120*/  MOV R48, R51 ;  /* 0x0000003300307202 */ /* 0x000fe40000000f00 */
[----:B------:R-:W-:Y:S02]  /*4130*/  MOV R49, R144 ;  /* 0x0000009000317202 */ /* 0x000fe40000000f00 */
[----:B------:R1:W-:Y:S01]  /*4140*/  STG.E.128 desc[UR8][R142.64], R136 ;  /* 0x000000888e007986 */ /* 0x0003e2000c101d08 */
[----:B------:R-:W-:Y:S01]  /*4150*/  MOV R51, R145 ;  /* 0x0000009100337202 */ /* 0x000fe20000000f00 */
[----:B------:R-:W-:Y:S06]  /*4160*/  BRA `(.L_x_8638) ;  /* 0x0000001c000c7947 */ /* 0x000fec0003800000 */
.L_x_8617:
        /* <DEDUP_REMOVED lines=18> */
[----:B------:R-:W-:-:S02]  /*4290*/  FFMA.FTZ R146, R172, R145, R46 ;  /* 0x00000091ac927223 */ /* 0x000fc4000001002e */
[-C--:B------:R-:W-:Y:S01]  /*42a0*/  FMUL.FTZ R143, R142, R171.reuse ;  /* 0x000000ab8e8f7220 */ /* 0x080fe20000410000 */
[-C--:B------:R-:W-:Y:S01]  /*42b0*/  FMUL.FTZ R144, R144, R171.reuse ;  /* 0x000000ab90907220 */ /* 0x080fe20000410000 */
[----:B------:R-:W-:Y:S02]  /*42c0*/  FMUL.FTZ R145, R146, R171 ;  /* 0x000000ab92917220 */ /* 0x000fe40000410000 */
[----:B------:R-:W-:Y:S01]  /*42d0*/  FFMA.FTZ R146, R136, R143, R68 ;  /* 0x0000008f88927223 */ /* 0x000fe20000010044 */
[----:B------:R-:W-:Y:S01]  /*42e0*/  FFMA.FTZ R68, R172, R148, R47 ;  /* 0x00000094ac447223 */ /* 0x000fe2000001002f */
        /* <DEDUP_REMOVED lines=13> */
.L_x_8643:
[-CC-:B------:R-:W-:Y:S01]  /*43c0*/  FFMA.FTZ R132, R155, R141.reuse, R140.reuse ;  /* 0x0000008d9b847223 */ /* 0x180fe2000001008c */
[-CC-:B------:R-:W-:Y:S01]  /*43d0*/  FFMA.FTZ R135, R156, R141.reuse, R140.reuse ;  /* 0x0000008d9c877223 */ /* 0x180fe2000001008c */
[-C--:B------:R-:W-:Y:S02]  /*43e0*/  FFMA.FTZ R142, R159, R141.reuse, R140 ;  /* 0x0000008d9f8e7223 */ /* 0x080fe4000001008c */
[----:B------:R-:W-:Y:S01]  /*43f0*/  FADD.FTZ R133, R153, -R132 ;  /* 0x8000008499857221 */ /* 0x000fe20000010000 */
[----:B------:R-:W-:Y:S01]  /*4400*/  FADD.FTZ R134, R154, -R135 ;  /* 0x800000879a867221 */ /* 0x000fe20000010000 */
[----:B------:R-:W-:Y:S01]  /*4410*/  FADD.FTZ R135, R157, -R142 ;  /* 0x8000008e9d877221 */ /* 0x000fe20000010000 */
[----:B------:R-:W-:Y:S01]  /*4420*/  FFMA.FTZ R142, R170, R141, R140 ;  /* 0x0000008daa8e7223 */ /* 0x000fe2000001008c */
[C---:B-----5:R-:W-:Y:S01]  /*4430*/  FFMA.FTZ R132, R172.reuse, R133, R44 ;  /* 0x00000085ac847223 */ /* 0x060fe2000001002c */
        /* <DEDUP_REMOVED lines=20> */
.L_x_8644:
[----:B------:R-:W-:-:S04]  /*4580*/  ISETP.NE.U32.AND P5, PT, RZ, UR14, PT ;  /* 0x0000000eff007c0c */ /* 0x000fc8000bfa5070 */
[----:B------:R-:W-:-:S13]  /*4590*/  ISETP.NE.AND.EX P5, PT, RZ, UR15, PT, P5 ;  /* 0x0000000fff007c0c */ /* 0x000fda000bfa5350 */
        /* <DEDUP_REMOVED lines=9> */
.L_x_8642:
[----:B------:R-:W-:Y:S05]  /*4630*/  BSYNC.RECONVERGENT B1 ;  /* 0x0000000000017941 */ /* 0x000fea0003800200 */
.L_x_8641:
        /* <DEDUP_REMOVED lines=37> */
.L_x_8647:
        /* <DEDUP_REMOVED lines=28> */
.L_x_8648:
        /* <DEDUP_REMOVED lines=9> */
.L_x_8646:
[----:B------:R-:W-:Y:S05]  /*4ae0*/  BSYNC.RECONVERGENT B1 ;  /* 0x0000000000017941 */ /* 0x000fea0003800200 */
.L_x_8645:
        /* <DEDUP_REMOVED lines=37> */
.L_x_8651:
        /* <DEDUP_REMOVED lines=28> */
.L_x_8652:
        /* <DEDUP_REMOVED lines=9> */
.L_x_8650:
[----:B------:R-:W-:Y:S05]  /*4f90*/  BSYNC.RECONVERGENT B1 ;  /* 0x0000000000017941 */ /* 0x000fea0003800200 */
.L_x_8649:
        /* <DEDUP_REMOVED lines=37> */
.L_x_8655:
        /* <DEDUP_REMOVED lines=28> */
.L_x_8656:
        /* <DEDUP_REMOVED lines=9> */
.L_x_8654:
[----:B------:R-:W-:Y:S05]  /*5440*/  BSYNC.RECONVERGENT B1 ;  /* 0x0000000000017941 */ /* 0x000fea0003800200 */
.L_x_8653:
        /* <DEDUP_REMOVED lines=37> */
.L_x_8659:
        /* <DEDUP_REMOVED lines=28> */
.L_x_8660:
        /* <DEDUP_REMOVED lines=9> */
.L_x_8658:
[----:B------:R-:W-:Y:S05]  /*58f0*/  BSYNC.RECONVERGENT B1 ;  /* 0x0000000000017941 */ /* 0x000fea0003800200 */
.L_x_8657:
        /* <DEDUP_REMOVED lines=35> */
[----:B------:R-:W-:Y:S01]  /*5b30*/  FMUL.FTZ R139, R139, R142 ;  /* 0x0000008e8b8b7220 */ /* 0x000fe20000410000 */
[----:B------:R-:W-:Y:S06]  /*5b40*/  BRA `(.L_x_8662) ;  /* 0x0000000000707947 */ /* 0x000fec0003800000 */
.L_x_8661:
        /* <DEDUP_REMOVED lines=28> */
.L_x_8662:
        /* <DEDUP_REMOVED lines=8> */
[----:B------:R-:W-:-:S07]  /*5d90*/  MOV R51, R145 ;  /* 0x0000009100337202 */ /* 0x000fce0000000f00 */
.L_x_8638:
[----:B------:R-:W-:Y:S05]  /*5da0*/  BSYNC.RECONVERGENT B0 ;  /* 0x0000000000007941 */ /* 0x000fea0003800200 */
.L_x_8616:
[----:B-1234-:R-:W0:Y:S01]  /*5db0*/  LDC.64 R136, c[0x0][0x380] ;  /* 0x0000e000ff887b82 */ /* 0x01ee220000000a00 */
[----:B------:R-:W-:Y:S01]  /*5dc0*/  UPLOP3.LUT UP1, UPT, UPT, UPT, UP1, 0x40, 0x4 ;  /* 0x000000000004789c */ /* 0x000fe20003f2e810 */
[----:B0-----:R-:W-:-:S04]  /*5dd0*/  IADD3 R13, PT, PT, R13, R136, RZ ;  /* 0x000000880d0d7210 */ /* 0x001fc80007ffe0ff */
[----:B------:R-:W-:-:S13]  /*5de0*/  ISETP.GE.AND P5, PT, R13, R137, PT ;  /* 0x000000890d00720c */ /* 0x000fda0003fa6270 */
[----:B------:R-:W-:Y:S05]  /*5df0*/  @!P5 BRA `(.L_x_8663) ;  /* 0xffffffac00e0d947 */ /* 0x000fea000383ffff */
.L_x_8601:
[----:B------:R-:W0:Y:S01]  /*5e00*/  S2UR UR4, SR_CTAID.X ;  /* 0x00000000000479c3 */ /* 0x000e220000002500 */
[----:B------:R-:W-:Y:S01]  /*5e10*/  BSSY.RECONVERGENT B0, `(.L_x_8664) ;  /* 0x000000e000007945 */ /* 0x000fe20003800200 */
[----:B0-----:R-:W-:-:S05]  /*5e20*/  IMAD R16, R16, UR4, RZ ;  /* 0x0000000410107c24 */ /* 0x001fca000f8e02ff */
[----:B------:R-:W-:Y:S01]  /*5e30*/  LEA.HI R15, R16, R15, RZ, 0x1e ;  /* 0x0000000f100f7211 */ /* 0x000fe200078ff0ff */
[----:B------:R-:W-:Y:S06]  /*5e40*/  @!P4 BRA `(.L_x_8665) ;  /* 0x000000000028c947 */ /* 0x000fec0003800000 */
[----:B-----5:R-:W0:Y:S08]  /*5e50*/  LDC.64 R2, c[0x0][0x440] ;  /* 0x00011000ff027b82 */ /* 0x020e300000000a00 */
[----:B------:R-:W1:Y:S08]  /*5e60*/  LDC.64 R4, c[0x0][0x448] ;  /* 0x00011200ff047b82 */ /* 0x000e700000000a00 */
[----:B------:R-:W2:Y:S01]  /*5e70*/  LDC.64 R6, c[0x0][0x460] ;  /* 0x00011800ff067b82 */ /* 0x000ea20000000a00 */
[----:B0-----:R-:W-:-:S05]  /*5e80*/  IMAD.WIDE.U32 R2, R15, 0x10, R2 ;  /* 0x000000100f027825 */ /* 0x001fca00078e0002 */
[----:B------:R0:W-:Y:S01]  /*5e90*/  STG.E.128 desc[UR8][R2.64], R92 ;  /* 0x0000005c02007986 */ /* 0x0001e2000c101d08 */
[----:B-1----:R-:W-:-:S05]  /*5ea0*/  IMAD.WIDE.U32 R4, R15, 0x10, R4 ;  /* 0x000000100f047825 */ /* 0x002fca00078e0004 */
[----:B------:R0:W-:Y:S01]  /*5eb0*/  STG.E.128 desc[UR8][R4.64], R116 ;  /* 0x0000007404007986 */ /* 0x0001e2000c101d08 */
[C---:B--2---:R-:W-:Y:S01]  /*5ec0*/  IMAD.WIDE.U32 R6, R15.reuse, 0x10, R6 ;  /* 0x000000100f067825 */ /* 0x044fe200078e0006 */
[----:B------:R-:W-:-:S04]  /*5ed0*/  IADD3 R15, PT, PT, R15, 0x100, RZ ;  /* 0x000001000f0f7810 */ /* 0x000fc80007ffe0ff */
[----:B------:R0:W-:Y:S03]  /*5ee0*/  STG.E.128 desc[UR8][R6.64], R68 ;  /* 0x0000004406007986 */ /* 0x0001e6000c101d08 */
.L_x_8665:
[----:B------:R-:W-:Y:S05]  /*5ef0*/  BSYNC.RECONVERGENT B0 ;  /* 0x0000000000007941 */ /* 0x000fea0003800200 */
.L_x_8664:
[----:B------:R-:W-:Y:S04]  /*5f00*/  BSSY.RECONVERGENT B0, `(.L_x_8666) ;  /* 0x000000c000007945 */ /* 0x000fe80003800200 */
[----:B------:R-:W-:Y:S05]  /*5f10*/  @!P3 BRA `(.L_x_8667) ;  /* 0x000000000028b947 */ /* 0x000fea0003800000 */
[----:B0----5:R-:W0:Y:S08]  /*5f20*/  LDC.64 R2, c[0x0][0x440] ;  /* 0x00011000ff027b82 */ /* 0x021e300000000a00 */
        /* <DEDUP_REMOVED lines=9> */
.L_x_8667:
[----:B------:R-:W-:Y:S05]  /*5fc0*/  BSYNC.RECONVERGENT B0 ;  /* 0x0000000000007941 */ /* 0x000fea0003800200 */
.L_x_8666:
[----:B------:R-:W-:Y:S04]  /*5fd0*/  BSSY.RECONVERGENT B0, `(.L_x_8668) ;  /* 0x000000c000007945 */ /* 0x000fe80003800200 */
[----:B------:R-:W-:Y:S05]  /*5fe0*/  @!P2 BRA `(.L_x_8669) ;  /* 0x000000000028a947 */ /* 0x000fea0003800000 */
[----:B0--3-5:R-:W0:Y:S08]  /*5ff0*/  LDC.64 R2, c[0x0][0x440] ;  /* 0x00011000ff027b82 */ /* 0x029e300000000a00 */
        /* <DEDUP_REMOVED lines=9> */
.L_x_8669:
[----:B------:R-:W-:Y:S05]  /*6090*/  BSYNC.RECONVERGENT B0 ;  /* 0x0000000000007941 */ /* 0x000fea0003800200 */
.L_x_8668:
[----:B------:R-:W-:Y:S04]  /*60a0*/  BSSY.RECONVERGENT B0, `(.L_x_8670) ;  /* 0x000000c000007945 */ /* 0x000fe80003800200 */
[----:B------:R-:W-:Y:S05]  /*60b0*/  @!P1 BRA `(.L_x_8671) ;  /* 0x0000000000289947 */ /* 0x000fea0003800000 */
[----:B0--345:R-:W0:Y:S08]  /*60c0*/  LDC.64 R2, c[0x0][0x440] ;  /* 0x00011000ff027b82 */ /* 0x039e300000000a00 */
        /* <DEDUP_REMOVED lines=9> */
.L_x_8671:
[----:B------:R-:W-:Y:S05]  /*6160*/  BSYNC.RECONVERGENT B0 ;  /* 0x0000000000007941 */ /* 0x000fea0003800200 */
.L_x_8670:
        /* <DEDUP_REMOVED lines=12> */
.L_x_8673:
[----:B------:R-:W-:Y:S05]  /*6230*/  BSYNC.RECONVERGENT B0 ;  /* 0x0000000000007941 */ /* 0x000fea0003800200 */
.L_x_8672:
[----:B------:R-:W-:-:S13]  /*6240*/  ISETP.NE.AND P0, PT, R173, RZ, PT ;  /* 0x000000ffad00720c */ /* 0x000fda0003f05270 */
[----:B------:R-:W-:Y:S05]  /*6250*/  @!P0 EXIT ;  /* 0x000000000000894d */ /* 0x000fea0003800000 */
[----:B0--345:R-:W0:Y:S08]  /*6260*/  LDC.64 R2, c[0x0][0x440] ;  /* 0x00011000ff027b82 */ /* 0x039e300000000a00 */
[----:B------:R-:W1:Y:S08]  /*6270*/  LDC.64 R4, c[0x0][0x448] ;  /* 0x00011200ff047b82 */ /* 0x000e700000000a00 */
[----:B------:R-:W2:Y:S01]  /*6280*/  LDC.64 R6, c[0x0][0x460] ;  /* 0x00011800ff067b82 */ /* 0x000ea20000000a00 */
[----:B0-----:R-:W-:-:S05]  /*6290*/  IMAD.WIDE.U32 R2, R15, 0x10, R2 ;  /* 0x000000100f027825 */ /* 0x001fca00078e0002 */
[----:B------:R-:W-:Y:S01]  /*62a0*/  STG.E.128 desc[UR8][R2.64], R72 ;  /* 0x0000004802007986 */ /* 0x000fe2000c101d08 */
[----:B-1----:R-:W-:-:S05]  /*62b0*/  IMAD.WIDE.U32 R4, R15, 0x10, R4 ;  /* 0x000000100f047825 */ /* 0x002fca00078e0004 */
[----:B------:R-:W-:Y:S01]  /*62c0*/  STG.E.128 desc[UR8][R4.64], R96 ;  /* 0x0000006004007986 */ /* 0x000fe2000c101d08 */
[----:B--2---:R-:W-:-:S05]  /*62d0*/  IMAD.WIDE.U32 R6, R15, 0x10, R6 ;  /* 0x000000100f067825 */ /* 0x004fca00078e0006 */
[----:B------:R-:W-:Y:S01]  /*62e0*/  STG.E.128 desc[UR8][R6.64], R48 ;  /* 0x0000003006007986 */ /* 0x000fe2000c101d08 */
[----:B------:R-:W-:Y:S05]  /*62f0*/  EXIT ;  /* 0x000000000000794d */ /* 0x000fea0003800000 */
.L_x_8674:
        /* <DEDUP_REMOVED lines=16> */
.L_x_10818:


//--------------------- .text._ZN10layer_norm13ln_bwd_kernelINS_13Kernel_traitsI6__halfffffjLj6144ELj1ELj1ELj8ELj16ENS_18Kernel_traits_baseILj6144ES2_ffffjLj256EEEEELb0ELb1ELb0ELb1EEEvNS_9BwdParamsE --------------------------
	.section	.text._ZN10layer_norm13ln_bwd_kernelINS_13Kernel_traitsI6__halfffffjLj6144ELj1ELj1ELj8ELj16ENS_18Kernel_traits_baseILj6144ES2_ffffjLj256EEEEELb0ELb1ELb0ELb1EEEvNS_9BwdParamsE,"ax",@progbits
	.align	128
        .global         _ZN10layer_norm13ln_bwd_kernelINS_13Kernel_traitsI6__halfffffjLj6144ELj1ELj1ELj8ELj16ENS_18Kernel_traits_baseILj6144ES2_ffffjLj256EEEEELb0ELb1ELb0ELb1EEEvNS_9BwdParamsE
        .type           _ZN10layer_norm13ln_bwd_kernelINS_13Kernel_traitsI6__halfffffjLj6144ELj1ELj1ELj8ELj16ENS_18Kernel_traits_baseILj6144ES2_ffffjLj256EEEEELb0ELb1ELb0ELb1EEEvNS_9BwdParamsE,@function
        .size           _ZN10layer_norm13ln_bwd_kernelINS_13Kernel_traitsI6__halfffffjLj6144ELj1ELj1ELj8ELj16ENS_18Kernel_traits_baseILj6144ES2_ffffjLj256EEEEELb0ELb1ELb0ELb1EEEvNS_9BwdParamsE,(.L_x_10819 - _ZN10layer_norm13ln_bwd_kernelINS_13Kernel_traitsI6__halfffffjLj6144ELj1ELj1ELj8ELj16ENS_18Kernel_traits_baseILj6144ES2_ffffjLj256EEEEELb0ELb1ELb0ELb1EEEvNS_9BwdParamsE)
        .other          _ZN10layer_norm13ln_bwd_kernelINS_13Kernel_traitsI6__halfffffjLj6144ELj1ELj1ELj8ELj16ENS_18Kernel_traits_baseILj6144ES2_ffffjLj256EEEEELb0ELb1ELb0ELb1EEEvNS_9BwdParamsE,@"STO_CUDA_ENTRY STV_DEFAULT"
_ZN10layer_norm13ln_bwd_kernelINS_13Kernel_traitsI6__halfffffjLj6144ELj1ELj1ELj8ELj16ENS_18Kernel_traits_baseILj6144ES2_ffffjLj256EEEEELb0ELb1ELb0ELb1EEEvNS_9BwdParamsE:
.text._ZN10layer_norm13ln_bwd_kernelINS_13Kernel_traitsI6__halfffffjLj6144ELj1ELj1ELj8ELj16ENS_18Kernel_traits_baseILj6144ES2_ffffjLj256EEEEELb0ELb1ELb0ELb1EEEvNS_9BwdParamsE:
        /* <DEDUP_REMOVED lines=47> */
[----:B------:R-:W-:-:S02]  /*02f0*/  MOV R160, RZ ;  /* 0x000000ff00a07202 */ /* 0x000fc40000000f00 */
        /* <DEDUP_REMOVED lines=10> */
[----:B0-----:R-:W4:Y:S01]  /*03a0*/  LDG.E.64 R134, desc[UR8][R4.64+0x2000] ;  /* 0x0020000804867981 */ /* 0x001f22000c1e1b00 */
[----:B------:R-:W-:Y:S02]  /*03b0*/  CS2R R140, SRZ ;  /* 0x00000000008c7805 */ /* 0x000fe4000001ff00 */
[----:B------:R-:W-:Y:S01]  /*03c0*/  CS2R R8, SRZ ;  /* 0x0000000000087805 */ /* 0x000fe2000001ff00 */
[----:B--2---:R-:W-:Y:S01]  /*03d0*/  IMAD.WIDE.U32 R2, R0, 0x8, R2 ;  /* 0x0000000800027825 */ /* 0x004fe200078e0002 */
[----:B------:R-:W2:Y:S01]  /*03e0*/  LDG.E.64 R132, desc[UR8][R4.64+0x1800] ;  /* 0x0018000804847981 */ /* 0x000ea2000c1e1b00 */
[----:B------:R-:W-:-:S02]  /*03f0*/  CS2R R10, SRZ ;  /* 0x00000000000a7805 */ /* 0x000fc4000001ff00 */
[----:B------:R-:W-:Y:S02]  /*0400*/  CS2R R12, SRZ ;  /* 0x00000000000c7805 */ /* 0x000fe4000001ff00 */
[----:B------:R-:W-:Y:S01]  /*0410*/  CS2R R14, SRZ ;  /* 0x00000000000e7805 */ /* 0x000fe2000001ff00 */
[----:B------:R-:W5:Y:S01]  /*0420*/  LDG.E.64 R130, desc[UR8][R4.64+0x1000] ;  /* 0x0010000804827981 */ /* 0x000f62000c1e1b00 */
[----:B------:R-:W-:Y:S02]  /*0430*/  CS2R R16, SRZ ;  /* 0x0000000000107805 */ /* 0x000fe4000001ff00 */
[----:B------:R-:W-:Y:S02]  /*0440*/  CS2R R18, SRZ ;  /* 0x0000000000127805 */ /* 0x000fe4000001ff00 */
[----:B------:R-:W-:Y:S01]  /*0450*/  CS2R R20, SRZ ;  /* 0x0000000000147805 */ /* 0x000fe2000001ff00 */
[----:B------:R-:W5:Y:S01]  /*0460*/  LDG.E.64 R166, desc[UR8][R2.64+0x2800] ;  /* 0x0028000802a67981 */ /* 0x000f62000c1e1b00 */
        /* <DEDUP_REMOVED lines=19> */
[----:B------:R0:W5:Y:S01]  /*05a0*/  LDG.E.64 R186, desc[UR8][R2.64] ;  /* 0x0000000802ba7981 */ /* 0x000162000c1e1b00 */
[----:B------:R-:W-:Y:S01]  /*05b0*/  UPLOP3.LUT UP1, UPT, UPT, UPT, UPT, 0x40, 0x4 ;  /* 0x000000000004789c */ /* 0x000fe20003f2e870 */
[----:B------:R-:W1:Y:S02]  /*05c0*/  LDCU UR12, c[0x0][0x388] ;  /* 0x00007100ff0c77ac */ /* 0x000e640008000800 */
[----:B------:R-:W5:Y:S01]  /*05d0*/  LDG.E.64 R136, desc[UR8][R4.64+0x2800] ;  /* 0x0028000804887981 */ /* 0x000f62000c1e1b00 */
[----:B------:R-:W0:Y:S03]  /*05e0*/  LDCU.U8 UR7, c[0x0][0x410] ;  /* 0x00008200ff0777ac */ /* 0x000e260008000000 */
[----:B------:R-:W5:Y:S01]  /*05f0*/  LDG.E.64 R128, desc[UR8][R4.64+0x800] ;  /* 0x0008000804807981 */ /* 0x000f62000c1e1b00 */
[----:B------:R-:W0:Y:S03]  /*0600*/  LDCU UR13, c[0x0][0x400] ;  /* 0x00008000ff0d77ac */ /* 0x000e260008000800 */
[----:B------:R1:W5:Y:S01]  /*0610*/  LDG.E.64 R126, desc[UR8][R4.64] ;  /* 0x00000008047e7981 */ /* 0x000362000c1e1b00 */
[----:B---3--:R-:W-:Y:S01]  /*0620*/  ISETP.NE.U32.AND P0, PT, R6, RZ, PT ;  /* 0x000000ff0600720c */ /* 0x008fe20003f05070 */
[----:B------:R-:W3:Y:S03]  /*0630*/  LDCU.64 UR14, c[0x0][0x478] ;  /* 0x00008f00ff0e77ac */ /* 0x000ee60008000a00 */
[----:B------:R-:W-:-:S02]  /*0640*/  ISETP.NE.AND.EX P0, PT, R7, RZ, PT, P0 ;  /* 0x000000ff0700720c */ /* 0x000fc40003f05300 */
[----:B------:R-:W-:Y:S01]  /*0650*/  CS2R R6, SRZ ;  /* 0x0000000000067805 */ /* 0x000fe2000001ff00 */
[----:B------:R-:W0:Y:S01]  /*0660*/  LDCU.64 UR10, c[0x0][0x438] ;  /* 0x00008700ff0a77ac */ /* 0x000e220008000a00 */
[--C-:B----4-:R-:W-:Y:S02]  /*0670*/  SHF.R.U64 R232, R134, 0x10, R135.reuse ;  /* 0x0000001086e87819 */ /* 0x110fe40000001287 */
[----:B------:R-:W-:Y:S02]  /*0680*/  SHF.R.U32.HI R0, RZ, 0x10, R135 ;  /* 0x00000010ff007819 */ /* 0x000fe40000011687 */
[--C-:B--2---:R-:W-:Y:S02]  /*0690*/  SHF.R.U64 R233, R132, 0x10, R133.reuse ;  /* 0x0000001084e97819 */ /* 0x104fe40000001285 */
[----:B------:R-:W-:Y:S02]  /*06a0*/  PRMT R232, R232, 0x5410, R0 ;  /* 0x00005410e8e87816 */ /* 0x000fe40000000000 */
[----:B0-----:R-:W-:-:S02]  /*06b0*/  SHF.R.U32.HI R2, RZ, 0x10, R133 ;  /* 0x00000010ff027819 */ /* 0x001fc40000011685 */
[--C-:B-----5:R-:W-:Y:S02]  /*06c0*/  SHF.R.U64 R234, R130, 0x10, R131.reuse ;  /* 0x0000001082ea7819 */ /* 0x120fe40000001283 */
[----:B------:R-:W-:Y:S01]  /*06d0*/  SHF.R.U32.HI R0, RZ, 0x10, R131 ;  /* 0x00000010ff007819 */ /* 0x000fe20000011683 */
[----:B------:R-:W-:Y:S01]  /*06e0*/  HADD2.F32 R165, -RZ, R166.H0_H0 ;  /* 0x200000a6ffa57230 */ /* 0x000fe20000004100 */
[----:B------:R-:W-:Y:S01]  /*06f0*/  PRMT R233, R233, 0x5410, R2 ;  /* 0x00005410e9e97816 */ /* 0x000fe20000000002 */
[----:B------:R-:W-:Y:S01]  /*0700*/  HADD2.F32 R163, -RZ, R167.H0_H0 ;  /* 0x200000a7ffa37230 */ /* 0x000fe20000004100 */
[--C-:B------:R-:W-:Y:S01]  /*0710*/  SHF.R.U64 R166, R166, 0x10, R167.reuse ;  /* 0x00000010a6a67819 */ /* 0x100fe200000012a7 */
[----:B------:R-:W-:Y:S01]  /*0720*/  HADD2.F32 R169, -RZ, R170.H0_H0 ;  /* 0x200000aaffa97230 */ /* 0x000fe20000004100 */
        /* <DEDUP_REMOVED lines=8> */
[--C-:B------:R-:W-:Y:S01]  /*07b0*/  SHF.R.U64 R174, R174, 0x10, R175.reuse ;  /* 0x00000010aeae7819 */ /* 0x100fe200000012af */
[----:B------:R-:W-:Y:S01]  /*07c0*/  HADD2.F32 R181, -RZ, R182.H0_H0 ;  /* 0x200000b6ffb57230 */ /* 0x000fe20000004100 */
[----:B------:R-:W-:-:S02]  /*07d0*/  SHF.R.U32.HI R172, RZ, 0x10, R175 ;  /* 0x00000010ffac7819 */ /* 0x000fc400000116af */
[--C-:B------:R-:W-:Y:S01]  /*07e0*/  SHF.R.U64 R178, R178, 0x10, R179.reuse ;  /* 0x00000010b2b27819 */ /* 0x100fe200000012b3 */
[----:B------:R-:W-:Y:S01]  /*07f0*/  HADD2.F32 R185, -RZ, R186.H0_H0 ;  /* 0x200000baffb97230 */ /* 0x000fe20000004100 */
[----:B------:R-:W-:Y:S02]  /*0800*/  SHF.R.U32.HI R176, RZ, 0x10, R179 ;  /* 0x00000010ffb07819 */ /* 0x000fe400000116b3 */
[----:B------:R-:W-:Y:S02]  /*0810*/  SHF.R.U64 R182, R182, 0x10, R183 ;  /* 0x00000010b6b67819 */ /* 0x000fe400000012b7 */
[--C-:B------:R-:W-:Y:S02]  /*0820*/  SHF.R.U64 R230, R136, 0x10, R137.reuse ;  /* 0x0000001088e67819 */ /* 0x100fe40000001289 */
[----:B-1----:R-:W-:Y:S02]  /*0830*/  SHF.R.U32.HI R4, RZ, 0x10, R137 ;  /* 0x00000010ff047819 */ /* 0x002fe40000011689 */
[----:B------:R-:W-:-:S02]  /*0840*/  SHF.R.U64 R235, R128, 0x10, R129 ;  /* 0x0000001080eb7819 */ /* 0x000fc40000001281 */
[----:B------:R-:W-:Y:S02]  /*0850*/  SHF.R.U32.HI R2, RZ, 0x10, R129 ;  /* 0x00000010ff027819 */ /* 0x000fe40000011681 */
[----:B------:R-:W-:Y:S02]  /*0860*/  SHF.R.U32.HI R180, RZ, 0x10, R183 ;  /* 0x00000010ffb47819 */ /* 0x000fe400000116b7 */
[--C-:B------:R-:W-:Y:S02]  /*0870*/  SHF.R.U64 R186, R186, 0x10, R187.reuse ;  /* 0x00000010baba7819 */ /* 0x100fe400000012bb */
[----:B------:R-:W-:Y:S01]  /*0880*/  SHF.R.U32.HI R184, RZ, 0x10, R187 ;  /* 0x00000010ffb87819 */ /* 0x000fe200000116bb */
[----:B------:R-:W-:Y:S01]  /*0890*/  HADD2.F32 R175, -RZ, R179.H0_H0 ;  /* 0x200000b3ffaf7230 */ /* 0x000fe20000004100 */
[--C-:B------:R-:W-:Y:S02]  /*08a0*/  SHF.R.U64 R236, R126, 0x10, R127.reuse ;  /* 0x000000107eec7819 */ /* 0x100fe4000000127f */
[----:B------:R-:W-:Y:S01]  /*08b0*/  SHF.R.U32.HI R0, RZ, 0x10, R127 ;  /* 0x00000010ff007819 */ /* 0x000fe2000001167f */
[----:B------:R-:W-:Y:S01]  /*08c0*/  HADD2.F32 R179, -RZ, R183.H0_H0 ;  /* 0x200000b7ffb37230 */ /* 0x000fe20000004100 */
[----:B------:R-:W-:Y:S01]  /*08d0*/  PRMT R230, R230, 0x5410, R4 ;  /* 0x00005410e6e67816 */ /* 0x000fe20000000004 */
[----:B------:R-:W-:Y:S01]  /*08e0*/  HADD2.F32 R183, -RZ, R187.H0_H0 ;  /* 0x200000bbffb77230 */ /* 0x000fe20000004100 */
[----:B------:R-:W-:-:S02]  /*08f0*/  PRMT R235, R235, 0x5410, R2 ;  /* 0x00005410ebeb7816 */ /* 0x000fc40000000002 */
[----:B------:R-:W-:Y:S02]  /*0900*/  CS2R R2, SRZ ;  /* 0x0000000000027805 */ /* 0x000fe4000001ff00 */
[----:B------:R-:W-:Y:S02]  /*0910*/  PRMT R236, R236, 0x5410, R0 ;  /* 0x00005410ecec7816 */ /* 0x000fe40000000000 */
[----:B------:R-:W-:Y:S02]  /*0920*/  CS2R R4, SRZ ;  /* 0x0000000000047805 */ /* 0x000fe4000001ff00 */
[----:B------:R-:W-:Y:S01]  /*0930*/  MOV R187, UR4 ;  /* 0x0000000400bb7c02 */ /* 0x000fe20008000f00 */
        /* <DEDUP_REMOVED lines=9> */
[----:B------:R-:W-:Y:S02]  /*09d0*/  HADD2.F32 R180, -RZ, R180.H0_H0 ;  /* 0x200000b4ffb47230 */ /* 0x000fe40000004100 */
[----:B------:R-:W-:Y:S02]  /*09e0*/  HADD2.F32 R186, -RZ, R186.H0_H0 ;  /* 0x200000baffba7230 */ /* 0x000fe40000004100 */
[----:B---3--:R-:W-:-:S07]  /*09f0*/  HADD2.F32 R184, -RZ, R184.H0_H0 ;  /* 0x200000b8ffb87230 */ /* 0x008fce0000004100 */
.L_x_8704:
        /* <DEDUP_REMOVED lines=9> */
[----:B------:R3:W4:Y:S01]  /*0a90*/  LDG.E R197, desc[UR8][R48.64] ;  /* 0x0000000830c57981 */ /* 0x000722000c1e1900 */
[----:B0-----:R-:W-:Y:S01]  /*0aa0*/  LEA.HI.SX32 R214, R51, R0, 0x1e ;  /* 0x0000000033d67211 */ /* 0x001fe200078ff2ff */
[----:B------:R-:W0:Y:S03]  /*0ab0*/  @P0 LDC.64 R208, c[0x0][0x3e0] ;  /* 0x0000f800ffd00b82 */ /* 0x000e260000000a00 */
[C---:B------:R-:W-:Y:S01]  /*0ac0*/  IADD3 R205, PT, PT, R214.reuse, 0x100, RZ ;  /* 0x00000100d6cd7810 */ /* 0x040fe20007ffe0ff */
[C---:B--2---:R-:W-:Y:S01]  /*0ad0*/  IMAD.WIDE.U32 R100, R214.reuse, 0x10, R120 ;  /* 0x00000010d6647825 */ /* 0x044fe200078e0078 */
[C---:B------:R-:W-:Y:S02]  /*0ae0*/  IADD3 R196, PT, PT, R214.reuse, 0x200, RZ ;  /* 0x00000200d6c47810 */ /* 0x040fe40007ffe0ff */
[C---:B------:R-:W-:Y:S02]  /*0af0*/  IADD3 R191, PT, PT, R214.reuse, 0x300, RZ ;  /* 0x00000300d6bf7810 */ /* 0x040fe40007ffe0ff */
[C---:B------:R-:W-:Y:S01]  /*0b00*/  IADD3 R190, PT, PT, R214.reuse, 0x400, RZ ;  /* 0x00000400d6be7810 */ /* 0x040fe20007ffe0ff */
[C---:B---3--:R-:W-:Y:S01]  /*0b10*/  IMAD.WIDE.U32 R48, R214.reuse, 0x10, R68 ;  /* 0x00000010d6307825 */ /* 0x048fe200078e0044 */
[----:B------:R-:W-:Y:S01]  /*0b20*/  IADD3 R161, PT, PT, R214, 0x500, RZ ;  /* 0x00000500d6a17810 */ /* 0x000fe20007ffe0ff */
[----:B------:R-:W2:Y:S02]  /*0b30*/  LDG.E.128 R100, desc[UR8][R100.64] ;  /* 0x0000000864647981 */ /* 0x000ea4000c1e1d00 */
[----:B------:R-:W-:-:S02]  /*0b40*/  IMAD.WIDE.U32 R104, R205, 0x10, R120 ;  /* 0x00000010cd687825 */ /* 0x000fc400078e0078 */
[----:B------:R-:W3:Y:S02]  /*0b50*/  LDG.E.128 R48, desc[UR8][R48.64] ;  /* 0x0000000830307981 */ /* 0x000ee4000c1e1d00 */
[----:B----4-:R-:W-:Y:S02]  /*0b60*/  IMAD.WIDE R188, R187, 0x4, R188 ;  /* 0x00000004bbbc7825 */ /* 0x010fe400078e02bc */
[----:B------:R-:W4:Y:S02]  /*0b70*/  LDG.E.128 R104, desc[UR8][R104.64] ;  /* 0x0000000868687981 */ /* 0x000f24000c1e1d00 */
[--C-:B------:R-:W-:Y:S02]  /*0b80*/  IMAD.WIDE.U32 R108, R196, 0x10, R120.reuse ;  /* 0x00000010c46c7825 */ /* 0x100fe400078e0078 */
[----:B------:R1:W4:Y:S02]  /*0b90*/  LDG.E R189, desc[UR8][R188.64] ;  /* 0x00000008bcbd7981 */ /* 0x000324000c1e1900 */
[----:B------:R-:W-:-:S02]  /*0ba0*/  IMAD.WIDE.U32 R112, R191, 0x10, R120 ;  /* 0x00000010bf707825 */ /* 0x000fc400078e0078 */
[----:B------:R-:W4:Y:S02]  /*0bb0*/  LDG.E.128 R108, desc[UR8][R108.64] ;  /* 0x000000086c6c7981 */ /* 0x000f24000c1e1d00 */
[--C-:B------:R-:W-:Y:S02]  /*0bc0*/  IMAD.WIDE.U32 R116, R190, 0x10, R120.reuse ;  /* 0x00000010be747825 */ /* 0x100fe400078e0078 */
[----:B------:R-:W4:Y:S02]  /*0bd0*/  LDG.E.128 R112, desc[UR8][R112.64] ;  /* 0x0000000870707981 */ /* 0x000f24000c1e1d00 */
[----:B------:R-:W-:Y:S02]  /*0be0*/  IMAD.WIDE.U32 R120, R161, 0x10, R120 ;  /* 0x00000010a1787825 */ /* 0x000fe400078e0078 */
[----:B------:R-:W4:Y:S04]  /*0bf0*/  LDG.E.128 R116, desc[UR8][R116.64] ;  /* 0x0000000874747981 */ /* 0x000f28000c1e1d00 */
[----:B------:R-:W4:Y:S01]  /*0c00*/  LDG.E.128 R120, desc[UR8][R120.64] ;  /* 0x0000000878787981 */ /* 0x000f22000c1e1d00 */
[----:B------:R-:W-:-:S06]  /*0c10*/  IMAD.WIDE.U32 R52, R205, 0x10, R68 ;  /* 0x00000010cd347825 */ /* 0x000fcc00078e0044 */
        /* <DEDUP_REMOVED lines=9> */
[----:B------:R-:W-:-:S04]  /*0cb0*/  ISETP.NE.U32.AND P1, PT, RZ, UR10, PT ;  /* 0x0000000aff007c0c */ /* 0x000fc8000bf25070 */
[----:B------:R-:W-:-:S13]  /*0cc0*/  ISETP.NE.AND.EX P1, PT, RZ, UR11, PT, P1 ;  /* 0x0000000bff007c0c */ /* 0x000fda000bf25310 */
[----:B------:R-:W1:Y:S01]  /*0cd0*/  @P1 LDC.64 R206, c[0x0][0x438] ;  /* 0x00010e00ffce1b82 */ /* 0x000e620000000a00 */
[----:B------:R-:W-:Y:S01]  /*0ce0*/  ISETP.NE.AND P2, PT, RZ, UR7, PT ;  /* 0x00000007ff007c0c */ /* 0x000fe2000bf45270 */
[----:B0-----:R-:W-:Y:S01]  /*0cf0*/  @P0 IMAD.WIDE R208, R187, 0x4, R208 ;  /* 0x00000004bbd00825 */ /* 0x001fe200078e02d0 */
[----:B-1----:R-:W-:-:S05]  /*0d00*/  MOV R188, 0x3f800000 ;  /* 0x3f80000000bc7802 */ /* 0x002fca0000000f00 */
[----:B------:R-:W0:Y:S01]  /*0d10*/  @P1 LDC.64 R200, c[0x0][0x438] ;  /* 0x00010e00ffc81b82 */ /* 0x000e220000000a00 */
[----:B------:R-:W5:Y:S07]  /*0d20*/  @P0 LDG.E R188, desc[UR8][R208.64] ;  /* 0x00000008d0bc0981 */ /* 0x000f6e000c1e1900 */
[----:B------:R-:W1:Y:S01]  /*0d30*/  @P1 LDC.64 R194, c[0x0][0x438] ;  /* 0x00010e00ffc21b82 */ /* 0x000e620000000a00 */
[----:B------:R-:W-:-:S07]  /*0d40*/  @P1 IMAD.WIDE.U32 R206, R214, 0x10, R206 ;  /* 0x00000010d6ce1825 */ /* 0x000fce00078e00ce */
[----:B------:R-:W1:Y:S01]  /*0d50*/  @P1 LDC.64 R192, c[0x0][0x438] ;  /* 0x00010e00ffc01b82 */ /* 0x000e620000000a00 */
[----:B------:R2:W5:Y:S07]  /*0d60*/  @P1 LDG.E.128 R72, desc[UR8][R206.64] ;  /* 0x00000008ce481981 */ /* 0x00056e000c1e1d00 */
[----:B------:R-:W1:Y:S01]  /*0d70*/  @P1 LDC.64 R202, c[0x0][0x438] ;  /* 0x00010e00ffca1b82 */ /* 0x000e620000000a00 */
[----:B0-----:R-:W-:-:S05]  /*0d80*/  @P1 IMAD.WIDE.U32 R200, R196, 0x10, R200 ;  /* 0x00000010c4c81825 */ /* 0x001fca00078e00c8 */
[----:B------:R0:W5:Y:S02]  /*0d90*/  @P1 LDG.E.128 R80, desc[UR8][R200.64] ;  /* 0x00000008c8501981 */ /* 0x000164000c1e1d00 */
[----:B------:R-:W0:Y:S01]  /*0da0*/  @P1 LDC.64 R198, c[0x0][0x438] ;  /* 0x00010e00ffc61b82 */ /* 0x000e220000000a00 */
[----:B-1----:R-:W-:-:S05]  /*0db0*/  @P1 IMAD.WIDE.U32 R194, R190, 0x10, R194 ;  /* 0x00000010bec21825 */ /* 0x002fca00078e00c2 */
[----:B------:R1:W5:Y:S01]  /*0dc0*/  @P1 LDG.E.128 R88, desc[UR8][R194.64] ;  /* 0x00000008c2581981 */ /* 0x000362000c1e1d00 */
[----:B------:R-:W-:-:S05]  /*0dd0*/  @P1 IMAD.WIDE.U32 R192, R161, 0x10, R192 ;  /* 0x00000010a1c01825 */ /* 0x000fca00078e00c0 */
[----:B------:R1:W5:Y:S01]  /*0de0*/  @P1 LDG.E.128 R92, desc[UR8][R192.64] ;  /* 0x00000008c05c1981 */ /* 0x000362000c1e1d00 */
[----:B------:R-:W-:-:S05]  /*0df0*/  @P1 IMAD.WIDE.U32 R202, R205, 0x10, R202 ;  /* 0x00000010cdca1825 */ /* 0x000fca00078e00ca */
[----:B------:R1:W5:Y:S01]  /*0e00*/  @P1 LDG.E.128 R76, desc[UR8][R202.64] ;  /* 0x00000008ca4c1981 */ /* 0x000362000c1e1d00 */
[----:B0-----:R-:W-:-:S05]  /*0e10*/  @P1 IMAD.WIDE.U32 R198, R191, 0x10, R198 ;  /* 0x00000010bfc61825 */ /* 0x001fca00078e00c6 */
[----:B------:R0:W5:Y:S01]  /*0e20*/  @P1 LDG.E.128 R84, desc[UR8][R198.64] ;  /* 0x00000008c6541981 */ /* 0x000162000c1e1d00 */
[----:B------:R-:W-:-:S05]  /*0e30*/  FSEL R197, R197, RZ, !P2 ;  /* 0x000000ffc5c57208 */ /* 0x000fca0005000000 */
[C---:B--2---:R-:W-:Y:S01]  /*0e40*/  FADD.FTZ R206, -R197.reuse, R100 ;  /* 0x00000064c5ce7221 */ /* 0x044fe20000010100 */
[----:B------:R-:W-:Y:S01]  /*0e50*/  FADD.FTZ R208, -R197, R101 ;  /* 0x00000065c5d07221 */ /* 0x000fe20000010100 */
[----:B---3--:R-:W-:Y:S01]  /*0e60*/  FMUL.FTZ R222, R185, R48 ;  /* 0x00000030b9de7220 */ /* 0x008fe20000410000 */
[----:B------:R-:W-:Y:S01]  /*0e70*/  FMUL.FTZ R224, R186, R49 ;  /* 0x00000031bae07220 */ /* 0x000fe20000410000 */
[C---:B------:R-:W-:Y:S01]  /*0e80*/  FADD.FTZ R210, -R197.reuse, R102 ;  /* 0x00000066c5d27221 */ /* 0x040fe20000010100 */
[----:B----4-:R-:W-:Y:S01]  /*0e90*/  FADD.FTZ R240, -R197, R106 ;  /* 0x0000006ac5f07221 */ /* 0x010fe20000010100 */
[----:B------:R-:W-:Y:S01]  /*0ea0*/  FADD.FTZ R101, RZ, R222 ;  /* 0x000000deff657221 */ /* 0x000fe20000010000 */
[C---:B------:R-:W-:Y:S01]  /*0eb0*/  FMUL.FTZ R225, R189.reuse, R206 ;  /* 0x000000cebde17220 */ /* 0x040fe20000410000 */
[----:B------:R-:W-:Y:S01]  /*0ec0*/  FMUL.FTZ R227, R189, R208 ;  /* 0x000000d0bde37220 */ /* 0x000fe20000410000 */
[----:B------:R-:W-:Y:S01]  /*0ed0*/  FMUL.FTZ R226, R183, R50 ;  /* 0x00000032b7e27220 */ /* 0x000fe20000410000 */
[----:B------:R-:W-:Y:S01]  /*0ee0*/  FADD.FTZ R101, R224, R101 ;  /* 0x00000065e0657221 */ /* 0x000fe20000010000 */
[----:B------:R-:W-:Y:S01]  /*0ef0*/  FADD.FTZ R212, -R197, R103 ;  /* 0x00000067c5d47221 */ /* 0x000fe20000010100 */
[----:B------:R-:W-:Y:S01]  /*0f00*/  FMUL.FTZ R229, R189, R210 ;  /* 0x000000d2bde57220 */ /* 0x000fe20000410000 */
[----:B------:R-:W-:Y:S01]  /*0f10*/  FMUL.FTZ R228, R184, R51 ;  /* 0x00000033b8e47220 */ /* 0x000fe20000410000 */
[----:B------:R-:W-:Y:S01]  /*0f20*/  FADD.FTZ R101, R226, R101 ;  /* 0x00000065e2657221 */ /* 0x000fe20000010000 */
[----:B------:R-:W-:Y:S01]  /*0f30*/  FADD.FTZ R106, -R197, R120 ;  /* 0x00000078c56a7221 */ /* 0x000fe20000010100 */
[----:B------:R-:W-:-:S04]  /*0f40*/  FFMA.FTZ R120, R225, R222, RZ ;  /* 0x000000dee1787223 */ /* 0x000fc800000100ff */
[----:B------:R-:W-:Y:S01]  /*0f50*/  FFMA.FTZ R120, R227, R224, R120 ;  /* 0x000000e0e3787223 */ /* 0x000fe20000010078 */
[----:B------:R-:W-:Y:S01]  /*0f60*/  FADD.FTZ R216, -R197, R104 ;  /* 0x00000068c5d87221 */ /* 0x000fe20000010100 */
[----:B------:R-:W-:Y:S02]  /*0f70*/  FMUL.FTZ R231, R189, R212 ;  /* 0x000000d4bde77220 */ /* 0x000fe40000410000 */
        /* <DEDUP_REMOVED lines=12> */
[----:B------:R-:W-:Y:S01]  /*1040*/  FADD.FTZ R242, -R197, R107 ;  /* 0x0000006bc5f27221 */ /* 0x000fe20000010100 */
[----:B------:R-:W-:Y:S01]  /*1050*/  FMUL.FTZ R219, R189, R240 ;  /* 0x000000f0bddb7220 */ /* 0x000fe20000410000 */
[----:B------:R-:W-:Y:S01]  /*1060*/  FFMA.FTZ R120, R221, R218, R120 ;  /* 0x000000dadd787223 */ /* 0x000fe20000010078 */
[C---:B------:R-:W-:Y:S01]  /*1070*/  FADD.FTZ R102, -R197.reuse, R122 ;  /* 0x0000007ac5667221 */ /* 0x040fe20000010100 */
        /* <DEDUP_REMOVED lines=12> */
[----:B-1----:R-:W-:Y:S01]  /*1140*/  FADD.FTZ R194, -R197, R110 ;  /* 0x0000006ec5c27221 */ /* 0x002fe20000010100 */
        /* <DEDUP_REMOVED lines=8> */
[----:B------:R-:W-:Y:S01]  /*11d0*/  FMUL.FTZ R206, R176, R59 ;  /* 0x0000003bb0ce7220 */ /* 0x000fe20000410000 */
[----:B------:R-:W-:Y:S01]  /*11e0*/  FADD.FTZ R101, R208, R101 ;  /* 0x00000065d0657221 */ /* 0x000fe20000010000 */
[----:B------:R-:W-:Y:S01]  /*11f0*/  FMUL.FTZ R207, R189, R192 ;  /* 0x000000c0bdcf7220 */ /* 0x000fe20000410000 */
        /* <DEDUP_REMOVED lines=11> */
[----:B0-----:R-:W-:Y:S01]  /*12b0*/  FMUL.FTZ R199, R171, R62 ;  /* 0x0000003eabc77220 */ /* 0x001fe20000410000 */
        /* <DEDUP_REMOVED lines=79> */
.L_x_8677:
[----:B------:R-:W-:Y:S05]  /*17b0*/  BSYNC.RECONVERGENT B0 ;  /* 0x0000000000007941 */ /* 0x000fea0003800200 */
.L_x_8676:
[----:B------:R-:W1:Y:S08]  /*17c0*/  S2UR UR5, SR_CgaCtaId ;  /* 0x00000000000579c3 */ /* 0x000e700000008800 */
[----:B------:R-:W-:Y:S01]  /*17d0*/  BAR.SYNC.DEFER_BLOCKING 0x0 ;  /* 0x0000000000007b1d */ /* 0x000fe20000010000 */
[C---:B------:R-:W-:Y:S01]  /*17e0*/  FADD.FTZ R27, R48.reuse, R27 ;  /* 0x0000001b301b7221 */ /* 0x040fe20000010000 */
[----:B------:R-:W-:Y:S01]  /*17f0*/  FFMA.FTZ R139, R48, R225, R139 ;  /* 0x000000e1308b7223 */ /* 0x000fe2000001008b */
[C---:B------:R-:W-:Y:S01]  /*1800*/  FADD.FTZ R28, R49.reuse, R28 ;  /* 0x0000001c311c7221 */ /* 0x040fe20000010000 */
[----:B------:R-:W-:Y:S01]  /*1810*/  FFMA.FTZ R140, R49, R227, R140 ;  /* 0x000000e3318c7223 */ /* 0x000fe2000001008c */
[C---:B------:R-:W-:Y:S01]  /*1820*/  FADD.FTZ R25, R50.reuse, R25 ;  /* 0x0000001932197221 */ /* 0x040fe20000010000 */
[----:B------:R-:W-:Y:S01]  /*1830*/  UMOV UR4, 0x400 ;  /* 0x0000040000047882 */ /* 0x000fe20000000000 */
[----:B------:R-:W-:Y:S01]  /*1840*/  FFMA.FTZ R125, R50, R229, R125 ;  /* 0x000000e5327d7223 */ /* 0x000fe2000001007d */
[C---:B------:R-:W-:Y:S01]  /*1850*/  FADD.FTZ R26, R51.reuse, R26 ;  /* 0x0000001a331a7221 */ /* 0x040fe20000010000 */
[----:B------:R-:W-:Y:S01]  /*1860*/  FFMA.FTZ R138, R51, R231, R138 ;  /* 0x000000e7338a7223 */ /* 0x000fe2000001008a */
[C---:B------:R-:W-:Y:S01]  /*1870*/  FADD.FTZ R24, R53.reuse, R24 ;  /* 0x0000001835187221 */ /* 0x040fe20000010000 */
[----:B------:R-:W-:Y:S01]  /*1880*/  FFMA.FTZ R124, R53, R221, R124 ;  /* 0x000000dd357c7223 */ /* 0x000fe2000001007c */
[C---:B------:R-:W-:Y:S01]  /*1890*/  FADD.FTZ R23, R52.reuse, R23 ;  /* 0x0000001734177221 */ /* 0x040fe20000010000 */
[----:B------:R-:W-:Y:S01]  /*18a0*/  FFMA.FTZ R47, R52, R223, R47 ;  /* 0x000000df342f7223 */ /* 0x000fe2000001002f */
[----:B------:R-:W-:Y:S01]  /*18b0*/  UISETP.NE.U32.AND UP0, UPT, UR10, URZ, UPT ;  /* 0x000000ff0a00728c */ /* 0x000fe2000bf05070 */
[C---:B------:R-:W-:Y:S01]  /*18c0*/  FADD.FTZ R17, R58.reuse, R17 ;  /* 0x000000113a117221 */ /* 0x040fe20000010000 */
[----:B------:R-:W-:Y:S01]  /*18d0*/  FFMA.FTZ R41, R58, R209, R41 ;  /* 0x000000d13a297223 */ /* 0x000fe20000010029 */
[C---:B------:R-:W-:Y:S01]  /*18e0*/  FADD.FTZ R16, R61.reuse, R16 ;  /* 0x000000103d107221 */ /* 0x040fe20000010000 */
[----:B------:R-:W-:Y:S01]  /*18f0*/  UISETP.NE.AND.EX UP0, UPT, UR11, URZ, UPT, UP0 ;  /* 0x000000ff0b00728c */ /* 0x000fe2000bf05300 */
[----:B------:R-:W-:Y:S01]  /*1900*/  FFMA.FTZ R40, R61, R202, R40 ;  /* 0x000000ca3d287223 */ /* 0x000fe20000010028 */
[C---:B------:R-:W-:Y:S01]  /*1910*/  FADD.FTZ R21, R54.reuse, R21 ;  /* 0x0000001536157221 */ /* 0x040fe20000010000 */
[----:B------:R-:W-:Y:S01]  /*1920*/  FFMA.FTZ R45, R54, R219, R45 ;  /* 0x000000db362d7223 */ /* 0x000fe2000001002d */
[C---:B------:R-:W-:Y:S01]  /*1930*/  FADD.FTZ R22, R55.reuse, R22 ;  /* 0x0000001637167221 */ /* 0x040fe20000010000 */
[----:B-1----:R-:W-:Y:S01]  /*1940*/  ULEA UR4, UR5, UR4, 0x18 ;  /* 0x0000000405047291 */ /* 0x002fe2000f8ec0ff */
[----:B------:R-:W-:Y:S01]  /*1950*/  FFMA.FTZ R46, R55, R217, R46 ;  /* 0x000000d9372e7223 */ /* 0x000fe2000001002e */
[C---:B------:R-:W-:Y:S01]  /*1960*/  FADD.FTZ R19, R56.reuse, R19 ;  /* 0x0000001338137221 */ /* 0x040fe20000010000 */
[----:B------:R-:W-:Y:S01]  /*1970*/  FFMA.FTZ R43, R56, R213, R43 ;  /* 0x000000d5382b7223 */ /* 0x000fe2000001002b */
[----:B------:R-:W-:Y:S01]  /*1980*/  UIADD3 UR5, UPT, UPT, UR4, 0x6040, URZ ;  /* 0x0000604004057890 */ /* 0x000fe2000fffe0ff */
[C---:B------:R-:W-:Y:S01]  /*1990*/  FADD.FTZ R20, R57.reuse, R20 ;  /* 0x0000001439147221 */ /* 0x040fe20000010000 */
[----:B------:R-:W-:Y:S01]  /*19a0*/  @!UP1 UIADD3 UR5, UPT, UPT, UR4, 0x6000, URZ ;  /* 0x0000600004059890 */ /* 0x000fe2000fffe0ff */
[----:B------:R-:W-:Y:S01]  /*19b0*/  FFMA.FTZ R44, R57, R211, R44 ;  /* 0x000000d3392c7223 */ /* 0x000fe2000001002c */
[----:B------:R-:W-:Y:S01]  /*19c0*/  UIADD3 UR6, UPT, UPT, UR4, 0x6050, URZ ;  /* 0x0000605004067890 */ /* 0x000fe2000fffe0ff */
[C---:B------:R-:W-:Y:S01]  /*19d0*/  FADD.FTZ R18, R59.reuse, R18 ;  /* 0x000000123b127221 */ /* 0x040fe20000010000 */
[----:B------:R-:W-:Y:S01]  /*19e0*/  @!UP1 UIADD3 UR6, UPT, UPT, UR4, 0x6010, URZ ;  /* 0x0000601004069890 */ /* 0x000fe2000fffe0ff */
[----:B------:R-:W-:Y:S01]  /*19f0*/  FFMA.FTZ R42, R59, R207, R42 ;  /* 0x000000cf3b2a7223 */ /* 0x000fe2000001002a */
[C---:B------:R-:W-:Y:S01]  /*1a00*/  FADD.FTZ R15, R60.reuse, R15 ;  /* 0x0000000f3c0f7221 */ /* 0x040fe20000010000 */
[----:B------:R-:W-:Y:S01]  /*1a10*/  FFMA.FTZ R39, R60, R204, R39 ;  /* 0x000000cc3c277223 */ /* 0x000fe20000010027 */
[C---:B------:R-:W-:Y:S01]  /*1a20*/  FADD.FTZ R13, R62.reuse, R13 ;  /* 0x0000000d3e0d7221 */ /* 0x040fe20000010000 */
[----:B0-----:R-:W0:Y:S01]  /*1a30*/  LDS.128 R100, [UR5] ;  /* 0x00000005ff647984 */ /* 0x001e220008000c00 */
[----:B------:R-:W-:Y:S01]  /*1a40*/  UIADD3 UR5, UPT, UPT, UR4, 0x6060, URZ ;  /* 0x0000606004057890 */ /* 0x000fe2000fffe0ff */
[----:B------:R-:W-:Y:S01]  /*1a50*/  FFMA.FTZ R37, R62, R200, R37 ;  /* 0x000000c83e257223 */ /* 0x000fe20000010025 */
[----:B------:R-:W-:Y:S01]  /*1a60*/  @!UP1 UIADD3 UR5, UPT, UPT, UR4, 0x6020, URZ ;  /* 0x0000602004059890 */ /* 0x000fe2000fffe0ff */
[----:B------:R-:W1:Y:S01]  /*1a70*/  LDS.128 R104, [UR6] ;  /* 0x00000006ff687984 */ /* 0x000e620008000c00 */
[----:B------:R-:W-:Y:S01]  /*1a80*/  UIADD3 UR6, UPT, UPT, UR4, 0x6070, URZ ;  /* 0x0000607004067890 */ /* 0x000fe2000fffe0ff */
[C---:B------:R-:W-:Y:S01]  /*1a90*/  FADD.FTZ R14, R63.reuse, R14 ;  /* 0x0000000e3f0e7221 */ /* 0x040fe20000010000 */
[----:B------:R-:W-:Y:S01]  /*1aa0*/  @!UP1 UIADD3 UR6, UPT, UPT, UR4, 0x6030, URZ ;  /* 0x0000603004069890 */ /* 0x000fe2000fffe0ff */
[----:B------:R-:W-:Y:S01]  /*1ab0*/  FFMA.FTZ R38, R63, R198, R38 ;  /* 0x000000c63f267223 */ /* 0x000fe20000010026 */
[C---:B------:R-:W-:Y:S01]  /*1ac0*/  FADD.FTZ R11, R64.reuse, R11 ;  /* 0x0000000b400b7221 */ /* 0x040fe20000010000 */
[----:B------:R-:W-:Y:S01]  /*1ad0*/  FFMA.FTZ R35, R64, R195, R35 ;  /* 0x000000c340237223 */ /* 0x000fe20000010023 */
[C---:B------:R-:W-:Y:S01]  /*1ae0*/  FADD.FTZ R12, R65.reuse, R12 ;  /* 0x0000000c410c7221 */ /* 0x040fe20000010000 */
[----:B------:R-:W2:Y:S01]  /*1af0*/  LDS.128 R48, [UR5] ;  /* 0x00000005ff307984 */ /* 0x000ea20008000c00 */
[----:B------:R-:W-:Y:S01]  /*1b00*/  FFMA.FTZ R36, R65, R193, R36 ;  /* 0x000000c141247223 */ /* 0x000fe20000010024 */
[C---:B------:R-:W-:Y:S01]  /*1b10*/  FADD.FTZ R9, R66.reuse, R9 ;  /* 0x0000000942097221 */ /* 0x040fe20000010000 */
[----:B------:R-:W-:Y:S01]  /*1b20*/  FFMA.FTZ R33, R66, R123, R33 ;  /* 0x0000007b42217223 */ /* 0x000fe20000010021 */
[----:B------:R-:W3:Y:S01]  /*1b30*/  LDS.128 R108, [UR6] ;  /* 0x00000006ff6c7984 */ /* 0x000ee20008000c00 */
[C---:B------:R-:W-:Y:S01]  /*1b40*/  FADD.FTZ R10, R67.reuse, R10 ;  /* 0x0000000a430a7221 */ /* 0x040fe20000010000 */
[----:B------:R-:W-:Y:S01]  /*1b50*/  FFMA.FTZ R34, R67, R121, R34 ;  /* 0x0000007943227223 */ /* 0x000fe20000010022 */
        /* <DEDUP_REMOVED lines=46> */
[----:B-----5:R-:W-:Y:S01]  /*1e40*/  FMUL.FTZ R54, R55, R188 ;  /* 0x000000bc37367220 */ /* 0x020fe20000410000 */
[----:B------:R-:W-:-:S02]  /*1e50*/  HADD2.F32 R52, -RZ, R126.H0_H0 ;  /* 0x2000007eff347230 */ /* 0x000fc40000004100 */
[-C--:B------:R-:W-:Y:S01]  /*1e60*/  FMUL.FTZ R53, R53, R188.reuse ;  /* 0x000000bc35357220 */ /* 0x080fe20000410000 */
[--C-:B------:R-:W-:Y:S02]  /*1e70*/  HADD2.F32 R63, -RZ, R236.reuse.H0_H0 ;  /* 0x200000ecff3f7230 */ /* 0x100fe40000004100 */
[-C--:B------:R-:W-:Y:S01]  /*1e80*/  FMUL.FTZ R55, R57, R188.reuse ;  /* 0x000000bc39377220 */ /* 0x080fe20000410000 */
[----:B------:R-:W-:Y:S02]  /*1e90*/  HADD2.F32 R62, -RZ, R127.H0_H0 ;  /* 0x2000007fff3e7230 */ /* 0x000fe40000004100 */
        /* <DEDUP_REMOVED lines=10> */
[----:B------:R-:W-:Y:S06]  /*1f40*/  BRA `(.L_x_8680) ;  /* 0x0000000000707947 */ /* 0x000fec0003800000 */
.L_x_8679:
        /* <DEDUP_REMOVED lines=12> */
[----:B------:R-:W-:-:S02]  /*2010*/  HADD2.F32 R52, -RZ, R126.H0_H0 ;  /* 0x2000007eff347230 */ /* 0x000fc40000004100 */
[-C--:B-----5:R-:W-:Y:S01]  /*2020*/  FMUL.FTZ R53, R96, R188.reuse ;  /* 0x000000bc60357220 */ /* 0x0a0fe20000410000 */
[--C-:B------:R-:W-:Y:S02]  /*2030*/  HADD2.F32 R55, -RZ, R236.reuse.H0_H0 ;  /* 0x200000ecff377230 */ /* 0x100fe40000004100 */
[-C--:B------:R-:W-:Y:S01]  /*2040*/  FMUL.FTZ R54, R97, R188.reuse ;  /* 0x000000bc61367220 */ /* 0x080fe20000410000 */
[----:B------:R-:W-:Y:S02]  /*2050*/  HADD2.F32 R62, -RZ, R127.H0_H0 ;  /* 0x2000007fff3e7230 */ /* 0x000fe40000004100 */
        /* <DEDUP_REMOVED lines=10> */
[----:B------:R-:W-:-:S07]  /*2100*/  FMUL.FTZ R51, R64, R65 ;  /* 0x0000004140337220 */ /* 0x000fce0000410000 */
.L_x_8680:
        /* <DEDUP_REMOVED lines=22> */
[-C--:B------:R-:W-:Y:S01]  /*2270*/  FMUL.FTZ R49, R96, R188.reuse ;  /* 0x000000bc60317220 */ /* 0x080fe20000410000 */
[----:B------:R-:W-:Y:S02]  /*2280*/  HADD2.F32 R51, -RZ, R235.H0_H0 ;  /* 0x200000ebff337230 */ /* 0x000fe40000004100 */
[-C--:B------:R-:W-:Y:S01]  /*2290*/  FMUL.FTZ R50, R97, R188.reuse ;  /* 0x000000bc61327220 */ /* 0x080fe20000410000 */
[----:B------:R-:W-:Y:S02]  /*22a0*/  HADD2.F32 R70, -RZ, R129.H0_H0 ;  /* 0x20000081ff467230 */ /* 0x000fe40000004100 */
[-C--:B------:R-:W-:Y:S01]  /*22b0*/  FMUL.FTZ R71, R98, R188.reuse ;  /* 0x000000bc62477220 */ /* 0x080fe20000410000 */
[----:B------:R-:W-:Y:S02]  /*22c0*/  HADD2.F32 R101, -RZ, R235.H1_H1 ;  /* 0x300000ebff657230 */ /* 0x000fe40000004100 */
[----:B------:R-:W-:Y:S01]  /*22d0*/  FMUL.FTZ R100, R99, R188 ;  /* 0x000000bc63647220 */ /* 0x000fe20000410000 */
[----:B-----5:R-:W-:Y:S01]  /*22e0*/  FMUL.FTZ R63, R52, R49 ;  /* 0x00000031343f7220 */ /* 0x020fe20000410000 */
        /* <DEDUP_REMOVED lines=8> */
.L_x_8681:
        /* <DEDUP_REMOVED lines=10> */
[----:B------:R-:W-:Y:S01]  /*2410*/  FMUL.FTZ R63, R189, R216 ;  /* 0x000000d8bd3f7220 */ /* 0x000fe20000410000 */
[----:B------:R-:W-:-:S02]  /*2420*/  HADD2.F32 R48, -RZ, R128.H0_H0 ;  /* 0x20000080ff307230 */ /* 0x000fc40000004100 */
[----:B------:R-:W-:Y:S01]  /*2430*/  FMUL.FTZ R65, R189, R50 ;  /* 0x00000032bd417220 */ /* 0x000fe20000410000 */
[----:B------:R-:W-:Y:S02]  /*2440*/  HADD2.F32 R71, -RZ, R235.H0_H0 ;  /* 0x200000ebff477230 */ /* 0x000fe40000004100 */
[-C--:B------:R-:W-:Y:S01]  /*2450*/  FMUL.FTZ R49, R49, R188.reuse ;  /* 0x000000bc31317220 */ /* 0x080fe20000410000 */
[----:B------:R-:W-:Y:S02]  /*2460*/  HADD2.F32 R70, -RZ, R129.H0_H0 ;  /* 0x20000081ff467230 */ /* 0x000fe40000004100 */
[-C--:B------:R-:W-:Y:S01]  /*2470*/  FMUL.FTZ R50, R51, R188.reuse ;  /* 0x000000bc33327220 */ /* 0x080fe20000410000 */
[----:B------:R-:W-:Y:S02]  /*2480*/  HADD2.F32 R101, -RZ, R235.H1_H1 ;  /* 0x300000ebff657230 */ /* 0x000fe40000004100 */
[-C--:B------:R-:W-:Y:S01]  /*2490*/  FMUL.FTZ R51, R63, R188.reuse ;  /* 0x000000bc3f337220 */ /* 0x080fe20000410000 */
        /* <DEDUP_REMOVED lines=8> */
[----:B------:R-:W-:-:S07]  /*2520*/  FMUL.FTZ R51, R100, R101 ;  /* 0x0000006564337220 */ /* 0x000fce0000410000 */
.L_x_8682:
        /* <DEDUP_REMOVED lines=22> */
[--C-:B------:R-:W-:Y:S02]  /*2690*/  HADD2.F32 R51, -RZ, R234.reuse.H0_H0 ;  /* 0x200000eaff337230 */ /* 0x100fe40000004100 */
        /* <DEDUP_REMOVED lines=14> */
.L_x_8683:
        /* <DEDUP_REMOVED lines=8> */
[C---:B0-----:R-:W-:Y:S01]  /*2800*/  FMUL.FTZ R49, R189.reuse, R212 ;  /* 0x000000d4bd317220 */ /* 0x041fe20000410000 */
        /* <DEDUP_REMOVED lines=19> */
.L_x_8684:
        /* <DEDUP_REMOVED lines=37> */
.L_x_8685:
        /* <DEDUP_REMOVED lines=28> */
.L_x_8686:
        /* <DEDUP_REMOVED lines=37> */
.L_x_8687:
        /* <DEDUP_REMOVED lines=28> */
.L_x_8688:
[----:B------:R-:W0:Y:S02]  /*3160*/  @P1 LDC.64 R52, c[0x0][0x478] ;  /* 0x00011e00ff341b82 */ /* 0x000e240000000a00 */
[----:B0-----:R-:W-:-:S04]  /*3170*/  @P1 IMAD.WIDE.U32 R100, R190, 0x10, R52 ;  /* 0x00000010be641825 */ /* 0x001fc800078e0034 */
[----:B------:R-:W-:Y:S01]  /*3180*/  IMAD.WIDE.U32 R190, R190, 0x10, R66 ;  /* 0x00000010bebe7825 */ /* 0x000fe200078e0042 */
[----:B------:R0:W-:Y:S03]  /*3190*/  @P1 STG.E.128 desc[UR8][R100.64], R96 ;  /* 0x0000006064001986 */ /* 0x0001e6000c101d08 */
[----:B------:R-:W-:Y:S01]  /*31a0*/  IMAD.WIDE.U32 R52, R161, 0x10, R68 ;  /* 0x00000010a1347825 */ /* 0x000fe200078e0044 */
[----:B------:R0:W-:Y:S05]  /*31b0*/  STG.E.128 desc[UR8][R190.64], R48 ;  /* 0x00000030be007986 */ /* 0x0001ea000c101d08 */
        /* <DEDUP_REMOVED lines=31> */
.L_x_8689:
        /* <DEDUP_REMOVED lines=12> */
[----:B------:R-:W-:Y:S01]  /*3470*/  FMUL.FTZ R50, R51, R188 ;  /* 0x000000bc33327220 */ /* 0x000fe20000410000 */
[----:B------:R-:W-:-:S02]  /*3480*/  HADD2.F32 R48, -RZ, R136.H0_H0 ;  /* 0x20000088ff307230 */ /* 0x000fc40000004100 */
[-C--:B------:R-:W-:Y:S01]  /*3490*/  FMUL.FTZ R49, R49, R188.reuse ;  /* 0x000000bc31317220 */ /* 0x080fe20000410000 */
[--C-:B------:R-:W-:Y:S02]  /*34a0*/  HADD2.F32 R51, -RZ, R230.reuse.H0_H0 ;  /* 0x200000e6ff337230 */ /* 0x100fe40000004100 */
[-C--:B------:R-:W-:Y:S01]  /*34b0*/  FMUL.FTZ R61, R61, R188.reuse ;  /* 0x000000bc3d3d7220 */ /* 0x080fe20000410000 */
[----:B------:R-:W-:Y:S02]  /*34c0*/  HADD2.F32 R58, -RZ, R137.H0_H0 ;  /* 0x20000089ff3a7230 */ /* 0x000fe40000004100 */
[----:B------:R-:W-:Y:S01]  /*34d0*/  FMUL.FTZ R188, R189, R188 ;  /* 0x000000bcbdbc7220 */ /* 0x000fe20000410000 */
[----:B------:R-:W-:Y:S02]  /*34e0*/  HADD2.F32 R69, -RZ, R230.H1_H1 ;  /* 0x300000e6ff457230 */ /* 0x000fe40000004100 */
        /* <DEDUP_REMOVED lines=8> */
.L_x_8690:
[----:B------:R-:W0:Y:S01]  /*3570*/  @P1 LDC.64 R52, c[0x0][0x478] ;  /* 0x00011e00ff341b82 */ /* 0x000e220000000a00 */
[----:B------:R-:W-:-:S04]  /*3580*/  IMAD.WIDE.U32 R66, R161, 0x10, R66 ;  /* 0x00000010a1427825 */ /* 0x000fc800078e0042 */
[----:B0-----:R-:W-:-:S05]  /*3590*/  @P1 IMAD.WIDE.U32 R52, R161, 0x10, R52 ;  /* 0x00000010a1341825 */ /* 0x001fca00078e0034 */
[----:B------:R1:W-:Y:S04]  /*35a0*/  @P1 STG.E.128 desc[UR8][R52.64], R96 ;  /* 0x0000006034001986 */ /* 0x0003e8000c101d08 */
[----:B------:R1:W-:Y:S01]  /*35b0*/  STG.E.128 desc[UR8][R66.64], R48 ;  /* 0x0000003042007986 */ /* 0x0003e2000c101d08 */
[----:B------:R-:W-:Y:S05]  /*35c0*/  BRA `(.L_x_8691) ;  /* 0x0000001800307947 */ /* 0x000fea0003800000 */
.L_x_8678:
        /* <DEDUP_REMOVED lines=35> */
.L_x_8692:
        /* <DEDUP_REMOVED lines=28> */
.L_x_8693:
        /* <DEDUP_REMOVED lines=19> */
[C---:B------:R-:W-:Y:S01]  /*3af0*/  FFMA.FTZ R96, R189.reuse, R223, R76 ;  /* 0x000000dfbd607223 */ /* 0x040fe2000001004c */
[C---:B------:R-:W-:Y:S01]  /*3b00*/  FFMA.FTZ R97, R189.reuse, R218, R77 ;  /* 0x000000dabd617223 */ /* 0x040fe2000001004d */
[----:B------:R-:W-:Y:S01]  /*3b10*/  FFMA.FTZ R98, R189, R219, R78 ;  /* 0x000000dbbd627223 */ /* 0x000fe2000001004e */
[----:B------:R-:W-:-:S02]  /*3b20*/  HADD2.F32 R48, -RZ, R128.H0_H0 ;  /* 0x20000080ff307230 */ /* 0x000fc40000004100 */
[----:B------:R-:W-:Y:S01]  /*3b30*/  FFMA.FTZ R99, R189, R50, R79 ;  /* 0x00000032bd637223 */ /* 0x000fe2000001004f */
[----:B------:R-:W-:Y:S02]  /*3b40*/  HADD2.F32 R71, -RZ, R235.H0_H0 ;  /* 0x200000ebff477230 */ /* 0x000fe40000004100 */
[-C--:B------:R-:W-:Y:S01]  /*3b50*/  FMUL.FTZ R49, R96, R188.reuse ;  /* 0x000000bc60317220 */ /* 0x080fe20000410000 */
[----:B------:R-:W-:Y:S02]  /*3b60*/  HADD2.F32 R100, -RZ, R129.H0_H0 ;  /* 0x20000081ff647230 */ /* 0x000fe40000004100 */
[-C--:B------:R-:W-:Y:S01]  /*3b70*/  FMUL.FTZ R50, R97, R188.reuse ;  /* 0x000000bc61327220 */ /* 0x080fe20000410000 */
[----:B------:R-:W-:Y:S02]  /*3b80*/  HADD2.F32 R101, -RZ, R235.H1_H1 ;  /* 0x300000ebff657230 */ /* 0x000fe40000004100 */
[-C--:B------:R-:W-:Y:S01]  /*3b90*/  FMUL.FTZ R51, R98, R188.reuse ;  /* 0x000000bc62337220 */ /* 0x080fe20000410000 */
[----:B------:R-:W-:Y:S01]  /*3ba0*/  FMUL.FTZ R70, R99, R188 ;  /* 0x000000bc63467220 */ /* 0x000fe20000410000 */
[-C--:B-----5:R-:W-:Y:S01]  /*3bb0*/  FMUL.FTZ R63, R52, R49.reuse ;  /* 0x00000031343f7220 */ /* 0x0a0fe20000410000 */
[----:B------:R-:W-:Y:S01]  /*3bc0*/  FMUL.FTZ R48, R48, R49 ;  /* 0x0000003130307220 */ /* 0x000fe20000410000 */
[-C--:B------:R-:W-:Y:S01]  /*3bd0*/  FMUL.FTZ R62, R53, R50.reuse ;  /* 0x00000032353e7220 */ /* 0x080fe20000410000 */
[----:B------:R-:W-:Y:S01]  /*3be0*/  FMUL.FTZ R49, R71, R50 ;  /* 0x0000003247317220 */ /* 0x000fe20000410000 */
[-C--:B------:R-:W-:Y:S01]  /*3bf0*/  FMUL.FTZ R65, R54, R51.reuse ;  /* 0x0000003336417220 */ /* 0x080fe20000410000 */
[----:B------:R-:W-:Y:S01]  /*3c00*/  FMUL.FTZ R50, R100, R51 ;  /* 0x0000003364327220 */ /* 0x000fe20000410000 */
[-C--:B------:R-:W-:Y:S01]  /*3c10*/  FMUL.FTZ R64, R55, R70.reuse ;  /* 0x0000004637407220 */ /* 0x080fe20000410000 */
[----:B------:R-:W-:Y:S01]  /*3c20*/  FMUL.FTZ R51, R101, R70 ;  /* 0x0000004665337220 */ /* 0x000fe20000410000 */
[----:B------:R-:W-:Y:S06]  /*3c30*/  BRA `(.L_x_8695) ;  /* 0x0000000000707947 */ /* 0x000fec0003800000 */
.L_x_8694:
        /* <DEDUP_REMOVED lines=20> */
[-C--:B-----5:R-:W-:Y:S01]  /*3d80*/  FMUL.FTZ R62, R53, R50.reuse ;  /* 0x00000032353e7220 */ /* 0x0a0fe20000410000 */
[----:B------:R-:W-:Y:S01]  /*3d90*/  FMUL.FTZ R49, R51, R50 ;  /* 0x0000003233317220 */ /* 0x000fe20000410000 */
[----:B------:R-:W-:Y:S01]  /*3da0*/  FMUL.FTZ R63, R52, R223 ;  /* 0x000000df343f7220 */ /* 0x000fe20000410000 */
[----:B------:R-:W-:Y:S01]  /*3db0*/  FMUL.FTZ R65, R54, R219 ;  /* 0x000000db36417220 */ /* 0x000fe20000410000 */
[-C--:B------:R-:W-:Y:S01]  /*3dc0*/  FMUL.FTZ R64, R55, R100.reuse ;  /* 0x0000006437407220 */ /* 0x080fe20000410000 */
[----:B------:R-:W-:Y:S01]  /*3dd0*/  FMUL.FTZ R48, R48, R223 ;  /* 0x000000df30307220 */ /* 0x000fe20000410000 */
[----:B------:R-:W-:Y:S01]  /*3de0*/  FMUL.FTZ R50, R70, R219 ;  /* 0x000000db46327220 */ /* 0x000fe20000410000 */
[----:B------:R-:W-:-:S07]  /*3df0*/  FMUL.FTZ R51, R71, R100 ;  /* 0x0000006447337220 */ /* 0x000fce0000410000 */
.L_x_8695:
        /* <DEDUP_REMOVED lines=16> */
[C---:B0-----:R-:W-:Y:S01]  /*3f00*/  FFMA.FTZ R96, R189.reuse, R213, R80 ;  /* 0x000000d5bd607223 */ /* 0x041fe20000010050 */
[C---:B------:R-:W-:Y:S01]  /*3f10*/  FFMA.FTZ R97, R189.reuse, R210, R81 ;  /* 0x000000d2bd617223 */ /* 0x040fe20000010051 */
[----:B------:R-:W-:Y:S01]  /*3f20*/  FFMA.FTZ R98, R189, R209, R82 ;  /* 0x000000d1bd627223 */ /* 0x000fe20000010052 */
[----:B------:R-:W-:-:S02]  /*3f30*/  HADD2.F32 R48, -RZ, R130.H0_H0 ;  /* 0x20000082ff307230 */ /* 0x000fc40000004100 */
[----:B------:R-:W-:Y:S01]  /*3f40*/  FFMA.FTZ R99, R189, R206, R83 ;  /* 0x000000cebd637223 */ /* 0x000fe20000010053 */
[--C-:B------:R-:W-:Y:S02]  /*3f50*/  HADD2.F32 R101, -RZ, R234.reuse.H0_H0 ;  /* 0x200000eaff657230 */ /* 0x100fe40000004100 */
        /* <DEDUP_REMOVED lines=15> */
.L_x_8696:
        /* <DEDUP_REMOVED lines=28> */
.L_x_8697:
        /* <DEDUP_REMOVED lines=37> */
.L_x_8698:
        /* <DEDUP_REMOVED lines=22> */
[-C--:B------:R-:W-:Y:S01]  /*45c0*/  FMUL.FTZ R109, R53, R50.reuse ;  /* 0x00000032356d7220 */ /* 0x080fe20000410000 */
[----:B------:R-:W-:Y:S01]  /*45d0*/  FMUL.FTZ R49, R101, R50 ;  /* 0x0000003265317220 */ /* 0x000fe20000410000 */
[-C--:B------:R-:W-:Y:S01]  /*45e0*/  FMUL.FTZ R106, R54, R199.reuse ;  /* 0x000000c7366a7220 */ /* 0x080fe20000410000 */
[-C--:B------:R-:W-:Y:S01]  /*45f0*/  FMUL.FTZ R111, R55, R104.reuse ;  /* 0x00000068376f7220 */ /* 0x080fe20000410000 */
[----:B------:R-:W-:Y:S01]  /*4600*/  FMUL.FTZ R50, R100, R199 ;  /* 0x000000c764327220 */ /* 0x000fe20000410000 */
[----:B------:R-:W-:-:S07]  /*4610*/  FMUL.FTZ R51, R197, R104 ;  /* 0x00000068c5337220 */ /* 0x000fce0000410000 */
.L_x_8699:
        /* <DEDUP_REMOVED lines=37> */
.L_x_8700:
        /* <DEDUP_REMOVED lines=28> */
.L_x_8701:
        /* <DEDUP_REMOVED lines=37> */
.L_x_8702:
        /* <DEDUP_REMOVED lines=12> */
[----:B------:R-:W-:Y:S01]  /*4d40*/  FMUL.FTZ R50, R49, R188 ;  /* 0x000000bc31327220 */ /* 0x000fe20000410000 */
[----:B------:R-:W-:-:S02]  /*4d50*/  HADD2.F32 R49, -RZ, R230.H0_H0 ;  /* 0x200000e6ff317230 */ /* 0x000fc40000004100 */
[-C--:B------:R-:W-:Y:S01]  /*4d60*/  FMUL.FTZ R119, R119, R188.reuse ;  /* 0x000000bc77777220 */ /* 0x080fe20000410000 */
[-C--:B------:R-:W-:Y:S01]  /*4d70*/  FMUL.FTZ R115, R115, R188.reuse ;  /* 0x000000bc73737220 */ /* 0x080fe20000410000 */
[----:B------:R-:W-:Y:S02]  /*4d80*/  HADD2.F32 R48, -RZ, R136.H0_H0 ;  /* 0x20000088ff307230 */ /* 0x000fe40000004100 */
[----:B------:R-:W-:Y:S01]  /*4d90*/  FMUL.FTZ R188, R189, R188 ;  /* 0x000000bcbdbc7220 */ /* 0x000fe20000410000 */
[----:B------:R-:W-:Y:S02]  /*4da0*/  HADD2.F32 R58, -RZ, R137.H0_H0 ;  /* 0x20000089ff3a7230 */ /* 0x000fe40000004100 */
[-C--:B-----5:R-:W-:Y:S01]  /*4db0*/  FMUL.FTZ R101, R53, R50.reuse ;  /* 0x0000003235657220 */ /* 0x0a0fe20000410000 */
[----:B------:R-:W-:Y:S02]  /*4dc0*/  HADD2.F32 R51, -RZ, R230.H1_H1 ;  /* 0x300000e6ff337230 */ /* 0x000fe40000004100 */
[----:B------:R-:W-:Y:S01]  /*4dd0*/  FMUL.FTZ R49, R49, R50 ;  /* 0x0000003231317220 */ /* 0x000fe20000410000 */
[----:B------:R-:W-:Y:S01]  /*4de0*/  FMUL.FTZ R100, R52, R119 ;  /* 0x0000007734647220 */ /* 0x000fe20000410000 */
[----:B------:R-:W-:Y:S01]  /*4df0*/  FMUL.FTZ R54, R54, R115 ;  /* 0x0000007336367220 */ /* 0x000fe20000410000 */
[-C--:B------:R-:W-:Y:S01]  /*4e00*/  FMUL.FTZ R55, R55, R188.reuse ;  /* 0x000000bc37377220 */ /* 0x080fe20000410000 */
[----:B------:R-:W-:Y:S01]  /*4e10*/  FMUL.FTZ R48, R48, R119 ;  /* 0x0000007730307220 */ /* 0x000fe20000410000 */
[----:B------:R-:W-:Y:S01]  /*4e20*/  FMUL.FTZ R50, R58, R115 ;  /* 0x000000733a327220 */ /* 0x000fe20000410000 */
[----:B------:R-:W-:-:S07]  /*4e30*/  FMUL.FTZ R51, R51, R188 ;  /* 0x000000bc33337220 */ /* 0x000fce0000410000 */
.L_x_8703:
[----:B------:R-:W0:Y:S01]  /*4e40*/  @P1 LDC.64 R52, c[0x0][0x478] ;  /* 0x00011e00ff341b82 */ /* 0x000e220000000a00 */
[----:B------:R-:W-:-:S04]  /*4e50*/  IMAD.WIDE.U32 R66, R161, 0x10, R66 ;  /* 0x00000010a1427825 */ /* 0x000fc800078e0042 */
[----:B0-----:R-:W-:-:S05]  /*4e60*/  @P1 IMAD.WIDE.U32 R52, R161, 0x10, R52 ;  /* 0x00000010a1341825 */ /* 0x001fca00078e0034 */
[----:B------:R0:W-:Y:S04]  /*4e70*/  @P1 STG.E.128 desc[UR8][R52.64], R96 ;  /* 0x0000006034001986 */ /* 0x0001e8000c101d08 */
[----:B------:R0:W-:Y:S02]  /*4e80*/  STG.E.128 desc[UR8][R66.64], R48 ;  /* 0x0000003042007986 */ /* 0x0001e4000c101d08 */
.L_x_8691:
        /* <DEDUP_REMOVED lines=101> */
.L_x_8675:
        /* <DEDUP_REMOVED lines=11> */
[----:B----4-:R-:W-:-:S05]  /*5590*/  IMAD.WIDE.U32 R6, R9, 0x10, R6 ;  /* 0x0000001009067825 */ /* 0x010fca00078e0006 */
        /* <DEDUP_REMOVED lines=17> */
.L_x_8705:
        /* <DEDUP_REMOVED lines=13> */
.L_x_10819:


//--------------------- .text._ZN10layer_norm13ln_bwd_kernelINS_13Kernel_traitsI6__halfffffjLj6144ELj1ELj1ELj8ELj16ENS_18Kernel_traits_baseILj6144ES2_ffffjLj256EEEEELb0ELb1ELb1ELb0EEEvNS_9BwdParamsE --------------------------
	.section	.text._ZN10layer_norm13ln_bwd_kernelINS_13Kernel_traitsI6__halfffffjLj6144ELj1ELj1ELj8ELj16ENS_18Kernel_traits_baseILj6144ES2_ffffjLj256EEEEELb0ELb1ELb1ELb0EEEvNS_9BwdParamsE,"ax",@progbits
	.align	128
        .global         _ZN10layer_norm13ln_bwd_kernelINS_13Kernel_traitsI6__halfffffjLj6144ELj1ELj1ELj8ELj16ENS_18Kernel_traits_baseILj6144ES2_ffffjLj256EEEEELb0ELb1ELb1ELb0EEEvNS_9BwdParamsE
        .type           _ZN10layer_norm13ln_bwd_kernelINS_13Kernel_traitsI6__halfffffjLj6144ELj1ELj1ELj8ELj16ENS_18Kernel_traits_baseILj6144ES2_ffffjLj256EEEEELb0ELb1ELb1ELb0EEEvNS_9BwdParamsE,@function
        .size           _ZN10layer_norm13ln_bwd_kernelINS_13Kernel_traitsI6__halfffffjLj6144ELj1ELj1ELj8ELj16ENS_18Kernel_traits_baseILj6144ES2_ffffjLj256EEEEELb0ELb1ELb1ELb0EEEvNS_9BwdParamsE,(.L_x_10820 - _ZN10layer_norm13ln_bwd_kernelINS_13Kernel_traitsI6__halfffffjLj6144ELj1ELj1ELj8ELj16ENS_18Kernel_traits_baseILj6144ES2_ffffjLj256EEEEELb0ELb1ELb1ELb0EEEvNS_9BwdParamsE)
        .other          _ZN10layer_norm13ln_bwd_kernelINS_13Kernel_traitsI6__halfffffjLj6144ELj1ELj1ELj8ELj16ENS_18Kernel_traits_baseILj6144ES2_ffffjLj256EEEEELb0ELb1ELb1ELb0EEEvNS_9BwdParamsE,@"STO_CUDA_ENTRY STV_DEFAULT"
_ZN10layer_norm13ln_bwd_kernelINS_13Kernel_traitsI6__halfffffjLj6144ELj1ELj1ELj8ELj16ENS_18Kernel_traits_baseILj6144ES2_ffffjLj256EEEEELb0ELb1ELb1ELb0EEEvNS_9BwdParamsE:
.text._ZN10layer_norm13ln_bwd_kernelINS_13Kernel_traitsI6__halfffffjLj6144ELj1ELj1ELj8ELj16ENS_18Kernel_traits_baseILj6144ES2_ffffjLj256EEEEELb0ELb1ELb1ELb0EEEvNS_9BwdParamsE:
        /* <DEDUP_REMOVED lines=18> */
[----:B------:R-:W-:-:S02]  /*0120*/  P2R R116, PR, RZ, 0x20 ;  /* 0x00000020ff747803 */ /* 0x000fc40000000000 */
[----:B------:R-:W-:Y:S02]  /*0130*/  P2R R120, PR, RZ, 0x8 ;  /* 0x00000008ff787803 */ /* 0x000fe40000000000 */
[----:B------:R-:W-:Y:S02]  /*0140*/  CS2R R34, SRZ ;  /* 0x0000000000227805 */ /* 0x000fe4000001ff00 */
[----:B------:R-:W-:Y:S01]  /*0150*/  P2R R118, PR, RZ, 0x10 ;  /* 0x00000010ff767803 */ /* 0x000fe20000000000 */
[----:B------:R-:W1:Y:S08]  /*0160*/  @P5 LDC.64 R4, c[0x0][0x3d0] ;  /* 0x0000f400ff045b82 */ /* 0x000e700000000a00 */
[----:B------:R-:W4:Y:S08]  /*0170*/  @P5 LDC.64 R6, c[0x0][0x3e8] ;  /* 0x0000fa00ff065b82 */ /* 0x000f300000000a00 */
[----:B------:R-:W3:Y:S08]  /*0180*/  @P4 LDC.64 R8, c[0x0][0x3d0] ;  /* 0x0000f400ff084b82 */ /* 0x000ef00000000a00 */
[----:B------:R-:W0:Y:S01]  /*0190*/  @P4 LDC.64 R10, c[0x0][0x3e8] ;  /* 0x0000fa00ff0a4b82 */ /* 0x000e220000000a00 */
[----:B-1----:R-:W-:-:S07]  /*01a0*/  @P5 IMAD.WIDE.U32 R4, R33, 0x8, R4 ;  /* 0x0000000821045825 */ /* 0x002fce00078e0004 */
[----:B------:R-:W1:Y:S01]  /*01b0*/  @P0 LDC.64 R12, c[0x0][0x3d0] ;  /* 0x0000f400ff0c0b82 */ /* 0x000e620000000a00 */
[C---:B----4-:R-:W-:Y:S01]  /*01c0*/  @P5 IMAD.WIDE.U32 R6, R33.reuse, 0x8, R6 ;  /* 0x0000000821065825 */ /* 0x050fe200078e0006 */
[----:B------:R-:W-:Y:S01]  /*01d0*/  @P5 LOP3.LUT R33, R33, 0x100, RZ, 0xfc, !PT ;  /* 0x0000010021215812 */ /* 0x000fe200078efcff */
[----:B--2---:R2:W5:Y:S05]  /*01e0*/  @P5 LDG.E.64 R78, desc[UR10][R4.64] ;  /* 0x0000000a044e5981 */ /* 0x00456a000c1e1b00 */
[----:B------:R-:W4:Y:S01]  /*01f0*/  @P0 LDC.64 R14, c[0x0][0x3e8] ;  /* 0x0000fa00ff0e0b82 */ /* 0x000f220000000a00 */
[----:B---3--:R-:W-:-:S07]  /*0200*/  @P4 IMAD.WIDE.U32 R8, R33, 0x8, R8 ;  /* 0x0000000821084825 */ /* 0x008fce00078e0008 */
[----:B------:R-:W3:Y:S01]  /*0210*/  @P1 LDC.64 R20, c[0x0][0x3d0] ;  /* 0x0000f400ff141b82 */ /* 0x000ee20000000a00 */
[C---:B0-----:R-:W-:Y:S01]  /*0220*/  @P4 IMAD.WIDE.U32 R10, R33.reuse, 0x8, R10 ;  /* 0x00000008210a4825 */ /* 0x041fe200078e000a */
[----:B------:R-:W-:Y:S01]  /*0230*/  @P4 IADD3 R33, PT, PT, R33, 0x100, RZ ;  /* 0x0000010021214810 */ /* 0x000fe20007ffe0ff */
[----:B------:R0:W5:Y:S05]  /*0240*/  @P5 LDG.E.64 R80, desc[UR10][R6.64] ;  /* 0x0000000a06505981 */ /* 0x00016a000c1e1b00 */
[----:B------:R-:W2:Y:S01]  /*0250*/  @P1 LDC.64 R22, c[0x0][0x3e8] ;  /* 0x0000fa00ff161b82 */ /* 0x000ea20000000a00 */
[----:B-1----:R-:W-:-:S07]  /*0260*/  @P0 IMAD.WIDE.U32 R16, R33, 0x8, R12 ;  /* 0x0000000821100825 */ /* 0x002fce00078e000c */
[----:B------:R-:W1:Y:S01]  /*0270*/  @P2 LDC.64 R24, c[0x0][0x3d0] ;  /* 0x0000f400ff182b82 */ /* 0x000e620000000a00 */
[C---:B----4-:R-:W-:Y:S01]  /*0280*/  @P0 IMAD.WIDE.U32 R18, R33.reuse, 0x8, R14 ;  /* 0x0000000821120825 */ /* 0x050fe200078e000e */
[----:B------:R-:W-:Y:S01]  /*0290*/  @P0 IADD3 R33, PT, PT, R33, 0x100, RZ ;  /* 0x0000010021210810 */ /* 0x000fe20007ffe0ff */
[----:B------:R4:W5:Y:S05]  /*02a0*/  @P4 LDG.E.64 R82, desc[UR10][R8.64] ;  /* 0x0000000a08524981 */ /* 0x00096a000c1e1b00 */
[----:B------:R-:W4:Y:S01]  /*02b0*/  @P2 LDC.64 R26, c[0x0][0x3e8] ;  /* 0x0000fa00ff1a2b82 */ /* 0x000f220000000a00 */
[----:B---3--:R-:W-:-:S07]  /*02c0*/  @P1 IMAD.WIDE.U32 R20, R33, 0x8, R20 ;  /* 0x0000000821141825 */ /* 0x008fce00078e0014 */
[----:B------:R-:W3:Y:S01]  /*02d0*/  @P3 LDC.64 R28, c[0x0][0x3d0] ;  /* 0x0000f400ff1c3b82 */ /* 0x000ee20000000a00 */
[C---:B--2---:R-:W-:Y:S01]  /*02e0*/  @P1 IMAD.WIDE.U32 R22, R33.reuse, 0x8, R22 ;  /* 0x0000000821161825 */ /* 0x044fe200078e0016 */
[----:B------:R-:W-:Y:S01]  /*02f0*/  @P1 IADD3 R33, PT, PT, R33, 0x100, RZ ;  /* 0x0000010021211810 */ /* 0x000fe20007ffe0ff */
[----:B------:R2:W5:Y:S05]  /*0300*/  @P4 LDG.E.64 R84, desc[UR10][R10.64] ;  /* 0x0000000a0a544981 */ /* 0x00056a000c1e1b00 */
[----:B------:R-:W3:Y:S01]  /*0310*/  @P3 LDC.64 R30, c[0x0][0x3e8] ;  /* 0x0000fa00ff1e3b82 */ /* 0x000ee20000000a00 */
[----:B-1----:R-:W-:Y:S01]  /*0320*/  @P2 IMAD.WIDE.U32 R24, R33, 0x8, R24 ;  /* 0x0000000821182825 */ /* 0x002fe200078e0018 */
[----:B------:R-:W-:Y:S01]  /*0330*/  MOV R130, UR4 ;  /* 0x0000000400827c02 */ /* 0x000fe20008000f00 */
[----:B------:R1:W5:Y:S01]  /*0340*/  @P0 LDG.E.64 R86, desc[UR10][R16.64] ;  /* 0x0000000a10560981 */ /* 0x000362000c1e1b00 */
[----:B------:R-:W-:-:S02]  /*0350*/  CS2R R4, SRZ ;  /* 0x0000000000047805 */ /* 0x000fc4000001ff00 */
[----:B0-----:R-:W-:Y:S02]  /*0360*/  CS2R R6, SRZ ;  /* 0x0000000000067805 */ /* 0x001fe4000001ff00 */
[----:B----4-:R-:W-:Y:S01]  /*0370*/  CS2R R8, SRZ ;  /* 0x0000000000087805 */ /* 0x010fe2000001ff00 */
[----:B------:R0:W5:Y:S01]  /*0380*/  @P0 LDG.E.64 R88, desc[UR10][R18.64] ;  /* 0x0000000a12580981 */ /* 0x000162000c1e1b00 */
[C---:B------:R-:W-:Y:S01]  /*0390*/  @P2 IMAD.WIDE.U32 R26, R33.reuse, 0x8, R26 ;  /* 0x00000008211a2825 */ /* 0x040fe200078e001a */
[----:B------:R-:W-:Y:S02]  /*03a0*/  @P2 IADD3 R33, PT, PT, R33, 0x100, RZ ;  /* 0x0000010021212810 */ /* 0x000fe40007ffe0ff */
[----:B--2---:R-:W-:Y:S01]  /*03b0*/  CS2R R10, SRZ ;  /* 0x00000000000a7805 */ /* 0x004fe2000001ff00 */
[----:B------:R-:W5:Y:S01]  /*03c0*/  @P1 LDG.E.64 R90, desc[UR10][R20.64] ;  /* 0x0000000a145a1981 */ /* 0x000f62000c1e1b00 */
[----:B------:R-:W-:Y:S02]  /*03d0*/  CS2R R36, SRZ ;  /* 0x0000000000247805 */ /* 0x000fe4000001ff00 */
[----:B-1----:R-:W-:-:S02]  /*03e0*/  CS2R R16, SRZ ;  /* 0x0000000000107805 */ /* 0x002fc4000001ff00 */
[----:B------:R-:W-:Y:S01]  /*03f0*/  CS2R R38, SRZ ;  /* 0x0000000000267805 */ /* 0x000fe2000001ff00 */
[----:B------:R-:W5:Y:S01]  /*0400*/  @P1 LDG.E.64 R92, desc[UR10][R22.64] ;  /* 0x0000000a165c1981 */ /* 0x000f62000c1e1b00 */
[C---:B---3--:R-:W-:Y:S01]  /*0410*/  @P3 IMAD.WIDE.U32 R12, R33.reuse, 0x8, R28 ;  /* 0x00000008210c3825 */ /* 0x048fe200078e001c */
[----:B0-----:R-:W-:Y:S02]  /*0420*/  CS2R R18, SRZ ;  /* 0x0000000000127805 */ /* 0x001fe4000001ff00 */
[----:B------:R-:W-:Y:S01]  /*0430*/  CS2R R40, SRZ ;  /* 0x0000000000287805 */ /* 0x000fe2000001ff00 */
[----:B------:R-:W5:Y:S04]  /*0440*/  @P2 LDG.E.64 R94, desc[UR10][R24.64] ;  /* 0x0000000a185e2981 */ /* 0x000f68000c1e1b00 */
[----:B------:R0:W5:Y:S01]  /*0450*/  @P3 LDG.E.64 R96, desc[UR10][R12.64] ;  /* 0x0000000a0c603981 */ /* 0x000162000c1e1b00 */
[----:B------:R-:W-:Y:S01]  /*0460*/  @P3 IMAD.WIDE.U32 R14, R33, 0x8, R30 ;  /* 0x00000008210e3825 */ /* 0x000fe200078e001e */
[----:B------:R-:W-:-:S02]  /*0470*/  CS2R R42, SRZ ;  /* 0x00000000002a7805 */ /* 0x000fc4000001ff00 */
[----:B------:R-:W-:Y:S01]  /*0480*/  CS2R R44, SRZ ;  /* 0x00000000002c7805 */ /* 0x000fe2000001ff00 */
[----:B------:R1:W5:Y:S04]  /*0490*/  @P2 LDG.E.64 R76, desc[UR10][R26.64] ;  /* 0x0000000a1a4c2981 */ /* 0x000368000c1e1b00 */
[----:B------:R2:W5:Y:S01]  /*04a0*/  @P3 LDG.E.64 R2, desc[UR10][R14.64] ;  /* 0x0000000a0e023981 */ /* 0x000562000c1e1b00 */
[----:B------:R-:W-:Y:S02]  /*04b0*/  ISETP.GE.AND P3, PT, R130, UR5, PT ;  /* 0x0000000582007c0c */ /* 0x000fe4000bf66270 */
[----:B0-----:R-:W-:Y:S02]  /*04c0*/  CS2R R12, SRZ ;  /* 0x00000000000c7805 */ /* 0x001fe4000001ff00 */
[----:B------:R-:W-:-:S02]  /*04d0*/  CS2R R20, SRZ ;  /* 0x0000000000147805 */ /* 0x000fc4000001ff00 */
[----:B------:R-:W-:Y:S02]  /*04e0*/  CS2R R22, SRZ ;  /* 0x0000000000167805 */ /* 0x000fe4000001ff00 */
[----:B------:R-:W-:Y:S02]  /*04f0*/  CS2R R24, SRZ ;  /* 0x0000000000187805 */ /* 0x000fe4000001ff00 */
[----:B-1----:R-:W-:Y:S02]  /*0500*/  CS2R R26, SRZ ;  /* 0x00000000001a7805 */ /* 0x002fe4000001ff00 */
[----:B------:R-:W-:Y:S02]  /*0510*/  CS2R R28, SRZ ;  /* 0x00000000001c7805 */ /* 0x000fe4000001ff00 */
[----:B------:R-:W-:Y:S02]  /*0520*/  CS2R R30, SRZ ;  /* 0x00000000001e7805 */ /* 0x000fe4000001ff00 */
[----:B------:R-:W-:-:S02]  /*0530*/  CS2R R32, SRZ ;  /* 0x0000000000207805 */ /* 0x000fc4000001ff00 */
[----:B--2---:R-:W-:Y:S02]  /*0540*/  CS2R R14, SRZ ;  /* 0x00000000000e7805 */ /* 0x004fe4000001ff00 */
        /* <DEDUP_REMOVED lines=15> */
[----:B------:R-:W-:Y:S06]  /*0640*/  @P3 BRA `(.L_x_8706) ;  /* 0x0000006c00503947 */ /* 0x000fec0003800000 */
[----:B-----5:R-:W-:Y:S02]  /*0650*/  MOV R203, R2 ;  /* 0x0000000200cb7202 */ /* 0x020fe40000000f00 */
        /* <DEDUP_REMOVED lines=49> */
[----:B------:R-:W-:Y:S01]  /*0970*/  MOV R194, R81 ;  /* 0x0000005100c27202 */ /* 0x000fe20000000f00 */
[----:B------:R-:W-:Y:S01]  /*0980*/  UPLOP3.LUT UP1, UPT, UPT, UPT, UPT, 0x40, 0x4 ;  /* 0x000000000004789c */ /* 0x000fe20003f2e870 */
[----:B------:R-:W-:Y:S01]  /*0990*/  SHF.R.U32.HI R16, RZ, 0x10, R81 ;  /* 0x00000010ff107819 */ /* 0x000fe20000011651 */
[----:B------:R-:W0:Y:S01]  /*09a0*/  LDCU UR15, c[0x0][0x40c] ;  /* 0x00008180ff0f77ac */ /* 0x000e220008000800 */
[----:B------:R-:W-:Y:S02]  /*09b0*/  MOV R195, R84 ;  /* 0x0000005400c37202 */ /* 0x000fe40000000f00 */
[----:B------:R-:W-:Y:S01]  /*09c0*/  SHF.R.U64 R17, R84, 0x10, R85 ;  /* 0x0000001054117819 */ /* 0x000fe20000001255 */
[----:B------:R-:W1:Y:S01]  /*09d0*/  LDCU.U8 UR9, c[0x0][0x410] ;  /* 0x00008200ff0977ac */ /* 0x000e620008000000 */
[----:B------:R-:W-:-:S02]  /*09e0*/  MOV R196, R85 ;  /* 0x0000005500c47202 */ /* 0x000fc40000000f00 */
[----:B------:R-:W-:Y:S01]  /*09f0*/  SHF.R.U32.HI R18, RZ, 0x10, R85 ;  /* 0x00000010ff127819 */ /* 0x000fe20000011655 */
[----:B------:R-:W2:Y:S01]  /*0a00*/  LDCU UR14, c[0x0][0x400] ;  /* 0x00008000ff0e77ac */ /* 0x000ea20008000800 */
[----:B------:R-:W-:Y:S02]  /*0a10*/  MOV R197, R88 ;  /* 0x0000005800c57202 */ /* 0x000fe40000000f00 */
[--C-:B------:R-:W-:Y:S01]  /*0a20*/  SHF.R.U64 R19, R88, 0x10, R89.reuse ;  /* 0x0000001058137819 */ /* 0x100fe20000001259 */
[----:B------:R-:W3:Y:S01]  /*0a30*/  LDCU.64 UR12, c[0x0][0x438] ;  /* 0x00008700ff0c77ac */ /* 0x000ee20008000a00 */
[----:B------:R-:W-:Y:S02]  /*0a40*/  MOV R198, R89 ;  /* 0x0000005900c67202 */ /* 0x000fe40000000f00 */
[----:B------:R-:W-:Y:S01]  /*0a50*/  SHF.R.U32.HI R20, RZ, 0x10, R89 ;  /* 0x00000010ff147819 */ /* 0x000fe20000011659 */
[----:B------:R-:W4:Y:S01]  /*0a60*/  LDCU.64 UR6, c[0x0][0x478] ;  /* 0x00008f00ff0677ac */ /* 0x000f220008000a00 */
[----:B------:R-:W-:-:S02]  /*0a70*/  MOV R199, R92 ;  /* 0x0000005c00c77202 */ /* 0x000fc40000000f00 */
[--C-:B------:R-:W-:Y:S02]  /*0a80*/  SHF.R.U64 R21, R92, 0x10, R93.reuse ;  /* 0x000000105c157819 */ /* 0x100fe4000000125d */
[----:B------:R-:W-:Y:S02]  /*0a90*/  MOV R200, R93 ;  /* 0x0000005d00c87202 */ /* 0x000fe40000000f00 */
[----:B------:R-:W-:Y:S02]  /*0aa0*/  SHF.R.U32.HI R22, RZ, 0x10, R93 ;  /* 0x00000010ff167819 */ /* 0x000fe4000001165d */
[----:B------:R-:W-:Y:S02]  /*0ab0*/  MOV R201, R76 ;  /* 0x0000004c00c97202 */ /* 0x000fe40000000f00 */
[----:B------:R-:W-:Y:S02]  /*0ac0*/  SHF.R.U64 R23, R76, 0x10, R77 ;  /* 0x000000104c177819 */ /* 0x000fe4000000124d */
[----:B------:R-:W-:-:S02]  /*0ad0*/  MOV R202, R77 ;  /* 0x0000004d00ca7202 */ /* 0x000fc40000000f00 */
[----:B------:R-:W-:Y:S02]  /*0ae0*/  SHF.R.U32.HI R24, RZ, 0x10, R77 ;  /* 0x00000010ff187819 */ /* 0x000fe4000001164d */
[----:B------:R-:W-:Y:S02]  /*0af0*/  SHF.R.U64 R2, R2, 0x10, R3 ;  /* 0x0000001002027819 */ /* 0x000fe40000001203 */
[----:B------:R-:W-:Y:S02]  /*0b00*/  MOV R204, R3 ;  /* 0x0000000300cc7202 */ /* 0x000fe40000000f00 */
[----:B------:R-:W-:Y:S02]  /*0b10*/  MOV R138, R78 ;  /* 0x0000004e008a7202 */ /* 0x000fe40000000f00 */
[----:B------:R-:W-:Y:S02]  /*0b20*/  SHF.R.U64 R0, R78, 0x10, R79 ;  /* 0x000000104e007819 */ /* 0x000fe4000000124f */
[----:B------:R-:W-:-:S02]  /*0b30*/  SHF.R.U32.HI R3, RZ, 0x10, R3 ;  /* 0x00000010ff037819 */ /* 0x000fc40000011603 */
[----:B------:R-:W-:Y:S02]  /*0b40*/  PRMT R137, R4, 0x5410, R137 ;  /* 0x0000541004897816 */ /* 0x000fe40000000089 */
[----:B------:R-:W-:Y:S02]  /*0b50*/  PRMT R136, R5, 0x5410, R136 ;  /* 0x0000541005887816 */ /* 0x000fe40000000088 */
[----:B------:R-:W-:Y:S02]  /*0b60*/  CS2R R4, SRZ ;  /* 0x0000000000047805 */ /* 0x000fe4000001ff00 */
[----:B------:R-:W-:Y:S02]  /*0b70*/  PRMT R135, R6, 0x5410, R135 ;  /* 0x0000541006877816 */ /* 0x000fe40000000087 */
[----:B------:R-:W-:Y:S02]  /*0b80*/  PRMT R134, R7, 0x5410, R134 ;  /* 0x0000541007867816 */ /* 0x000fe40000000086 */
[----:B------:R-:W-:-:S02]  /*0b90*/  CS2R R6, SRZ ;  /* 0x0000000000067805 */ /* 0x000fc4000001ff00 */
        /* <DEDUP_REMOVED lines=29> */
.L_x_8800:
        /* <DEDUP_REMOVED lines=16> */
[----:B------:R0:W2:Y:S01]  /*0e70*/  LDG.E R112, desc[UR10][R112.64] ;  /* 0x0000000a70707981 */ /* 0x0000a2000c1e1900 */
[----:B------:R-:W-:Y:S01]  /*0e80*/  IADD3 R114, PT, PT, R129, -0x1, RZ ;  /* 0xffffffff81727810 */ /* 0x000fe20007ffe0ff */
[-C--:B-1----:R-:W-:Y:S01]  /*0e90*/  IMAD R0, R130, R133.reuse, RZ ;  /* 0x0000008582007224 */ /* 0x082fe200078e02ff */
[C---:B------:R-:W-:Y:S01]  /*0ea0*/  ISETP.GE.U32.AND P0, PT, R131.reuse, 0x100, PT ;  /* 0x000001008300780c */ /* 0x040fe20003f06070 */
[----:B------:R-:W1:Y:S01]  /*0eb0*/  S2R R132, SR_TID.X ;  /* 0x0000000000847919 */ /* 0x000e620000002100 */
[----:B------:R-:W-:Y:S01]  /*0ec0*/  ISETP.NE.AND P6, PT, RZ, UR9, PT ;  /* 0x00000009ff007c0c */ /* 0x000fe2000bfc5270 */
[----:B------:R-:W-:Y:S01]  /*0ed0*/  IMAD R114, R114, R133, RZ ;  /* 0x0000008572727224 */ /* 0x000fe200078e02ff */
[----:B------:R-:W-:Y:S01]  /*0ee0*/  SHF.R.S32.HI R115, RZ, 0x1f, R0 ;  /* 0x0000001fff737819 */ /* 0x000fe20000011400 */
[----:B------:R-:W-:Y:S01]  /*0ef0*/  BSSY.RECONVERGENT B1, `(.L_x_8709) ;  /* 0x000003c000017945 */ /* 0x000fe20003800200 */
[----:B------:R-:W-:Y:S02]  /*0f00*/  ISETP.GE.U32.AND P1, PT, R131, 0x200, PT ;  /* 0x000002008300780c */ /* 0x000fe40003f26070 */
[----:B------:R-:W-:-:S02]  /*0f10*/  CS2R R124, SRZ ;  /* 0x00000000007c7805 */ /* 0x000fc4000001ff00 */
[----:B------:R-:W-:Y:S02]  /*0f20*/  LEA.HI R115, R115, R0, RZ, 0x2 ;  /* 0x0000000073737211 */ /* 0x000fe400078f10ff */
[----:B0-----:R-:W-:Y:S02]  /*0f30*/  SHF.R.S32.HI R113, RZ, 0x1f, R114 ;  /* 0x0000001fff717819 */ /* 0x001fe40000011472 */
[----:B------:R-:W-:Y:S02]  /*0f40*/  ISETP.GE.U32.AND P2, PT, R131, 0x300, PT ;  /* 0x000003008300780c */ /* 0x000fe40003f46070 */
[----:B------:R-:W-:Y:S02]  /*0f50*/  LEA.HI R113, R113, R114, RZ, 0x2 ;  /* 0x0000007271717211 */ /* 0x000fe400078f10ff */
[C---:B------:R-:W-:Y:S02]  /*0f60*/  ISETP.GE.U32.AND P4, PT, R131.reuse, 0x400, PT ;  /* 0x000004008300780c */ /* 0x040fe40003f86070 */
[----:B------:R-:W-:-:S02]  /*0f70*/  ISETP.GE.U32.AND P5, PT, R131, 0x500, PT ;  /* 0x000005008300780c */ /* 0x000fc40003fa6070 */
[-C--:B-1----:R-:W-:Y:S02]  /*0f80*/  LEA.HI.SX32 R0, R115, R132.reuse, 0x1e ;  /* 0x0000008473007211 */ /* 0x082fe400078ff2ff */
[----:B------:R-:W-:Y:S02]  /*0f90*/  LEA.HI.SX32 R126, R113, R132, 0x1e ;  /* 0x00000084717e7211 */ /* 0x000fe400078ff2ff */
[----:B------:R-:W-:Y:S02]  /*0fa0*/  MOV R123, R0 ;  /* 0x00000000007b7202 */ /* 0x000fe40000000f00 */
[----:B--2---:R-:W-:Y:S02]  /*0fb0*/  FSEL R122, R112, RZ, !P6 ;  /* 0x000000ff707a7208 */ /* 0x004fe40007000000 */
[----:B------:R-:W-:Y:S01]  /*0fc0*/  ISETP.GE.U32.AND P6, PT, R131, 0x600, PT ;  /* 0x000006008300780c */ /* 0x000fe20003fc6070 */
[----:B------:R-:W-:-:S12]  /*0fd0*/  @!P0 BRA `(.L_x_8710) ;  /* 0x0000000000b48947 */ /* 0x000fd80003800000 */
        /* <DEDUP_REMOVED lines=12> */
[----:B------:R-:W-:Y:S02]  /*10a0*/  IADD3 R126, PT, PT, R126, 0x100, RZ ;  /* 0x000001007e7e7810 */ /* 0x000fe40007ffe0ff */
[----:B------:R-:W-:Y:S01]  /*10b0*/  IADD3 R123, PT, PT, R123, 0x100, RZ ;  /* 0x000001007b7b7810 */ /* 0x000fe20007ffe0ff */
[C---:B---3--:R-:W-:Y:S01]  /*10c0*/  FADD.FTZ R3, -R122.reuse, R116 ;  /* 0x000000747a037221 */ /* 0x048fe20000010100 */
[C---:B------:R-:W-:Y:S01]  /*10d0*/  FADD.FTZ R127, -R122.reuse, R117 ;  /* 0x000000757a7f7221 */ /* 0x040fe20000010100 */
[----:B------:R-:W-:Y:S02]  /*10e0*/  HADD2.F32 R116, -RZ, R138.H0_H0 ;  /* 0x2000008aff747230 */ /* 0x000fe40000004100 */
[----:B------:R-:W-:Y:S01]  /*10f0*/  FADD.FTZ R161, -R122, R118 ;  /* 0x000000767aa17221 */ /* 0x000fe20000010100 */
[C---:B-----5:R-:W-:Y:S01]  /*1100*/  FMUL.FTZ R3, R128.reuse, R3 ;  /* 0x0000000380037220 */ /* 0x060fe20000410000 */
[----:B------:R-:W-:Y:S01]  /*1110*/  FMUL.FTZ R162, R128, R127 ;  /* 0x0000007f80a27220 */ /* 0x000fe20000410000 */
[----:B------:R-:W-:-:S02]  /*1120*/  HADD2.F32 R117, -RZ, R137.H1_H1 ;  /* 0x30000089ff757230 */ /* 0x000fc40000004100 */
[----:B------:R-:W-:Y:S01]  /*1130*/  FMUL.FTZ R161, R128, R161 ;  /* 0x000000a180a17220 */ /* 0x000fe20000410000 */
[----:B----4-:R-:W-:Y:S01]  /*1140*/  FMUL.FTZ R148, R112, R125 ;  /* 0x0000007d70947220 */ /* 0x010fe20000410000 */
        /* <DEDUP_REMOVED lines=8> */
[----:B------:R-:W-:-:S02]  /*11d0*/  HADD2.F32 R116, -RZ, R137.H0_H0 ;  /* 0x20000089ff747230 */ /* 0x000fc40000004100 */
        /* <DEDUP_REMOVED lines=13> */
.L_x_8710:
[----:B------:R-:W-:Y:S05]  /*12b0*/  BSYNC.RECONVERGENT B1 ;  /* 0x0000000000017941 */ /* 0x000fea0003800200 */
.L_x_8709:
        /* <DEDUP_REMOVED lines=47> */
.L_x_8712:
[----:B------:R-:W-:Y:S05]  /*15b0*/  BSYNC.RECONVERGENT B1 ;  /* 0x0000000000017941 */ /* 0x000fea0003800200 */
.L_x_8711:
        /* <DEDUP_REMOVED lines=22> */
[----:B------:R-:W-:-:S02]  /*1720*/  HADD2.F32 R117, -RZ, R185.H0_H0 ;  /* 0x200000b9ff757230 */ /* 0x000fc40000004100 */
        /* <DEDUP_REMOVED lines=24> */
.L_x_8714:
[----:B------:R-:W-:Y:S05]  /*18b0*/  BSYNC.RECONVERGENT B1 ;  /* 0x0000000000017941 */ /* 0x000fea0003800200 */
.L_x_8713:
        /* <DEDUP_REMOVED lines=47> */
.L_x_8716:
[----:B------:R-:W-:Y:S05]  /*1bb0*/  BSYNC.RECONVERGENT B1 ;  /* 0x0000000000017941 */ /* 0x000fea0003800200 */
.L_x_8715:
        /* <DEDUP_REMOVED lines=47> */
.L_x_8718:
[----:B------:R-:W-:Y:S05]  /*1eb0*/  BSYNC.RECONVERGENT B1 ;  /* 0x0000000000017941 */ /* 0x000fea0003800200 */
.L_x_8717:
        /* <DEDUP_REMOVED lines=12> */
[--C-:B------:R-:W-:Y:S02]  /*1f80*/  HADD2.F32 R139, -RZ, R191.reuse.H0_H0 ;  /* 0x200000bfff8b7230 */ /* 0x100fe40000004100 */
[----:B------:R-:W-:Y:S02]  /*1f90*/  HADD2.F32 R150, -RZ, R191.H1_H1 ;  /* 0x300000bfff967230 */ /* 0x000fe40000004100 */
[--C-:B------:R-:W-:Y:S02]  /*1fa0*/  HADD2.F32 R181, -RZ, R192.reuse.H0_H0 ;  /* 0x200000c0ffb57230 */ /* 0x100fe40000004100 */
[----:B------:R-:W-:Y:S02]  /*1fb0*/  HADD2.F32 R184, -RZ, R192.H1_H1 ;  /* 0x300000c0ffb87230 */ /* 0x000fe40000004100 */
[C---:B---3--:R-:W-:Y:S01]  /*1fc0*/  FADD.FTZ R123, -R122.reuse, R117 ;  /* 0x000000757a7b7221 */ /* 0x048fe20000010100 */
[C---:B------:R-:W-:Y:S01]  /*1fd0*/  FADD.FTZ R141, -R122.reuse, R116 ;  /* 0x000000747a8d7221 */ /* 0x040fe20000010100 */
[C---:B------:R-:W-:Y:S01]  /*1fe0*/  FADD.FTZ R183, -R122.reuse, R118 ;  /* 0x000000767ab77221 */ /* 0x040fe20000010100 */
[----:B------:R-:W-:Y:S01]  /*1ff0*/  FADD.FTZ R119, -R122, R119 ;  /* 0x000000777a777221 */ /* 0x000fe20000010100 */
[C---:B-----5:R-:W-:Y:S01]  /*2000*/  FMUL.FTZ R152, R128.reuse, R123 ;  /* 0x0000007b80987220 */ /* 0x060fe20000410000 */
[C---:B------:R-:W-:Y:S01]  /*2010*/  FMUL.FTZ R141, R128.reuse, R141 ;  /* 0x0000008d808d7220 */ /* 0x040fe20000410000 */
[C---:B------:R-:W-:Y:S01]  /*2020*/  FMUL.FTZ R183, R128.reuse, R183 ;  /* 0x000000b780b77220 */ /* 0x040fe20000410000 */
[----:B------:R-:W-:Y:S01]  /*2030*/  FMUL.FTZ R186, R128, R119 ;  /* 0x0000007780ba7220 */ /* 0x000fe20000410000 */
[----:B----4-:R-:W-:Y:S01]  /*2040*/  FMUL.FTZ R139, R112, R139 ;  /* 0x0000008b708b7220 */ /* 0x010fe20000410000 */
        /* <DEDUP_REMOVED lines=14> */
[----:B------:R-:W-:Y:S01]  /*2130*/  FADD.FTZ R125, R112, R181 ;  /* 0x000000b5707d7221 */ /* 0x000fe20000010000 */
[----:B------:R-:W-:Y:S01]  /*2140*/  FFMA.FTZ R113, R183, R181, R114 ;  /* 0x000000b5b7717223 */ /* 0x000fe20000010072 */
[----:B------:R-:W-:-:S02]  /*2150*/  FFMA.FTZ R27, R115, R186, R27 ;  /* 0x000000ba731b7223 */ /* 0x000fc4000001001b */
[----:B------:R-:W-:Y:S01]  /*2160*/  FADD.FTZ R125, R125, R184 ;  /* 0x000000b87d7d7221 */ /* 0x000fe20000010000 */
[----:B------:R-:W-:Y:S01]  /*2170*/  FFMA.FTZ R124, R186, R184, R113 ;  /* 0x000000b8ba7c7223 */ /* 0x000fe20000010071 */
[----:B0-----:R-:W-:Y:S06]  /*2180*/  BRA `(.L_x_8719) ;  /* 0x00000000009c7947 */ /* 0x001fec0003800000 */
.L_x_8708:
        /* <DEDUP_REMOVED lines=11> */
[C---:B------:R-:W-:Y:S02]  /*2240*/  ISETP.GE.U32.AND P2, PT, R131.reuse, 0x300, PT ;  /* 0x000003008300780c */ /* 0x040fe40003f46070 */
[C---:B------:R-:W-:Y:S02]  /*2250*/  ISETP.GE.U32.AND P4, PT, R131.reuse, 0x400, PT ;  /* 0x000004008300780c */ /* 0x040fe40003f86070 */
[C---:B------:R-:W-:Y:S02]  /*2260*/  ISETP.GE.U32.AND P5, PT, R131.reuse, 0x500, PT ;  /* 0x000005008300780c */ /* 0x040fe40003fa6070 */
[----:B------:R-:W-:-:S02]  /*2270*/  ISETP.GE.U32.AND P6, PT, R131, 0x600, PT ;  /* 0x000006008300780c */ /* 0x000fc40003fc6070 */
[----:B------:R-:W-:Y:S01]  /*2280*/  MOV R127, R0 ;  /* 0x00000000007f7202 */ /* 0x000fe20000000f00 */
        /* <DEDUP_REMOVED lines=10> */
[----:B------:R0:W5:Y:S02]  /*2330*/  @P1 LDG.E.128 R80, desc[UR10][R118.64] ;  /* 0x0000000a76501981 */ /* 0x000164000c1e1d00 */
[----:B------:R-:W1:Y:S01]  /*2340*/  @P6 LDC.64 R114, c[0x0][0x438] ;  /* 0x00010e00ff726b82 */ /* 0x000e620000000a00 */
[C---:B--2---:R-:W-:Y:S01]  /*2350*/  @P2 IMAD.WIDE.U32 R122, R127.reuse, 0x10, R122 ;  /* 0x000000107f7a2825 */ /* 0x044fe200078e007a */
[----:B------:R-:W-:-:S04]  /*2360*/  @P2 IADD3 R127, PT, PT, R127, 0x100, RZ ;  /* 0x000001007f7f2810 */ /* 0x000fc80007ffe0ff */
[----:B------:R0:W5:Y:S01]  /*2370*/  @P2 LDG.E.128 R84, desc[UR10][R122.64] ;  /* 0x0000000a7a542981 */ /* 0x000162000c1e1d00 */
[C---:B---3--:R-:W-:Y:S01]  /*2380*/  @P4 IMAD.WIDE.U32 R120, R127.reuse, 0x10, R120 ;  /* 0x000000107f784825 */ /* 0x048fe200078e0078 */
[----:B------:R-:W-:-:S04]  /*2390*/  @P4 IADD3 R127, PT, PT, R127, 0x100, RZ ;  /* 0x000001007f7f4810 */ /* 0x000fc80007ffe0ff */
[----:B------:R0:W5:Y:S01]  /*23a0*/  @P4 LDG.E.128 R88, desc[UR10][R120.64] ;  /* 0x0000000a78584981 */ /* 0x000162000c1e1d00 */
[C---:B----4-:R-:W-:Y:S01]  /*23b0*/  @P5 IMAD.WIDE.U32 R116, R127.reuse, 0x10, R116 ;  /* 0x000000107f745825 */ /* 0x050fe200078e0074 */
[----:B------:R-:W-:-:S04]  /*23c0*/  @P5 IADD3 R127, PT, PT, R127, 0x100, RZ ;  /* 0x000001007f7f5810 */ /* 0x000fc80007ffe0ff */
[----:B------:R0:W5:Y:S01]  /*23d0*/  @P5 LDG.E.128 R92, desc[UR10][R116.64] ;  /* 0x0000000a745c5981 */ /* 0x000162000c1e1d00 */
[----:B-1----:R-:W-:-:S05]  /*23e0*/  @P6 IMAD.WIDE.U32 R114, R127, 0x10, R114 ;  /* 0x000000107f726825 */ /* 0x002fca00078e0072 */
[----:B------:R0:W5:Y:S02]  /*23f0*/  @P6 LDG.E.128 R96, desc[UR10][R114.64] ;  /* 0x0000000a72606981 */ /* 0x000164000c1e1d00 */
.L_x_8719:
[----:B------:R-:W-:Y:S05]  /*2400*/  BSYNC.RECONVERGENT B0 ;  /* 0x0000000000007941 */ /* 0x000fea0003800200 */
.L_x_8707:
        /* <DEDUP_REMOVED lines=31> */
.L_x_8721:
[----:B------:R-:W-:Y:S05]  /*2600*/  BSYNC.RECONVERGENT B0 ;  /* 0x0000000000007941 */ /* 0x000fea0003800200 */
.L_x_8720:
        /* <DEDUP_REMOVED lines=33> */
[----:B------:R-:W-:Y:S01]  /*2820*/  FADD.FTZ R112, R119, R112 ;  /* 0x0000007077707221 */ /* 0x000fe20000010000 */
[----:B------:R-:W-:Y:S02]  /*2830*/  P2R R116, PR, RZ, 0x2 ;  /* 0x00000002ff747803 */ /* 0x000fe40000000000 */
        /* <DEDUP_REMOVED lines=18> */
.L_x_8724:
        /* <DEDUP_REMOVED lines=14> */
[----:B-----5:R-:W-:Y:S01]  /*2a40*/  FFMA.FTZ R52, R100, R113, R52 ;  /* 0x0000007164347223 */ /* 0x020fe20000010034 */
[----:B------:R-:W-:-:S07]  /*2a50*/  FMUL.FTZ R104, R113, R104 ;  /* 0x0000006871687220 */ /* 0x000fce0000410000 */
.L_x_8727:
[----:B------:R-:W-:Y:S05]  /*2a60*/  @!P4 BRA `(.L_x_8728) ;  /* 0x000000000024c947 */ /* 0x000fea0003800000 */
[----:B------:R-:W-:Y:S01]  /*2a70*/  FFMA.FTZ R112, R162, R2, R119 ;  /* 0x00000002a2707223 */ /* 0x000fe20000010077 */
[----:B------:R-:W-:Y:S01]  /*2a80*/  ISETP.GT.AND P0, PT, R129, RZ, PT ;  /* 0x000000ff8100720c */ /* 0x000fe20003f04270 */
[----:B------:R-:W-:Y:S02]  /*2a90*/  HADD2.F32 R113, -RZ, R193.H1_H1 ;  /* 0x300000c1ff717230 */ /* 0x000fe40000004100 */
[----:B------:R-:W-:-:S04]  /*2aa0*/  FADD.FTZ R105, R159, -R112 ;  /* 0x800000709f697221 */ /* 0x000fc80000010000 */
[----:B------:R-:W-:-:S05]  /*2ab0*/  FMUL.FTZ R105, R128, R105 ;  /* 0x0000006980697220 */ /* 0x000fca0000410000 */
[----:B------:R-:W-:-:S05]  /*2ac0*/  FSEL R105, R105, RZ, P0 ;  /* 0x000000ff69697208 */ /* 0x000fca0000000000 */
[----:B------:R-:W-:-:S04]  /*2ad0*/  FMUL.FTZ R112, R105, UR15 ;  /* 0x0000000f69707c20 */ /* 0x000fc80008410000 */
[----:B-----5:R-:W-:Y:S01]  /*2ae0*/  FFMA.FTZ R53, R101, R112, R53 ;  /* 0x0000007065357223 */ /* 0x020fe20000010035 */
[----:B------:R-:W-:-:S07]  /*2af0*/  FMUL.FTZ R105, R112, R113 ;  /* 0x0000007170697220 */ /* 0x000fce0000410000 */
.L_x_8728:
        /* <DEDUP_REMOVED lines=10> */
.L_x_8729:
        /* <DEDUP_REMOVED lines=9> */
[----:B------:R-:W-:Y:S01]  /*2c30*/  FMUL.FTZ R107, R112, R113 ;  /* 0x00000071706b7220 */ /* 0x000fe20000410000 */
[----:B------:R-:W-:Y:S06]  /*2c40*/  BRA `(.L_x_8730) ;  /* 0x0000000800107947 */ /* 0x000fec0003800000 */
.L_x_8726:
        /* <DEDUP_REMOVED lines=16> */
[----:B------:R-:W-:Y:S01]  /*2d50*/  FSEL R111, R115, RZ, P0 ;  /* 0x000000ff736f7208 */ /* 0x000fe20000000000 */
[----:B------:R-:W-:Y:S06]  /*2d60*/  @!P4 BRA `(.L_x_8731) ;  /* 0x000000000024c947 */ /* 0x000fec0003800000 */
        /* <DEDUP_REMOVED lines=9> */
.L_x_8731:
        /* <DEDUP_REMOVED lines=10> */
.L_x_8732:
        /* <DEDUP_REMOVED lines=10> */
.L_x_8733:
[----:B------:R-:W-:Y:S05]  /*2f40*/  @!P4 BRA `(.L_x_8730) ;  /* 0x000000040050c947 */ /* 0x000fea0003800000 */
[----:B------:R-:W-:Y:S02]  /*2f50*/  HADD2.F32 R107, -RZ, R194.H1_H1 ;  /* 0x300000c2ff6b7230 */ /* 0x000fe40000004100 */
[----:B------:R-:W-:-:S04]  /*2f60*/  FMUL.FTZ R112, R111, UR15 ;  /* 0x0000000f6f707c20 */ /* 0x000fc80008410000 */
[-C--:B-----5:R-:W-:Y:S01]  /*2f70*/  FFMA.FTZ R55, R103, R112.reuse, R55 ;  /* 0x0000007067377223 */ /* 0x0a0fe20000010037 */
[----:B------:R-:W-:Y:S01]  /*2f80*/  FMUL.FTZ R107, R107, R112 ;  /* 0x000000706b6b7220 */ /* 0x000fe20000410000 */
[----:B------:R-:W-:Y:S06]  /*2f90*/  BRA `(.L_x_8730) ;  /* 0x00000004003c7947 */ /* 0x000fec0003800000 */
.L_x_8725:
[----:B------:R-:W-:Y:S01]  /*2fa0*/  UMOV UR4, UR6 ;  /* 0x0000000600047c82 */ /* 0x000fe20008000000 */
[----:B------:R-:W-:Y:S01]  /*2fb0*/  UMOV UR5, UR7 ;  /* 0x0000000700057c82 */ /* 0x000fe20008000000 */
[----:B------:R-:W-:-:S04]  /*2fc0*/  UISETP.NE.U32.AND UP0, UPT, UR4, URZ, UPT ;  /* 0x000000ff0400728c */ /* 0x000fc8000bf05070 */
[----:B------:R-:W-:-:S09]  /*2fd0*/  UISETP.NE.AND.EX UP0, UPT, UR5, URZ, UPT, UP0 ;  /* 0x000000ff0500728c */ /* 0x000fd2000bf05300 */
[----:B------:R-:W-:Y:S05]  /*2fe0*/  BRA.U UP0, `(.L_x_8734) ;  /* 0x0000000100947547 */ /* 0x000fea000b800000 */
        /* <DEDUP_REMOVED lines=9> */
[----:B------:R-:W-:Y:S01]  /*3080*/  MOV R114, R77 ;  /* 0x0000004d00727202 */ /* 0x000fe20000000f00 */
[C---:B------:R-:W-:Y:S01]  /*3090*/  @P3 FFMA.FTZ R112, R128.reuse, R113, R76 ;  /* 0x0000007180703223 */ /* 0x040fe2000001004c */
[C---:B------:R-:W-:Y:S01]  /*30a0*/  @P3 FFMA.FTZ R114, R128.reuse, R118, R77 ;  /* 0x0000007680723223 */ /* 0x040fe2000001004d */
[----:B------:R-:W-:Y:S01]  /*30b0*/  MOV R115, R78 ;  /* 0x0000004e00737202 */ /* 0x000fe20000000f00 */
[----:B------:R-:W-:Y:S01]  /*30c0*/  @P3 FFMA.FTZ R115, R128, R125, R78 ;  /* 0x0000007d80733223 */ /* 0x000fe2000001004e */
[----:B------:R-:W-:-:S02]  /*30d0*/  @P4 HADD2.F32 R118, -RZ, R193.H0_H0 ;  /* 0x200000c1ff764230 */ /* 0x000fc40000004100 */
[----:B------:R-:W2:Y:S01]  /*30e0*/  @P4 LDC R120, c[0x0][0x40c] ;  /* 0x00010300ff784b82 */ /* 0x000ea20000000800 */
[----:B0-----:R-:W-:Y:S01]  /*30f0*/  @P4 FMUL.FTZ R113, R112, R121 ;  /* 0x0000007970714220 */ /* 0x001fe20000410000 */
[----:B------:R-:W-:-:S03]  /*3100*/  @P4 HADD2.F32 R121, -RZ, R193.H1_H1 ;  /* 0x300000c1ff794230 */ /* 0x000fc60000004100 */
[-C--:B------:R-:W-:Y:S01]  /*3110*/  @P4 FMUL.FTZ R104, R118, R113.reuse ;  /* 0x0000007176684220 */ /* 0x080fe20000410000 */
[----:B-----5:R-:W-:Y:S01]  /*3120*/  @P4 FFMA.FTZ R52, R100, R113, R52 ;  /* 0x0000007164344223 */ /* 0x020fe20000010034 */
[----:B-1----:R-:W-:Y:S01]  /*3130*/  @P4 FMUL.FTZ R112, R114, R123 ;  /* 0x0000007b72704220 */ /* 0x002fe20000410000 */
[----:B------:R-:W-:-:S03]  /*3140*/  @P4 HADD2.F32 R114, -RZ, R194.H0_H0 ;  /* 0x200000c2ff724230 */ /* 0x000fc60000004100 */
[-C--:B------:R-:W-:Y:S01]  /*3150*/  @P4 FMUL.FTZ R105, R121, R112.reuse ;  /* 0x0000007079694220 */ /* 0x080fe20000410000 */
[----:B------:R-:W-:Y:S01]  /*3160*/  @P4 FFMA.FTZ R53, R101, R112, R53 ;  /* 0x0000007065354223 */ /* 0x000fe20000010035 */
[----:B--2---:R-:W-:-:S04]  /*3170*/  @P4 FMUL.FTZ R115, R115, R120 ;  /* 0x0000007873734220 */ /* 0x004fc80000410000 */
[-C--:B------:R-:W-:Y:S01]  /*3180*/  @P4 FMUL.FTZ R106, R114, R115.reuse ;  /* 0x00000073726a4220 */ /* 0x080fe20000410000 */
[----:B------:R-:W-:Y:S01]  /*3190*/  @P4 FFMA.FTZ R54, R102, R115, R54 ;  /* 0x0000007366364223 */ /* 0x000fe20000010036 */
[----:B------:R-:W-:Y:S06]  /*31a0*/  @!P4 BRA `(.L_x_8730) ;  /* 0x0000000000b8c947 */ /* 0x000fec0003800000 */
[----:B------:R-:W-:Y:S01]  /*31b0*/  @P3 FFMA.FTZ R112, R166, R2, R119 ;  /* 0x00000002a6703223 */ /* 0x000fe20000010077 */
[----:B------:R-:W-:Y:S01]  /*31c0*/  MOV R107, R79 ;  /* 0x0000004f006b7202 */ /* 0x000fe20000000f00 */
[----:B------:R-:W-:Y:S02]  /*31d0*/  HADD2.F32 R113, -RZ, R194.H1_H1 ;  /* 0x300000c2ff717230 */ /* 0x000fe40000004100 */
[----:B------:R-:W-:-:S04]  /*31e0*/  @P3 FADD.FTZ R112, R163, -R112 ;  /* 0x80000070a3703221 */ /* 0x000fc80000010000 */
[----:B------:R-:W-:-:S04]  /*31f0*/  @P3 FFMA.FTZ R107, R128, R112, R79 ;  /* 0x00000070806b3223 */ /* 0x000fc8000001004f */
[----:B------:R-:W-:-:S04]  /*3200*/  FMUL.FTZ R112, R107, UR15 ;  /* 0x0000000f6b707c20 */ /* 0x000fc80008410000 */
[-C--:B------:R-:W-:Y:S01]  /*3210*/  FFMA.FTZ R55, R103, R112.reuse, R55 ;  /* 0x0000007067377223 */ /* 0x080fe20000010037 */
[----:B------:R-:W-:Y:S01]  /*3220*/  FMUL.FTZ R107, R113, R112 ;  /* 0x00000070716b7220 */ /* 0x000fe20000410000 */
[----:B------:R-:W-:Y:S06]  /*3230*/  BRA `(.L_x_8730) ;  /* 0x0000000000947947 */ /* 0x000fec0003800000 */
.L_x_8734:
[----:B------:R-:W0:Y:S01]  /*3240*/  @P4 LDC R113, c[0x0][0x40c] ;  /* 0x00010300ff714b82 */ /* 0x000e220000000800 */
        /* <DEDUP_REMOVED lines=10> */
[----:B------:R-:W-:Y:S01]  /*32f0*/  @P3 FADD.FTZ R110, R159, -R110 ;  /* 0x8000006e9f6e3221 */ /* 0x000fe20000010000 */
[----:B------:R-:W-:Y:S01]  /*3300*/  @P3 FFMA.FTZ R114, R128, R112, R79 ;  /* 0x0000007080723223 */ /* 0x000fe2000001004f */
[----:B------:R-:W-:Y:S01]  /*3310*/  MOV R109, R77 ;  /* 0x0000004d006d7202 */ /* 0x000fe20000000f00 */
[----:B------:R-:W-:Y:S01]  /*3320*/  @P3 FADD.FTZ R115, R164, -R111 ;  /* 0x8000006fa4733221 */ /* 0x000fe20000010000 */
[--C-:B------:R-:W-:Y:S01]  /*3330*/  @P4 HADD2.F32 R118, -RZ, R193.reuse.H0_H0 ;  /* 0x200000c1ff764230 */ /* 0x100fe20000004100 */
[----:B------:R-:W2:Y:S01]  /*3340*/  @P4 LDC R120, c[0x0][0x40c] ;  /* 0x00010300ff784b82 */ /* 0x000ea20000000800 */
[C---:B------:R-:W-:Y:S01]  /*3350*/  @P3 FFMA.FTZ R109, R128.reuse, R110, R77 ;  /* 0x0000006e806d3223 */ /* 0x040fe2000001004d */
[----:B------:R-:W-:Y:S01]  /*3360*/  @P4 HADD2.F32 R125, -RZ, R194.H1_H1 ;  /* 0x300000c2ff7d4230 */ /* 0x000fe20000004100 */
[----:B------:R-:W-:Y:S01]  /*3370*/  MOV R110, R78 ;  /* 0x0000004e006e7202 */ /* 0x000fe20000000f00 */
[----:B------:R-:W-:Y:S01]  /*3380*/  @P3 FFMA.FTZ R110, R128, R115, R78 ;  /* 0x00000073806e3223 */ /* 0x000fe2000001004e */
[----:B------:R-:W-:-:S03]  /*3390*/  @P4 HADD2.F32 R115, -RZ, R193.H1_H1 ;  /* 0x300000c1ff734230 */ /* 0x000fc60000004100 */
[----:B------:R-:W3:Y:S01]  /*33a0*/  @P4 LDC R121, c[0x0][0x40c] ;  /* 0x00010300ff794b82 */ /* 0x000ee20000000800 */
[----:B0-----:R-:W-:-:S04]  /*33b0*/  @P4 FMUL.FTZ R111, R108, R113 ;  /* 0x000000716c6f4220 */ /* 0x001fc80000410000 */
[-C--:B------:R-:W-:Y:S01]  /*33c0*/  @P4 FMUL.FTZ R104, R118, R111.reuse ;  /* 0x0000006f76684220 */ /* 0x080fe20000410000 */
[----:B------:R-:W-:Y:S02]  /*33d0*/  @P4 HADD2.F32 R118, -RZ, R194.H0_H0 ;  /* 0x200000c2ff764230 */ /* 0x000fe40000004100 */
[----:B-----5:R-:W-:Y:S01]  /*33e0*/  @P4 FFMA.FTZ R52, R100, R111, R52 ;  /* 0x0000006f64344223 */ /* 0x020fe20000010034 */
[----:B-1----:R-:W-:Y:S01]  /*33f0*/  @P4 FMUL.FTZ R112, R114, R123 ;  /* 0x0000007b72704220 */ /* 0x002fe20000410000 */
[----:B------:R-:W-:-:S03]  /*3400*/  MOV R111, R114 ;  /* 0x00000072006f7202 */ /* 0x000fc60000000f00 */
[-C--:B------:R-:W-:Y:S01]  /*3410*/  @P4 FMUL.FTZ R107, R125, R112.reuse ;  /* 0x000000707d6b4220 */ /* 0x080fe20000410000 */
[----:B------:R-:W-:Y:S01]  /*3420*/  @P4 FFMA.FTZ R55, R103, R112, R55 ;  /* 0x0000007067374223 */ /* 0x000fe20000010037 */
[----:B--2---:R-:W-:-:S04]  /*3430*/  @P4 FMUL.FTZ R112, R109, R120 ;  /* 0x000000786d704220 */ /* 0x004fc80000410000 */
[-C--:B------:R-:W-:Y:S01]  /*3440*/  @P4 FMUL.FTZ R105, R115, R112.reuse ;  /* 0x0000007073694220 */ /* 0x080fe20000410000 */
[----:B------:R-:W-:Y:S01]  /*3450*/  @P4 FFMA.FTZ R53, R101, R112, R53 ;  /* 0x0000007065354223 */ /* 0x000fe20000010035 */
[----:B---3--:R-:W-:-:S04]  /*3460*/  @P4 FMUL.FTZ R113, R110, R121 ;  /* 0x000000796e714220 */ /* 0x008fc80000410000 */
[-C--:B------:R-:W-:Y:S01]  /*3470*/  @P4 FMUL.FTZ R106, R118, R113.reuse ;  /* 0x00000071766a4220 */ /* 0x080fe20000410000 */
[----:B------:R-:W-:-:S07]  /*3480*/  @P4 FFMA.FTZ R54, R102, R113, R54 ;  /* 0x0000007166364223 */ /* 0x000fce0000010036 */
.L_x_8730:
        /* <DEDUP_REMOVED lines=10> */
.L_x_8723:
[----:B------:R-:W-:Y:S05]  /*3530*/  BSYNC.RECONVERGENT B0 ;  /* 0x0000000000007941 */ /* 0x000fea0003800200 */
.L_x_8722:
[----:B------:R-:W-:Y:S01]  /*3540*/  ISETP.GE.U32.AND P0, PT, R131, 0x200, PT ;  /* 0x000002008300780c */ /* 0x000fe20003f06070 */
[----:B------:R-:W-:Y:S03]  /*3550*/  BSSY.RECONVERGENT B0, `(.L_x_8735) ;  /* 0x00000c6000007945 */ /* 0x000fe60003800200 */
[----:B------:R-:W-:-:S09]  /*3560*/  P2R R118, PR, RZ, 0x1 ;  /* 0x00000001ff767803 */ /* 0x000fd20000000000 */
[----:B------:R-:W-:Y:S05]  /*3570*/  @!P0 BRA `(.L_x_8736) ;  /* 0x0000000c000c8947 */ /* 0x000fea0003800000 */
[----:B------:R-:W-:-:S04]  /*3580*/  UISETP.NE.U32.AND UP0, UPT, UR12, URZ, UPT ;  /* 0x000000ff0c00728c */ /* 0x000fc8000bf05070 */
[----:B------:R-:W-:Y:S01]  /*3590*/  UISETP.NE.AND.EX UP0, UPT, UR13, URZ, UPT, UP0 ;  /* 0x000000ff0d00728c */ /* 0x000fe2000bf05300 */
[----:B------:R-:W-:Y:S10]  /*35a0*/  @!P4 BRA `(.L_x_8737) ;  /* 0x00000000000cc947 */ /* 0x000ff40003800000 */
[----:B-----5:R-:W1:Y:S02]  /*35b0*/  LDC.64 R100, c[0x0][0x390] ;  /* 0x0000e400ff647b82 */ /* 0x020e640000000a00 */
[----:B-1----:R-:W-:-:S06]  /*35c0*/  IMAD.WIDE.U32 R100, R117, 0x10, R100 ;  /* 0x0000001075647825 */ /* 0x002fcc00078e0064 */
[----:B------:R-:W5:Y:S02]  /*35d0*/  LDG.E.128 R100, desc[UR10][R100.64] ;  /* 0x0000000a64647981 */ /* 0x000f64000c1e1d00 */
.L_x_8737:
[----:B------:R-:W-:Y:S05]  /*35e0*/  BRA.U !UP0, `(.L_x_8738) ;  /* 0x00000005083c7547 */ /* 0x000fea000b800000 */
[----:B------:R-:W-:-:S04]  /*35f0*/  UISETP.NE.U32.AND UP0, UPT, UR6, URZ, UPT ;  /* 0x000000ff0600728c */ /* 0x000fc8000bf05070 */
[----:B------:R-:W-:-:S06]  /*3600*/  UISETP.NE.AND.EX UP0, UPT, UR7, URZ, UPT, UP0 ;  /* 0x000000ff0700728c */ /* 0x000fcc000bf05300 */
[----:B------:R-:W-:-:S13]  /*3610*/  PLOP3.LUT P0, PT, PT, PT, UP0, 0x80, 0x8 ;  /* 0x000000000008781c */ /* 0x000fda0003f0f008 */
[----:B------:R-:W-:Y:S05]  /*3620*/  @!P0 BRA `(.L_x_8739) ;  /* 0x0000000000988947 */ /* 0x000fea0003800000 */
[----:B0-----:R-:W0:Y:S01]  /*3630*/  @P4 LDC R115, c[0x0][0x40c] ;  /* 0x00010300ff734b82 */ /* 0x001e220000000800 */
[-CC-:B------:R-:W-:Y:S01]  /*3640*/  @P3 FFMA.FTZ R109, R149, R2.reuse, R119.reuse ;  /* 0x00000002956d3223 */ /* 0x180fe20000010077 */
[-CC-:B------:R-:W-:Y:S01]  /*3650*/  @P3 FFMA.FTZ R114, R160, R2.reuse, R119.reuse ;  /* 0x00000002a0723223 */ /* 0x180fe20000010077 */
[----:B------:R-:W-:Y:S01]  /*3660*/  @P3 FFMA.FTZ R111, R165, R2, R119 ;  /* 0x00000002a56f3223 */ /* 0x000fe20000010077 */
[----:B------:R-:W-:Y:S01]  /*3670*/  MOV R108, R80 ;  /* 0x00000050006c7202 */ /* 0x000fe20000000f00 */
[----:B------:R-:W-:Y:S01]  /*3680*/  @P3 FADD.FTZ R109, R146, -R109 ;  /* 0x8000006d926d3221 */ /* 0x000fe20000010000 */
[----:B------:R-:W-:Y:S01]  /*3690*/  @P3 FFMA.FTZ R122, R170, R2, R119 ;  /* 0x00000002aa7a3223 */ /* 0x000fe20000010077 */
[----:B------:R-:W-:Y:S01]  /*36a0*/  @P3 FADD.FTZ R114, R157, -R114 ;  /* 0x800000729d723221 */ /* 0x000fe20000010000 */
[----:B------:R-:W1:Y:S01]  /*36b0*/  @P4 LDC R124, c[0x0][0x40c] ;  /* 0x00010300ff7c4b82 */ /* 0x000e620000000800 */
[----:B------:R-:W-:Y:S01]  /*36c0*/  @P3 FFMA.FTZ R108, R128, R109, R80 ;  /* 0x0000006d806c3223 */ /* 0x000fe20000010050 */
[----:B------:R-:W-:Y:S01]  /*36d0*/  @P3 FADD.FTZ R113, R168, -R111 ;  /* 0x8000006fa8713221 */ /* 0x000fe20000010000 */
[--C-:B------:R-:W-:Y:S01]  /*36e0*/  @P4 HADD2.F32 R112, -RZ, R195.reuse.H0_H0 ;  /* 0x200000c3ff704230 */ /* 0x100fe20000004100 */
[----:B------:R-:W-:Y:S01]  /*36f0*/  MOV R109, R81 ;  /* 0x00000051006d7202 */ /* 0x000fe20000000f00 */
[----:B------:R-:W-:Y:S01]  /*3700*/  @P3 FADD.FTZ R122, R167, -R122 ;  /* 0x8000007aa77a3221 */ /* 0x000fe20000010000 */
[----:B------:R-:W-:Y:S01]  /*3710*/  MOV R110, R82 ;  /* 0x00000052006e7202 */ /* 0x000fe20000000f00 */
[C---:B------:R-:W-:Y:S01]  /*3720*/  @P3 FFMA.FTZ R109, R128.reuse, R114, R81 ;  /* 0x00000072806d3223 */ /* 0x040fe20000010051 */
[----:B------:R-:W2:Y:S01]  /*3730*/  @P4 LDC R121, c[0x0][0x40c] ;  /* 0x00010300ff794b82 */ /* 0x000ea20000000800 */
[C---:B------:R-:W-:Y:S01]  /*3740*/  @P3 FFMA.FTZ R110, R128.reuse, R113, R82 ;  /* 0x00000071806e3223 */ /* 0x040fe20000010052 */
[----:B------:R-:W-:Y:S01]  /*3750*/  MOV R120, R83 ;  /* 0x0000005300787202 */ /* 0x000fe20000000f00 */
[----:B------:R-:W-:Y:S01]  /*3760*/  @P3 FFMA.FTZ R120, R128, R122, R83 ;  /* 0x0000007a80783223 */ /* 0x000fe20000010053 */
[----:B------:R-:W-:-:S02]  /*3770*/  @P4 HADD2.F32 R113, -RZ, R195.H1_H1 ;  /* 0x300000c3ff714230 */ /* 0x000fc40000004100 */
[----:B------:R-:W-:Y:S02]  /*3780*/  @P4 HADD2.F32 R114, -RZ, R196.H0_H0 ;  /* 0x200000c4ff724230 */ /* 0x000fe40000004100 */
[----:B0-----:R-:W-:-:S04]  /*3790*/  @P4 FMUL.FTZ R111, R108, R115 ;  /* 0x000000736c6f4220 */ /* 0x001fc80000410000 */
[----:B------:R-:W-:Y:S01]  /*37a0*/  @P4 FMUL.FTZ R104, R111, R112 ;  /* 0x000000706f684220 */ /* 0x000fe20000410000 */
[----:B-----5:R-:W-:Y:S01]  /*37b0*/  @P4 FFMA.FTZ R56, R100, R111, R56 ;  /* 0x0000006f64384223 */ /* 0x020fe20000010038 */
[----:B------:R-:W-:Y:S01]  /*37c0*/  MOV R111, R120 ;  /* 0x00000078006f7202 */ /* 0x000fe20000000f00 */
[----:B-1----:R-:W-:-:S04]  /*37d0*/  @P4 FMUL.FTZ R112, R109, R124 ;  /* 0x0000007c6d704220 */ /* 0x002fc80000410000 */
[----:B------:R-:W-:Y:S01]  /*37e0*/  @P4 FMUL.FTZ R105, R112, R113 ;  /* 0x0000007170694220 */ /* 0x000fe20000410000 */
[----:B------:R-:W-:Y:S01]  /*37f0*/  @P4 FFMA.FTZ R57, R101, R112, R57 ;  /* 0x0000007065394223 */ /* 0x000fe20000010039 */
[----:B--2---:R-:W-:-:S04]  /*3800*/  @P4 FMUL.FTZ R115, R110, R121 ;  /* 0x000000796e734220 */ /* 0x004fc80000410000 */
[----:B------:R-:W-:Y:S01]  /*3810*/  @P4 FMUL.FTZ R106, R115, R114 ;  /* 0x00000072736a4220 */ /* 0x000fe20000410000 */
[----:B------:R-:W-:Y:S01]  /*3820*/  @P4 FFMA.FTZ R58, R102, R115, R58 ;  /* 0x00000073663a4223 */ /* 0x000fe2000001003a */
[----:B------:R-:W-:Y:S06]  /*3830*/  @!P4 BRA `(.L_x_8740) ;  /* 0x00000008003cc947 */ /* 0x000fec0003800000 */
[----:B------:R-:W-:Y:S02]  /*3840*/  HADD2.F32 R107, -RZ, R196.H1_H1 ;  /* 0x300000c4ff6b7230 */ /* 0x000fe40000004100 */
[----:B------:R-:W-:-:S04]  /*3850*/  FMUL.FTZ R112, R120, UR15 ;  /* 0x0000000f78707c20 */ /* 0x000fc80008410000 */
[----:B------:R-:W-:Y:S01]  /*3860*/  FFMA.FTZ R59, R103, R112, R59 ;  /* 0x00000070673b7223 */ /* 0x000fe2000001003b */
[----:B------:R-:W-:Y:S01]  /*3870*/  FMUL.FTZ R107, R112, R107 ;  /* 0x0000006b706b7220 */ /* 0x000fe20000410000 */
[----:B------:R-:W-:Y:S06]  /*3880*/  BRA `(.L_x_8740) ;  /* 0x0000000800287947 */ /* 0x000fec0003800000 */
.L_x_8739:
[----:B------:R-:W1:Y:S01]  /*3890*/  @P4 LDC R121, c[0x0][0x40c] ;  /* 0x00010300ff794b82 */ /* 0x000e620000000800 */
[-CC-:B0-----:R-:W-:Y:S01]  /*38a0*/  @P3 FFMA.FTZ R113, R149, R2.reuse, R119.reuse ;  /* 0x0000000295713223 */ /* 0x181fe20000010077 */
[-CC-:B------:R-:W-:Y:S01]  /*38b0*/  @P3 FFMA.FTZ R120, R160, R2.reuse, R119.reuse ;  /* 0x00000002a0783223 */ /* 0x180fe20000010077 */
[----:B------:R-:W-:Y:S01]  /*38c0*/  @P3 FFMA.FTZ R125, R165, R2, R119 ;  /* 0x00000002a57d3223 */ /* 0x000fe20000010077 */
[----:B------:R-:W-:Y:S01]  /*38d0*/  MOV R112, R80 ;  /* 0x0000005000707202 */ /* 0x000fe20000000f00 */
[----:B------:R-:W-:Y:S01]  /*38e0*/  @P3 FADD.FTZ R113, R146, -R113 ;  /* 0x8000007192713221 */ /* 0x000fe20000010000 */
[----:B------:R-:W-:Y:S01]  /*38f0*/  @P3 FADD.FTZ R120, R157, -R120 ;  /* 0x800000789d783221 */ /* 0x000fe20000010000 */
[----:B------:R-:W-:Y:S01]  /*3900*/  @P3 FADD.FTZ R125, R168, -R125 ;  /* 0x8000007da87d3221 */ /* 0x000fe20000010000 */
[----:B------:R-:W0:Y:S01]  /*3910*/  @P4 LDC R123, c[0x0][0x40c] ;  /* 0x00010300ff7b4b82 */ /* 0x000e220000000800 */
[----:B------:R-:W-:Y:S01]  /*3920*/  MOV R114, R81 ;  /* 0x0000005100727202 */ /* 0x000fe20000000f00 */
[C---:B------:R-:W-:Y:S01]  /*3930*/  @P3 FFMA.FTZ R112, R128.reuse, R113, R80 ;  /* 0x0000007180703223 */ /* 0x040fe20000010050 */
[C---:B------:R-:W-:Y:S01]  /*3940*/  @P3 FFMA.FTZ R114, R128.reuse, R120, R81 ;  /* 0x0000007880723223 */ /* 0x040fe20000010051 */
[----:B------:R-:W-:Y:S01]  /*3950*/  MOV R115, R82 ;  /* 0x0000005200737202 */ /* 0x000fe20000000f00 */
[----:B------:R-:W-:Y:S01]  /*3960*/  @P3 FFMA.FTZ R115, R128, R125, R82 ;  /* 0x0000007d80733223 */ /* 0x000fe20000010052 */
[----:B------:R-:W-:-:S02]  /*3970*/  @P4 HADD2.F32 R120, -RZ, R195.H0_H0 ;  /* 0x200000c3ff784230 */ /* 0x000fc40000004100 */
[----:B------:R-:W2:Y:S01]  /*3980*/  @P4 LDC R122, c[0x0][0x40c] ;  /* 0x00010300ff7a4b82 */ /* 0x000ea20000000800 */
[----:B-1----:R-:W-:Y:S01]  /*3990*/  @P4 FMUL.FTZ R113, R112, R121 ;  /* 0x0000007970714220 */ /* 0x002fe20000410000 */
[----:B------:R-:W-:-:S03]  /*39a0*/  @P4 HADD2.F32 R121, -RZ, R195.H1_H1 ;  /* 0x300000c3ff794230 */ /* 0x000fc60000004100 */
[-C--:B------:R-:W-:Y:S01]  /*39b0*/  @P4 FMUL.FTZ R104, R120, R113.reuse ;  /* 0x0000007178684220 */ /* 0x080fe20000410000 */
[----:B-----5:R-:W-:Y:S01]  /*39c0*/  @P4 FFMA.FTZ R56, R100, R113, R56 ;  /* 0x0000007164384223 */ /* 0x020fe20000010038 */
[----:B0-----:R-:W-:Y:S01]  /*39d0*/  @P4 FMUL.FTZ R112, R114, R123 ;  /* 0x0000007b72704220 */ /* 0x001fe20000410000 */
        /* <DEDUP_REMOVED lines=16> */
.L_x_8738:
[----:B0-----:R-:W0:Y:S02]  /*3ae0*/  LDC.64 R112, c[0x0][0x478] ;  /* 0x00011e00ff707b82 */ /* 0x001e240000000a00 */
        /* <DEDUP_REMOVED lines=28> */
[-C--:B-----5:R-:W-:Y:S01]  /*3cb0*/  FFMA.FTZ R56, R100, R111.reuse, R56 ;  /* 0x0000006f64387223 */ /* 0x0a0fe20000010038 */
[----:B------:R-:W-:-:S07]  /*3cc0*/  FMUL.FTZ R104, R108, R111 ;  /* 0x0000006f6c687220 */ /* 0x000fce0000410000 */
.L_x_8742:
        /* <DEDUP_REMOVED lines=8> */
[-C--:B-----5:R-:W-:Y:S01]  /*3d50*/  FFMA.FTZ R57, R101, R108.reuse, R57 ;  /* 0x0000006c65397223 */ /* 0x0a0fe20000010039 */
[----:B------:R-:W-:-:S07]  /*3d60*/  FMUL.FTZ R105, R111, R108 ;  /* 0x0000006c6f697220 */ /* 0x000fce0000410000 */
.L_x_8743:
        /* <DEDUP_REMOVED lines=10> */
.L_x_8744:
[----:B------:R-:W-:Y:S02]  /*3e10*/  MOV R108, R112 ;  /* 0x00000070006c7202 */ /* 0x000fe40000000f00 */
[----:B------:R-:W-:Y:S01]  /*3e20*/  MOV R111, R113 ;  /* 0x00000071006f7202 */ /* 0x000fe20000000f00 */
[----:B------:R-:W-:Y:S06]  /*3e30*/  @!P4 BRA `(.L_x_8740) ;  /* 0x0000000000bcc947 */ /* 0x000fec0003800000 */
[----:B------:R-:W-:Y:S02]  /*3e40*/  HADD2.F32 R107, -RZ, R196.H1_H1 ;  /* 0x300000c4ff6b7230 */ /* 0x000fe40000004100 */
[----:B------:R-:W-:Y:S01]  /*3e50*/  FMUL.FTZ R108, R113, UR15 ;  /* 0x0000000f716c7c20 */ /* 0x000fe20008410000 */
[----:B------:R-:W-:-:S03]  /*3e60*/  MOV R111, R113 ;  /* 0x00000071006f7202 */ /* 0x000fc60000000f00 */
[-C--:B-----5:R-:W-:Y:S01]  /*3e70*/  FFMA.FTZ R59, R103, R108.reuse, R59 ;  /* 0x0000006c673b7223 */ /* 0x0a0fe2000001003b */
[----:B------:R-:W-:Y:S01]  /*3e80*/  FMUL.FTZ R107, R107, R108 ;  /* 0x0000006c6b6b7220 */ /* 0x000fe20000410000 */
[----:B------:R-:W-:Y:S01]  /*3e90*/  MOV R108, R112 ;  /* 0x00000070006c7202 */ /* 0x000fe20000000f00 */
[----:B------:R-:W-:Y:S06]  /*3ea0*/  BRA `(.L_x_8740) ;  /* 0x0000000000a07947 */ /* 0x000fec0003800000 */
.L_x_8741:
        /* <DEDUP_REMOVED lines=10> */
.L_x_8745:
        /* <DEDUP_REMOVED lines=10> */
.L_x_8746:
        /* <DEDUP_REMOVED lines=10> */
.L_x_8747:
        /* <DEDUP_REMOVED lines=10> */
.L_x_8740:
        /* <DEDUP_REMOVED lines=8> */
.L_x_8736:
[----:B------:R-:W-:Y:S05]  /*41b0*/  BSYNC.RECONVERGENT B0 ;  /* 0x0000000000007941 */ /* 0x000fea0003800200 */
.L_x_8735:
        /* <DEDUP_REMOVED lines=9> */
.L_x_8750:
        /* <DEDUP_REMOVED lines=43> */
.L_x_8752:
[----:B------:R-:W1:Y:S01]  /*4500*/  @P4 LDC R121, c[0x0][0x40c] ;  /* 0x00010300ff794b82 */ /* 0x000e620000000800 */
[-CC-:B0-2---:R-:W-:Y:S01]  /*4510*/  @P3 FFMA.FTZ R113, R147, R2.reuse, R119.reuse ;  /* 0x0000000293713223 */ /* 0x185fe20000010077 */
        /* <DEDUP_REMOVED lines=35> */
.L_x_8751:
[----:B0-2---:R-:W0:Y:S02]  /*4750*/  LDC.64 R112, c[0x0][0x478] ;  /* 0x00011e00ff707b82 */ /* 0x005e240000000a00 */
        /* <DEDUP_REMOVED lines=30> */
.L_x_8755:
        /* <DEDUP_REMOVED lines=10> */
.L_x_8756:
        /* <DEDUP_REMOVED lines=10> */
.L_x_8757:
        /* <DEDUP_REMOVED lines=10> */
.L_x_8754:
        /* <DEDUP_REMOVED lines=10> */
.L_x_8758:
        /* <DEDUP_REMOVED lines=10> */
.L_x_8759:
        /* <DEDUP_REMOVED lines=10> */
.L_x_8760:
        /* <DEDUP_REMOVED lines=10> */
.L_x_8753:
        /* <DEDUP_REMOVED lines=8> */
.L_x_8749:
[----:B------:R-:W-:Y:S05]  /*4e20*/  BSYNC.RECONVERGENT B0 ;  /* 0x0000000000007941 */ /* 0x000fea0003800200 */
.L_x_8748:
        /* <DEDUP_REMOVED lines=9> */
.L_x_8763:
[----:B------:R-:W-:Y:S05]  /*4ec0*/  BRA.U !UP0, `(.L_x_8764) ;  /* 0x00000005083c7547 */ /* 0x000fea000b800000 */
[----:B------:R-:W-:-:S04]  /*4ed0*/  UISETP.NE.U32.AND UP0, UPT, UR6, URZ, UPT ;  /* 0x000000ff0600728c */ /* 0x000fc8000bf05070 */
[----:B------:R-:W-:-:S06]  /*4ee0*/  UISETP.NE.AND.EX UP0, UPT, UR7, URZ, UPT, UP0 ;  /* 0x000000ff0700728c */ /* 0x000fcc000bf05300 */
[----:B------:R-:W-:-:S13]  /*4ef0*/  PLOP3.LUT P2, PT, PT, PT, UP0, 0x80, 0x8 ;  /* 0x000000000008781c */ /* 0x000fda0003f4f008 */
[----:B------:R-:W-:Y:S05]  /*4f00*/  @!P2 BRA `(.L_x_8765) ;  /* 0x000000000098a947 */ /* 0x000fea0003800000 */
[----:B0-23--:R-:W0:Y:S01]  /*4f10*/  @P4 LDC R115, c[0x0][0x40c] ;  /* 0x00010300ff734b82 */ /* 0x00de220000000800 */
        /* <DEDUP_REMOVED lines=37> */
.L_x_8765:
[----:B------:R-:W1:Y:S01]  /*5170*/  @P4 LDC R121, c[0x0][0x40c] ;  /* 0x00010300ff794b82 */ /* 0x000e620000000800 */
[-CC-:B0-23--:R-:W-:Y:S01]  /*5180*/  @P3 FFMA.FTZ R113, R145, R2.reuse, R119.reuse ;  /* 0x0000000291713223 */ /* 0x18dfe20000010077 */
        /* <DEDUP_REMOVED lines=35> */
.L_x_8764:
[----:B0-23--:R-:W0:Y:S02]  /*53c0*/  LDC.64 R112, c[0x0][0x478] ;  /* 0x00011e00ff707b82 */ /* 0x00de240000000a00 */
        /* <DEDUP_REMOVED lines=30> */
.L_x_8768:
        /* <DEDUP_REMOVED lines=10> */
.L_x_8769:
        /* <DEDUP_REMOVED lines=10> */
.L_x_8770:
        /* <DEDUP_REMOVED lines=10> */
.L_x_8767:
        /* <DEDUP_REMOVED lines=10> */
.L_x_8771:
        /* <DEDUP_REMOVED lines=10> */
.L_x_8772:
        /* <DEDUP_REMOVED lines=10> */
.L_x_8773:
        /* <DEDUP_REMOVED lines=10> */
.L_x_8766:
        /* <DEDUP_REMOVED lines=8> */
.L_x_8762:
[----:B------:R-:W-:Y:S05]  /*5a90*/  BSYNC.RECONVERGENT B0 ;  /* 0x0000000000007941 */ /* 0x000fea0003800200 */
.L_x_8761:
        /* <DEDUP_REMOVED lines=9> */
.L_x_8776:
[----:B------:R-:W-:Y:S05]  /*5b30*/  BRA.U !UP0, `(.L_x_8777) ;  /* 0x00000005083c7547 */ /* 0x000fea000b800000 */
[----:B------:R-:W-:-:S04]  /*5b40*/  UISETP.NE.U32.AND UP0, UPT, UR6, URZ, UPT ;  /* 0x000000ff0600728c */ /* 0x000fc8000bf05070 */
[----:B------:R-:W-:-:S06]  /*5b50*/  UISETP.NE.AND.EX UP0, UPT, UR7, URZ, UPT, UP0 ;  /* 0x000000ff0700728c */ /* 0x000fcc000bf05300 */
[----:B------:R-:W-:-:S13]  /*5b60*/  PLOP3.LUT P5, PT, PT, PT, UP0, 0x80, 0x8 ;  /* 0x000000000008781c */ /* 0x000fda0003faf008 */
[----:B------:R-:W-:Y:S05]  /*5b70*/  @!P5 BRA `(.L_x_8778) ;  /* 0x000000000098d947 */ /* 0x000fea0003800000 */
[----:B0-234-:R-:W0:Y:S01]  /*5b80*/  @P4 LDC R115, c[0x0][0x40c] ;  /* 0x00010300ff734b82 */ /* 0x01de220000000800 */
        /* <DEDUP_REMOVED lines=37> */
.L_x_8778:
[----:B------:R-:W1:Y:S01]  /*5de0*/  @P4 LDC R121, c[0x0][0x40c] ;  /* 0x00010300ff794b82 */ /* 0x000e620000000800 */
[-CC-:B0-234-:R-:W-:Y:S01]  /*5df0*/  @P3 FFMA.FTZ R113, R143, R2.reuse, R119.reuse ;  /* 0x000000028f713223 */ /* 0x19dfe20000010077 */
        /* <DEDUP_REMOVED lines=35> */
.L_x_8777:
        /* <DEDUP_REMOVED lines=31> */
.L_x_8781:
        /* <DEDUP_REMOVED lines=10> */
.L_x_8782:
        /* <DEDUP_REMOVED lines=10> */
.L_x_8783:
[----:B------:R-:W-:Y:S02]  /*6360*/  MOV R108, R112 ;  /* 0x00000070006c7202 */ /* 0x000fe40000000f00 */
[----:B------:R-:W-:Y:S01]  /*6370*/  MOV R111, R113 ;  /* 0x00000071006f7202 */ /* 0x000fe20000000f00 */
[----:B------:R-:W-:Y:S06]  /*6380*/  @!P4 BRA `(.L_x_8779) ;  /* 0x0000000000bcc947 */ /* 0x000fec0003800000 */
[----:B------:R-:W-:Y:S02]  /*6390*/  HADD2.F32 R107, -RZ, R202.H1_H1 ;  /* 0x300000caff6b7230 */ /* 0x000fe40000004100 */
[----:B------:R-:W-:Y:S01]  /*63a0*/  FMUL.FTZ R114, R113, UR15 ;  /* 0x0000000f71727c20 */ /* 0x000fe20008410000 */
[----:B------:R-:W-:Y:S02]  /*63b0*/  MOV R108, R112 ;  /* 0x00000070006c7202 */ /* 0x000fe40000000f00 */
[----:B------:R-:W-:Y:S01]  /*63c0*/  MOV R111, R113 ;  /* 0x00000071006f7202 */ /* 0x000fe20000000f00 */
[-C--:B-----5:R-:W-:Y:S01]  /*63d0*/  FFMA.FTZ R71, R103, R114.reuse, R71 ;  /* 0x0000007267477223 */ /* 0x0a0fe20000010047 */
[----:B------:R-:W-:Y:S01]  /*63e0*/  FMUL.FTZ R107, R107, R114 ;  /* 0x000000726b6b7220 */ /* 0x000fe20000410000 */
[----:B------:R-:W-:Y:S06]  /*63f0*/  BRA `(.L_x_8779) ;  /* 0x0000000000a07947 */ /* 0x000fec0003800000 */
.L_x_8780:
        /* <DEDUP_REMOVED lines=10> */
.L_x_8784:
        /* <DEDUP_REMOVED lines=10> */
.L_x_8785:
        /* <DEDUP_REMOVED lines=10> */
.L_x_8786:
        /* <DEDUP_REMOVED lines=10> */
.L_x_8779:
        /* <DEDUP_REMOVED lines=8> */
.L_x_8775:
[----:B------:R-:W-:Y:S05]  /*6700*/  BSYNC.RECONVERGENT B0 ;  /* 0x0000000000007941 */ /* 0x000fea0003800200 */
.L_x_8774:
        /* <DEDUP_REMOVED lines=10> */
.L_x_8789:
[----:B------:R-:W-:Y:S05]  /*67b0*/  BRA.U !UP0, `(.L_x_8790) ;  /* 0x00000005083c7547 */ /* 0x000fea000b800000 */
[----:B------:R-:W-:-:S04]  /*67c0*/  UISETP.NE.U32.AND UP0, UPT, UR6, URZ, UPT ;  /* 0x000000ff0600728c */ /* 0x000fc8000bf05070 */
[----:B------:R-:W-:-:S06]  /*67d0*/  UISETP.NE.AND.EX UP0, UPT, UR7, URZ, UPT, UP0 ;  /* 0x000000ff0700728c */ /* 0x000fcc000bf05300 */
[----:B------:R-:W-:-:S13]  /*67e0*/  PLOP3.LUT P5, PT, PT, PT, UP0, 0x80, 0x8 ;  /* 0x000000000008781c */ /* 0x000fda0003faf008 */
[----:B------:R-:W-:Y:S05]  /*67f0*/  @!P5 BRA `(.L_x_8791) ;  /* 0x000000000098d947 */ /* 0x000fea0003800000 */
[-CC-:B0-234-:R-:W-:Y:S01]  /*6800*/  @P3 FFMA.FTZ R111, R186, R2.reuse, R119.reuse ;  /* 0x00000002ba6f3223 */ /* 0x19dfe20000010077 */
[--C-:B------:R-:W-:Y:S01]  /*6810*/  @P3 FFMA.FTZ R112, R141, R2, R119.reuse ;  /* 0x000000028d703223 */ /* 0x100fe20000010077 */
[----:B------:R-:W-:Y:S01]  /*6820*/  MOV R108, R96 ;  /* 0x00000060006c7202 */ /* 0x000fe20000000f00 */
[-C--:B------:R-:W-:Y:S01]  /*6830*/  @P3 FFMA.FTZ R113, R152, R2.reuse, R119 ;  /* 0x0000000298713223 */ /* 0x080fe20000010077 */
[----:B------:R-:W-:Y:S01]  /*6840*/  @P3 FADD.FTZ R115, R184, -R111 ;  /* 0x8000006fb8733221 */ /* 0x000fe20000010000 */
[----:B------:R-:W-:Y:S01]  /*6850*/  @P3 FADD.FTZ R111, R139, -R112 ;  /* 0x800000708b6f3221 */ /* 0x000fe20000010000 */
[----:B------:R-:W-:Y:S01]  /*6860*/  @P3 FFMA.FTZ R114, R183, R2, R119 ;  /* 0x00000002b7723223 */ /* 0x000fe20000010077 */
[----:B------:R-:W-:Y:S01]  /*6870*/  MOV R119, R99 ;  /* 0x0000006300777202 */ /* 0x000fe20000000f00 */
[----:B------:R-:W0:Y:S01]  /*6880*/  @P4 LDC R112, c[0x0][0x40c] ;  /* 0x00010300ff704b82 */ /* 0x000e220000000800 */
[C---:B------:R-:W-:Y:S01]  /*6890*/  @P3 FFMA.FTZ R108, R128.reuse, R111, R96 ;  /* 0x0000006f806c3223 */ /* 0x040fe20000010060 */
[----:B------:R-:W-:Y:S01]  /*68a0*/  @P3 FFMA.FTZ R119, R128, R115, R99 ;  /* 0x0000007380773223 */ /* 0x000fe20000010063 */
[----:B------:R-:W-:Y:S01]  /*68b0*/  @P3 FADD.FTZ R2, R150, -R113 ;  /* 0x8000007196023221 */ /* 0x000fe20000010000 */
[----:B------:R-:W-:Y:S01]  /*68c0*/  MOV R109, R97 ;  /* 0x00000061006d7202 */ /* 0x000fe20000000f00 */
[----:B------:R-:W-:Y:S01]  /*68d0*/  @P3 FADD.FTZ R113, R181, -R114 ;  /* 0x80000072b5713221 */ /* 0x000fe20000010000 */
[----:B------:R-:W-:Y:S01]  /*68e0*/  MOV R110, R98 ;  /* 0x00000062006e7202 */ /* 0x000fe20000000f00 */
[----:B------:R-:W-:Y:S01]  /*68f0*/  @P3 FFMA.FTZ R109, R128, R2, R97 ;  /* 0x00000002806d3223 */ /* 0x000fe20000010061 */
[----:B------:R-:W1:Y:S01]  /*6900*/  @P4 LDC R111, c[0x0][0x40c] ;  /* 0x00010300ff6f4b82 */ /* 0x000e620000000800 */
[----:B------:R-:W-:-:S02]  /*6910*/  @P4 HADD2.F32 R2, -RZ, R203.H0_H0 ;  /* 0x200000cbff024230 */ /* 0x000fc40000004100 */
[----:B------:R-:W-:Y:S01]  /*6920*/  @P3 FFMA.FTZ R110, R128, R113, R98 ;  /* 0x00000071806e3223 */ /* 0x000fe20000010062 */
[----:B------:R-:W-:-:S04]  /*6930*/  @P4 HADD2.F32 R113, -RZ, R203.H1_H1 ;  /* 0x300000cbff714230 */ /* 0x000fc80000004100 */
[----:B------:R-:W2:Y:S01]  /*6940*/  @P4 LDC R115, c[0x0][0x40c] ;  /* 0x00010300ff734b82 */ /* 0x000ea20000000800 */
[----:B-1----:R-:W-:-:S04]  /*6950*/  @P4 FMUL.FTZ R111, R108, R111 ;  /* 0x0000006f6c6f4220 */ /* 0x002fc80000410000 */
[----:B------:R-:W-:Y:S01]  /*6960*/  @P4 FMUL.FTZ R104, R111, R2 ;  /* 0x000000026f684220 */ /* 0x000fe20000410000 */
[----:B0-----:R-:W-:Y:S01]  /*6970*/  @P4 FMUL.FTZ R2, R109, R112 ;  /* 0x000000706d024220 */ /* 0x001fe20000410000 */
[----:B------:R-:W-:Y:S02]  /*6980*/  @P4 HADD2.F32 R112, -RZ, R204.H0_H0 ;  /* 0x200000ccff704230 */ /* 0x000fe40000004100 */
[----:B-----5:R-:W-:Y:S01]  /*6990*/  @P4 FFMA.FTZ R72, R100, R111, R72 ;  /* 0x0000006f64484223 */ /* 0x020fe20000010048 */
[----:B--2---:R-:W-:Y:S01]  /*69a0*/  @P4 FMUL.FTZ R115, R110, R115 ;  /* 0x000000736e734220 */ /* 0x004fe20000410000 */
[----:B------:R-:W-:Y:S01]  /*69b0*/  @P4 FMUL.FTZ R105, R2, R113 ;  /* 0x0000007102694220 */ /* 0x000fe20000410000 */
[----:B------:R-:W-:Y:S01]  /*69c0*/  @P4 FFMA.FTZ R73, R101, R2, R73 ;  /* 0x0000000265494223 */ /* 0x000fe20000010049 */
[----:B------:R-:W-:Y:S01]  /*69d0*/  MOV R111, R119 ;  /* 0x00000077006f7202 */ /* 0x000fe20000000f00 */
        /* <DEDUP_REMOVED lines=8> */
.L_x_8791:
[----:B------:R-:W1:Y:S01]  /*6a60*/  @P4 LDC R121, c[0x0][0x40c] ;  /* 0x00010300ff794b82 */ /* 0x000e620000000800 */
[-CC-:B------:R-:W-:Y:S01]  /*6a70*/  @P3 FFMA.FTZ R122, R141, R2.reuse, R119.reuse ;  /* 0x000000028d7a3223 */ /* 0x180fe20000010077 */
[-CC-:B------:R-:W-:Y:S01]  /*6a80*/  @P3 FFMA.FTZ R123, R152, R2.reuse, R119.reuse ;  /* 0x00000002987b3223 */ /* 0x180fe20000010077 */
[----:B------:R-:W-:Y:S01]  /*6a90*/  @P3 FFMA.FTZ R124, R183, R2, R119 ;  /* 0x00000002b77c3223 */ /* 0x000fe20000010077 */
[----:B0-234-:R-:W-:Y:S01]  /*6aa0*/  MOV R112, R96 ;  /* 0x0000006000707202 */ /* 0x01dfe20000000f00 */
        /* <DEDUP_REMOVED lines=32> */
.L_x_8790:
        /* <DEDUP_REMOVED lines=31> */
.L_x_8794:
        /* <DEDUP_REMOVED lines=10> */
.L_x_8795:
        /* <DEDUP_REMOVED lines=10> */
.L_x_8796:
[----:B------:R-:W-:Y:S01]  /*6fe0*/  MOV R111, R113 ;  /* 0x00000071006f7202 */ /* 0x000fe20000000f00 */
[----:B------:R-:W-:Y:S06]  /*6ff0*/  @!P4 BRA `(.L_x_8792) ;  /* 0x0000000000b4c947 */ /* 0x000fec0003800000 */
[----:B------:R-:W-:Y:S02]  /*7000*/  HADD2.F32 R107, -RZ, R204.H1_H1 ;  /* 0x300000ccff6b7230 */ /* 0x000fe40000004100 */
[----:B------:R-:W-:-:S04]  /*7010*/  FMUL.FTZ R2, R113, UR15 ;  /* 0x0000000f71027c20 */ /* 0x000fc80008410000 */
[-C--:B-----5:R-:W-:Y:S01]  /*7020*/  FFMA.FTZ R75, R103, R2.reuse, R75 ;  /* 0x00000002674b7223 */ /* 0x0a0fe2000001004b */
[----:B------:R-:W-:Y:S01]  /*7030*/  FMUL.FTZ R107, R107, R2 ;  /* 0x000000026b6b7220 */ /* 0x000fe20000410000 */
[----:B------:R-:W-:Y:S06]  /*7040*/  BRA `(.L_x_8792) ;  /* 0x0000000000a07947 */ /* 0x000fec0003800000 */
.L_x_8793:
[----:B------:R-:W-:Y:S01]  /*7050*/  FFMA.FTZ R113, R186, R2, R119 ;  /* 0x00000002ba717223 */ /* 0x000fe20000010077 */
[----:B------:R-:W-:Y:S01]  /*7060*/  ISETP.GT.AND P3, PT, R129, RZ, PT ;  /* 0x000000ff8100720c */ /* 0x000fe20003f64270 */
[----:B------:R-:W-:Y:S02]  /*7070*/  @P4 HADD2.F32 R115, -RZ, R204.H1_H1 ;  /* 0x300000ccff734230 */ /* 0x000fe40000004100 */
[----:B------:R-:W-:-:S04]  /*7080*/  FADD.FTZ R113, R184, -R113 ;  /* 0x80000071b8717221 */ /* 0x000fc80000010000 */
[----:B------:R-:W-:-:S05]  /*7090*/  FMUL.FTZ R113, R128, R113 ;  /* 0x0000007180717220 */ /* 0x000fca0000410000 */
[----:B------:R-:W-:Y:S02]  /*70a0*/  FSEL R112, R113, RZ, P3 ;  /* 0x000000ff71707208 */ /* 0x000fe40001800000 */
[----:B------:R-:W0:Y:S03]  /*70b0*/  @P4 LDC R113, c[0x0][0x40c] ;  /* 0x00010300ff714b82 */ /* 0x000e260000000800 */
[----:B0-----:R-:W-:Y:S01]  /*70c0*/  @P4 FMUL.FTZ R112, R112, R113 ;  /* 0x0000007170704220 */ /* 0x001fe20000410000 */
[----:B------:R-:W-:Y:S06]  /*70d0*/  @!P4 BRA `(.L_x_8797) ;  /* 0x000000000024c947 */ /* 0x000fec0003800000 */
[----:B------:R-:W-:Y:S01]  /*70e0*/  FFMA.FTZ R104, R141, R2, R119 ;  /* 0x000000028d687223 */ /* 0x000fe20000010077 */
[----:B------:R-:W-:-:S03]  /*70f0*/  ISETP.GT.AND P3, PT, R129, RZ, PT ;  /* 0x000000ff8100720c */ /* 0x000fc60003f64270 */
[----:B------:R-:W-:Y:S01]  /*7100*/  FADD.FTZ R113, R139, -R104 ;  /* 0x800000688b717221 */ /* 0x000fe20000010000 */
[----:B------:R-:W-:-:S03]  /*7110*/  HADD2.F32 R104, -RZ, R203.H0_H0 ;  /* 0x200000cbff687230 */ /* 0x000fc60000004100 */
[----:B------:R-:W-:-:S05]  /*7120*/  FMUL.FTZ R113, R128, R113 ;  /* 0x0000007180717220 */ /* 0x000fca0000410000 */
[----:B------:R-:W-:-:S05]  /*7130*/  FSEL R113, R113, RZ, P3 ;  /* 0x000000ff71717208 */ /* 0x000fca0001800000 */
[----:B------:R-:W-:-:S04]  /*7140*/  FMUL.FTZ R113, R113, UR15 ;  /* 0x0000000f71717c20 */ /* 0x000fc80008410000 */
[-C--:B-----5:R-:W-:Y:S01]  /*7150*/  FFMA.FTZ R72, R100, R113.reuse, R72 ;  /* 0x0000007164487223 */ /* 0x0a0fe20000010048 */
[----:B------:R-:W-:-:S07]  /*7160*/  FMUL.FTZ R104, R104, R113 ;  /* 0x0000007168687220 */ /* 0x000fce0000410000 */
.L_x_8797:
        /* <DEDUP_REMOVED lines=10> */
.L_x_8798:
        /* <DEDUP_REMOVED lines=10> */
.L_x_8799:
[-C--:B------:R-:W-:Y:S01]  /*72b0*/  @P4 FMUL.FTZ R107, R115, R112.reuse ;  /* 0x00000070736b4220 */ /* 0x080fe20000410000 */
[----:B-----5:R-:W-:-:S07]  /*72c0*/  @P4 FFMA.FTZ R75, R103, R112, R75 ;  /* 0x00000070674b4223 */ /* 0x020fce000001004b */
.L_x_8792:
[----:B------:R-:W0:Y:S08]  /*72d0*/  @P5 LDC.64 R112, c[0x0][0x478] ;  /* 0x00011e00ff705b82 */ /* 0x000e300000000a00 */
[----:B------:R-:W1:Y:S01]  /*72e0*/  @P4 LDC.64 R114, c[0x0][0x468] ;  /* 0x00011a00ff724b82 */ /* 0x000e620000000a00 */
[----:B0-----:R-:W-:-:S05]  /*72f0*/  @P5 IMAD.WIDE.U32 R112, R0, 0x10, R112 ;  /* 0x0000001000705825 */ /* 0x001fca00078e0070 */
[----:B------:R0:W-:Y:S01]  /*7300*/  @P5 STG.E.128 desc[UR10][R112.64], R108 ;  /* 0x0000006c70005986 */ /* 0x0001e2000c101d0a */
[----:B-1----:R-:W-:-:S05]  /*7310*/  @P4 IMAD.WIDE.U32 R114, R117, 0x10, R114 ;  /* 0x0000001075724825 */ /* 0x002fca00078e0072 */
[----:B------:R0:W-:Y:S02]  /*7320*/  @P4 STG.E.128 desc[UR10][R114.64], R104 ;  /* 0x0000006872004986 */ /* 0x0001e4000c101d0a */
.L_x_8788:
[----:B------:R-:W-:Y:S05]  /*7330*/  BSYNC.RECONVERGENT B0 ;  /* 0x0000000000007941 */ /* 0x000fea0003800200 */
.L_x_8787:
[----:B0-234-:R-:W0:Y:S01]  /*7340*/  LDC.64 R112, c[0x0][0x380] ;  /* 0x0000e000ff707b82 */ /* 0x01de220000000a00 */
[----:B------:R-:W-:Y:S01]  /*7350*/  UPLOP3.LUT UP1, UPT, UPT, UPT, UP1, 0x40, 0x4 ;  /* 0x000000000004789c */ /* 0x000fe20003f2e810 */
[----:B0-----:R-:W-:-:S04]  /*7360*/  IADD3 R130, PT, PT, R130, R112, RZ ;  /* 0x0000007082827210 */ /* 0x001fc80007ffe0ff */
[----:B------:R-:W-:-:S13]  /*7370*/  ISETP.GE.AND P3, PT, R130, R113, PT ;  /* 0x000000718200720c */ /* 0x000fda0003f66270 */
[----:B------:R-:W-:Y:S05]  /*7380*/  @!P3 BRA `(.L_x_8800) ;  /* 0xffffff980078b947 */ /* 0x000fea000383ffff */
.L_x_8706:
[----:B------:R-:W0:Y:S01]  /*7390*/  S2UR UR4, SR_CTAID.X ;  /* 0x00000000000479c3 */ /* 0x000e220000002500 */
[----:B------:R-:W-:Y:S01]  /*73a0*/  ISETP.NE.AND P3, PT, R116, RZ, PT ;  /* 0x000000ff7400720c */ /* 0x000fe20003f65270 */
[----:B------:R-:W-:Y:S01]  /*73b0*/  BSSY.RECONVERGENT B0, `(.L_x_8801) ;  /* 0x000000e000007945 */ /* 0x000fe20003800200 */
[----:B0-----:R-:W-:-:S05]  /*73c0*/  IMAD R133, R133, UR4, RZ ;  /* 0x0000000485857c24 */ /* 0x001fca000f8e02ff */
[----:B------:R-:W-:-:S06]  /*73d0*/  LEA.HI R133, R133, R132, RZ, 0x1e ;  /* 0x0000008485857211 */ /* 0x000fcc00078ff0ff */
[----:B------:R-:W-:Y:S05]  /*73e0*/  @!P3 BRA `(.L_x_8802) ;  /* 0x000000000028b947 */ /* 0x000fea0003800000 */
        /* <DEDUP_REMOVED lines=10> */
.L_x_8802:
[----:B------:R-:W-:Y:S05]  /*7490*/  BSYNC.RECONVERGENT B0 ;  /* 0x0000000000007941 */ /* 0x000fea0003800200 */
.L_x_8801:
[----:B------:R-:W-:Y:S01]  /*74a0*/  ISETP.NE.AND P3, PT, R118, RZ, PT ;  /* 0x000000ff7600720c */ /* 0x000fe20003f65270 */
[----:B------:R-:W-:-:S12]  /*74b0*/  BSSY.RECONVERGENT B0, `(.L_x_8803) ;  /* 0x000000c000007945 */ /* 0x000fd80003800200 */
        /* <DEDUP_REMOVED lines=11> */
.L_x_8804:
[----:B------:R-:W-:Y:S05]  /*7570*/  BSYNC.RECONVERGENT B0 ;  /* 0x0000000000007941 */ /* 0x000fea0003800200 */
.L_x_8803:
        /* <DEDUP_REMOVED lines=12> */
.L_x_8806:
[----:B------:R-:W-:Y:S05]  /*7640*/  BSYNC.RECONVERGENT B0 ;  /* 0x0000000000007941 */ /* 0x000fea0003800200 */
.L_x_8805:
        /* <DEDUP_REMOVED lines=12> */
.L_x_8808:
[----:B------:R-:W-:Y:S05]  /*7710*/  BSYNC.RECONVERGENT B0 ;  /* 0x0000000000007941 */ /* 0x000fea0003800200 */
.L_x_8807:
        /* <DEDUP_REMOVED lines=12> */
.L_x_8810:
[----:B------:R-:W-:Y:S05]  /*77e0*/  BSYNC.RECONVERGENT B0 ;  /* 0x0000000000007941 */ /* 0x000fea0003800200 */
.L_x_8809:
        /* <DEDUP_REMOVED lines=12> */
.L_x_8811:
        /* <DEDUP_REMOVED lines=13> */
.L_x_10820:


//--------------------- .text._ZN10layer_norm13ln_bwd_kernelINS_13Kernel_traitsI6__halfffffjLj6144ELj1ELj1ELj8ELj16ENS_18Kernel_traits_baseILj6144ES2_ffffjLj256EEEEELb0ELb1ELb1ELb1EEEvNS_9BwdParamsE --------------------------
	.section	.text._ZN10layer_norm13ln_bwd_kernelINS_13Kernel_traitsI6__halfffffjLj6144ELj1ELj1ELj8ELj16ENS_18Kernel_traits_baseILj6144ES2_ffffjLj256EEEEELb0ELb1ELb1ELb1EEEvNS_9BwdParamsE,"ax",@progbits
	.align	128
        .global         _ZN10layer_norm13ln_bwd_kernelINS_13Kernel_traitsI6__halfffffjLj6144ELj1ELj1ELj8ELj16ENS_18Kernel_traits_baseILj6144ES2_ffffjLj256EEEEELb0ELb1ELb1ELb1EEEvNS_9BwdParamsE
        .type           _ZN10layer_norm13ln_bwd_kernelINS_13Kernel_traitsI6__halfffffjLj6144ELj1ELj1ELj8ELj16ENS_18Kernel_traits_baseILj6144ES2_ffffjLj256EEEEELb0ELb1ELb1ELb1EEEvNS_9BwdParamsE,@function
        .size           _ZN10layer_norm13ln_bwd_kernelINS_13Kernel_traitsI6__halfffffjLj6144ELj1ELj1ELj8ELj16ENS_18Kernel_traits_baseILj6144ES2_ffffjLj256EEEEELb0ELb1ELb1ELb1EEEvNS_9BwdParamsE,(.L_x_10821 - _ZN10layer_norm13ln_bwd_kernelINS_13Kernel_traitsI6__halfffffjLj6144ELj1ELj1ELj8ELj16ENS_18Kernel_traits_baseILj6144ES2_ffffjLj256EEEEELb0ELb1ELb1ELb1EEEvNS_9BwdParamsE)
        .other          _ZN10layer_norm13ln_bwd_kernelINS_13Kernel_traitsI6__halfffffjLj6144ELj1ELj1ELj8ELj16ENS_18Kernel_traits_baseILj6144ES2_ffffjLj256EEEEELb0ELb1ELb1ELb1EEEvNS_9BwdParamsE,@"STO_CUDA_ENTRY STV_DEFAULT"
_ZN10layer_norm13ln_bwd_kernelINS_13Kernel_traitsI6__halfffffjLj6144ELj1ELj1ELj8ELj16ENS_18Kernel_traits_baseILj6144ES2_ffffjLj256EEEEELb0ELb1ELb1ELb1EEEvNS_9BwdParamsE:
.text._ZN10layer_norm13ln_bwd_kernelINS_13Kernel_traitsI6__halfffffjLj6144ELj1ELj1ELj8ELj16ENS_18Kernel_traits_baseILj6144ES2_ffffjLj256EEEEELb0ELb1ELb1ELb1EEEvNS_9BwdParamsE:
        /* <DEDUP_REMOVED lines=52> */
[----:B0-----:R-:W5:Y:S04]  /*0340*/  LDG.E.64 R176, desc[UR12][R2.64+0x2000] ;  /* 0x0020000c02b07981 */ /* 0x001f68000c1e1b00 */
[----:B------:R-:W2:Y:S01]  /*0350*/  LDG.E.64 R172, desc[UR12][R2.64+0x1000] ;  /* 0x0010000c02ac7981 */ /* 0x000ea2000c1e1b00 */
[----:B----4-:R-:W-:-:S03]  /*0360*/  IMAD.WIDE.U32 R76, R153, 0x8, R76 ;  /* 0x00000008994c7825 */ /* 0x010fc600078e004c */
[----:B------:R-:W4:Y:S04]  /*0370*/  LDG.E.64 R168, desc[UR12][R2.64] ;  /* 0x0000000c02a87981 */ /* 0x000f28000c1e1b00 */
[----:B------:R-:W3:Y:S04]  /*0380*/  LDG.E.64 R166, desc[UR12][R76.64+0x2800] ;  /* 0x0028000c4ca67981 */ /* 0x000ee8000c1e1b00 */
[----:B------:R-:W3:Y:S04]  /*0390*/  LDG.E.64 R164, desc[UR12][R76.64+0x2000] ;  /* 0x0020000c4ca47981 */ /* 0x000ee8000c1e1b00 */
[----:B------:R-:W3:Y:S04]  /*03a0*/  LDG.E.64 R174, desc[UR12][R2.64+0x1800] ;  /* 0x0018000c02ae7981 */ /* 0x000ee8000c1e1b00 */
[----:B------:R-:W3:Y:S04]  /*03b0*/  LDG.E.64 R162, desc[UR12][R76.64+0x1800] ;  /* 0x0018000c4ca27981 */ /* 0x000ee8000c1e1b00 */
[----:B------:R-:W3:Y:S04]  /*03c0*/  LDG.E.64 R170, desc[UR12][R2.64+0x800] ;  /* 0x0008000c02aa7981 */ /* 0x000ee8000c1e1b00 */
[----:B------:R-:W3:Y:S04]  /*03d0*/  LDG.E.64 R160, desc[UR12][R76.64+0x1000] ;  /* 0x0010000c4ca07981 */ /* 0x000ee8000c1e1b00 */
[----:B------:R-:W3:Y:S04]  /*03e0*/  LDG.E.64 R158, desc[UR12][R76.64+0x800] ;  /* 0x0008000c4c9e7981 */ /* 0x000ee8000c1e1b00 */
[----:B------:R0:W3:Y:S04]  /*03f0*/  LDG.E.64 R178, desc[UR12][R2.64+0x2800] ;  /* 0x0028000c02b27981 */ /* 0x0000e8000c1e1b00 */
[----:B------:R-:W3:Y:S01]  /*0400*/  LDG.E.64 R156, desc[UR12][R76.64] ;  /* 0x0000000c4c9c7981 */ /* 0x000ee2000c1e1b00 */
[----:B------:R-:W-:Y:S01]  /*0410*/  MOV R181, UR4 ;  /* 0x0000000400b57c02 */ /* 0x000fe20008000f00 */
[----:B------:R-:W-:Y:S01]  /*0420*/  UPLOP3.LUT UP1, UPT, UPT, UPT, UPT, 0x40, 0x4 ;  /* 0x000000000004789c */ /* 0x000fe20003f2e870 */
[----:B-----5:R-:W-:-:S02]  /*0430*/  SHF.R.U64 R72, R176, 0x10, R177 ;  /* 0x00000010b0487819 */ /* 0x020fc400000012b1 */
[----:B0-----:R-:W-:Y:S02]  /*0440*/  SHF.R.U32.HI R3, RZ, 0x10, R177 ;  /* 0x00000010ff037819 */ /* 0x001fe400000116b1 */
[----:B--2---:R-:W-:Y:S02]  /*0450*/  SHF.R.U64 R205, R172, 0x10, R173 ;  /* 0x00000010accd7819 */ /* 0x004fe400000012ad */
[----:B------:R-:W-:Y:S02]  /*0460*/  PRMT R2, R72, 0x5410, R3 ;  /* 0x0000541048027816 */ /* 0x000fe40000000003 */
[----:B------:R-:W-:Y:S02]  /*0470*/  SHF.R.U32.HI R3, RZ, 0x10, R173 ;  /* 0x00000010ff037819 */ /* 0x000fe400000116ad */
[----:B----4-:R-:W-:Y:S02]  /*0480*/  SHF.R.U64 R207, R168, 0x10, R169 ;  /* 0x00000010a8cf7819 */ /* 0x010fe400000012a9 */
[----:B------:R-:W-:-:S02]  /*0490*/  PRMT R205, R205, 0x5410, R3 ;  /* 0x00005410cdcd7816 */ /* 0x000fc40000000003 */
[----:B------:R-:W-:Y:S02]  /*04a0*/  SHF.R.U32.HI R3, RZ, 0x10, R169 ;  /* 0x00000010ff037819 */ /* 0x000fe400000116a9 */
[----:B---3--:R-:W-:Y:S02]  /*04b0*/  SHF.R.U64 R209, R166, 0x10, R167 ;  /* 0x00000010a6d17819 */ /* 0x008fe400000012a7 */
[----:B------:R-:W-:Y:S02]  /*04c0*/  PRMT R207, R207, 0x5410, R3 ;  /* 0x00005410cfcf7816 */ /* 0x000fe40000000003 */
[----:B------:R-:W-:Y:S02]  /*04d0*/  SHF.R.U32.HI R3, RZ, 0x10, R167 ;  /* 0x00000010ff037819 */ /* 0x000fe400000116a7 */
[----:B------:R-:W-:Y:S02]  /*04e0*/  SHF.R.U64 R210, R164, 0x10, R165 ;  /* 0x00000010a4d27819 */ /* 0x000fe400000012a5 */
[----:B------:R-:W-:-:S02]  /*04f0*/  PRMT R209, R209, 0x5410, R3 ;  /* 0x00005410d1d17816 */ /* 0x000fc40000000003 */
[----:B------:R-:W-:Y:S02]  /*0500*/  SHF.R.U32.HI R3, RZ, 0x10, R165 ;  /* 0x00000010ff037819 */ /* 0x000fe400000116a5 */
[--C-:B------:R-:W-:Y:S02]  /*0510*/  SHF.R.U64 R180, R174, 0x10, R175.reuse ;  /* 0x00000010aeb47819 */ /* 0x100fe400000012af */
[----:B------:R-:W-:Y:S02]  /*0520*/  SHF.R.U32.HI R72, RZ, 0x10, R175 ;  /* 0x00000010ff487819 */ /* 0x000fe400000116af */
[----:B------:R-:W-:Y:S02]  /*0530*/  PRMT R210, R210, 0x5410, R3 ;  /* 0x00005410d2d27816 */ /* 0x000fe40000000003 */
[--C-:B------:R-:W-:Y:S02]  /*0540*/  SHF.R.U64 R211, R162, 0x10, R163.reuse ;  /* 0x00000010a2d37819 */ /* 0x100fe400000012a3 */
[----:B------:R-:W-:-:S02]  /*0550*/  SHF.R.U32.HI R3, RZ, 0x10, R163 ;  /* 0x00000010ff037819 */ /* 0x000fc400000116a3 */
[----:B------:R-:W-:Y:S02]  /*0560*/  PRMT R180, R180, 0x5410, R72 ;  /* 0x00005410b4b47816 */ /* 0x000fe40000000048 */
        /* <DEDUP_REMOVED lines=11> */
[--C-:B------:R-:W-:Y:S02]  /*0620*/  SHF.R.U64 R214, R156, 0x10, R157.reuse ;  /* 0x000000109cd67819 */ /* 0x100fe4000000129d */
[----:B------:R-:W-:Y:S02]  /*0630*/  SHF.R.U32.HI R3, RZ, 0x10, R157 ;  /* 0x00000010ff037819 */ /* 0x000fe4000001169d */
[----:B------:R-:W-:Y:S01]  /*0640*/  PRMT R213, R213, 0x5410, R72 ;  /* 0x00005410d5d57816 */ /* 0x000fe20000000048 */
[----:B------:R-:W-:Y:S01]  /*0650*/  HFMA2 R72, -RZ, RZ, 0, 0 ;  /* 0x00000000ff487431 */ /* 0x000fe200000001ff */
[----:B------:R-:W-:Y:S02]  /*0660*/  PRMT R0, R0, 0x5410, R78 ;  /* 0x0000541000007816 */ /* 0x000fe4000000004e */
[----:B------:R-:W-:-:S07]  /*0670*/  PRMT R214, R214, 0x5410, R3 ;  /* 0x00005410d6d67816 */ /* 0x000fce0000000003 */
.L_x_8882:
        /* <DEDUP_REMOVED lines=12> */
[----:B------:R-:W0:Y:S01]  /*0740*/  S2R R155, SR_TID.X ;  /* 0x00000000009b7919 */ /* 0x000e220000002100 */
[----:B------:R-:W1:Y:S01]  /*0750*/  LDC.64 R120, c[0x0][0x3c0] ;  /* 0x0000f000ff787b82 */ /* 0x000e620000000a00 */
[----:B------:R-:W-:Y:S01]  /*0760*/  IMAD R3, R181, UR14, RZ ;  /* 0x0000000eb5037c24 */ /* 0x000fe2000f8e02ff */
[----:B------:R-:W-:-:S04]  /*0770*/  IADD3 R113, PT, PT, R182, -0x1, RZ ;  /* 0xffffffffb6717810 */ /* 0x000fc80007ffe0ff */
[----:B------:R-:W-:Y:S01]  /*0780*/  SHF.R.S32.HI R112, RZ, 0x1f, R3 ;  /* 0x0000001fff707819 */ /* 0x000fe20000011403 */
[----:B------:R-:W-:Y:S01]  /*0790*/  IMAD R113, R113, UR14, RZ ;  /* 0x0000000e71717c24 */ /* 0x000fe2000f8e02ff */
[----:B------:R-:W2:Y:S02]  /*07a0*/  LDC.64 R148, c[0x0][0x3a8] ;  /* 0x0000ea00ff947b82 */ /* 0x000ea40000000a00 */
[----:B------:R-:W-:Y:S02]  /*07b0*/  LEA.HI R112, R112, R3, RZ, 0x2 ;  /* 0x0000000370707211 */ /* 0x000fe400078f10ff */
[----:B------:R-:W-:-:S04]  /*07c0*/  SHF.R.S32.HI R114, RZ, 0x1f, R113 ;  /* 0x0000001fff727819 */ /* 0x000fc80000011471 */
[----:B------:R-:W3:Y:S01]  /*07d0*/  LDC.64 R152, c[0x0][0x428] ;  /* 0x00010a00ff987b82 */ /* 0x000ee20000000a00 */
[----:B------:R-:W-:Y:S01]  /*07e0*/  LEA.HI R114, R114, R113, RZ, 0x2 ;  /* 0x0000007172727211 */ /* 0x000fe200078f10ff */
[----:B-1----:R-:W-:-:S05]  /*07f0*/  IMAD.WIDE R120, R181, 0x4, R120 ;  /* 0x00000004b5787825 */ /* 0x002fca00078e0278 */
[----:B------:R-:W4:Y:S01]  /*0800*/  LDG.E R3, desc[UR12][R120.64] ;  /* 0x0000000c78037981 */ /* 0x000f22000c1e1900 */
[-C--:B0-----:R-:W-:Y:S02]  /*0810*/  LEA.HI.SX32 R201, R112, R155.reuse, 0x1e ;  /* 0x0000009b70c97211 */ /* 0x081fe400078ff2ff */
[----:B------:R-:W-:-:S03]  /*0820*/  LEA.HI.SX32 R155, R114, R155, 0x1e ;  /* 0x0000009b729b7211 */ /* 0x000fc600078ff2ff */
[----:B--2---:R-:W-:-:S04]  /*0830*/  IMAD.WIDE.U32 R184, R201, 0x10, R148 ;  /* 0x00000010c9b87825 */ /* 0x004fc800078e0094 */
[C---:B---3--:R-:W-:Y:S02]  /*0840*/  IMAD.WIDE.U32 R112, R155.reuse, 0x10, R152 ;  /* 0x000000109b707825 */ /* 0x048fe400078e0098 */
[----:B------:R-:W2:Y:S01]  /*0850*/  LDG.E.128 R184, desc[UR12][R184.64] ;  /* 0x0000000cb8b87981 */ /* 0x000ea2000c1e1d00 */
[----:B------:R-:W-:-:S03]  /*0860*/  IADD3 R123, PT, PT, R155, 0x100, RZ ;  /* 0x000001009b7b7810 */ /* 0x000fc60007ffe0ff */
[----:B------:R-:W3:Y:S01]  /*0870*/  LDG.E.128 R112, desc[UR12][R112.64] ;  /* 0x0000000c70707981 */ /* 0x000ee2000c1e1d00 */
[----:B------:R-:W-:Y:S01]  /*0880*/  IADD3 R215, PT, PT, R201, 0x200, RZ ;  /* 0x00000200c9d77810 */ /* 0x000fe20007ffe0ff */
[----:B------:R-:W-:Y:S01]  /*0890*/  IMAD.WIDE.U32 R122, R123, 0x10, R152 ;  /* 0x000000107b7a7825 */ /* 0x000fe200078e0098 */
[----:B------:R-:W-:-:S03]  /*08a0*/  IADD3 R129, PT, PT, R155, 0x200, RZ ;  /* 0x000002009b817810 */ /* 0x000fc60007ffe0ff */
[----:B------:R-:W-:Y:S02]  /*08b0*/  IMAD.WIDE.U32 R124, R215, 0x10, R148 ;  /* 0x00000010d77c7825 */ /* 0x000fe400078e0094 */
[----:B------:R-:W3:Y:S01]  /*08c0*/  LDG.E.128 R120, desc[UR12][R122.64] ;  /* 0x0000000c7a787981 */ /* 0x000ee2000c1e1d00 */
[----:B------:R-:W-:Y:S01]  /*08d0*/  IADD3 R217, PT, PT, R201, 0x300, RZ ;  /* 0x00000300c9d97810 */ /* 0x000fe20007ffe0ff */
[----:B------:R-:W-:Y:S02]  /*08e0*/  IMAD.WIDE.U32 R128, R129, 0x10, R152 ;  /* 0x0000001081807825 */ /* 0x000fe400078e0098 */
[----:B------:R-:W3:Y:S01]  /*08f0*/  LDG.E.128 R124, desc[UR12][R124.64] ;  /* 0x0000000c7c7c7981 */ /* 0x000ee2000c1e1d00 */
[----:B------:R-:W-:Y:S02]  /*0900*/  IADD3 R203, PT, PT, R201, 0x100, RZ ;  /* 0x00000100c9cb7810 */ /* 0x000fe40007ffe0ff */
[----:B------:R-:W-:Y:S01]  /*0910*/  IADD3 R137, PT, PT, R155, 0x300, RZ ;  /* 0x000003009b897810 */ /* 0x000fe20007ffe0ff */
[--C-:B------:R-:W-:Y:S01]  /*0920*/  IMAD.WIDE.U32 R132, R217, 0x10, R148.reuse ;  /* 0x00000010d9847825 */ /* 0x100fe200078e0094 */
[----:B------:R-:W3:Y:S03]  /*0930*/  LDG.E.128 R128, desc[UR12][R128.64] ;  /* 0x0000000c80807981 */ /* 0x000ee6000c1e1d00 */
[----:B------:R-:W-:-:S02]  /*0940*/  IMAD.WIDE.U32 R116, R203, 0x10, R148 ;  /* 0x00000010cb747825 */ /* 0x000fc400078e0094 */
[----:B------:R-:W3:Y:S02]  /*0950*/  LDG.E.128 R132, desc[UR12][R132.64] ;  /* 0x0000000c84847981 */ /* 0x000ee4000c1e1d00 */
[----:B------:R-:W-:Y:S02]  /*0960*/  IMAD.WIDE.U32 R136, R137, 0x10, R152 ;  /* 0x0000001089887825 */ /* 0x000fe400078e0098 */
[----:B------:R-:W3:Y:S04]  /*0970*/  LDG.E.128 R116, desc[UR12][R116.64] ;  /* 0x0000000c74747981 */ /* 0x000ee8000c1e1d00 */
[----:B------:R-:W3:Y:S01]  /*0980*/  LDG.E.128 R136, desc[UR12][R136.64] ;  /* 0x0000000c88887981 */ /* 0x000ee2000c1e1d00 */
[----:B------:R-:W-:-:S05]  /*0990*/  IADD3 R145, PT, PT, R155, 0x400, RZ ;  /* 0x000004009b917810 */ /* 0x000fca0007ffe0ff */
[----:B------:R-:W-:Y:S01]  /*09a0*/  IMAD.WIDE.U32 R144, R145, 0x10, R152 ;  /* 0x0000001091907825 */ /* 0x000fe200078e0098 */
[----:B------:R-:W-:-:S05]  /*09b0*/  IADD3 R219, PT, PT, R201, 0x400, RZ ;  /* 0x00000400c9db7810 */ /* 0x000fca0007ffe0ff */
[----:B------:R-:W3:Y:S01]  /*09c0*/  LDG.E.128 R144, desc[UR12][R144.64] ;  /* 0x0000000c90907981 */ /* 0x000ee2000c1e1d00 */
[----:B------:R-:W-:-:S06]  /*09d0*/  IMAD.WIDE.U32 R140, R219, 0x10, R148 ;  /* 0x00000010db8c7825 */ /* 0x000fcc00078e0094 */
[----:B------:R-:W3:Y:S01]  /*09e0*/  LDG.E.128 R140, desc[UR12][R140.64] ;  /* 0x0000000c8c8c7981 */ /* 0x000ee2000c1e1d00 */
[----:B------:R-:W-:-:S05]  /*09f0*/  IADD3 R155, PT, PT, R155, 0x500, RZ ;  /* 0x000005009b9b7810 */ /* 0x000fca0007ffe0ff */
[----:B------:R-:W-:Y:S01]  /*0a00*/  IMAD.WIDE.U32 R152, R155, 0x10, R152 ;  /* 0x000000109b987825 */ /* 0x000fe200078e0098 */
[----:B------:R-:W-:-:S05]  /*0a10*/  IADD3 R221, PT, PT, R201, 0x500, RZ ;  /* 0x00000500c9dd7810 */ /* 0x000fca0007ffe0ff */
[----:B------:R-:W3:Y:S01]  /*0a20*/  LDG.E.128 R152, desc[UR12][R152.64] ;  /* 0x0000000c98987981 */ /* 0x000ee2000c1e1d00 */
[----:B------:R-:W-:-:S06]  /*0a30*/  IMAD.WIDE.U32 R148, R221, 0x10, R148 ;  /* 0x00000010dd947825 */ /* 0x000fcc00078e0094 */
[----:B------:R-:W3:Y:S01]  /*0a40*/  LDG.E.128 R148, desc[UR12][R148.64] ;  /* 0x0000000c94947981 */ /* 0x000ee2000c1e1d00 */
[----:B------:R-:W-:-:S04]  /*0a50*/  UISETP.NE.U32.AND UP0, UPT, UR6, URZ, UPT ;  /* 0x000000ff0600728c */ /* 0x000fc8000bf05070 */
[----:B------:R-:W-:-:S06]  /*0a60*/  UISETP.NE.AND.EX UP0, UPT, UR7, URZ, UPT, UP0 ;  /* 0x000000ff0700728c */ /* 0x000fcc000bf05300 */
[----:B------:R-:W-:-:S13]  /*0a70*/  PLOP3.LUT P0, PT, PT, PT, UP0, 0x80, 0x8 ;  /* 0x000000000008781c */ /* 0x000fda0003f0f008 */
[----:B------:R-:W0:Y:S08]  /*0a80*/  @P0 LDC.64 R196, c[0x0][0x438] ;  /* 0x00010e00ffc40b82 */ /* 0x000e300000000a00 */
[----:B------:R-:W1:Y:S08]  /*0a90*/  @P0 LDC.64 R188, c[0x0][0x438] ;  /* 0x00010e00ffbc0b82 */ /* 0x000e700000000a00 */
[----:B------:R-:W1:Y:S01]  /*0aa0*/  @P0 LDC.64 R190, c[0x0][0x438] ;  /* 0x00010e00ffbe0b82 */ /* 0x000e620000000a00 */
[----:B------:R-:W-:-:S07]  /*0ab0*/  ISETP.NE.AND P1, PT, RZ, UR11, PT ;  /* 0x0000000bff007c0c */ /* 0x000fce000bf25270 */
[----:B------:R-:W1:Y:S01]  /*0ac0*/  @P0 LDC.64 R192, c[0x0][0x438] ;  /* 0x00010e00ffc00b82 */ /* 0x000e620000000a00 */
[----:B0-----:R-:W-:-:S05]  /*0ad0*/  @P0 IMAD.WIDE.U32 R196, R215, 0x10, R196 ;  /* 0x00000010d7c40825 */ /* 0x001fca00078e00c4 */
[----:B------:R-:W5:Y:S02]  /*0ae0*/  @P0 LDG.E.128 R84, desc[UR12][R196.64] ;  /* 0x0000000cc4540981 */ /* 0x000f64000c1e1d00 */
[----:B------:R-:W0:Y:S01]  /*0af0*/  @P0 LDC.64 R198, c[0x0][0x438] ;  /* 0x00010e00ffc60b82 */ /* 0x000e220000000a00 */
[----:B-1----:R-:W-:-:S04]  /*0b00*/  @P0 IMAD.WIDE.U32 R188, R201, 0x10, R188 ;  /* 0x00000010c9bc0825 */ /* 0x002fc800078e00bc */
[----:B------:R-:W-:Y:S01]  /*0b10*/  HADD2.F32 R201, -RZ, R168.H0_H0 ;  /* 0x200000a8ffc97230 */ /* 0x000fe20000004100 */
[----:B------:R1:W5:Y:S01]  /*0b20*/  @P0 LDG.E.128 R76, desc[UR12][R188.64] ;  /* 0x0000000cbc4c0981 */ /* 0x000362000c1e1d00 */
[----:B------:R-:W-:Y:S01]  /*0b30*/  @P0 IMAD.WIDE.U32 R190, R221, 0x10, R190 ;  /* 0x00000010ddbe0825 */ /* 0x000fe200078e00be */
[----:B------:R-:W0:Y:S04]  /*0b40*/  @P0 LDC.64 R194, c[0x0][0x438] ;  /* 0x00010e00ffc20b82 */ /* 0x000e280000000a00 */
[----:B------:R-:W5:Y:S01]  /*0b50*/  @P0 LDG.E.128 R96, desc[UR12][R190.64] ;  /* 0x0000000cbe600981 */ /* 0x000f62000c1e1d00 */
[----:B-1----:R-:W-:Y:S02]  /*0b60*/  HADD2.F32 R189, -RZ, R169.H0_H0 ;  /* 0x200000a9ffbd7230 */ /* 0x002fe40000004100 */
[----:B------:R-:W-:-:S02]  /*0b70*/  HADD2.F32 R188, -RZ, R207.H0_H0 ;  /* 0x200000cfffbc7230 */ /* 0x000fc40000004100 */
[----:B------:R-:W-:-:S04]  /*0b80*/  @P0 IMAD.WIDE.U32 R192, R219, 0x10, R192 ;  /* 0x00000010dbc00825 */ /* 0x000fc800078e00c0 */
[----:B0-----:R-:W-:Y:S01]  /*0b90*/  @P0 IMAD.WIDE.U32 R198, R203, 0x10, R198 ;  /* 0x00000010cbc60825 */ /* 0x001fe200078e00c6 */
[----:B------:R-:W5:Y:S04]  /*0ba0*/  @P0 LDG.E.128 R92, desc[UR12][R192.64] ;  /* 0x0000000cc05c0981 */ /* 0x000f68000c1e1d00 */
[----:B------:R0:W5:Y:S02]  /*0bb0*/  @P0 LDG.E.128 R80, desc[UR12][R198.64] ;  /* 0x0000000cc6500981 */ /* 0x000164000c1e1d00 */
[----:B0-----:R-:W-:Y:S02]  /*0bc0*/  HADD2.F32 R199, -RZ, R172.H0_H0 ;  /* 0x200000acffc77230 */ /* 0x001fe40000004100 */
[----:B------:R-:W-:-:S05]  /*0bd0*/  @P0 IMAD.WIDE.U32 R194, R217, 0x10, R194 ;  /* 0x00000010d9c20825 */ /* 0x000fca00078e00c2 */
[----:B------:R0:W5:Y:S01]  /*0be0*/  @P0 LDG.E.128 R88, desc[UR12][R194.64] ;  /* 0x0000000cc2580981 */ /* 0x000162000c1e1d00 */
[----:B----4-:R-:W-:-:S05]  /*0bf0*/  FSEL R215, R3, RZ, !P1 ;  /* 0x000000ff03d77208 */ /* 0x010fca0004800000 */
[C---:B--2---:R-:W-:Y:S01]  /*0c00*/  FADD.FTZ R184, -R215.reuse, R184 ;  /* 0x000000b8d7b87221 */ /* 0x044fe20000010100 */
[----:B------:R-:W-:-:S03]  /*0c10*/  FADD.FTZ R200, -R215, R185 ;  /* 0x000000b9d7c87221 */ /* 0x000fc60000010100 */
[----:B-----5:R-:W-:Y:S01]  /*0c20*/  FMUL.FTZ R3, R183, R184 ;  /* 0x000000b8b7037220 */ /* 0x020fe20000410000 */
[----:B---3--:R-:W-:Y:S01]  /*0c30*/  FMUL.FTZ R184, R112, R201 ;  /* 0x000000c970b87220 */ /* 0x008fe20000410000 */
[----:B------:R-:W-:Y:S02]  /*0c40*/  FADD.FTZ R60, R60, R112 ;  /* 0x000000703c3c7221 */ /* 0x000fe40000010000 */
[----:B------:R-:W-:Y:S01]  /*0c50*/  FFMA.FTZ R4, R112, R3, R4 ;  /* 0x0000000370047223 */ /* 0x000fe20000010004 */
[----:B------:R-:W-:Y:S02]  /*0c60*/  HADD2.F32 R112, -RZ, R207.H1_H1 ;  /* 0x300000cfff707230 */ /* 0x000fe40000004100 */
[----:B------:R-:W-:Y:S01]  /*0c70*/  FADD.FTZ R202, -R215, R186 ;  /* 0x000000bad7ca7221 */ /* 0x000fe20000010100 */
[----:B------:R-:W-:Y:S01]  /*0c80*/  FMUL.FTZ R186, R183, R200 ;  /* 0x000000c8b7ba7220 */ /* 0x000fe20000410000 */
[----:B------:R-:W-:Y:S01]  /*0c90*/  FMUL.FTZ R190, R114, R189 ;  /* 0x000000bd72be7220 */ /* 0x000fe20000410000 */
[----:B------:R-:W-:Y:S01]  /*0ca0*/  FMUL.FTZ R185, R113, R188 ;  /* 0x000000bc71b97220 */ /* 0x000fe20000410000 */
[----:B------:R-:W-:Y:S01]  /*0cb0*/  FMUL.FTZ R189, R115, R112 ;  /* 0x0000007073bd7220 */ /* 0x000fe20000410000 */
[----:B------:R-:W-:Y:S01]  /*0cc0*/  FADD.FTZ R61, R61, R113 ;  /* 0x000000713d3d7221 */ /* 0x000fe20000010000 */
[----:B------:R-:W-:Y:S01]  /*0cd0*/  FFMA.FTZ R5, R113, R186, R5 ;  /* 0x000000ba71057223 */ /* 0x000fe20000010005 */
[----:B------:R-:W-:-:S02]  /*0ce0*/  HADD2.F32 R112, -RZ, R206.H0_H0 ;  /* 0x200000ceff707230 */ /* 0x000fc40000004100 */
[----:B------:R-:W-:Y:S02]  /*0cf0*/  HADD2.F32 R113, -RZ, R170.H0_H0 ;  /* 0x200000aaff717230 */ /* 0x000fe40000004100 */
[----:B------:R-:W-:Y:S01]  /*0d00*/  FADD.FTZ R198, -R215, R187 ;  /* 0x000000bbd7c67221 */ /* 0x000fe20000010100 */
[----:B------:R-:W-:Y:S01]  /*0d10*/  FMUL.FTZ R193, R121, R112 ;  /* 0x0000007079c17220 */ /* 0x000fe20000410000 */
[----:B------:R-:W-:Y:S02]  /*0d20*/  HADD2.F32 R112, -RZ, R206.H1_H1 ;  /* 0x300000ceff707230 */ /* 0x000fe40000004100 */
[----:B------:R-:W-:Y:S01]  /*0d30*/  FMUL.FTZ R192, R120, R113 ;  /* 0x0000007178c07220 */ /* 0x000fe20000410000 */
[----:B------:R-:W-:Y:S02]  /*0d40*/  HADD2.F32 R113, -RZ, R171.H0_H0 ;  /* 0x200000abff717230 */ /* 0x000fe40000004100 */
[----:B------:R-:W-:Y:S01]  /*0d50*/  FADD.FTZ R124, -R215, R124 ;  /* 0x0000007cd77c7221 */ /* 0x000fe20000010100 */
[----:B------:R-:W-:Y:S01]  /*0d60*/  FMUL.FTZ R188, R183, R198 ;  /* 0x000000c6b7bc7220 */ /* 0x000fe20000410000 */
[----:B------:R-:W-:Y:S01]  /*0d70*/  FMUL.FTZ R197, R123, R112 ;  /* 0x000000707bc57220 */ /* 0x000fe20000410000 */
[----:B------:R-:W-:-:S02]  /*0d80*/  HADD2.F32 R112, -RZ, R205.H0_H0 ;  /* 0x200000cdff707230 */ /* 0x000fc40000004100 */
[----:B------:R-:W-:Y:S01]  /*0d90*/  FMUL.FTZ R198, R122, R113 ;  /* 0x000000717ac67220 */ /* 0x000fe20000410000 */
[----:B------:R-:W-:Y:S01]  /*0da0*/  FMUL.FTZ R201, R183, R124 ;  /* 0x0000007cb7c97220 */ /* 0x000fe20000410000 */
[----:B------:R-:W-:Y:S02]  /*0db0*/  HADD2.F32 R113, -RZ, R173.H0_H0 ;  /* 0x200000adff717230 */ /* 0x000fe40000004100 */
[C---:B------:R-:W-:Y:S01]  /*0dc0*/  FADD.FTZ R200, -R215.reuse, R125 ;  /* 0x0000007dd7c87221 */ /* 0x040fe20000010100 */
[C---:B------:R-:W-:Y:S01]  /*0dd0*/  FADD.FTZ R126, -R215.reuse, R126 ;  /* 0x0000007ed77e7221 */ /* 0x040fe20000010100 */
[----:B------:R-:W-:Y:S01]  /*0de0*/  FADD.FTZ R204, -R215, R127 ;  /* 0x0000007fd7cc7221 */ /* 0x000fe20000010100 */
[----:B------:R-:W-:Y:S01]  /*0df0*/  FMUL.FTZ R199, R128, R199 ;  /* 0x000000c780c77220 */ /* 0x000fe20000410000 */
[----:B------:R-:W-:Y:S01]  /*0e00*/  FADD.FTZ R52, R52, R128 ;  /* 0x0000008034347221 */ /* 0x000fe20000010000 */
[----:B------:R-:W-:Y:S01]  /*0e10*/  FFMA.FTZ R12, R128, R201, R12 ;  /* 0x000000c9800c7223 */ /* 0x000fe2000001000c */
[----:B------:R-:W-:Y:S01]  /*0e20*/  FMUL.FTZ R187, R183, R202 ;  /* 0x000000cab7bb7220 */ /* 0x000fe20000410000 */
[----:B------:R-:W-:Y:S01]  /*0e30*/  FMUL.FTZ R128, R129, R112 ;  /* 0x0000007081807220 */ /* 0x000fe20000410000 */
[----:B------:R-:W-:Y:S01]  /*0e40*/  FMUL.FTZ R200, R183, R200 ;  /* 0x000000c8b7c87220 */ /* 0x000fe20000410000 */
[----:B------:R-:W-:-:S02]  /*0e50*/  HADD2.F32 R112, -RZ, R205.H1_H1 ;  /* 0x300000cdff707230 */ /* 0x000fc40000004100 */
[----:B------:R-:W-:Y:S01]  /*0e60*/  FMUL.FTZ R202, R130, R113 ;  /* 0x0000007182ca7220 */ /* 0x000fe20000410000 */
[C---:B------:R-:W-:Y:S01]  /*0e70*/  FMUL.FTZ R203, R183.reuse, R126 ;  /* 0x0000007eb7cb7220 */ /* 0x040fe20000410000 */
[----:B------:R-:W-:Y:S02]  /*0e80*/  HADD2.F32 R113, -RZ, R174.H0_H0 ;  /* 0x200000aeff717230 */ /* 0x000fe40000004100 */
[----:B------:R-:W-:Y:S01]  /*0e90*/  FMUL.FTZ R204, R183, R204 ;  /* 0x000000ccb7cc7220 */ /* 0x000fe20000410000 */
[C---:B------:R-:W-:Y:S01]  /*0ea0*/  FADD.FTZ R132, -R215.reuse, R132 ;  /* 0x00000084d7847221 */ /* 0x040fe20000010100 */
[----:B------:R-:W-:Y:S01]  /*0eb0*/  FADD.FTZ R116, -R215, R116 ;  /* 0x00000074d7747221 */ /* 0x000fe20000010100 */
        /* <DEDUP_REMOVED lines=9> */
[----:B------:R-:W-:Y:S01]  /*0f50*/  FMUL.FTZ R131, R183, R132 ;  /* 0x00000084b7837220 */ /* 0x000fe20000410000 */
[----:B------:R-:W-:-:S02]  /*0f60*/  HADD2.F32 R113, -RZ, R175.H0_H0 ;  /* 0x200000afff717230 */ /* 0x000fc40000004100 */
[----:B------:R-:W-:Y:S01]  /*0f70*/  FMUL.FTZ R191, R183, R116 ;  /* 0x00000074b7bf7220 */ /* 0x000fe20000410000 */
[C---:B------:R-:W-:Y:S01]  /*0f80*/  FADD.FTZ R134, -R215.reuse, R134 ;  /* 0x00000086d7867221 */ /* 0x040fe20000010100 */
[----:B------:R-:W-:Y:S01]  /*0f90*/  FADD.FTZ R62, R62, R114 ;  /* 0x000000723e3e7221 */ /* 0x000fe20000010000 */
[----:B------:R-:W-:Y:S01]  /*0fa0*/  FFMA.FTZ R6, R114, R187, R6 ;  /* 0x000000bb72067223 */ /* 0x000fe20000010006 */
[----:B------:R-:W-:Y:S01]  /*0fb0*/  FADD.FTZ R116, -R215, R135 ;  /* 0x00000087d7747221 */ /* 0x000fe20000010100 */
[--C-:B------:R-:W-:Y:S02]  /*0fc0*/  HADD2.F32 R114, -RZ, R180.reuse.H0_H0 ;  /* 0x200000b4ff727230 */ /* 0x100fe40000004100 */
[----:B------:R-:W-:Y:S01]  /*0fd0*/  FMUL.FTZ R132, R183, R112 ;  /* 0x00000070b7847220 */ /* 0x000fe20000410000 */
[----:B------:R-:W-:Y:S01]  /*0fe0*/  FADD.FTZ R48, R48, R136 ;  /* 0x0000008830307221 */ /* 0x000fe20000010000 */
[----:B------:R-:W-:Y:S01]  /*0ff0*/  FFMA.FTZ R72, R136, R131, R72 ;  /* 0x0000008388487223 */ /* 0x000fe20000010048 */
[----:B------:R-:W-:-:S02]  /*1000*/  HADD2.F32 R112, -RZ, R180.H1_H1 ;  /* 0x300000b4ff707230 */ /* 0x000fc40000004100 */
[C---:B------:R-:W-:Y:S01]  /*1010*/  FMUL.FTZ R135, R183.reuse, R134 ;  /* 0x00000086b7877220 */ /* 0x040fe20000410000 */
[----:B------:R-:W-:Y:S01]  /*1020*/  FMUL.FTZ R136, R138, R113 ;  /* 0x000000718a887220 */ /* 0x000fe20000410000 */
[----:B------:R-:W-:Y:S01]  /*1030*/  FMUL.FTZ R134, R183, R116 ;  /* 0x00000074b7867220 */ /* 0x000fe20000410000 */
[----:B------:R-:W-:Y:S01]  /*1040*/  FFMA.FTZ R113, R3, R184, RZ ;  /* 0x000000b803717223 */ /* 0x000fe200000100ff */
[----:B------:R-:W-:Y:S01]  /*1050*/  FADD.FTZ R116, RZ, R184 ;  /* 0x000000b8ff747221 */ /* 0x000fe20000010000 */
[----:B------:R-:W-:Y:S01]  /*1060*/  FMUL.FTZ R133, R137, R114 ;  /* 0x0000007289857220 */ /* 0x000fe20000410000 */
[----:B------:R-:W-:Y:S01]  /*1070*/  FADD.FTZ R49, R49, R137 ;  /* 0x0000008931317221 */ /* 0x000fe20000010000 */
[----:B------:R-:W-:Y:S01]  /*1080*/  FFMA.FTZ R73, R137, R132, R73 ;  /* 0x0000008489497223 */ /* 0x000fe20000010049 */
[----:B------:R-:W-:Y:S01]  /*1090*/  FMUL.FTZ R137, R139, R112 ;  /* 0x000000708b897220 */ /* 0x000fe20000410000 */
[----:B0-----:R-:W-:Y:S01]  /*10a0*/  FADD.FTZ R194, -R215, R117 ;  /* 0x00000075d7c27221 */ /* 0x001fe20000010100 */
[----:B------:R-:W-:Y:S01]  /*10b0*/  FFMA.FTZ R112, R186, R185, R113 ;  /* 0x000000b9ba707223 */ /* 0x000fe20000010071 */
[----:B------:R-:W-:Y:S01]  /*10c0*/  FADD.FTZ R117, R185, R116 ;  /* 0x00000074b9757221 */ /* 0x000fe20000010000 */
[----:B------:R-:W-:Y:S01]  /*10d0*/  FADD.FTZ R63, R63, R115 ;  /* 0x000000733f3f7221 */ /* 0x000fe20000010000 */
[----:B------:R-:W-:Y:S01]  /*10e0*/  FFMA.FTZ R7, R115, R188, R7 ;  /* 0x000000bc73077223 */ /* 0x000fe20000010007 */
[----:B------:R-:W-:-:S02]  /*10f0*/  HADD2.F32 R115, -RZ, R176.H0_H0 ;  /* 0x200000b0ff737230 */ /* 0x000fc40000004100 */
[----:B------:R-:W-:Y:S01]  /*1100*/  FADD.FTZ R56, R56, R120 ;  /* 0x0000007838387221 */ /* 0x000fe20000010000 */
[----:B------:R-:W-:Y:S01]  /*1110*/  FFMA.FTZ R8, R120, R191, R8 ;  /* 0x000000bf78087223 */ /* 0x000fe20000010008 */
[----:B------:R-:W-:Y:S01]  /*1120*/  FFMA.FTZ R113, R187, R190, R112 ;  /* 0x000000bebb717223 */ /* 0x000fe20000010070 */
[----:B------:R-:W-:Y:S01]  /*1130*/  FADD.FTZ R120, R190, R117 ;  /* 0x00000075be787221 */ /* 0x000fe20000010000 */
[----:B------:R-:W-:Y:S01]  /*1140*/  FADD.FTZ R50, R50, R138 ;  /* 0x0000008a32327221 */ /* 0x000fe20000010000 */
[----:B------:R-:W-:Y:S01]  /*1150*/  FFMA.FTZ R74, R138, R135, R74 ;  /* 0x000000878a4a7223 */ /* 0x000fe2000001004a */
[----:B------:R-:W-:Y:S01]  /*1160*/  FMUL.FTZ R138, R144, R115 ;  /* 0x00000073908a7220 */ /* 0x000fe20000410000 */
[----:B------:R-:W-:Y:S01]  /*1170*/  FFMA.FTZ R112, R188, R189, R113 ;  /* 0x000000bdbc707223 */ /* 0x000fe20000010071 */
[----:B------:R-:W-:Y:S01]  /*1180*/  FADD.FTZ R115, R189, R120 ;  /* 0x00000078bd737221 */ /* 0x000fe20000010000 */
[----:B------:R-:W-:Y:S01]  /*1190*/  FADD.FTZ R118, -R215, R118 ;  /* 0x00000076d7767221 */ /* 0x000fe20000010100 */
[----:B------:R-:W-:Y:S01]  /*11a0*/  FMUL.FTZ R194, R183, R194 ;  /* 0x000000c2b7c27220 */ /* 0x000fe20000410000 */
[----:B------:R-:W-:Y:S01]  /*11b0*/  FFMA.FTZ R113, R191, R192, R112 ;  /* 0x000000c0bf717223 */ /* 0x000fe20000010070 */
[----:B------:R-:W-:Y:S01]  /*11c0*/  FADD.FTZ R120, R192, R115 ;  /* 0x00000073c0787221 */ /* 0x000fe20000010000 */
[----:B------:R-:W-:-:S02]  /*11d0*/  HADD2.F32 R116, -RZ, R2.H0_H0 ;  /* 0x20000002ff747230 */ /* 0x000fc40000004100 */
[----:B------:R-:W-:Y:S01]  /*11e0*/  FADD.FTZ R196, -R215, R119 ;  /* 0x00000077d7c47221 */ /* 0x000fe20000010100 */
        /* <DEDUP_REMOVED lines=8> */
[----:B------:R-:W-:Y:S01]  /*1270*/  FADD.FTZ R142, -R215, R142 ;  /* 0x0000008ed78e7221 */ /* 0x000fe20000010100 */
[----:B------:R-:W-:-:S02]  /*1280*/  HADD2.F32 R115, -RZ, R177.H0_H0 ;  /* 0x200000b1ff737230 */ /* 0x000fc40000004100 */
[----:B------:R-:W-:Y:S01]  /*1290*/  FFMA.FTZ R112, R196, R197, R113 ;  /* 0x000000c5c4707223 */ /* 0x000fe20000010071 */
[----:B------:R-:W-:Y:S01]  /*12a0*/  FADD.FTZ R140, -R215, R140 ;  /* 0x0000008cd78c7221 */ /* 0x000fe20000010100 */
[----:B------:R-:W-:Y:S01]  /*12b0*/  FADD.FTZ R116, R197, R116 ;  /* 0x00000074c5747221 */ /* 0x000fe20000010000 */
[----:B------:R-:W-:Y:S01]  /*12c0*/  FADD.FTZ R118, -R215, R143 ;  /* 0x0000008fd7767221 */ /* 0x000fe20000010100 */
[----:B------:R-:W-:Y:S01]  /*12d0*/  FMUL.FTZ R143, R183, R142 ;  /* 0x0000008eb78f7220 */ /* 0x000fe20000410000 */
[----:B------:R-:W-:Y:S01]  /*12e0*/  FADD.FTZ R51, R51, R139 ;  /* 0x0000008b33337221 */ /* 0x000fe20000010000 */
[----:B------:R-:W-:Y:S01]  /*12f0*/  FFMA.FTZ R75, R139, R134, R75 ;  /* 0x000000868b4b7223 */ /* 0x000fe2000001004b */
[----:B------:R-:W-:Y:S01]  /*1300*/  FMUL.FTZ R142, R146, R115 ;  /* 0x00000073928e7220 */ /* 0x000fe20000410000 */
[----:B------:R-:W-:Y:S01]  /*1310*/  FFMA.FTZ R113, R201, R199, R112 ;  /* 0x000000c7c9717223 */ /* 0x000fe20000010070 */
[----:B------:R-:W-:Y:S01]  /*1320*/  FMUL.FTZ R139, R183, R140 ;  /* 0x0000008cb78b7220 */ /* 0x000fe20000410000 */
[----:B------:R-:W-:Y:S01]  /*1330*/  FADD.FTZ R115, R199, R116 ;  /* 0x00000074c7737221 */ /* 0x000fe20000010000 */
[----:B------:R-:W-:Y:S01]  /*1340*/  FMUL.FTZ R140, R183, R114 ;  /* 0x00000072b78c7220 */ /* 0x000fe20000410000 */
[----:B------:R-:W-:-:S02]  /*1350*/  HADD2.F32 R114, -RZ, R2.H1_H1 ;  /* 0x30000002ff727230 */ /* 0x000fc40000004100 */
[----:B------:R-:W-:Y:S01]  /*1360*/  FFMA.FTZ R112, R200, R128, R113 ;  /* 0x00000080c8707223 */ /* 0x000fe20000010071 */
[----:B------:R-:W-:Y:S01]  /*1370*/  FADD.FTZ R115, R128, R115 ;  /* 0x0000007380737221 */ /* 0x000fe20000010000 */
[----:B------:R-:W-:Y:S01]  /*1380*/  FADD.FTZ R45, R45, R145 ;  /* 0x000000912d2d7221 */ /* 0x000fe20000010000 */
[----:B------:R-:W-:Y:S01]  /*1390*/  FFMA.FTZ R69, R145, R140, R69 ;  /* 0x0000008c91457223 */ /* 0x000fe20000010045 */
        /* <DEDUP_REMOVED lines=9> */
[----:B------:R-:W-:Y:S02]  /*1430*/  HADD2.F32 R115, -RZ, R178.H0_H0 ;  /* 0x200000b2ff737230 */ /* 0x000fe40000004100 */
        /* <DEDUP_REMOVED lines=10> */
[----:B------:R-:W-:Y:S01]  /*14e0*/  FADD.FTZ R115, R141, R114 ;  /* 0x000000728d737221 */ /* 0x000fe20000010000 */
[----:B------:R-:W-:Y:S01]  /*14f0*/  FADD.FTZ R44, R44, R144 ;  /* 0x000000902c2c7221 */ /* 0x000fe20000010000 */
[----:B------:R-:W-:Y:S01]  /*1500*/  FFMA.FTZ R68, R144, R139, R68 ;  /* 0x0000008b90447223 */ /* 0x000fe20000010044 */
[----:B------:R-:W-:Y:S01]  /*1510*/  FMUL.FTZ R144, R183, R118 ;  /* 0x00000076b7907220 */ /* 0x000fe20000410000 */
[----:B------:R-:W-:Y:S01]  /*1520*/  FFMA.FTZ R113, R143, R142, R112 ;  /* 0x0000008e8f717223 */ /* 0x000fe20000010070 */
[C---:B------:R-:W-:Y:S01]  /*1530*/  FADD.FTZ R148, -R215.reuse, R148 ;  /* 0x00000094d7947221 */ /* 0x040fe20000010100 */
[----:B------:R-:W-:Y:S01]  /*1540*/  FADD.FTZ R112, R142, R115 ;  /* 0x000000738e707221 */ /* 0x000fe20000010000 */
[----:B------:R-:W-:Y:S01]  /*1550*/  FADD.FTZ R150, -R215, R150 ;  /* 0x00000096d7967221 */ /* 0x000fe20000010100 */
[----:B------:R-:W-:Y:S02]  /*1560*/  HADD2.F32 R115, -RZ, R179.H0_H0 ;  /* 0x200000b3ff737230 */ /* 0x000fe40000004100 */
[----:B------:R-:W-:Y:S01]  /*1570*/  FADD.FTZ R47, R47, R147 ;  /* 0x000000932f2f7221 */ /* 0x000fe20000010000 */
[----:B------:R-:W-:Y:S01]  /*1580*/  FFMA.FTZ R71, R147, R144, R71 ;  /* 0x0000009093477223 */ /* 0x000fe20000010047 */
[----:B------:R-:W-:-:S02]  /*1590*/  HADD2.F32 R118, -RZ, R0.H0_H0 ;  /* 0x20000000ff767230 */ /* 0x000fc40000004100 */
[----:B------:R-:W-:Y:S01]  /*15a0*/  FFMA.FTZ R114, R144, R145, R113 ;  /* 0x0000009190727223 */ /* 0x000fe20000010071 */
[----:B------:R-:W-:Y:S01]  /*15b0*/  FADD.FTZ R116, -R215, R149 ;  /* 0x00000095d7747221 */ /* 0x000fe20000010100 */
[----:B------:R-:W-:Y:S01]  /*15c0*/  FMUL.FTZ R147, R183, R148 ;  /* 0x00000094b7937220 */ /* 0x000fe20000410000 */
[----:B------:R-:W-:Y:S01]  /*15d0*/  FADD.FTZ R113, R145, R112 ;  /* 0x0000007091717221 */ /* 0x000fe20000010000 */
[----:B------:R-:W-:Y:S01]  /*15e0*/  FADD.FTZ R120, -R215, R151 ;  /* 0x00000097d7787221 */ /* 0x000fe20000010100 */
[C---:B------:R-:W-:Y:S01]  /*15f0*/  FMUL.FTZ R151, R183.reuse, R150 ;  /* 0x00000096b7977220 */ /* 0x040fe20000410000 */
[----:B------:R-:W-:Y:S01]  /*1600*/  FMUL.FTZ R150, R154, R115 ;  /* 0x000000739a967220 */ /* 0x000fe20000410000 */
[----:B------:R-:W-:Y:S01]  /*1610*/  FMUL.FTZ R148, R183, R116 ;  /* 0x00000074b7947220 */ /* 0x000fe20000410000 */
[----:B------:R-:W-:Y:S01]  /*1620*/  FMUL.FTZ R149, R153, R118 ;  /* 0x0000007699957220 */ /* 0x000fe20000410000 */
[----:B------:R-:W-:Y:S01]  /*1630*/  FFMA.FTZ R115, R147, R146, R114 ;  /* 0x0000009293737223 */ /* 0x000fe20000010072 */
[----:B------:R-:W-:Y:S01]  /*1640*/  FADD.FTZ R112, R146, R113 ;  /* 0x0000007192707221 */ /* 0x000fe20000010000 */
[----:B------:R-:W-:Y:S01]  /*1650*/  FADD.FTZ R40, R40, R152 ;  /* 0x0000009828287221 */ /* 0x000fe20000010000 */
[----:B------:R-:W-:Y:S01]  /*1660*/  FFMA.FTZ R64, R152, R147, R64 ;  /* 0x0000009398407223 */ /* 0x000fe20000010040 */
[----:B------:R-:W-:-:S02]  /*1670*/  HADD2.F32 R152, -RZ, R0.H1_H1 ;  /* 0x30000000ff987230 */ /* 0x000fc40000004100 */
        /* <DEDUP_REMOVED lines=20> */
[----:B------:R-:W-:Y:S06]  /*17c0*/  BRA `(.L_x_8814) ;  /* 0x0000000000687947 */ /* 0x000fec0003800000 */
.L_x_8813:
        /* <DEDUP_REMOVED lines=17> */
[----:B------:R-:W-:-:S04]  /*18e0*/  IMAD.WIDE.U32 R84, R85, 0x10, R96 ;  /* 0x0000001055547825 */ /* 0x000fc800078e0060 */
[--C-:B------:R-:W-:Y:S02]  /*18f0*/  IMAD.WIDE.U32 R88, R89, 0x10, R96.reuse ;  /* 0x0000001059587825 */ /* 0x100fe400078e0060 */
[----:B------:R-:W5:Y:S02]  /*1900*/  LDG.E.128 R84, desc[UR12][R84.64] ;  /* 0x0000000c54547981 */ /* 0x000f64000c1e1d00 */
[--C-:B------:R-:W-:Y:S02]  /*1910*/  IMAD.WIDE.U32 R92, R93, 0x10, R96.reuse ;  /* 0x000000105d5c7825 */ /* 0x100fe400078e0060 */
[----:B------:R-:W5:Y:S02]  /*1920*/  LDG.E.128 R88, desc[UR12][R88.64] ;  /* 0x0000000c58587981 */ /* 0x000f64000c1e1d00 */
[----:B------:R-:W-:Y:S02]  /*1930*/  IMAD.WIDE.U32 R96, R79, 0x10, R96 ;  /* 0x000000104f607825 */ /* 0x000fe400078e0060 */
[----:B------:R-:W5:Y:S04]  /*1940*/  LDG.E.128 R76, desc[UR12][R76.64] ;  /* 0x0000000c4c4c7981 */ /* 0x000f68000c1e1d00 */
[----:B------:R-:W5:Y:S04]  /*1950*/  LDG.E.128 R92, desc[UR12][R92.64] ;  /* 0x0000000c5c5c7981 */ /* 0x000f68000c1e1d00 */
[----:B------:R-:W5:Y:S02]  /*1960*/  LDG.E.128 R96, desc[UR12][R96.64] ;  /* 0x0000000c60607981 */ /* 0x000f64000c1e1d00 */
.L_x_8814:
[----:B------:R-:W0:Y:S01]  /*1970*/  SHFL.DOWN PT, R113, R118, 0x10, 0x1f ;  /* 0x0a001f0076717f89 */ /* 0x000e2200000e0000 */
        /* <DEDUP_REMOVED lines=27> */
[----:B------:R-:W-:-:S04]  /*1b30*/  @P3 LEA.HI R118, R118, R121, RZ, 0x2 ;  /* 0x0000007976763211 */ /* 0x000fc800078f10ff */
        /* <DEDUP_REMOVED lines=13> */
.L_x_8816:
[----:B------:R-:W-:Y:S05]  /*1c10*/  BSYNC.RECONVERGENT B0 ;  /* 0x0000000000007941 */ /* 0x000fea0003800200 */
.L_x_8815:
        /* <DEDUP_REMOVED lines=59> */
.L_x_8819:
        /* <DEDUP_REMOVED lines=10> */
.L_x_8820:
        /* <DEDUP_REMOVED lines=10> */
.L_x_8821:
        /* <DEDUP_REMOVED lines=11> */
.L_x_8818:
        /* <DEDUP_REMOVED lines=27> */
.L_x_8823:
        /* <DEDUP_REMOVED lines=10> */
.L_x_8824:
        /* <DEDUP_REMOVED lines=10> */
.L_x_8825:
[----:B------:R-:W-:Y:S05]  /*24b0*/  @!P3 BRA `(.L_x_8822) ;  /* 0x000000040050b947 */ /* 0x000fea0003800000 */
[----:B------:R-:W-:Y:S02]  /*24c0*/  HADD2.F32 R107, -RZ, R214.H1_H1 ;  /* 0x300000d6ff6b7230 */ /* 0x000fe40000004100 */
[----:B------:R-:W-:-:S04]  /*24d0*/  FMUL.FTZ R112, R111, UR16 ;  /* 0x000000106f707c20 */ /* 0x000fc80008410000 */
[-C--:B-----5:R-:W-:Y:S01]  /*24e0*/  FFMA.FTZ R39, R103, R112.reuse, R39 ;  /* 0x0000007067277223 */ /* 0x0a0fe20000010027 */
[----:B------:R-:W-:Y:S01]  /*24f0*/  FMUL.FTZ R107, R107, R112 ;  /* 0x000000706b6b7220 */ /* 0x000fe20000410000 */
[----:B------:R-:W-:Y:S06]  /*2500*/  BRA `(.L_x_8822) ;  /* 0x00000004003c7947 */ /* 0x000fec0003800000 */
.L_x_8817:
        /* <DEDUP_REMOVED lines=22> */
[----:B------:R-:W-:-:S03]  /*2670*/  @P3 HADD2.F32 R121, -RZ, R214.H0_H0 ;  /* 0x200000d6ff793230 */ /* 0x000fc60000004100 */
        /* <DEDUP_REMOVED lines=19> */
.L_x_8826:
        /* <DEDUP_REMOVED lines=9> */
[----:B------:R-:W-:Y:S01]  /*2840*/  @P2 FFMA.FTZ R108, R183, R111, R76 ;  /* 0x0000006fb76c2223 */ /* 0x000fe2000001004c */
[----:B------:R-:W-:Y:S01]  /*2850*/  @P2 FFMA.FTZ R111, R187, R116, R119 ;  /* 0x00000074bb6f2223 */ /* 0x000fe20000010077 */
[----:B------:R-:W-:Y:S01]  /*2860*/  @P2 FADD.FTZ R110, R185, -R110 ;  /* 0x8000006eb96e2221 */ /* 0x000fe20000010000 */
[C---:B------:R-:W-:Y:S01]  /*2870*/  @P2 FFMA.FTZ R114, R183.reuse, R112, R79 ;  /* 0x00000070b7722223 */ /* 0x040fe2000001004f */
[----:B------:R-:W-:Y:S01]  /*2880*/  MOV R109, R77 ;  /* 0x0000004d006d7202 */ /* 0x000fe20000000f00 */
[----:B------:R-:W-:Y:S01]  /*2890*/  @P2 FADD.FTZ R115, R190, -R111 ;  /* 0x8000006fbe732221 */ /* 0x000fe20000010000 */
[----:B------:R-:W-:Y:S01]  /*28a0*/  @P3 HADD2.F32 R118, -RZ, R156.H0_H0 ;  /* 0x2000009cff763230 */ /* 0x000fe20000004100 */
[----:B------:R-:W2:Y:S01]  /*28b0*/  @P3 LDC R120, c[0x0][0x40c] ;  /* 0x00010300ff783b82 */ /* 0x000ea20000000800 */
[C---:B------:R-:W-:Y:S01]  /*28c0*/  @P2 FFMA.FTZ R109, R183.reuse, R110, R77 ;  /* 0x0000006eb76d2223 */ /* 0x040fe2000001004d */
[--C-:B------:R-:W-:Y:S01]  /*28d0*/  @P3 HADD2.F32 R125, -RZ, R214.reuse.H1_H1 ;  /* 0x300000d6ff7d3230 */ /* 0x100fe20000004100 */
[----:B------:R-:W-:Y:S01]  /*28e0*/  MOV R110, R78 ;  /* 0x0000004e006e7202 */ /* 0x000fe20000000f00 */
[----:B------:R-:W-:Y:S01]  /*28f0*/  @P2 FFMA.FTZ R110, R183, R115, R78 ;  /* 0x00000073b76e2223 */ /* 0x000fe2000001004e */
[----:B------:R-:W-:-:S03]  /*2900*/  @P3 HADD2.F32 R115, -RZ, R214.H0_H0 ;  /* 0x200000d6ff733230 */ /* 0x000fc60000004100 */
        /* <DEDUP_REMOVED lines=15> */
.L_x_8822:
        /* <DEDUP_REMOVED lines=9> */
[----:B-----5:R-:W1:Y:S01]  /*2a90*/  LDC.64 R100, c[0x0][0x390] ;  /* 0x0000e400ff647b82 */ /* 0x020e620000000a00 */
[----:B------:R-:W-:-:S05]  /*2aa0*/  IADD3 R103, PT, PT, R155, 0x100, RZ ;  /* 0x000001009b677810 */ /* 0x000fca0007ffe0ff */
[----:B-1----:R-:W-:-:S06]  /*2ab0*/  IMAD.WIDE.U32 R100, R103, 0x10, R100 ;  /* 0x0000001067647825 */ /* 0x002fcc00078e0064 */
[----:B------:R-:W5:Y:S02]  /*2ac0*/  LDG.E.128 R100, desc[UR12][R100.64] ;  /* 0x0000000c64647981 */ /* 0x000f64000c1e1d00 */
.L_x_8827:
[----:B------:R-:W-:Y:S05]  /*2ad0*/  @!P0 BRA `(.L_x_8828) ;  /* 0x0000000400308947 */ /* 0x000fea0003800000 */
        /* <DEDUP_REMOVED lines=12> */
[----:B------:R-:W-:Y:S01]  /*2ba0*/  @P3 HADD2.F32 R112, -RZ, R158.H0_H0 ;  /* 0x2000009eff703230 */ /* 0x000fe20000004100 */
        /* <DEDUP_REMOVED lines=8> */
[----:B------:R-:W-:-:S02]  /*2c30*/  @P3 HADD2.F32 R113, -RZ, R213.H0_H0 ;  /* 0x200000d5ff713230 */ /* 0x000fc40000004100 */
        /* <DEDUP_REMOVED lines=17> */
.L_x_8829:
        /* <DEDUP_REMOVED lines=17> */
[----:B------:R-:W-:-:S03]  /*2e60*/  @P3 HADD2.F32 R121, -RZ, R213.H0_H0 ;  /* 0x200000d5ff793230 */ /* 0x000fc60000004100 */
        /* <DEDUP_REMOVED lines=19> */
.L_x_8828:
        /* <DEDUP_REMOVED lines=28> */
.L_x_8832:
        /* <DEDUP_REMOVED lines=10> */
.L_x_8833:
        /* <DEDUP_REMOVED lines=10> */
.L_x_8834:
        /* <DEDUP_REMOVED lines=10> */
.L_x_8831:
[----:B------:R-:W-:Y:S05]  /*3340*/  @!P3 BRA `(.L_x_8835) ;  /* 0x000000000024b947 */ /* 0x000fea0003800000 */
[----:B0-----:R-:W-:Y:S01]  /*3350*/  FFMA.FTZ R113, R191, R116, R119 ;  /* 0x00000074bf717223 */ /* 0x001fe20000010077 */
        /* <DEDUP_REMOVED lines=8> */
.L_x_8835:
        /* <DEDUP_REMOVED lines=10> */
.L_x_8836:
        /* <DEDUP_REMOVED lines=10> */
.L_x_8837:
[----:B------:R-:W-:Y:S05]  /*3520*/  @!P3 BRA `(.L_x_8830) ;  /* 0x000000000024b947 */ /* 0x000fea0003800000 */
[----:B0-----:R-:W-:Y:S01]  /*3530*/  FFMA.FTZ R112, R196, R116, R119 ;  /* 0x00000074c4707223 */ /* 0x001fe20000010077 */
        /* <DEDUP_REMOVED lines=8> */
.L_x_8830:
        /* <DEDUP_REMOVED lines=9> */
[----:B-----5:R-:W1:Y:S01]  /*3650*/  LDC.64 R100, c[0x0][0x390] ;  /* 0x0000e400ff647b82 */ /* 0x020e620000000a00 */
[----:B------:R-:W-:-:S05]  /*3660*/  IADD3 R103, PT, PT, R155, 0x200, RZ ;  /* 0x000002009b677810 */ /* 0x000fca0007ffe0ff */
[----:B-1----:R-:W-:-:S06]  /*3670*/  IMAD.WIDE.U32 R100, R103, 0x10, R100 ;  /* 0x0000001067647825 */ /* 0x002fcc00078e0064 */
[----:B------:R-:W5:Y:S02]  /*3680*/  LDG.E.128 R100, desc[UR12][R100.64] ;  /* 0x0000000c64647981 */ /* 0x000f64000c1e1d00 */
.L_x_8838:
[----:B------:R-:W-:Y:S05]  /*3690*/  @!P0 BRA `(.L_x_8839) ;  /* 0x0000000400308947 */ /* 0x000fea0003800000 */
[----:B------:R-:W-:Y:S05]  /*36a0*/  @!P1 BRA `(.L_x_8840) ;  /* 0x0000000000989947 */ /* 0x000fea0003800000 */
[----:B0-----:R-:W0:Y:S01]  /*36b0*/  @P3 LDC R115, c[0x0][0x40c] ;  /* 0x00010300ff733b82 */ /* 0x001e220000000800 */
[-CC-:B------:R-:W-:Y:S01]  /*36c0*/  @P2 FFMA.FTZ R110, R201, R116.reuse, R119.reuse ;  /* 0x00000074c96e2223 */ /* 0x180fe20000010077 */
[-CC-:B------:R-:W-:Y:S01]  /*36d0*/  @P2 FFMA.FTZ R114, R204, R116.reuse, R119.reuse ;  /* 0x00000074cc722223 */ /* 0x180fe20000010077 */
[-CC-:B------:R-:W-:Y:S01]  /*36e0*/  @P2 FFMA.FTZ R111, R200, R116.reuse, R119.reuse ;  /* 0x00000074c86f2223 */ /* 0x180fe20000010077 */
[----:B------:R-:W-:Y:S01]  /*36f0*/  @P2 FFMA.FTZ R113, R203, R116, R119 ;  /* 0x00000074cb712223 */ /* 0x000fe20000010077 */
[----:B------:R-:W-:Y:S01]  /*3700*/  @P2 FADD.FTZ R110, R199, -R110 ;  /* 0x8000006ec76e2221 */ /* 0x000fe20000010000 */
[----:B------:R-:W-:Y:S01]  /*3710*/  MOV R108, R84 ;  /* 0x00000054006c7202 */ /* 0x000fe20000000f00 */
[----:B------:R-:W-:Y:S01]  /*3720*/  @P2 FADD.FTZ R120, R129, -R114 ;  /* 0x8000007281782221 */ /* 0x000fe20000010000 */
[----:B------:R-:W1:Y:S01]  /*3730*/  @P3 LDC R122, c[0x0][0x40c] ;  /* 0x00010300ff7a3b82 */ /* 0x000e620000000800 */
[C---:B------:R-:W-:Y:S01]  /*3740*/  @P2 FFMA.FTZ R108, R183.reuse, R110, R84 ;  /* 0x0000006eb76c2223 */ /* 0x040fe20000010054 */
[----:B------:R-:W-:Y:S01]  /*3750*/  @P2 FADD.FTZ R114, R128, -R111 ;  /* 0x8000006f80722221 */ /* 0x000fe20000010000 */
[----:B------:R-:W-:Y:S01]  /*3760*/  @P2 FADD.FTZ R113, R202, -R113 ;  /* 0x80000071ca712221 */ /* 0x000fe20000010000 */
[----:B------:R-:W-:Y:S01]  /*3770*/  @P3 HADD2.F32 R112, -RZ, R160.H0_H0 ;  /* 0x200000a0ff703230 */ /* 0x000fe20000004100 */
[----:B------:R-:W-:Y:S01]  /*3780*/  MOV R109, R85 ;  /* 0x00000055006d7202 */ /* 0x000fe20000000f00 */
[C---:B------:R-:W-:Y:S01]  /*3790*/  @P2 FFMA.FTZ R109, R183.reuse, R114, R85 ;  /* 0x00000072b76d2223 */ /* 0x040fe20000010055 */
[----:B------:R-:W-:Y:S01]  /*37a0*/  MOV R110, R86 ;  /* 0x00000056006e7202 */ /* 0x000fe20000000f00 */
        /* <DEDUP_REMOVED lines=22> */
.L_x_8840:
[----:B0-----:R-:W0:Y:S01]  /*3910*/  @P3 LDC R113, c[0x0][0x40c] ;  /* 0x00010300ff713b82 */ /* 0x001e220000000800 */
        /* <DEDUP_REMOVED lines=15> */
[----:B------:R-:W-:Y:S02]  /*3a10*/  @P3 HADD2.F32 R121, -RZ, R212.H0_H0 ;  /* 0x200000d4ff793230 */ /* 0x000fe40000004100 */
[----:B0-----:R-:W-:-:S04]  /*3a20*/  @P3 FMUL.FTZ R113, R112, R113 ;  /* 0x0000007170713220 */ /* 0x001fc80000410000 */
        /* <DEDUP_REMOVED lines=19> */
.L_x_8839:
        /* <DEDUP_REMOVED lines=28> */
.L_x_8843:
        /* <DEDUP_REMOVED lines=10> */
.L_x_8844:
        /* <DEDUP_REMOVED lines=10> */
.L_x_8845:
        /* <DEDUP_REMOVED lines=10> */
.L_x_8842:
        /* <DEDUP_REMOVED lines=10> */
.L_x_8846:
[----:B------:R-:W-:Y:S05]  /*3fa0*/  @!P3 BRA `(.L_x_8847) ;  /* 0x000000000024b947 */ /* 0x000fea0003800000 */
[----:B0-----:R-:W-:Y:S01]  /*3fb0*/  FFMA.FTZ R105, R200, R116, R119 ;  /* 0x00000074c8697223 */ /* 0x001fe20000010077 */
        /* <DEDUP_REMOVED lines=8> */
.L_x_8847:
        /* <DEDUP_REMOVED lines=10> */
.L_x_8848:
        /* <DEDUP_REMOVED lines=10> */
.L_x_8841:
        /* <DEDUP_REMOVED lines=13> */
.L_x_8849:
        /* <DEDUP_REMOVED lines=40> */
.L_x_8851:
        /* <DEDUP_REMOVED lines=37> */
.L_x_8850:
        /* <DEDUP_REMOVED lines=28> */
.L_x_8854:
        /* <DEDUP_REMOVED lines=10> */
.L_x_8855:
        /* <DEDUP_REMOVED lines=10> */
.L_x_8856:
        /* <DEDUP_REMOVED lines=10> */
.L_x_8853:
        /* <DEDUP_REMOVED lines=10> */
.L_x_8857:
        /* <DEDUP_REMOVED lines=10> */
.L_x_8858:
        /* <DEDUP_REMOVED lines=10> */
.L_x_8859:
        /* <DEDUP_REMOVED lines=10> */
.L_x_8852:
        /* <DEDUP_REMOVED lines=13> */
.L_x_8860:
        /* <DEDUP_REMOVED lines=40> */
.L_x_8862:
        /* <DEDUP_REMOVED lines=37> */
.L_x_8861:
        /* <DEDUP_REMOVED lines=28> */
.L_x_8865:
        /* <DEDUP_REMOVED lines=10> */
.L_x_8866:
        /* <DEDUP_REMOVED lines=10> */
.L_x_8867:
        /* <DEDUP_REMOVED lines=10> */
.L_x_8864:
        /* <DEDUP_REMOVED lines=10> */
.L_x_8868:
        /* <DEDUP_REMOVED lines=10> */
.L_x_8869:
        /* <DEDUP_REMOVED lines=10> */
.L_x_8870:
        /* <DEDUP_REMOVED lines=10> */
.L_x_8863:
[----:B0-----:R-:W0:Y:S01]  /*5900*/  @P1 LDC.64 R114, c[0x0][0x478] ;  /* 0x00011e00ff721b82 */ /* 0x001e220000000a00 */
[----:B------:R-:W-:Y:S02]  /*5910*/  @P1 IADD3 R121, PT, PT, R117, 0x400, RZ ;  /* 0x0000040075791810 */ /* 0x000fe40007ffe0ff */
[C---:B------:R-:W-:Y:S02]  /*5920*/  @P3 IADD3 R123, PT, PT, R155.reuse, 0x400, RZ ;  /* 0x000004009b7b3810 */ /* 0x040fe40007ffe0ff */
[----:B------:R-:W-:-:S03]  /*5930*/  IADD3 R155, PT, PT, R155, 0x500, RZ ;  /* 0x000005009b9b7810 */ /* 0x000fc60007ffe0ff */
        /* <DEDUP_REMOVED lines=9> */
.L_x_8871:
        /* <DEDUP_REMOVED lines=11> */
[----:B------:R-:W-:Y:S01]  /*5a80*/  @P2 FFMA.FTZ R108, R183, R109, R96 ;  /* 0x0000006db76c2223 */ /* 0x000fe20000010060 */
[----:B------:R-:W-:Y:S01]  /*5a90*/  @P2 FADD.FTZ R119, R150, -R119 ;  /* 0x8000007796772221 */ /* 0x000fe20000010000 */
[----:B------:R-:W-:-:S02]  /*5aa0*/  @P3 HADD2.F32 R112, -RZ, R166.H0_H0 ;  /* 0x200000a6ff703230 */ /* 0x000fc40000004100 */
[----:B------:R-:W-:Y:S01]  /*5ab0*/  @P2 FADD.FTZ R118, R152, -R111 ;  /* 0x8000006f98762221 */ /* 0x000fe20000010000 */
[----:B------:R-:W-:Y:S01]  /*5ac0*/  MOV R109, R97 ;  /* 0x00000061006d7202 */ /* 0x000fe20000000f00 */
[C---:B------:R-:W-:Y:S01]  /*5ad0*/  @P2 FFMA.FTZ R109, R183.reuse, R114, R97 ;  /* 0x00000072b76d2223 */ /* 0x040fe20000010061 */
[----:B------:R-:W-:Y:S01]  /*5ae0*/  MOV R110, R98 ;  /* 0x00000062006e7202 */ /* 0x000fe20000000f00 */
[----:B------:R-:W2:Y:S01]  /*5af0*/  @P3 LDC R115, c[0x0][0x40c] ;  /* 0x00010300ff733b82 */ /* 0x000ea20000000800 */
[C---:B------:R-:W-:Y:S01]  /*5b00*/  @P2 FFMA.FTZ R110, R183.reuse, R119, R98 ;  /* 0x00000077b76e2223 */ /* 0x040fe20000010062 */
[----:B------:R-:W-:Y:S01]  /*5b10*/  MOV R116, R99 ;  /* 0x0000006300747202 */ /* 0x000fe20000000f00 */
[----:B------:R-:W-:Y:S01]  /*5b20*/  @P2 FFMA.FTZ R116, R183, R118, R99 ;  /* 0x00000076b7742223 */ /* 0x000fe20000010063 */
[----:B------:R-:W-:Y:S02]  /*5b30*/  @P3 HADD2.F32 R114, -RZ, R167.H0_H0 ;  /* 0x200000a7ff723230 */ /* 0x000fe40000004100 */
[----:B0-----:R-:W-:Y:S01]  /*5b40*/  @P3 FMUL.FTZ R111, R108, R113 ;  /* 0x000000716c6f3220 */ /* 0x001fe20000410000 */
[----:B------:R-:W-:-:S03]  /*5b50*/  @P3 HADD2.F32 R113, -RZ, R209.H0_H0 ;  /* 0x200000d1ff713230 */ /* 0x000fc60000004100 */
        /* <DEDUP_REMOVED lines=15> */
.L_x_8873:
        /* <DEDUP_REMOVED lines=37> */
.L_x_8872:
        /* <DEDUP_REMOVED lines=14> */
[----:B------:R-:W-:Y:S09]  /*5f80*/  @!P3 BRA `(.L_x_8876) ;  /* 0x000000000024b947 */ /* 0x000ff20003800000 */
        /* <DEDUP_REMOVED lines=9> */
.L_x_8876:
        /* <DEDUP_REMOVED lines=10> */
.L_x_8877:
        /* <DEDUP_REMOVED lines=8> */
[-C--:B-----5:R-:W-:Y:S01]  /*6140*/  FFMA.FTZ R18, R102, R183.reuse, R18 ;  /* 0x000000b766127223 */ /* 0x0a0fe20000010012 */
[----:B------:R-:W-:-:S07]  /*6150*/  FMUL.FTZ R106, R106, R183 ;  /* 0x000000b76a6a7220 */ /* 0x000fce0000410000 */
.L_x_8878:
[----:B------:R-:W-:Y:S02]  /*6160*/  FSEL R111, R110, RZ, P0 ;  /* 0x000000ff6e6f7208 */ /* 0x000fe40000000000 */
[----:B------:R-:W-:Y:S02]  /*6170*/  FSEL R110, R112, RZ, P0 ;  /* 0x000000ff706e7208 */ /* 0x000fe40000000000 */
[----:B------:R-:W-:Y:S02]  /*6180*/  FSEL R109, R114, RZ, P0 ;  /* 0x000000ff726d7208 */ /* 0x000fe40000000000 */
[----:B------:R-:W-:Y:S01]  /*6190*/  FSEL R108, R118, RZ, P0 ;  /* 0x000000ff766c7208 */ /* 0x000fe20000000000 */
[----:B------:R-:W-:Y:S06]  /*61a0*/  @!P3 BRA `(.L_x_8874) ;  /* 0x0000000000b4b947 */ /* 0x000fec0003800000 */
[----:B------:R-:W-:Y:S02]  /*61b0*/  HADD2.F32 R107, -RZ, R209.H1_H1 ;  /* 0x300000d1ff6b7230 */ /* 0x000fe40000004100 */
[----:B------:R-:W-:-:S04]  /*61c0*/  FMUL.FTZ R112, R111, UR16 ;  /* 0x000000106f707c20 */ /* 0x000fc80008410000 */
[-C--:B-----5:R-:W-:Y:S01]  /*61d0*/  FFMA.FTZ R19, R103, R112.reuse, R19 ;  /* 0x0000007067137223 */ /* 0x0a0fe20000010013 */
[----:B------:R-:W-:Y:S01]  /*61e0*/  FMUL.FTZ R107, R107, R112 ;  /* 0x000000706b6b7220 */ /* 0x000fe20000410000 */
[----:B------:R-:W-:Y:S06]  /*61f0*/  BRA `(.L_x_8874) ;  /* 0x0000000000a07947 */ /* 0x000fec0003800000 */
.L_x_8875:
[----:B0-----:R-:W0:Y:S01]  /*6200*/  @P3 LDC R115, c[0x0][0x40c] ;  /* 0x00010300ff733b82 */ /* 0x001e220000000800 */
[----:B------:R-:W-:Y:S01]  /*6210*/  FFMA.FTZ R113, R154, R116, R119 ;  /* 0x000000749a717223 */ /* 0x000fe20000010077 */
[----:B------:R-:W-:Y:S01]  /*6220*/  ISETP.GT.AND P0, PT, R182, RZ, PT ;  /* 0x000000ffb600720c */ /* 0x000fe20003f04270 */
[----:B------:R-:W-:Y:S02]  /*6230*/  @P3 HADD2.F32 R121, -RZ, R209.H1_H1 ;  /* 0x300000d1ff793230 */ /* 0x000fe40000004100 */
[----:B------:R-:W-:-:S04]  /*6240*/  FADD.FTZ R112, R152, -R113 ;  /* 0x8000007198707221 */ /* 0x000fc80000010000 */
[----:B------:R-:W-:-:S05]  /*6250*/  FMUL.FTZ R112, R183, R112 ;  /* 0x00000070b7707220 */ /* 0x000fca0000410000 */
[----:B------:R-:W-:-:S05]  /*6260*/  FSEL R112, R112, RZ, P0 ;  /* 0x000000ff70707208 */ /* 0x000fca0000000000 */
[----:B0-----:R-:W-:Y:S01]  /*6270*/  @P3 FMUL.FTZ R112, R112, R115 ;  /* 0x0000007370703220 */ /* 0x001fe20000410000 */
        /* <DEDUP_REMOVED lines=10> */
.L_x_8879:
        /* <DEDUP_REMOVED lines=10> */
.L_x_8880:
        /* <DEDUP_REMOVED lines=10> */
.L_x_8881:
[-C--:B------:R-:W-:Y:S01]  /*6460*/  @P3 FMUL.FTZ R107, R121, R112.reuse ;  /* 0x00000070796b3220 */ /* 0x080fe20000410000 */
[----:B-----5:R-:W-:-:S07]  /*6470*/  @P3 FFMA.FTZ R19, R103, R112, R19 ;  /* 0x0000007067133223 */ /* 0x020fce0000010013 */
.L_x_8874:
        /* <DEDUP_REMOVED lines=12> */
.L_x_8812:
        /* <DEDUP_REMOVED lines=29> */
.L_x_8883:
        /* <DEDUP_REMOVED lines=15> */
.L_x_10821:


//--------------------- .text._ZN10layer_norm13ln_bwd_kernelINS_13Kernel_traitsI6__halfffffjLj6144ELj1ELj1ELj8ELj16ENS_18Kernel_traits_baseILj6144ES2_ffffjLj256EEEEELb1ELb0ELb0ELb0EEEvNS_9BwdParamsE --------------------------
	.section	.text._ZN10layer_norm13ln_bwd_kernelINS_13Kernel_traitsI6__halfffffjLj6144ELj1ELj1ELj8ELj16ENS_18Kernel_traits_baseILj6144ES2_ffffjLj256EEEEELb1ELb0ELb0ELb0EEEvNS_9BwdParamsE,"ax",@progbits
	.align	128
        .global         _ZN10layer_norm13ln_bwd_kernelINS_13Kernel_traitsI6__halfffffjLj6144ELj1ELj1ELj8ELj16ENS_18Kernel_traits_baseILj6144ES2_ffffjLj256EEEEELb1ELb0ELb0ELb0EEEvNS_9BwdParamsE
        .type           _ZN10layer_norm13ln_bwd_kernelINS_13Kernel_traitsI6__halfffffjLj6144ELj1ELj1ELj8ELj16ENS_18Kernel_traits_baseILj6144ES2_ffffjLj256EEEEELb1ELb0ELb0ELb0EEEvNS_9BwdParamsE,@function
        .size           _ZN10layer_norm13ln_bwd_kernelINS_13Kernel_traitsI6__halfffffjLj6144ELj1ELj1ELj8ELj16ENS_18Kernel_traits_baseILj6144ES2_ffffjLj256EEEEELb1ELb0ELb0ELb0EEEvNS_9BwdParamsE,(.L_x_10822 - _ZN10layer_norm13ln_bwd_kernelINS_13Kernel_traitsI6__halfffffjLj6144ELj1ELj1ELj8ELj16ENS_18Kernel_traits_baseILj6144ES2_ffffjLj256EEEEELb1ELb0ELb0ELb0EEEvNS_9BwdParamsE)
        .other          _ZN10layer_norm13ln_bwd_kernelINS_13Kernel_traitsI6__halfffffjLj6144ELj1ELj1ELj8ELj16ENS_18Kernel_traits_baseILj6144ES2_ffffjLj256EEEEELb1ELb0ELb0ELb0EEEvNS_9BwdParamsE,@"STO_CUDA_ENTRY STV_DEFAULT"
_ZN10layer_norm13ln_bwd_kernelINS_13Kernel_traitsI6__halfffffjLj6144ELj1ELj1ELj8ELj16ENS_18Kernel_traits_baseILj6144ES2_ffffjLj256EEEEELb1ELb0ELb0ELb0EEEvNS_9BwdParamsE:
.text._ZN10layer_norm13ln_bwd_kernelINS_13Kernel_traitsI6__halfffffjLj6144ELj1ELj1ELj8ELj16ENS_18Kernel_traits_baseILj6144ES2_ffffjLj256EEEEELb1ELb0ELb0ELb0EEEvNS_9BwdParamsE:
        /* <DEDUP_REMOVED lines=25> */
[----:B--2---:R-:W5:Y:S02]  /*0190*/  @P5 LDG.E.64 R4, desc[UR8][R2.64] ;  /* 0x0000000802045981 */ /* 0x004f64000c1e1b00 */
[----:B------:R-:W1:Y:S01]  /*01a0*/  @P3 LDC.64 R30, c[0x0][0x3d0] ;  /* 0x0000f400ff1e3b82 */ /* 0x000e620000000a00 */
[C---:B----4-:R-:W-:Y:S01]  /*01b0*/  @P0 IMAD.WIDE.U32 R24, R13.reuse, 0x8, R8 ;  /* 0x000000080d180825 */ /* 0x050fe200078e0008 */
[----:B------:R-:W-:-:S04]  /*01c0*/  @P0 IADD3 R13, PT, PT, R13, 0x100, RZ ;  /* 0x000001000d0d0810 */ /* 0x000fc80007ffe0ff */
[----:B------:R-:W5:Y:S01]  /*01d0*/  @P0 LDG.E.64 R6, desc[UR8][R24.64] ;  /* 0x0000000818060981 */ /* 0x000f62000c1e1b00 */
[C---:B---3--:R-:W-:Y:S01]  /*01e0*/  @P1 IMAD.WIDE.U32 R26, R13.reuse, 0x8, R26 ;  /* 0x000000080d1a1825 */ /* 0x048fe200078e001a */
[----:B------:R-:W-:Y:S01]  /*01f0*/  @P1 IADD3 R13, PT, PT, R13, 0x100, RZ ;  /* 0x000001000d0d1810 */ /* 0x000fe20007ffe0ff */
[----:B------:R-:W2:Y:S03]  /*0200*/  @P4 LDC.64 R32, c[0x0][0x3d0] ;  /* 0x0000f400ff204b82 */ /* 0x000ea60000000a00 */
[----:B------:R-:W5:Y:S01]  /*0210*/  @P1 LDG.E.64 R16, desc[UR8][R26.64] ;  /* 0x000000081a101981 */ /* 0x000f62000c1e1b00 */
[C---:B0-----:R-:W-:Y:S01]  /*0220*/  @P2 IMAD.WIDE.U32 R28, R13.reuse, 0x8, R28 ;  /* 0x000000080d1c2825 */ /* 0x041fe200078e001c */
[----:B------:R-:W-:-:S04]  /*0230*/  @P2 IADD3 R13, PT, PT, R13, 0x100, RZ ;  /* 0x000001000d0d2810 */ /* 0x000fc80007ffe0ff */
[----:B------:R-:W5:Y:S01]  /*0240*/  @P2 LDG.E.64 R18, desc[UR8][R28.64] ;  /* 0x000000081c122981 */ /* 0x000f62000c1e1b00 */
[C---:B-1----:R-:W-:Y:S01]  /*0250*/  @P3 IMAD.WIDE.U32 R30, R13.reuse, 0x8, R30 ;  /* 0x000000080d1e3825 */ /* 0x042fe200078e001e */
[----:B------:R-:W-:-:S04]  /*0260*/  @P3 IADD3 R13, PT, PT, R13, 0x100, RZ ;  /* 0x000001000d0d3810 */ /* 0x000fc80007ffe0ff */
[----:B------:R-:W5:Y:S01]  /*0270*/  @P3 LDG.E.64 R20, desc[UR8][R30.64] ;  /* 0x000000081e143981 */ /* 0x000f62000c1e1b00 */
[----:B--2---:R-:W-:-:S05]  /*0280*/  @P4 IMAD.WIDE.U32 R8, R13, 0x8, R32 ;  /* 0x000000080d084825 */ /* 0x004fca00078e0020 */
[----:B------:R0:W5:Y:S02]  /*0290*/  @P4 LDG.E.64 R22, desc[UR8][R8.64] ;  /* 0x0000000808164981 */ /* 0x000164000c1e1b00 */
        /* <DEDUP_REMOVED lines=44> */
[----:B------:R-:W-:Y:S01]  /*0560*/  CS2R R96, SRZ ;  /* 0x0000000000607805 */ /* 0x000fe2000001ff00 */
[----:B------:R-:W0:Y:S01]  /*0570*/  LDC.64 R16, c[0x0][0x3e0] ;  /* 0x0000f800ff107b82 */ /* 0x000e220000000a00 */
[----:B------:R-:W-:-:S02]  /*0580*/  MOV R153, R4 ;  /* 0x0000000400997202 */ /* 0x000fc40000000f00 */
[----:B------:R-:W-:Y:S02]  /*0590*/  CS2R R98, SRZ ;  /* 0x0000000000627805 */ /* 0x000fe4000001ff00 */
[----:B------:R-:W-:Y:S02]  /*05a0*/  MOV R159, R7 ;  /* 0x00000007009f7202 */ /* 0x000fe40000000f00 */
[----:B------:R-:W-:Y:S02]  /*05b0*/  CS2R R92, SRZ ;  /* 0x00000000005c7805 */ /* 0x000fe4000001ff00 */
[----:B------:R-:W-:Y:S02]  /*05c0*/  SHF.R.U32.HI R4, RZ, 0x10, R7 ;  /* 0x00000010ff047819 */ /* 0x000fe40000011607 */
[----:B------:R-:W-:Y:S02]  /*05d0*/  CS2R R94, SRZ ;  /* 0x00000000005e7805 */ /* 0x000fe4000001ff00 */
[----:B------:R-:W-:-:S02]  /*05e0*/  MOV R163, R19 ;  /* 0x0000001300a37202 */ /* 0x000fc40000000f00 */
[----:B------:R-:W-:Y:S02]  /*05f0*/  CS2R R88, SRZ ;  /* 0x0000000000587805 */ /* 0x000fe4000001ff00 */
[--C-:B------:R-:W-:Y:S02]  /*0600*/  SHF.R.U32.HI R8, RZ, 0x10, R19.reuse ;  /* 0x00000010ff087819 */ /* 0x100fe40000011613 */
[----:B------:R-:W-:Y:S02]  /*0610*/  CS2R R90, SRZ ;  /* 0x00000000005a7805 */ /* 0x000fe4000001ff00 */
[----:B------:R-:W-:Y:S02]  /*0620*/  MOV R162, R18 ;  /* 0x0000001200a27202 */ /* 0x000fe40000000f00 */
[----:B------:R-:W-:Y:S02]  /*0630*/  CS2R R84, SRZ ;  /* 0x0000000000547805 */ /* 0x000fe4000001ff00 */
[----:B------:R-:W-:-:S02]  /*0640*/  SHF.R.U64 R7, R18, 0x10, R19 ;  /* 0x0000001012077819 */ /* 0x000fc40000001213 */
[----:B------:R-:W-:Y:S02]  /*0650*/  CS2R R86, SRZ ;  /* 0x0000000000567805 */ /* 0x000fe4000001ff00 */
[----:B------:R-:W-:Y:S02]  /*0660*/  MOV R164, R20 ;  /* 0x0000001400a47202 */ /* 0x000fe40000000f00 */
[----:B------:R-:W-:Y:S02]  /*0670*/  CS2R R80, SRZ ;  /* 0x0000000000507805 */ /* 0x000fe4000001ff00 */
[----:B------:R-:W-:Y:S02]  /*0680*/  SHF.R.U64 R11, R20, 0x10, R21 ;  /* 0x00000010140b7819 */ /* 0x000fe40000001215 */
        /* <DEDUP_REMOVED lines=9> */
[--C-:B------:R-:W-:Y:S02]  /*0720*/  SHF.R.U64 R13, R22, 0x10, R23.reuse ;  /* 0x00000010160d7819 */ /* 0x100fe40000001217 */
[----:B------:R-:W-:Y:S02]  /*0730*/  CS2R R68, SRZ ;  /* 0x0000000000447805 */ /* 0x000fe4000001ff00 */
[----:B------:R-:W-:Y:S02]  /*0740*/  MOV R167, R23 ;  /* 0x0000001700a77202 */ /* 0x000fe40000000f00 */
[----:B------:R-:W-:Y:S02]  /*0750*/  CS2R R70, SRZ ;  /* 0x0000000000467805 */ /* 0x000fe4000001ff00 */
[----:B------:R-:W-:Y:S01]  /*0760*/  SHF.R.U32.HI R14, RZ, 0x10, R23 ;  /* 0x00000010ff0e7819 */ /* 0x000fe20000011617 */
[----:B------:R-:W-:Y:S01]  /*0770*/  UPLOP3.LUT UP1, UPT, UPT, UPT, UPT, 0x40, 0x4 ;  /* 0x000000000004789c */ /* 0x000fe20003f2e870 */
[----:B------:R-:W-:Y:S01]  /*0780*/  ISETP.NE.AND.EX P0, PT, R17, RZ, PT, P0 ;  /* 0x000000ff1100720c */ /* 0x000fe20003f05300 */
[----:B------:R-:W0:Y:S01]  /*0790*/  LDCU UR13, c[0x0][0x408] ;  /* 0x00008100ff0d77ac */ /* 0x000e220008000800 */
[----:B------:R-:W-:-:S02]  /*07a0*/  PRMT R163, R163, 0x5410, R8 ;  /* 0x00005410a3a37816 */ /* 0x000fc40000000008 */
[----:B------:R-:W-:Y:S01]  /*07b0*/  PRMT R153, R153, 0x5410, R0 ;  /* 0x0000541099997816 */ /* 0x000fe20000000000 */
[----:B------:R-:W1:Y:S01]  /*07c0*/  LDCU.U8 UR7, c[0x0][0x410] ;  /* 0x00008200ff0777ac */ /* 0x000e620008000000 */
[----:B------:R-:W-:Y:S02]  /*07d0*/  PRMT R155, R155, 0x5410, R2 ;  /* 0x000054109b9b7816 */ /* 0x000fe40000000002 */
[----:B------:R-:W-:Y:S01]  /*07e0*/  PRMT R157, R157, 0x5410, R3 ;  /* 0x000054109d9d7816 */ /* 0x000fe20000000003 */
[----:B------:R-:W2:Y:S01]  /*07f0*/  LDCU UR12, c[0x0][0x400] ;  /* 0x00008000ff0c77ac */ /* 0x000ea20008000800 */
[----:B------:R-:W-:Y:S02]  /*0800*/  PRMT R159, R159, 0x5410, R4 ;  /* 0x000054109f9f7816 */ /* 0x000fe40000000004 */
[----:B------:R-:W-:Y:S01]  /*0810*/  PRMT R160, R160, 0x5410, R5 ;  /* 0x00005410a0a07816 */ /* 0x000fe20000000005 */
[----:B------:R-:W3:Y:S01]  /*0820*/  LDCU.64 UR10, c[0x0][0x438] ;  /* 0x00008700ff0a77ac */ /* 0x000ee20008000a00 */
[----:B------:R-:W-:-:S02]  /*0830*/  PRMT R161, R161, 0x5410, R6 ;  /* 0x00005410a1a17816 */ /* 0x000fc40000000006 */
[----:B------:R-:W-:Y:S01]  /*0840*/  PRMT R162, R162, 0x5410, R7 ;  /* 0x00005410a2a27816 */ /* 0x000fe20000000007 */
[----:B------:R-:W4:Y:S01]  /*0850*/  LDCU.64 UR14, c[0x0][0x478] ;  /* 0x00008f00ff0e77ac */ /* 0x000f220008000a00 */
[----:B------:R-:W-:Y:S02]  /*0860*/  PRMT R164, R164, 0x5410, R11 ;  /* 0x00005410a4a47816 */ /* 0x000fe4000000000b */
[----:B------:R-:W-:Y:S02]  /*0870*/  PRMT R165, R165, 0x5410, R12 ;  /* 0x00005410a5a57816 */ /* 0x000fe4000000000c */
[----:B------:R-:W-:Y:S02]  /*0880*/  PRMT R166, R166, 0x5410, R13 ;  /* 0x00005410a6a67816 */ /* 0x000fe4000000000d */
[----:B------:R-:W-:Y:S02]  /*0890*/  PRMT R167, R167, 0x5410, R14 ;  /* 0x00005410a7a77816 */ /* 0x000fe4000000000e */
[----:B01----:R-:W-:-:S07]  /*08a0*/  P2R R8, PR, RZ, 0x1 ;  /* 0x00000001ff087803 */ /* 0x003fce0000000000 */
.L_x_8945:
[----:B------:R-:W0:Y:S01]  /*08b0*/  LDC.64 R120, c[0x0][0x3c0] ;  /* 0x0000f000ff787b82 */ /* 0x000e220000000a00 */
[----:B------:R-:W-:-:S07]  /*08c0*/  ISETP.NE.AND P0, PT, R8, RZ, PT ;  /* 0x000000ff0800720c */ /* 0x000fce0003f05270 */
[----:B------:R-:W1:Y:S01]  /*08d0*/  LDC.64 R122, c[0x0][0x3c8] ;  /* 0x0000f200ff7a7b82 */ /* 0x000e620000000a00 */
[----:B------:R-:W2:Y:S07]  /*08e0*/  S2R R11, SR_TID.X ;  /* 0x00000000000b7919 */ /* 0x000eae0000002100 */
[----:B------:R-:W3:Y:S01]  /*08f0*/  LDC R12, c[0x0][0x388] ;  /* 0x0000e200ff0c7b82 */ /* 0x000ee20000000800 */
[----:B0-----:R-:W-:-:S07]  /*0900*/  IMAD.WIDE R120, R9, 0x4, R120 ;  /* 0x0000000409787825 */ /* 0x001fce00078e0278 */
[----:B------:R-:W0:Y:S01]  /*0910*/  @P0 LDC.64 R124, c[0x0][0x3e0] ;  /* 0x0000f800ff7c0b82 */ /* 0x000e220000000a00 */
[----:B------:R4:W2:Y:S01]  /*0920*/  LDG.E R121, desc[UR8][R120.64] ;  /* 0x0000000878797981 */ /* 0x0008a2000c1e1900 */
[----:B-----5:R-:W-:Y:S02]  /*0930*/  HFMA2 R20, -RZ, RZ, 1.875, 0 ;  /* 0x3f800000ff147431 */ /* 0x020fe400000001ff */
[----:B-1----:R-:W-:-:S05]  /*0940*/  IMAD.WIDE R122, R9, 0x4, R122 ;  /* 0x00000004097a7825 */ /* 0x002fca00078e027a */
[----:B------:R1:W5:Y:S01]  /*0950*/  LDG.E R22, desc[UR8][R122.64] ;  /* 0x000000087a167981 */ /* 0x000362000c1e1900 */
[----:B------:R-:W-:Y:S01]  /*0960*/  ISETP.GE.U32.AND P3, PT, R10, 0x100, PT ;  /* 0x000001000a00780c */ /* 0x000fe20003f66070 */
[----:B---3--:R-:W-:-:S05]  /*0970*/  IMAD R7, R9, R12, RZ ;  /* 0x0000000c09077224 */ /* 0x008fca00078e02ff */
[----:B------:R-:W-:-:S04]  /*0980*/  SHF.R.S32.HI R14, RZ, 0x1f, R7 ;  /* 0x0000001fff0e7819 */ /* 0x000fc80000011407 */
[----:B----4-:R-:W-:Y:S01]  /*0990*/  LEA.HI R120, R14, R7, RZ, 0x2 ;  /* 0x000000070e787211 */ /* 0x010fe200078f10ff */
[----:B0-----:R-:W-:Y:S01]  /*09a0*/  @P0 IMAD.WIDE R124, R9, 0x4, R124 ;  /* 0x00000004097c0825 */ /* 0x001fe200078e027c */
[----:B------:R-:W-:Y:S01]  /*09b0*/  ISETP.NE.AND P5, PT, RZ, UR7, PT ;  /* 0x00000007ff007c0c */ /* 0x000fe2000bfa5270 */
[----:B------:R-:W-:Y:S01]  /*09c0*/  BSSY.RECONVERGENT B0, `(.L_x_8885) ;  /* 0x000003b000007945 */ /* 0x000fe20003800200 */
[----:B--2---:R-:W-:Y:S01]  /*09d0*/  LEA.HI.SX32 R7, R120, R11, 0x1e ;  /* 0x0000000b78077211 */ /* 0x004fe200078ff2ff */
[----:B------:R-:W-:Y:S01]  /*09e0*/  HFMA2 R134, -RZ, RZ, 0, 0 ;  /* 0x00000000ff867431 */ /* 0x000fe200000001ff */
[----:B------:R1:W5:Y:S01]  /*09f0*/  @P0 LDG.E R20, desc[UR8][R124.64] ;  /* 0x000000087c140981 */ /* 0x000362000c1e1900 */
[C---:B------:R-:W-:Y:S02]  /*0a00*/  ISETP.GE.U32.AND P0, PT, R10.reuse, 0x200, PT ;  /* 0x000002000a00780c */ /* 0x040fe40003f06070 */
[C---:B------:R-:W-:Y:S02]  /*0a10*/  ISETP.GE.U32.AND P1, PT, R10.reuse, 0x300, PT ;  /* 0x000003000a00780c */ /* 0x040fe40003f26070 */
[----:B------:R-:W-:-:S02]  /*0a20*/  ISETP.GE.U32.AND P2, PT, R10, 0x400, PT ;  /* 0x000004000a00780c */ /* 0x000fc40003f46070 */
[----:B------:R-:W-:Y:S02]  /*0a30*/  P2R R14, PR, RZ, 0x8 ;  /* 0x00000008ff0e7803 */ /* 0x000fe40000000000 */
[----:B------:R-:W-:Y:S02]  /*0a40*/  MOV R133, RZ ;  /* 0x000000ff00857202 */ /* 0x000fe40000000f00 */
[----:B------:R-:W-:Y:S02]  /*0a50*/  MOV R135, R7 ;  /* 0x0000000700877202 */ /* 0x000fe40000000f00 */
[----:B------:R-:W-:Y:S01]  /*0a60*/  FSEL R132, R121, RZ, !P5 ;  /* 0x000000ff79847208 */ /* 0x000fe20006800000 */
[----:B-1----:R-:W-:Y:S06]  /*0a70*/  @!P3 BRA `(.L_x_8886) ;  /* 0x0000000000bcb947 */ /* 0x002fec0003800000 */
[----:B------:R-:W0:Y:S01]  /*0a80*/  LDC.64 R120, c[0x0][0x3a8] ;  /* 0x0000ea00ff787b82 */ /* 0x000e220000000a00 */
[----:B------:R-:W-:-:S04]  /*0a90*/  ISETP.NE.U32.AND P3, PT, RZ, UR10, PT ;  /* 0x0000000aff007c0c */ /* 0x000fc8000bf65070 */
[----:B------:R-:W-:-:S03]  /*0aa0*/  ISETP.NE.AND.EX P3, PT, RZ, UR11, PT, P3 ;  /* 0x0000000bff007c0c */ /* 0x000fc6000bf65330 */
[----:B------:R-:W1:Y:S08]  /*0ab0*/  LDC.64 R124, c[0x0][0x428] ;  /* 0x00010a00ff7c7b82 */ /* 0x000e700000000a00 */
[----:B------:R-:W2:Y:S01]  /*0ac0*/  LDC.64 R130, c[0x0][0x3b0] ;  /* 0x0000ec00ff827b82 */ /* 0x000ea20000000a00 */
[----:B0-----:R-:W-:-:S07]  /*0ad0*/  IMAD.WIDE.U32 R120, R7, 0x10, R120 ;  /* 0x0000001007787825 */ /* 0x001fce00078e0078 */
[----:B------:R-:W0:Y:S01]  /*0ae0*/  @P3 LDC.64 R128, c[0x0][0x438] ;  /* 0x00010e00ff803b82 */ /* 0x000e220000000a00 */
[----:B------:R-:W3:Y:S01]  /*0af0*/  LDG.E.128 R120, desc[UR8][R120.64] ;  /* 0x0000000878787981 */ /* 0x000ee2000c1e1d00 */
[----:B-1----:R-:W-:-:S06]  /*0b00*/  IMAD.WIDE.U32 R124, R7, 0x10, R124 ;  /* 0x00000010077c7825 */ /* 0x002fcc00078e007c */
[----:B------:R-:W4:Y:S01]  /*0b10*/  LDG.E.128 R124, desc[UR8][R124.64] ;  /* 0x000000087c7c7981 */ /* 0x000f22000c1e1d00 */
[----:B--2---:R-:W-:-:S05]  /*0b20*/  IMAD.WIDE.U32 R130, R7, 0x4, R130 ;  /* 0x0000000407827825 */ /* 0x004fca00078e0082 */
[----:B------:R1:W5:Y:S01]  /*0b30*/  LDG.E R6, desc[UR8][R130.64] ;  /* 0x0000000882067981 */ /* 0x000362000c1e1900 */
[----:B0-----:R-:W-:-:S05]  /*0b40*/  @P3 IMAD.WIDE.U32 R128, R7, 0x10, R128 ;  /* 0x0000001007803825 */ /* 0x001fca00078e0080 */
[----:B------:R1:W5:Y:S01]  /*0b50*/  @P3 LDG.E.128 R64, desc[UR8][R128.64] ;  /* 0x0000000880403981 */ /* 0x000362000c1e1d00 */
[--C-:B------:R-:W-:Y:S01]  /*0b60*/  HADD2.F32 R25, -RZ, R153.reuse.H0_H0 ;  /* 0x20000099ff197230 */ /* 0x100fe20000004100 */
[----:B------:R-:W-:Y:S01]  /*0b70*/  IADD3 R135, PT, PT, R7, 0x100, RZ ;  /* 0x0000010007877810 */ /* 0x000fe20007ffe0ff */
[C---:B---3--:R-:W-:Y:S01]  /*0b80*/  FADD.FTZ R121, -R132.reuse, R121 ;  /* 0x0000007984797221 */ /* 0x048fe20000010100 */
[----:B------:R-:W-:Y:S01]  /*0b90*/  FADD.FTZ R3, -R132, R120 ;  /* 0x0000007884037221 */ /* 0x000fe20000010100 */
[----:B------:R-:W-:Y:S02]  /*0ba0*/  HADD2.F32 R120, -RZ, R153.H1_H1 ;  /* 0x30000099ff787230 */ /* 0x000fe40000004100 */
[C---:B-----5:R-:W-:Y:S01]  /*0bb0*/  FMUL.FTZ R26, R22.reuse, R121 ;  /* 0x00000079161a7220 */ /* 0x060fe20000410000 */
[--C-:B------:R-:W-:Y:S02]  /*0bc0*/  HADD2.F32 R121, -RZ, R155.reuse.H0_H0 ;  /* 0x2000009bff797230 */ /* 0x100fe40000004100 */
[----:B------:R-:W-:Y:S01]  /*0bd0*/  FMUL.FTZ R3, R22, R3 ;  /* 0x0000000316037220 */ /* 0x000fe20000410000 */
[----:B----4-:R-:W-:Y:S01]  /*0be0*/  FMUL.FTZ R24, R124, R25 ;  /* 0x000000197c187220 */ /* 0x010fe20000410000 */
[----:B------:R-:W-:Y:S01]  /*0bf0*/  FMUL.FTZ R25, R125, R120 ;  /* 0x000000787d197220 */ /* 0x000fe20000410000 */
[----:B------:R-:W-:Y:S01]  /*0c00*/  FADD.FTZ R123, -R132, R123 ;  /* 0x0000007b847b7221 */ /* 0x000fe20000010100 */
[----:B------:R-:W-:Y:S01]  /*0c10*/  FMUL.FTZ R158, R126, R121 ;  /* 0x000000797e9e7220 */ /* 0x000fe20000410000 */
[----:B------:R-:W-:Y:S01]  /*0c20*/  FADD.FTZ R120, RZ, R24 ;  /* 0x00000018ff787221 */ /* 0x000fe20000010000 */
[----:B------:R-:W-:Y:S01]  /*0c30*/  FADD.FTZ R27, -R132, R122 ;  /* 0x0000007a841b7221 */ /* 0x000fe20000010100 */
[----:B------:R-:W-:Y:S01]  /*0c40*/  FFMA.FTZ R121, R3, R24, RZ ;  /* 0x0000001803797223 */ /* 0x000fe200000100ff */
[----:B------:R-:W-:Y:S01]  /*0c50*/  FMUL.FTZ R156, R22, R123 ;  /* 0x0000007b169c7220 */ /* 0x000fe20000410000 */
[----:B------:R-:W-:-:S02]  /*0c60*/  HADD2.F32 R122, -RZ, R155.H1_H1 ;  /* 0x3000009bff7a7230 */ /* 0x000fc40000004100 */
[----:B------:R-:W-:Y:S01]  /*0c70*/  FADD.FTZ R123, R120, R25 ;  /* 0x00000019787b7221 */ /* 0x000fe20000010000 */
[----:B------:R-:W-:Y:S01]  /*0c80*/  FMUL.FTZ R27, R22, R27 ;  /* 0x0000001b161b7220 */ /* 0x000fe20000410000 */
[----:B------:R-:W-:Y:S01]  /*0c90*/  FFMA.FTZ R120, R26, R25, R121 ;  /* 0x000000191a787223 */ /* 0x000fe20000010079 */
[----:B------:R-:W-:Y:S01]  /*0ca0*/  FMUL.FTZ R151, R127, R122 ;  /* 0x0000007a7f977220 */ /* 0x000fe20000410000 */
[----:B------:R-:W-:Y:S02]  /*0cb0*/  FADD.FTZ R122, R123, R158 ;  /* 0x0000009e7b7a7221 */ /* 0x000fe40000010000 */
        /* <DEDUP_REMOVED lines=10> */
[----:B-1----:R-:W-:-:S07]  /*0d60*/  FFMA.FTZ R134, R156, R151, R121 ;  /* 0x000000979c867223 */ /* 0x002fce0000010079 */
.L_x_8886:
[----:B------:R-:W-:Y:S05]  /*0d70*/  BSYNC.RECONVERGENT B0 ;  /* 0x0000000000007941 */ /* 0x000fea0003800200 */
.L_x_8885:
[----:B------:R-:W-:Y:S04]  /*0d80*/  BSSY.RECONVERGENT B0, `(.L_x_8887) ;  /* 0x0000031000007945 */ /* 0x000fe80003800200 */
[----:B------:R-:W-:Y:S05]  /*0d90*/  @!P0 BRA `(.L_x_8888) ;  /* 0x0000000000bc8947 */ /* 0x000fea0003800000 */
        /* <DEDUP_REMOVED lines=26> */
[----:B------:R-:W-:Y:S01]  /*0f40*/  FADD.FTZ R120, R133, R28 ;  /* 0x0000001c85787221 */ /* 0x000fe20000010000 */
[----:B------:R-:W-:Y:S01]  /*0f50*/  FADD.FTZ R31, -R132, R122 ;  /* 0x0000007a841f7221 */ /* 0x000fe20000010100 */
[----:B------:R-:W-:Y:S01]  /*0f60*/  FFMA.FTZ R121, R21, R28, R134 ;  /* 0x0000001c15797223 */ /* 0x000fe20000010086 */
        /* <DEDUP_REMOVED lines=18> */
.L_x_8888:
[----:B------:R-:W-:Y:S05]  /*1090*/  BSYNC.RECONVERGENT B0 ;  /* 0x0000000000007941 */ /* 0x000fea0003800200 */
.L_x_8887:
[----:B------:R-:W-:Y:S04]  /*10a0*/  BSSY.RECONVERGENT B0, `(.L_x_8889) ;  /* 0x0000031000007945 */ /* 0x000fe80003800200 */
[----:B------:R-:W-:Y:S05]  /*10b0*/  @!P1 BRA `(.L_x_8890) ;  /* 0x0000000000bc9947 */ /* 0x000fea0003800000 */
[----:B------:R-:W0:Y:S01]  /*10c0*/  LDC.64 R34, c[0x0][0x3a8] ;  /* 0x0000ea00ff227b82 */ /* 0x000e220000000a00 */
[----:B------:R-:W-:-:S04]  /*10d0*/  ISETP.NE.U32.AND P3, PT, RZ, UR10, PT ;  /* 0x0000000aff007c0c */ /* 0x000fc8000bf65070 */
[----:B------:R-:W-:-:S03]  /*10e0*/  ISETP.NE.AND.EX P3, PT, RZ, UR11, PT, P3 ;  /* 0x0000000bff007c0c */ /* 0x000fc6000bf65330 */
[----:B------:R-:W1:Y:S01]  /*10f0*/  LDC.64 R32, c[0x0][0x428] ;  /* 0x00010a00ff207b82 */ /* 0x000e620000000a00 */
[----:B0-----:R-:W-:-:S09]  /*1100*/  IMAD.WIDE.U32 R120, R135, 0x10, R34 ;  /* 0x0000001087787825 */ /* 0x001fd200078e0022 */
[----:B------:R-:W0:Y:S01]  /*1110*/  @P3 LDC.64 R34, c[0x0][0x438] ;  /* 0x00010e00ff223b82 */ /* 0x000e220000000a00 */
[----:B------:R-:W2:Y:S01]  /*1120*/  LDG.E.128 R120, desc[UR8][R120.64] ;  /* 0x0000000878787981 */ /* 0x000ea2000c1e1d00 */
[----:B-1----:R-:W-:-:S06]  /*1130*/  IMAD.WIDE.U32 R124, R135, 0x10, R32 ;  /* 0x00000010877c7825 */ /* 0x002fcc00078e0020 */
[----:B------:R-:W1:Y:S01]  /*1140*/  LDC.64 R32, c[0x0][0x3b0] ;  /* 0x0000ec00ff207b82 */ /* 0x000e620000000a00 */
[----:B------:R-:W3:Y:S01]  /*1150*/  LDG.E.128 R124, desc[UR8][R124.64] ;  /* 0x000000087c7c7981 */ /* 0x000ee2000c1e1d00 */
[----:B0-----:R-:W-:-:S05]  /*1160*/  @P3 IMAD.WIDE.U32 R128, R135, 0x10, R34 ;  /* 0x0000001087803825 */ /* 0x001fca00078e0022 */
[----:B------:R0:W5:Y:S01]  /*1170*/  @P3 LDG.E.128 R56, desc[UR8][R128.64] ;  /* 0x0000000880383981 */ /* 0x000162000c1e1d00 */
[----:B-1----:R-:W-:-:S05]  /*1180*/  IMAD.WIDE.U32 R130, R135, 0x4, R32 ;  /* 0x0000000487827825 */ /* 0x002fca00078e0020 */
[----:B------:R0:W5:Y:S01]  /*1190*/  LDG.E R4, desc[UR8][R130.64] ;  /* 0x0000000882047981 */ /* 0x000162000c1e1900 */
[--C-:B------:R-:W-:Y:S01]  /*11a0*/  HADD2.F32 R33, -RZ, R160.reuse.H0_H0 ;  /* 0x200000a0ff217230 */ /* 0x100fe20000004100 */
[----:B------:R-:W-:Y:S01]  /*11b0*/  IADD3 R135, PT, PT, R135, 0x100, RZ ;  /* 0x0000010087877810 */ /* 0x000fe20007ffe0ff */
        /* <DEDUP_REMOVED lines=31> */
.L_x_8890:
[----:B------:R-:W-:Y:S05]  /*13b0*/  BSYNC.RECONVERGENT B0 ;  /* 0x0000000000007941 */ /* 0x000fea0003800200 */
.L_x_8889:
        /* <DEDUP_REMOVED lines=49> */
.L_x_8892:
[----:B------:R-:W-:Y:S05]  /*16d0*/  BSYNC.RECONVERGENT B0 ;  /* 0x0000000000007941 */ /* 0x000fea0003800200 */
.L_x_8891:
[----:B------:R-:W-:Y:S01]  /*16e0*/  ISETP.GE.U32.AND P3, PT, R10, 0x500, PT ;  /* 0x000005000a00780c */ /* 0x000fe20003f66070 */
[----:B------:R-:W-:-:S12]  /*16f0*/  BSSY.RECONVERGENT B0, `(.L_x_8893) ;  /* 0x0000031000007945 */ /* 0x000fd80003800200 */
[----:B------:R-:W-:Y:S05]  /*1700*/  @!P3 BRA `(.L_x_8894) ;  /* 0x0000000000bcb947 */ /* 0x000fea0003800000 */
[----:B------:R-:W-:Y:S01]  /*1710*/  ISETP.NE.U32.AND P4, PT, RZ, UR10, PT ;  /* 0x0000000aff007c0c */ /* 0x000fe2000bf85070 */
[----:B------:R-:W0:Y:S03]  /*1720*/  LDC.64 R124, c[0x0][0x428] ;  /* 0x00010a00ff7c7b82 */ /* 0x000e260000000a00 */
[----:B------:R-:W-:-:S05]  /*1730*/  ISETP.NE.AND.EX P4, PT, RZ, UR11, PT, P4 ;  /* 0x0000000bff007c0c */ /* 0x000fca000bf85340 */
[----:B------:R-:W1:Y:S08]  /*1740*/  LDC.64 R130, c[0x0][0x3b0] ;  /* 0x0000ec00ff827b82 */ /* 0x000e700000000a00 */
[----:B------:R-:W2:Y:S02]  /*1750*/  @P4 LDC.64 R120, c[0x0][0x438] ;  /* 0x00010e00ff784b82 */ /* 0x000ea40000000a00 */
[----:B--2---:R-:W-:-:S06]  /*1760*/  @P4 IMAD.WIDE.U32 R128, R135, 0x10, R120 ;  /* 0x0000001087804825 */ /* 0x004fcc00078e0078 */
[----:B------:R-:W2:Y:S01]  /*1770*/  LDC.64 R120, c[0x0][0x3a8] ;  /* 0x0000ea00ff787b82 */ /* 0x000ea20000000a00 */
[C---:B0-----:R-:W-:Y:S01]  /*1780*/  IMAD.WIDE.U32 R124, R135.reuse, 0x10, R124 ;  /* 0x00000010877c7825 */ /* 0x041fe200078e007c */
[----:B------:R0:W5:Y:S05]  /*1790*/  @P4 LDG.E.128 R48, desc[UR8][R128.64] ;  /* 0x0000000880304981 */ /* 0x00016a000c1e1d00 */
[----:B------:R-:W3:Y:S01]  /*17a0*/  LDG.E.128 R124, desc[UR8][R124.64] ;  /* 0x000000087c7c7981 */ /* 0x000ee2000c1e1d00 */
[----:B--2---:R-:W-:-:S06]  /*17b0*/  IMAD.WIDE.U32 R120, R135, 0x10, R120 ;  /* 0x0000001087787825 */ /* 0x004fcc00078e0078 */
[----:B------:R-:W2:Y:S01]  /*17c0*/  LDG.E.128 R120, desc[UR8][R120.64] ;  /* 0x0000000878787981 */ /* 0x000ea2000c1e1d00 */
[----:B-1----:R-:W-:-:S05]  /*17d0*/  IMAD.WIDE.U32 R130, R135, 0x4, R130 ;  /* 0x0000000487827825 */ /* 0x002fca00078e0082 */
[----:B------:R1:W5:Y:S01]  /*17e0*/  LDG.E R0, desc[UR8][R130.64] ;  /* 0x0000000882007981 */ /* 0x000362000c1e1900 */
[----:B0-----:R-:W-:Y:S01]  /*17f0*/  HADD2.F32 R129, -RZ, R164.H0_H0 ;  /* 0x200000a4ff817230 */ /* 0x001fe20000004100 */
[----:B------:R-:W-:-:S04]  /*1800*/  IADD3 R135, PT, PT, R135, 0x100, RZ ;  /* 0x0000010087877810 */ /* 0x000fc80007ffe0ff */
[----:B---3--:R-:W-:Y:S01]  /*1810*/  FMUL.FTZ R40, R124, R129 ;  /* 0x000000817c287220 */ /* 0x008fe20000410000 */
[----:B------:R-:W-:Y:S01]  /*1820*/  FADD.FTZ R72, R72, R124 ;  /* 0x0000007c48487221 */ /* 0x000fe20000010000 */
[----:B------:R-:W-:Y:S01]  /*1830*/  FADD.FTZ R73, R73, R125 ;  /* 0x0000007d49497221 */ /* 0x000fe20000010000 */
[C---:B--2---:R-:W-:Y:S01]  /*1840*/  FADD.FTZ R23, -R132.reuse, R120 ;  /* 0x0000007884177221 */ /* 0x044fe20000010100 */
[----:B------:R-:W-:Y:S01]  /*1850*/  FADD.FTZ R137, -R132, R121 ;  /* 0x0000007984897221 */ /* 0x000fe20000010100 */
[----:B------:R-:W-:Y:S02]  /*1860*/  HADD2.F32 R120, -RZ, R164.H1_H1 ;  /* 0x300000a4ff787230 */ /* 0x000fe40000004100 */
[--C-:B------:R-:W-:Y:S02]  /*1870*/  HADD2.F32 R121, -RZ, R165.reuse.H0_H0 ;  /* 0x200000a5ff797230 */ /* 0x100fe40000004100 */
[C---:B-----5:R-:W-:Y:S01]  /*1880*/  FMUL.FTZ R23, R22.reuse, R23 ;  /* 0x0000001716177220 */ /* 0x060fe20000410000 */
[----:B------:R-:W-:Y:S01]  /*1890*/  FMUL.FTZ R42, R22, R137 ;  /* 0x00000089162a7220 */ /* 0x000fe20000410000 */
        /* <DEDUP_REMOVED lines=14> */
[----:B------:R-:W-:Y:S01]  /*1980*/  FFMA.FTZ R96, R124, R23, R96 ;  /* 0x000000177c607223 */ /* 0x000fe20000010060 */
[----:B------:R-:W-:Y:S01]  /*1990*/  FFMA.FTZ R97, R125, R42, R97 ;  /* 0x0000002a7d617223 */ /* 0x000fe20000010061 */
[----:B------:R-:W-:Y:S01]  /*19a0*/  FADD.FTZ R74, R74, R126 ;  /* 0x0000007e4a4a7221 */ /* 0x000fe20000010000 */
[----:B------:R-:W-:Y:S01]  /*19b0*/  FFMA.FTZ R98, R126, R139, R98 ;  /* 0x0000008b7e627223 */ /* 0x000fe20000010062 */
[----:B------:R-:W-:Y:S01]  /*19c0*/  FADD.FTZ R75, R75, R127 ;  /* 0x0000007f4b4b7221 */ /* 0x000fe20000010000 */
[----:B------:R-:W-:Y:S01]  /*19d0*/  FFMA.FTZ R99, R127, R138, R99 ;  /* 0x0000008a7f637223 */ /* 0x000fe20000010063 */
[----:B------:R-:W-:Y:S01]  /*19e0*/  FADD.FTZ R133, R122, R143 ;  /* 0x0000008f7a857221 */ /* 0x000fe20000010000 */
[----:B-1----:R-:W-:-:S07]  /*19f0*/  FFMA.FTZ R134, R138, R143, R121 ;  /* 0x0000008f8a867223 */ /* 0x002fce0000010079 */
.L_x_8894:
[----:B------:R-:W-:Y:S05]  /*1a00*/  BSYNC.RECONVERGENT B0 ;  /* 0x0000000000007941 */ /* 0x000fea0003800200 */
.L_x_8893:
[----:B------:R-:W-:Y:S01]  /*1a10*/  ISETP.GE.U32.AND P4, PT, R10, 0x600, PT ;  /* 0x000006000a00780c */ /* 0x000fe20003f86070 */
[----:B------:R-:W-:-:S12]  /*1a20*/  BSSY.RECONVERGENT B0, `(.L_x_8895) ;  /* 0x0000030000007945 */ /* 0x000fd80003800200 */
        /* <DEDUP_REMOVED lines=12> */
[----:B------:R-:W5:Y:S01]  /*1af0*/  LDG.E R13, desc[UR8][R130.64] ;  /* 0x00000008820d7981 */ /* 0x000f62000c1e1900 */
[----:B------:R-:W-:Y:S02]  /*1b00*/  HADD2.F32 R37, -RZ, R166.H0_H0 ;  /* 0x200000a6ff257230 */ /* 0x000fe40000004100 */
[----:B0-----:R-:W-:-:S05]  /*1b10*/  @P6 IMAD.WIDE.U32 R128, R135, 0x10, R128 ;  /* 0x0000001087806825 */ /* 0x001fca00078e0080 */
[----:B------:R0:W5:Y:S01]  /*1b20*/  @P6 LDG.E.128 R44, desc[UR8][R128.64] ;  /* 0x00000008802c6981 */ /* 0x000162000c1e1d00 */
[C---:B---3--:R-:W-:Y:S01]  /*1b30*/  FADD.FTZ R15, -R132.reuse, R124 ;  /* 0x0000007c840f7221 */ /* 0x048fe20000010100 */
[----:B------:R-:W-:-:S03]  /*1b40*/  FADD.FTZ R39, -R132, R125 ;  /* 0x0000007d84277221 */ /* 0x000fc60000010100 */
[C---:B-----5:R-:W-:Y:S01]  /*1b50*/  FMUL.FTZ R15, R22.reuse, R15 ;  /* 0x0000000f160f7220 */ /* 0x060fe20000410000 */
[----:B------:R-:W-:Y:S01]  /*1b60*/  FMUL.FTZ R18, R22, R39 ;  /* 0x0000002716127220 */ /* 0x000fe20000410000 */
[----:B----4-:R-:W-:Y:S02]  /*1b70*/  FADD.FTZ R68, R68, R120 ;  /* 0x0000007844447221 */ /* 0x010fe40000010000 */
[C---:B------:R-:W-:Y:S01]  /*1b80*/  FFMA.FTZ R92, R120.reuse, R15, R92 ;  /* 0x0000000f785c7223 */ /* 0x040fe2000001005c */
[----:B------:R-:W-:Y:S01]  /*1b90*/  FMUL.FTZ R16, R120, R37 ;  /* 0x0000002578107220 */ /* 0x000fe20000410000 */
[----:B------:R-:W-:Y:S02]  /*1ba0*/  HADD2.F32 R120, -RZ, R166.H1_H1 ;  /* 0x300000a6ff787230 */ /* 0x000fe40000004100 */
[----:B0-----:R-:W-:Y:S01]  /*1bb0*/  FADD.FTZ R129, -R132, R126 ;  /* 0x0000007e84817221 */ /* 0x001fe20000010100 */
[----:B------:R-:W-:Y:S01]  /*1bc0*/  FADD.FTZ R69, R69, R121 ;  /* 0x0000007945457221 */ /* 0x000fe20000010000 */
[C---:B------:R-:W-:Y:S01]  /*1bd0*/  FFMA.FTZ R93, R121.reuse, R18, R93 ;  /* 0x00000012795d7223 */ /* 0x040fe2000001005d */
[----:B------:R-:W-:Y:S01]  /*1be0*/  FMUL.FTZ R37, R121, R120 ;  /* 0x0000007879257220 */ /* 0x000fe20000410000 */
[----:B------:R-:W-:-:S02]  /*1bf0*/  HADD2.F32 R121, -RZ, R167.H0_H0 ;  /* 0x200000a7ff797230 */ /* 0x000fc40000004100 */
[----:B------:R-:W-:Y:S01]  /*1c00*/  FMUL.FTZ R39, R22, R129 ;  /* 0x0000008116277220 */ /* 0x000fe20000410000 */
[----:B------:R-:W-:Y:S01]  /*1c10*/  FADD.FTZ R120, R133, R16 ;  /* 0x0000001085787221 */ /* 0x000fe20000010000 */
[----:B------:R-:W-:Y:S01]  /*1c20*/  FADD.FTZ R70, R70, R122 ;  /* 0x0000007a46467221 */ /* 0x000fe20000010000 */
[C---:B------:R-:W-:Y:S01]  /*1c30*/  FMUL.FTZ R144, R122.reuse, R121 ;  /* 0x000000797a907220 */ /* 0x040fe20000410000 */
[----:B------:R-:W-:Y:S01]  /*1c40*/  FFMA.FTZ R121, R15, R16, R134 ;  /* 0x000000100f797223 */ /* 0x000fe20000010086 */
[----:B------:R-:W-:Y:S01]  /*1c50*/  FFMA.FTZ R94, R122, R39, R94 ;  /* 0x000000277a5e7223 */ /* 0x000fe2000001005e */
[----:B------:R-:W-:Y:S02]  /*1c60*/  HADD2.F32 R122, -RZ, R167.H1_H1 ;  /* 0x300000a7ff7a7230 */ /* 0x000fe40000004100 */
[----:B------:R-:W-:Y:S01]  /*1c70*/  FADD.FTZ R125, R120, R37 ;  /* 0x00000025787d7221 */ /* 0x000fe20000010000 */
[----:B------:R-:W-:Y:S01]  /*1c80*/  FADD.FTZ R127, -R132, R127 ;  /* 0x0000007f847f7221 */ /* 0x000fe20000010100 */
        /* <DEDUP_REMOVED lines=8> */
[----:B------:R-:W-:-:S07]  /*1d10*/  FFMA.FTZ R134, R142, R141, R121 ;  /* 0x0000008d8e867223 */ /* 0x000fce0000010079 */
.L_x_8896:
[----:B------:R-:W-:Y:S05]  /*1d20*/  BSYNC.RECONVERGENT B0 ;  /* 0x0000000000007941 */ /* 0x000fea0003800200 */
.L_x_8895:
        /* <DEDUP_REMOVED lines=31> */
.L_x_8898:
[----:B------:R-:W-:Y:S05]  /*1f20*/  BSYNC.RECONVERGENT B0 ;  /* 0x0000000000007941 */ /* 0x000fea0003800200 */
.L_x_8897:
        /* <DEDUP_REMOVED lines=14> */
[----:B------:R-:W-:Y:S01]  /*2010*/  LDS.128 R128, [UR6] ;  /* 0x00000006ff807984 */ /* 0x000fe20008000c00 */
[----:B0-----:R-:W-:Y:S01]  /*2020*/  FADD.FTZ R125, RZ, R120 ;  /* 0x00000078ff7d7221 */ /* 0x001fe20000010000 */
[----:B------:R-:W-:-:S03]  /*2030*/  FADD.FTZ R120, RZ, R121 ;  /* 0x00000079ff787221 */ /* 0x000fc60000010000 */
[----:B------:R-:W-:Y:S01]  /*2040*/  FADD.FTZ R133, R122, R125 ;  /* 0x0000007d7a857221 */ /* 0x000fe20000010000 */
[----:B------:R-:W-:Y:S02]  /*2050*/  FADD.FTZ R120, R123, R120 ;  /* 0x000000787b787221 */ /* 0x000fe40000010000 */
[----:B------:R-:W0:Y:S01]  /*2060*/  LDS.128 R124, [UR5] ;  /* 0x00000005ff7c7984 */ /* 0x000e220008000c00 */
[----:B------:R-:W-:Y:S02]  /*2070*/  UIADD3 UR5, UPT, UPT, UR4, 0x6070, URZ ;  /* 0x0000607004057890 */ /* 0x000fe4000fffe0ff */
[----:B------:R-:W-:Y:S01]  /*2080*/  @!UP1 UIADD3 UR5, UPT, UPT, UR4, 0x6030, URZ ;  /* 0x0000603004059890 */ /* 0x000fe2000fffe0ff */
[----:B0-----:R-:W-:Y:S01]  /*2090*/  FADD.FTZ R133, R133, R124 ;  /* 0x0000007c85857221 */ /* 0x001fe20000010000 */
[----:B------:R-:W-:-:S03]  /*20a0*/  FADD.FTZ R120, R120, R125 ;  /* 0x0000007d78787221 */ /* 0x000fc60000010000 */
[----:B------:R-:W-:Y:S01]  /*20b0*/  FADD.FTZ R133, R126, R133 ;  /* 0x000000857e857221 */ /* 0x000fe20000010000 */
[----:B------:R-:W-:-:S03]  /*20c0*/  FADD.FTZ R120, R127, R120 ;  /* 0x000000787f787221 */ /* 0x000fc60000010000 */
[----:B------:R-:W-:Y:S01]  /*20d0*/  FADD.FTZ R133, R133, R128 ;  /* 0x0000008085857221 */ /* 0x000fe20000010000 */
[----:B------:R-:W-:-:S03]  /*20e0*/  FADD.FTZ R120, R120, R129 ;  /* 0x0000008178787221 */ /* 0x000fc60000010000 */
[----:B------:R-:W-:Y:S01]  /*20f0*/  FADD.FTZ R169, R130, R133 ;  /* 0x0000008582a97221 */ /* 0x000fe20000010000 */
[----:B------:R-:W-:Y:S01]  /*2100*/  FADD.FTZ R120, R131, R120 ;  /* 0x0000007883787221 */ /* 0x000fe20000010000 */
        /* <DEDUP_REMOVED lines=16> */
[----:B------:R-:W-:Y:S01]  /*2210*/  LOP3.LUT P6, RZ, R6, 0xff, RZ, 0xc0, !PT ;  /* 0x000000ff06ff7812 */ /* 0x000fe200078cc0ff */
[-CC-:B------:R-:W-:Y:S01]  /*2220*/  FFMA.FTZ R122, R26, R127.reuse, R126.reuse ;  /* 0x0000007f1a7a7223 */ /* 0x180fe2000001007e */
[-CC-:B------:R-:W-:Y:S01]  /*2230*/  FFMA.FTZ R123, R27, R127.reuse, R126.reuse ;  /* 0x0000007f1b7b7223 */ /* 0x180fe2000001007e */
[----:B------:R-:W-:Y:S01]  /*2240*/  FADD.FTZ R121, R24, -R121 ;  /* 0x8000007918797221 */ /* 0x000fe20000010000 */
[----:B------:R-:W-:Y:S02]  /*2250*/  FFMA.FTZ R124, R156, R127, R126 ;  /* 0x0000007f9c7c7223 */ /* 0x000fe4000001007e */
[----:B------:R-:W-:Y:S01]  /*2260*/  FADD.FTZ R123, R158, -R123 ;  /* 0x8000007b9e7b7221 */ /* 0x000fe20000010000 */
[----:B-----5:R-:W-:-:S03]  /*2270*/  FMUL.FTZ R121, R22, R121 ;  /* 0x0000007916797220 */ /* 0x020fc60000410000 */
[----:B------:R-:W-:Y:S01]  /*2280*/  FMUL.FTZ R123, R22, R123 ;  /* 0x0000007b167b7220 */ /* 0x000fe20000410000 */
[----:B------:R-:W-:-:S03]  /*2290*/  FMUL.FTZ R121, R121, R20 ;  /* 0x0000001479797220 */ /* 0x000fc60000410000 */
[----:B------:R-:W-:Y:S01]  /*22a0*/  FMUL.FTZ R123, R123, R20 ;  /* 0x000000147b7b7220 */ /* 0x000fe20000410000 */
[----:B------:R-:W-:-:S03]  /*22b0*/  FMUL.FTZ R121, R121, UR13 ;  /* 0x0000000d79797c20 */ /* 0x000fc60008410000 */
[----:B------:R-:W-:Y:S02]  /*22c0*/  FMUL.FTZ R123, R123, UR13 ;  /* 0x0000000d7b7b7c20 */ /* 0x000fe40008410000 */
[----:B------:R-:W-:Y:S01]  /*22d0*/  SEL R120, R121, RZ, P6 ;  /* 0x000000ff79787207 */ /* 0x000fe20003000000 */
[----:B------:R-:W-:Y:S01]  /*22e0*/  FADD.FTZ R121, R25, -R122 ;  /* 0x8000007a19797221 */ /* 0x000fe20000010000 */
[----:B------:R-:W-:-:S03]  /*22f0*/  LOP3.LUT P6, RZ, R6, 0xff00, RZ, 0xc0, !PT ;  /* 0x0000ff0006ff7812 */ /* 0x000fc600078cc0ff */
[----:B------:R-:W-:-:S04]  /*2300*/  FMUL.FTZ R121, R22, R121 ;  /* 0x0000007916797220 */ /* 0x000fc80000410000 */
[----:B------:R-:W-:-:S04]  /*2310*/  FMUL.FTZ R121, R121, R20 ;  /* 0x0000001479797220 */ /* 0x000fc80000410000 */
[----:B------:R-:W-:-:S05]  /*2320*/  FMUL.FTZ R121, R121, UR13 ;  /* 0x0000000d79797c20 */ /* 0x000fca0008410000 */
[----:B------:R-:W-:Y:S02]  /*2330*/  SEL R121, R121, RZ, P6 ;  /* 0x000000ff79797207 */ /* 0x000fe40003000000 */
[----:B------:R-:W-:-:S04]  /*2340*/  LOP3.LUT P6, RZ, R6, 0xff0000, RZ, 0xc0, !PT ;  /* 0x00ff000006ff7812 */ /* 0x000fc800078cc0ff */
[----:B------:R-:W-:Y:S01]  /*2350*/  SEL R122, R123, RZ, P6 ;  /* 0x000000ff7b7a7207 */ /* 0x000fe20003000000 */
[----:B------:R-:W-:Y:S01]  /*2360*/  FADD.FTZ R123, R151, -R124 ;  /* 0x8000007c977b7221 */ /* 0x000fe20000010000 */
[----:B------:R-:W-:-:S03]  /*2370*/  ISETP.GE.U32.AND P6, PT, R6, 0x1000000, PT ;  /* 0x010000000600780c */ /* 0x000fc60003fc6070 */
[----:B------:R-:W-:-:S04]  /*2380*/  FMUL.FTZ R123, R22, R123 ;  /* 0x0000007b167b7220 */ /* 0x000fc80000410000 */
[----:B------:R-:W-:-:S04]  /*2390*/  FMUL.FTZ R123, R123, R20 ;  /* 0x000000147b7b7220 */ /* 0x000fc80000410000 */
[----:B------:R-:W-:-:S05]  /*23a0*/  FMUL.FTZ R123, R123, UR13 ;  /* 0x0000000d7b7b7c20 */ /* 0x000fca0008410000 */
[----:B------:R-:W-:Y:S01]  /*23b0*/  SEL R123, R123, RZ, P6 ;  /* 0x000000ff7b7b7207 */ /* 0x000fe20003000000 */
[----:B------:R-:W-:Y:S06]  /*23c0*/  BRA `(.L_x_8904) ;  /* 0x0000000000707947 */ /* 0x000fec0003800000 */
.L_x_8903:
[-CC-:B------:R-:W-:Y:S01]  /*23d0*/  FFMA.FTZ R117, R3, R127.reuse, R126.reuse ;  /* 0x0000007f03757223 */ /* 0x180fe2000001007e */
[----:B------:R-:W-:Y:S01]  /*23e0*/  LOP3.LUT P6, RZ, R6, 0xff, RZ, 0xc0, !PT ;  /* 0x000000ff06ff7812 */ /* 0x000fe200078cc0ff */
[-CC-:B------:R-:W-:Y:S01]  /*23f0*/  FFMA.FTZ R118, R26, R127.reuse, R126.reuse ;  /* 0x0000007f1a767223 */ /* 0x180fe2000001007e */
[-CC-:B------:R-:W-:Y:S01]  /*2400*/  FFMA.FTZ R119, R27, R127.reuse, R126.reuse ;  /* 0x0000007f1b777223 */ /* 0x180fe2000001007e */
[----:B------:R-:W-:Y:S01]  /*2410*/  FADD.FTZ R117, R24, -R117 ;  /* 0x8000007518757221 */ /* 0x000fe20000010000 */
[----:B------:R-:W-:Y:S02]  /*2420*/  FFMA.FTZ R124, R156, R127, R126 ;  /* 0x0000007f9c7c7223 */ /* 0x000fe4000001007e */
[----:B------:R-:W-:Y:S01]  /*2430*/  FADD.FTZ R119, R158, -R119 ;  /* 0x800000779e777221 */ /* 0x000fe20000010000 */
[----:B-----5:R-:W-:-:S04]  /*2440*/  FMUL.FTZ R116, R22, R117 ;  /* 0x0000007516747220 */ /* 0x020fc80000410000 */
[----:B------:R-:W-:-:S04]  /*2450*/  FMUL.FTZ R117, R116, R20 ;  /* 0x0000001474757220 */ /* 0x000fc80000410000 */
[----:B------:R-:W-:-:S05]  /*2460*/  FMUL.FTZ R117, R117, UR13 ;  /* 0x0000000d75757c20 */ /* 0x000fca0008410000 */
[----:B------:R-:W-:Y:S01]  /*2470*/  SEL R120, R117, RZ, P6 ;  /* 0x000000ff75787207 */ /* 0x000fe20003000000 */
[----:B------:R-:W-:Y:S01]  /*2480*/  FADD.FTZ R117, R25, -R118 ;  /* 0x8000007619757221 */ /* 0x000fe20000010000 */
[----:B------:R-:W-:-:S03]  /*2490*/  LOP3.LUT P6, RZ, R6, 0xff00, RZ, 0xc0, !PT ;  /* 0x0000ff0006ff7812 */ /* 0x000fc600078cc0ff */
[----:B------:R-:W-:-:S04]  /*24a0*/  FMUL.FTZ R117, R22, R117 ;  /* 0x0000007516757220 */ /* 0x000fc80000410000 */
[----:B------:R-:W-:-:S04]  /*24b0*/  FMUL.FTZ R118, R117, R20 ;  /* 0x0000001475767220 */ /* 0x000fc80000410000 */
[----:B------:R-:W-:-:S05]  /*24c0*/  FMUL.FTZ R118, R118, UR13 ;  /* 0x0000000d76767c20 */ /* 0x000fca0008410000 */
[----:B------:R-:W-:Y:S01]  /*24d0*/  SEL R121, R118, RZ, P6 ;  /* 0x000000ff76797207 */ /* 0x000fe20003000000 */
[----:B------:R-:W-:Y:S01]  /*24e0*/  FMUL.FTZ R118, R22, R119 ;  /* 0x0000007716767220 */ /* 0x000fe20000410000 */
[----:B------:R-:W-:-:S03]  /*24f0*/  LOP3.LUT P6, RZ, R6, 0xff0000, RZ, 0xc0, !PT ;  /* 0x00ff000006ff7812 */ /* 0x000fc600078cc0ff */
[----:B------:R-:W-:-:S04]  /*2500*/  FMUL.FTZ R119, R118, R20 ;  /* 0x0000001476777220 */ /* 0x000fc80000410000 */
[----:B------:R-:W-:-:S05]  /*2510*/  FMUL.FTZ R119, R119, UR13 ;  /* 0x0000000d77777c20 */ /* 0x000fca0008410000 */
[----:B------:R-:W-:Y:S01]  /*2520*/  SEL R122, R119, RZ, P6 ;  /* 0x000000ff777a7207 */ /* 0x000fe20003000000 */
[----:B------:R-:W-:Y:S01]  /*2530*/  FADD.FTZ R119, R151, -R124 ;  /* 0x8000007c97777221 */ /* 0x000fe20000010000 */
[----:B------:R-:W-:-:S03]  /*2540*/  ISETP.GE.U32.AND P6, PT, R6, 0x1000000, PT ;  /* 0x010000000600780c */ /* 0x000fc60003fc6070 */
[----:B------:R-:W-:-:S04]  /*2550*/  FMUL.FTZ R119, R22, R119 ;  /* 0x0000007716777220 */ /* 0x000fc80000410000 */
[----:B------:R-:W-:-:S04]  /*2560*/  FMUL.FTZ R123, R119, R20 ;  /* 0x00000014777b7220 */ /* 0x000fc80000410000 */
[----:B------:R-:W-:-:S05]  /*2570*/  FMUL.FTZ R123, R123, UR13 ;  /* 0x0000000d7b7b7c20 */ /* 0x000fca0008410000 */
[----:B------:R-:W-:-:S07]  /*2580*/  SEL R123, R123, RZ, P6 ;  /* 0x000000ff7b7b7207 */ /* 0x000fce0003000000 */
.L_x_8904:
[----:B------:R-:W0:Y:S08]  /*2590*/  @P5 LDC.64 R124, c[0x0][0x478] ;  /* 0x00011e00ff7c5b82 */ /* 0x000e300000000a00 */
[----:B------:R-:W1:Y:S01]  /*25a0*/  LDC.64 R128, c[0x0][0x468] ;  /* 0x00011a00ff807b82 */ /* 0x000e620000000a00 */
[----:B0-----:R-:W-:-:S05]  /*25b0*/  @P5 IMAD.WIDE.U32 R124, R7, 0x10, R124 ;  /* 0x00000010077c5825 */ /* 0x001fca00078e007c */
[----:B------:R0:W-:Y:S01]  /*25c0*/  @P5 STG.E.128 desc[UR8][R124.64], R116 ;  /* 0x000000747c005986 */ /* 0x0001e2000c101d08 */
[C---:B-1----:R-:W-:Y:S01]  /*25d0*/  IMAD.WIDE.U32 R128, R7.reuse, 0x10, R128 ;  /* 0x0000001007807825 */ /* 0x042fe200078e0080 */
[----:B------:R-:W-:-:S04]  /*25e0*/  IADD3 R7, PT, PT, R7, 0x100, RZ ;  /* 0x0000010007077810 */ /* 0x000fc80007ffe0ff */
[----:B------:R0:W-:Y:S03]  /*25f0*/  STG.E.128 desc[UR8][R128.64], R120 ;  /* 0x0000007880007986 */ /* 0x0001e6000c101d08 */
.L_x_8902:
[----:B------:R-:W-:Y:S05]  /*2600*/  BSYNC.RECONVERGENT B1 ;  /* 0x0000000000017941 */ /* 0x000fea0003800200 */
.L_x_8901:
[----:B------:R-:W-:Y:S04]  /*2610*/  BSSY.RECONVERGENT B1, `(.L_x_8905) ;  /* 0x0000045000017945 */ /* 0x000fe80003800200 */
[----:B------:R-:W-:Y:S05]  /*2620*/  @!P0 BRA `(.L_x_8906) ;  /* 0x00000004000c8947 */ /* 0x000fea0003800000 */
[----:B------:R-:W-:-:S04]  /*2630*/  ISETP.NE.U32.AND P5, PT, RZ, UR14, PT ;  /* 0x0000000eff007c0c */ /* 0x000fc8000bfa5070 */
[----:B------:R-:W-:-:S13]  /*2640*/  ISETP.NE.AND.EX P5, PT, RZ, UR15, PT, P5 ;  /* 0x0000000fff007c0c */ /* 0x000fda000bfa5350 */
[----:B------:R-:W-:Y:S05]  /*2650*/  @!P5 BRA `(.L_x_8907) ;  /* 0x000000000074d947 */ /* 0x000fea0003800000 */
[-CC-:B0-----:R-:W-:Y:S01]  /*2660*/  FFMA.FTZ R117, R21, R127.reuse, R126.reuse ;  /* 0x0000007f15757223 */ /* 0x181fe2000001007e */
        /* <DEDUP_REMOVED lines=28> */
.L_x_8907:
[-CC-:B0-----:R-:W-:Y:S01]  /*2830*/  FFMA.FTZ R121, R21, R127.reuse, R126.reuse ;  /* 0x0000007f15797223 */ /* 0x181fe2000001007e */
        /* <DEDUP_REMOVED lines=26> */
[----:B------:R-:W-:-:S07]  /*29e0*/  SEL R123, R123, RZ, P6 ;  /* 0x000000ff7b7b7207 */ /* 0x000fce0003000000 */
.L_x_8908:
[----:B------:R-:W0:Y:S08]  /*29f0*/  @P5 LDC.64 R124, c[0x0][0x478] ;  /* 0x00011e00ff7c5b82 */ /* 0x000e300000000a00 */
[----:B------:R-:W1:Y:S01]  /*2a00*/  LDC.64 R128, c[0x0][0x468] ;  /* 0x00011a00ff807b82 */ /* 0x000e620000000a00 */
[----:B0-----:R-:W-:-:S05]  /*2a10*/  @P5 IMAD.WIDE.U32 R124, R7, 0x10, R124 ;  /* 0x00000010077c5825 */ /* 0x001fca00078e007c */
[----:B------:R2:W-:Y:S01]  /*2a20*/  @P5 STG.E.128 desc[UR8][R124.64], R116 ;  /* 0x000000747c005986 */ /* 0x0005e2000c101d08 */
[C---:B-1----:R-:W-:Y:S01]  /*2a30*/  IMAD.WIDE.U32 R128, R7.reuse, 0x10, R128 ;  /* 0x0000001007807825 */ /* 0x042fe200078e0080 */
[----:B------:R-:W-:-:S04]  /*2a40*/  IADD3 R7, PT, PT, R7, 0x100, RZ ;  /* 0x0000010007077810 */ /* 0x000fc80007ffe0ff */
[----:B------:R2:W-:Y:S03]  /*2a50*/  STG.E.128 desc[UR8][R128.64], R120 ;  /* 0x0000007880007986 */ /* 0x0005e6000c101d08 */
.L_x_8906:
[----:B------:R-:W-:Y:S05]  /*2a60*/  BSYNC.RECONVERGENT B1 ;  /* 0x0000000000017941 */ /* 0x000fea0003800200 */
.L_x_8905:
[----:B------:R-:W-:Y:S04]  /*2a70*/  BSSY.RECONVERGENT B1, `(.L_x_8909) ;  /* 0x0000045000017945 */ /* 0x000fe80003800200 */
[----:B------:R-:W-:Y:S05]  /*2a80*/  @!P1 BRA `(.L_x_8910) ;  /* 0x00000004000c9947 */ /* 0x000fea0003800000 */
[----:B------:R-:W-:-:S04]  /*2a90*/  ISETP.NE.U32.AND P5, PT, RZ, UR14, PT ;  /* 0x0000000eff007c0c */ /* 0x000fc8000bfa5070 */
[----:B------:R-:W-:-:S13]  /*2aa0*/  ISETP.NE.AND.EX P5, PT, RZ, UR15, PT, P5 ;  /* 0x0000000fff007c0c */ /* 0x000fda000bfa5350 */
[----:B------:R-:W-:Y:S05]  /*2ab0*/  @!P5 BRA `(.L_x_8911) ;  /* 0x000000000074d947 */ /* 0x000fea0003800000 */
[-CC-:B0-2---:R-:W-:Y:S01]  /*2ac0*/  FFMA.FTZ R117, R19, R127.reuse, R126.reuse ;  /* 0x0000007f13757223 */ /* 0x185fe2000001007e */
        /* <DEDUP_REMOVED lines=28> */
.L_x_8911:
[-CC-:B0-2---:R-:W-:Y:S01]  /*2c90*/  FFMA.FTZ R121, R19, R127.reuse, R126.reuse ;  /* 0x0000007f13797223 */ /* 0x185fe2000001007e */
        /* <DEDUP_REMOVED lines=27> */
.L_x_8912:
[----:B------:R-:W0:Y:S08]  /*2e50*/  @P5 LDC.64 R124, c[0x0][0x478] ;  /* 0x00011e00ff7c5b82 */ /* 0x000e300000000a00 */
[----:B------:R-:W1:Y:S01]  /*2e60*/  LDC.64 R128, c[0x0][0x468] ;  /* 0x00011a00ff807b82 */ /* 0x000e620000000a00 */
[----:B0-----:R-:W-:-:S05]  /*2e70*/  @P5 IMAD.WIDE.U32 R124, R7, 0x10, R124 ;  /* 0x00000010077c5825 */ /* 0x001fca00078e007c */
[----:B------:R3:W-:Y:S01]  /*2e80*/  @P5 STG.E.128 desc[UR8][R124.64], R116 ;  /* 0x000000747c005986 */ /* 0x0007e2000c101d08 */
[C---:B-1----:R-:W-:Y:S01]  /*2e90*/  IMAD.WIDE.U32 R128, R7.reuse, 0x10, R128 ;  /* 0x0000001007807825 */ /* 0x042fe200078e0080 */
[----:B------:R-:W-:-:S04]  /*2ea0*/  IADD3 R7, PT, PT, R7, 0x100, RZ ;  /* 0x0000010007077810 */ /* 0x000fc80007ffe0ff */
[----:B------:R3:W-:Y:S03]  /*2eb0*/  STG.E.128 desc[UR8][R128.64], R120 ;  /* 0x0000007880007986 */ /* 0x0007e6000c101d08 */
.L_x_8910:
[----:B------:R-:W-:Y:S05]  /*2ec0*/  BSYNC.RECONVERGENT B1 ;  /* 0x0000000000017941 */ /* 0x000fea0003800200 */
.L_x_8909:
[----:B------:R-:W-:Y:S04]  /*2ed0*/  BSSY.RECONVERGENT B1, `(.L_x_8913) ;  /* 0x0000045000017945 */ /* 0x000fe80003800200 */
[----:B------:R-:W-:Y:S05]  /*2ee0*/  @!P2 BRA `(.L_x_8914) ;  /* 0x00000004000ca947 */ /* 0x000fea0003800000 */
[----:B------:R-:W-:-:S04]  /*2ef0*/  ISETP.NE.U32.AND P5, PT, RZ, UR14, PT ;  /* 0x0000000eff007c0c */ /* 0x000fc8000bfa5070 */
[----:B------:R-:W-:-:S13]  /*2f00*/  ISETP.NE.AND.EX P5, PT, RZ, UR15, PT, P5 ;  /* 0x0000000fff007c0c */ /* 0x000fda000bfa5350 */
[----:B------:R-:W-:Y:S05]  /*2f10*/  @!P5 BRA `(.L_x_8915) ;  /* 0x000000000074d947 */ /* 0x000fea0003800000 */
[-CC-:B0-23--:R-:W-:Y:S01]  /*2f20*/  FFMA.FTZ R117, R17, R127.reuse, R126.reuse ;  /* 0x0000007f11757223 */ /* 0x18dfe2000001007e */
        /* <DEDUP_REMOVED lines=28> */
.L_x_8915:
[-CC-:B0-23--:R-:W-:Y:S01]  /*30f0*/  FFMA.FTZ R121, R17, R127.reuse, R126.reuse ;  /* 0x0000007f11797223 */ /* 0x18dfe2000001007e */
        /* <DEDUP_REMOVED lines=27> */
.L_x_8916:
[----:B------:R-:W0:Y:S08]  /*32b0*/  @P5 LDC.64 R124, c[0x0][0x478] ;  /* 0x00011e00ff7c5b82 */ /* 0x000e300000000a00 */
[----:B------:R-:W1:Y:S01]  /*32c0*/  LDC.64 R128, c[0x0][0x468] ;  /* 0x00011a00ff807b82 */ /* 0x000e620000000a00 */
[----:B0-----:R-:W-:-:S05]  /*32d0*/  @P5 IMAD.WIDE.U32 R124, R7, 0x10, R124 ;  /* 0x00000010077c5825 */ /* 0x001fca00078e007c */
[----:B------:R4:W-:Y:S01]  /*32e0*/  @P5 STG.E.128 desc[UR8][R124.64], R116 ;  /* 0x000000747c005986 */ /* 0x0009e2000c101d08 */
[C---:B-1----:R-:W-:Y:S01]  /*32f0*/  IMAD.WIDE.U32 R128, R7.reuse, 0x10, R128 ;  /* 0x0000001007807825 */ /* 0x042fe200078e0080 */
[----:B------:R-:W-:-:S04]  /*3300*/  IADD3 R7, PT, PT, R7, 0x100, RZ ;  /* 0x0000010007077810 */ /* 0x000fc80007ffe0ff */
[----:B------:R4:W-:Y:S03]  /*3310*/  STG.E.128 desc[UR8][R128.64], R120 ;  /* 0x0000007880007986 */ /* 0x0009e6000c101d08 */
.L_x_8914:
[----:B------:R-:W-:Y:S05]  /*3320*/  BSYNC.RECONVERGENT B1 ;  /* 0x0000000000017941 */ /* 0x000fea0003800200 */
.L_x_8913:
[----:B------:R-:W-:Y:S04]  /*3330*/  BSSY.RECONVERGENT B1, `(.L_x_8917) ;  /* 0x0000045000017945 */ /* 0x000fe80003800200 */
[----:B------:R-:W-:Y:S05]  /*3340*/  @!P3 BRA `(.L_x_8918) ;  /* 0x00000004000cb947 */ /* 0x000fea0003800000 */
[----:B------:R-:W-:-:S04]  /*3350*/  ISETP.NE.U32.AND P5, PT, RZ, UR14, PT ;  /* 0x0000000eff007c0c */ /* 0x000fc8000bfa5070 */
[----:B------:R-:W-:-:S13]  /*3360*/  ISETP.NE.AND.EX P5, PT, RZ, UR15, PT, P5 ;  /* 0x0000000fff007c0c */ /* 0x000fda000bfa5350 */
[----:B------:R-:W-:Y:S05]  /*3370*/  @!P5 BRA `(.L_x_8919) ;  /* 0x000000000074d947 */ /* 0x000fea0003800000 */
[-CC-:B0-234-:R-:W-:Y:S01]  /*3380*/  FFMA.FTZ R117, R23, R127.reuse, R126.reuse ;  /* 0x0000007f17757223 */ /* 0x19dfe2000001007e */
        /* <DEDUP_REMOVED lines=28> */
.L_x_8919:
[-CC-:B0-234-:R-:W-:Y:S01]  /*3550*/  FFMA.FTZ R121, R23, R127.reuse, R126.reuse ;  /* 0x0000007f17797223 */ /* 0x19dfe2000001007e */
        /* <DEDUP_REMOVED lines=27> */
.L_x_8920:
[----:B------:R-:W0:Y:S08]  /*3710*/  @P5 LDC.64 R124, c[0x0][0x478] ;  /* 0x00011e00ff7c5b82 */ /* 0x000e300000000a00 */
[----:B------:R-:W1:Y:S01]  /*3720*/  LDC.64 R128, c[0x0][0x468] ;  /* 0x00011a00ff807b82 */ /* 0x000e620000000a00 */
[----:B0-----:R-:W-:-:S05]  /*3730*/  @P5 IMAD.WIDE.U32 R124, R7, 0x10, R124 ;  /* 0x00000010077c5825 */ /* 0x001fca00078e007c */
[----:B------:R0:W-:Y:S01]  /*3740*/  @P5 STG.E.128 desc[UR8][R124.64], R116 ;  /* 0x000000747c005986 */ /* 0x0001e2000c101d08 */
[C---:B-1----:R-:W-:Y:S01]  /*3750*/  IMAD.WIDE.U32 R128, R7.reuse, 0x10, R128 ;  /* 0x0000001007807825 */ /* 0x042fe200078e0080 */
[----:B------:R-:W-:-:S04]  /*3760*/  IADD3 R7, PT, PT, R7, 0x100, RZ ;  /* 0x0000010007077810 */ /* 0x000fc80007ffe0ff */
[----:B------:R0:W-:Y:S03]  /*3770*/  STG.E.128 desc[UR8][R128.64], R120 ;  /* 0x0000007880007986 */ /* 0x0001e6000c101d08 */
.L_x_8918:
[----:B------:R-:W-:Y:S05]  /*3780*/  BSYNC.RECONVERGENT B1 ;  /* 0x0000000000017941 */ /* 0x000fea0003800200 */
.L_x_8917:
[----:B------:R-:W-:Y:S05]  /*3790*/  @!P4 BRA `(.L_x_8921) ;  /* 0x0000001c00e4c947 */ /* 0x000fea0003800000 */
[----:B------:R-:W-:-:S04]  /*37a0*/  ISETP.NE.U32.AND P5, PT, RZ, UR14, PT ;  /* 0x0000000eff007c0c */ /* 0x000fc8000bfa5070 */
[----:B------:R-:W-:-:S13]  /*37b0*/  ISETP.NE.AND.EX P5, PT, RZ, UR15, PT, P5 ;  /* 0x0000000fff007c0c */ /* 0x000fda000bfa5350 */
[----:B------:R-:W-:Y:S05]  /*37c0*/  @!P5 BRA `(.L_x_8922) ;  /* 0x000000000074d947 */ /* 0x000fea0003800000 */
[-CC-:B0-234-:R-:W-:Y:S01]  /*37d0*/  FFMA.FTZ R116, R142, R127.reuse, R126.reuse ;  /* 0x0000007f8e747223 */ /* 0x19dfe2000001007e */
[-CC-:B------:R-:W-:Y:S01]  /*37e0*/  FFMA.FTZ R117, R15, R127.reuse, R126.reuse ;  /* 0x0000007f0f757223 */ /* 0x180fe2000001007e */
[----:B------:R-:W-:Y:S01]  /*37f0*/  ISETP.GE.U32.AND P6, PT, R13, 0x1000000, PT ;  /* 0x010000000d00780c */ /* 0x000fe20003fc6070 */
[-C--:B------:R-:W-:Y:S01]  /*3800*/  FFMA.FTZ R118, R18, R127.reuse, R126 ;  /* 0x0000007f12767223 */ /* 0x080fe2000001007e */
[----:B------:R-:W-:Y:S01]  /*3810*/  FADD.FTZ R119, R141, -R116 ;  /* 0x800000748d777221 */ /* 0x000fe20000010000 */
[----:B------:R-:W-:Y:S01]  /*3820*/  FADD.FTZ R117, R16, -R117 ;  /* 0x8000007510757221 */ /* 0x000fe20000010000 */
[----:B------:R-:W-:Y:S02]  /*3830*/  FFMA.FTZ R127, R39, R127, R126 ;  /* 0x0000007f277f7223 */ /* 0x000fe4000001007e */
[----:B-----5:R-:W-:Y:S02]  /*3840*/  FMUL.FTZ R119, R22, R119 ;  /* 0x0000007716777220 */ /* 0x020fe40000410000 */
[----:B------:R-:W-:-:S02]  /*3850*/  FADD.FTZ R127, R144, -R127 ;  /* 0x8000007f907f7221 */ /* 0x000fc40000010000 */
        /* <DEDUP_REMOVED lines=19> */
[----:B------:R-:W-:Y:S06]  /*3990*/  BRA `(.L_x_8923) ;  /* 0x0000000000707947 */ /* 0x000fec0003800000 */
.L_x_8922:
[-CC-:B0-234-:R-:W-:Y:S01]  /*39a0*/  FFMA.FTZ R120, R142, R127.reuse, R126.reuse ;  /* 0x0000007f8e787223 */ /* 0x19dfe2000001007e */
[----:B------:R-:W-:Y:S01]  /*39b0*/  ISETP.GE.U32.AND P6, PT, R13, 0x1000000, PT ;  /* 0x010000000d00780c */ /* 0x000fe20003fc6070 */
[----:B------:R-:W-:Y:S02]  /*39c0*/  FFMA.FTZ R122, R18, R127, R126 ;  /* 0x0000007f127a7223 */ /* 0x000fe4000001007e */
[----:B------:R-:W-:-:S04]  /*39d0*/  FADD.FTZ R121, R141, -R120 ;  /* 0x800000788d797221 */ /* 0x000fc80000010000 */
[----:B-----5:R-:W-:-:S04]  /*39e0*/  FMUL.FTZ R121, R22, R121 ;  /* 0x0000007916797220 */ /* 0x020fc80000410000 */
[----:B------:R-:W-:-:S04]  /*39f0*/  FMUL.FTZ R121, R121, R20 ;  /* 0x0000001479797220 */ /* 0x000fc80000410000 */
[----:B------:R-:W-:-:S05]  /*3a00*/  FMUL.FTZ R121, R121, UR13 ;  /* 0x0000000d79797c20 */ /* 0x000fca0008410000 */
[----:B------:R-:W-:Y:S01]  /*3a10*/  SEL R123, R121, RZ, P6 ;  /* 0x000000ff797b7207 */ /* 0x000fe20003000000 */
[-CC-:B------:R-:W-:Y:S01]  /*3a20*/  FFMA.FTZ R121, R15, R127.reuse, R126.reuse ;  /* 0x0000007f0f797223 */ /* 0x180fe2000001007e */
[----:B------:R-:W-:Y:S01]  /*3a30*/  LOP3.LUT P6, RZ, R13, 0xff, RZ, 0xc0, !PT ;  /* 0x000000ff0dff7812 */ /* 0x000fe200078cc0ff */
[----:B------:R-:W-:Y:S02]  /*3a40*/  FFMA.FTZ R127, R39, R127, R126 ;  /* 0x0000007f277f7223 */ /* 0x000fe4000001007e */
[----:B------:R-:W-:Y:S02]  /*3a50*/  FADD.FTZ R121, R16, -R121 ;  /* 0x8000007910797221 */ /* 0x000fe40000010000 */
[----:B------:R-:W-:Y:S02]  /*3a60*/  FADD.FTZ R127, R144, -R127 ;  /* 0x8000007f907f7221 */ /* 0x000fe40000010000 */
[C---:B------:R-:W-:Y:S02]  /*3a70*/  FMUL.FTZ R121, R22.reuse, R121 ;  /* 0x0000007916797220 */ /* 0x040fe40000410000 */
[----:B------:R-:W-:-:S02]  /*3a80*/  FMUL.FTZ R127, R22, R127 ;  /* 0x0000007f167f7220 */ /* 0x000fc40000410000 */
[-C--:B------:R-:W-:Y:S02]  /*3a90*/  FMUL.FTZ R121, R121, R20.reuse ;  /* 0x0000001479797220 */ /* 0x080fe40000410000 */
[----:B------:R-:W-:Y:S02]  /*3aa0*/  FMUL.FTZ R127, R127, R20 ;  /* 0x000000147f7f7220 */ /* 0x000fe40000410000 */
[----:B------:R-:W-:Y:S02]  /*3ab0*/  FMUL.FTZ R121, R121, UR13 ;  /* 0x0000000d79797c20 */ /* 0x000fe40008410000 */
[----:B------:R-:W-:-:S03]  /*3ac0*/  FMUL.FTZ R127, R127, UR13 ;  /* 0x0000000d7f7f7c20 */ /* 0x000fc60008410000 */
        /* <DEDUP_REMOVED lines=8> */
[----:B------:R-:W-:-:S09]  /*3b50*/  SEL R122, R127, RZ, P6 ;  /* 0x000000ff7f7a7207 */ /* 0x000fd20003000000 */
.L_x_8923:
[----:B------:R-:W0:Y:S08]  /*3b60*/  @P5 LDC.64 R124, c[0x0][0x478] ;  /* 0x00011e00ff7c5b82 */ /* 0x000e300000000a00 */
[----:B------:R-:W1:Y:S01]  /*3b70*/  LDC.64 R126, c[0x0][0x468] ;  /* 0x00011a00ff7e7b82 */ /* 0x000e620000000a00 */
[----:B0-----:R-:W-:-:S05]  /*3b80*/  @P5 IMAD.WIDE.U32 R124, R7, 0x10, R124 ;  /* 0x00000010077c5825 */ /* 0x001fca00078e007c */
[----:B------:R0:W-:Y:S01]  /*3b90*/  @P5 STG.E.128 desc[UR8][R124.64], R116 ;  /* 0x000000747c005986 */ /* 0x0001e2000c101d08 */
[----:B-1----:R-:W-:-:S05]  /*3ba0*/  IMAD.WIDE.U32 R126, R7, 0x10, R126 ;  /* 0x00000010077e7825 */ /* 0x002fca00078e007e */
[----:B------:R0:W-:Y:S01]  /*3bb0*/  STG.E.128 desc[UR8][R126.64], R120 ;  /* 0x000000787e007986 */ /* 0x0001e2000c101d08 */
[----:B------:R-:W-:Y:S05]  /*3bc0*/  BRA `(.L_x_8921) ;  /* 0x0000001800d87947 */ /* 0x000fea0003800000 */
.L_x_8900:
        /* <DEDUP_REMOVED lines=8> */
[-CC-:B------:R-:W-:Y:S01]  /*3c50*/  FFMA.FTZ R122, R26, R127.reuse, R126.reuse ;  /* 0x0000007f1a7a7223 */ /* 0x180fe2000001007e */
[----:B------:R-:W-:Y:S01]  /*3c60*/  FFMA.FTZ R124, R156, R127, R126 ;  /* 0x0000007f9c7c7223 */ /* 0x000fe2000001007e */
[----:B------:R-:W-:Y:S01]  /*3c70*/  FADD.FTZ R121, R24, -R121 ;  /* 0x8000007918797221 */ /* 0x000fe20000010000 */
[----:B------:R-:W-:Y:S01]  /*3c80*/  FADD.FTZ R123, R158, -R123 ;  /* 0x8000007b9e7b7221 */ /* 0x000fe20000010000 */
[----:B------:R-:W-:Y:S02]  /*3c90*/  LOP3.LUT P5, RZ, R6, 0xff, RZ, 0xc0, !PT ;  /* 0x000000ff06ff7812 */ /* 0x000fe400078ac0ff */
[C---:B-----5:R-:W-:Y:S01]  /*3ca0*/  FFMA.FTZ R121, R22.reuse, R121, R64 ;  /* 0x0000007916797223 */ /* 0x060fe20000010040 */
[----:B------:R-:W-:-:S03]  /*3cb0*/  FFMA.FTZ R123, R22, R123, R66 ;  /* 0x0000007b167b7223 */ /* 0x000fc60000010042 */
[-C--:B------:R-:W-:Y:S01]  /*3cc0*/  FMUL.FTZ R121, R121, R20.reuse ;  /* 0x0000001479797220 */ /* 0x080fe20000410000 */
[----:B------:R-:W-:-:S03]  /*3cd0*/  FMUL.FTZ R123, R123, R20 ;  /* 0x000000147b7b7220 */ /* 0x000fc60000410000 */
[----:B------:R-:W-:Y:S01]  /*3ce0*/  FMUL.FTZ R120, R121, UR13 ;  /* 0x0000000d79787c20 */ /* 0x000fe20008410000 */
[----:B------:R-:W-:Y:S01]  /*3cf0*/  FADD.FTZ R121, R25, -R122 ;  /* 0x8000007a19797221 */ /* 0x000fe20000010000 */
[----:B------:R-:W-:Y:S01]  /*3d00*/  FMUL.FTZ R122, R123, UR13 ;  /* 0x0000000d7b7a7c20 */ /* 0x000fe20008410000 */
[----:B------:R-:W-:Y:S02]  /*3d10*/  FADD.FTZ R123, R151, -R124 ;  /* 0x8000007c977b7221 */ /* 0x000fe40000010000 */
[----:B------:R-:W0:Y:S01]  /*3d20*/  LDC.64 R124, c[0x0][0x468] ;  /* 0x00011a00ff7c7b82 */ /* 0x000e220000000a00 */
[----:B------:R-:W-:Y:S01]  /*3d30*/  FFMA.FTZ R121, R22, R121, R65 ;  /* 0x0000007916797223 */ /* 0x000fe20000010041 */
[----:B------:R-:W-:Y:S01]  /*3d40*/  SEL R120, R120, RZ, P5 ;  /* 0x000000ff78787207 */ /* 0x000fe20002800000 */
[----:B------:R-:W-:Y:S01]  /*3d50*/  FFMA.FTZ R123, R22, R123, R67 ;  /* 0x0000007b167b7223 */ /* 0x000fe20000010043 */
[----:B------:R-:W-:Y:S01]  /*3d60*/  LOP3.LUT P5, RZ, R6, 0xff00, RZ, 0xc0, !PT ;  /* 0x0000ff0006ff7812 */ /* 0x000fe200078ac0ff */
[----:B------:R-:W-:-:S02]  /*3d70*/  FMUL.FTZ R121, R121, R20 ;  /* 0x0000001479797220 */ /* 0x000fc40000410000 */
[----:B------:R-:W-:Y:S02]  /*3d80*/  FMUL.FTZ R123, R123, R20 ;  /* 0x000000147b7b7220 */ /* 0x000fe40000410000 */
[----:B------:R-:W-:Y:S02]  /*3d90*/  FMUL.FTZ R121, R121, UR13 ;  /* 0x0000000d79797c20 */ /* 0x000fe40008410000 */
[----:B------:R-:W-:-:S03]  /*3da0*/  FMUL.FTZ R123, R123, UR13 ;  /* 0x0000000d7b7b7c20 */ /* 0x000fc60008410000 */
[----:B------:R-:W-:Y:S02]  /*3db0*/  SEL R121, R121, RZ, P5 ;  /* 0x000000ff79797207 */ /* 0x000fe40002800000 */
[----:B------:R-:W-:-:S04]  /*3dc0*/  LOP3.LUT P5, RZ, R6, 0xff0000, RZ, 0xc0, !PT ;  /* 0x00ff000006ff7812 */ /* 0x000fc800078ac0ff */
[----:B------:R-:W-:Y:S02]  /*3dd0*/  SEL R122, R122, RZ, P5 ;  /* 0x000000ff7a7a7207 */ /* 0x000fe40002800000 */
[----:B------:R-:W-:Y:S01]  /*3de0*/  ISETP.GE.U32.AND P5, PT, R6, 0x1000000, PT ;  /* 0x010000000600780c */ /* 0x000fe20003fa6070 */
[C---:B0-----:R-:W-:Y:S01]  /*3df0*/  IMAD.WIDE.U32 R124, R7.reuse, 0x10, R124 ;  /* 0x00000010077c7825 */ /* 0x041fe200078e007c */
[----:B------:R-:W-:Y:S02]  /*3e00*/  IADD3 R7, PT, PT, R7, 0x100, RZ ;  /* 0x0000010007077810 */ /* 0x000fe40007ffe0ff */
[----:B------:R-:W-:-:S05]  /*3e10*/  SEL R123, R123, RZ, P5 ;  /* 0x000000ff7b7b7207 */ /* 0x000fca0002800000 */
[----:B------:R0:W-:Y:S04]  /*3e20*/  STG.E.128 desc[UR8][R124.64], R120 ;  /* 0x000000787c007986 */ /* 0x0001e8000c101d08 */
.L_x_8926:
[----:B------:R-:W-:Y:S05]  /*3e30*/  BSYNC.RECONVERGENT B1 ;  /* 0x0000000000017941 */ /* 0x000fea0003800200 */
.L_x_8925:
[----:B------:R-:W-:Y:S04]  /*3e40*/  BSSY.RECONVERGENT B1, `(.L_x_8927) ;  /* 0x0000022000017945 */ /* 0x000fe80003800200 */
[----:B------:R-:W-:Y:S05]  /*3e50*/  @!P0 BRA `(.L_x_8928) ;  /* 0x0000000000808947 */ /* 0x000fea0003800000 */
[-CC-:B0-----:R-:W-:Y:S01]  /*3e60*/  FFMA.FTZ R121, R21, R127.reuse, R126.reuse ;  /* 0x0000007f15797223 */ /* 0x181fe2000001007e */
        /* <DEDUP_REMOVED lines=31> */
.L_x_8928:
[----:B------:R-:W-:Y:S05]  /*4060*/  BSYNC.RECONVERGENT B1 ;  /* 0x0000000000017941 */ /* 0x000fea0003800200 */
.L_x_8927:
[----:B------:R-:W-:Y:S04]  /*4070*/  BSSY.RECONVERGENT B1, `(.L_x_8929) ;  /* 0x0000022000017945 */ /* 0x000fe80003800200 */
[----:B------:R-:W-:Y:S05]  /*4080*/  @!P1 BRA `(.L_x_8930) ;  /* 0x0000000000809947 */ /* 0x000fea0003800000 */
[-CC-:B01----:R-:W-:Y:S01]  /*4090*/  FFMA.FTZ R121, R19, R127.reuse, R126.reuse ;  /* 0x0000007f13797223 */ /* 0x183fe2000001007e */
        /* <DEDUP_REMOVED lines=31> */
.L_x_8930:
[----:B------:R-:W-:Y:S05]  /*4290*/  BSYNC.RECONVERGENT B1 ;  /* 0x0000000000017941 */ /* 0x000fea0003800200 */
.L_x_8929:
[----:B------:R-:W-:Y:S04]  /*42a0*/  BSSY.RECONVERGENT B1, `(.L_x_8931) ;  /* 0x0000022000017945 */ /* 0x000fe80003800200 */
[----:B------:R-:W-:Y:S05]  /*42b0*/  @!P2 BRA `(.L_x_8932) ;  /* 0x000000000080a947 */ /* 0x000fea0003800000 */
[-CC-:B012---:R-:W-:Y:S01]  /*42c0*/  FFMA.FTZ R121, R17, R127.reuse, R126.reuse ;  /* 0x0000007f11797223 */ /* 0x187fe2000001007e */
        /* <DEDUP_REMOVED lines=31> */
.L_x_8932:
[----:B------:R-:W-:Y:S05]  /*44c0*/  BSYNC.RECONVERGENT B1 ;  /* 0x0000000000017941 */ /* 0x000fea0003800200 */
.L_x_8931:
[----:B------:R-:W-:Y:S04]  /*44d0*/  BSSY.RECONVERGENT B1, `(.L_x_8933) ;  /* 0x0000022000017945 */ /* 0x000fe80003800200 */
[----:B------:R-:W-:Y:S05]  /*44e0*/  @!P3 BRA `(.L_x_8934) ;  /* 0x000000000080b947 */ /* 0x000fea0003800000 */
[-CC-:B0123--:R-:W-:Y:S01]  /*44f0*/  FFMA.FTZ R121, R23, R127.reuse, R126.reuse ;  /* 0x0000007f17797223 */ /* 0x18ffe2000001007e */
        /* <DEDUP_REMOVED lines=31> */
.L_x_8934:
[----:B------:R-:W-:Y:S05]  /*46f0*/  BSYNC.RECONVERGENT B1 ;  /* 0x0000000000017941 */ /* 0x000fea0003800200 */
.L_x_8933:
[----:B------:R-:W-:Y:S05]  /*4700*/  @!P4 BRA `(.L_x_8921) ;  /* 0x000000100008c947 */ /* 0x000fea0003800000 */
[-CC-:B01234-:R-:W-:Y:S01]  /*4710*/  FFMA.FTZ R120, R142, R127.reuse, R126.reuse ;  /* 0x0000007f8e787223 */ /* 0x19ffe2000001007e */
[----:B------:R-:W-:Y:S01]  /*4720*/  ISETP.GE.U32.AND P5, PT, R13, 0x1000000, PT ;  /* 0x010000000d00780c */ /* 0x000fe20003fa6070 */
[----:B------:R-:W-:Y:S02]  /*4730*/  FFMA.FTZ R122, R18, R127, R126 ;  /* 0x0000007f127a7223 */ /* 0x000fe4000001007e */
[----:B------:R-:W-:-:S04]  /*4740*/  FADD.FTZ R120, R141, -R120 ;  /* 0x800000788d787221 */ /* 0x000fc80000010000 */
[----:B-----5:R-:W-:-:S04]  /*4750*/  FFMA.FTZ R121, R22, R120, R47 ;  /* 0x0000007816797223 */ /* 0x020fc8000001002f */
[----:B------:R-:W-:-:S04]  /*4760*/  FMUL.FTZ R121, R121, R20 ;  /* 0x0000001479797220 */ /* 0x000fc80000410000 */
[----:B------:R-:W-:-:S05]  /*4770*/  FMUL.FTZ R121, R121, UR13 ;  /* 0x0000000d79797c20 */ /* 0x000fca0008410000 */
[----:B------:R-:W-:Y:S01]  /*4780*/  SEL R123, R121, RZ, P5 ;  /* 0x000000ff797b7207 */ /* 0x000fe20002800000 */
        /* <DEDUP_REMOVED lines=10> */
[----:B------:R-:W-:Y:S01]  /*4830*/  FADD.FTZ R121, R37, -R122 ;  /* 0x8000007a25797221 */ /* 0x000fe20000010000 */
[----:B------:R-:W-:Y:S02]  /*4840*/  FMUL.FTZ R122, R125, UR13 ;  /* 0x0000000d7d7a7c20 */ /* 0x000fe40008410000 */
[----:B------:R-:W0:Y:S01]  /*4850*/  LDC.64 R124, c[0x0][0x468] ;  /* 0x00011a00ff7c7b82 */ /* 0x000e220000000a00 */
[----:B------:R-:W-:Y:S01]  /*4860*/  FFMA.FTZ R121, R22, R121, R45 ;  /* 0x0000007916797223 */ /* 0x000fe2000001002d */
[----:B------:R-:W-:Y:S02]  /*4870*/  SEL R120, R120, RZ, P5 ;  /* 0x000000ff78787207 */ /* 0x000fe40002800000 */
[----:B------:R-:W-:Y:S01]  /*4880*/  LOP3.LUT P5, RZ, R13, 0xff00, RZ, 0xc0, !PT ;  /* 0x0000ff000dff7812 */ /* 0x000fe200078ac0ff */
[----:B------:R-:W-:-:S04]  /*4890*/  FMUL.FTZ R121, R121, R20 ;  /* 0x0000001479797220 */ /* 0x000fc80000410000 */
[----:B------:R-:W-:-:S05]  /*48a0*/  FMUL.FTZ R121, R121, UR13 ;  /* 0x0000000d79797c20 */ /* 0x000fca0008410000 */
[----:B------:R-:W-:Y:S02]  /*48b0*/  SEL R121, R121, RZ, P5 ;  /* 0x000000ff79797207 */ /* 0x000fe40002800000 */
[----:B------:R-:W-:-:S04]  /*48c0*/  LOP3.LUT P5, RZ, R13, 0xff0000, RZ, 0xc0, !PT ;  /* 0x00ff00000dff7812 */ /* 0x000fc800078ac0ff */
[----:B------:R-:W-:Y:S01]  /*48d0*/  SEL R122, R122, RZ, P5 ;  /* 0x000000ff7a7a7207 */ /* 0x000fe20002800000 */
[----:B0-----:R-:W-:-:S05]  /*48e0*/  IMAD.WIDE.U32 R124, R7, 0x10, R124 ;  /* 0x00000010077c7825 */ /* 0x001fca00078e007c */
[----:B------:R0:W-:Y:S01]  /*48f0*/  STG.E.128 desc[UR8][R124.64], R120 ;  /* 0x000000787c007986 */ /* 0x0001e2000c101d08 */
[----:B------:R-:W-:Y:S05]  /*4900*/  BRA `(.L_x_8921) ;  /* 0x0000000c00887947 */ /* 0x000fea0003800000 */
.L_x_8924:
[----:B------:R-:W-:Y:S01]  /*4910*/  ISETP.NE.AND P5, PT, R14, RZ, PT ;  /* 0x000000ff0e00720c */ /* 0x000fe20003fa5270 */
[----:B------:R-:W-:-:S12]  /*4920*/  BSSY.RECONVERGENT B1, `(.L_x_8935) ;  /* 0x0000025000017945 */ /* 0x000fd80003800200 */
[----:B------:R-:W-:Y:S05]  /*4930*/  @!P5 BRA `(.L_x_8936) ;  /* 0x00000000008cd947 */ /* 0x000fea0003800000 */
[-CC-:B------:R-:W-:Y:S01]  /*4940*/  FFMA.FTZ R117, R3, R127.reuse, R126.reuse ;  /* 0x0000007f03757223 */ /* 0x180fe2000001007e */
[-CC-:B------:R-:W-:Y:S01]  /*4950*/  FFMA.FTZ R118, R26, R127.reuse, R126.reuse ;  /* 0x0000007f1a767223 */ /* 0x180fe2000001007e */
[----:B------:R-:W-:Y:S01]  /*4960*/  LOP3.LUT P5, RZ, R6, 0xff, RZ, 0xc0, !PT ;  /* 0x000000ff06ff7812 */ /* 0x000fe200078ac0ff */
[-C--:B------:R-:W-:Y:S01]  /*4970*/  FFMA.FTZ R119, R27, R127.reuse, R126 ;  /* 0x0000007f1b777223 */ /* 0x080fe2000001007e */
[----:B------:R-:W-:Y:S01]  /*4980*/  FADD.FTZ R117, R24, -R117 ;  /* 0x8000007518757221 */ /* 0x000fe20000010000 */
[----:B------:R-:W-:Y:S01]  /*4990*/  FADD.FTZ R118, R25, -R118 ;  /* 0x8000007619767221 */ /* 0x000fe20000010000 */
[----:B------:R-:W-:Y:S01]  /*49a0*/  FFMA.FTZ R124, R156, R127, R126 ;  /* 0x0000007f9c7c7223 */ /* 0x000fe2000001007e */
[----:B------:R-:W-:Y:S01]  /*49b0*/  FADD.FTZ R119, R158, -R119 ;  /* 0x800000779e777221 */ /* 0x000fe20000010000 */
[----:B-----5:R-:W-:Y:S01]  /*49c0*/  FFMA.FTZ R116, R22, R117, R64 ;  /* 0x0000007516747223 */ /* 0x020fe20000010040 */
[----:B------:R-:W0:Y:S01]  /*49d0*/  LDC.64 R128, c[0x0][0x478] ;  /* 0x00011e00ff807b82 */ /* 0x000e220000000a00 */
[----:B------:R-:W-:-:S02]  /*49e0*/  FADD.FTZ R124, R151, -R124 ;  /* 0x8000007c977c7221 */ /* 0x000fc40000010000 */
[----:B------:R-:W-:-:S04]  /*49f0*/  FMUL.FTZ R117, R116, R20 ;  /* 0x0000001474757220 */ /* 0x000fc80000410000 */
[----:B------:R-:W-:-:S05]  /*4a00*/  FMUL.FTZ R117, R117, UR13 ;  /* 0x0000000d75757c20 */ /* 0x000fca0008410000 */
[----:B------:R-:W-:Y:S01]  /*4a10*/  SEL R120, R117, RZ, P5 ;  /* 0x000000ff75787207 */ /* 0x000fe20002800000 */
[----:B------:R-:W-:Y:S01]  /*4a20*/  FFMA.FTZ R117, R22, R118, R65 ;  /* 0x0000007616757223 */ /* 0x000fe20000010041 */
[----:B------:R-:W-:-:S03]  /*4a30*/  LOP3.LUT P5, RZ, R6, 0xff00, RZ, 0xc0, !PT ;  /* 0x0000ff0006ff7812 */ /* 0x000fc600078ac0ff */
[----:B------:R-:W-:-:S04]  /*4a40*/  FMUL.FTZ R118, R117, R20 ;  /* 0x0000001475767220 */ /* 0x000fc80000410000 */
[----:B------:R-:W-:Y:S01]  /*4a50*/  FMUL.FTZ R118, R118, UR13 ;  /* 0x0000000d76767c20 */ /* 0x000fe20008410000 */
[----:B0-----:R-:W-:-:S04]  /*4a60*/  IMAD.WIDE.U32 R128, R7, 0x10, R128 ;  /* 0x0000001007807825 */ /* 0x001fc800078e0080 */
[----:B------:R-:W-:Y:S01]  /*4a70*/  SEL R121, R118, RZ, P5 ;  /* 0x000000ff76797207 */ /* 0x000fe20002800000 */
[----:B------:R-:W-:Y:S01]  /*4a80*/  FFMA.FTZ R118, R22, R119, R66 ;  /* 0x0000007716767223 */ /* 0x000fe20000010042 */
[----:B------:R-:W-:-:S03]  /*4a90*/  LOP3.LUT P5, RZ, R6, 0xff0000, RZ, 0xc0, !PT ;  /* 0x00ff000006ff7812 */ /* 0x000fc600078ac0ff */
[----:B------:R-:W-:-:S04]  /*4aa0*/  FMUL.FTZ R119, R118, R20 ;  /* 0x0000001476777220 */ /* 0x000fc80000410000 */
[----:B------:R-:W-:-:S05]  /*4ab0*/  FMUL.FTZ R119, R119, UR13 ;  /* 0x0000000d77777c20 */ /* 0x000fca0008410000 */
[----:B------:R-:W-:Y:S01]  /*4ac0*/  SEL R122, R119, RZ, P5 ;  /* 0x000000ff777a7207 */ /* 0x000fe20002800000 */
[----:B------:R-:W-:Y:S01]  /*4ad0*/  FFMA.FTZ R119, R22, R124, R67 ;  /* 0x0000007c16777223 */ /* 0x000fe20000010043 */
[----:B------:R-:W-:Y:S01]  /*4ae0*/  ISETP.GE.U32.AND P5, PT, R6, 0x1000000, PT ;  /* 0x010000000600780c */ /* 0x000fe20003fa6070 */
[----:B------:R-:W0:Y:S02]  /*4af0*/  LDC.64 R124, c[0x0][0x468] ;  /* 0x00011a00ff7c7b82 */ /* 0x000e240000000a00 */
[----:B------:R-:W-:Y:S01]  /*4b00*/  FMUL.FTZ R123, R119, R20 ;  /* 0x00000014777b7220 */ /* 0x000fe20000410000 */
[----:B------:R1:W-:Y:S03]  /*4b10*/  STG.E.128 desc[UR8][R128.64], R116 ;  /* 0x0000007480007986 */ /* 0x0003e6000c101d08 */
[----:B------:R-:W-:-:S05]  /*4b20*/  FMUL.FTZ R123, R123, UR13 ;  /* 0x0000000d7b7b7c20 */ /* 0x000fca0008410000 */
[----:B------:R-:W-:Y:S01]  /*4b30*/  SEL R123, R123, RZ, P5 ;  /* 0x000000ff7b7b7207 */ /* 0x000fe20002800000 */
[C---:B0-----:R-:W-:Y:S01]  /*4b40*/  IMAD.WIDE.U32 R124, R7.reuse, 0x10, R124 ;  /* 0x00000010077c7825 */ /* 0x041fe200078e007c */
[----:B------:R-:W-:-:S04]  /*4b50*/  IADD3 R7, PT, PT, R7, 0x100, RZ ;  /* 0x0000010007077810 */ /* 0x000fc80007ffe0ff */
[----:B------:R1:W-:Y:S03]  /*4b60*/  STG.E.128 desc[UR8][R124.64], R120 ;  /* 0x000000787c007986 */ /* 0x0003e6000c101d08 */
.L_x_8936:
[----:B------:R-:W-:Y:S05]  /*4b70*/  BSYNC.RECONVERGENT B1 ;  /* 0x0000000000017941 */ /* 0x000fea0003800200 */
.L_x_8935:
[----:B------:R-:W-:Y:S04]  /*4b80*/  BSSY.RECONVERGENT B1, `(.L_x_8937) ;  /* 0x0000025000017945 */ /* 0x000fe80003800200 */
[----:B------:R-:W-:Y:S05]  /*4b90*/  @!P0 BRA `(.L_x_8938) ;  /* 0x00000000008c8947 */ /* 0x000fea0003800000 */
[-CC-:B-1----:R-:W-:Y:S01]  /*4ba0*/  FFMA.FTZ R117, R21, R127.reuse, R126.reuse ;  /* 0x0000007f15757223 */ /* 0x182fe2000001007e */
        /* <DEDUP_REMOVED lines=34> */
.L_x_8938:
[----:B------:R-:W-:Y:S05]  /*4dd0*/  BSYNC.RECONVERGENT B1 ;  /* 0x0000000000017941 */ /* 0x000fea0003800200 */
.L_x_8937:
[----:B------:R-:W-:Y:S04]  /*4de0*/  BSSY.RECONVERGENT B1, `(.L_x_8939) ;  /* 0x0000025000017945 */ /* 0x000fe80003800200 */
[----:B------:R-:W-:Y:S05]  /*4df0*/  @!P1 BRA `(.L_x_8940) ;  /* 0x00000000008c9947 */ /* 0x000fea0003800000 */
[-CC-:B-12---:R-:W-:Y:S01]  /*4e00*/  FFMA.FTZ R117, R19, R127.reuse, R126.reuse ;  /* 0x0000007f13757223 */ /* 0x186fe2000001007e */
        /* <DEDUP_REMOVED lines=34> */
.L_x_8940:
[----:B------:R-:W-:Y:S05]  /*5030*/  BSYNC.RECONVERGENT B1 ;  /* 0x0000000000017941 */ /* 0x000fea0003800200 */
.L_x_8939:
[----:B------:R-:W-:Y:S04]  /*5040*/  BSSY.RECONVERGENT B1, `(.L_x_8941) ;  /* 0x0000025000017945 */ /* 0x000fe80003800200 */
[----:B------:R-:W-:Y:S05]  /*5050*/  @!P2 BRA `(.L_x_8942) ;  /* 0x00000000008ca947 */ /* 0x000fea0003800000 */
[-CC-:B-123--:R-:W-:Y:S01]  /*5060*/  FFMA.FTZ R117, R17, R127.reuse, R126.reuse ;  /* 0x0000007f11757223 */ /* 0x18efe2000001007e */
        /* <DEDUP_REMOVED lines=34> */
.L_x_8942:
[----:B------:R-:W-:Y:S05]  /*5290*/  BSYNC.RECONVERGENT B1 ;  /* 0x0000000000017941 */ /* 0x000fea0003800200 */
.L_x_8941:
[----:B------:R-:W-:Y:S04]  /*52a0*/  BSSY.RECONVERGENT B1, `(.L_x_8943) ;  /* 0x0000025000017945 */ /* 0x000fe80003800200 */
[----:B------:R-:W-:Y:S05]  /*52b0*/  @!P3 BRA `(.L_x_8944) ;  /* 0x00000000008cb947 */ /* 0x000fea0003800000 */
[-CC-:B-1234-:R-:W-:Y:S01]  /*52c0*/  FFMA.FTZ R117, R23, R127.reuse, R126.reuse ;  /* 0x0000007f17757223 */ /* 0x19efe2000001007e */
        /* <DEDUP_REMOVED lines=34> */
.L_x_8944:
[----:B------:R-:W-:Y:S05]  /*54f0*/  BSYNC.RECONVERGENT B1 ;  /* 0x0000000000017941 */ /* 0x000fea0003800200 */
.L_x_8943:
[----:B------:R-:W-:Y:S05]  /*5500*/  @!P4 BRA `(.L_x_8921) ;  /* 0x000000000088c947 */ /* 0x000fea0003800000 */
[-CC-:B-1234-:R-:W-:Y:S01]  /*5510*/  FFMA.FTZ R116, R142, R127.reuse, R126.reuse ;  /* 0x0000007f8e747223 */ /* 0x19efe2000001007e */
[-CC-:B------:R-:W-:Y:S01]  /*5520*/  FFMA.FTZ R117, R15, R127.reuse, R126.reuse ;  /* 0x0000007f0f757223 */ /* 0x180fe2000001007e */
[----:B------:R-:W-:Y:S01]  /*5530*/  ISETP.GE.U32.AND P5, PT, R13, 0x1000000, PT ;  /* 0x010000000d00780c */ /* 0x000fe20003fa6070 */
        /* <DEDUP_REMOVED lines=23> */
[----:B------:R-:W-:Y:S01]  /*56b0*/  LOP3.LUT P5, RZ, R13, 0xff0000, RZ, 0xc0, !PT ;  /* 0x00ff00000dff7812 */ /* 0x000fe200078ac0ff */
[----:B------:R-:W0:Y:S02]  /*56c0*/  LDC.64 R126, c[0x0][0x478] ;  /* 0x00011e00ff7e7b82 */ /* 0x000e240000000a00 */
[----:B------:R-:W-:-:S04]  /*56d0*/  FMUL.FTZ R20, R118, R20 ;  /* 0x0000001476147220 */ /* 0x000fc80000410000 */
[----:B------:R-:W-:-:S05]  /*56e0*/  FMUL.FTZ R20, R20, UR13 ;  /* 0x0000000d14147c20 */ /* 0x000fca0008410000 */
[----:B------:R-:W-:Y:S01]  /*56f0*/  SEL R122, R20, RZ, P5 ;  /* 0x000000ff147a7207 */ /* 0x000fe20002800000 */
[----:B0-----:R-:W-:-:S05]  /*5700*/  IMAD.WIDE.U32 R126, R7, 0x10, R126 ;  /* 0x00000010077e7825 */ /* 0x001fca00078e007e */
[----:B------:R0:W-:Y:S04]  /*5710*/  STG.E.128 desc[UR8][R126.64], R116 ;  /* 0x000000747e007986 */ /* 0x0001e8000c101d08 */
[----:B------:R0:W-:Y:S02]  /*5720*/  STG.E.128 desc[UR8][R124.64], R120 ;  /* 0x000000787c007986 */ /* 0x0001e4000c101d08 */
.L_x_8921:
[----:B------:R-:W-:Y:S05]  /*5730*/  BSYNC.RECONVERGENT B0 ;  /* 0x0000000000007941 */ /* 0x000fea0003800200 */
.L_x_8899:
[----:B01234-:R-:W0:Y:S01]  /*5740*/  LDC.64 R120, c[0x0][0x380] ;  /* 0x0000e000ff787b82 */ /* 0x01fe220000000a00 */
[----:B------:R-:W-:Y:S01]  /*5750*/  UPLOP3.LUT UP1, UPT, UPT, UPT, UP1, 0x40, 0x4 ;  /* 0x000000000004789c */ /* 0x000fe20003f2e810 */
[----:B0-----:R-:W-:-:S04]  /*5760*/  IADD3 R9, PT, PT, R9, R120, RZ ;  /* 0x0000007809097210 */ /* 0x001fc80007ffe0ff */
[----:B------:R-:W-:-:S13]  /*5770*/  ISETP.GE.AND P5, PT, R9, R121, PT ;  /* 0x000000790900720c */ /* 0x000fda0003fa6270 */
[----:B------:R-:W-:Y:S05]  /*5780*/  @!P5 BRA `(.L_x_8945) ;  /* 0xffffffb00048d947 */ /* 0x000fea000383ffff */
.L_x_8884:
[----:B------:R-:W0:Y:S01]  /*5790*/  S2UR UR4, SR_CTAID.X ;  /* 0x00000000000479c3 */ /* 0x000e220000002500 */
[----:B------:R-:W-:-:S07]  /*57a0*/  ISETP.NE.AND P5, PT, R14, RZ, PT ;  /* 0x000000ff0e00720c */ /* 0x000fce0003fa5270 */
[----:B------:R-:W1:Y:S08]  /*57b0*/  LDC.64 R2, c[0x0][0x440] ;  /* 0x00011000ff027b82 */ /* 0x000e700000000a00 */
[----:B-----5:R-:W2:Y:S08]  /*57c0*/  LDC.64 R4, c[0x0][0x448] ;  /* 0x00011200ff047b82 */ /* 0x020eb00000000a00 */
        /* <DEDUP_REMOVED lines=43> */
.L_x_8946:
        /* <DEDUP_REMOVED lines=16> */
.L_x_10822:


//--------------------- .text._ZN10layer_norm13ln_bwd_kernelINS_13Kernel_traitsI6__halfffffjLj6144ELj1ELj1ELj8ELj16ENS_18Kernel_traits_baseILj6144ES2_ffffjLj256EEEEELb1ELb0ELb0ELb1EEEvNS_9BwdParamsE --------------------------
	.section	.text._ZN10layer_norm13ln_bwd_kernelINS_13Kernel_traitsI6__halfffffjLj6144ELj1ELj1ELj8ELj16ENS_18Kernel_traits_baseILj6144ES2_ffffjLj256EEEEELb1ELb0ELb0ELb1EEEvNS_9BwdParamsE,"ax",@progbits
	.align	128
        .global         _ZN10layer_norm13ln_bwd_kernelINS_13Kernel_traitsI6__halfffffjLj6144ELj1ELj1ELj8ELj16ENS_18Kernel_traits_baseILj6144ES2_ffffjLj256EEEEELb1ELb0ELb0ELb1EEEvNS_9BwdParamsE
        .type           _ZN10layer_norm13ln_bwd_kernelINS_13Kernel_traitsI6__halfffffjLj6144ELj1ELj1ELj8ELj16ENS_18Kernel_traits_baseILj6144ES2_ffffjLj256EEEEELb1ELb0ELb0ELb1EEEvNS_9BwdParamsE,@function
        .size           _ZN10layer_norm13ln_bwd_kernelINS_13Kernel_traitsI6__halfffffjLj6144ELj1ELj1ELj8ELj16ENS_18Kernel_traits_baseILj6144ES2_ffffjLj256EEEEELb1ELb0ELb0ELb1EEEvNS_9BwdParamsE,(.L_x_10823 - _ZN10layer_norm13ln_bwd_kernelINS_13Kernel_traitsI6__halfffffjLj6144ELj1ELj1ELj8ELj16ENS_18Kernel_traits_baseILj6144ES2_ffffjLj256EEEEELb1ELb0ELb0ELb1EEEvNS_9BwdParamsE)
        .other          _ZN10layer_norm13ln_bwd_kernelINS_13Kernel_traitsI6__halfffffjLj6144ELj1ELj1ELj8ELj16ENS_18Kernel_traits_baseILj6144ES2_ffffjLj256EEEEELb1ELb0ELb0ELb1EEEvNS_9BwdParamsE,@"STO_CUDA_ENTRY STV_DEFAULT"
_ZN10layer_norm13ln_bwd_kernelINS_13Kernel_traitsI6__halfffffjLj6144ELj1ELj1ELj8ELj16ENS_18Kernel_traits_baseILj6144ES2_ffffjLj256EEEEELb1ELb0ELb0ELb1EEEvNS_9BwdParamsE:
.text._ZN10layer_norm13ln_bwd_kernelINS_13Kernel_traitsI6__halfffffjLj6144ELj1ELj1ELj8ELj16ENS_18Kernel_traits_baseILj6144ES2_ffffjLj256EEEEELb1ELb0ELb0ELb1EEEvNS_9BwdParamsE:
        /* <DEDUP_REMOVED lines=34> */
[----:B------:R-:W-:Y:S01]  /*0220*/  PLOP3.LUT P3, PT, PT, PT, PT, 0x8, 0x80 ;  /* 0x000000000080781c */ /* 0x000fe20003f6e170 */
[----:B------:R-:W-:Y:S01]  /*0230*/  HFMA2 R10, -RZ, RZ, 0, 0 ;  /* 0x00000000ff0a7431 */ /* 0x000fe200000001ff */
[----:B------:R-:W3:Y:S01]  /*0240*/  LDCU UR4, c[0x0][0x408] ;  /* 0x00008100ff0477ac */ /* 0x000ee20008000800 */
[----:B------:R-:W-:-:S02]  /*0250*/  HFMA2 R14, -RZ, RZ, 0, 0 ;  /* 0x00000000ff0e7431 */ /* 0x000fc400000001ff */
[----:B------:R-:W-:Y:S01]  /*0260*/  HFMA2 R18, -RZ, RZ, 0, 0 ;  /* 0x00000000ff127431 */ /* 0x000fe200000001ff */
[----:B------:R-:W-:Y:S01]  /*0270*/  MOV R150, UR5 ;  /* 0x0000000500967c02 */ /* 0x000fe20008000f00 */
[----:B------:R-:W-:Y:S01]  /*0280*/  HFMA2 R129, -RZ, RZ, 0, 0 ;  /* 0x00000000ff817431 */ /* 0x000fe200000001ff */
[----:B------:R-:W-:Y:S01]  /*0290*/  CS2R R22, SRZ ;  /* 0x0000000000167805 */ /* 0x000fe2000001ff00 */
[----:B------:R-:W-:Y:S01]  /*02a0*/  HFMA2 R133, -RZ, RZ, 0, 0 ;  /* 0x00000000ff857431 */ /* 0x000fe200000001ff */
[----:B------:R-:W-:Y:S01]  /*02b0*/  CS2R R24, SRZ ;  /* 0x0000000000187805 */ /* 0x000fe2000001ff00 */
[----:B------:R-:W-:Y:S01]  /*02c0*/  HFMA2 R137, -RZ, RZ, 0, 0 ;  /* 0x00000000ff897431 */ /* 0x000fe200000001ff */
[----:B------:R-:W-:Y:S01]  /*02d0*/  MOV R8, RZ ;  /* 0x000000ff00087202 */ /* 0x000fe20000000f00 */
[----:B------:R-:W-:Y:S02]  /*02e0*/  HFMA2 R141, -RZ, RZ, 0, 0 ;  /* 0x00000000ff8d7431 */ /* 0x000fe400000001ff */
[----:B-1----:R-:W-:Y:S01]  /*02f0*/  IMAD.WIDE.U32 R2, R0, 0x8, R2 ;  /* 0x0000000800027825 */ /* 0x002fe200078e0002 */
[----:B------:R-:W-:-:S02]  /*0300*/  CS2R R26, SRZ ;  /* 0x00000000001a7805 */ /* 0x000fc4000001ff00 */
[----:B------:R-:W-:Y:S02]  /*0310*/  CS2R R28, SRZ ;  /* 0x00000000001c7805 */ /* 0x000fe4000001ff00 */
[----:B------:R-:W-:Y:S02]  /*0320*/  MOV R12, RZ ;  /* 0x000000ff000c7202 */ /* 0x000fe40000000f00 */
[----:B------:R-:W-:Y:S01]  /*0330*/  CS2R R30, SRZ ;  /* 0x00000000001e7805 */ /* 0x000fe2000001ff00 */
[----:B0-----:R-:W4:Y:S01]  /*0340*/  LDG.E.64 R50, desc[UR6][R2.64+0x2800] ;  /* 0x0028000602327981 */ /* 0x001f22000c1e1b00 */
[----:B------:R-:W-:Y:S02]  /*0350*/  CS2R R32, SRZ ;  /* 0x0000000000207805 */ /* 0x000fe4000001ff00 */
[----:B------:R-:W-:Y:S02]  /*0360*/  MOV R16, RZ ;  /* 0x000000ff00107202 */ /* 0x000fe40000000f00 */
[----:B------:R-:W-:Y:S01]  /*0370*/  CS2R R34, SRZ ;  /* 0x0000000000227805 */ /* 0x000fe2000001ff00 */
[----:B------:R-:W5:Y:S01]  /*0380*/  LDG.E.64 R130, desc[UR6][R2.64+0x2000] ;  /* 0x0020000602827981 */ /* 0x000f62000c1e1b00 */
[----:B------:R-:W-:-:S02]  /*0390*/  CS2R R36, SRZ ;  /* 0x0000000000247805 */ /* 0x000fc4000001ff00 */
[----:B------:R-:W-:Y:S02]  /*03a0*/  CS2R R38, SRZ ;  /* 0x0000000000267805 */ /* 0x000fe4000001ff00 */
[----:B------:R-:W-:Y:S01]  /*03b0*/  CS2R R40, SRZ ;  /* 0x0000000000287805 */ /* 0x000fe2000001ff00 */
[----:B------:R-:W3:Y:S01]  /*03c0*/  LDG.E.64 R134, desc[UR6][R2.64+0x1800] ;  /* 0x0018000602867981 */ /* 0x000ee2000c1e1b00 */
[----:B------:R-:W-:Y:S02]  /*03d0*/  CS2R R42, SRZ ;  /* 0x00000000002a7805 */ /* 0x000fe4000001ff00 */
[----:B------:R-:W-:Y:S02]  /*03e0*/  CS2R R44, SRZ ;  /* 0x00000000002c7805 */ /* 0x000fe4000001ff00 */
[----:B------:R-:W-:Y:S01]  /*03f0*/  CS2R R46, SRZ ;  /* 0x00000000002e7805 */ /* 0x000fe2000001ff00 */
[----:B------:R-:W3:Y:S01]  /*0400*/  LDG.E.64 R138, desc[UR6][R2.64+0x1000] ;  /* 0x00100006028a7981 */ /* 0x000ee2000c1e1b00 */
[----:B------:R-:W-:Y:S01]  /*0410*/  CS2R R48, SRZ ;  /* 0x0000000000307805 */ /* 0x000fe2000001ff00 */
[----:B------:R-:W0:Y:S02]  /*0420*/  LDCU UR9, c[0x0][0x388] ;  /* 0x00007100ff0977ac */ /* 0x000e240008000800 */
[----:B------:R-:W3:Y:S01]  /*0430*/  LDG.E.64 R142, desc[UR6][R2.64+0x800] ;  /* 0x00080006028e7981 */ /* 0x000ee2000c1e1b00 */
[----:B------:R-:W1:Y:S03]  /*0440*/  LDCU.U8 UR8, c[0x0][0x410] ;  /* 0x00008200ff0877ac */ /* 0x000e660008000000 */
[----:B------:R0:W3:Y:S01]  /*0450*/  LDG.E.64 R20, desc[UR6][R2.64] ;  /* 0x0000000602147981 */ /* 0x0000e2000c1e1b00 */
[----:B--2---:R-:W-:Y:S01]  /*0460*/  ISETP.NE.U32.AND P1, PT, R4, RZ, PT ;  /* 0x000000ff0400720c */ /* 0x004fe20003f25070 */
[----:B------:R-:W2:Y:S01]  /*0470*/  LDCU UR12, c[0x0][0x400] ;  /* 0x00008000ff0c77ac */ /* 0x000ea20008000800 */
[----:B------:R-:W-:-:S02]  /*0480*/  MOV R4, RZ ;  /* 0x000000ff00047202 */ /* 0x000fc40000000f00 */
[----:B------:R-:W-:Y:S01]  /*0490*/  ISETP.NE.AND.EX P1, PT, R5, RZ, PT, P1 ;  /* 0x000000ff0500720c */ /* 0x000fe20003f25310 */
[----:B------:R-:W1:Y:S01]  /*04a0*/  LDCU.64 UR14, c[0x0][0x478] ;  /* 0x00008f00ff0e77ac */ /* 0x000e620008000a00 */
[----:B0-----:R-:W-:Y:S01]  /*04b0*/  HFMA2 R2, -RZ, RZ, 0, 0 ;  /* 0x00000000ff027431 */ /* 0x001fe200000001ff */
[----:B------:R-:W0:Y:S01]  /*04c0*/  LDCU.64 UR10, c[0x0][0x438] ;  /* 0x00008700ff0a77ac */ /* 0x000e220008000a00 */
[----:B----4-:R-:W-:Y:S01]  /*04d0*/  HADD2.F32 R17, -RZ, R50.H0_H0 ;  /* 0x20000032ff117230 */ /* 0x010fe20000004100 */
[--C-:B------:R-:W-:Y:S01]  /*04e0*/  SHF.R.U64 R50, R50, 0x10, R51.reuse ;  /* 0x0000001032327819 */ /* 0x100fe20000001233 */
[----:B------:R-:W-:Y:S01]  /*04f0*/  HADD2.F32 R15, -RZ, R51.H0_H0 ;  /* 0x20000033ff0f7230 */ /* 0x000fe20000004100 */
[----:B------:R-:W-:Y:S01]  /*0500*/  SHF.R.U32.HI R128, RZ, 0x10, R51 ;  /* 0x00000010ff807819 */ /* 0x000fe20000011633 */
[----:B-----5:R-:W-:Y:S01]  /*0510*/  HADD2.F32 R13, -RZ, R130.H0_H0 ;  /* 0x20000082ff0d7230 */ /* 0x020fe20000004100 */
[--C-:B------:R-:W-:Y:S01]  /*0520*/  SHF.R.U64 R130, R130, 0x10, R131.reuse ;  /* 0x0000001082827819 */ /* 0x100fe20000001283 */
[----:B------:R-:W-:Y:S01]  /*0530*/  HADD2.F32 R11, -RZ, R131.H0_H0 ;  /* 0x20000083ff0b7230 */ /* 0x000fe20000004100 */
[----:B------:R-:W-:Y:S01]  /*0540*/  SHF.R.U32.HI R132, RZ, 0x10, R131 ;  /* 0x00000010ff847819 */ /* 0x000fe20000011683 */
[----:B---3--:R-:W-:Y:S01]  /*0550*/  HADD2.F32 R9, -RZ, R134.H0_H0 ;  /* 0x20000086ff097230 */ /* 0x008fe20000004100 */
        /* <DEDUP_REMOVED lines=15> */
[----:B------:R-:W-:Y:S02]  /*0650*/  CS2R R20, SRZ ;  /* 0x0000000000147805 */ /* 0x000fe4000001ff00 */
[----:B------:R-:W-:Y:S01]  /*0660*/  MOV R51, RZ ;  /* 0x000000ff00337202 */ /* 0x000fe20000000f00 */
[----:B------:R-:W-:Y:S01]  /*0670*/  HADD2.F32 R50, -RZ, R50.H0_H0 ;  /* 0x20000032ff327230 */ /* 0x000fe20000004100 */
[----:B------:R-:W-:Y:S01]  /*0680*/  MOV R131, RZ ;  /* 0x000000ff00837202 */ /* 0x000fe20000000f00 */
[----:B------:R-:W-:Y:S01]  /*0690*/  HADD2.F32 R128, -RZ, R128.H0_H0 ;  /* 0x20000080ff807230 */ /* 0x000fe20000004100 */
[----:B------:R-:W-:Y:S01]  /*06a0*/  MOV R135, RZ ;  /* 0x000000ff00877202 */ /* 0x000fe20000000f00 */
[----:B------:R-:W-:Y:S01]  /*06b0*/  HADD2.F32 R130, -RZ, R130.H0_H0 ;  /* 0x20000082ff827230 */ /* 0x000fe20000004100 */
[----:B------:R-:W-:Y:S01]  /*06c0*/  MOV R139, RZ ;  /* 0x000000ff008b7202 */ /* 0x000fe20000000f00 */
[----:B------:R-:W-:Y:S01]  /*06d0*/  HADD2.F32 R132, -RZ, R132.H0_H0 ;  /* 0x20000084ff847230 */ /* 0x000fe20000004100 */
[----:B------:R-:W-:Y:S01]  /*06e0*/  MOV R143, RZ ;  /* 0x000000ff008f7202 */ /* 0x000fe20000000f00 */
[----:B------:R-:W-:-:S02]  /*06f0*/  HADD2.F32 R134, -RZ, R134.H0_H0 ;  /* 0x20000086ff867230 */ /* 0x000fc40000004100 */
[----:B------:R-:W-:Y:S02]  /*0700*/  HADD2.F32 R136, -RZ, R136.H0_H0 ;  /* 0x20000088ff887230 */ /* 0x000fe40000004100 */
[----:B------:R-:W-:Y:S02]  /*0710*/  HADD2.F32 R138, -RZ, R138.H0_H0 ;  /* 0x2000008aff8a7230 */ /* 0x000fe40000004100 */
[----:B------:R-:W-:Y:S02]  /*0720*/  HADD2.F32 R140, -RZ, R140.H0_H0 ;  /* 0x2000008cff8c7230 */ /* 0x000fe40000004100 */
[----:B------:R-:W-:Y:S02]  /*0730*/  HADD2.F32 R142, -RZ, R142.H0_H0 ;  /* 0x2000008eff8e7230 */ /* 0x000fe40000004100 */
[----:B------:R-:W-:Y:S02]  /*0740*/  HADD2.F32 R144, -RZ, R144.H0_H0 ;  /* 0x20000090ff907230 */ /* 0x000fe40000004100 */
[----:B------:R-:W-:-:S02]  /*0750*/  HADD2.F32 R148, -RZ, R148.H0_H0 ;  /* 0x20000094ff947230 */ /* 0x000fc40000004100 */
[----:B012---:R-:W-:-:S07]  /*0760*/  HADD2.F32 R146, -RZ, R146.H0_H0 ;  /* 0x20000092ff927230 */ /* 0x007fce0000004100 */
.L_x_8963:
[----:B------:R-:W0:Y:S01]  /*0770*/  S2R R0, SR_TID.X ;  /* 0x0000000000007919 */ /* 0x000e220000002100 */
[----:B------:R-:W1:Y:S01]  /*0780*/  LDC.64 R88, c[0x0][0x3c0] ;  /* 0x0000f000ff587b82 */ /* 0x000e620000000a00 */
[----:B------:R-:W-:-:S05]  /*0790*/  IMAD R80, R150, UR9, RZ ;  /* 0x0000000996507c24 */ /* 0x000fca000f8e02ff */
[----:B------:R-:W-:Y:S02]  /*07a0*/  SHF.R.S32.HI R81, RZ, 0x1f, R80 ;  /* 0x0000001fff517819 */ /* 0x000fe40000011450 */
[----:B------:R-:W2:Y:S02]  /*07b0*/  LDC.64 R100, c[0x0][0x3a8] ;  /* 0x0000ea00ff647b82 */ /* 0x000ea40000000a00 */
[----:B------:R-:W-:-:S06]  /*07c0*/  LEA.HI R81, R81, R80, RZ, 0x2 ;  /* 0x0000005051517211 */ /* 0x000fcc00078f10ff */
[----:B------:R-:W3:Y:S01]  /*07d0*/  LDC.64 R124, c[0x0][0x428] ;  /* 0x00010a00ff7c7b82 */ /* 0x000ee20000000a00 */
[----:B-1----:R-:W-:-:S07]  /*07e0*/  IMAD.WIDE R88, R150, 0x4, R88 ;  /* 0x0000000496587825 */ /* 0x002fce00078e0258 */
[----:B------:R-:W1:Y:S01]  /*07f0*/  LDC.64 R158, c[0x0][0x3c8] ;  /* 0x0000f200ff9e7b82 */ /* 0x000e620000000a00 */
[----:B------:R-:W4:Y:S01]  /*0800*/  LDG.E R160, desc[UR6][R88.64] ;  /* 0x0000000658a07981 */ /* 0x000f22000c1e1900 */
[----:B0-----:R-:W-:-:S05]  /*0810*/  LEA.HI.SX32 R157, R81, R0, 0x1e ;  /* 0x00000000519d7211 */ /* 0x001fca00078ff2ff */
[----:B--2---:R-:W-:-:S06]  /*0820*/  IMAD.WIDE.U32 R80, R157, 0x10, R100 ;  /* 0x000000109d507825 */ /* 0x004fcc00078e0064 */
[----:B------:R-:W2:Y:S01]  /*0830*/  LDG.E.128 R80, desc[UR6][R80.64] ;  /* 0x0000000650507981 */ /* 0x000ea2000c1e1d00 */
[C---:B------:R-:W-:Y:S02]  /*0840*/  IADD3 R153, PT, PT, R157.reuse, 0x400, RZ ;  /* 0x000004009d997810 */ /* 0x040fe40007ffe0ff */
[C---:B------:R-:W-:Y:S02]  /*0850*/  IADD3 R154, PT, PT, R157.reuse, 0x300, RZ ;  /* 0x000003009d9a7810 */ /* 0x040fe40007ffe0ff */
[C---:B------:R-:W-:Y:S02]  /*0860*/  IADD3 R156, PT, PT, R157.reuse, 0x100, RZ ;  /* 0x000001009d9c7810 */ /* 0x040fe40007ffe0ff */
[----:B------:R-:W-:Y:S01]  /*0870*/  IADD3 R155, PT, PT, R157, 0x200, RZ ;  /* 0x000002009d9b7810 */ /* 0x000fe20007ffe0ff */
[----:B------:R-:W-:Y:S01]  /*0880*/  IMAD.WIDE.U32 R96, R153, 0x10, R100 ;  /* 0x0000001099607825 */ /* 0x000fe200078e0064 */
[----:B------:R-:W-:-:S03]  /*0890*/  IADD3 R151, PT, PT, R157, 0x500, RZ ;  /* 0x000005009d977810 */ /* 0x000fc60007ffe0ff */
[--C-:B------:R-:W-:Y:S02]  /*08a0*/  IMAD.WIDE.U32 R92, R154, 0x10, R100.reuse ;  /* 0x000000109a5c7825 */ /* 0x100fe400078e0064 */
[----:B------:R-:W2:Y:S02]  /*08b0*/  LDG.E.128 R96, desc[UR6][R96.64] ;  /* 0x0000000660607981 */ /* 0x000ea4000c1e1d00 */
[--C-:B------:R-:W-:Y:S02]  /*08c0*/  IMAD.WIDE.U32 R84, R156, 0x10, R100.reuse ;  /* 0x000000109c547825 */ /* 0x100fe400078e0064 */
[----:B------:R-:W2:Y:S02]  /*08d0*/  LDG.E.128 R92, desc[UR6][R92.64] ;  /* 0x000000065c5c7981 */ /* 0x000ea4000c1e1d00 */
[--C-:B------:R-:W-:Y:S02]  /*08e0*/  IMAD.WIDE.U32 R90, R155, 0x10, R100.reuse ;  /* 0x000000109b5a7825 */ /* 0x100fe400078e0064 */
[----:B------:R-:W2:Y:S02]  /*08f0*/  LDG.E.128 R84, desc[UR6][R84.64] ;  /* 0x0000000654547981 */ /* 0x000ea4000c1e1d00 */
[----:B------:R-:W-:-:S02]  /*0900*/  IMAD.WIDE.U32 R100, R151, 0x10, R100 ;  /* 0x0000001097647825 */ /* 0x000fc400078e0064 */
[----:B------:R-:W2:Y:S02]  /*0910*/  LDG.E.128 R88, desc[UR6][R90.64] ;  /* 0x000000065a587981 */ /* 0x000ea4000c1e1d00 */
[----:B---3--:R-:W-:Y:S02]  /*0920*/  IMAD.WIDE.U32 R104, R157, 0x10, R124 ;  /* 0x000000109d687825 */ /* 0x008fe400078e007c */
[----:B------:R-:W3:Y:S02]  /*0930*/  LDG.E.128 R100, desc[UR6][R100.64] ;  /* 0x0000000664647981 */ /* 0x000ee4000c1e1d00 */
[----:B-1----:R-:W-:Y:S02]  /*0940*/  IMAD.WIDE R158, R150, 0x4, R158 ;  /* 0x00000004969e7825 */ /* 0x002fe400078e029e */
[----:B------:R-:W3:Y:S04]  /*0950*/  LDG.E.128 R104, desc[UR6][R104.64] ;  /* 0x0000000668687981 */ /* 0x000ee8000c1e1d00 */
[----:B------:R0:W3:Y:S01]  /*0960*/  LDG.E R152, desc[UR6][R158.64] ;  /* 0x000000069e987981 */ /* 0x0000e2000c1e1900 */
[----:B------:R-:W-:-:S06]  /*0970*/  IMAD.WIDE.U32 R108, R156, 0x10, R124 ;  /* 0x000000109c6c7825 */ /* 0x000fcc00078e007c */
[----:B------:R-:W3:Y:S01]  /*0980*/  LDG.E.128 R108, desc[UR6][R108.64] ;  /* 0x000000066c6c7981 */ /* 0x000ee2000c1e1d00 */
        /* <DEDUP_REMOVED lines=8> */
[----:B------:R-:W-:Y:S02]  /*0a10*/  ISETP.NE.AND P5, PT, RZ, UR8, PT ;  /* 0x00000008ff007c0c */ /* 0x000fe4000bfa5270 */
[----:B------:R-:W-:-:S04]  /*0a20*/  ISETP.NE.U32.AND P2, PT, RZ, UR10, PT ;  /* 0x0000000aff007c0c */ /* 0x000fc8000bf45070 */
[----:B------:R-:W-:Y:S02]  /*0a30*/  ISETP.NE.AND.EX P2, PT, RZ, UR11, PT, P2 ;  /* 0x0000000bff007c0c */ /* 0x000fe4000bf45320 */
[----:B0-----:R-:W-:Y:S02]  /*0a40*/  MOV R158, 0x3f800000 ;  /* 0x3f800000009e7802 */ /* 0x001fe40000000f00 */
[----:B----4-:R-:W-:Y:S02]  /*0a50*/  FSEL R187, R160, RZ, !P5 ;  /* 0x000000ffa0bb7208 */ /* 0x010fe40006800000 */
[----:B------:R-:W0:Y:S03]  /*0a60*/  @P1 LDC.64 R160, c[0x0][0x3e0] ;  /* 0x0000f800ffa01b82 */ /* 0x000e260000000a00 */
[C---:B--2---:R-:W-:Y:S01]  /*0a70*/  FADD.FTZ R175, -R187.reuse, R80 ;  /* 0x00000050bbaf7221 */ /* 0x044fe20000010100 */
[----:B------:R-:W-:-:S04]  /*0a80*/  FADD.FTZ R211, -R187, R81 ;  /* 0x00000051bbd37221 */ /* 0x000fc80000010100 */
[----:B------:R-:W1:Y:S01]  /*0a90*/  LDC.64 R80, c[0x0][0x3b0] ;  /* 0x0000ec00ff507b82 */ /* 0x000e620000000a00 */
[C---:B------:R-:W-:Y:S01]  /*0aa0*/  FADD.FTZ R213, -R187.reuse, R82 ;  /* 0x00000052bbd57221 */ /* 0x040fe20000010100 */
[----:B------:R-:W-:-:S06]  /*0ab0*/  FADD.FTZ R215, -R187, R83 ;  /* 0x00000053bbd77221 */ /* 0x000fcc0000010100 */
[----:B------:R-:W2:Y:S01]  /*0ac0*/  @P2 LDC.64 R82, c[0x0][0x438] ;  /* 0x00010e00ff522b82 */ /* 0x000ea20000000a00 */
        /* <DEDUP_REMOVED lines=13> */
[----:B-1----:R-:W-:-:S04]  /*0ba0*/  IMAD.WIDE.U32 R96, R155, 0x4, R80 ;  /* 0x000000049b607825 */ /* 0x002fc800078e0050 */
[C---:B------:R-:W-:Y:S01]  /*0bb0*/  FADD.FTZ R205, -R187.reuse, R89 ;  /* 0x00000059bbcd7221 */ /* 0x040fe20000010100 */
[C---:B------:R-:W-:Y:S01]  /*0bc0*/  FADD.FTZ R209, -R187.reuse, R90 ;  /* 0x0000005abbd17221 */ /* 0x040fe20000010100 */
[----:B------:R-:W-:Y:S01]  /*0bd0*/  FADD.FTZ R173, -R187, R91 ;  /* 0x0000005bbbad7221 */ /* 0x000fe20000010100 */
[----:B------:R-:W-:-:S04]  /*0be0*/  IMAD.WIDE.U32 R162, R157, 0x4, R80 ;  /* 0x000000049da27825 */ /* 0x000fc800078e0050 */
[C---:B---3--:R-:W-:Y:S01]  /*0bf0*/  FADD.FTZ R195, -R187.reuse, R100 ;  /* 0x00000064bbc37221 */ /* 0x048fe20000010100 */
[C---:B------:R-:W-:Y:S01]  /*0c00*/  FADD.FTZ R191, -R187.reuse, R101 ;  /* 0x00000065bbbf7221 */ /* 0x040fe20000010100 */
[----:B------:R-:W-:Y:S01]  /*0c10*/  FADD.FTZ R189, -R187, R102 ;  /* 0x00000066bbbd7221 */ /* 0x000fe20000010100 */
[----:B------:R-:W-:-:S04]  /*0c20*/  IMAD.WIDE.U32 R98, R156, 0x4, R80 ;  /* 0x000000049c627825 */ /* 0x000fc800078e0050 */
[----:B------:R-:W-:Y:S01]  /*0c30*/  FADD.FTZ R187, -R187, R103 ;  /* 0x00000067bbbb7221 */ /* 0x000fe20000010100 */
[----:B------:R-:W-:Y:S01]  /*0c40*/  FMUL.FTZ R201, R149, R104 ;  /* 0x0000006895c97220 */ /* 0x000fe20000410000 */
[----:B------:R1:W5:Y:S01]  /*0c50*/  LDG.E R103, desc[UR6][R96.64] ;  /* 0x0000000660677981 */ /* 0x000362000c1e1900 */
[----:B------:R-:W-:-:S04]  /*0c60*/  IMAD.WIDE.U32 R166, R154, 0x4, R80 ;  /* 0x000000049aa67825 */ /* 0x000fc800078e0050 */
[----:B------:R-:W-:-:S04]  /*0c70*/  IMAD.WIDE.U32 R94, R153, 0x4, R80 ;  /* 0x00000004995e7825 */ /* 0x000fc800078e0050 */
[----:B------:R-:W-:Y:S01]  /*0c80*/  FMUL.FTZ R186, R148, R105 ;  /* 0x0000006994ba7220 */ /* 0x000fe20000410000 */
[----:B------:R-:W-:Y:S01]  /*0c90*/  FMUL.FTZ R211, R152, R211 ;  /* 0x000000d398d37220 */ /* 0x000fe20000410000 */
[----:B------:R-:W-:Y:S01]  /*0ca0*/  FMUL.FTZ R188, R147, R106 ;  /* 0x0000006a93bc7220 */ /* 0x000fe20000410000 */
[----:B------:R-:W-:-:S04]  /*0cb0*/  IMAD.WIDE.U32 R80, R151, 0x4, R80 ;  /* 0x0000000497507825 */ /* 0x000fc800078e0050 */
[C---:B-1----:R-:W-:Y:S01]  /*0cc0*/  FMUL.FTZ R96, R152.reuse, R175 ;  /* 0x000000af98607220 */ /* 0x042fe20000410000 */
[----:B------:R-:W-:Y:S01]  /*0cd0*/  FMUL.FTZ R213, R152, R213 ;  /* 0x000000d598d57220 */ /* 0x000fe20000410000 */
[----:B--2---:R-:W-:Y:S01]  /*0ce0*/  @P2 IMAD.WIDE.U32 R82, R151, 0x10, R82 ;  /* 0x0000001097522825 */ /* 0x004fe200078e0052 */
[----:B------:R1:W5:Y:S03]  /*0cf0*/  LDG.E R159, desc[UR6][R80.64] ;  /* 0x00000006509f7981 */ /* 0x000366000c1e1900 */
[----:B------:R-:W-:Y:S01]  /*0d00*/  FMUL.FTZ R192, R146, R107 ;  /* 0x0000006b92c07220 */ /* 0x000fe20000410000 */
[C---:B------:R-:W-:Y:S01]  /*0d10*/  FMUL.FTZ R215, R152.reuse, R215 ;  /* 0x000000d798d77220 */ /* 0x040fe20000410000 */
[----:B------:R-:W-:Y:S01]  /*0d20*/  FMUL.FTZ R183, R145, R108 ;  /* 0x0000006c91b77220 */ /* 0x000fe20000410000 */
[----:B------:R2:W5:Y:S01]  /*0d30*/  @P2 LDG.E.128 R72, desc[UR6][R82.64] ;  /* 0x0000000652482981 */ /* 0x000562000c1e1d00 */
[----:B------:R-:W-:Y:S01]  /*0d40*/  FMUL.FTZ R196, R152, R185 ;  /* 0x000000b998c47220 */ /* 0x000fe20000410000 */
[----:B------:R-:W-:Y:S01]  /*0d50*/  FMUL.FTZ R184, R142, R109 ;  /* 0x0000006d8eb87220 */ /* 0x000fe20000410000 */
[C---:B------:R-:W-:Y:S01]  /*0d60*/  FMUL.FTZ R207, R152.reuse, R207 ;  /* 0x000000cf98cf7220 */ /* 0x040fe20000410000 */
[----:B------:R-:W-:Y:S01]  /*0d70*/  FMUL.FTZ R202, R152, R217 ;  /* 0x000000d998ca7220 */ /* 0x000fe20000410000 */
[----:B------:R-:W-:Y:S01]  /*0d80*/  FMUL.FTZ R178, R144, R111 ;  /* 0x0000006f90b27220 */ /* 0x000fe20000410000 */
[----:B-1----:R-:W-:Y:S01]  /*0d90*/  FADD.FTZ R81, RZ, R201 ;  /* 0x000000c9ff517221 */ /* 0x002fe20000010000 */
[----:B------:R-:W-:Y:S01]  /*0da0*/  FFMA.FTZ R80, R96, R201, RZ ;  /* 0x000000c960507223 */ /* 0x000fe200000100ff */
        /* <DEDUP_REMOVED lines=10> */
[----:B--2---:R-:W-:Y:S01]  /*0e50*/  FADD.FTZ R82, R192, R81 ;  /* 0x00000051c0527221 */ /* 0x004fe20000010000 */
        /* <DEDUP_REMOVED lines=18> */
[----:B------:R1:W5:Y:S01]  /*0f80*/  LDG.E R166, desc[UR6][R166.64] ;  /* 0x00000006a6a67981 */ /* 0x000362000c1e1900 */
[----:B------:R-:W-:Y:S01]  /*0f90*/  FADD.FTZ R83, R175, R82 ;  /* 0x00000052af537221 */ /* 0x000fe20000010000 */
[----:B------:R-:W-:Y:S01]  /*0fa0*/  FFMA.FTZ R80, R194, R175, R81 ;  /* 0x000000afc2507223 */ /* 0x000fe20000010051 */
[----:B------:R-:W-:Y:S01]  /*0fb0*/  FMUL.FTZ R177, R3, R114 ;  /* 0x0000007203b17220 */ /* 0x000fe20000410000 */
[----:B------:R-:W-:Y:S01]  /*0fc0*/  FMUL.FTZ R182, R152, R193 ;  /* 0x000000c198b67220 */ /* 0x000fe20000410000 */
[----:B------:R-:W-:Y:S01]  /*0fd0*/  FADD.FTZ R82, R176, R83 ;  /* 0x00000053b0527221 */ /* 0x000fe20000010000 */
[----:B------:R-:W-:Y:S01]  /*0fe0*/  FFMA.FTZ R81, R205, R176, R80 ;  /* 0x000000b0cd517223 */ /* 0x000fe20000010050 */
[----:B------:R-:W-:Y:S01]  /*0ff0*/  FMUL.FTZ R209, R152, R173 ;  /* 0x000000ad98d17220 */ /* 0x000fe20000410000 */
[----:B0-----:R-:W-:-:S04]  /*1000*/  @P1 IMAD.WIDE R160, R150, 0x4, R160 ;  /* 0x0000000496a01825 */ /* 0x001fc800078e02a0 */
        /* <DEDUP_REMOVED lines=11> */
[----:B-1----:R-:W-:Y:S01]  /*10c0*/  FMUL.FTZ R167, R11, R122 ;  /* 0x0000007a0ba77220 */ /* 0x002fe20000410000 */
[----:B------:R-:W-:Y:S01]  /*10d0*/  FADD.FTZ R82, R172, R83 ;  /* 0x00000053ac527221 */ /* 0x000fe20000010000 */
[----:B------:R-:W-:Y:S01]  /*10e0*/  FFMA.FTZ R81, R203, R172, R80 ;  /* 0x000000accb517223 */ /* 0x000fe20000010050 */
[----:B------:R-:W-:Y:S01]  /*10f0*/  FMUL.FTZ R181, R152, R181 ;  /* 0x000000b598b57220 */ /* 0x000fe20000410000 */
[----:B------:R0:W5:Y:S01]  /*1100*/  @P1 LDG.E R158, desc[UR6][R160.64] ;  /* 0x00000006a09e1981 */ /* 0x000162000c1e1900 */
[----:B------:R-:W-:Y:S01]  /*1110*/  FADD.FTZ R83, R171, R82 ;  /* 0x00000052ab537221 */ /* 0x000fe20000010000 */
[----:B------:R-:W-:Y:S01]  /*1120*/  FFMA.FTZ R80, R198, R171, R81 ;  /* 0x000000abc6507223 */ /* 0x000fe20000010051 */
[----:B------:R-:W1:Y:S01]  /*1130*/  @P2 LDC.64 R84, c[0x0][0x438] ;  /* 0x00010e00ff542b82 */ /* 0x000e620000000a00 */
[----:B------:R2:W5:Y:S01]  /*1140*/  LDG.E R100, desc[UR6][R98.64] ;  /* 0x0000000662647981 */ /* 0x000562000c1e1900 */
[----:B------:R-:W-:Y:S01]  /*1150*/  FADD.FTZ R83, R170, R83 ;  /* 0x00000053aa537221 */ /* 0x000fe20000010000 */
[----:B------:R-:W-:Y:S01]  /*1160*/  FFMA.FTZ R82, R199, R170, R80 ;  /* 0x000000aac7527223 */ /* 0x000fe20000010050 */
[----:B------:R-:W-:Y:S01]  /*1170*/  FMUL.FTZ R169, R130, R121 ;  /* 0x0000007982a97220 */ /* 0x000fe20000410000 */
[----:B------:R-:W-:Y:S01]  /*1180*/  FMUL.FTZ R102, R152, R191 ;  /* 0x000000bf98667220 */ /* 0x000fe20000410000 */
[----:B------:R-:W-:Y:S01]  /*1190*/  FADD.FTZ R80, R168, R83 ;  /* 0x00000053a8507221 */ /* 0x000fe20000010000 */
[----:B------:R-:W-:Y:S01]  /*11a0*/  FFMA.FTZ R81, R179, R168, R82 ;  /* 0x000000a8b3517223 */ /* 0x000fe20000010052 */
[----:B------:R3:W5:Y:S01]  /*11b0*/  LDG.E R101, desc[UR6][R162.64] ;  /* 0x00000006a2657981 */ /* 0x000762000c1e1900 */
[----:B------:R-:W4:Y:S01]  /*11c0*/  @P2 LDC.64 R86, c[0x0][0x438] ;  /* 0x00010e00ff562b82 */ /* 0x000f220000000a00 */
[----:B------:R-:W-:Y:S01]  /*11d0*/  FADD.FTZ R80, R169, R80 ;  /* 0x00000050a9507221 */ /* 0x000fe20000010000 */
[----:B------:R-:W-:Y:S01]  /*11e0*/  FFMA.FTZ R81, R180, R169, R81 ;  /* 0x000000a9b4517223 */ /* 0x000fe20000010051 */
[----:B------:R-:W-:Y:S01]  /*11f0*/  FMUL.FTZ R97, R152, R189 ;  /* 0x000000bd98617220 */ /* 0x000fe20000410000 */
[----:B------:R-:W-:Y:S01]  /*1200*/  LOP3.LUT P4, RZ, R0, 0x1f, RZ, 0xc0, !PT ;  /* 0x0000001f00ff7812 */ /* 0x000fe2000788c0ff */
[----:B------:R-:W-:Y:S01]  /*1210*/  FADD.FTZ R83, R167, R80 ;  /* 0x00000050a7537221 */ /* 0x000fe20000010000 */
[----:B------:R-:W-:Y:S01]  /*1220*/  FFMA.FTZ R80, R182, R167, R81 ;  /* 0x000000a7b6507223 */ /* 0x000fe20000010051 */
[----:B0-----:R-:W-:Y:S01]  /*1230*/  FMUL.FTZ R160, R17, R124 ;  /* 0x0000007c11a07220 */ /* 0x001fe20000410000 */
[----:B--2---:R-:W-:Y:S01]  /*1240*/  FMUL.FTZ R99, R152, R195 ;  /* 0x000000c398637220 */ /* 0x004fe20000410000 */
[----:B------:R-:W-:Y:S01]  /*1250*/  FADD.FTZ R83, R164, R83 ;  /* 0x00000053a4537221 */ /* 0x000fe20000010000 */
[----:B------:R-:W-:Y:S01]  /*1260*/  FFMA.FTZ R82, R181, R164, R80 ;  /* 0x000000a4b5527223 */ /* 0x000fe20000010050 */
[----:B------:R-:W-:Y:S01]  /*1270*/  FMUL.FTZ R161, R50, R125 ;  /* 0x0000007d32a17220 */ /* 0x000fe20000410000 */
[----:B------:R-:W0:Y:S01]  /*1280*/  @P2 LDC.64 R88, c[0x0][0x438] ;  /* 0x00010e00ff582b82 */ /* 0x000e220000000a00 */
[----:B------:R-:W-:Y:S01]  /*1290*/  FADD.FTZ R80, R160, R83 ;  /* 0x00000053a0507221 */ /* 0x000fe20000010000 */
[----:B------:R-:W-:Y:S01]  /*12a0*/  FFMA.FTZ R81, R99, R160, R82 ;  /* 0x000000a063517223 */ /* 0x000fe20000010052 */
[----:B---3--:R-:W-:Y:S01]  /*12b0*/  FMUL.FTZ R162, R15, R126 ;  /* 0x0000007e0fa27220 */ /* 0x008fe20000410000 */
[----:B------:R-:W-:Y:S01]  /*12c0*/  PLOP3.LUT P0, PT, PT, PT, PT, 0x80, 0x8 ;  /* 0x000000000008781c */ /* 0x000fe20003f0f070 */
[----:B------:R-:W-:Y:S01]  /*12d0*/  FADD.FTZ R83, R80, R161 ;  /* 0x000000a150537221 */ /* 0x000fe20000010000 */
[----:B------:R-:W-:Y:S01]  /*12e0*/  FFMA.FTZ R80, R102, R161, R81 ;  /* 0x000000a166507223 */ /* 0x000fe20000010051 */
[----:B------:R-:W-:Y:S01]  /*12f0*/  FMUL.FTZ R163, R128, R127 ;  /* 0x0000007f80a37220 */ /* 0x000fe20000410000 */
[----:B------:R-:W-:Y:S01]  /*1300*/  FMUL.FTZ R98, R152, R187 ;  /* 0x000000bb98627220 */ /* 0x000fe20000410000 */
[----:B------:R-:W-:Y:S01]  /*1310*/  FADD.FTZ R82, R83, R162 ;  /* 0x000000a253527221 */ /* 0x000fe20000010000 */
[----:B------:R-:W-:Y:S01]  /*1320*/  FFMA.FTZ R81, R97, R162, R80 ;  /* 0x000000a261517223 */ /* 0x000fe20000010050 */
[----:B------:R-:W2:Y:S01]  /*1330*/  @P2 LDC.64 R92, c[0x0][0x438] ;  /* 0x00010e00ff5c2b82 */ /* 0x000ea20000000a00 */
[----:B------:R-:W5:Y:S01]  /*1340*/  LDG.E R165, desc[UR6][R94.64] ;  /* 0x000000065ea57981 */ /* 0x000f62000c1e1900 */
[----:B------:R-:W-:Y:S01]  /*1350*/  FADD.FTZ R82, R82, R163 ;  /* 0x000000a352527221 */ /* 0x000fe20000010000 */
[----:B------:R-:W-:-:S04]  /*1360*/  FFMA.FTZ R81, R98, R163, R81 ;  /* 0x000000a362517223 */ /* 0x000fc80000010051 */
[----:B------:R-:W3:Y:S01]  /*1370*/  SHFL.DOWN PT, R83, R82, 0x10, 0x1f ;  /* 0x0a001f0052537f89 */ /* 0x000ee200000e0000 */
[----:B------:R-:W2:Y:S03]  /*1380*/  @P2 LDC.64 R90, c[0x0][0x438] ;  /* 0x00010e00ff5a2b82 */ /* 0x000ea60000000a00 */
[----:B------:R-:W4:Y:S01]  /*1390*/  SHFL.DOWN PT, R80, R81, 0x10, 0x1f ;  /* 0x0a001f0051507f89 */ /* 0x000f2200000e0000 */
[----:B-1----:R-:W-:-:S05]  /*13a0*/  @P2 IMAD.WIDE.U32 R84, R153, 0x10, R84 ;  /* 0x0000001099542825 */ /* 0x002fca00078e0054 */
[----:B------:R1:W5:Y:S01]  /*13b0*/  @P2 LDG.E.128 R68, desc[UR6][R84.64] ;  /* 0x0000000654442981 */ /* 0x000362000c1e1d00 */
[----:B---3--:R-:W-:Y:S01]  /*13c0*/  FADD.FTZ R83, R82, R83 ;  /* 0x0000005352537221 */ /* 0x008fe20000010000 */
[----:B----4-:R-:W-:-:S04]  /*13d0*/  FADD.FTZ R80, R81, R80 ;  /* 0x0000005051507221 */ /* 0x010fc80000010000 */
[----:B-1----:R-:W1:Y:S04]  /*13e0*/  SHFL.DOWN PT, R84, R83, 0x8, 0x1f ;  /* 0x09001f0053547f89 */ /* 0x002e6800000e0000 */
[----:B------:R-:W3:Y:S01]  /*13f0*/  SHFL.DOWN PT, R85, R80, 0x8, 0x1f ;  /* 0x09001f0050557f89 */ /* 0x000ee200000e0000 */
[----:B------:R-:W-:-:S05]  /*1400*/  @P2 IMAD.WIDE.U32 R86, R154, 0x10, R86 ;  /* 0x000000109a562825 */ /* 0x000fca00078e0056 */
[----:B------:R4:W5:Y:S01]  /*1410*/  @P2 LDG.E.128 R64, desc[UR6][R86.64] ;  /* 0x0000000656402981 */ /* 0x000962000c1e1d00 */
[----:B-1----:R-:W-:Y:S01]  /*1420*/  FADD.FTZ R84, R83, R84 ;  /* 0x0000005453547221 */ /* 0x002fe20000010000 */
[----:B---3--:R-:W-:-:S04]  /*1430*/  FADD.FTZ R85, R80, R85 ;  /* 0x0000005550557221 */ /* 0x008fc80000010000 */
[----:B----4-:R-:W1:Y:S04]  /*1440*/  SHFL.DOWN PT, R87, R84, 0x4, 0x1f ;  /* 0x08801f0054577f89 */ /* 0x010e6800000e0000 */
[----:B------:R-:W3:Y:S01]  /*1450*/  SHFL.DOWN PT, R86, R85, 0x4, 0x1f ;  /* 0x08801f0055567f89 */ /* 0x000ee200000e0000 */
[----:B0-----:R-:W-:-:S05]  /*1460*/  @P2 IMAD.WIDE.U32 R88, R155, 0x10, R88 ;  /* 0x000000109b582825 */ /* 0x001fca00078e0058 */
[----:B------:R0:W5:Y:S01]  /*1470*/  @P2 LDG.E.128 R60, desc[UR6][R88.64] ;  /* 0x00000006583c2981 */ /* 0x000162000c1e1d00 */
[----:B-1----:R-:W-:Y:S01]  /*1480*/  FADD.FTZ R87, R84, R87 ;  /* 0x0000005754577221 */ /* 0x002fe20000010000 */
[----:B---3--:R-:W-:-:S04]  /*1490*/  FADD.FTZ R86, R85, R86 ;  /* 0x0000005655567221 */ /* 0x008fc80000010000 */
[----:B------:R-:W1:Y:S04]  /*14a0*/  SHFL.DOWN PT, R82, R87, 0x2, 0x1f ;  /* 0x08401f0057527f89 */ /* 0x000e6800000e0000 */
[----:B------:R-:W3:Y:S01]  /*14b0*/  SHFL.DOWN PT, R81, R86, 0x2, 0x1f ;  /* 0x08401f0056517f89 */ /* 0x000ee200000e0000 */
[----:B0-----:R-:W0:Y:S01]  /*14c0*/  S2R R89, SR_CgaCtaId ;  /* 0x0000000000597919 */ /* 0x001e220000008800 */
[----:B--2---:R-:W-:Y:S01]  /*14d0*/  @P2 IMAD.WIDE.U32 R92, R157, 0x10, R92 ;  /* 0x000000109d5c2825 */ /* 0x004fe200078e005c */
[----:B------:R-:W-:Y:S02]  /*14e0*/  MOV R84, 0x400 ;  /* 0x0000040000547802 */ /* 0x000fe40000000f00 */
[----:B------:R-:W-:Y:S02]  /*14f0*/  @!P4 PLOP3.LUT P0, PT, P3, PT, PT, 0x80, 0x8 ;  /* 0x000000000008c81c */ /* 0x000fe40001f0f070 */
[----:B------:R0:W5:Y:S01]  /*1500*/  @P2 LDG.E.128 R52, desc[UR6][R92.64] ;  /* 0x000000065c342981 */ /* 0x000162000c1e1d00 */
[----:B-1----:R-:W-:Y:S01]  /*1510*/  FADD.FTZ R82, R87, R82 ;  /* 0x0000005257527221 */ /* 0x002fe20000010000 */
[----:B---3--:R-:W-:-:S04]  /*1520*/  FADD.FTZ R81, R86, R81 ;  /* 0x0000005156517221 */ /* 0x008fc80000010000 */
[----:B------:R-:W1:Y:S04]  /*1530*/  SHFL.DOWN PT, R83, R82, 0x1, 0x1f ;  /* 0x08201f0052537f89 */ /* 0x000e6800000e0000 */
[----:B------:R-:W2:Y:S01]  /*1540*/  SHFL.DOWN PT, R80, R81, 0x1, 0x1f ;  /* 0x08201f0051507f89 */ /* 0x000ea200000e0000 */
[----:B------:R-:W-:Y:S02]  /*1550*/  @!P4 SHF.R.U32.HI R85, RZ, 0x2, R0 ;  /* 0x00000002ff55c819 */ /* 0x000fe40000011600 */
[----:B0-----:R-:W-:-:S04]  /*1560*/  LEA R92, R89, R84, 0x18 ;  /* 0x00000054595c7211 */ /* 0x001fc800078ec0ff */
[C---:B------:R-:W-:Y:S02]  /*1570*/  IADD3 R87, PT, PT, R92.reuse, 0x6040, RZ ;  /* 0x000060405c577810 */ /* 0x040fe40007ffe0ff */
[----:B------:R-:W-:Y:S02]  /*1580*/  @!P4 LOP3.LUT R85, R85, 0x38, RZ, 0xc0, !PT ;  /* 0x000000385555c812 */ /* 0x000fe400078ec0ff */
[----:B------:R-:W-:Y:S02]  /*1590*/  @!P4 MOV R84, R87 ;  /* 0x000000570054c202 */ /* 0x000fe40000000f00 */
[----:B------:R-:W-:Y:S01]  /*15a0*/  @!P0 IADD3 R84, PT, PT, R92, 0x6000, RZ ;  /* 0x000060005c548810 */ /* 0x000fe20007ffe0ff */
[----:B------:R-:W-:-:S03]  /*15b0*/  @P2 IMAD.WIDE.U32 R90, R156, 0x10, R90 ;  /* 0x000000109c5a2825 */ /* 0x000fc600078e005a */
[----:B------:R-:W-:Y:S01]  /*15c0*/  @!P4 IADD3 R86, PT, PT, R85, R84, RZ ;  /* 0x000000545556c210 */ /* 0x000fe20007ffe0ff */
[----:B-1----:R-:W-:Y:S01]  /*15d0*/  FADD.FTZ R84, R82, R83 ;  /* 0x0000005352547221 */ /* 0x002fe20000010000 */
[----:B------:R0:W5:Y:S01]  /*15e0*/  @P2 LDG.E.128 R56, desc[UR6][R90.64] ;  /* 0x000000065a382981 */ /* 0x000162000c1e1d00 */
[----:B--2---:R-:W-:-:S05]  /*15f0*/  FADD.FTZ R85, R81, R80 ;  /* 0x0000005051557221 */ /* 0x004fca0000010000 */
[----:B------:R-:W-:Y:S01]  /*1600*/  @!P4 STS.64 [R86], R84 ;  /* 0x000000545600c388 */ /* 0x000fe20000000a00 */
[C---:B------:R-:W-:Y:S01]  /*1610*/  @!P3 IADD3 R87, PT, PT, R92.reuse, 0x6000, RZ ;  /* 0x000060005c57b810 */ /* 0x040fe20007ffe0ff */
[----:B------:R-:W-:Y:S01]  /*1620*/  BAR.SYNC.DEFER_BLOCKING 0x0 ;  /* 0x0000000000007b1d */ /* 0x000fe20000010000 */
[C---:B------:R-:W-:Y:S02]  /*1630*/  IADD3 R88, PT, PT, R92.reuse, 0x6050, RZ ;  /* 0x000060505c587810 */ /* 0x040fe40007ffe0ff */
[C---:B------:R-:W-:Y:S02]  /*1640*/  @!P3 IADD3 R88, PT, PT, R92.reuse, 0x6010, RZ ;  /* 0x000060105c58b810 */ /* 0x040fe40007ffe0ff */
[C---:B------:R-:W-:Y:S02]  /*1650*/  IADD3 R187, PT, PT, R92.reuse, 0x6060, RZ ;  /* 0x000060605cbb7810 */ /* 0x040fe40007ffe0ff */
[C---:B------:R-:W-:Y:S01]  /*1660*/  @!P3 IADD3 R187, PT, PT, R92.reuse, 0x6020, RZ ;  /* 0x000060205cbbb810 */ /* 0x040fe20007ffe0ff */
[----:B------:R-:W1:Y:S04]  /*1670*/  LDS.128 R80, [R87] ;  /* 0x0000000057507984 */ /* 0x000e680000000c00 */
[----:B0-----:R-:W0:Y:S01]  /*1680*/  LDS.128 R88, [R88] ;  /* 0x0000000058587984 */ /* 0x001e220000000c00 */
[----:B------:R-:W-:-:S03]  /*1690*/  IADD3 R93, PT, PT, R92, 0x6070, RZ ;  /* 0x000060705c5d7810 */ /* 0x000fc60007ffe0ff */
[----:B------:R-:W2:Y:S01]  /*16a0*/  LDS.128 R84, [R187] ;  /* 0x00000000bb547984 */ /* 0x000ea20000000c00 */
[----:B------:R-:W-:-:S06]  /*16b0*/  @!P3 IADD3 R93, PT, PT, R92, 0x6030, RZ ;  /* 0x000060305c5db810 */ /* 0x000fcc0007ffe0ff */
[----:B------:R-:W3:Y:S01]  /*16c0*/  LDS.128 R92, [R93] ;  /* 0x000000005d5c7984 */ /* 0x000ee20000000c00 */
[C---:B------:R-:W-:Y:S01]  /*16d0*/  FADD.FTZ R24, R105.reuse, R24 ;  /* 0x0000001869187221 */ /* 0x040fe20000010000 */
[----:B------:R-:W-:Y:S01]  /*16e0*/  FFMA.FTZ R48, R105, R211, R48 ;  /* 0x000000d369307223 */ /* 0x000fe20000010030 */
[----:B-1----:R-:W-:Y:S01]  /*16f0*/  FADD.FTZ R105, RZ, R80 ;  /* 0x00000050ff697221 */ /* 0x002fe20000010000 */
[----:B------:R-:W-:-:S03]  /*1700*/  FADD.FTZ R80, RZ, R81 ;  /* 0x00000051ff507221 */ /* 0x000fc60000010000 */
[----:B------:R-:W-:Y:S01]  /*1710*/  FADD.FTZ R105, R82, R105 ;  /* 0x0000006952697221 */ /* 0x000fe20000010000 */
[----:B------:R-:W-:-:S03]  /*1720*/  FADD.FTZ R80, R83, R80 ;  /* 0x0000005053507221 */ /* 0x000fc60000010000 */
[----:B0-----:R-:W-:Y:S01]  /*1730*/  FADD.FTZ R105, R105, R88 ;  /* 0x0000005869697221 */ /* 0x001fe20000010000 */
        /* <DEDUP_REMOVED lines=67> */
[----:B-----5:R-:W-:Y:S01]  /*1b70*/  ISETP.GE.U32.AND P4, PT, R101, 0x1000000, PT ;  /* 0x010000006500780c */ /* 0x020fe20003f86070 */
[----:B------:R-:W-:Y:S01]  /*1b80*/  FADD.FTZ R192, R192, -R215 ;  /* 0x800000d7c0c07221 */ /* 0x000fe20000010000 */
[----:B------:R-:W-:Y:S01]  /*1b90*/  FADD.FTZ R211, R186, -R211 ;  /* 0x800000d3bad37221 */ /* 0x000fe20000010000 */
[----:B------:R-:W-:Y:S01]  /*1ba0*/  FADD.FTZ R184, R184, -R207 ;  /* 0x800000cfb8b87221 */ /* 0x000fe20000010000 */
[----:B------:R-:W-:Y:S01]  /*1bb0*/  FFMA.FTZ R83, R99, R90, R91 ;  /* 0x0000005a63537223 */ /* 0x000fe2000001005b */
[C---:B------:R-:W-:Y:S01]  /*1bc0*/  FFMA.FTZ R81, R152.reuse, R192, R55 ;  /* 0x000000c098517223 */ /* 0x040fe20000010037 */
[----:B------:R-:W-:Y:S01]  /*1bd0*/  FFMA.FTZ R211, R152, R211, R53 ;  /* 0x000000d398d37223 */ /* 0x000fe20000010035 */
[-CC-:B------:R-:W-:Y:S01]  /*1be0*/  FFMA.FTZ R196, R196, R90.reuse, R91.reuse ;  /* 0x0000005ac4c47223 */ /* 0x180fe2000001005b */
[--C-:B------:R-:W-:Y:S01]  /*1bf0*/  FFMA.FTZ R105, R97, R90, R91.reuse ;  /* 0x0000005a61697223 */ /* 0x100fe2000001005b */
[-C--:B------:R-:W-:Y:S01]  /*1c00*/  FMUL.FTZ R81, R81, R158.reuse ;  /* 0x0000009e51517220 */ /* 0x080fe20000410000 */
[----:B------:R-:W-:Y:S01]  /*1c10*/  FMUL.FTZ R211, R211, R158 ;  /* 0x0000009ed3d37220 */ /* 0x000fe20000410000 */
[----:B------:R-:W-:Y:S01]  /*1c20*/  LOP3.LUT P5, RZ, R101, 0xff00, RZ, 0xc0, !PT ;  /* 0x0000ff0065ff7812 */ /* 0x000fe200078ac0ff */
[-CC-:B------:R-:W-:Y:S01]  /*1c30*/  FFMA.FTZ R213, R213, R90.reuse, R91.reuse ;  /* 0x0000005ad5d57223 */ /* 0x180fe2000001005b */
[----:B------:R-:W-:Y:S01]  /*1c40*/  FMUL.FTZ R81, R81, UR4 ;  /* 0x0000000451517c20 */ /* 0x000fe20008410000 */
[----:B------:R-:W-:Y:S01]  /*1c50*/  FMUL.FTZ R97, R211, UR4 ;  /* 0x00000004d3617c20 */ /* 0x000fe20008410000 */
[----:B------:R-:W-:Y:S01]  /*1c60*/  FADD.FTZ R183, R183, -R196 ;  /* 0x800000c4b7b77221 */ /* 0x000fe20000010000 */
[----:B------:R-:W-:Y:S01]  /*1c70*/  FFMA.FTZ R205, R205, R90, R91 ;  /* 0x0000005acdcd7223 */ /* 0x000fe2000001005b */
[----:B------:R-:W-:Y:S01]  /*1c80*/  FADD.FTZ R213, R188, -R213 ;  /* 0x800000d5bcd57221 */ /* 0x000fe20000010000 */
[----:B------:R-:W-:Y:S01]  /*1c90*/  SEL R99, R81, RZ, P4 ;  /* 0x000000ff51637207 */ /* 0x000fe20002000000 */
[C---:B------:R-:W-:Y:S01]  /*1ca0*/  FFMA.FTZ R81, R152.reuse, R184, R57 ;  /* 0x000000b898517223 */ /* 0x040fe20000010039 */
[----:B------:R-:W-:Y:S01]  /*1cb0*/  SEL R97, R97, RZ, P5 ;  /* 0x000000ff61617207 */ /* 0x000fe20002800000 */
[----:B------:R-:W-:Y:S01]  /*1cc0*/  FFMA.FTZ R183, R152, R183, R56 ;  /* 0x000000b798b77223 */ /* 0x000fe20000010038 */
[----:B------:R-:W-:Y:S01]  /*1cd0*/  LOP3.LUT P5, RZ, R100, 0xff00, RZ, 0xc0, !PT ;  /* 0x0000ff0064ff7812 */ /* 0x000fe200078ac0ff */
[----:B------:R-:W-:Y:S01]  /*1ce0*/  FMUL.FTZ R81, R81, R158 ;  /* 0x0000009e51517220 */ /* 0x000fe20000410000 */
[----:B------:R-:W-:Y:S01]  /*1cf0*/  FFMA.FTZ R96, R96, R90, R91 ;  /* 0x0000005a60607223 */ /* 0x000fe2000001005b */
[----:B------:R-:W-:Y:S01]  /*1d00*/  FADD.FTZ R176, R176, -R205 ;  /* 0x800000cdb0b07221 */ /* 0x000fe20000010000 */
[----:B------:R-:W-:Y:S01]  /*1d10*/  FFMA.FTZ R213, R152, R213, R54 ;  /* 0x000000d598d57223 */ /* 0x000fe20000010036 */
[----:B------:R-:W-:Y:S01]  /*1d20*/  FMUL.FTZ R81, R81, UR4 ;  /* 0x0000000451517c20 */ /* 0x000fe20008410000 */
[----:B------:R-:W-:Y:S01]  /*1d30*/  FMUL.FTZ R183, R183, R158 ;  /* 0x0000009eb7b77220 */ /* 0x000fe20000410000 */
[----:B------:R-:W-:Y:S01]  /*1d40*/  FADD.FTZ R201, R201, -R96 ;  /* 0x80000060c9c97221 */ /* 0x000fe20000010000 */
[----:B------:R-:W-:Y:S01]  /*1d50*/  FFMA.FTZ R194, R194, R90, R91 ;  /* 0x0000005ac2c27223 */ /* 0x000fe2000001005b */
[----:B------:R-:W-:Y:S01]  /*1d60*/  FMUL.FTZ R213, R213, R158 ;  /* 0x0000009ed5d57220 */ /* 0x000fe20000410000 */
[----:B------:R-:W-:Y:S01]  /*1d70*/  SEL R93, R81, RZ, P5 ;  /* 0x000000ff515d7207 */ /* 0x000fe20002800000 */
[----:B------:R-:W-:Y:S01]  /*1d80*/  FFMA.FTZ R81, R152, R176, R61 ;  /* 0x000000b098517223 */ /* 0x000fe2000001003d */
[----:B------:R-:W-:Y:S01]  /*1d90*/  FMUL.FTZ R92, R183, UR4 ;  /* 0x00000004b75c7c20 */ /* 0x000fe20008410000 */
[----:B------:R-:W-:Y:S01]  /*1da0*/  LOP3.LUT P6, RZ, R100, 0xff, RZ, 0xc0, !PT ;  /* 0x000000ff64ff7812 */ /* 0x000fe200078cc0ff */
[----:B------:R-:W-:Y:S01]  /*1db0*/  FFMA.FTZ R201, R152, R201, R52 ;  /* 0x000000c998c97223 */ /* 0x000fe20000010034 */
[----:B------:R-:W-:Y:S01]  /*1dc0*/  FMUL.FTZ R81, R81, R158 ;  /* 0x0000009e51517220 */ /* 0x000fe20000410000 */
[----:B------:R-:W-:Y:S01]  /*1dd0*/  FADD.FTZ R175, R175, -R194 ;  /* 0x800000c2afaf7221 */ /* 0x000fe20000010000 */
[-CC-:B------:R-:W-:Y:S01]  /*1de0*/  FFMA.FTZ R203, R203, R90.reuse, R91.reuse ;  /* 0x0000005acbcb7223 */ /* 0x180fe2000001005b */
[--C-:B------:R-:W-:Y:S01]  /*1df0*/  FFMA.FTZ R104, R98, R90, R91.reuse ;  /* 0x0000005a62687223 */ /* 0x100fe2000001005b */
[----:B------:R-:W-:Y:S01]  /*1e00*/  FMUL.FTZ R98, R213, UR4 ;  /* 0x00000004d5627c20 */ /* 0x000fe20008410000 */
[----:B------:R-:W-:Y:S01]  /*1e10*/  LOP3.LUT P0, RZ, R101, 0xff0000, RZ, 0xc0, !PT ;  /* 0x00ff000065ff7812 */ /* 0x000fe2000780c0ff */
[----:B------:R-:W-:Y:S01]  /*1e20*/  FMUL.FTZ R201, R201, R158 ;  /* 0x0000009ec9c97220 */ /* 0x000fe20000410000 */
[----:B------:R-:W-:Y:S01]  /*1e30*/  SEL R92, R92, RZ, P6 ;  /* 0x000000ff5c5c7207 */ /* 0x000fe20003000000 */
[----:B------:R-:W-:Y:S01]  /*1e40*/  FMUL.FTZ R81, R81, UR4 ;  /* 0x0000000451517c20 */ /* 0x000fe20008410000 */
[-CC-:B------:R-:W-:Y:S01]  /*1e50*/  FFMA.FTZ R202, R202, R90.reuse, R91.reuse ;  /* 0x0000005acaca7223 */ /* 0x180fe2000001005b */
[----:B------:R-:W-:Y:S01]  /*1e60*/  LOP3.LUT P6, RZ, R103, 0xff00, RZ, 0xc0, !PT ;  /* 0x0000ff0067ff7812 */ /* 0x000fe200078cc0ff */
[----:B------:R-:W-:Y:S01]  /*1e70*/  FFMA.FTZ R175, R152, R175, R60 ;  /* 0x000000af98af7223 */ /* 0x000fe2000001003c */
[----:B------:R-:W-:Y:S01]  /*1e80*/  FFMA.FTZ R217, R217, R90, R91 ;  /* 0x0000005ad9d97223 */ /* 0x000fe2000001005b */
[----:B------:R-:W-:Y:S01]  /*1e90*/  FADD.FTZ R172, R172, -R203 ;  /* 0x800000cbacac7221 */ /* 0x000fe20000010000 */
[----:B------:R-:W-:Y:S01]  /*1ea0*/  SEL R98, R98, RZ, P0 ;  /* 0x000000ff62627207 */ /* 0x000fe20000000000 */
[----:B------:R-:W-:Y:S01]  /*1eb0*/  FMUL.FTZ R96, R201, UR4 ;  /* 0x00000004c9607c20 */ /* 0x000fe20008410000 */
[----:B------:R-:W-:Y:S01]  /*1ec0*/  LOP3.LUT P2, RZ, R101, 0xff, RZ, 0xc0, !PT ;  /* 0x000000ff65ff7812 */ /* 0x000fe2000784c0ff */
[----:B------:R-:W-:Y:S01]  /*1ed0*/  FADD.FTZ R185, R185, -R202 ;  /* 0x800000cab9b97221 */ /* 0x000fe20000010000 */
[C---:B------:R-:W-:Y:S01]  /*1ee0*/  LOP3.LUT P0, RZ, R100.reuse, 0xff0000, RZ, 0xc0, !PT ;  /* 0x00ff000064ff7812 */ /* 0x040fe2000780c0ff */
[----:B------:R-:W-:Y:S01]  /*1ef0*/  FMUL.FTZ R175, R175, R158 ;  /* 0x0000009eafaf7220 */ /* 0x000fe20000410000 */
[----:B------:R-:W-:Y:S01]  /*1f00*/  ISETP.GE.U32.AND P4, PT, R100, 0x1000000, PT ;  /* 0x010000006400780c */ /* 0x000fe20003f86070 */
[----:B------:R-:W-:Y:S01]  /*1f10*/  FADD.FTZ R217, R178, -R217 ;  /* 0x800000d9b2d97221 */ /* 0x000fe20000010000 */
[----:B------:R-:W-:Y:S01]  /*1f20*/  SEL R89, R81, RZ, P6 ;  /* 0x000000ff51597207 */ /* 0x000fe20003000000 */
[----:B------:R-:W-:Y:S01]  /*1f30*/  FFMA.FTZ R81, R152, R172, R65 ;  /* 0x000000ac98517223 */ /* 0x000fe20000010041 */
[----:B------:R-:W0:Y:S01]  /*1f40*/  LDC.64 R100, c[0x0][0x468] ;  /* 0x00011a00ff647b82 */ /* 0x000e220000000a00 */
[-CC-:B------:R-:W-:Y:S01]  /*1f50*/  FFMA.FTZ R200, R200, R90.reuse, R91.reuse ;  /* 0x0000005ac8c87223 */ /* 0x180fe2000001005b */
[-CC-:B------:R-:W-:Y:S01]  /*1f60*/  FFMA.FTZ R209, R209, R90.reuse, R91.reuse ;  /* 0x0000005ad1d17223 */ /* 0x180fe2000001005b */
[----:B------:R-:W-:Y:S01]  /*1f70*/  FFMA.FTZ R190, R190, R90, R91 ;  /* 0x0000005abebe7223 */ /* 0x000fe2000001005b */
[----:B------:R-:W-:Y:S01]  /*1f80*/  FFMA.FTZ R185, R152, R185, R58 ;  /* 0x000000b998b97223 */ /* 0x000fe2000001003a */
[----:B------:R-:W-:Y:S01]  /*1f90*/  SEL R96, R96, RZ, P2 ;  /* 0x000000ff60607207 */ /* 0x000fe20001000000 */
[----:B------:R-:W-:Y:S01]  /*1fa0*/  FMUL.FTZ R88, R175, UR4 ;  /* 0x00000004af587c20 */ /* 0x000fe20008410000 */
[----:B------:R-:W-:Y:S01]  /*1fb0*/  LOP3.LUT P2, RZ, R103, 0xff, RZ, 0xc0, !PT ;  /* 0x000000ff67ff7812 */ /* 0x000fe2000784c0ff */
[----:B------:R-:W-:Y:S01]  /*1fc0*/  FFMA.FTZ R217, R152, R217, R59 ;  /* 0x000000d998d97223 */ /* 0x000fe2000001003b */
[----:B------:R-:W-:Y:S01]  /*1fd0*/  FMUL.FTZ R81, R81, R158 ;  /* 0x0000009e51517220 */ /* 0x000fe20000410000 */
[-C--:B------:R-:W-:Y:S01]  /*1fe0*/  FFMA.FTZ R198, R198, R90.reuse, R91 ;  /* 0x0000005ac6c67223 */ /* 0x080fe2000001005b */
[----:B------:R-:W-:Y:S01]  /*1ff0*/  FADD.FTZ R177, R177, -R200 ;  /* 0x800000c8b1b17221 */ /* 0x000fe20000010000 */
[----:B------:R-:W-:Y:S01]  /*2000*/  FADD.FTZ R209, R174, -R209 ;  /* 0x800000d1aed17221 */ /* 0x000fe20000010000 */
[----:B------:R-:W-:Y:S01]  /*2010*/  FADD.FTZ R173, R173, -R190 ;  /* 0x800000beadad7221 */ /* 0x000fe20000010000 */
[-CC-:B------:R-:W-:Y:S01]  /*2020*/  FFMA.FTZ R199, R199, R90.reuse, R91.reuse ;  /* 0x0000005ac7c77223 */ /* 0x180fe2000001005b */
[-CC-:B------:R-:W-:Y:S01]  /*2030*/  FFMA.FTZ R179, R179, R90.reuse, R91.reuse ;  /* 0x0000005ab3b37223 */ /* 0x180fe2000001005b */
[-CC-:B------:R-:W-:Y:S01]  /*2040*/  FFMA.FTZ R180, R180, R90.reuse, R91.reuse ;  /* 0x0000005ab4b47223 */ /* 0x180fe2000001005b */
[----:B------:R-:W-:Y:S01]  /*2050*/  FFMA.FTZ R182, R182, R90, R91 ;  /* 0x0000005ab6b67223 */ /* 0x000fe2000001005b */
[-C--:B------:R-:W-:Y:S01]  /*2060*/  FMUL.FTZ R185, R185, R158.reuse ;  /* 0x0000009eb9b97220 */ /* 0x080fe20000410000 */
[----:B------:R-:W-:Y:S01]  /*2070*/  FMUL.FTZ R217, R217, R158 ;  /* 0x0000009ed9d97220 */ /* 0x000fe20000410000 */
[----:B------:R-:W-:Y:S01]  /*2080*/  SEL R88, R88, RZ, P2 ;  /* 0x000000ff58587207 */ /* 0x000fe20001000000 */
[----:B------:R-:W-:Y:S01]  /*2090*/  FMUL.FTZ R81, R81, UR4 ;  /* 0x0000000451517c20 */ /* 0x000fe20008410000 */
[----:B------:R-:W-:Y:S01]  /*20a0*/  FFMA.FTZ R177, R152, R177, R62 ;  /* 0x000000b198b17223 */ /* 0x000fe2000001003e */
[----:B------:R-:W-:Y:S01]  /*20b0*/  LOP3.LUT P2, RZ, R166, 0xff00, RZ, 0xc0, !PT ;  /* 0x0000ff00a6ff7812 */ /* 0x000fe2000784c0ff */
[C---:B------:R-:W-:Y:S01]  /*20c0*/  FFMA.FTZ R209, R152.reuse, R209, R63 ;  /* 0x000000d198d17223 */ /* 0x040fe2000001003f */
[----:B------:R-:W-:Y:S01]  /*20d0*/  FADD.FTZ R171, R171, -R198 ;  /* 0x800000c6abab7221 */ /* 0x000fe20000010000 */
[----:B------:R-:W-:Y:S01]  /*20e0*/  FFMA.FTZ R173, R152, R173, R64 ;  /* 0x000000ad98ad7223 */ /* 0x000fe20000010040 */
[-CC-:B------:R-:W-:Y:S01]  /*20f0*/  FFMA.FTZ R181, R181, R90.reuse, R91.reuse ;  /* 0x0000005ab5b57223 */ /* 0x180fe2000001005b */
[----:B------:R-:W-:Y:S01]  /*2100*/  FFMA.FTZ R102, R102, R90, R91 ;  /* 0x0000005a66667223 */ /* 0x000fe2000001005b */
[----:B------:R-:W-:Y:S01]  /*2110*/  FADD.FTZ R199, R170, -R199 ;  /* 0x800000c7aac77221 */ /* 0x000fe20000010000 */
[----:B------:R-:W-:Y:S01]  /*2120*/  FADD.FTZ R179, R168, -R179 ;  /* 0x800000b3a8b37221 */ /* 0x000fe20000010000 */
[----:B------:R-:W-:Y:S01]  /*2130*/  FADD.FTZ R180, R169, -R180 ;  /* 0x800000b4a9b47221 */ /* 0x000fe20000010000 */
[----:B------:R-:W-:Y:S01]  /*2140*/  FADD.FTZ R167, R167, -R182 ;  /* 0x800000b6a7a77221 */ /* 0x000fe20000010000 */
[----:B------:R-:W-:Y:S01]  /*2150*/  FMUL.FTZ R94, R185, UR4 ;  /* 0x00000004b95e7c20 */ /* 0x000fe20008410000 */
[----:B------:R-:W-:Y:S01]  /*2160*/  FMUL.FTZ R95, R217, UR4 ;  /* 0x00000004d95f7c20 */ /* 0x000fe20008410000 */
[-C--:B------:R-:W-:Y:S01]  /*2170*/  FMUL.FTZ R177, R177, R158.reuse ;  /* 0x0000009eb1b17220 */ /* 0x080fe20000410000 */
[-C--:B------:R-:W-:Y:S01]  /*2180*/  FMUL.FTZ R209, R209, R158.reuse ;  /* 0x0000009ed1d17220 */ /* 0x080fe20000410000 */
[C---:B------:R-:W-:Y:S01]  /*2190*/  FFMA.FTZ R171, R152.reuse, R171, R66 ;  /* 0x000000ab98ab7223 */ /* 0x040fe20000010042 */
[----:B------:R-:W-:Y:S01]  /*21a0*/  FMUL.FTZ R173, R173, R158 ;  /* 0x0000009eadad7220 */ /* 0x000fe20000410000 */
[----:B------:R-:W-:Y:S01]  /*21b0*/  SEL R85, R81, RZ, P2 ;  /* 0x000000ff51557207 */ /* 0x000fe20001000000 */
[C---:B------:R-:W-:Y:S01]  /*21c0*/  FFMA.FTZ R199, R152.reuse, R199, R67 ;  /* 0x000000c798c77223 */ /* 0x040fe20000010043 */
        /* <DEDUP_REMOVED lines=8> */
[----:B------:R-:W-:Y:S01]  /*2250*/  SEL R94, R94, RZ, P0 ;  /* 0x000000ff5e5e7207 */ /* 0x000fe20000000000 */
[----:B------:R-:W-:Y:S01]  /*2260*/  FMUL.FTZ R90, R177, UR4 ;  /* 0x00000004b15a7c20 */ /* 0x000fe20008410000 */
[----:B------:R-:W-:Y:S01]  /*2270*/  LOP3.LUT P5, RZ, R103, 0xff0000, RZ, 0xc0, !PT ;  /* 0x00ff000067ff7812 */ /* 0x000fe200078ac0ff */
[----:B------:R-:W-:Y:S01]  /*2280*/  FMUL.FTZ R91, R209, UR4 ;  /* 0x00000004d15b7c20 */ /* 0x000fe20008410000 */
[----:B------:R-:W-:Y:S01]  /*2290*/  ISETP.GE.U32.AND P0, PT, R103, 0x1000000, PT ;  /* 0x010000006700780c */ /* 0x000fe20003f06070 */
[-C--:B------:R-:W-:Y:S01]  /*22a0*/  FMUL.FTZ R171, R171, R158.reuse ;  /* 0x0000009eabab7220 */ /* 0x080fe20000410000 */
[----:B------:R-:W-:Y:S01]  /*22b0*/  SEL R95, R95, RZ, P4 ;  /* 0x000000ff5f5f7207 */ /* 0x000fe20002000000 */
[----:B------:R-:W-:Y:S01]  /*22c0*/  FMUL.FTZ R84, R173, UR4 ;  /* 0x00000004ad547c20 */ /* 0x000fe20008410000 */
[----:B------:R-:W-:Y:S01]  /*22d0*/  LOP3.LUT P4, RZ, R166, 0xff, RZ, 0xc0, !PT ;  /* 0x000000ffa6ff7812 */ /* 0x000fe2000788c0ff */
        /* <DEDUP_REMOVED lines=10> */
[----:B------:R-:W-:Y:S01]  /*2380*/  LOP3.LUT P6, RZ, R166, 0xff0000, RZ, 0xc0, !PT ;  /* 0x00ff0000a6ff7812 */ /* 0x000fe200078cc0ff */
[----:B------:R-:W-:Y:S01]  /*2390*/  FMUL.FTZ R87, R199, UR4 ;  /* 0x00000004c7577c20 */ /* 0x000fe20008410000 */
[----:B------:R-:W-:Y:S01]  /*23a0*/  SEL R90, R90, RZ, P5 ;  /* 0x000000ff5a5a7207 */ /* 0x000fe20002800000 */
[----:B------:R-:W-:Y:S01]  /*23b0*/  FMUL.FTZ R80, R179, UR4 ;  /* 0x00000004b3507c20 */ /* 0x000fe20008410000 */
[----:B------:R-:W-:Y:S01]  /*23c0*/  SEL R91, R91, RZ, P0 ;  /* 0x000000ff5b5b7207 */ /* 0x000fe20000000000 */
[----:B------:R-:W-:Y:S01]  /*23d0*/  FMUL.FTZ R81, R81, UR4 ;  /* 0x0000000451517c20 */ /* 0x000fe20008410000 */
[----:B------:R-:W-:Y:S01]  /*23e0*/  SEL R84, R84, RZ, P4 ;  /* 0x000000ff54547207 */ /* 0x000fe20002000000 */
[----:B------:R-:W-:Y:S01]  /*23f0*/  FMUL.FTZ R82, R167, UR4 ;  /* 0x00000004a7527c20 */ /* 0x000fe20008410000 */
[-C--:B------:R-:W-:Y:S01]  /*2400*/  FMUL.FTZ R181, R181, R158.reuse ;  /* 0x0000009eb5b57220 */ /* 0x080fe20000410000 */
[-C--:B------:R-:W-:Y:S01]  /*2410*/  FMUL.FTZ R102, R83, R158.reuse ;  /* 0x0000009e53667220 */ /* 0x080fe20000410000 */
[-C--:B------:R-:W-:Y:S01]  /*2420*/  FMUL.FTZ R103, R103, R158.reuse ;  /* 0x0000009e67677220 */ /* 0x080fe20000410000 */
[-C--:B------:R-:W-:Y:S01]  /*2430*/  FMUL.FTZ R112, R105, R158.reuse ;  /* 0x0000009e69707220 */ /* 0x080fe20000410000 */
[----:B------:R-:W-:Y:S01]  /*2440*/  ISETP.GE.U32.AND P5, PT, R166, 0x1000000, PT ;  /* 0x01000000a600780c */ /* 0x000fe20003fa6070 */
[----:B------:R-:W-:Y:S01]  /*2450*/  FMUL.FTZ R158, R107, R158 ;  /* 0x0000009e6b9e7220 */ /* 0x000fe20000410000 */
[----:B------:R-:W-:Y:S01]  /*2460*/  LOP3.LUT P0, RZ, R165, 0xff, RZ, 0xc0, !PT ;  /* 0x000000ffa5ff7812 */ /* 0x000fe2000780c0ff */
[----:B0-----:R-:W-:Y:S01]  /*2470*/  IMAD.WIDE.U32 R104, R157, 0x10, R100 ;  /* 0x000000109d687825 */ /* 0x001fe200078e0064 */
[----:B------:R-:W-:-:S03]  /*2480*/  LOP3.LUT P4, RZ, R165, 0xff00, RZ, 0xc0, !PT ;  /* 0x0000ff00a5ff7812 */ /* 0x000fc6000788c0ff */
[----:B------:R-:W-:Y:S01]  /*2490*/  FMUL.FTZ R83, R181, UR4 ;  /* 0x00000004b5537c20 */ /* 0x000fe20008410000 */
[----:B------:R-:W-:Y:S01]  /*24a0*/  LOP3.LUT P2, RZ, R165, 0xff0000, RZ, 0xc0, !PT ;  /* 0x00ff0000a5ff7812 */ /* 0x000fe2000784c0ff */
[--C-:B------:R-:W-:Y:S01]  /*24b0*/  IMAD.WIDE.U32 R106, R155, 0x10, R100.reuse ;  /* 0x000000109b6a7825 */ /* 0x100fe200078e0064 */
[----:B------:R-:W-:Y:S01]  /*24c0*/  SEL R86, R86, RZ, P6 ;  /* 0x000000ff56567207 */ /* 0x000fe20003000000 */
[----:B------:R0:W-:Y:S01]  /*24d0*/  STG.E.128 desc[UR6][R104.64], R96 ;  /* 0x0000006068007986 */ /* 0x0001e2000c101d06 */
[----:B------:R-:W-:Y:S01]  /*24e0*/  ISETP.GE.U32.AND P6, PT, R165, 0x1000000, PT ;  /* 0x01000000a500780c */ /* 0x000fe20003fc6070 */
[--C-:B------:R-:W-:Y:S01]  /*24f0*/  IMAD.WIDE.U32 R156, R156, 0x10, R100.reuse ;  /* 0x000000109c9c7825 */ /* 0x100fe200078e0064 */
[----:B------:R-:W-:Y:S02]  /*2500*/  SEL R87, R87, RZ, P5 ;  /* 0x000000ff57577207 */ /* 0x000fe40002800000 */
[----:B------:R-:W-:Y:S01]  /*2510*/  SEL R80, R80, RZ, P0 ;  /* 0x000000ff50507207 */ /* 0x000fe20000000000 */
[--C-:B------:R-:W-:Y:S01]  /*2520*/  IMAD.WIDE.U32 R154, R154, 0x10, R100.reuse ;  /* 0x000000109a9a7825 */ /* 0x100fe200078e0064 */
[----:B------:R-:W-:Y:S01]  /*2530*/  SEL R81, R81, RZ, P4 ;  /* 0x000000ff51517207 */ /* 0x000fe20002000000 */
[----:B------:R0:W-:Y:S01]  /*2540*/  STG.E.128 desc[UR6][R156.64], R92 ;  /* 0x0000005c9c007986 */ /* 0x0001e2000c101d06 */
[----:B------:R-:W-:Y:S01]  /*2550*/  SEL R82, R82, RZ, P2 ;  /* 0x000000ff52527207 */ /* 0x000fe20001000000 */
[--C-:B------:R-:W-:Y:S01]  /*2560*/  IMAD.WIDE.U32 R108, R153, 0x10, R100.reuse ;  /* 0x00000010996c7825 */ /* 0x100fe200078e0064 */
[C---:B------:R-:W-:Y:S01]  /*2570*/  LOP3.LUT P5, RZ, R159.reuse, 0xff, RZ, 0xc0, !PT ;  /* 0x000000ff9fff7812 */ /* 0x040fe200078ac0ff */
[----:B------:R0:W-:Y:S01]  /*2580*/  STG.E.128 desc[UR6][R106.64], R88 ;  /* 0x000000586a007986 */ /* 0x0001e2000c101d06 */
[----:B------:R-:W-:Y:S01]  /*2590*/  LOP3.LUT P0, RZ, R159, 0xff00, RZ, 0xc0, !PT ;  /* 0x0000ff009fff7812 */ /* 0x000fe2000780c0ff */
[----:B------:R-:W-:-:S04]  /*25a0*/  IMAD.WIDE.U32 R110, R151, 0x10, R100 ;  /* 0x00000010976e7825 */ /* 0x000fc800078e0064 */
[----:B------:R-:W-:Y:S01]  /*25b0*/  FMUL.FTZ R100, R102, UR4 ;  /* 0x0000000466647c20 */ /* 0x000fe20008410000 */
[----:B------:R-:W-:Y:S01]  /*25c0*/  FMUL.FTZ R101, R103, UR4 ;  /* 0x0000000467657c20 */ /* 0x000fe20008410000 */
[----:B------:R-:W-:Y:S01]  /*25d0*/  FMUL.FTZ R102, R112, UR4 ;  /* 0x0000000470667c20 */ /* 0x000fe20008410000 */
[----:B------:R-:W-:Y:S01]  /*25e0*/  FMUL.FTZ R103, R158, UR4 ;  /* 0x000000049e677c20 */ /* 0x000fe20008410000 */
[C---:B------:R-:W-:Y:S01]  /*25f0*/  LOP3.LUT P4, RZ, R159.reuse, 0xff0000, RZ, 0xc0, !PT ;  /* 0x00ff00009fff7812 */ /* 0x040fe2000788c0ff */
[----:B------:R0:W-:Y:S01]  /*2600*/  STG.E.128 desc[UR6][R154.64], R84 ;  /* 0x000000549a007986 */ /* 0x0001e2000c101d06 */
[----:B------:R-:W-:Y:S02]  /*2610*/  ISETP.GE.U32.AND P2, PT, R159, 0x1000000, PT ;  /* 0x010000009f00780c */ /* 0x000fe40003f46070 */
[----:B------:R-:W-:Y:S02]  /*2620*/  SEL R83, R83, RZ, P6 ;  /* 0x000000ff53537207 */ /* 0x000fe40003000000 */
[----:B------:R-:W-:-:S02]  /*2630*/  SEL R100, R100, RZ, P5 ;  /* 0x000000ff64647207 */ /* 0x000fc40002800000 */
[----:B------:R-:W-:Y:S01]  /*2640*/  SEL R101, R101, RZ, P0 ;  /* 0x000000ff65657207 */ /* 0x000fe20000000000 */
[----:B------:R0:W-:Y:S01]  /*2650*/  STG.E.128 desc[UR6][R108.64], R80 ;  /* 0x000000506c007986 */ /* 0x0001e2000c101d06 */
[----:B------:R-:W-:Y:S02]  /*2660*/  SEL R102, R102, RZ, P4 ;  /* 0x000000ff66667207 */ /* 0x000fe40002000000 */
[----:B------:R-:W-:-:S05]  /*2670*/  SEL R103, R103, RZ, P2 ;  /* 0x000000ff67677207 */ /* 0x000fca0001000000 */
[----:B------:R0:W-:Y:S01]  /*2680*/  STG.E.128 desc[UR6][R110.64], R100 ;  /* 0x000000646e007986 */ /* 0x0001e2000c101d06 */
[----:B------:R-:W-:Y:S05]  /*2690*/  BRA `(.L_x_8950) ;  /* 0x0000002400007947 */ /* 0x000fea0003800000 */
.L_x_8949:
[-CC-:B------:R-:W-:Y:S01]  /*26a0*/  FFMA.FTZ R96, R96, R90.reuse, R91.reuse ;  /* 0x0000005a60607223 */ /* 0x180fe2000001005b */
[-CC-:B------:R-:W-:Y:S01]  /*26b0*/  FFMA.FTZ R213, R213, R90.reuse, R91.reuse ;  /* 0x0000005ad5d57223 */ /* 0x180fe2000001005b */
[-C--:B------:R-:W-:Y:S01]  /*26c0*/  FFMA.FTZ R211, R211, R90.reuse, R91 ;  /* 0x0000005ad3d37223 */ /* 0x080fe2000001005b */
[----:B-----5:R-:W-:Y:S01]  /*26d0*/  LOP3.LUT P5, RZ, R101, 0xff, RZ, 0xc0, !PT ;  /* 0x000000ff65ff7812 */ /* 0x020fe200078ac0ff */
[----:B------:R-:W-:Y:S01]  /*26e0*/  FADD.FTZ R201, R201, -R96 ;  /* 0x80000060c9c97221 */ /* 0x000fe20000010000 */
[----:B------:R-:W-:Y:S01]  /*26f0*/  FADD.FTZ R213, R188, -R213 ;  /* 0x800000d5bcd57221 */ /* 0x000fe20000010000 */
[----:B------:R-:W-:Y:S01]  /*2700*/  FADD.FTZ R186, R186, -R211 ;  /* 0x800000d3baba7221 */ /* 0x000fe20000010000 */
[-CC-:B------:R-:W-:Y:S01]  /*2710*/  FFMA.FTZ R202, R202, R90.reuse, R91.reuse ;  /* 0x0000005acaca7223 */ /* 0x180fe2000001005b */
[C---:B------:R-:W-:Y:S01]  /*2720*/  FFMA.FTZ R76, R152.reuse, R201, R52 ;  /* 0x000000c9984c7223 */ /* 0x040fe20000010034 */
[----:B------:R-:W-:Y:S01]  /*2730*/  FFMA.FTZ R215, R215, R90, R91 ;  /* 0x0000005ad7d77223 */ /* 0x000fe2000001005b */
[----:B------:R-:W-:Y:S01]  /*2740*/  FFMA.FTZ R77, R152, R186, R53 ;  /* 0x000000ba984d7223 */ /* 0x000fe20000010035 */
[----:B------:R-:W-:Y:S01]  /*2750*/  FADD.FTZ R185, R185, -R202 ;  /* 0x800000cab9b97221 */ /* 0x000fe20000010000 */
[----:B------:R-:W-:Y:S01]  /*2760*/  FMUL.FTZ R78, R76, R158 ;  /* 0x0000009e4c4e7220 */ /* 0x000fe20000410000 */
[--C-:B------:R-:W-:Y:S01]  /*2770*/  FFMA.FTZ R196, R196, R90, R91.reuse ;  /* 0x0000005ac4c47223 */ /* 0x100fe2000001005b */
[----:B------:R-:W-:Y:S01]  /*2780*/  FMUL.FTZ R79, R77, R158 ;  /* 0x0000009e4d4f7220 */ /* 0x000fe20000410000 */
[-CC-:B------:R-:W-:Y:S01]  /*2790*/  FFMA.FTZ R122, R98, R90.reuse, R91.reuse ;  /* 0x0000005a627a7223 */ /* 0x180fe2000001005b */
[----:B------:R-:W-:Y:S01]  /*27a0*/  FMUL.FTZ R78, R78, UR4 ;  /* 0x000000044e4e7c20 */ /* 0x000fe20008410000 */
[----:B------:R-:W-:Y:S01]  /*27b0*/  LOP3.LUT P4, RZ, R101, 0xff0000, RZ, 0xc0, !PT ;  /* 0x00ff000065ff7812 */ /* 0x000fe2000788c0ff */
[----:B------:R-:W-:Y:S01]  /*27c0*/  FMUL.FTZ R79, R79, UR4 ;  /* 0x000000044f4f7c20 */ /* 0x000fe20008410000 */
[-C--:B------:R-:W-:Y:S01]  /*27d0*/  FFMA.FTZ R207, R207, R90.reuse, R91 ;  /* 0x0000005acfcf7223 */ /* 0x080fe2000001005b */
[----:B------:R-:W-:Y:S01]  /*27e0*/  LOP3.LUT P0, RZ, R101, 0xff00, RZ, 0xc0, !PT ;  /* 0x0000ff0065ff7812 */ /* 0x000fe2000780c0ff */
[----:B------:R-:W-:Y:S01]  /*27f0*/  FFMA.FTZ R98, R152, R185, R58 ;  /* 0x000000b998627223 */ /* 0x000fe2000001003a */
[----:B------:R-:W-:Y:S01]  /*2800*/  SEL R92, R78, RZ, P5 ;  /* 0x000000ff4e5c7207 */ /* 0x000fe20002800000 */
[----:B------:R-:W-:Y:S01]  /*2810*/  FFMA.FTZ R78, R152, R213, R54 ;  /* 0x000000d5984e7223 */ /* 0x000fe20000010036 */
[----:B------:R-:W-:Y:S01]  /*2820*/  FADD.FTZ R192, R192, -R215 ;  /* 0x800000d7c0c07221 */ /* 0x000fe20000010000 */
[----:B------:R-:W-:Y:S01]  /*2830*/  FFMA.FTZ R217, R217, R90, R91 ;  /* 0x0000005ad9d97223 */ /* 0x000fe2000001005b */
[----:B------:R-:W-:Y:S01]  /*2840*/  FADD.FTZ R183, R183, -R196 ;  /* 0x800000c4b7b77221 */ /* 0x000fe20000010000 */
[----:B------:R-:W-:Y:S01]  /*2850*/  FMUL.FTZ R80, R78, R158 ;  /* 0x0000009e4e507220 */ /* 0x000fe20000410000 */
[----:B------:R-:W-:Y:S01]  /*2860*/  FADD.FTZ R184, R184, -R207 ;  /* 0x800000cfb8b87221 */ /* 0x000fe20000010000 */
[----:B------:R-:W-:Y:S01]  /*2870*/  SEL R93, R79, RZ, P0 ;  /* 0x000000ff4f5d7207 */ /* 0x000fe20000000000 */
[----:B------:R-:W-:Y:S01]  /*2880*/  FFMA.FTZ R87, R99, R90, R91 ;  /* 0x0000005a63577223 */ /* 0x000fe2000001005b */
[----:B------:R-:W-:Y:S01]  /*2890*/  FMUL.FTZ R80, R80, UR4 ;  /* 0x0000000450507c20 */ /* 0x000fe20008410000 */
[C---:B------:R-:W-:Y:S01]  /*28a0*/  FFMA.FTZ R79, R152.reuse, R192, R55 ;  /* 0x000000c0984f7223 */ /* 0x040fe20000010037 */
[----:B------:R-:W-:Y:S01]  /*28b0*/  FFMA.FTZ R96, R152, R183, R56 ;  /* 0x000000b798607223 */ /* 0x000fe20000010038 */
[----:B------:R-:W-:Y:S01]  /*28c0*/  FADD.FTZ R99, R178, -R217 ;  /* 0x800000d9b2637221 */ /* 0x000fe20000010000 */
[--C-:B------:R-:W-:Y:S01]  /*28d0*/  FFMA.FTZ R194, R194, R90, R91.reuse ;  /* 0x0000005ac2c27223 */ /* 0x100fe2000001005b */
[----:B------:R-:W-:Y:S01]  /*28e0*/  SEL R94, R80, RZ, P4 ;  /* 0x000000ff505e7207 */ /* 0x000fe20002000000 */
[----:B------:R-:W-:Y:S01]  /*28f0*/  FMUL.FTZ R80, R98, R158 ;  /* 0x0000009e62507220 */ /* 0x000fe20000410000 */
[-CC-:B------:R-:W-:Y:S01]  /*2900*/  FFMA.FTZ R121, R97, R90.reuse, R91.reuse ;  /* 0x0000005a61797223 */ /* 0x180fe2000001005b */
[----:B------:R-:W-:Y:S01]  /*2910*/  FFMA.FTZ R205, R205, R90, R91 ;  /* 0x0000005acdcd7223 */ /* 0x000fe2000001005b */
[----:B------:R-:W-:Y:S01]  /*2920*/  FFMA.FTZ R97, R152, R184, R57 ;  /* 0x000000b898617223 */ /* 0x000fe20000010039 */
[----:B------:R-:W-:Y:S01]  /*2930*/  FMUL.FTZ R80, R80, UR4 ;  /* 0x0000000450507c20 */ /* 0x000fe20008410000 */
[----:B------:R-:W-:Y:S01]  /*2940*/  LOP3.LUT P0, RZ, R100, 0xff0000, RZ, 0xc0, !PT ;  /* 0x00ff000064ff7812 */ /* 0x000fe2000780c0ff */
[-C--:B------:R-:W-:Y:S01]  /*2950*/  FMUL.FTZ R81, R79, R158.reuse ;  /* 0x0000009e4f517220 */ /* 0x080fe20000410000 */
[----:B------:R-:W-:Y:S01]  /*2960*/  FMUL.FTZ R82, R96, R158 ;  /* 0x0000009e60527220 */ /* 0x000fe20000410000 */
[----:B------:R-:W-:Y:S01]  /*2970*/  FFMA.FTZ R99, R152, R99, R59 ;  /* 0x0000006398637223 */ /* 0x000fe2000001003b */
[----:B------:R-:W-:Y:S01]  /*2980*/  FADD.FTZ R175, R175, -R194 ;  /* 0x800000c2afaf7221 */ /* 0x000fe20000010000 */
[-CC-:B------:R-:W-:Y:S01]  /*2990*/  FFMA.FTZ R200, R200, R90.reuse, R91.reuse ;  /* 0x0000005ac8c87223 */ /* 0x180fe2000001005b */
[----:B------:R-:W-:Y:S01]  /*29a0*/  FFMA.FTZ R120, R102, R90, R91 ;  /* 0x0000005a66787223 */ /* 0x000fe2000001005b */
[-C--:B------:R-:W-:Y:S01]  /*29b0*/  FMUL.FTZ R83, R97, R158.reuse ;  /* 0x0000009e61537220 */ /* 0x080fe20000410000 */
[----:B------:R-:W-:Y:S01]  /*29c0*/  FADD.FTZ R176, R176, -R205 ;  /* 0x800000cdb0b07221 */ /* 0x000fe20000010000 */
[----:B------:R-:W-:Y:S01]  /*29d0*/  FMUL.FTZ R81, R81, UR4 ;  /* 0x0000000451517c20 */ /* 0x000fe20008410000 */
[----:B------:R-:W-:Y:S01]  /*29e0*/  SEL R102, R80, RZ, P0 ;  /* 0x000000ff50667207 */ /* 0x000fe20000000000 */
[----:B------:R-:W-:Y:S01]  /*29f0*/  FMUL.FTZ R82, R82, UR4 ;  /* 0x0000000452527c20 */ /* 0x000fe20008410000 */
[----:B------:R-:W-:Y:S01]  /*2a00*/  ISETP.GE.U32.AND P2, PT, R101, 0x1000000, PT ;  /* 0x010000006500780c */ /* 0x000fe20003f46070 */
[----:B------:R-:W-:Y:S01]  /*2a10*/  FMUL.FTZ R80, R99, R158 ;  /* 0x0000009e63507220 */ /* 0x000fe20000410000 */
[----:B------:R-:W-:Y:S01]  /*2a20*/  LOP3.LUT P6, RZ, R100, 0xff, RZ, 0xc0, !PT ;  /* 0x000000ff64ff7812 */ /* 0x000fe200078cc0ff */
[C---:B------:R-:W-:Y:S01]  /*2a30*/  FFMA.FTZ R104, R152.reuse, R175, R60 ;  /* 0x000000af98687223 */ /* 0x040fe2000001003c */
[----:B------:R-:W-:Y:S01]  /*2a40*/  FMUL.FTZ R83, R83, UR4 ;  /* 0x0000000453537c20 */ /* 0x000fe20008410000 */
[----:B------:R-:W-:Y:S01]  /*2a50*/  FADD.FTZ R177, R177, -R200 ;  /* 0x800000c8b1b17221 */ /* 0x000fe20000010000 */
[----:B------:R-:W-:Y:S01]  /*2a60*/  FFMA.FTZ R105, R152, R176, R61 ;  /* 0x000000b098697223 */ /* 0x000fe2000001003d */
[-CC-:B------:R-:W-:Y:S01]  /*2a70*/  FFMA.FTZ R209, R209, R90.reuse, R91.reuse ;  /* 0x0000005ad1d17223 */ /* 0x180fe2000001005b */
[----:B------:R-:W-:Y:S01]  /*2a80*/  LOP3.LUT P5, RZ, R100, 0xff00, RZ, 0xc0, !PT ;  /* 0x0000ff0064ff7812 */ /* 0x000fe200078ac0ff */
[-CC-:B------:R-:W-:Y:S01]  /*2a90*/  FFMA.FTZ R190, R190, R90.reuse, R91.reuse ;  /* 0x0000005abebe7223 */ /* 0x180fe2000001005b */
[-CC-:B------:R-:W-:Y:S01]  /*2aa0*/  FFMA.FTZ R203, R203, R90.reuse, R91.reuse ;  /* 0x0000005acbcb7223 */ /* 0x180fe2000001005b */
[----:B------:R-:W-:Y:S01]  /*2ab0*/  ISETP.GE.U32.AND P4, PT, R100, 0x1000000, PT ;  /* 0x010000006400780c */ /* 0x000fe20003f86070 */
[----:B------:R-:W-:Y:S01]  /*2ac0*/  FMUL.FTZ R80, R80, UR4 ;  /* 0x0000000450507c20 */ /* 0x000fe20008410000 */
[----:B------:R-:W-:Y:S01]  /*2ad0*/  SEL R95, R81, RZ, P2 ;  /* 0x000000ff515f7207 */ /* 0x000fe20001000000 */
[----:B------:R-:W-:Y:S01]  /*2ae0*/  FFMA.FTZ R198, R198, R90, R91 ;  /* 0x0000005ac6c67223 */ /* 0x000fe2000001005b */
[----:B------:R-:W-:Y:S01]  /*2af0*/  SEL R100, R82, RZ, P6 ;  /* 0x000000ff52647207 */ /* 0x000fe20003000000 */
[-C--:B------:R-:W-:Y:S01]  /*2b00*/  FMUL.FTZ R81, R104, R158.reuse ;  /* 0x0000009e68517220 */ /* 0x080fe20000410000 */
[-C--:B------:R-:W-:Y:S01]  /*2b10*/  FMUL.FTZ R82, R105, R158.reuse ;  /* 0x0000009e69527220 */ /* 0x080fe20000410000 */
[----:B------:R-:W-:Y:S01]  /*2b20*/  FFMA.FTZ R106, R152, R177, R62 ;  /* 0x000000b1986a7223 */ /* 0x000fe2000001003e */
[----:B------:R-:W-:Y:S01]  /*2b30*/  SEL R101, R83, RZ, P5 ;  /* 0x000000ff53657207 */ /* 0x000fe20002800000 */
[----:B------:R-:W-:Y:S01]  /*2b40*/  FADD.FTZ R174, R174, -R209 ;  /* 0x800000d1aeae7221 */ /* 0x000fe20000010000 */
[----:B------:R-:W-:Y:S01]  /*2b50*/  LOP3.LUT P2, RZ, R103, 0xff, RZ, 0xc0, !PT ;  /* 0x000000ff67ff7812 */ /* 0x000fe2000784c0ff */
[----:B------:R-:W-:Y:S01]  /*2b60*/  FADD.FTZ R173, R173, -R190 ;  /* 0x800000beadad7221 */ /* 0x000fe20000010000 */
[C---:B------:R-:W-:Y:S01]  /*2b70*/  LOP3.LUT P6, RZ, R103.reuse, 0xff00, RZ, 0xc0, !PT ;  /* 0x0000ff0067ff7812 */ /* 0x040fe200078cc0ff */
[----:B------:R-:W-:Y:S01]  /*2b80*/  FADD.FTZ R172, R172, -R203 ;  /* 0x800000cbacac7221 */ /* 0x000fe20000010000 */
[----:B------:R-:W-:Y:S01]  /*2b90*/  LOP3.LUT P5, RZ, R103, 0xff0000, RZ, 0xc0, !PT ;  /* 0x00ff000067ff7812 */ /* 0x000fe200078ac0ff */
[----:B------:R-:W-:Y:S01]  /*2ba0*/  FMUL.FTZ R81, R81, UR4 ;  /* 0x0000000451517c20 */ /* 0x000fe20008410000 */
[----:B------:R-:W-:Y:S01]  /*2bb0*/  ISETP.GE.U32.AND P0, PT, R103, 0x1000000, PT ;  /* 0x010000006700780c */ /* 0x000fe20003f06070 */
[----:B------:R-:W-:Y:S01]  /*2bc0*/  FADD.FTZ R171, R171, -R198 ;  /* 0x800000c6abab7221 */ /* 0x000fe20000010000 */
[----:B------:R-:W-:Y:S01]  /*2bd0*/  SEL R103, R80, RZ, P4 ;  /* 0x000000ff50677207 */ /* 0x000fe20002000000 */
[----:B------:R-:W-:Y:S01]  /*2be0*/  FMUL.FTZ R82, R82, UR4 ;  /* 0x0000000452527c20 */ /* 0x000fe20008410000 */
[----:B------:R-:W-:Y:S01]  /*2bf0*/  FMUL.FTZ R80, R106, R158 ;  /* 0x0000009e6a507220 */ /* 0x000fe20000410000 */
[----:B------:R-:W0:Y:S01]  /*2c00*/  LDC.64 R116, c[0x0][0x478] ;  /* 0x00011e00ff747b82 */ /* 0x000e220000000a00 */
[C---:B------:R-:W-:Y:S01]  /*2c10*/  FFMA.FTZ R107, R152.reuse, R174, R63 ;  /* 0x000000ae986b7223 */ /* 0x040fe2000001003f */
[C---:B------:R-:W-:Y:S01]  /*2c20*/  FFMA.FTZ R112, R152.reuse, R173, R64 ;  /* 0x000000ad98707223 */ /* 0x040fe20000010040 */
[C---:B------:R-:W-:Y:S01]  /*2c30*/  FFMA.FTZ R113, R152.reuse, R172, R65 ;  /* 0x000000ac98717223 */ /* 0x040fe20000010041 */
[----:B------:R-:W-:Y:S01]  /*2c40*/  FFMA.FTZ R114, R152, R171, R66 ;  /* 0x000000ab98727223 */ /* 0x000fe20000010042 */
[-CC-:B------:R-:W-:Y:S01]  /*2c50*/  FFMA.FTZ R199, R199, R90.reuse, R91.reuse ;  /* 0x0000005ac7c77223 */ /* 0x180fe2000001005b */
[-CC-:B------:R-:W-:Y:S01]  /*2c60*/  FFMA.FTZ R179, R179, R90.reuse, R91.reuse ;  /* 0x0000005ab3b37223 */ /* 0x180fe2000001005b */
[-CC-:B------:R-:W-:Y:S01]  /*2c70*/  FFMA.FTZ R180, R180, R90.reuse, R91.reuse ;  /* 0x0000005ab4b47223 */ /* 0x180fe2000001005b */
[----:B------:R-:W-:Y:S01]  /*2c80*/  FFMA.FTZ R182, R182, R90, R91 ;  /* 0x0000005ab6b67223 */ /* 0x000fe2000001005b */
[----:B------:R-:W-:Y:S01]  /*2c90*/  SEL R108, R81, RZ, P2 ;  /* 0x000000ff516c7207 */ /* 0x000fe20001000000 */
[----:B------:R-:W-:Y:S01]  /*2ca0*/  FMUL.FTZ R80, R80, UR4 ;  /* 0x0000000450507c20 */ /* 0x000fe20008410000 */
[----:B------:R-:W1:Y:S01]  /*2cb0*/  LDC.64 R118, c[0x0][0x468] ;  /* 0x00011a00ff767b82 */ /* 0x000e620000000a00 */
[----:B------:R-:W-:Y:S01]  /*2cc0*/  SEL R109, R82, RZ, P6 ;  /* 0x000000ff526d7207 */ /* 0x000fe20003000000 */
[-C--:B------:R-:W-:Y:S01]  /*2cd0*/  FMUL.FTZ R81, R107, R158.reuse ;  /* 0x0000009e6b517220 */ /* 0x080fe20000410000 */
[-C--:B------:R-:W-:Y:S01]  /*2ce0*/  FMUL.FTZ R82, R112, R158.reuse ;  /* 0x0000009e70527220 */ /* 0x080fe20000410000 */
[-C--:B------:R-:W-:Y:S01]  /*2cf0*/  FMUL.FTZ R83, R113, R158.reuse ;  /* 0x0000009e71537220 */ /* 0x080fe20000410000 */
[----:B------:R-:W-:Y:S01]  /*2d00*/  FMUL.FTZ R84, R114, R158 ;  /* 0x0000009e72547220 */ /* 0x000fe20000410000 */
[----:B------:R-:W-:Y:S01]  /*2d10*/  FADD.FTZ R115, R170, -R199 ;  /* 0x800000c7aa737221 */ /* 0x000fe20000010000 */
[----:B------:R-:W-:Y:S01]  /*2d20*/  FADD.FTZ R179, R168, -R179 ;  /* 0x800000b3a8b37221 */ /* 0x000fe20000010000 */
[----:B------:R-:W-:Y:S01]  /*2d30*/  FADD.FTZ R180, R169, -R180 ;  /* 0x800000b4a9b47221 */ /* 0x000fe20000010000 */
[----:B------:R-:W-:Y:S01]  /*2d40*/  FADD.FTZ R167, R167, -R182 ;  /* 0x800000b6a7a77221 */ /* 0x000fe20000010000 */
[----:B------:R-:W-:Y:S01]  /*2d50*/  FMUL.FTZ R81, R81, UR4 ;  /* 0x0000000451517c20 */ /* 0x000fe20008410000 */
[----:B------:R-:W-:Y:S01]  /*2d60*/  SEL R110, R80, RZ, P5 ;  /* 0x000000ff506e7207 */ /* 0x000fe20002800000 */
[----:B------:R-:W-:Y:S01]  /*2d70*/  FMUL.FTZ R80, R82, UR4 ;  /* 0x0000000452507c20 */ /* 0x000fe20008410000 */
[----:B------:R-:W-:Y:S01]  /*2d80*/  FMUL.FTZ R83, R83, UR4 ;  /* 0x0000000453537c20 */ /* 0x000fe20008410000 */
[----:B------:R-:W-:Y:S01]  /*2d90*/  LOP3.LUT P2, RZ, R166, 0xff00, RZ, 0xc0, !PT ;  /* 0x0000ff00a6ff7812 */ /* 0x000fe2000784c0ff */
[----:B------:R-:W-:Y:S01]  /*2da0*/  FMUL.FTZ R82, R84, UR4 ;  /* 0x0000000454527c20 */ /* 0x000fe20008410000 */
[C---:B------:R-:W-:Y:S01]  /*2db0*/  FFMA.FTZ R115, R152.reuse, R115, R67 ;  /* 0x0000007398737223 */ /* 0x040fe20000010043 */
[C---:B------:R-:W-:Y:S01]  /*2dc0*/  FFMA.FTZ R84, R152.reuse, R179, R68 ;  /* 0x000000b398547223 */ /* 0x040fe20000010044 */
[C---:B------:R-:W-:Y:S01]  /*2dd0*/  FFMA.FTZ R85, R152.reuse, R180, R69 ;  /* 0x000000b498557223 */ /* 0x040fe20000010045 */
[----:B------:R-:W-:Y:S01]  /*2de0*/  FFMA.FTZ R86, R152, R167, R70 ;  /* 0x000000a798567223 */ /* 0x000fe20000010046 */
[----:B------:R-:W-:Y:S01]  /*2df0*/  SEL R111, R81, RZ, P0 ;  /* 0x000000ff516f7207 */ /* 0x000fe20000000000 */
[----:B------:R-:W-:Y:S01]  /*2e00*/  FFMA.FTZ R181, R181, R90, R91 ;  /* 0x0000005ab5b57223 */ /* 0x000fe2000001005b */
[----:B------:R-:W-:Y:S01]  /*2e10*/  SEL R81, R83, RZ, P2 ;  /* 0x000000ff53517207 */ /* 0x000fe20001000000 */
[-C--:B------:R-:W-:Y:S01]  /*2e20*/  FMUL.FTZ R83, R115, R158.reuse ;  /* 0x0000009e73537220 */ /* 0x080fe20000410000 */
[----:B------:R-:W-:Y:S01]  /*2e30*/  LOP3.LUT P4, RZ, R166, 0xff, RZ, 0xc0, !PT ;  /* 0x000000ffa6ff7812 */ /* 0x000fe2000788c0ff */
[-C--:B------:R-:W-:Y:S01]  /*2e40*/  FMUL.FTZ R88, R84, R158.reuse ;  /* 0x0000009e54587220 */ /* 0x080fe20000410000 */
[-C--:B------:R-:W-:Y:S01]  /*2e50*/  FMUL.FTZ R89, R85, R158.reuse ;  /* 0x0000009e55597220 */ /* 0x080fe20000410000 */
[----:B------:R-:W-:Y:S01]  /*2e60*/  FMUL.FTZ R90, R86, R158 ;  /* 0x0000009e565a7220 */ /* 0x000fe20000410000 */
[----:B------:R-:W-:Y:S01]  /*2e70*/  SEL R80, R80, RZ, P4 ;  /* 0x000000ff50507207 */ /* 0x000fe20002000000 */
[----:B------:R-:W-:Y:S01]  /*2e80*/  FMUL.FTZ R83, R83, UR4 ;  /* 0x0000000453537c20 */ /* 0x000fe20008410000 */
[----:B------:R-:W-:Y:S01]  /*2e90*/  FMUL.FTZ R88, R88, UR4 ;  /* 0x0000000458587c20 */ /* 0x000fe20008410000 */
[----:B------:R-:W-:Y:S01]  /*2ea0*/  FMUL.FTZ R89, R89, UR4 ;  /* 0x0000000459597c20 */ /* 0x000fe20008410000 */
[----:B------:R-:W-:Y:S01]  /*2eb0*/  FMUL.FTZ R90, R90, UR4 ;  /* 0x000000045a5a7c20 */ /* 0x000fe20008410000 */
[----:B------:R-:W-:Y:S01]  /*2ec0*/  ISETP.GE.U32.AND P5, PT, R166, 0x1000000, PT ;  /* 0x01000000a600780c */ /* 0x000fe20003fa6070 */
[----:B0-----:R-:W-:Y:S01]  /*2ed0*/  IMAD.WIDE.U32 R124, R157, 0x10, R116 ;  /* 0x000000109d7c7825 */ /* 0x001fe200078e0074 */
[----:B------:R-:W-:-:S03]  /*2ee0*/  LOP3.LUT P0, RZ, R165, 0xff, RZ, 0xc0, !PT ;  /* 0x000000ffa5ff7812 */ /* 0x000fc6000780c0ff */
[----:B------:R-:W-:Y:S01]  /*2ef0*/  FADD.FTZ R181, R164, -R181 ;  /* 0x800000b5a4b57221 */ /* 0x000fe20000010000 */
[C---:B------:R-:W-:Y:S01]  /*2f00*/  LOP3.LUT P4, RZ, R165.reuse, 0xff00, RZ, 0xc0, !PT ;  /* 0x0000ff00a5ff7812 */ /* 0x040fe2000788c0ff */
[----:B------:R-:W-:Y:S01]  /*2f10*/  FADD.FTZ R91, R160, -R87 ;  /* 0x80000057a05b7221 */ /* 0x000fe20000010000 */
[----:B------:R-:W-:Y:S01]  /*2f20*/  LOP3.LUT P2, RZ, R165, 0xff0000, RZ, 0xc0, !PT ;  /* 0x00ff0000a5ff7812 */ /* 0x000fe2000784c0ff */
[----:B------:R-:W-:Y:S01]  /*2f30*/  FADD.FTZ R168, R161, -R120 ;  /* 0x80000078a1a87221 */ /* 0x000fe20000010000 */
[----:B------:R-:W-:Y:S01]  /*2f40*/  SEL R83, R83, RZ, P5 ;  /* 0x000000ff53537207 */ /* 0x000fe20002800000 */
[----:B------:R-:W-:Y:S01]  /*2f50*/  FADD.FTZ R170, R163, -R122 ;  /* 0x8000007aa3aa7221 */ /* 0x000fe20000010000 */
[----:B------:R-:W-:Y:S01]  /*2f60*/  SEL R88, R88, RZ, P0 ;  /* 0x000000ff58587207 */ /* 0x000fe20000000000 */
[----:B------:R0:W-:Y:S01]  /*2f70*/  STG.E.128 desc[UR6][R124.64], R76 ;  /* 0x0000004c7c007986 */ /* 0x0001e2000c101d06 */
[----:B------:R-:W-:Y:S01]  /*2f80*/  SEL R89, R89, RZ, P4 ;  /* 0x000000ff59597207 */ /* 0x000fe20002000000 */
[----:B------:R-:W-:Y:S01]  /*2f90*/  FFMA.FTZ R87, R152, R181, R71 ;  /* 0x000000b598577223 */ /* 0x000fe20000010047 */
[----:B------:R-:W-:Y:S01]  /*2fa0*/  SEL R90, R90, RZ, P2 ;  /* 0x000000ff5a5a7207 */ /* 0x000fe20001000000 */
[----:B------:R-:W-:Y:S01]  /*2fb0*/  IMAD.WIDE.U32 R122, R156, 0x10, R116 ;  /* 0x000000109c7a7825 */ /* 0x000fe200078e0074 */
[----:B------:R-:W-:-:S02]  /*2fc0*/  LOP3.LUT P5, RZ, R159, 0xff, RZ, 0xc0, !PT ;  /* 0x000000ff9fff7812 */ /* 0x000fc400078ac0ff */
[----:B------:R-:W-:Y:S01]  /*2fd0*/  LOP3.LUT P0, RZ, R159, 0xff00, RZ, 0xc0, !PT ;  /* 0x0000ff009fff7812 */ /* 0x000fe2000780c0ff */
[----:B------:R-:W-:Y:S01]  /*2fe0*/  IMAD.WIDE.U32 R126, R155, 0x10, R116 ;  /* 0x000000109b7e7825 */ /* 0x000fe200078e0074 */
[C---:B------:R-:W-:Y:S02]  /*2ff0*/  LOP3.LUT P4, RZ, R159.reuse, 0xff0000, RZ, 0xc0, !PT ;  /* 0x00ff00009fff7812 */ /* 0x040fe4000788c0ff */
[----:B------:R-:W-:Y:S01]  /*3000*/  ISETP.GE.U32.AND P2, PT, R159, 0x1000000, PT ;  /* 0x010000009f00780c */ /* 0x000fe20003f46070 */
[----:B------:R-:W-:Y:S01]  /*3010*/  FADD.FTZ R159, R162, -R121 ;  /* 0x80000079a29f7221 */ /* 0x000fe20000010000 */
[----:B-1----:R-:W-:Y:S01]  /*3020*/  IMAD.WIDE.U32 R162, R157, 0x10, R118 ;  /* 0x000000109da27825 */ /* 0x002fe200078e0076 */
[----:B------:R-:W-:-:S03]  /*3030*/  LOP3.LUT P6, RZ, R166, 0xff0000, RZ, 0xc0, !PT ;  /* 0x00ff0000a6ff7812 */ /* 0x000fc600078cc0ff */
[----:B------:R-:W-:-:S04]  /*3040*/  IMAD.WIDE.U32 R166, R155, 0x10, R118 ;  /* 0x000000109ba67825 */ /* 0x000fc800078e0076 */
[C---:B0-----:R-:W-:Y:S01]  /*3050*/  FFMA.FTZ R76, R152.reuse, R91, R72 ;  /* 0x0000005b984c7223 */ /* 0x041fe20000010048 */
[C---:B------:R-:W-:Y:S01]  /*3060*/  FFMA.FTZ R77, R152.reuse, R168, R73 ;  /* 0x000000a8984d7223 */ /* 0x040fe20000010049 */
[C---:B------:R-:W-:Y:S01]  /*3070*/  FFMA.FTZ R79, R152.reuse, R170, R75 ;  /* 0x000000aa984f7223 */ /* 0x040fe2000001004b */
[----:B------:R-:W-:Y:S01]  /*3080*/  FFMA.FTZ R78, R152, R159, R74 ;  /* 0x0000009f984e7223 */ /* 0x000fe2000001004a */
[----:B------:R0:W-:Y:S01]  /*3090*/  STG.E.128 desc[UR6][R162.64], R92 ;  /* 0x0000005ca2007986 */ /* 0x0001e2000c101d06 */
[----:B------:R-:W-:Y:S01]  /*30a0*/  FMUL.FTZ R91, R87, R158 ;  /* 0x0000009e575b7220 */ /* 0x000fe20000410000 */
[----:B------:R-:W-:Y:S01]  /*30b0*/  SEL R82, R82, RZ, P6 ;  /* 0x000000ff52527207 */ /* 0x000fe20003000000 */
[----:B------:R-:W-:Y:S01]  /*30c0*/  IMAD.WIDE.U32 R160, R154, 0x10, R116 ;  /* 0x000000109aa07825 */ /* 0x000fe200078e0074 */
[----:B------:R-:W-:-:S03]  /*30d0*/  ISETP.GE.U32.AND P6, PT, R165, 0x1000000, PT ;  /* 0x01000000a500780c */ /* 0x000fc60003fc6070 */
[----:B------:R-:W-:Y:S01]  /*30e0*/  FMUL.FTZ R91, R91, UR4 ;  /* 0x000000045b5b7c20 */ /* 0x000fe20008410000 */
[----:B------:R1:W-:Y:S01]  /*30f0*/  STG.E.128 desc[UR6][R122.64], R96 ;  /* 0x000000607a007986 */ /* 0x0003e2000c101d06 */
[----:B------:R-:W-:-:S03]  /*3100*/  IMAD.WIDE.U32 R164, R156, 0x10, R118 ;  /* 0x000000109ca47825 */ /* 0x000fc600078e0076 */
[----:B------:R-:W-:Y:S01]  /*3110*/  SEL R91, R91, RZ, P6 ;  /* 0x000000ff5b5b7207 */ /* 0x000fe20003000000 */
[----:B------:R-:W-:Y:S01]  /*3120*/  IMAD.WIDE.U32 R154, R154, 0x10, R118 ;  /* 0x000000109a9a7825 */ /* 0x000fe200078e0076 */
[----:B------:R1:W-:Y:S03]  /*3130*/  STG.E.128 desc[UR6][R164.64], R100 ;  /* 0x00000064a4007986 */ /* 0x0003e6000c101d06 */
[----:B------:R-:W-:Y:S01]  /*3140*/  IMAD.WIDE.U32 R120, R153, 0x10, R116 ;  /* 0x0000001099787825 */ /* 0x000fe200078e0074 */
[----:B------:R1:W-:Y:S03]  /*3150*/  STG.E.128 desc[UR6][R126.64], R104 ;  /* 0x000000687e007986 */ /* 0x0003e6000c101d06 */
[-C--:B0-----:R-:W-:Y:S01]  /*3160*/  FMUL.FTZ R92, R76, R158.reuse ;  /* 0x0000009e4c5c7220 */ /* 0x081fe20000410000 */
[-C--:B------:R-:W-:Y:S01]  /*3170*/  FMUL.FTZ R93, R77, R158.reuse ;  /* 0x0000009e4d5d7220 */ /* 0x080fe20000410000 */
[-C--:B------:R-:W-:Y:S01]  /*3180*/  FMUL.FTZ R94, R79, R158.reuse ;  /* 0x0000009e4f5e7220 */ /* 0x080fe20000410000 */
[----:B------:R-:W-:Y:S01]  /*3190*/  FMUL.FTZ R158, R78, R158 ;  /* 0x0000009e4e9e7220 */ /* 0x000fe20000410000 */
[----:B------:R-:W-:Y:S01]  /*31a0*/  FMUL.FTZ R92, R92, UR4 ;  /* 0x000000045c5c7c20 */ /* 0x000fe20008410000 */
[----:B------:R-:W-:Y:S01]  /*31b0*/  FMUL.FTZ R93, R93, UR4 ;  /* 0x000000045d5d7c20 */ /* 0x000fe20008410000 */
[----:B------:R-:W-:Y:S01]  /*31c0*/  FMUL.FTZ R95, R94, UR4 ;  /* 0x000000045e5f7c20 */ /* 0x000fe20008410000 */
[----:B------:R-:W-:Y:S01]  /*31d0*/  FMUL.FTZ R94, R158, UR4 ;  /* 0x000000049e5e7c20 */ /* 0x000fe20008410000 */
[----:B------:R-:W-:Y:S01]  /*31e0*/  IMAD.WIDE.U32 R156, R153, 0x10, R118 ;  /* 0x00000010999c7825 */ /* 0x000fe200078e0076 */
[----:B------:R1:W-:Y:S01]  /*31f0*/  STG.E.128 desc[UR6][R166.64], R108 ;  /* 0x0000006ca6007986 */ /* 0x0003e2000c101d06 */
[----:B------:R-:W-:-:S02]  /*3200*/  SEL R92, R92, RZ, P5 ;  /* 0x000000ff5c5c7207 */ /* 0x000fc40002800000 */
[----:B------:R-:W-:Y:S01]  /*3210*/  IMAD.WIDE.U32 R116, R151, 0x10, R116 ;  /* 0x0000001097747825 */ /* 0x000fe200078e0074 */
[----:B------:R1:W-:Y:S01]  /*3220*/  STG.E.128 desc[UR6][R160.64], R112 ;  /* 0x00000070a0007986 */ /* 0x0003e2000c101d06 */
[----:B------:R-:W-:Y:S02]  /*3230*/  SEL R93, R93, RZ, P0 ;  /* 0x000000ff5d5d7207 */ /* 0x000fe40000000000 */
[----:B------:R-:W-:Y:S01]  /*3240*/  IMAD.WIDE.U32 R118, R151, 0x10, R118 ;  /* 0x0000001097767825 */ /* 0x000fe200078e0076 */
[----:B------:R-:W-:Y:S01]  /*3250*/  SEL R95, R95, RZ, P2 ;  /* 0x000000ff5f5f7207 */ /* 0x000fe20001000000 */
[----:B------:R1:W-:Y:S01]  /*3260*/  STG.E.128 desc[UR6][R154.64], R80 ;  /* 0x000000509a007986 */ /* 0x0003e2000c101d06 */
[----:B------:R-:W-:-:S03]  /*3270*/  SEL R94, R94, RZ, P4 ;  /* 0x000000ff5e5e7207 */ /* 0x000fc60002000000 */
[----:B------:R1:W-:Y:S04]  /*3280*/  STG.E.128 desc[UR6][R120.64], R84 ;  /* 0x0000005478007986 */ /* 0x0003e8000c101d06 */
[----:B------:R1:W-:Y:S04]  /*3290*/  STG.E.128 desc[UR6][R156.64], R88 ;  /* 0x000000589c007986 */ /* 0x0003e8000c101d06 */
[----:B------:R1:W-:Y:S04]  /*32a0*/  STG.E.128 desc[UR6][R116.64], R76 ;  /* 0x0000004c74007986 */ /* 0x0003e8000c101d06 */
[----:B------:R1:W-:Y:S01]  /*32b0*/  STG.E.128 desc[UR6][R118.64], R92 ;  /* 0x0000005c76007986 */ /* 0x0003e2000c101d06 */
[----:B------:R-:W-:Y:S05]  /*32c0*/  BRA `(.L_x_8950) ;  /* 0x0000001400f47947 */ /* 0x000fea0003800000 */
.L_x_8948:
        /* <DEDUP_REMOVED lines=15> */
[-C--:B-----5:R-:W-:Y:S01]  /*33c0*/  FMUL.FTZ R81, R81, R158.reuse ;  /* 0x0000009e51517220 */ /* 0x0a0fe20000410000 */
[-C--:B------:R-:W-:Y:S01]  /*33d0*/  FMUL.FTZ R83, R83, R158.reuse ;  /* 0x0000009e53537220 */ /* 0x080fe20000410000 */
[-C--:B------:R-:W-:Y:S01]  /*33e0*/  FMUL.FTZ R85, R85, R158.reuse ;  /* 0x0000009e55557220 */ /* 0x080fe20000410000 */
[----:B------:R-:W-:Y:S01]  /*33f0*/  FMUL.FTZ R87, R87, R158 ;  /* 0x0000009e57577220 */ /* 0x000fe20000410000 */
[----:B------:R-:W-:Y:S01]  /*3400*/  FMUL.FTZ R81, R81, UR4 ;  /* 0x0000000451517c20 */ /* 0x000fe20008410000 */
[----:B------:R-:W-:Y:S01]  /*3410*/  LOP3.LUT P2, RZ, R101, 0xff, RZ, 0xc0, !PT ;  /* 0x000000ff65ff7812 */ /* 0x000fe2000784c0ff */
[----:B------:R-:W-:Y:S01]  /*3420*/  FMUL.FTZ R83, R83, UR4 ;  /* 0x0000000453537c20 */ /* 0x000fe20008410000 */
[----:B------:R-:W-:Y:S01]  /*3430*/  LOP3.LUT P4, RZ, R101, 0xff00, RZ, 0xc0, !PT ;  /* 0x0000ff0065ff7812 */ /* 0x000fe2000788c0ff */
[----:B------:R-:W-:Y:S01]  /*3440*/  FMUL.FTZ R85, R85, UR4 ;  /* 0x0000000455557c20 */ /* 0x000fe20008410000 */
[----:B------:R-:W-:Y:S01]  /*3450*/  FMUL.FTZ R87, R87, UR4 ;  /* 0x0000000457577c20 */ /* 0x000fe20008410000 */
[----:B------:R-:W-:-:S02]  /*3460*/  LOP3.LUT P5, RZ, R101, 0xff0000, RZ, 0xc0, !PT ;  /* 0x00ff000065ff7812 */ /* 0x000fc400078ac0ff */
[----:B------:R-:W-:Y:S02]  /*3470*/  ISETP.GE.U32.AND P6, PT, R101, 0x1000000, PT ;  /* 0x010000006500780c */ /* 0x000fe40003fc6070 */
[----:B------:R-:W-:Y:S02]  /*3480*/  SEL R80, R81, RZ, P2 ;  /* 0x000000ff51507207 */ /* 0x000fe40001000000 */
[----:B------:R-:W-:Y:S02]  /*3490*/  SEL R81, R83, RZ, P4 ;  /* 0x000000ff53517207 */ /* 0x000fe40002000000 */
[----:B------:R-:W-:Y:S02]  /*34a0*/  SEL R82, R85, RZ, P5 ;  /* 0x000000ff55527207 */ /* 0x000fe40002800000 */
[----:B------:R-:W-:Y:S01]  /*34b0*/  SEL R83, R87, RZ, P6 ;  /* 0x000000ff57537207 */ /* 0x000fe20003000000 */
[----:B------:R-:W-:Y:S06]  /*34c0*/  BRA `(.L_x_8952) ;  /* 0x0000000000707947 */ /* 0x000fec0003800000 */
.L_x_8951:
        /* <DEDUP_REMOVED lines=23> */
[----:B------:R-:W-:Y:S02]  /*3640*/  ISETP.GE.U32.AND P6, PT, R101, 0x1000000, PT ;  /* 0x010000006500780c */ /* 0x000fe40003fc6070 */
[----:B------:R-:W-:Y:S02]  /*3650*/  SEL R80, R80, RZ, P2 ;  /* 0x000000ff50507207 */ /* 0x000fe40001000000 */
[----:B------:R-:W-:Y:S02]  /*3660*/  SEL R81, R81, RZ, P4 ;  /* 0x000000ff51517207 */ /* 0x000fe40002000000 */
[----:B------:R-:W-:-:S02]  /*3670*/  SEL R82, R82, RZ, P5 ;  /* 0x000000ff52527207 */ /* 0x000fc40002800000 */
[----:B------:R-:W-:-:S07]  /*3680*/  SEL R83, R83, RZ, P6 ;  /* 0x000000ff53537207 */ /* 0x000fce0003000000 */
.L_x_8952:
        /* <DEDUP_REMOVED lines=34> */
[----:B------:R-:W-:Y:S01]  /*38b0*/  SEL R83, R83, RZ, P6 ;  /* 0x000000ff53537207 */ /* 0x000fe20003000000 */
[----:B------:R-:W-:Y:S06]  /*38c0*/  BRA `(.L_x_8954) ;  /* 0x0000000000707947 */ /* 0x000fec0003800000 */
.L_x_8953:
        /* <DEDUP_REMOVED lines=24> */
[----:B0-----:R-:W-:Y:S02]  /*3a50*/  SEL R80, R183, RZ, P2 ;  /* 0x000000ffb7507207 */ /* 0x001fe40001000000 */
[----:B------:R-:W-:Y:S02]  /*3a60*/  SEL R81, R207, RZ, P4 ;  /* 0x000000ffcf517207 */ /* 0x000fe40002000000 */
[----:B------:R-:W-:-:S02]  /*3a70*/  SEL R82, R185, RZ, P5 ;  /* 0x000000ffb9527207 */ /* 0x000fc40002800000 */
[----:B------:R-:W-:-:S07]  /*3a80*/  SEL R83, R217, RZ, P6 ;  /* 0x000000ffd9537207 */ /* 0x000fce0003000000 */
.L_x_8954:
[----:B------:R-:W0:Y:S02]  /*3a90*/  @P0 LDC.64 R86, c[0x0][0x478] ;  /* 0x00011e00ff560b82 */ /* 0x000e240000000a00 */
[----:B0-----:R-:W-:-:S04]  /*3aa0*/  @P0 IMAD.WIDE.U32 R86, R156, 0x10, R86 ;  /* 0x000000109c560825 */ /* 0x001fc800078e0056 */
[----:B------:R-:W-:Y:S01]  /*3ab0*/  IMAD.WIDE.U32 R156, R156, 0x10, R84 ;  /* 0x000000109c9c7825 */ /* 0x000fe200078e0054 */
        /* <DEDUP_REMOVED lines=32> */
.L_x_8955:
        /* <DEDUP_REMOVED lines=28> */
.L_x_8956:
        /* <DEDUP_REMOVED lines=35> */
.L_x_8957:
        /* <DEDUP_REMOVED lines=28> */
.L_x_8958:
        /* <DEDUP_REMOVED lines=35> */
.L_x_8959:
        /* <DEDUP_REMOVED lines=28> */
.L_x_8960:
        /* <DEDUP_REMOVED lines=35> */
.L_x_8961:
        /* <DEDUP_REMOVED lines=28> */
.L_x_8962:
[----:B------:R-:W0:Y:S01]  /*4a50*/  @P0 LDC.64 R86, c[0x0][0x478] ;  /* 0x00011e00ff560b82 */ /* 0x000e220000000a00 */
[----:B------:R-:W-:-:S04]  /*4a60*/  IMAD.WIDE.U32 R84, R151, 0x10, R84 ;  /* 0x0000001097547825 */ /* 0x000fc800078e0054 */
[----:B0-----:R-:W-:-:S05]  /*4a70*/  @P0 IMAD.WIDE.U32 R86, R151, 0x10, R86 ;  /* 0x0000001097560825 */ /* 0x001fca00078e0056 */
[----:B------:R2:W-:Y:S04]  /*4a80*/  @P0 STG.E.128 desc[UR6][R86.64], R76 ;  /* 0x0000004c56000986 */ /* 0x0005e8000c101d06 */
[----:B------:R2:W-:Y:S02]  /*4a90*/  STG.E.128 desc[UR6][R84.64], R80 ;  /* 0x0000005054007986 */ /* 0x0005e4000c101d06 */
.L_x_8950:
        /* <DEDUP_REMOVED lines=53> */
.L_x_8947:
        /* <DEDUP_REMOVED lines=21> */
.L_x_8964:
        /* <DEDUP_REMOVED lines=12> */
.L_x_10823:


//--------------------- .text._ZN10layer_norm22ln_bwd_finalize_kernelINS_22Kernel_traits_finalizeILj6144E6__halfffffjLb0ELj1024ELj4ENS_18Kernel_traits_baseILj6144ES2_ffffjLj1024EEEEELb0ELb0EEEvNS_9BwdParamsE --------------------------
	.section	.text._ZN10layer_norm22ln_bwd_finalize_kernelINS_22Kernel_traits_finalizeILj6144E6__halfffffjLb0ELj1024ELj4ENS_18Kernel_traits_baseILj6144ES2_ffffjLj1024EEEEELb0ELb0EEEvNS_9BwdParamsE,"ax",@progbits
	.align	128
        .global         _ZN10layer_norm22ln_bwd_finalize_kernelINS_22Kernel_traits_finalizeILj6144E6__halfffffjLb0ELj1024ELj4ENS_18Kernel_traits_baseILj6144ES2_ffffjLj1024EEEEELb0ELb0EEEvNS_9BwdParamsE
        .type           _ZN10layer_norm22ln_bwd_finalize_kernelINS_22Kernel_traits_finalizeILj6144E6__halfffffjLb0ELj1024ELj4ENS_18Kernel_traits_baseILj6144ES2_ffffjLj1024EEEEELb0ELb0EEEvNS_9BwdParamsE,@function
        .size           _ZN10layer_norm22ln_bwd_finalize_kernelINS_22Kernel_traits_finalizeILj6144E6__halfffffjLb0ELj1024ELj4ENS_18Kernel_traits_baseILj6144ES2_ffffjLj1024EEEEELb0ELb0EEEvNS_9BwdParamsE,(.L_x_10824 - _ZN10layer_norm22ln_bwd_finalize_kernelINS_22Kernel_traits_finalizeILj6144E6__halfffffjLb0ELj1024ELj4ENS_18Kernel_traits_baseILj6144ES2_ffffjLj1024EEEEELb0ELb0EEEvNS_9BwdParamsE)
        .other          _ZN10layer_norm22ln_bwd_finalize_kernelINS_22Kernel_traits_finalizeILj6144E6__halfffffjLb0ELj1024ELj4ENS_18Kernel_traits_baseILj6144ES2_ffffjLj1024EEEEELb0ELb0EEEvNS_9BwdParamsE,@"STO_CUDA_ENTRY STV_DEFAULT"
_ZN10layer_norm22ln_bwd_finalize_kernelINS_22Kernel_traits_finalizeILj6144E6__halfffffjLb0ELj1024ELj4ENS_18Kernel_traits_baseILj6144ES2_ffffjLj1024EEEEELb0ELb0EEEvNS_9BwdParamsE:
.text._ZN10layer_norm22ln_bwd_finalize_kernelINS_22Kernel_traits_finalizeILj6144E6__halfffffjLb0ELj1024ELj4ENS_18Kernel_traits_baseILj6144ES2_ffffjLj1024EEEEELb0ELb0EEEvNS_9BwdParamsE:
        /* <DEDUP_REMOVED lines=82> */
.L_x_8969:
        /* <DEDUP_REMOVED lines=118> */
.L_x_8968:
[----:B------:R-:W-:Y:S05]  /*0c80*/  BSYNC.RECONVERGENT B1 ;  /* 0x0000000000017941 */ /* 0x000fea0003800200 */
.L_x_8967:
        /* <DEDUP_REMOVED lines=75> */
.L_x_8971:
[----:B------:R-:W-:Y:S05]  /*1140*/  BSYNC.RECONVERGENT B1 ;  /* 0x0000000000017941 */ /* 0x000fea0003800200 */
.L_x_8970:
        /* <DEDUP_REMOVED lines=37> */
.L_x_8973:
[----:B------:R-:W-:Y:S05]  /*13a0*/  BSYNC.RECONVERGENT B1 ;  /* 0x0000000000017941 */ /* 0x000fea0003800200 */
.L_x_8972:
[----:B------:R-:W-:Y:S05]  /*13b0*/  @!P1 BRA `(.L_x_8966) ;  /* 0x0000000000409947 */ /* 0x000fea0003800000 */
[----:B------:R-:W0:Y:S01]  /*13c0*/  LDC.64 R10, c[0x0][0x440] ;  /* 0x00011000ff0a7b82 */ /* 0x000e220000000a00 */
[----:B------:R-:W-:Y:S01]  /*13d0*/  IMAD R59, R0, R56, R59 ;  /* 0x00000038003b7224 */ /* 0x000fe200078e023b */
[----:B------:R-:W-:Y:S02]  /*13e0*/  LOP3.LUT R8, R8, 0x1f, RZ, 0xc0, !PT ;  /* 0x0000001f08087812 */ /* 0x000fe400078ec0ff */
[----:B------:R-:W-:Y:S02]  /*13f0*/  IADD3 R9, PT, PT, -R9, RZ, RZ ;  /* 0x000000ff09097210 */ /* 0x000fe40007ffe1ff */
[----:B------:R-:W-:Y:S02]  /*1400*/  IADD3 R59, PT, PT, R8, R59, RZ ;  /* 0x0000003b083b7210 */ /* 0x000fe40007ffe0ff */
[----:B------:R-:W1:Y:S05]  /*1410*/  LDC.64 R12, c[0x0][0x448] ;  /* 0x00011200ff0c7b82 */ /* 0x000e6a0000000a00 */
.L_x_8974:
        /* <DEDUP_REMOVED lines=10> */
.L_x_8966:
[----:B------:R-:W-:Y:S05]  /*14c0*/  BSYNC.RECONVERGENT B0 ;  /* 0x0000000000007941 */ /* 0x000fea0003800200 */
.L_x_8965:
        /* <DEDUP_REMOVED lines=59> */
.L_x_8975:
        /* <DEDUP_REMOVED lines=16> */
.L_x_10824:


//--------------------- .text._ZN10layer_norm13ln_bwd_kernelINS_13Kernel_traitsI6__halfffffjLj6144ELj1ELj1ELj8ELj16ENS_18Kernel_traits_baseILj6144ES2_ffffjLj256EEEEELb1ELb0ELb1ELb0EEEvNS_9BwdParamsE --------------------------
	.section	.text._ZN10layer_norm13ln_bwd_kernelINS_13Kernel_traitsI6__halfffffjLj6144ELj1ELj1ELj8ELj16ENS_18Kernel_traits_baseILj6144ES2_ffffjLj256EEEEELb1ELb0ELb1ELb0EEEvNS_9BwdParamsE,"ax",@progbits
	.align	128
        .global         _ZN10layer_norm13ln_bwd_kernelINS_13Kernel_traitsI6__halfffffjLj6144ELj1ELj1ELj8ELj16ENS_18Kernel_traits_baseILj6144ES2_ffffjLj256EEEEELb1ELb0ELb1ELb0EEEvNS_9BwdParamsE
        .type           _ZN10layer_norm13ln_bwd_kernelINS_13Kernel_traitsI6__halfffffjLj6144ELj1ELj1ELj8ELj16ENS_18Kernel_traits_baseILj6144ES2_ffffjLj256EEEEELb1ELb0ELb1ELb0EEEvNS_9BwdParamsE,@function
        .size           _ZN10layer_norm13ln_bwd_kernelINS_13Kernel_traitsI6__halfffffjLj6144ELj1ELj1ELj8ELj16ENS_18Kernel_traits_baseILj6144ES2_ffffjLj256EEEEELb1ELb0ELb1ELb0EEEvNS_9BwdParamsE,(.L_x_10825 - _ZN10layer_norm13ln_bwd_kernelINS_13Kernel_traitsI6__halfffffjLj6144ELj1ELj1ELj8ELj16ENS_18Kernel_traits_baseILj6144ES2_ffffjLj256EEEEELb1ELb0ELb1ELb0EEEvNS_9BwdParamsE)
        .other          _ZN10layer_norm13ln_bwd_kernelINS_13Kernel_traitsI6__halfffffjLj6144ELj1ELj1ELj8ELj16ENS_18Kernel_traits_baseILj6144ES2_ffffjLj256EEEEELb1ELb0ELb1ELb0EEEvNS_9BwdParamsE,@"STO_CUDA_ENTRY STV_DEFAULT"
_ZN10layer_norm13ln_bwd_kernelINS_13Kernel_traitsI6__halfffffjLj6144ELj1ELj1ELj8ELj16ENS_18Kernel_traits_baseILj6144ES2_ffffjLj256EEEEELb1ELb0ELb1ELb0EEEvNS_9BwdParamsE:
.text._ZN10layer_norm13ln_bwd_kernelINS_13Kernel_traitsI6__halfffffjLj6144ELj1ELj1ELj8ELj16ENS_18Kernel_traits_baseILj6144ES2_ffffjLj256EEEEELb1ELb0ELb1ELb0EEEvNS_9BwdParamsE:
        /* <DEDUP_REMOVED lines=9> */
[----:B------:R-:W-:Y:S02]  /*0090*/  LEA.HI.SX32 R92, R3, R92, 0x1e ;  /* 0x0000005c035c7211 */ /* 0x000fe400078ff2ff */
[----:B------:R-:W-:Y:S02]  /*00a0*/  MOV R3, R0 ;  /* 0x0000000000037202 */ /* 0x000fe40000000f00 */
[C---:B------:R-:W-:Y:S02]  /*00b0*/  ISETP.GE.U32.AND P5, PT, R92.reuse, 0x100, PT ;  /* 0x000001005c00780c */ /* 0x040fe40003fa6070 */
[C---:B------:R-:W-:Y:S02]  /*00c0*/  ISETP.GE.U32.AND P4, PT, R92.reuse, 0x200, PT ;  /* 0x000002005c00780c */ /* 0x040fe40003f86070 */
[C---:B------:R-:W-:Y:S02]  /*00d0*/  ISETP.GE.U32.AND P0, PT, R92.reuse, 0x300, PT ;  /* 0x000003005c00780c */ /* 0x040fe40003f06070 */
[----:B------:R-:W-:-:S02]  /*00e0*/  ISETP.GE.U32.AND P1, PT, R92, 0x400, PT ;  /* 0x000004005c00780c */ /* 0x000fc40003f26070 */
[C---:B------:R-:W-:Y:S02]  /*00f0*/  ISETP.GE.U32.AND P2, PT, R92.reuse, 0x500, PT ;  /* 0x000005005c00780c */ /* 0x040fe40003f46070 */
[----:B------:R-:W-:Y:S01]  /*0100*/  ISETP.GE.U32.AND P3, PT, R92, 0x600, PT ;  /* 0x000006005c00780c */ /* 0x000fe20003f66070 */
[----:B------:R-:W0:Y:S01]  /*0110*/  S2UR UR4, SR_CTAID.X ;  /* 0x00000000000479c3 */ /* 0x000e220000002500 */
[----:B------:R-:W-:Y:S02]  /*0120*/  P2R R102, PR, RZ, 0x20 ;  /* 0x00000020ff667803 */ /* 0x000fe40000000000 */
[----:B------:R-:W-:Y:S02]  /*0130*/  P2R R159, PR, RZ, 0x8 ;  /* 0x00000008ff9f7803 */ /* 0x000fe40000000000 */
[----:B------:R-:W-:Y:S02]  /*0140*/  CS2R R48, SRZ ;  /* 0x0000000000307805 */ /* 0x000fe4000001ff00 */
[----:B------:R-:W-:Y:S01]  /*0150*/  P2R R103, PR, RZ, 0x10 ;  /* 0x00000010ff677803 */ /* 0x000fe20000000000 */
[----:B------:R-:W1:Y:S08]  /*0160*/  @P5 LDC.64 R4, c[0x0][0x3d0] ;  /* 0x0000f400ff045b82 */ /* 0x000e700000000a00 */
[----:B------:R-:W4:Y:S08]  /*0170*/  @P4 LDC.64 R6, c[0x0][0x3d0] ;  /* 0x0000f400ff064b82 */ /* 0x000f300000000a00 */
[----:B------:R-:W3:Y:S08]  /*0180*/  @P0 LDC.64 R10, c[0x0][0x3d0] ;  /* 0x0000f400ff0a0b82 */ /* 0x000ef00000000a00 */
[----:B------:R-:W0:Y:S01]  /*0190*/  @P1 LDC.64 R12, c[0x0][0x3d0] ;  /* 0x0000f400ff0c1b82 */ /* 0x000e220000000a00 */
[C---:B-1----:R-:W-:Y:S01]  /*01a0*/  @P5 IMAD.WIDE.U32 R4, R3.reuse, 0x8, R4 ;  /* 0x0000000803045825 */ /* 0x042fe200078e0004 */
[----:B------:R-:W-:-:S06]  /*01b0*/  @P5 LOP3.LUT R3, R3, 0x100, RZ, 0xfc, !PT ;  /* 0x0000010003035812 */ /* 0x000fcc00078efcff */
[----:B------:R-:W1:Y:S01]  /*01c0*/  @P2 LDC.64 R14, c[0x0][0x3d0] ;  /* 0x0000f400ff0e2b82 */ /* 0x000e620000000a00 */
[C---:B----4-:R-:W-:Y:S01]  /*01d0*/  @P4 IMAD.WIDE.U32 R8, R3.reuse, 0x8, R6 ;  /* 0x0000000803084825 */ /* 0x050fe200078e0006 */
[----:B------:R-:W-:Y:S01]  /*01e0*/  @P4 IADD3 R3, PT, PT, R3, 0x100, RZ ;  /* 0x0000010003034810 */ /* 0x000fe20007ffe0ff */
[----:B--2---:R-:W5:Y:S05]  /*01f0*/  @P5 LDG.E.64 R52, desc[UR8][R4.64] ;  /* 0x0000000804345981 */ /* 0x004f6a000c1e1b00 */
[----:B------:R-:W2:Y:S01]  /*0200*/  @P3 LDC.64 R16, c[0x0][0x3d0] ;  /* 0x0000f400ff103b82 */ /* 0x000ea20000000a00 */
[C---:B---3--:R-:W-:Y:S01]  /*0210*/  @P0 IMAD.WIDE.U32 R10, R3.reuse, 0x8, R10 ;  /* 0x00000008030a0825 */ /* 0x048fe200078e000a */
[----:B------:R-:W-:Y:S01]  /*0220*/  @P0 IADD3 R3, PT, PT, R3, 0x100, RZ ;  /* 0x0000010003030810 */ /* 0x000fe20007ffe0ff */
[----:B------:R-:W5:Y:S01]  /*0230*/  @P4 LDG.E.64 R54, desc[UR8][R8.64] ;  /* 0x0000000808364981 */ /* 0x000f62000c1e1b00 */
[----:B0-----:R-:W-:-:S02]  /*0240*/  MOV R93, UR4 ;  /* 0x00000004005d7c02 */ /* 0x001fc40008000f00 */
[----:B------:R-:W-:Y:S02]  /*0250*/  CS2R R50, SRZ ;  /* 0x0000000000327805 */ /* 0x000fe4000001ff00 */
[----:B------:R-:W-:Y:S01]  /*0260*/  CS2R R44, SRZ ;  /* 0x00000000002c7805 */ /* 0x000fe2000001ff00 */
[----:B------:R-:W5:Y:S01]  /*0270*/  @P0 LDG.E.64 R56, desc[UR8][R10.64] ;  /* 0x000000080a380981 */ /* 0x000f62000c1e1b00 */
[C---:B------:R-:W-:Y:S01]  /*0280*/  @P1 IMAD.WIDE.U32 R12, R3.reuse, 0x8, R12 ;  /* 0x00000008030c1825 */ /* 0x040fe200078e000c */
[----:B------:R-:W-:Y:S02]  /*0290*/  @P1 IADD3 R3, PT, PT, R3, 0x100, RZ ;  /* 0x0000010003031810 */ /* 0x000fe40007ffe0ff */
[----:B------:R-:W-:Y:S02]  /*02a0*/  CS2R R46, SRZ ;  /* 0x00000000002e7805 */ /* 0x000fe4000001ff00 */
[----:B------:R-:W-:Y:S02]  /*02b0*/  CS2R R40, SRZ ;  /* 0x0000000000287805 */ /* 0x000fe4000001ff00 */
[----:B------:R-:W-:Y:S01]  /*02c0*/  CS2R R42, SRZ ;  /* 0x00000000002a7805 */ /* 0x000fe2000001ff00 */
[----:B------:R0:W5:Y:S01]  /*02d0*/  @P1 LDG.E.64 R58, desc[UR8][R12.64] ;  /* 0x000000080c3a1981 */ /* 0x000162000c1e1b00 */
[C---:B-1----:R-:W-:Y:S01]  /*02e0*/  @P2 IMAD.WIDE.U32 R14, R3.reuse, 0x8, R14 ;  /* 0x00000008030e2825 */ /* 0x042fe200078e000e */
[----:B------:R-:W-:-:S02]  /*02f0*/  @P2 IADD3 R3, PT, PT, R3, 0x100, RZ ;  /* 0x0000010003032810 */ /* 0x000fc40007ffe0ff */
[----:B------:R-:W-:Y:S02]  /*0300*/  CS2R R36, SRZ ;  /* 0x0000000000247805 */ /* 0x000fe4000001ff00 */
[----:B------:R-:W-:Y:S02]  /*0310*/  CS2R R38, SRZ ;  /* 0x0000000000267805 */ /* 0x000fe4000001ff00 */
[----:B------:R-:W-:Y:S01]  /*0320*/  CS2R R32, SRZ ;  /* 0x0000000000207805 */ /* 0x000fe2000001ff00 */
[----:B------:R1:W5:Y:S01]  /*0330*/  @P2 LDG.E.64 R60, desc[UR8][R14.64] ;  /* 0x000000080e3c2981 */ /* 0x000362000c1e1b00 */
[----:B--2---:R-:W-:-:S05]  /*0340*/  @P3 IMAD.WIDE.U32 R6, R3, 0x8, R16 ;  /* 0x0000000803063825 */ /* 0x004fca00078e0010 */
[----:B------:R2:W5:Y:S01]  /*0350*/  @P3 LDG.E.64 R62, desc[UR8][R6.64] ;  /* 0x00000008063e3981 */ /* 0x000562000c1e1b00 */
        /* <DEDUP_REMOVED lines=11> */
[----:B-1----:R-:W-:-:S02]  /*0410*/  CS2R R14, SRZ ;  /* 0x00000000000e7805 */ /* 0x002fc4000001ff00 */
[----:B------:R-:W-:Y:S02]  /*0420*/  CS2R R8, SRZ ;  /* 0x0000000000087805 */ /* 0x000fe4000001ff00 */
[----:B------:R-:W-:Y:S02]  /*0430*/  CS2R R10, SRZ ;  /* 0x00000000000a7805 */ /* 0x000fe4000001ff00 */
[----:B------:R-:W-:Y:S02]  /*0440*/  CS2R R4, SRZ ;  /* 0x0000000000047805 */ /* 0x000fe4000001ff00 */
[----:B--2---:R-:W-:Y:S01]  /*0450*/  CS2R R6, SRZ ;  /* 0x0000000000067805 */ /* 0x004fe2000001ff00 */
        /* <DEDUP_REMOVED lines=42> */
[----:B------:R-:W0:Y:S01]  /*0700*/  LDCU.U8 UR10, c[0x0][0x410] ;  /* 0x00008200ff0a77ac */ /* 0x000e220008000000 */
[----:B------:R-:W-:Y:S02]  /*0710*/  SHF.R.U32.HI R2, RZ, 0x10, R53 ;  /* 0x00000010ff027819 */ /* 0x000fe40000011635 */
[----:B------:R-:W-:Y:S01]  /*0720*/  MOV R106, R54 ;  /* 0x00000036006a7202 */ /* 0x000fe20000000f00 */
[----:B------:R-:W1:Y:S01]  /*0730*/  LDCU UR11, c[0x0][0x400] ;  /* 0x00008000ff0b77ac */ /* 0x000e620008000800 */
[----:B------:R-:W-:-:S02]  /*0740*/  SHF.R.U64 R3, R54, 0x10, R55 ;  /* 0x0000001036037819 */ /* 0x000fc40000001237 */
[----:B------:R-:W-:Y:S01]  /*0750*/  PRMT R107, R107, 0x5410, R4 ;  /* 0x000054106b6b7816 */ /* 0x000fe20000000004 */
[----:B------:R-:W2:Y:S01]  /*0760*/  LDCU.64 UR14, c[0x0][0x408] ;  /* 0x00008100ff0e77ac */ /* 0x000ea20008000a00 */
        /* <DEDUP_REMOVED lines=18> */
.L_x_9064:
[----:B-1234-:R-:W0:Y:S08]  /*0890*/  LDC.64 R88, c[0x0][0x3f8] ;  /* 0x0000fe00ff587b82 */ /* 0x01ee300000000a00 */
        /* <DEDUP_REMOVED lines=13> */
[----:B------:R-:W0:Y:S04]  /*0970*/  LDC R2, c[0x0][0x388] ;  /* 0x0000e200ff027b82 */ /* 0x000e280000000800 */
[----:B------:R1:W2:Y:S01]  /*0980*/  LDG.E R164, desc[UR8][R84.64] ;  /* 0x0000000854a47981 */ /* 0x0002a2000c1e1900 */
[----:B-----5:R-:W-:Y:S01]  /*0990*/  ISETP.GE.AND P4, PT, R162, 0x1, PT ;  /* 0x00000001a200780c */ /* 0x020fe20003f86270 */
[----:B------:R-:W-:Y:S01]  /*09a0*/  BSSY.RECONVERGENT B1, `(.L_x_8979) ;  /* 0x000004d000017945 */ /* 0x000fe20003800200 */
[----:B------:R-:W-:Y:S01]  /*09b0*/  IADD3 R87, PT, PT, R94, -0x1, RZ ;  /* 0xffffffff5e577810 */ /* 0x000fe20007ffe0ff */
[----:B------:R-:W3:Y:S01]  /*09c0*/  S2R R0, SR_TID.X ;  /* 0x0000000000007919 */ /* 0x000ee20000002100 */
[----:B------:R-:W-:Y:S01]  /*09d0*/  ISETP.GE.U32.AND P6, PT, R92, 0x100, PT ;  /* 0x000001005c00780c */ /* 0x000fe20003fc6070 */
[----:B------:R-:W-:Y:S01]  /*09e0*/  HFMA2 R165, -RZ, RZ, 0, 0 ;  /* 0x00000000ffa57431 */ /* 0x000fe200000001ff */
[----:B------:R-:W-:-:S02]  /*09f0*/  ISETP.NE.AND P2, PT, RZ, UR10, PT ;  /* 0x0000000aff007c0c */ /* 0x000fc4000bf45270 */
[----:B------:R-:W-:Y:S02]  /*0a00*/  CS2R R166, SRZ ;  /* 0x0000000000a67805 */ /* 0x000fe4000001ff00 */
[C---:B------:R-:W-:Y:S02]  /*0a10*/  ISETP.GE.U32.AND P5, PT, R92.reuse, 0x200, PT ;  /* 0x000002005c00780c */ /* 0x040fe40003fa6070 */
[C---:B------:R-:W-:Y:S02]  /*0a20*/  ISETP.GE.U32.AND P0, PT, R92.reuse, 0x300, PT ;  /* 0x000003005c00780c */ /* 0x040fe40003f06070 */
[----:B------:R-:W-:Y:S02]  /*0a30*/  ISETP.GE.U32.AND P1, PT, R92, 0x400, PT ;  /* 0x000004005c00780c */ /* 0x000fe40003f26070 */
[----:B------:R-:W-:Y:S02]  /*0a40*/  @P4 IADD3 R89, PT, PT, R162, -0x1, RZ ;  /* 0xffffffffa2594810 */ /* 0x000fe40007ffe0ff */
[----:B------:R-:W-:-:S02]  /*0a50*/  P2R R102, PR, RZ, 0x40 ;  /* 0x00000040ff667803 */ /* 0x000fc40000000000 */
[----:B------:R-:W-:Y:S01]  /*0a60*/  P2R R103, PR, RZ, 0x20 ;  /* 0x00000020ff677803 */ /* 0x000fe20000000000 */
[-C--:B0-----:R-:W-:Y:S02]  /*0a70*/  IMAD R86, R93, R2.reuse, RZ ;  /* 0x000000025d567224 */ /* 0x081fe400078e02ff */
[-C--:B------:R-:W-:Y:S02]  /*0a80*/  IMAD R88, R87, R2.reuse, RZ ;  /* 0x0000000257587224 */ /* 0x080fe400078e02ff */
[----:B------:R-:W-:Y:S01]  /*0a90*/  @P4 IMAD R89, R89, R2, RZ ;  /* 0x0000000259594224 */ /* 0x000fe200078e02ff */
[----:B------:R-:W-:Y:S02]  /*0aa0*/  SHF.R.S32.HI R87, RZ, 0x1f, R86 ;  /* 0x0000001fff577819 */ /* 0x000fe40000011456 */
[----:B-1----:R-:W-:Y:S02]  /*0ab0*/  SHF.R.S32.HI R85, RZ, 0x1f, R88 ;  /* 0x0000001fff557819 */ /* 0x002fe40000011458 */
[----:B------:R-:W-:-:S02]  /*0ac0*/  LEA.HI R87, R87, R86, RZ, 0x2 ;  /* 0x0000005657577211 */ /* 0x000fc400078f10ff */
[----:B------:R-:W-:Y:S02]  /*0ad0*/  @P4 SHF.R.S32.HI R84, RZ, 0x1f, R89 ;  /* 0x0000001fff544819 */ /* 0x000fe40000011459 */
[----:B------:R-:W-:Y:S02]  /*0ae0*/  LEA.HI R85, R85, R88, RZ, 0x2 ;  /* 0x0000005855557211 */ /* 0x000fe400078f10ff */
[----:B------:R-:W-:Y:S02]  /*0af0*/  @P4 LEA.HI R89, R84, R89, RZ, 0x2 ;  /* 0x0000005954594211 */ /* 0x000fe400078f10ff */
[-C--:B---3--:R-:W-:Y:S02]  /*0b00*/  LEA.HI.SX32 R163, R87, R0.reuse, 0x1e ;  /* 0x0000000057a37211 */ /* 0x088fe400078ff2ff */
[-C--:B------:R-:W-:Y:S02]  /*0b10*/  @P4 LEA.HI.SX32 R165, R89, R0.reuse, 0x1e ;  /* 0x0000000059a54211 */ /* 0x080fe400078ff2ff */
[----:B------:R-:W-:-:S02]  /*0b20*/  LEA.HI.SX32 R171, R85, R0, 0x1e ;  /* 0x0000000055ab7211 */ /* 0x000fc400078ff2ff */
[----:B------:R-:W-:Y:S02]  /*0b30*/  MOV R169, R163 ;  /* 0x000000a300a97202 */ /* 0x000fe40000000f00 */
[----:B--2---:R-:W-:Y:S01]  /*0b40*/  FSEL R164, R164, RZ, !P2 ;  /* 0x000000ffa4a47208 */ /* 0x004fe20005000000 */
[----:B------:R-:W-:Y:S06]  /*0b50*/  @!P6 BRA `(.L_x_8980) ;  /* 0x0000000000c4e947 */ /* 0x000fec0003800000 */
        /* <DEDUP_REMOVED lines=9> */
[----:B--2---:R-:W-:Y:S02]  /*0bf0*/  @P2 IMAD.WIDE.U32 R172, R169, 0x10, R166 ;  /* 0x00000010a9ac2825 */ /* 0x004fe400078e00a6 */
[----:B------:R-:W0:Y:S03]  /*0c00*/  LDC.64 R166, c[0x0][0x3b0] ;  /* 0x0000ec00ffa67b82 */ /* 0x000e260000000a00 */
[----:B------:R-:W5:Y:S01]  /*0c10*/  @P2 LDG.E.128 R52, desc[UR8][R172.64] ;  /* 0x00000008ac342981 */ /* 0x000f62000c1e1d00 */
[----:B------:R-:W-:Y:S01]  /*0c20*/  HADD2.F32 R129, -RZ, R104.H0_H0 ;  /* 0x20000068ff817230 */ /* 0x000fe20000004100 */
[----:B------:R-:W-:Y:S02]  /*0c30*/  IADD3 R171, PT, PT, R171, 0x100, RZ ;  /* 0x00000100abab7810 */ /* 0x000fe40007ffe0ff */
[----:B------:R-:W-:Y:S01]  /*0c40*/  IADD3 R169, PT, PT, R169, 0x100, RZ ;  /* 0x00000100a9a97810 */ /* 0x000fe20007ffe0ff */
[C---:B0-----:R-:W-:Y:S01]  /*0c50*/  IMAD.WIDE.U32 R166, R165.reuse, 0x4, R166 ;  /* 0x00000004a5a67825 */ /* 0x041fe200078e00a6 */
[----:B------:R-:W-:-:S04]  /*0c60*/  IADD3 R165, PT, PT, R165, 0x100, RZ ;  /* 0x00000100a5a57810 */ /* 0x000fc80007ffe0ff */
[----:B------:R0:W5:Y:S01]  /*0c70*/  LDG.E R95, desc[UR8][R166.64] ;  /* 0x00000008a65f7981 */ /* 0x000162000c1e1900 */
[C---:B---3--:R-:W-:Y:S01]  /*0c80*/  FADD.FTZ R3, -R164.reuse, R84 ;  /* 0x00000054a4037221 */ /* 0x048fe20000010100 */
[----:B------:R-:W-:Y:S02]  /*0c90*/  HADD2.F32 R84, -RZ, R104.H1_H1 ;  /* 0x30000068ff547230 */ /* 0x000fe40000004100 */
[----:B------:R-:W-:Y:S01]  /*0ca0*/  FADD.FTZ R131, -R164, R85 ;  /* 0x00000055a4837221 */ /* 0x000fe20000010100 */
[--C-:B------:R-:W-:Y:S02]  /*0cb0*/  HADD2.F32 R85, -RZ, R105.reuse.H0_H0 ;  /* 0x20000069ff557230 */ /* 0x100fe40000004100 */
[----:B----4-:R-:W-:Y:S01]  /*0cc0*/  FMUL.FTZ R122, R88, R129 ;  /* 0x00000081587a7220 */ /* 0x010fe20000410000 */
[----:B------:R-:W-:Y:S01]  /*0cd0*/  FMUL.FTZ R129, R89, R84 ;  /* 0x0000005459817220 */ /* 0x000fe20000410000 */
[----:B------:R-:W-:Y:S02]  /*0ce0*/  HADD2.F32 R84, -RZ, R105.H1_H1 ;  /* 0x30000069ff547230 */ /* 0x000fe40000004100 */
[----:B------:R-:W-:Y:S01]  /*0cf0*/  FMUL.FTZ R3, R96, R3 ;  /* 0x0000000360037220 */ /* 0x000fe20000410000 */
[----:B------:R-:W-:Y:S01]  /*0d00*/  FADD.FTZ R87, -R164, R87 ;  /* 0x00000057a4577221 */ /* 0x000fe20000010100 */
[----:B------:R-:W-:Y:S01]  /*0d10*/  FMUL.FTZ R124, R96, R131 ;  /* 0x00000083607c7220 */ /* 0x000fe20000410000 */
[----:B------:R-:W-:Y:S01]  /*0d20*/  FMUL.FTZ R146, R90, R85 ;  /* 0x000000555a927220 */ /* 0x000fe20000410000 */
[----:B------:R-:W-:Y:S01]  /*0d30*/  FMUL.FTZ R155, R91, R84 ;  /* 0x000000545b9b7220 */ /* 0x000fe20000410000 */
[----:B------:R-:W-:Y:S01]  /*0d40*/  FADD.FTZ R84, RZ, R122 ;  /* 0x0000007aff547221 */ /* 0x000fe20000010000 */
[----:B------:R-:W-:Y:S01]  /*0d50*/  FADD.FTZ R131, -R164, R86 ;  /* 0x00000056a4837221 */ /* 0x000fe20000010100 */
[----:B------:R-:W-:Y:S01]  /*0d60*/  FFMA.FTZ R85, R3, R122, RZ ;  /* 0x0000007a03557223 */ /* 0x000fe200000100ff */
[----:B------:R-:W-:Y:S01]  /*0d70*/  FMUL.FTZ R148, R96, R87 ;  /* 0x0000005760947220 */ /* 0x000fe20000410000 */
[----:B------:R-:W-:Y:S01]  /*0d80*/  FADD.FTZ R87, R84, R129 ;  /* 0x0000008154577221 */ /* 0x000fe20000010000 */
[----:B------:R-:W-:Y:S01]  /*0d90*/  FMUL.FTZ R131, R96, R131 ;  /* 0x0000008360837220 */ /* 0x000fe20000410000 */
[----:B------:R-:W-:-:S02]  /*0da0*/  FFMA.FTZ R84, R124, R129, R85 ;  /* 0x000000817c547223 */ /* 0x000fc40000010055 */
        /* <DEDUP_REMOVED lines=12> */
.L_x_8980:
[----:B------:R-:W-:Y:S05]  /*0e70*/  BSYNC.RECONVERGENT B1 ;  /* 0x0000000000017941 */ /* 0x000fea0003800200 */
.L_x_8979:
[----:B------:R-:W-:Y:S04]  /*0e80*/  BSSY.RECONVERGENT B1, `(.L_x_8981) ;  /* 0x0000033000017945 */ /* 0x000fe80003800200 */
[----:B------:R-:W-:Y:S05]  /*0e90*/  @!P5 BRA `(.L_x_8982) ;  /* 0x0000000000c4d947 */ /* 0x000fea0003800000 */
[----:B------:R-:W-:Y:S01]  /*0ea0*/  ISETP.NE.U32.AND P2, PT, RZ, UR12, PT ;  /* 0x0000000cff007c0c */ /* 0x000fe2000bf45070 */
[----:B------:R-:W0:Y:S03]  /*0eb0*/  LDC.64 R86, c[0x0][0x3a8] ;  /* 0x0000ea00ff567b82 */ /* 0x000e260000000a00 */
[----:B------:R-:W-:-:S05]  /*0ec0*/  ISETP.NE.AND.EX P2, PT, RZ, UR13, PT, P2 ;  /* 0x0000000dff007c0c */ /* 0x000fca000bf45320 */
[----:B------:R-:W1:Y:S08]  /*0ed0*/  LDC.64 R88, c[0x0][0x3b0] ;  /* 0x0000ec00ff587b82 */ /* 0x000e700000000a00 */
[----:B------:R-:W2:Y:S08]  /*0ee0*/  LDC.64 R84, c[0x0][0x428] ;  /* 0x00010a00ff547b82 */ /* 0x000eb00000000a00 */
[----:B------:R-:W3:Y:S01]  /*0ef0*/  @P2 LDC.64 R90, c[0x0][0x438] ;  /* 0x00010e00ff5a2b82 */ /* 0x000ee20000000a00 */
[----:B0-----:R-:W-:-:S04]  /*0f00*/  IMAD.WIDE.U32 R86, R169, 0x10, R86 ;  /* 0x00000010a9567825 */ /* 0x001fc800078e0056 */
[----:B-1----:R-:W-:-:S05]  /*0f10*/  IMAD.WIDE.U32 R174, R165, 0x4, R88 ;  /* 0x00000004a5ae7825 */ /* 0x002fca00078e0058 */
[----:B------:R0:W5:Y:S01]  /*0f20*/  LDG.E R97, desc[UR8][R174.64] ;  /* 0x00000008ae617981 */ /* 0x000162000c1e1900 */
[----:B--2---:R-:W-:-:S03]  /*0f30*/  IMAD.WIDE.U32 R88, R171, 0x10, R84 ;  /* 0x00000010ab587825 */ /* 0x004fc600078e0054 */
[----:B------:R-:W2:Y:S01]  /*0f40*/  LDG.E.128 R84, desc[UR8][R86.64] ;  /* 0x0000000856547981 */ /* 0x000ea2000c1e1d00 */
[----:B---3--:R-:W-:-:S03]  /*0f50*/  @P2 IMAD.WIDE.U32 R172, R169, 0x10, R90 ;  /* 0x00000010a9ac2825 */ /* 0x008fc600078e005a */
[----:B------:R-:W3:Y:S04]  /*0f60*/  LDG.E.128 R88, desc[UR8][R88.64] ;  /* 0x0000000858587981 */ /* 0x000ee8000c1e1d00 */
[----:B------:R0:W5:Y:S01]  /*0f70*/  @P2 LDG.E.128 R56, desc[UR8][R172.64] ;  /* 0x00000008ac382981 */ /* 0x000162000c1e1d00 */
[--C-:B------:R-:W-:Y:S01]  /*0f80*/  HADD2.F32 R121, -RZ, R106.reuse.H0_H0 ;  /* 0x2000006aff797230 */ /* 0x100fe20000004100 */
[----:B------:R-:W-:Y:S02]  /*0f90*/  IADD3 R165, PT, PT, R165, 0x100, RZ ;  /* 0x00000100a5a57810 */ /* 0x000fe40007ffe0ff */
[----:B------:R-:W-:Y:S02]  /*0fa0*/  IADD3 R171, PT, PT, R171, 0x100, RZ ;  /* 0x00000100abab7810 */ /* 0x000fe40007ffe0ff */
[----:B------:R-:W-:Y:S01]  /*0fb0*/  IADD3 R169, PT, PT, R169, 0x100, RZ ;  /* 0x00000100a9a97810 */ /* 0x000fe20007ffe0ff */
[----:B--2---:R-:W-:Y:S01]  /*0fc0*/  FADD.FTZ R113, -R164, R84 ;  /* 0x00000054a4717221 */ /* 0x004fe20000010100 */
[----:B------:R-:W-:-:S02]  /*0fd0*/  HADD2.F32 R84, -RZ, R106.H1_H1 ;  /* 0x3000006aff547230 */ /* 0x000fc40000004100 */
[----:B------:R-:W-:-:S04]  /*0fe0*/  FADD.FTZ R85, -R164, R85 ;  /* 0x00000055a4557221 */ /* 0x000fc80000010100 */
[----:B------:R-:W-:Y:S01]  /*0ff0*/  FMUL.FTZ R126, R96, R85 ;  /* 0x00000055607e7220 */ /* 0x000fe20000410000 */
[----:B---3--:R-:W-:Y:S01]  /*1000*/  FMUL.FTZ R114, R88, R121 ;  /* 0x0000007958727220 */ /* 0x008fe20000410000 */
[----:B------:R-:W-:Y:S01]  /*1010*/  FMUL.FTZ R121, R89, R84 ;  /* 0x0000005459797220 */ /* 0x000fe20000410000 */
[--C-:B------:R-:W-:Y:S02]  /*1020*/  HADD2.F32 R84, -RZ, R107.reuse.H1_H1 ;  /* 0x3000006bff547230 */ /* 0x100fe40000004100 */
[----:B------:R-:W-:Y:S02]  /*1030*/  HADD2.F32 R85, -RZ, R107.H0_H0 ;  /* 0x2000006bff557230 */ /* 0x000fe40000004100 */
[----:B------:R-:W-:Y:S01]  /*1040*/  FMUL.FTZ R113, R96, R113 ;  /* 0x0000007160717220 */ /* 0x000fe20000410000 */
[----:B------:R-:W-:Y:S01]  /*1050*/  FADD.FTZ R87, -R164, R87 ;  /* 0x00000057a4577221 */ /* 0x000fe20000010100 */
[----:B------:R-:W-:Y:S01]  /*1060*/  FMUL.FTZ R143, R91, R84 ;  /* 0x000000545b8f7220 */ /* 0x000fe20000410000 */
[----:B------:R-:W-:Y:S01]  /*1070*/  FADD.FTZ R84, R167, R114 ;  /* 0x00000072a7547221 */ /* 0x000fe20000010000 */
[----:B------:R-:W-:Y:S01]  /*1080*/  FMUL.FTZ R134, R90, R85 ;  /* 0x000000555a867220 */ /* 0x000fe20000410000 */
[----:B------:R-:W-:Y:S01]  /*1090*/  FADD.FTZ R133, -R164, R86 ;  /* 0x00000056a4857221 */ /* 0x000fe20000010100 */
[----:B------:R-:W-:Y:S01]  /*10a0*/  FFMA.FTZ R85, R113, R114, R166 ;  /* 0x0000007271557223 */ /* 0x000fe200000100a6 */
[----:B------:R-:W-:Y:S01]  /*10b0*/  FMUL.FTZ R150, R96, R87 ;  /* 0x0000005760967220 */ /* 0x000fe20000410000 */
[----:B------:R-:W-:Y:S01]  /*10c0*/  FADD.FTZ R87, R84, R121 ;  /* 0x0000007954577221 */ /* 0x000fe20000010000 */
[----:B------:R-:W-:Y:S01]  /*10d0*/  FMUL.FTZ R133, R96, R133 ;  /* 0x0000008560857220 */ /* 0x000fe20000410000 */
[----:B------:R-:W-:-:S02]  /*10e0*/  FFMA.FTZ R84, R126, R121, R85 ;  /* 0x000000797e547223 */ /* 0x000fc40000010055 */
[----:B------:R-:W-:Y:S02]  /*10f0*/  FADD.FTZ R86, R87, R134 ;  /* 0x0000008657567221 */ /* 0x000fe40000010000 */
        /* <DEDUP_REMOVED lines=10> */
[----:B0-----:R-:W-:-:S07]  /*11a0*/  FFMA.FTZ R166, R150, R143, R85 ;  /* 0x0000008f96a67223 */ /* 0x001fce0000010055 */
.L_x_8982:
[----:B------:R-:W-:Y:S05]  /*11b0*/  BSYNC.RECONVERGENT B1 ;  /* 0x0000000000017941 */ /* 0x000fea0003800200 */
.L_x_8981:
        /* <DEDUP_REMOVED lines=51> */
.L_x_8984:
[----:B------:R-:W-:Y:S05]  /*14f0*/  BSYNC.RECONVERGENT B1 ;  /* 0x0000000000017941 */ /* 0x000fea0003800200 */
.L_x_8983:
        /* <DEDUP_REMOVED lines=51> */
.L_x_8986:
[----:B------:R-:W-:Y:S05]  /*1830*/  BSYNC.RECONVERGENT B1 ;  /* 0x0000000000017941 */ /* 0x000fea0003800200 */
.L_x_8985:
        /* <DEDUP_REMOVED lines=17> */
[--C-:B------:R-:W-:Y:S02]  /*1950*/  HADD2.F32 R127, -RZ, R112.reuse.H0_H0 ;  /* 0x20000070ff7f7230 */ /* 0x100fe40000004100 */
[----:B------:R-:W-:Y:S01]  /*1960*/  HADD2.F32 R140, -RZ, R112.H1_H1 ;  /* 0x30000070ff8c7230 */ /* 0x000fe20000004100 */
[----:B------:R-:W-:Y:S02]  /*1970*/  IADD3 R165, PT, PT, R165, 0x100, RZ ;  /* 0x00000100a5a57810 */ /* 0x000fe40007ffe0ff */
[----:B------:R-:W-:Y:S02]  /*1980*/  IADD3 R171, PT, PT, R171, 0x100, RZ ;  /* 0x00000100abab7810 */ /* 0x000fe40007ffe0ff */
[----:B------:R-:W-:Y:S01]  /*1990*/  IADD3 R169, PT, PT, R169, 0x100, RZ ;  /* 0x00000100a9a97810 */ /* 0x000fe20007ffe0ff */
[----:B---3--:R-:W-:Y:S01]  /*19a0*/  FADD.FTZ R119, -R164, R84 ;  /* 0x00000054a4777221 */ /* 0x008fe20000010100 */
[----:B------:R-:W-:-:S02]  /*19b0*/  HADD2.F32 R84, -RZ, R161.H1_H1 ;  /* 0x300000a1ff547230 */ /* 0x000fc40000004100 */
[----:B------:R-:W-:Y:S01]  /*19c0*/  FADD.FTZ R87, -R164, R87 ;  /* 0x00000057a4577221 */ /* 0x000fe20000010100 */
[----:B------:R-:W-:Y:S01]  /*19d0*/  FMUL.FTZ R119, R96, R119 ;  /* 0x0000007760777220 */ /* 0x000fe20000410000 */
[----:B----4-:R-:W-:Y:S01]  /*19e0*/  FMUL.FTZ R120, R88, R127 ;  /* 0x0000007f58787220 */ /* 0x010fe20000410000 */
[----:B------:R-:W-:Y:S01]  /*19f0*/  FADD.FTZ R127, -R164, R85 ;  /* 0x00000055a47f7221 */ /* 0x000fe20000010100 */
[----:B------:R-:W-:Y:S02]  /*1a00*/  HADD2.F32 R85, -RZ, R161.H0_H0 ;  /* 0x200000a1ff557230 */ /* 0x000fe40000004100 */
[----:B------:R-:W-:Y:S01]  /*1a10*/  FMUL.FTZ R149, R91, R84 ;  /* 0x000000545b957220 */ /* 0x000fe20000410000 */
[----:B------:R-:W-:Y:S01]  /*1a20*/  FMUL.FTZ R132, R96, R127 ;  /* 0x0000007f60847220 */ /* 0x000fe20000410000 */
        /* <DEDUP_REMOVED lines=20> */
[----:B-1----:R-:W-:-:S07]  /*1b70*/  FFMA.FTZ R166, R156, R149, R85 ;  /* 0x000000959ca67223 */ /* 0x002fce0000010055 */
.L_x_8988:
[----:B------:R-:W-:Y:S05]  /*1b80*/  BSYNC.RECONVERGENT B1 ;  /* 0x0000000000017941 */ /* 0x000fea0003800200 */
.L_x_8987:
[----:B------:R-:W-:-:S04]  /*1b90*/  ISETP.GE.U32.AND P5, PT, R92, 0x600, PT ;  /* 0x000006005c00780c */ /* 0x000fc80003fa6070 */
        /* <DEDUP_REMOVED lines=8> */
[----:B0-----:R-:W-:Y:S01]  /*1c20*/  IMAD.WIDE.U32 R88, R171, 0x10, R86 ;  /* 0x00000010ab587825 */ /* 0x001fe200078e0056 */
[----:B------:R0:W5:Y:S05]  /*1c30*/  @P5 LDG.E.128 R72, desc[UR8][R172.64] ;  /* 0x00000008ac485981 */ /* 0x00016a000c1e1d00 */
[----:B------:R-:W2:Y:S01]  /*1c40*/  LDG.E.128 R88, desc[UR8][R88.64] ;  /* 0x0000000858587981 */ /* 0x000ea2000c1e1d00 */
[----:B-1----:R-:W-:Y:S02]  /*1c50*/  IMAD.WIDE.U32 R84, R169, 0x10, R84 ;  /* 0x00000010a9547825 */ /* 0x002fe400078e0054 */
[----:B------:R-:W1:Y:S04]  /*1c60*/  LDC.64 R168, c[0x0][0x3b0] ;  /* 0x0000ec00ffa87b82 */ /* 0x000e680000000a00 */
[----:B------:R-:W3:Y:S01]  /*1c70*/  LDG.E.128 R84, desc[UR8][R84.64] ;  /* 0x0000000854547981 */ /* 0x000ee2000c1e1d00 */
[----:B-1----:R-:W-:-:S05]  /*1c80*/  IMAD.WIDE.U32 R168, R165, 0x4, R168 ;  /* 0x00000004a5a87825 */ /* 0x002fca00078e00a8 */
[----:B------:R0:W5:Y:S01]  /*1c90*/  LDG.E R101, desc[UR8][R168.64] ;  /* 0x00000008a8657981 */ /* 0x000162000c1e1900 */
[C---:B---3--:R-:W-:Y:S01]  /*1ca0*/  FADD.FTZ R157, -R164.reuse, R87 ;  /* 0x00000057a49d7221 */ /* 0x048fe20000010100 */
[--C-:B------:R-:W-:Y:S02]  /*1cb0*/  HADD2.F32 R87, -RZ, R170.reuse.H0_H0 ;  /* 0x200000aaff577230 */ /* 0x100fe40000004100 */
[C---:B------:R-:W-:Y:S01]  /*1cc0*/  FADD.FTZ R141, -R164.reuse, R84 ;  /* 0x00000054a48d7221 */ /* 0x040fe20000010100 */
[----:B------:R-:W-:Y:S01]  /*1cd0*/  FADD.FTZ R151, -R164, R85 ;  /* 0x00000055a4977221 */ /* 0x000fe20000010100 */
[----:B------:R-:W-:Y:S02]  /*1ce0*/  HADD2.F32 R84, -RZ, R170.H1_H1 ;  /* 0x300000aaff547230 */ /* 0x000fe40000004100 */
[--C-:B------:R-:W-:Y:S02]  /*1cf0*/  HADD2.F32 R85, -RZ, R176.reuse.H0_H0 ;  /* 0x200000b0ff557230 */ /* 0x100fe40000004100 */
[----:B--2---:R-:W-:Y:S01]  /*1d00*/  FMUL.FTZ R142, R88, R87 ;  /* 0x00000057588e7220 */ /* 0x004fe20000410000 */
[C---:B------:R-:W-:Y:S01]  /*1d10*/  FMUL.FTZ R141, R96.reuse, R141 ;  /* 0x0000008d608d7220 */ /* 0x040fe20000410000 */
[----:B------:R-:W-:Y:S01]  /*1d20*/  FMUL.FTZ R144, R96, R151 ;  /* 0x0000009760907220 */ /* 0x000fe20000410000 */
[----:B------:R-:W-:Y:S01]  /*1d30*/  FMUL.FTZ R151, R89, R84 ;  /* 0x0000005459977220 */ /* 0x000fe20000410000 */
[----:B------:R-:W-:Y:S01]  /*1d40*/  FMUL.FTZ R158, R90, R85 ;  /* 0x000000555a9e7220 */ /* 0x000fe20000410000 */
[----:B------:R-:W-:Y:S01]  /*1d50*/  FADD.FTZ R84, R167, R142 ;  /* 0x0000008ea7547221 */ /* 0x000fe20000010000 */
[----:B------:R-:W-:Y:S01]  /*1d60*/  FADD.FTZ R153, -R164, R86 ;  /* 0x00000056a4997221 */ /* 0x000fe20000010100 */
[----:B------:R-:W-:Y:S01]  /*1d70*/  FFMA.FTZ R85, R141, R142, R166 ;  /* 0x0000008e8d557223 */ /* 0x000fe200000100a6 */
[----:B------:R-:W-:-:S02]  /*1d80*/  HADD2.F32 R86, -RZ, R176.H1_H1 ;  /* 0x300000b0ff567230 */ /* 0x000fc40000004100 */
        /* <DEDUP_REMOVED lines=17> */
[----:B0-----:R-:W-:Y:S06]  /*1ea0*/  BRA `(.L_x_8989) ;  /* 0x0000000400b07947 */ /* 0x001fec0003800000 */
.L_x_8978:
        /* <DEDUP_REMOVED lines=18> */
[C---:B------:R-:W-:Y:S02]  /*1fd0*/  ISETP.GE.U32.AND P5, PT, R92.reuse, 0x200, PT ;  /* 0x000002005c00780c */ /* 0x040fe40003fa6070 */
[C---:B------:R-:W-:Y:S02]  /*1fe0*/  ISETP.GE.U32.AND P0, PT, R92.reuse, 0x300, PT ;  /* 0x000003005c00780c */ /* 0x040fe40003f06070 */
[----:B------:R-:W-:Y:S02]  /*1ff0*/  ISETP.GE.U32.AND P1, PT, R92, 0x400, PT ;  /* 0x000004005c00780c */ /* 0x000fe40003f26070 */
[----:B------:R-:W-:Y:S02]  /*2000*/  P2R R102, PR, RZ, 0x4 ;  /* 0x00000004ff667803 */ /* 0x000fe40000000000 */
[----:B------:R-:W-:-:S03]  /*2010*/  P2R R103, PR, RZ, 0x20 ;  /* 0x00000020ff677803 */ /* 0x000fc60000000000 */
[----:B------:R-:W0:Y:S08]  /*2020*/  @P2 LDC.64 R84, c[0x0][0x3b0] ;  /* 0x0000ec00ff542b82 */ /* 0x000e300000000a00 */
[----:B------:R-:W1:Y:S01]  /*2030*/  @P5 LDC.64 R86, c[0x0][0x3b0] ;  /* 0x0000ec00ff565b82 */ /* 0x000e620000000a00 */
[----:B0-----:R-:W-:-:S07]  /*2040*/  @P2 IMAD.WIDE.U32 R88, R171, 0x4, R84 ;  /* 0x00000004ab582825 */ /* 0x001fce00078e0054 */
[----:B------:R-:W0:Y:S01]  /*2050*/  @P0 LDC.64 R84, c[0x0][0x3b0] ;  /* 0x0000ec00ff540b82 */ /* 0x000e220000000a00 */
[----:B------:R-:W-:Y:S01]  /*2060*/  @P2 IADD3 R171, PT, PT, R171, 0x100, RZ ;  /* 0x00000100abab2810 */ /* 0x000fe20007ffe0ff */
[----:B------:R2:W5:Y:S01]  /*2070*/  @P2 LDG.E R95, desc[UR8][R88.64] ;  /* 0x00000008585f2981 */ /* 0x000562000c1e1900 */
[----:B------:R-:W-:-:S03]  /*2080*/  ISETP.GE.U32.AND P2, PT, R92, 0x500, PT ;  /* 0x000005005c00780c */ /* 0x000fc60003f46070 */
[C---:B-1----:R-:W-:Y:S01]  /*2090*/  @P5 IMAD.WIDE.U32 R90, R171.reuse, 0x4, R86 ;  /* 0x00000004ab5a5825 */ /* 0x042fe200078e0056 */
[----:B------:R-:W-:Y:S01]  /*20a0*/  @P5 IADD3 R171, PT, PT, R171, 0x100, RZ ;  /* 0x00000100abab5810 */ /* 0x000fe20007ffe0ff */
[----:B------:R-:W1:Y:S03]  /*20b0*/  @P1 LDC.64 R86, c[0x0][0x3b0] ;  /* 0x0000ec00ff561b82 */ /* 0x000e660000000a00 */
[----:B------:R2:W5:Y:S01]  /*20c0*/  @P5 LDG.E R97, desc[UR8][R90.64] ;  /* 0x000000085a615981 */ /* 0x000562000c1e1900 */
[----:B0-----:R-:W-:-:S04]  /*20d0*/  @P0 IMAD.WIDE.U32 R164, R171, 0x4, R84 ;  /* 0x00000004aba40825 */ /* 0x001fc800078e0054 */
[----:B------:R-:W0:Y:S01]  /*20e0*/  @P2 LDC.64 R84, c[0x0][0x3b0] ;  /* 0x0000ec00ff542b82 */ /* 0x000e220000000a00 */
[----:B------:R-:W-:Y:S01]  /*20f0*/  @P0 IADD3 R171, PT, PT, R171, 0x100, RZ ;  /* 0x00000100abab0810 */ /* 0x000fe20007ffe0ff */
[----:B------:R2:W5:Y:S04]  /*2100*/  @P0 LDG.E R98, desc[UR8][R164.64] ;  /* 0x00000008a4620981 */ /* 0x000568000c1e1900 */
[C---:B-1----:R-:W-:Y:S01]  /*2110*/  @P1 IMAD.WIDE.U32 R86, R171.reuse, 0x4, R86 ;  /* 0x00000004ab561825 */ /* 0x042fe200078e0056 */
[----:B------:R-:W-:-:S04]  /*2120*/  @P1 IADD3 R171, PT, PT, R171, 0x100, RZ ;  /* 0x00000100abab1810 */ /* 0x000fc80007ffe0ff */
[----:B------:R2:W5:Y:S01]  /*2130*/  @P1 LDG.E R99, desc[UR8][R86.64] ;  /* 0x0000000856631981 */ /* 0x000562000c1e1900 */
[----:B0-----:R-:W-:-:S05]  /*2140*/  @P2 IMAD.WIDE.U32 R84, R171, 0x4, R84 ;  /* 0x00000004ab542825 */ /* 0x001fca00078e0054 */
[----:B------:R2:W5:Y:S01]  /*2150*/  @P2 LDG.E R100, desc[UR8][R84.64] ;  /* 0x0000000854642981 */ /* 0x000562000c1e1900 */
[----:B------:R-:W-:Y:S02]  /*2160*/  ISETP.GE.U32.AND P5, PT, R92, 0x600, PT ;  /* 0x000006005c00780c */ /* 0x000fe40003fa6070 */
[----:B------:R-:W-:Y:S02]  /*2170*/  CS2R R166, SRZ ;  /* 0x0000000000a67805 */ /* 0x000fe4000001ff00 */
[----:B------:R-:W-:Y:S02]  /*2180*/  @P2 IADD3 R171, PT, PT, R171, 0x100, RZ ;  /* 0x00000100abab2810 */ /* 0x000fe40007ffe0ff */
[----:B------:R-:W-:-:S07]  /*2190*/  P2R R159, PR, RZ, 0x20 ;  /* 0x00000020ff9f7803 */ /* 0x000fce0000000000 */
[----:B--2---:R-:W-:Y:S05]  /*21a0*/  @!P5 BRA `(.L_x_8989) ;  /* 0x0000000000f0d947 */ /* 0x004fea0003800000 */
[----:B------:R-:W0:Y:S02]  /*21b0*/  LDC.64 R84, c[0x0][0x3b0] ;  /* 0x0000ec00ff547b82 */ /* 0x000e240000000a00 */
[----:B0-----:R-:W-:-:S05]  /*21c0*/  IMAD.WIDE.U32 R84, R171, 0x4, R84 ;  /* 0x00000004ab547825 */ /* 0x001fca00078e0054 */
[----:B------:R0:W5:Y:S01]  /*21d0*/  LDG.E R101, desc[UR8][R84.64] ;  /* 0x0000000854657981 */ /* 0x000162000c1e1900 */
[----:B------:R-:W-:Y:S05]  /*21e0*/  BRA `(.L_x_8989) ;  /* 0x0000000000e07947 */ /* 0x000fea0003800000 */
.L_x_8990:
[C---:B------:R-:W-:Y:S02]  /*21f0*/  ISETP.GE.U32.AND P1, PT, R92.reuse, 0x100, PT ;  /* 0x000001005c00780c */ /* 0x040fe40003f26070 */
[C---:B------:R-:W-:Y:S02]  /*2200*/  ISETP.GE.U32.AND P2, PT, R92.reuse, 0x200, PT ;  /* 0x000002005c00780c */ /* 0x040fe40003f46070 */
[----:B------:R-:W-:Y:S02]  /*2210*/  ISETP.GE.U32.AND P0, PT, R92, 0x300, PT ;  /* 0x000003005c00780c */ /* 0x000fe40003f06070 */
[----:B------:R-:W-:-:S07]  /*2220*/  P2R R102, PR, RZ, 0x2 ;  /* 0x00000002ff667803 */ /* 0x000fce0000000000 */
[----:B------:R-:W0:Y:S08]  /*2230*/  @P1 LDC.64 R86, c[0x0][0x3b0] ;  /* 0x0000ec00ff561b82 */ /* 0x000e300000000a00 */
[----:B------:R-:W1:Y:S01]  /*2240*/  @P1 LDC.64 R84, c[0x0][0x438] ;  /* 0x00010e00ff541b82 */ /* 0x000e620000000a00 */
[----:B0-----:R-:W-:-:S07]  /*2250*/  @P1 IMAD.WIDE.U32 R164, R171, 0x4, R86 ;  /* 0x00000004aba41825 */ /* 0x001fce00078e0056 */
[----:B------:R-:W0:Y:S01]  /*2260*/  @P2 LDC.64 R86, c[0x0][0x3b0] ;  /* 0x0000ec00ff562b82 */ /* 0x000e220000000a00 */
[----:B-1----:R-:W-:Y:S01]  /*2270*/  @P1 IMAD.WIDE.U32 R88, R167, 0x10, R84 ;  /* 0x00000010a7581825 */ /* 0x002fe200078e0054 */
[----:B------:R-:W-:-:S06]  /*2280*/  @P1 IADD3 R171, PT, PT, R171, 0x100, RZ ;  /* 0x00000100abab1810 */ /* 0x000fcc0007ffe0ff */
[----:B------:R-:W1:Y:S01]  /*2290*/  @P2 LDC.64 R84, c[0x0][0x438] ;  /* 0x00010e00ff542b82 */ /* 0x000e620000000a00 */
[----:B------:R-:W-:Y:S01]  /*22a0*/  @P1 IADD3 R167, PT, PT, R167, 0x100, RZ ;  /* 0x00000100a7a71810 */ /* 0x000fe20007ffe0ff */
[----:B------:R1:W5:Y:S01]  /*22b0*/  @P1 LDG.E R95, desc[UR8][R164.64] ;  /* 0x00000008a45f1981 */ /* 0x000362000c1e1900 */
[----:B------:R-:W-:-:S03]  /*22c0*/  P2R R103, PR, RZ, 0x4 ;  /* 0x00000004ff677803 */ /* 0x000fc60000000000 */
[----:B------:R2:W5:Y:S01]  /*22d0*/  @P1 LDG.E.128 R52, desc[UR8][R88.64] ;  /* 0x0000000858341981 */ /* 0x000562000c1e1d00 */
[----:B0-----:R-:W-:Y:S02]  /*22e0*/  @P2 IMAD.WIDE.U32 R90, R171, 0x4, R86 ;  /* 0x00000004ab5a2825 */ /* 0x001fe400078e0056 */
[----:B------:R-:W2:Y:S02]  /*22f0*/  @P0 LDC.64 R86, c[0x0][0x3b0] ;  /* 0x0000ec00ff560b82 */ /* 0x000ea40000000a00 */
[----:B-1----:R-:W-:Y:S01]  /*2300*/  @P2 IMAD.WIDE.U32 R164, R167, 0x10, R84 ;  /* 0x00000010a7a42825 */ /* 0x002fe200078e0054 */
[----:B------:R-:W-:-:S05]  /*2310*/  ISETP.GE.U32.AND P1, PT, R92, 0x400, PT ;  /* 0x000004005c00780c */ /* 0x000fca0003f26070 */
[----:B------:R-:W0:Y:S01]  /*2320*/  @P0 LDC.64 R84, c[0x0][0x438] ;  /* 0x00010e00ff540b82 */ /* 0x000e220000000a00 */
[----:B------:R-:W-:Y:S01]  /*2330*/  @P2 IADD3 R171, PT, PT, R171, 0x100, RZ ;  /* 0x00000100abab2810 */ /* 0x000fe20007ffe0ff */
[----:B------:R0:W5:Y:S01]  /*2340*/  @P2 LDG.E R97, desc[UR8][R90.64] ;  /* 0x000000085a612981 */ /* 0x000162000c1e1900 */
[----:B------:R-:W-:-:S03]  /*2350*/  @P2 IADD3 R167, PT, PT, R167, 0x100, RZ ;  /* 0x00000100a7a72810 */ /* 0x000fc60007ffe0ff */
[----:B------:R1:W5:Y:S01]  /*2360*/  @P2 LDG.E.128 R56, desc[UR8][R164.64] ;  /* 0x00000008a4382981 */ /* 0x000362000c1e1d00 */
[----:B--2---:R-:W-:Y:S02]  /*2370*/  @P0 IMAD.WIDE.U32 R88, R171, 0x4, R86 ;  /* 0x00000004ab580825 */ /* 0x004fe400078e0056 */
[----:B------:R-:W1:Y:S02]  /*2380*/  @P1 LDC.64 R86, c[0x0][0x3b0] ;  /* 0x0000ec00ff561b82 */ /* 0x000e640000000a00 */
[----:B0-----:R-:W-:Y:S01]  /*2390*/  @P0 IMAD.WIDE.U32 R90, R167, 0x10, R84 ;  /* 0x00000010a75a0825 */ /* 0x001fe200078e0054 */
[----:B------:R-:W-:-:S05]  /*23a0*/  ISETP.GE.U32.AND P2, PT, R92, 0x500, PT ;  /* 0x000005005c00780c */ /* 0x000fca0003f46070 */
[----:B------:R-:W0:Y:S01]  /*23b0*/  @P1 LDC.64 R84, c[0x0][0x438] ;  /* 0x00010e00ff541b82 */ /* 0x000e220000000a00 */
[----:B------:R-:W-:Y:S01]  /*23c0*/  @P0 IADD3 R171, PT, PT, R171, 0x100, RZ ;  /* 0x00000100abab0810 */ /* 0x000fe20007ffe0ff */
[----:B------:R0:W5:Y:S01]  /*23d0*/  @P0 LDG.E R98, desc[UR8][R88.64] ;  /* 0x0000000858620981 */ /* 0x000162000c1e1900 */
[----:B------:R-:W-:Y:S02]  /*23e0*/  @P0 IADD3 R167, PT, PT, R167, 0x100, RZ ;  /* 0x00000100a7a70810 */ /* 0x000fe40007ffe0ff */
[----:B------:R-:W-:Y:S01]  /*23f0*/  ISETP.GE.U32.AND P5, PT, R92, 0x600, PT ;  /* 0x000006005c00780c */ /* 0x000fe20003fa6070 */
[----:B------:R2:W5:Y:S01]  /*2400*/  @P0 LDG.E.128 R60, desc[UR8][R90.64] ;  /* 0x000000085a3c0981 */ /* 0x000562000c1e1d00 */
[----:B-1----:R-:W-:Y:S02]  /*2410*/  @P1 IMAD.WIDE.U32 R164, R171, 0x4, R86 ;  /* 0x00000004aba41825 */ /* 0x002fe400078e0056 */
[----:B------:R-:W2:Y:S02]  /*2420*/  @P2 LDC.64 R86, c[0x0][0x3b0] ;  /* 0x0000ec00ff562b82 */ /* 0x000ea40000000a00 */
[----:B0-----:R-:W-:Y:S01]  /*2430*/  @P1 IMAD.WIDE.U32 R88, R167, 0x10, R84 ;  /* 0x00000010a7581825 */ /* 0x001fe200078e0054 */
[----:B------:R-:W-:-:S05]  /*2440*/  @P1 IADD3 R171, PT, PT, R171, 0x100, RZ ;  /* 0x00000100abab1810 */ /* 0x000fca0007ffe0ff */
[----:B------:R-:W0:Y:S01]  /*2450*/  @P2 LDC.64 R84, c[0x0][0x438] ;  /* 0x00010e00ff542b82 */ /* 0x000e220000000a00 */
[----:B------:R-:W-:Y:S01]  /*2460*/  @P1 IADD3 R167, PT, PT, R167, 0x100, RZ ;  /* 0x00000100a7a71810 */ /* 0x000fe20007ffe0ff */
[----:B------:R1:W5:Y:S04]  /*2470*/  @P1 LDG.E R99, desc[UR8][R164.64] ;  /* 0x00000008a4631981 */ /* 0x000368000c1e1900 */
[----:B------:R1:W5:Y:S01]  /*2480*/  @P1 LDG.E.128 R64, desc[UR8][R88.64] ;  /* 0x0000000858401981 */ /* 0x000362000c1e1d00 */
[----:B--2---:R-:W-:Y:S02]  /*2490*/  @P2 IMAD.WIDE.U32 R90, R171, 0x4, R86 ;  /* 0x00000004ab5a2825 */ /* 0x004fe400078e0056 */
[----:B------:R-:W2:Y:S02]  /*24a0*/  @P5 LDC.64 R86, c[0x0][0x3b0] ;  /* 0x0000ec00ff565b82 */ /* 0x000ea40000000a00 */
[----:B0-----:R-:W-:Y:S01]  /*24b0*/  @P2 IMAD.WIDE.U32 R168, R167, 0x10, R84 ;  /* 0x00000010a7a82825 */ /* 0x001fe200078e0054 */
[----:B------:R-:W-:-:S05]  /*24c0*/  @P2 IADD3 R171, PT, PT, R171, 0x100, RZ ;  /* 0x00000100abab2810 */ /* 0x000fca0007ffe0ff */
[----:B------:R-:W0:Y:S01]  /*24d0*/  @P5 LDC.64 R84, c[0x0][0x438] ;  /* 0x00010e00ff545b82 */ /* 0x000e220000000a00 */
[----:B------:R-:W-:Y:S01]  /*24e0*/  @P2 IADD3 R167, PT, PT, R167, 0x100, RZ ;  /* 0x00000100a7a72810 */ /* 0x000fe20007ffe0ff */
[----:B------:R1:W5:Y:S04]  /*24f0*/  @P2 LDG.E R100, desc[UR8][R90.64] ;  /* 0x000000085a642981 */ /* 0x000368000c1e1900 */
[----:B------:R1:W5:Y:S01]  /*2500*/  @P2 LDG.E.128 R68, desc[UR8][R168.64] ;  /* 0x00000008a8442981 */ /* 0x000362000c1e1d00 */
[----:B------:R-:W-:Y:S01]  /*2510*/  P2R R159, PR, RZ, 0x20 ;  /* 0x00000020ff9f7803 */ /* 0x000fe20000000000 */
[----:B--2---:R-:W-:-:S05]  /*2520*/  @P5 IMAD.WIDE.U32 R86, R171, 0x4, R86 ;  /* 0x00000004ab565825 */ /* 0x004fca00078e0056 */
[----:B------:R1:W5:Y:S01]  /*2530*/  @P5 LDG.E R101, desc[UR8][R86.64] ;  /* 0x0000000856655981 */ /* 0x000362000c1e1900 */
[----:B0-----:R-:W-:-:S05]  /*2540*/  @P5 IMAD.WIDE.U32 R84, R167, 0x10, R84 ;  /* 0x00000010a7545825 */ /* 0x001fca00078e0054 */
[----:B------:R1:W5:Y:S01]  /*2550*/  @P5 LDG.E.128 R72, desc[UR8][R84.64] ;  /* 0x0000000854485981 */ /* 0x000362000c1e1d00 */
[----:B------:R-:W-:-:S07]  /*2560*/  CS2R R166, SRZ ;  /* 0x0000000000a67805 */ /* 0x000fce000001ff00 */
.L_x_8989:
[----:B------:R-:W-:Y:S05]  /*2570*/  BSYNC.RECONVERGENT B0 ;  /* 0x0000000000007941 */ /* 0x000fea0003800200 */
.L_x_8977:
[----:B01----:R-:W0:Y:S01]  /*2580*/  SHFL.DOWN PT, R84, R167, 0x10, 0x1f ;  /* 0x0a001f00a7547f89 */ /* 0x003e2200000e0000 */
        /* <DEDUP_REMOVED lines=30> */
.L_x_8992:
[----:B------:R-:W-:Y:S05]  /*2770*/  BSYNC.RECONVERGENT B0 ;  /* 0x0000000000007941 */ /* 0x000fea0003800200 */
.L_x_8991:
[----:B------:R-:W1:Y:S08]  /*2780*/  S2UR UR5, SR_CgaCtaId ;  /* 0x00000000000579c3 */ /* 0x000e700000008800 */
[----:B------:R-:W-:Y:S01]  /*2790*/  BAR.SYNC.DEFER_BLOCKING 0x0 ;  /* 0x0000000000007b1d */ /* 0x000fe20000010000 */
[----:B------:R-:W-:Y:S02]  /*27a0*/  ISETP.NE.AND P6, PT, R102, RZ, PT ;  /* 0x000000ff6600720c */ /* 0x000fe40003fc5270 */
[----:B------:R-:W-:-:S03]  /*27b0*/  ISETP.NE.AND P5, PT, RZ, UR10, PT ;  /* 0x0000000aff007c0c */ /* 0x000fc6000bfa5270 */
        /* <DEDUP_REMOVED lines=23> */
[----:B------:R-:W-:Y:S01]  /*2930*/  FADD.FTZ R164, R164, R85 ;  /* 0x00000055a4a47221 */ /* 0x000fe20000010000 */
[----:B------:R-:W-:Y:S02]  /*2940*/  @P4 IADD3 R85, PT, PT, R162, -0x1, RZ ;  /* 0xffffffffa2554810 */ /* 0x000fe40007ffe0ff */
[----:B------:R-:W-:Y:S01]  /*2950*/  FADD.FTZ R165, R86, R89 ;  /* 0x0000005956a57221 */ /* 0x000fe20000010000 */
[----:B------:R-:W-:-:S03]  /*2960*/  FADD.FTZ R164, R87, R164 ;  /* 0x000000a457a47221 */ /* 0x000fc60000010000 */
[----:B------:R-:W0:Y:S01]  /*2970*/  LDS.128 R88, [UR5] ;  /* 0x00000005ff587984 */ /* 0x000e220008000c00 */
[----:B------:R-:W-:-:S05]  /*2980*/  @P4 IMAD R85, R85, R2, RZ ;  /* 0x0000000255554224 */ /* 0x000fca00078e02ff */
[----:B------:R-:W-:Y:S01]  /*2990*/  @P4 SHF.R.S32.HI R86, RZ, 0x1f, R85 ;  /* 0x0000001fff564819 */ /* 0x000fe20000011455 */
[----:B0-----:R-:W-:Y:S01]  /*29a0*/  FADD.FTZ R165, R165, R88 ;  /* 0x00000058a5a57221 */ /* 0x001fe20000010000 */
[----:B------:R-:W-:Y:S02]  /*29b0*/  FADD.FTZ R164, R164, R89 ;  /* 0x00000059a4a47221 */ /* 0x000fe40000010000 */
[----:B------:R-:W-:Y:S01]  /*29c0*/  @P4 LEA.HI R89, R86, R85, RZ, 0x2 ;  /* 0x0000005556594211 */ /* 0x000fe200078f10ff */
[----:B------:R-:W-:Y:S02]  /*29d0*/  HFMA2 R85, -RZ, RZ, 0, 0 ;  /* 0x00000000ff557431 */ /* 0x000fe400000001ff */
[----:B------:R-:W-:Y:S01]  /*29e0*/  FADD.FTZ R84, R90, R165 ;  /* 0x000000a55a547221 */ /* 0x000fe20000010000 */
[----:B------:R-:W-:Y:S01]  /*29f0*/  FADD.FTZ R87, R91, R164 ;  /* 0x000000a45b577221 */ /* 0x000fe20000010000 */
[----:B------:R-:W-:Y:S02]  /*2a00*/  @P4 LEA.HI.SX32 R85, R89, R0, 0x1e ;  /* 0x0000000059554211 */ /* 0x000fe400078ff2ff */
[----:B------:R-:W-:Y:S01]  /*2a10*/  FMUL.FTZ R84, R84, UR11 ;  /* 0x0000000b54547c20 */ /* 0x000fe20008410000 */
[----:B------:R-:W-:Y:S01]  /*2a20*/  MOV R86, R163 ;  /* 0x000000a300567202 */ /* 0x000fe20000000f00 */
        /* <DEDUP_REMOVED lines=20> */
[----:B------:R-:W-:-:S07]  /*2b70*/  SEL R76, R89, RZ, P5 ;  /* 0x000000ff594c7207 */ /* 0x000fce0002800000 */
.L_x_8997:
        /* <DEDUP_REMOVED lines=10> */
.L_x_8998:
        /* <DEDUP_REMOVED lines=10> */
.L_x_8999:
[----:B------:R-:W-:Y:S05]  /*2cc0*/  @!P4 BRA `(.L_x_9000) ;  /* 0x000000080038c947 */ /* 0x000fea0003800000 */
[----:B------:R-:W-:Y:S01]  /*2cd0*/  FFMA.FTZ R88, R148, R87, R84 ;  /* 0x0000005794587223 */ /* 0x000fe20000010054 */
[----:B------:R-:W-:-:S03]  /*2ce0*/  ISETP.GT.AND P5, PT, R94, RZ, PT ;  /* 0x000000ff5e00720c */ /* 0x000fc60003fa4270 */
[----:B------:R-:W-:-:S04]  /*2cf0*/  FADD.FTZ R79, R155, -R88 ;  /* 0x800000589b4f7221 */ /* 0x000fc80000010000 */
[----:B------:R-:W-:-:S05]  /*2d00*/  FMUL.FTZ R79, R96, R79 ;  /* 0x0000004f604f7220 */ /* 0x000fca0000410000 */
[----:B------:R-:W-:Y:S02]  /*2d10*/  FSEL R79, R79, RZ, P5 ;  /* 0x000000ff4f4f7208 */ /* 0x000fe40002800000 */
[----:B-----5:R-:W-:-:S03]  /*2d20*/  ISETP.GE.U32.AND P5, PT, R95, 0x1000000, PT ;  /* 0x010000005f00780c */ /* 0x020fc60003fa6070 */
[----:B------:R-:W-:-:S04]  /*2d30*/  FMUL.FTZ R79, R79, UR15 ;  /* 0x0000000f4f4f7c20 */ /* 0x000fc80008410000 */
[----:B------:R-:W-:-:S05]  /*2d40*/  FMUL.FTZ R79, R79, UR14 ;  /* 0x0000000e4f4f7c20 */ /* 0x000fca0008410000 */
[----:B------:R-:W-:Y:S01]  /*2d50*/  SEL R79, R79, RZ, P5 ;  /* 0x000000ff4f4f7207 */ /* 0x000fe20002800000 */
[----:B------:R-:W-:Y:S06]  /*2d60*/  BRA `(.L_x_9000) ;  /* 0x0000000800107947 */ /* 0x000fec0003800000 */
.L_x_8996:
        /* <DEDUP_REMOVED lines=12> */
[----:B------:R-:W-:-:S02]  /*2e30*/  FMUL.FTZ R91, R96, R91 ;  /* 0x0000005b605b7220 */ /* 0x000fc40000410000 */
[----:B------:R-:W-:Y:S02]  /*2e40*/  FSEL R82, R81, RZ, P5 ;  /* 0x000000ff51527208 */ /* 0x000fe40002800000 */
[----:B------:R-:W-:Y:S02]  /*2e50*/  FSEL R81, R83, RZ, P5 ;  /* 0x000000ff53517208 */ /* 0x000fe40002800000 */
[----:B------:R-:W-:Y:S02]  /*2e60*/  FSEL R80, R80, RZ, P5 ;  /* 0x000000ff50507208 */ /* 0x000fe40002800000 */
        /* <DEDUP_REMOVED lines=11> */
.L_x_9001:
        /* <DEDUP_REMOVED lines=10> */
.L_x_9002:
        /* <DEDUP_REMOVED lines=10> */
.L_x_9003:
[----:B------:R-:W-:Y:S05]  /*3060*/  @!P4 BRA `(.L_x_9000) ;  /* 0x000000040050c947 */ /* 0x000fea0003800000 */
[----:B------:R-:W-:Y:S01]  /*3070*/  FMUL.FTZ R79, R83, UR15 ;  /* 0x0000000f534f7c20 */ /* 0x000fe20008410000 */
[----:B-----5:R-:W-:-:S03]  /*3080*/  ISETP.GE.U32.AND P5, PT, R95, 0x1000000, PT ;  /* 0x010000005f00780c */ /* 0x020fc60003fa6070 */
[----:B------:R-:W-:-:S05]  /*3090*/  FMUL.FTZ R79, R79, UR14 ;  /* 0x0000000e4f4f7c20 */ /* 0x000fca0008410000 */
[----:B------:R-:W-:Y:S01]  /*30a0*/  SEL R79, R79, RZ, P5 ;  /* 0x000000ff4f4f7207 */ /* 0x000fe20002800000 */
[----:B------:R-:W-:Y:S06]  /*30b0*/  BRA `(.L_x_9000) ;  /* 0x00000004003c7947 */ /* 0x000fec0003800000 */
.L_x_8995:
[----:B------:R-:W-:Y:S01]  /*30c0*/  UMOV UR4, UR6 ;  /* 0x0000000600047c82 */ /* 0x000fe20008000000 */
[----:B------:R-:W-:Y:S01]  /*30d0*/  UMOV UR5, UR7 ;  /* 0x0000000700057c82 */ /* 0x000fe20008000000 */
[----:B------:R-:W-:-:S04]  /*30e0*/  UISETP.NE.U32.AND UP0, UPT, UR4, URZ, UPT ;  /* 0x000000ff0400728c */ /* 0x000fc8000bf05070 */
[----:B------:R-:W-:-:S09]  /*30f0*/  UISETP.NE.AND.EX UP0, UPT, UR5, URZ, UPT, UP0 ;  /* 0x000000ff0500728c */ /* 0x000fd2000bf05300 */
[----:B------:R-:W-:Y:S05]  /*3100*/  BRA.U UP0, `(.L_x_9004) ;  /* 0x0000000100947547 */ /* 0x000fea000b800000 */
[----:B------:R-:W0:Y:S01]  /*3110*/  @P4 LDC.64 R88, c[0x0][0x408] ;  /* 0x00010200ff584b82 */ /* 0x000e220000000a00 */
[----:B------:R-:W-:Y:S01]  /*3120*/  @P3 FFMA.FTZ R91, R3, R87, R84 ;  /* 0x00000057035b3223 */ /* 0x000fe20000010054 */
[----:B-----5:R-:W-:Y:S02]  /*3130*/  MOV R90, R52 ;  /* 0x00000034005a7202 */ /* 0x020fe40000000f00 */
[----:B------:R-:W-:Y:S01]  /*3140*/  @P4 LOP3.LUT P5, RZ, R95, 0xff, RZ, 0xc0, !PT ;  /* 0x000000ff5fff4812 */ /* 0x000fe200078ac0ff */
[----:B------:R-:W-:-:S04]  /*3150*/  @P3 FADD.FTZ R91, R122, -R91 ;  /* 0x8000005b7a5b3221 */ /* 0x000fc80000010000 */
[----:B------:R-:W-:-:S04]  /*3160*/  @P3 FFMA.FTZ R90, R96, R91, R52 ;  /* 0x0000005b605a3223 */ /* 0x000fc80000010034 */
[----:B0-----:R-:W-:Y:S01]  /*3170*/  @P4 FMUL.FTZ R89, R90, R89 ;  /* 0x000000595a594220 */ /* 0x001fe20000410000 */
[----:B------:R-:W-:-:S03]  /*3180*/  @P3 FFMA.FTZ R90, R124, R87, R84 ;  /* 0x000000577c5a3223 */ /* 0x000fc60000010054 */
[----:B------:R-:W-:Y:S01]  /*3190*/  @P4 FMUL.FTZ R88, R89, R88 ;  /* 0x0000005859584220 */ /* 0x000fe20000410000 */
[----:B------:R-:W-:Y:S01]  /*31a0*/  @P3 FADD.FTZ R91, R129, -R90 ;  /* 0x8000005a815b3221 */ /* 0x000fe20000010000 */
[----:B------:R-:W-:-:S03]  /*31b0*/  MOV R90, R53 ;  /* 0x00000035005a7202 */ /* 0x000fc60000000f00 */
[----:B------:R-:W-:Y:S01]  /*31c0*/  @P4 SEL R76, R88, RZ, P5 ;  /* 0x000000ff584c4207 */ /* 0x000fe20002800000 */
[----:B------:R-:W-:Y:S01]  /*31d0*/  @P3 FFMA.FTZ R90, R96, R91, R53 ;  /* 0x0000005b605a3223 */ /* 0x000fe20000010035 */
[----:B------:R-:W0:Y:S01]  /*31e0*/  @P4 LDC.64 R88, c[0x0][0x408] ;  /* 0x00010200ff584b82 */ /* 0x000e220000000a00 */
[----:B------:R-:W-:Y:S01]  /*31f0*/  @P4 LOP3.LUT P5, RZ, R95, 0xff00, RZ, 0xc0, !PT ;  /* 0x0000ff005fff4812 */ /* 0x000fe200078ac0ff */
[----:B------:R-:W-:-:S04]  /*3200*/  @P3 FFMA.FTZ R91, R131, R87, R84 ;  /* 0x00000057835b3223 */ /* 0x000fc80000010054 */
[----:B------:R-:W-:Y:S01]  /*3210*/  @P3 FADD.FTZ R91, R146, -R91 ;  /* 0x8000005b925b3221 */ /* 0x000fe20000010000 */
[----:B0-----:R-:W-:Y:S01]  /*3220*/  @P4 FMUL.FTZ R89, R90, R89 ;  /* 0x000000595a594220 */ /* 0x001fe20000410000 */
[----:B------:R-:W-:Y:S02]  /*3230*/  MOV R90, R54 ;  /* 0x00000036005a7202 */ /* 0x000fe40000000f00 */
[----:B------:R-:W-:Y:S01]  /*3240*/  @P3 FFMA.FTZ R90, R96, R91, R54 ;  /* 0x0000005b605a3223 */ /* 0x000fe20000010036 */
[----:B------:R-:W-:-:S05]  /*3250*/  @P4 FMUL.FTZ R88, R89, R88 ;  /* 0x0000005859584220 */ /* 0x000fca0000410000 */
[----:B------:R-:W-:Y:S02]  /*3260*/  @P4 SEL R77, R88, RZ, P5 ;  /* 0x000000ff584d4207 */ /* 0x000fe40002800000 */
[----:B------:R-:W0:Y:S01]  /*3270*/  @P4 LDC.64 R88, c[0x0][0x408] ;  /* 0x00010200ff584b82 */ /* 0x000e220000000a00 */
[----:B------:R-:W-:Y:S01]  /*3280*/  @P4 LOP3.LUT P5, RZ, R95, 0xff0000, RZ, 0xc0, !PT ;  /* 0x00ff00005fff4812 */ /* 0x000fe200078ac0ff */
[----:B0-----:R-:W-:-:S04]  /*3290*/  @P4 FMUL.FTZ R89, R90, R89 ;  /* 0x000000595a594220 */ /* 0x001fc80000410000 */
[----:B------:R-:W-:-:S05]  /*32a0*/  @P4 FMUL.FTZ R88, R89, R88 ;  /* 0x0000005859584220 */ /* 0x000fca0000410000 */
[----:B------:R-:W-:Y:S01]  /*32b0*/  @P4 SEL R78, R88, RZ, P5 ;  /* 0x000000ff584e4207 */ /* 0x000fe20002800000 */
[----:B------:R-:W-:Y:S06]  /*32c0*/  @!P4 BRA `(.L_x_9000) ;  /* 0x0000000000b8c947 */ /* 0x000fec0003800000 */
[----:B------:R-:W-:Y:S01]  /*32d0*/  @P3 FFMA.FTZ R88, R148, R87, R84 ;  /* 0x0000005794583223 */ /* 0x000fe20000010054 */
[----:B------:R-:W-:Y:S02]  /*32e0*/  MOV R79, R55 ;  /* 0x00000037004f7202 */ /* 0x000fe40000000f00 */
[----:B------:R-:W-:Y:S01]  /*32f0*/  ISETP.GE.U32.AND P5, PT, R95, 0x1000000, PT ;  /* 0x010000005f00780c */ /* 0x000fe20003fa6070 */
[----:B------:R-:W-:-:S04]  /*3300*/  @P3 FADD.FTZ R88, R155, -R88 ;  /* 0x800000589b583221 */ /* 0x000fc80000010000 */
[----:B------:R-:W-:-:S04]  /*3310*/  @P3 FFMA.FTZ R79, R96, R88, R55 ;  /* 0x00000058604f3223 */ /* 0x000fc80000010037 */
[----:B------:R-:W-:-:S04]  /*3320*/  FMUL.FTZ R79, R79, UR15 ;  /* 0x0000000f4f4f7c20 */ /* 0x000fc80008410000 */
[----:B------:R-:W-:-:S05]  /*3330*/  FMUL.FTZ R79, R79, UR14 ;  /* 0x0000000e4f4f7c20 */ /* 0x000fca0008410000 */
[----:B------:R-:W-:Y:S01]  /*3340*/  SEL R79, R79, RZ, P5 ;  /* 0x000000ff4f4f7207 */ /* 0x000fe20002800000 */
[----:B------:R-:W-:Y:S06]  /*3350*/  BRA `(.L_x_9000) ;  /* 0x0000000000947947 */ /* 0x000fec0003800000 */
.L_x_9004:
[----:B------:R-:W0:Y:S01]  /*3360*/  @P4 LDC.64 R80, c[0x0][0x408] ;  /* 0x00010200ff504b82 */ /* 0x000e220000000a00 */
[--C-:B------:R-:W-:Y:S01]  /*3370*/  @P3 FFMA.FTZ R82, R148, R87, R84.reuse ;  /* 0x0000005794523223 */ /* 0x100fe20000010054 */
[----:B-----5:R-:W-:Y:S01]  /*3380*/  MOV R90, R55 ;  /* 0x00000037005a7202 */ /* 0x020fe20000000f00 */
[----:B------:R-:W-:Y:S01]  /*3390*/  @P3 FFMA.FTZ R88, R124, R87, R84 ;  /* 0x000000577c583223 */ /* 0x000fe20000010054 */
[----:B------:R-:W-:Y:S01]  /*33a0*/  @P4 ISETP.GE.U32.AND P5, PT, R95, 0x1000000, PT ;  /* 0x010000005f00480c */ /* 0x000fe20003fa6070 */
[----:B------:R-:W-:Y:S02]  /*33b0*/  @P3 FADD.FTZ R82, R155, -R82 ;  /* 0x800000529b523221 */ /* 0x000fe40000010000 */
[----:B------:R-:W-:Y:S02]  /*33c0*/  @P3 FADD.FTZ R88, R129, -R88 ;  /* 0x8000005881583221 */ /* 0x000fe40000010000 */
[----:B------:R-:W-:Y:S02]  /*33d0*/  @P3 FFMA.FTZ R90, R96, R82, R55 ;  /* 0x00000052605a3223 */ /* 0x000fe40000010037 */
[----:B------:R-:W1:Y:S02]  /*33e0*/  @P4 LDC.64 R82, c[0x0][0x408] ;  /* 0x00010200ff524b82 */ /* 0x000e640000000a00 */
[----:B0-----:R-:W-:-:S04]  /*33f0*/  @P4 FMUL.FTZ R81, R90, R81 ;  /* 0x000000515a514220 */ /* 0x001fc80000410000 */
[----:B------:R-:W-:Y:S01]  /*3400*/  @P4 FMUL.FTZ R80, R81, R80 ;  /* 0x0000005051504220 */ /* 0x000fe20000410000 */
[----:B------:R-:W-:-:S04]  /*3410*/  @P3 FFMA.FTZ R81, R3, R87, R84 ;  /* 0x0000005703513223 */ /* 0x000fc80000010054 */
[----:B------:R-:W-:Y:S01]  /*3420*/  @P3 FADD.FTZ R81, R122, -R81 ;  /* 0x800000517a513221 */ /* 0x000fe20000010000 */
[----:B------:R-:W-:Y:S02]  /*3430*/  @P4 SEL R79, R80, RZ, P5 ;  /* 0x000000ff504f4207 */ /* 0x000fe40002800000 */
[----:B------:R-:W-:Y:S01]  /*3440*/  MOV R80, R52 ;  /* 0x0000003400507202 */ /* 0x000fe20000000f00 */
[----:B------:R-:W-:Y:S01]  /*3450*/  @P3 FFMA.FTZ R80, R96, R81, R52 ;  /* 0x0000005160503223 */ /* 0x000fe20000010034 */
[----:B------:R-:W-:Y:S02]  /*3460*/  @P4 LOP3.LUT P5, RZ, R95, 0xff, RZ, 0xc0, !PT ;  /* 0x000000ff5fff4812 */ /* 0x000fe400078ac0ff */
[----:B------:R-:W-:Y:S01]  /*3470*/  MOV R81, R53 ;  /* 0x0000003500517202 */ /* 0x000fe20000000f00 */
[----:B-1----:R-:W-:Y:S01]  /*3480*/  @P4 FMUL.FTZ R83, R80, R83 ;  /* 0x0000005350534220 */ /* 0x002fe20000410000 */
[----:B------:R-:W-:Y:S02]  /*3490*/  @P3 FFMA.FTZ R81, R96, R88, R53 ;  /* 0x0000005860513223 */ /* 0x000fe40000010035 */
[----:B------:R-:W0:Y:S01]  /*34a0*/  @P4 LDC.64 R88, c[0x0][0x408] ;  /* 0x00010200ff584b82 */ /* 0x000e220000000a00 */
[----:B------:R-:W-:-:S05]  /*34b0*/  @P4 FMUL.FTZ R82, R83, R82 ;  /* 0x0000005253524220 */ /* 0x000fca0000410000 */
[----:B------:R-:W-:Y:S02]  /*34c0*/  @P4 SEL R76, R82, RZ, P5 ;  /* 0x000000ff524c4207 */ /* 0x000fe40002800000 */
[----:B------:R-:W1:Y:S01]  /*34d0*/  @P4 LDC.64 R82, c[0x0][0x408] ;  /* 0x00010200ff524b82 */ /* 0x000e620000000a00 */
[----:B------:R-:W-:Y:S01]  /*34e0*/  @P4 LOP3.LUT P5, RZ, R95, 0xff00, RZ, 0xc0, !PT ;  /* 0x0000ff005fff4812 */ /* 0x000fe200078ac0ff */
[----:B-1----:R-:W-:-:S04]  /*34f0*/  @P4 FMUL.FTZ R83, R81, R83 ;  /* 0x0000005351534220 */ /* 0x002fc80000410000 */
        /* <DEDUP_REMOVED lines=8> */
[----:B0-----:R-:W-:-:S04]  /*3580*/  @P4 FMUL.FTZ R89, R82, R89 ;  /* 0x0000005952594220 */ /* 0x001fc80000410000 */
[----:B------:R-:W-:-:S05]  /*3590*/  @P4 FMUL.FTZ R88, R89, R88 ;  /* 0x0000005859584220 */ /* 0x000fca0000410000 */
[----:B------:R-:W-:-:S07]  /*35a0*/  @P4 SEL R78, R88, RZ, P5 ;  /* 0x000000ff584e4207 */ /* 0x000fce0002800000 */
.L_x_9000:
        /* <DEDUP_REMOVED lines=10> */
.L_x_8994:
[----:B------:R-:W-:Y:S05]  /*3650*/  BSYNC.RECONVERGENT B0 ;  /* 0x0000000000007941 */ /* 0x000fea0003800200 */
.L_x_8993:
[----:B------:R-:W-:Y:S01]  /*3660*/  ISETP.NE.AND P5, PT, R103, RZ, PT ;  /* 0x000000ff6700720c */ /* 0x000fe20003fa5270 */
        /* <DEDUP_REMOVED lines=9> */
[----:B0-----:R-:W0:Y:S01]  /*3700*/  @P4 LDC.64 R82, c[0x0][0x408] ;  /* 0x00010200ff524b82 */ /* 0x001e220000000a00 */
[-CC-:B------:R-:W-:Y:S01]  /*3710*/  @P3 FFMA.FTZ R81, R113, R87.reuse, R84.reuse ;  /* 0x0000005771513223 */ /* 0x180fe20000010054 */
[----:B-----5:R-:W-:Y:S01]  /*3720*/  MOV R80, R56 ;  /* 0x0000003800507202 */ /* 0x020fe20000000f00 */
[----:B------:R-:W-:Y:S01]  /*3730*/  @P3 FFMA.FTZ R88, R126, R87, R84 ;  /* 0x000000577e583223 */ /* 0x000fe20000010054 */
[----:B------:R-:W-:Y:S01]  /*3740*/  @P4 LOP3.LUT P6, RZ, R97, 0xff, RZ, 0xc0, !PT ;  /* 0x000000ff61ff4812 */ /* 0x000fe200078cc0ff */
[----:B------:R-:W-:Y:S02]  /*3750*/  @P3 FADD.FTZ R81, R114, -R81 ;  /* 0x8000005172513221 */ /* 0x000fe40000010000 */
[----:B------:R-:W-:Y:S02]  /*3760*/  @P3 FADD.FTZ R88, R121, -R88 ;  /* 0x8000005879583221 */ /* 0x000fe40000010000 */
[C---:B------:R-:W-:Y:S01]  /*3770*/  @P3 FFMA.FTZ R80, R96.reuse, R81, R56 ;  /* 0x0000005160503223 */ /* 0x040fe20000010038 */
[----:B------:R-:W-:Y:S01]  /*3780*/  MOV R81, R57 ;  /* 0x0000003900517202 */ /* 0x000fe20000000f00 */
[----:B------:R-:W-:-:S02]  /*3790*/  @P3 FFMA.FTZ R81, R96, R88, R57 ;  /* 0x0000005860513223 */ /* 0x000fc40000010039 */
[----:B------:R-:W1:Y:S01]  /*37a0*/  @P4 LDC.64 R88, c[0x0][0x408] ;  /* 0x00010200ff584b82 */ /* 0x000e620000000a00 */
[----:B0-----:R-:W-:-:S04]  /*37b0*/  @P4 FMUL.FTZ R83, R80, R83 ;  /* 0x0000005350534220 */ /* 0x001fc80000410000 */
[----:B------:R-:W-:-:S05]  /*37c0*/  @P4 FMUL.FTZ R82, R83, R82 ;  /* 0x0000005253524220 */ /* 0x000fca0000410000 */
[----:B------:R-:W-:Y:S02]  /*37d0*/  @P4 SEL R76, R82, RZ, P6 ;  /* 0x000000ff524c4207 */ /* 0x000fe40003000000 */
[----:B------:R-:W0:Y:S01]  /*37e0*/  @P4 LDC.64 R82, c[0x0][0x408] ;  /* 0x00010200ff524b82 */ /* 0x000e220000000a00 */
[----:B------:R-:W-:Y:S01]  /*37f0*/  @P4 LOP3.LUT P6, RZ, R97, 0xff00, RZ, 0xc0, !PT ;  /* 0x0000ff0061ff4812 */ /* 0x000fe200078cc0ff */
        /* <DEDUP_REMOVED lines=9> */
[----:B-1----:R-:W-:-:S04]  /*3890*/  @P4 FMUL.FTZ R89, R82, R89 ;  /* 0x0000005952594220 */ /* 0x002fc80000410000 */
[----:B------:R-:W-:-:S05]  /*38a0*/  @P4 FMUL.FTZ R88, R89, R88 ;  /* 0x0000005859584220 */ /* 0x000fca0000410000 */
[----:B------:R-:W-:Y:S01]  /*38b0*/  @P4 SEL R78, R88, RZ, P6 ;  /* 0x000000ff584e4207 */ /* 0x000fe20003000000 */
[----:B------:R-:W-:-:S04]  /*38c0*/  @P3 FFMA.FTZ R88, R150, R87, R84 ;  /* 0x0000005796583223 */ /* 0x000fc80000010054 */
[----:B------:R-:W-:-:S04]  /*38d0*/  @P3 FADD.FTZ R88, R143, -R88 ;  /* 0x800000588f583221 */ /* 0x000fc80000010000 */
[----:B------:R-:W-:Y:S01]  /*38e0*/  @P3 FFMA.FTZ R83, R96, R88, R59 ;  /* 0x0000005860533223 */ /* 0x000fe2000001003b */
[----:B------:R-:W-:Y:S06]  /*38f0*/  @!P4 BRA `(.L_x_9009) ;  /* 0x00000008002cc947 */ /* 0x000fec0003800000 */
[----:B------:R-:W-:Y:S01]  /*3900*/  FMUL.FTZ R79, R83, UR15 ;  /* 0x0000000f534f7c20 */ /* 0x000fe20008410000 */
[----:B------:R-:W-:-:S03]  /*3910*/  ISETP.GE.U32.AND P6, PT, R97, 0x1000000, PT ;  /* 0x010000006100780c */ /* 0x000fc60003fc6070 */
[----:B------:R-:W-:-:S05]  /*3920*/  FMUL.FTZ R79, R79, UR14 ;  /* 0x0000000e4f4f7c20 */ /* 0x000fca0008410000 */
[----:B------:R-:W-:Y:S01]  /*3930*/  SEL R79, R79, RZ, P6 ;  /* 0x000000ff4f4f7207 */ /* 0x000fe20003000000 */
[----:B------:R-:W-:Y:S06]  /*3940*/  BRA `(.L_x_9009) ;  /* 0x0000000800187947 */ /* 0x000fec0003800000 */
.L_x_9008:
[----:B0-----:R-:W0:Y:S01]  /*3950*/  @P4 LDC.64 R88, c[0x0][0x408] ;  /* 0x00010200ff584b82 */ /* 0x001e220000000a00 */
        /* <DEDUP_REMOVED lines=36> */
.L_x_9007:
        /* <DEDUP_REMOVED lines=31> */
.L_x_9011:
        /* <DEDUP_REMOVED lines=10> */
.L_x_9012:
        /* <DEDUP_REMOVED lines=10> */
.L_x_9013:
[----:B------:R-:W-:Y:S05]  /*3ed0*/  @!P4 BRA `(.L_x_9009) ;  /* 0x0000000000b4c947 */ /* 0x000fea0003800000 */
[----:B------:R-:W-:Y:S01]  /*3ee0*/  FMUL.FTZ R79, R83, UR15 ;  /* 0x0000000f534f7c20 */ /* 0x000fe20008410000 */
[----:B-----5:R-:W-:-:S03]  /*3ef0*/  ISETP.GE.U32.AND P6, PT, R97, 0x1000000, PT ;  /* 0x010000006100780c */ /* 0x020fc60003fc6070 */
[----:B------:R-:W-:-:S05]  /*3f00*/  FMUL.FTZ R79, R79, UR14 ;  /* 0x0000000e4f4f7c20 */ /* 0x000fca0008410000 */
[----:B------:R-:W-:Y:S01]  /*3f10*/  SEL R79, R79, RZ, P6 ;  /* 0x000000ff4f4f7207 */ /* 0x000fe20003000000 */
[----:B------:R-:W-:Y:S06]  /*3f20*/  BRA `(.L_x_9009) ;  /* 0x0000000000a07947 */ /* 0x000fec0003800000 */
.L_x_9010:
        /* <DEDUP_REMOVED lines=10> */
.L_x_9014:
        /* <DEDUP_REMOVED lines=10> */
.L_x_9015:
        /* <DEDUP_REMOVED lines=10> */
.L_x_9016:
        /* <DEDUP_REMOVED lines=9> */
[----:B------:R-:W-:-:S07]  /*41a0*/  SEL R79, R79, RZ, P6 ;  /* 0x000000ff4f4f7207 */ /* 0x000fce0003000000 */
.L_x_9009:
        /* <DEDUP_REMOVED lines=8> */
.L_x_9006:
[----:B------:R-:W-:Y:S05]  /*4230*/  BSYNC.RECONVERGENT B0 ;  /* 0x0000000000007941 */ /* 0x000fea0003800200 */
.L_x_9005:
        /* <DEDUP_REMOVED lines=9> */
[----:B0-2---:R-:W0:Y:S01]  /*42d0*/  @P4 LDC.64 R82, c[0x0][0x408] ;  /* 0x00010200ff524b82 */ /* 0x005e220000000a00 */
        /* <DEDUP_REMOVED lines=36> */
.L_x_9020:
[----:B0-2---:R-:W0:Y:S01]  /*4520*/  @P4 LDC.64 R88, c[0x0][0x408] ;  /* 0x00010200ff584b82 */ /* 0x005e220000000a00 */
        /* <DEDUP_REMOVED lines=36> */
.L_x_9019:
        /* <DEDUP_REMOVED lines=31> */
.L_x_9023:
        /* <DEDUP_REMOVED lines=10> */
.L_x_9024:
        /* <DEDUP_REMOVED lines=10> */
.L_x_9025:
[----:B------:R-:W-:Y:S05]  /*4aa0*/  @!P4 BRA `(.L_x_9021) ;  /* 0x0000000000b4c947 */ /* 0x000fea0003800000 */
[----:B------:R-:W-:Y:S01]  /*4ab0*/  FMUL.FTZ R79, R83, UR15 ;  /* 0x0000000f534f7c20 */ /* 0x000fe20008410000 */
[----:B-----5:R-:W-:-:S03]  /*4ac0*/  ISETP.GE.U32.AND P6, PT, R98, 0x1000000, PT ;  /* 0x010000006200780c */ /* 0x020fc60003fc6070 */
[----:B------:R-:W-:-:S05]  /*4ad0*/  FMUL.FTZ R79, R79, UR14 ;  /* 0x0000000e4f4f7c20 */ /* 0x000fca0008410000 */
[----:B------:R-:W-:Y:S01]  /*4ae0*/  SEL R79, R79, RZ, P6 ;  /* 0x000000ff4f4f7207 */ /* 0x000fe20003000000 */
[----:B------:R-:W-:Y:S06]  /*4af0*/  BRA `(.L_x_9021) ;  /* 0x0000000000a07947 */ /* 0x000fec0003800000 */
.L_x_9022:
        /* <DEDUP_REMOVED lines=10> */
.L_x_9026:
        /* <DEDUP_REMOVED lines=10> */
.L_x_9027:
        /* <DEDUP_REMOVED lines=10> */
.L_x_9028:
        /* <DEDUP_REMOVED lines=10> */
.L_x_9021:
        /* <DEDUP_REMOVED lines=8> */
.L_x_9018:
[----:B------:R-:W-:Y:S05]  /*4e00*/  BSYNC.RECONVERGENT B0 ;  /* 0x0000000000007941 */ /* 0x000fea0003800200 */
.L_x_9017:
        /* <DEDUP_REMOVED lines=9> */
[----:B0-23--:R-:W0:Y:S01]  /*4ea0*/  @P4 LDC.64 R82, c[0x0][0x408] ;  /* 0x00010200ff524b82 */ /* 0x00de220000000a00 */
        /* <DEDUP_REMOVED lines=36> */
.L_x_9032:
[----:B0-23--:R-:W0:Y:S01]  /*50f0*/  @P4 LDC.64 R88, c[0x0][0x408] ;  /* 0x00010200ff584b82 */ /* 0x00de220000000a00 */
        /* <DEDUP_REMOVED lines=36> */
.L_x_9031:
        /* <DEDUP_REMOVED lines=31> */
.L_x_9035:
        /* <DEDUP_REMOVED lines=10> */
.L_x_9036:
        /* <DEDUP_REMOVED lines=10> */
.L_x_9037:
[----:B------:R-:W-:Y:S05]  /*5670*/  @!P4 BRA `(.L_x_9033) ;  /* 0x0000000000b4c947 */ /* 0x000fea0003800000 */
[----:B------:R-:W-:Y:S01]  /*5680*/  FMUL.FTZ R79, R83, UR15 ;  /* 0x0000000f534f7c20 */ /* 0x000fe20008410000 */
[----:B-----5:R-:W-:-:S03]  /*5690*/  ISETP.GE.U32.AND P6, PT, R99, 0x1000000, PT ;  /* 0x010000006300780c */ /* 0x020fc60003fc6070 */
[----:B------:R-:W-:-:S05]  /*56a0*/  FMUL.FTZ R79, R79, UR14 ;  /* 0x0000000e4f4f7c20 */ /* 0x000fca0008410000 */
[----:B------:R-:W-:Y:S01]  /*56b0*/  SEL R79, R79, RZ, P6 ;  /* 0x000000ff4f4f7207 */ /* 0x000fe20003000000 */
[----:B------:R-:W-:Y:S06]  /*56c0*/  BRA `(.L_x_9033) ;  /* 0x0000000000a07947 */ /* 0x000fec0003800000 */
.L_x_9034:
        /* <DEDUP_REMOVED lines=10> */
.L_x_9038:
        /* <DEDUP_REMOVED lines=10> */
.L_x_9039:
        /* <DEDUP_REMOVED lines=10> */
.L_x_9040:
        /* <DEDUP_REMOVED lines=10> */
.L_x_9033:
        /* <DEDUP_REMOVED lines=8> */
.L_x_9030:
[----:B------:R-:W-:Y:S05]  /*59d0*/  BSYNC.RECONVERGENT B0 ;  /* 0x0000000000007941 */ /* 0x000fea0003800200 */
.L_x_9029:
        /* <DEDUP_REMOVED lines=9> */
[----:B0-234-:R-:W0:Y:S01]  /*5a70*/  @P4 LDC.64 R82, c[0x0][0x408] ;  /* 0x00010200ff524b82 */ /* 0x01de220000000a00 */
        /* <DEDUP_REMOVED lines=36> */
.L_x_9044:
[----:B0-234-:R-:W0:Y:S01]  /*5cc0*/  @P4 LDC.64 R88, c[0x0][0x408] ;  /* 0x00010200ff584b82 */ /* 0x01de220000000a00 */
        /* <DEDUP_REMOVED lines=36> */
.L_x_9043:
        /* <DEDUP_REMOVED lines=31> */
.L_x_9047:
        /* <DEDUP_REMOVED lines=10> */
.L_x_9048:
        /* <DEDUP_REMOVED lines=10> */
.L_x_9049:
[----:B------:R-:W-:Y:S05]  /*6240*/  @!P4 BRA `(.L_x_9045) ;  /* 0x0000000000b4c947 */ /* 0x000fea0003800000 */
[----:B------:R-:W-:Y:S01]  /*6250*/  FMUL.FTZ R79, R83, UR15 ;  /* 0x0000000f534f7c20 */ /* 0x000fe20008410000 */
[----:B-----5:R-:W-:-:S03]  /*6260*/  ISETP.GE.U32.AND P6, PT, R100, 0x1000000, PT ;  /* 0x010000006400780c */ /* 0x020fc60003fc6070 */
[----:B------:R-:W-:-:S05]  /*6270*/  FMUL.FTZ R79, R79, UR14 ;  /* 0x0000000e4f4f7c20 */ /* 0x000fca0008410000 */
[----:B------:R-:W-:Y:S01]  /*6280*/  SEL R79, R79, RZ, P6 ;  /* 0x000000ff4f4f7207 */ /* 0x000fe20003000000 */
[----:B------:R-:W-:Y:S06]  /*6290*/  BRA `(.L_x_9045) ;  /* 0x0000000000a07947 */ /* 0x000fec0003800000 */
.L_x_9046:
        /* <DEDUP_REMOVED lines=10> */
.L_x_9050:
        /* <DEDUP_REMOVED lines=10> */
.L_x_9051:
        /* <DEDUP_REMOVED lines=10> */
.L_x_9052:
        /* <DEDUP_REMOVED lines=10> */
.L_x_9045:
        /* <DEDUP_REMOVED lines=8> */
.L_x_9042:
[----:B------:R-:W-:Y:S05]  /*65a0*/  BSYNC.RECONVERGENT B0 ;  /* 0x0000000000007941 */ /* 0x000fea0003800200 */
.L_x_9041:
        /* <DEDUP_REMOVED lines=12> */
[--C-:B------:R-:W-:Y:S01]  /*6670*/  @P3 FFMA.FTZ R81, R141, R87, R84.reuse ;  /* 0x000000578d513223 */ /* 0x100fe20000010054 */
[----:B-----5:R-:W-:Y:S01]  /*6680*/  MOV R83, R75 ;  /* 0x0000004b00537202 */ /* 0x020fe20000000f00 */
[-C--:B------:R-:W-:Y:S01]  /*6690*/  @P3 FFMA.FTZ R82, R144, R87.reuse, R84 ;  /* 0x0000005790523223 */ /* 0x080fe20000010054 */
[----:B------:R-:W-:Y:S01]  /*66a0*/  @P3 FADD.FTZ R80, R157, -R80 ;  /* 0x800000509d503221 */ /* 0x000fe20000010000 */
[----:B------:R-:W-:Y:S01]  /*66b0*/  @P3 FADD.FTZ R81, R142, -R81 ;  /* 0x800000518e513221 */ /* 0x000fe20000010000 */
[----:B------:R-:W-:Y:S01]  /*66c0*/  @P3 FFMA.FTZ R87, R153, R87, R84 ;  /* 0x0000005799573223 */ /* 0x000fe20000010054 */
[----:B------:R-:W-:Y:S01]  /*66d0*/  @P3 FADD.FTZ R82, R151, -R82 ;  /* 0x8000005297523221 */ /* 0x000fe20000010000 */
[C---:B------:R-:W-:Y:S01]  /*66e0*/  @P3 FFMA.FTZ R83, R96.reuse, R80, R75 ;  /* 0x0000005060533223 */ /* 0x040fe2000001004b */
[----:B------:R-:W-:Y:S01]  /*66f0*/  MOV R80, R72 ;  /* 0x0000004800507202 */ /* 0x000fe20000000f00 */
[----:B------:R-:W-:Y:S01]  /*6700*/  @P3 FFMA.FTZ R80, R96, R81, R72 ;  /* 0x0000005160503223 */ /* 0x000fe20000010048 */
[----:B------:R-:W-:Y:S01]  /*6710*/  @P3 FADD.FTZ R87, R158, -R87 ;  /* 0x800000579e573221 */ /* 0x000fe20000010000 */
[----:B------:R-:W-:Y:S01]  /*6720*/  MOV R81, R73 ;  /* 0x0000004900517202 */ /* 0x000fe20000000f00 */
[C---:B------:R-:W-:Y:S01]  /*6730*/  @P3 FFMA.FTZ R81, R96.reuse, R82, R73 ;  /* 0x0000005260513223 */ /* 0x040fe20000010049 */
[----:B------:R-:W-:Y:S01]  /*6740*/  MOV R82, R74 ;  /* 0x0000004a00527202 */ /* 0x000fe20000000f00 */
[----:B------:R-:W-:Y:S01]  /*6750*/  @P3 FFMA.FTZ R82, R96, R87, R74 ;  /* 0x0000005760523223 */ /* 0x000fe2000001004a */
[----:B------:R-:W-:Y:S01]  /*6760*/  @P4 LOP3.LUT P3, RZ, R101, 0xff, RZ, 0xc0, !PT ;  /* 0x000000ff65ff4812 */ /* 0x000fe2000786c0ff */
[----:B0-----:R-:W-:-:S04]  /*6770*/  @P4 FMUL.FTZ R89, R80, R89 ;  /* 0x0000005950594220 */ /* 0x001fc80000410000 */
[----:B------:R-:W-:-:S05]  /*6780*/  @P4 FMUL.FTZ R88, R89, R88 ;  /* 0x0000005859584220 */ /* 0x000fca0000410000 */
[----:B------:R-:W-:Y:S02]  /*6790*/  @P4 SEL R76, R88, RZ, P3 ;  /* 0x000000ff584c4207 */ /* 0x000fe40001800000 */
[----:B------:R-:W0:Y:S01]  /*67a0*/  @P4 LDC.64 R88, c[0x0][0x408] ;  /* 0x00010200ff584b82 */ /* 0x000e220000000a00 */
        /* <DEDUP_REMOVED lines=10> */
[----:B------:R-:W-:Y:S01]  /*6850*/  FMUL.FTZ R79, R83, UR15 ;  /* 0x0000000f534f7c20 */ /* 0x000fe20008410000 */
[----:B------:R-:W-:-:S03]  /*6860*/  ISETP.GE.U32.AND P3, PT, R101, 0x1000000, PT ;  /* 0x010000006500780c */ /* 0x000fc60003f66070 */
[----:B------:R-:W-:-:S05]  /*6870*/  FMUL.FTZ R79, R79, UR14 ;  /* 0x0000000e4f4f7c20 */ /* 0x000fca0008410000 */
[----:B------:R-:W-:Y:S01]  /*6880*/  SEL R79, R79, RZ, P3 ;  /* 0x000000ff4f4f7207 */ /* 0x000fe20001800000 */
[----:B------:R-:W-:Y:S06]  /*6890*/  BRA `(.L_x_9057) ;  /* 0x0000000800187947 */ /* 0x000fec0003800000 */
.L_x_9056:
        /* <DEDUP_REMOVED lines=29> */
[----:B------:R-:W-:-:S03]  /*6a70*/  MOV R79, R75 ;  /* 0x0000004b004f7202 */ /* 0x000fc60000000f00 */
[----:B------:R-:W-:-:S04]  /*6a80*/  @P3 FADD.FTZ R84, R157, -R84 ;  /* 0x800000549d543221 */ /* 0x000fc80000010000 */
[----:B------:R-:W-:Y:S01]  /*6a90*/  @P3 FFMA.FTZ R79, R96, R84, R75 ;  /* 0x00000054604f3223 */ /* 0x000fe2000001004b */
[----:B------:R-:W-:-:S03]  /*6aa0*/  ISETP.GE.U32.AND P3, PT, R101, 0x1000000, PT ;  /* 0x010000006500780c */ /* 0x000fc60003f66070 */
[----:B------:R-:W-:-:S04]  /*6ab0*/  FMUL.FTZ R79, R79, UR15 ;  /* 0x0000000f4f4f7c20 */ /* 0x000fc80008410000 */
[----:B------:R-:W-:-:S05]  /*6ac0*/  FMUL.FTZ R79, R79, UR14 ;  /* 0x0000000e4f4f7c20 */ /* 0x000fca0008410000 */
[----:B------:R-:W-:Y:S01]  /*6ad0*/  SEL R79, R79, RZ, P3 ;  /* 0x000000ff4f4f7207 */ /* 0x000fe20001800000 */
[----:B------:R-:W-:Y:S06]  /*6ae0*/  BRA `(.L_x_9057) ;  /* 0x0000000400847947 */ /* 0x000fec0003800000 */
.L_x_9055:
[----:B0-234-:R-:W0:Y:S02]  /*6af0*/  LDC.64 R88, c[0x0][0x478] ;  /* 0x00011e00ff587b82 */ /* 0x01de240000000a00 */
        /* <DEDUP_REMOVED lines=10> */
[----:B------:R-:W-:Y:S02]  /*6ba0*/  FADD.FTZ R89, R142, -R89 ;  /* 0x800000598e597221 */ /* 0x000fe40000010000 */
[----:B------:R-:W-:Y:S01]  /*6bb0*/  FADD.FTZ R83, R151, -R80 ;  /* 0x8000005097537221 */ /* 0x000fe20000010000 */
        /* <DEDUP_REMOVED lines=18> */
.L_x_9059:
        /* <DEDUP_REMOVED lines=10> */
.L_x_9060:
        /* <DEDUP_REMOVED lines=10> */
.L_x_9061:
[----:B------:R-:W-:Y:S05]  /*6e20*/  @!P4 BRA `(.L_x_9057) ;  /* 0x0000000000b4c947 */ /* 0x000fea0003800000 */
[----:B------:R-:W-:Y:S01]  /*6e30*/  FMUL.FTZ R79, R83, UR15 ;  /* 0x0000000f534f7c20 */ /* 0x000fe20008410000 */
[----:B-----5:R-:W-:-:S03]  /*6e40*/  ISETP.GE.U32.AND P3, PT, R101, 0x1000000, PT ;  /* 0x010000006500780c */ /* 0x020fc60003f66070 */
[----:B------:R-:W-:-:S05]  /*6e50*/  FMUL.FTZ R79, R79, UR14 ;  /* 0x0000000e4f4f7c20 */ /* 0x000fca0008410000 */
[----:B------:R-:W-:Y:S01]  /*6e60*/  SEL R79, R79, RZ, P3 ;  /* 0x000000ff4f4f7207 */ /* 0x000fe20001800000 */
[----:B------:R-:W-:Y:S06]  /*6e70*/  BRA `(.L_x_9057) ;  /* 0x0000000000a07947 */ /* 0x000fec0003800000 */
.L_x_9058:
[----:B------:R-:W-:Y:S01]  /*6e80*/  FFMA.FTZ R88, R160, R87, R84 ;  /* 0x00000057a0587223 */ /* 0x000fe20000010054 */
[----:B------:R-:W-:-:S03]  /*6e90*/  ISETP.GT.AND P3, PT, R94, RZ, PT ;  /* 0x000000ff5e00720c */ /* 0x000fc60003f64270 */
[----:B------:R-:W-:-:S04]  /*6ea0*/  FADD.FTZ R89, R157, -R88 ;  /* 0x800000589d597221 */ /* 0x000fc80000010000 */
[----:B------:R-:W-:-:S05]  /*6eb0*/  FMUL.FTZ R89, R96, R89 ;  /* 0x0000005960597220 */ /* 0x000fca0000410000 */
[----:B------:R-:W-:Y:S02]  /*6ec0*/  FSEL R90, R89, RZ, P3 ;  /* 0x000000ff595a7208 */ /* 0x000fe40001800000 */
[----:B------:R-:W0:Y:S01]  /*6ed0*/  @P4 LDC.64 R88, c[0x0][0x408] ;  /* 0x00010200ff584b82 */ /* 0x000e220000000a00 */
[----:B-----5:R-:W-:Y:S02]  /*6ee0*/  @P4 ISETP.GE.U32.AND P3, PT, R101, 0x1000000, PT ;  /* 0x010000006500480c */ /* 0x020fe40003f66070 */
[----:B0-----:R-:W-:-:S04]  /*6ef0*/  @P4 FMUL.FTZ R89, R90, R89 ;  /* 0x000000595a594220 */ /* 0x001fc80000410000 */
[----:B------:R-:W-:-:S05]  /*6f00*/  @P4 FMUL.FTZ R88, R89, R88 ;  /* 0x0000005859584220 */ /* 0x000fca0000410000 */
[----:B------:R-:W-:Y:S01]  /*6f10*/  @P4 SEL R79, R88, RZ, P3 ;  /* 0x000000ff584f4207 */ /* 0x000fe20001800000 */
[----:B------:R-:W-:Y:S06]  /*6f20*/  @!P4 BRA `(.L_x_9062) ;  /* 0x000000000024c947 */ /* 0x000fec0003800000 */
        /* <DEDUP_REMOVED lines=8> */
[----:B------:R-:W-:-:S07]  /*6fb0*/  SEL R76, R89, RZ, P3 ;  /* 0x000000ff594c7207 */ /* 0x000fce0001800000 */
.L_x_9062:
        /* <DEDUP_REMOVED lines=10> */
.L_x_9063:
        /* <DEDUP_REMOVED lines=10> */
.L_x_9057:
[----:B------:R-:W0:Y:S02]  /*7100*/  @P5 LDC.64 R88, c[0x0][0x478] ;  /* 0x00011e00ff585b82 */ /* 0x000e240000000a00 */
[----:B0-----:R-:W-:-:S06]  /*7110*/  @P5 IMAD.WIDE.U32 R88, R86, 0x10, R88 ;  /* 0x0000001056585825 */ /* 0x001fcc00078e0058 */
[----:B------:R-:W0:Y:S01]  /*7120*/  @P4 LDC.64 R86, c[0x0][0x468] ;  /* 0x00011a00ff564b82 */ /* 0x000e220000000a00 */
[----:B------:R1:W-:Y:S01]  /*7130*/  @P5 STG.E.128 desc[UR8][R88.64], R80 ;  /* 0x0000005058005986 */ /* 0x0003e2000c101d08 */
[----:B0-----:R-:W-:-:S05]  /*7140*/  @P4 IMAD.WIDE.U32 R86, R85, 0x10, R86 ;  /* 0x0000001055564825 */ /* 0x001fca00078e0056 */
[----:B------:R1:W-:Y:S02]  /*7150*/  @P4 STG.E.128 desc[UR8][R86.64], R76 ;  /* 0x0000004c56004986 */ /* 0x0003e4000c101d08 */
.L_x_9054:
[----:B------:R-:W-:Y:S05]  /*7160*/  BSYNC.RECONVERGENT B0 ;  /* 0x0000000000007941 */ /* 0x000fea0003800200 */
.L_x_9053:
[----:B------:R-:W0:Y:S01]  /*7170*/  LDC.64 R84, c[0x0][0x380] ;  /* 0x0000e000ff547b82 */ /* 0x000e220000000a00 */
[----:B------:R-:W-:Y:S01]  /*7180*/  UPLOP3.LUT UP1, UPT, UPT, UPT, UP1, 0x40, 0x4 ;  /* 0x000000000004789c */ /* 0x000fe20003f2e810 */
[----:B0-----:R-:W-:-:S04]  /*7190*/  IADD3 R93, PT, PT, R93, R84, RZ ;  /* 0x000000545d5d7210 */ /* 0x001fc80007ffe0ff */
[----:B------:R-:W-:-:S13]  /*71a0*/  ISETP.GE.AND P3, PT, R93, R85, PT ;  /* 0x000000555d00720c */ /* 0x000fda0003f66270 */
[----:B------:R-:W-:Y:S05]  /*71b0*/  @!P3 BRA `(.L_x_9064) ;  /* 0xffffff9400b4b947 */ /* 0x000fea000383ffff */
.L_x_8976:
        /* <DEDUP_REMOVED lines=49> */
.L_x_9065:
        /* <DEDUP_REMOVED lines=11> */
.L_x_10825:


//--------------------- .text._ZN10layer_norm22ln_bwd_finalize_kernelINS_22Kernel_traits_finalizeILj6144E6__halfffffjLb0ELj1024ELj4ENS_18Kernel_traits_baseILj6144ES2_ffffjLj1024EEEEELb0ELb1EEEvNS_9BwdParamsE --------------------------
	.section	.text._ZN10layer_norm22ln_bwd_finalize_kernelINS_22Kernel_traits_finalizeILj6144E6__halfffffjLb0ELj1024ELj4ENS_18Kernel_traits_baseILj6144ES2_ffffjLj1024EEEEELb0ELb1EEEvNS_9BwdParamsE,"ax",@progbits
	.align	128
        .global         _ZN10layer_norm22ln_bwd_finalize_kernelINS_22Kernel_traits_finalizeILj6144E6__halfffffjLb0ELj1024ELj4ENS_18Kernel_traits_baseILj6144ES2_ffffjLj1024EEEEELb0ELb1EEEvNS_9BwdParamsE
        .type           _ZN10layer_norm22ln_bwd_finalize_kernelINS_22Kernel_traits_finalizeILj6144E6__halfffffjLb0ELj1024ELj4ENS_18Kernel_traits_baseILj6144ES2_ffffjLj1024EEEEELb0ELb1EEEvNS_9BwdParamsE,@function
        .size           _ZN10layer_norm22ln_bwd_finalize_kernelINS_22Kernel_traits_finalizeILj6144E6__halfffffjLb0ELj1024ELj4ENS_18Kernel_traits_baseILj6144ES2_ffffjLj1024EEEEELb0ELb1EEEvNS_9BwdParamsE,(.L_x_10826 - _ZN10layer_norm22ln_bwd_finalize_kernelINS_22Kernel_traits_finalizeILj6144E6__halfffffjLb0ELj1024ELj4ENS_18Kernel_traits_baseILj6144ES2_ffffjLj1024EEEEELb0ELb1EEEvNS_9BwdParamsE)
        .other          _ZN10layer_norm22ln_bwd_finalize_kernelINS_22Kernel_traits_finalizeILj6144E6__halfffffjLb0ELj1024ELj4ENS_18Kernel_traits_baseILj6144ES2_ffffjLj1024EEEEELb0ELb1EEEvNS_9BwdParamsE,@"STO_CUDA_ENTRY STV_DEFAULT"
_ZN10layer_norm22ln_bwd_finalize_kernelINS_22Kernel_traits_finalizeILj6144E6__halfffffjLb0ELj1024ELj4ENS_18Kernel_traits_baseILj6144ES2_ffffjLj1024EEEEELb0ELb1EEEvNS_9BwdParamsE:
.text._ZN10layer_norm22ln_bwd_finalize_kernelINS_22Kernel_traits_finalizeILj6144E6__halfffffjLb0ELj1024ELj4ENS_18Kernel_traits_baseILj6144ES2_ffffjLj1024EEEEELb0ELb1EEEvNS_9BwdParamsE:
        /* <DEDUP_REMOVED lines=81> */
.L_x_9070:
        /* <DEDUP_REMOVED lines=118> */
.L_x_9069:
[----:B------:R-:W-:Y:S05]  /*0c70*/  BSYNC.RECONVERGENT B1 ;  /* 0x0000000000017941 */ /* 0x000fea0003800200 */
.L_x_9068:
        /* <DEDUP_REMOVED lines=77> */
.L_x_9072:
[----:B------:R-:W-:Y:S05]  /*1150*/  BSYNC.RECONVERGENT B1 ;  /* 0x0000000000017941 */ /* 0x000fea0003800200 */
.L_x_9071:
        /* <DEDUP_REMOVED lines=38> */
.L_x_9074:
[----:B------:R-:W-:Y:S05]  /*13c0*/  BSYNC.RECONVERGENT B1 ;  /* 0x0000000000017941 */ /* 0x000fea0003800200 */
.L_x_9073:
        /* <DEDUP_REMOVED lines=8> */
.L_x_9075:
        /* <DEDUP_REMOVED lines=10> */
.L_x_9067:
[----:B------:R-:W-:Y:S05]  /*14f0*/  BSYNC.RECONVERGENT B0 ;  /* 0x0000000000007941 */ /* 0x000fea0003800200 */
.L_x_9066:
        /* <DEDUP_REMOVED lines=57> */
.L_x_9076:
        /* <DEDUP_REMOVED lines=15> */
.L_x_10826:


//--------------------- .text._ZN10layer_norm13ln_bwd_kernelINS_13Kernel_traitsI6__halfffffjLj6144ELj1ELj1ELj8ELj16ENS_18Kernel_traits_baseILj6144ES2_ffffjLj256EEEEELb1ELb0ELb1ELb1EEEvNS_9BwdParamsE --------------------------
	.section	.text._ZN10layer_norm13ln_bwd_kernelINS_13Kernel_traitsI6__halfffffjLj6144ELj1ELj1ELj8ELj16ENS_18Kernel_traits_baseILj6144ES2_ffffjLj256EEEEELb1ELb0ELb1ELb1EEEvNS_9BwdParamsE,"ax",@progbits
	.align	128
        .global         _ZN10layer_norm13ln_bwd_kernelINS_13Kernel_traitsI6__halfffffjLj6144ELj1ELj1ELj8ELj16ENS_18Kernel_traits_baseILj6144ES2_ffffjLj256EEEEELb1ELb0ELb1ELb1EEEvNS_9BwdParamsE
        .type           _ZN10layer_norm13ln_bwd_kernelINS_13Kernel_traitsI6__halfffffjLj6144ELj1ELj1ELj8ELj16ENS_18Kernel_traits_baseILj6144ES2_ffffjLj256EEEEELb1ELb0ELb1ELb1EEEvNS_9BwdParamsE,@function
        .size           _ZN10layer_norm13ln_bwd_kernelINS_13Kernel_traitsI6__halfffffjLj6144ELj1ELj1ELj8ELj16ENS_18Kernel_traits_baseILj6144ES2_ffffjLj256EEEEELb1ELb0ELb1ELb1EEEvNS_9BwdParamsE,(.L_x_10827 - _ZN10layer_norm13ln_bwd_kernelINS_13Kernel_traitsI6__halfffffjLj6144ELj1ELj1ELj8ELj16ENS_18Kernel_traits_baseILj6144ES2_ffffjLj256EEEEELb1ELb0ELb1ELb1EEEvNS_9BwdParamsE)
        .other          _ZN10layer_norm13ln_bwd_kernelINS_13Kernel_traitsI6__halfffffjLj6144ELj1ELj1ELj8ELj16ENS_18Kernel_traits_baseILj6144ES2_ffffjLj256EEEEELb1ELb0ELb1ELb1EEEvNS_9BwdParamsE,@"STO_CUDA_ENTRY STV_DEFAULT"
_ZN10layer_norm13ln_bwd_kernelINS_13Kernel_traitsI6__halfffffjLj6144ELj1ELj1ELj8ELj16ENS_18Kernel_traits_baseILj6144ES2_ffffjLj256EEEEELb1ELb0ELb1ELb1EEEvNS_9BwdParamsE:
.text._ZN10layer_norm13ln_bwd_kernelINS_13Kernel_traitsI6__halfffffjLj6144ELj1ELj1ELj8ELj16ENS_18Kernel_traits_baseILj6144ES2_ffffjLj256EEEEELb1ELb0ELb1ELb1EEEvNS_9BwdParamsE:
        /* <DEDUP_REMOVED lines=39> */
[----:B0-----:R0:W5:Y:S04]  /*0270*/  LDG.E.64 R118, desc[UR12][R160.64+0x2800] ;  /* 0x0028000ca0767981 */ /* 0x001168000c1e1b00 */
[----:B------:R0:W5:Y:S04]  /*0280*/  LDG.E.64 R116, desc[UR12][R160.64+0x2000] ;  /* 0x0020000ca0747981 */ /* 0x000168000c1e1b00 */
[----:B------:R0:W5:Y:S04]  /*0290*/  LDG.E.64 R114, desc[UR12][R160.64+0x1800] ;  /* 0x0018000ca0727981 */ /* 0x000168000c1e1b00 */
[----:B------:R0:W5:Y:S04]  /*02a0*/  LDG.E.64 R112, desc[UR12][R160.64+0x1000] ;  /* 0x0010000ca0707981 */ /* 0x000168000c1e1b00 */
[----:B------:R0:W5:Y:S04]  /*02b0*/  LDG.E.64 R110, desc[UR12][R160.64+0x800] ;  /* 0x0008000ca06e7981 */ /* 0x000168000c1e1b00 */
[----:B------:R0:W5:Y:S01]  /*02c0*/  LDG.E.64 R108, desc[UR12][R160.64] ;  /* 0x0000000ca06c7981 */ /* 0x000162000c1e1b00 */
[----:B------:R-:W-:Y:S01]  /*02d0*/  HFMA2 R74, -RZ, RZ, 0, 0 ;  /* 0x00000000ff4a7431 */ /* 0x000fe200000001ff */
[----:B------:R-:W-:Y:S01]  /*02e0*/  MOV R0, UR4 ;  /* 0x0000000400007c02 */ /* 0x000fe20008000f00 */
[----:B--234-:R-:W-:-:S11]  /*02f0*/  UPLOP3.LUT UP1, UPT, UPT, UPT, UPT, 0x40, 0x4 ;  /* 0x000000000004789c */ /* 0x01cfd60003f2e870 */
.L_x_9144:
        /* <DEDUP_REMOVED lines=13> */
[----:B------:R-:W0:Y:S07]  /*03d0*/  S2R R154, SR_TID.X ;  /* 0x00000000009a7919 */ /* 0x000e2e0000002100 */
[----:B------:R-:W2:Y:S08]  /*03e0*/  LDC.64 R124, c[0x0][0x3a8] ;  /* 0x0000ea00ff7c7b82 */ /* 0x000eb00000000a00 */
[----:B------:R-:W3:Y:S01]  /*03f0*/  LDC.64 R104, c[0x0][0x428] ;  /* 0x00010a00ff687b82 */ /* 0x000ee20000000a00 */
[----:B-1----:R-:W-:Y:S01]  /*0400*/  IMAD R3, R0, R148, RZ ;  /* 0x0000009400037224 */ /* 0x002fe200078e02ff */
[----:B-----5:R-:W-:-:S06]  /*0410*/  ISETP.GE.AND P2, PT, R121, 0x1, PT ;  /* 0x000000017900780c */ /* 0x020fcc0003f46270 */
[----:B------:R-:W1:Y:S01]  /*0420*/  LDC.64 R162, c[0x0][0x3b0] ;  /* 0x0000ec00ffa27b82 */ /* 0x000e620000000a00 */
[----:B------:R-:W-:-:S04]  /*0430*/  SHF.R.S32.HI R84, RZ, 0x1f, R3 ;  /* 0x0000001fff547819 */ /* 0x000fc80000011403 */
[----:B------:R-:W-:Y:S01]  /*0440*/  LEA.HI R3, R84, R3, RZ, 0x2 ;  /* 0x0000000354037211 */ /* 0x000fe200078f10ff */
[----:B------:R-:W-:-:S03]  /*0450*/  IMAD.WIDE R84, R0, 0x4, R90 ;  /* 0x0000000400547825 */ /* 0x000fc600078e025a */
[----:B0-----:R-:W-:Y:S02]  /*0460*/  LEA.HI.SX32 R161, R3, R154, 0x1e ;  /* 0x0000009a03a17211 */ /* 0x001fe400078ff2ff */
[----:B------:R-:W-:Y:S01]  /*0470*/  IADD3 R3, PT, PT, R2, -0x1, RZ ;  /* 0xffffffff02037810 */ /* 0x000fe20007ffe0ff */
[----:B------:R0:W4:Y:S01]  /*0480*/  LDG.E R164, desc[UR12][R84.64] ;  /* 0x0000000c54a47981 */ /* 0x000122000c1e1900 */
[C---:B------:R-:W-:Y:S01]  /*0490*/  IADD3 R155, PT, PT, R161.reuse, 0x100, RZ ;  /* 0x00000100a19b7810 */ /* 0x040fe20007ffe0ff */
[C---:B--2---:R-:W-:Y:S01]  /*04a0*/  IMAD.WIDE.U32 R128, R161.reuse, 0x10, R124 ;  /* 0x00000010a1807825 */ /* 0x044fe200078e007c */
[----:B------:R-:W-:-:S03]  /*04b0*/  IADD3 R157, PT, PT, R161, 0x200, RZ ;  /* 0x00000200a19d7810 */ /* 0x000fc60007ffe0ff */
[----:B------:R-:W-:Y:S01]  /*04c0*/  IMAD R3, R3, R148, RZ ;  /* 0x0000009403037224 */ /* 0x000fe200078e02ff */
[----:B------:R-:W-:Y:S01]  /*04d0*/  IADD3 R159, PT, PT, R161, 0x300, RZ ;  /* 0x00000300a19f7810 */ /* 0x000fe20007ffe0ff */
[--C-:B------:R-:W-:Y:S01]  /*04e0*/  IMAD.WIDE.U32 R132, R155, 0x10, R124.reuse ;  /* 0x000000109b847825 */ /* 0x100fe200078e007c */
[C---:B------:R-:W-:Y:S01]  /*04f0*/  IADD3 R165, PT, PT, R161.reuse, 0x400, RZ ;  /* 0x00000400a1a57810 */ /* 0x040fe20007ffe0ff */
[----:B------:R-:W2:Y:S01]  /*0500*/  LDG.E.128 R128, desc[UR12][R128.64] ;  /* 0x0000000c80807981 */ /* 0x000ea2000c1e1d00 */
[----:B------:R-:W-:Y:S01]  /*0510*/  IADD3 R167, PT, PT, R161, 0x500, RZ ;  /* 0x00000500a1a77810 */ /* 0x000fe20007ffe0ff */
[----:B------:R-:W-:Y:S01]  /*0520*/  IMAD.WIDE.U32 R140, R157, 0x10, R124 ;  /* 0x000000109d8c7825 */ /* 0x000fe200078e007c */
[----:B0-----:R-:W-:Y:S01]  /*0530*/  SHF.R.S32.HI R84, RZ, 0x1f, R3 ;  /* 0x0000001fff547819 */ /* 0x001fe20000011403 */
[----:B------:R-:W2:Y:S02]  /*0540*/  LDG.E.128 R132, desc[UR12][R132.64] ;  /* 0x0000000c84847981 */ /* 0x000ea4000c1e1d00 */
[--C-:B------:R-:W-:Y:S01]  /*0550*/  IMAD.WIDE.U32 R144, R159, 0x10, R124.reuse ;  /* 0x000000109f907825 */ /* 0x100fe200078e007c */
[----:B------:R-:W-:Y:S01]  /*0560*/  LEA.HI R84, R84, R3, RZ, 0x2 ;  /* 0x0000000354547211 */ /* 0x000fe200078f10ff */
[----:B------:R-:W2:Y:S02]  /*0570*/  LDG.E.128 R140, desc[UR12][R140.64] ;  /* 0x0000000c8c8c7981 */ /* 0x000ea4000c1e1d00 */
[----:B------:R-:W-:-:S02]  /*0580*/  IMAD.WIDE.U32 R136, R165, 0x10, R124 ;  /* 0x00000010a5887825 */ /* 0x000fc400078e007c */
[----:B------:R-:W2:Y:S02]  /*0590*/  LDG.E.128 R144, desc[UR12][R144.64] ;  /* 0x0000000c90907981 */ /* 0x000ea4000c1e1d00 */
[----:B------:R-:W-:Y:S01]  /*05a0*/  IMAD.WIDE.U32 R124, R167, 0x10, R124 ;  /* 0x00000010a77c7825 */ /* 0x000fe200078e007c */
[----:B------:R-:W-:Y:S01]  /*05b0*/  LEA.HI.SX32 R3, R84, R154, 0x1e ;  /* 0x0000009a54037211 */ /* 0x000fe200078ff2ff */
[----:B------:R-:W2:Y:S04]  /*05c0*/  LDG.E.128 R136, desc[UR12][R136.64] ;  /* 0x0000000c88887981 */ /* 0x000ea8000c1e1d00 */
[----:B------:R-:W2:Y:S01]  /*05d0*/  LDG.E.128 R124, desc[UR12][R124.64] ;  /* 0x0000000c7c7c7981 */ /* 0x000ea2000c1e1d00 */
[C---:B------:R-:W-:Y:S01]  /*05e0*/  IADD3 R89, PT, PT, R3.reuse, 0x100, RZ ;  /* 0x0000010003597810 */ /* 0x040fe20007ffe0ff */
[C---:B---3--:R-:W-:Y:S01]  /*05f0*/  IMAD.WIDE.U32 R84, R3.reuse, 0x10, R104 ;  /* 0x0000001003547825 */ /* 0x048fe200078e0068 */
[----:B------:R-:W-:-:S03]  /*0600*/  IADD3 R93, PT, PT, R3, 0x200, RZ ;  /* 0x00000200035d7810 */ /* 0x000fc60007ffe0ff */
[--C-:B------:R-:W-:Y:S02]  /*0610*/  IMAD.WIDE.U32 R88, R89, 0x10, R104.reuse ;  /* 0x0000001059587825 */ /* 0x100fe400078e0068 */
[----:B------:R-:W3:Y:S01]  /*0620*/  LDG.E.128 R84, desc[UR12][R84.64] ;  /* 0x0000000c54547981 */ /* 0x000ee2000c1e1d00 */
[----:B------:R-:W-:Y:S01]  /*0630*/  IADD3 R97, PT, PT, R3, 0x300, RZ ;  /* 0x0000030003617810 */ /* 0x000fe20007ffe0ff */
[--C-:B------:R-:W-:Y:S02]  /*0640*/  IMAD.WIDE.U32 R92, R93, 0x10, R104.reuse ;  /* 0x000000105d5c7825 */ /* 0x100fe400078e0068 */
[----:B------:R-:W3:Y:S01]  /*0650*/  LDG.E.128 R88, desc[UR12][R88.64] ;  /* 0x0000000c58587981 */ /* 0x000ee2000c1e1d00 */
[----:B------:R-:W-:Y:S01]  /*0660*/  IADD3 R101, PT, PT, R3, 0x400, RZ ;  /* 0x0000040003657810 */ /* 0x000fe20007ffe0ff */
[--C-:B------:R-:W-:Y:S02]  /*0670*/  IMAD.WIDE.U32 R96, R97, 0x10, R104.reuse ;  /* 0x0000001061607825 */ /* 0x100fe400078e0068 */
[----:B------:R-:W3:Y:S01]  /*0680*/  LDG.E.128 R92, desc[UR12][R92.64] ;  /* 0x0000000c5c5c7981 */ /* 0x000ee2000c1e1d00 */
[----:B------:R-:W-:Y:S01]  /*0690*/  IADD3 R3, PT, PT, R3, 0x500, RZ ;  /* 0x0000050003037810 */ /* 0x000fe20007ffe0ff */
[----:B------:R-:W-:-:S02]  /*06a0*/  IMAD.WIDE.U32 R100, R101, 0x10, R104 ;  /* 0x0000001065647825 */ /* 0x000fc400078e0068 */
[----:B------:R-:W3:Y:S02]  /*06b0*/  LDG.E.128 R96, desc[UR12][R96.64] ;  /* 0x0000000c60607981 */ /* 0x000ee4000c1e1d00 */
[----:B------:R-:W-:Y:S02]  /*06c0*/  IMAD.WIDE.U32 R104, R3, 0x10, R104 ;  /* 0x0000001003687825 */ /* 0x000fe400078e0068 */
[----:B------:R-:W3:Y:S04]  /*06d0*/  LDG.E.128 R100, desc[UR12][R100.64] ;  /* 0x0000000c64647981 */ /* 0x000ee8000c1e1d00 */
[----:B------:R-:W3:Y:S01]  /*06e0*/  LDG.E.128 R104, desc[UR12][R104.64] ;  /* 0x0000000c68687981 */ /* 0x000ee2000c1e1d00 */
[----:B------:R-:W-:Y:S02]  /*06f0*/  ISETP.NE.U32.AND P0, PT, RZ, UR6, PT ;  /* 0x00000006ff007c0c */ /* 0x000fe4000bf05070 */
[----:B------:R-:W-:-:S02]  /*0700*/  MOV R122, UR7 ;  /* 0x00000007007a7c02 */ /* 0x000fc40008000f00 */
[----:B------:R-:W-:Y:S02]  /*0710*/  @P2 IADD3 R3, PT, PT, R121, -0x1, RZ ;  /* 0xffffffff79032810 */ /* 0x000fe40007ffe0ff */
[----:B------:R-:W-:-:S03]  /*0720*/  ISETP.NE.AND.EX P0, PT, R122, RZ, PT, P0 ;  /* 0x000000ff7a00720c */ /* 0x000fc60003f05300 */
[----:B------:R-:W-:-:S05]  /*0730*/  @P2 IMAD R3, R3, R148, RZ ;  /* 0x0000009403032224 */ /* 0x000fca00078e02ff */
[----:B------:R-:W-:-:S04]  /*0740*/  @P2 SHF.R.S32.HI R152, RZ, 0x1f, R3 ;  /* 0x0000001fff982819 */ /* 0x000fc80000011403 */
[----:B------:R-:W-:Y:S01]  /*0750*/  @P2 LEA.HI R123, R152, R3, RZ, 0x2 ;  /* 0x00000003987b2211 */ /* 0x000fe200078f10ff */
[----:B------:R-:W0:Y:S01]  /*0760*/  @P0 LDC.64 R148, c[0x0][0x438] ;  /* 0x00010e00ff940b82 */ /* 0x000e220000000a00 */
[----:B------:R-:W-:Y:S02]  /*0770*/  MOV R3, RZ ;  /* 0x000000ff00037202 */ /* 0x000fe40000000f00 */
[----:B------:R-:W-:-:S05]  /*0780*/  @P2 LEA.HI.SX32 R3, R123, R154, 0x1e ;  /* 0x0000009a7b032211 */ /* 0x000fca00078ff2ff */
[----:B------:R-:W1:Y:S08]  /*0790*/  @P0 LDC.64 R150, c[0x0][0x438] ;  /* 0x00010e00ff960b82 */ /* 0x000e700000000a00 */
[----:B------:R-:W1:Y:S01]  /*07a0*/  @P0 LDC.64 R152, c[0x0][0x438] ;  /* 0x00010e00ff980b82 */ /* 0x000e620000000a00 */
[----:B0-----:R-:W-:-:S07]  /*07b0*/  @P0 IMAD.WIDE.U32 R148, R161, 0x10, R148 ;  /* 0x00000010a1940825 */ /* 0x001fce00078e0094 */
[----:B------:R-:W0:Y:S01]  /*07c0*/  @P0 LDC.64 R160, c[0x0][0x438] ;  /* 0x00010e00ffa00b82 */ /* 0x000e220000000a00 */
[----:B------:R-:W-:Y:S01]  /*07d0*/  IADD3 R123, PT, PT, R3, 0x100, RZ ;  /* 0x00000100037b7810 */ /* 0x000fe20007ffe0ff */
[----:B------:R0:W5:Y:S01]  /*07e0*/  @P0 LDG.E.128 R24, desc[UR12][R148.64] ;  /* 0x0000000c94180981 */ /* 0x000162000c1e1d00 */
[----:B-1----:R-:W-:-:S05]  /*07f0*/  @P0 IMAD.WIDE.U32 R150, R155, 0x10, R150 ;  /* 0x000000109b960825 */ /* 0x002fca00078e0096 */
[----:B------:R-:W1:Y:S01]  /*0800*/  @P0 LDC.64 R154, c[0x0][0x438] ;  /* 0x00010e00ff9a0b82 */ /* 0x000e620000000a00 */
[----:B------:R-:W5:Y:S01]  /*0810*/  @P0 LDG.E.128 R20, desc[UR12][R150.64] ;  /* 0x0000000c96140981 */ /* 0x000f62000c1e1d00 */
[----:B------:R-:W-:-:S06]  /*0820*/  @P0 IMAD.WIDE.U32 R152, R157, 0x10, R152 ;  /* 0x000000109d980825 */ /* 0x000fcc00078e0098 */
[----:B------:R-:W1:Y:S01]  /*0830*/  @P0 LDC.64 R156, c[0x0][0x438] ;  /* 0x00010e00ff9c0b82 */ /* 0x000e620000000a00 */
[----:B------:R1:W5:Y:S01]  /*0840*/  @P0 LDG.E.128 R16, desc[UR12][R152.64] ;  /* 0x0000000c98100981 */ /* 0x000362000c1e1d00 */
[----:B0-----:R-:W-:-:S05]  /*0850*/  @P0 IMAD.WIDE.U32 R160, R167, 0x10, R160 ;  /* 0x00000010a7a00825 */ /* 0x001fca00078e00a0 */
[----:B------:R-:W5:Y:S01]  /*0860*/  @P0 LDG.E.128 R4, desc[UR12][R160.64] ;  /* 0x0000000ca0040981 */ /* 0x000f62000c1e1d00 */
[----:B-1----:R-:W-:-:S05]  /*0870*/  @P0 IMAD.WIDE.U32 R154, R159, 0x10, R154 ;  /* 0x000000109f9a0825 */ /* 0x002fca00078e009a */
[----:B------:R0:W5:Y:S01]  /*0880*/  @P0 LDG.E.128 R12, desc[UR12][R154.64] ;  /* 0x0000000c9a0c0981 */ /* 0x000162000c1e1d00 */
[----:B------:R-:W-:-:S05]  /*0890*/  @P0 IMAD.WIDE.U32 R156, R165, 0x10, R156 ;  /* 0x00000010a59c0825 */ /* 0x000fca00078e009c */
[----:B------:R1:W5:Y:S01]  /*08a0*/  @P0 LDG.E.128 R8, desc[UR12][R156.64] ;  /* 0x0000000c9c080981 */ /* 0x000362000c1e1d00 */
[----:B------:R-:W-:Y:S01]  /*08b0*/  ISETP.NE.AND P0, PT, RZ, UR11, PT ;  /* 0x0000000bff007c0c */ /* 0x000fe2000bf05270 */
[C---:B------:R-:W-:Y:S01]  /*08c0*/  IMAD.WIDE.U32 R158, R3.reuse, 0x4, R162 ;  /* 0x00000004039e7825 */ /* 0x040fe200078e00a2 */
[----:B------:R-:W-:-:S03]  /*08d0*/  IADD3 R149, PT, PT, R3, 0x200, RZ ;  /* 0x0000020003957810 */ /* 0x000fc60007ffe0ff */
[--C-:B------:R-:W-:Y:S01]  /*08e0*/  IMAD.WIDE.U32 R152, R123, 0x4, R162.reuse ;  /* 0x000000047b987825 */ /* 0x100fe200078e00a2 */
[C---:B------:R-:W-:Y:S01]  /*08f0*/  IADD3 R151, PT, PT, R3.reuse, 0x300, RZ ;  /* 0x0000030003977810 */ /* 0x040fe20007ffe0ff */
[----:B------:R-:W5:Y:S01]  /*0900*/  LDG.E R158, desc[UR12][R158.64] ;  /* 0x0000000c9e9e7981 */ /* 0x000f62000c1e1900 */
[C---:B------:R-:W-:Y:S02]  /*0910*/  IADD3 R165, PT, PT, R3.reuse, 0x400, RZ ;  /* 0x0000040003a57810 */ /* 0x040fe40007ffe0ff */
[----:B------:R-:W-:Y:S01]  /*0920*/  IADD3 R3, PT, PT, R3, 0x500, RZ ;  /* 0x0000050003037810 */ /* 0x000fe20007ffe0ff */
[----:B------:R1:W5:Y:S01]  /*0930*/  LDG.E R123, desc[UR12][R152.64] ;  /* 0x0000000c987b7981 */ /* 0x000362000c1e1900 */
[----:B0-----:R-:W-:-:S04]  /*0940*/  IMAD.WIDE.U32 R154, R149, 0x4, R162 ;  /* 0x00000004959a7825 */ /* 0x001fc800078e00a2 */
[--C-:B-1----:R-:W-:Y:S01]  /*0950*/  IMAD.WIDE.U32 R156, R151, 0x4, R162.reuse ;  /* 0x00000004979c7825 */ /* 0x102fe200078e00a2 */
[----:B------:R0:W5:Y:S03]  /*0960*/  LDG.E R148, desc[UR12][R154.64] ;  /* 0x0000000c9a947981 */ /* 0x000166000c1e1900 */
[--C-:B------:R-:W-:Y:S01]  /*0970*/  IMAD.WIDE.U32 R160, R165, 0x4, R162.reuse ;  /* 0x00000004a5a07825 */ /* 0x100fe200078e00a2 */
[----:B------:R-:W5:Y:S03]  /*0980*/  LDG.E R149, desc[UR12][R156.64] ;  /* 0x0000000c9c957981 */ /* 0x000f66000c1e1900 */
[----:B------:R-:W-:Y:S01]  /*0990*/  IMAD.WIDE.U32 R162, R3, 0x4, R162 ;  /* 0x0000000403a27825 */ /* 0x000fe200078e00a2 */
[----:B------:R1:W5:Y:S04]  /*09a0*/  LDG.E R150, desc[UR12][R160.64] ;  /* 0x0000000ca0967981 */ /* 0x000368000c1e1900 */
[----:B------:R1:W5:Y:S01]  /*09b0*/  LDG.E R151, desc[UR12][R162.64] ;  /* 0x0000000ca2977981 */ /* 0x000362000c1e1900 */
[----:B------:R-:W-:-:S05]  /*09c0*/  SHF.R.U32.HI R152, RZ, 0x10, R119 ;  /* 0x00000010ff987819 */ /* 0x000fca0000011677 */
[----:B------:R-:W-:Y:S01]  /*09d0*/  HADD2.F32 R152, -RZ, R152.H0_H0 ;  /* 0x20000098ff987230 */ /* 0x000fe20000004100 */
[----:B----4-:R-:W-:-:S05]  /*09e0*/  FSEL R164, R164, RZ, !P0 ;  /* 0x000000ffa4a47208 */ /* 0x010fca0004000000 */
[C---:B--2---:R-:W-:Y:S01]  /*09f0*/  FADD.FTZ R3, -R164.reuse, R128 ;  /* 0x00000080a4037221 */ /* 0x044fe20000010100 */
[C---:B------:R-:W-:Y:S01]  /*0a00*/  FADD.FTZ R153, -R164.reuse, R132 ;  /* 0x00000084a4997221 */ /* 0x040fe20000010100 */
[----:B------:R-:W-:Y:S01]  /*0a10*/  SHF.R.U32.HI R132, RZ, 0x10, R111 ;  /* 0x00000010ff847819 */ /* 0x000fe2000001166f */
[C---:B------:R-:W-:Y:S01]  /*0a20*/  FADD.FTZ R167, -R164.reuse, R134 ;  /* 0x00000086a4a77221 */ /* 0x040fe20000010100 */
[----:B------:R-:W-:Y:S01]  /*0a30*/  SHF.R.U32.HI R128, RZ, 0x10, R109 ;  /* 0x00000010ff807819 */ /* 0x000fe2000001166d */
[----:B------:R-:W-:Y:S01]  /*0a40*/  FADD.FTZ R131, -R164, R131 ;  /* 0x00000083a4837221 */ /* 0x000fe20000010100 */
[----:B------:R-:W-:Y:S01]  /*0a50*/  SHF.R.U64 R134, R112, 0x10, R113 ;  /* 0x0000001070867819 */ /* 0x000fe20000001271 */
[----:B------:R-:W-:Y:S02]  /*0a60*/  HADD2.F32 R132, -RZ, R132.H0_H0 ;  /* 0x20000084ff847230 */ /* 0x000fe40000004100 */
[----:B------:R-:W-:Y:S01]  /*0a70*/  FADD.FTZ R159, -R164, R126 ;  /* 0x0000007ea49f7221 */ /* 0x000fe20000010100 */
[----:B------:R-:W-:Y:S01]  /*0a80*/  SHF.R.U64 R126, R108, 0x10, R109 ;  /* 0x000000106c7e7819 */ /* 0x000fe2000000126d */
[----:B------:R-:W-:Y:S01]  /*0a90*/  FADD.FTZ R173, -R164, R136 ;  /* 0x00000088a4ad7221 */ /* 0x000fe20000010100 */
[----:B------:R-:W-:-:S03]  /*0aa0*/  SHF.R.U32.HI R136, RZ, 0x10, R113 ;  /* 0x00000010ff887819 */ /* 0x000fc60000011671 */
[----:B------:R-:W-:Y:S02]  /*0ab0*/  HADD2.F32 R126, -RZ, R126.H0_H0 ;  /* 0x2000007eff7e7230 */ /* 0x000fe40000004100 */
[C---:B------:R-:W-:Y:S01]  /*0ac0*/  FADD.FTZ R141, -R164.reuse, R141 ;  /* 0x0000008da48d7221 */ /* 0x040fe20000010100 */
[----:B------:R-:W-:Y:S01]  /*0ad0*/  FADD.FTZ R175, -R164, R125 ;  /* 0x0000007da4af7221 */ /* 0x000fe20000010100 */
[----:B------:R-:W-:Y:S02]  /*0ae0*/  HADD2.F32 R128, -RZ, R128.H0_H0 ;  /* 0x20000080ff807230 */ /* 0x000fe40000004100 */
[----:B---3--:R-:W-:Y:S01]  /*0af0*/  FMUL.FTZ R125, R85, R126 ;  /* 0x0000007e557d7220 */ /* 0x008fe20000410000 */
[----:B------:R-:W-:Y:S01]  /*0b00*/  FMUL.FTZ R126, R120, R131 ;  /* 0x00000083787e7220 */ /* 0x000fe20000410000 */
[C---:B------:R-:W-:Y:S01]  /*0b10*/  FADD.FTZ R133, -R164.reuse, R133 ;  /* 0x00000085a4857221 */ /* 0x040fe20000010100 */
[----:B0-----:R-:W-:Y:S01]  /*0b20*/  FADD.FTZ R155, -R164, R138 ;  /* 0x0000008aa49b7221 */ /* 0x001fe20000010100 */
[----:B------:R-:W-:Y:S01]  /*0b30*/  FMUL.FTZ R131, R91, R132 ;  /* 0x000000845b837220 */ /* 0x000fe20000410000 */
[----:B------:R-:W-:-:S02]  /*0b40*/  HADD2.F32 R134, -RZ, R134.H0_H0 ;  /* 0x20000086ff867230 */ /* 0x000fc40000004100 */
[----:B------:R-:W-:Y:S01]  /*0b50*/  FADD.FTZ R169, -R164, R140 ;  /* 0x0000008ca4a97221 */ /* 0x000fe20000010100 */
[----:B------:R-:W-:Y:S01]  /*0b60*/  FMUL.FTZ R132, R120, R141 ;  /* 0x0000008d78847220 */ /* 0x000fe20000410000 */
[----:B------:R-:W-:Y:S01]  /*0b70*/  HADD2.F32 R136, -RZ, R136.H0_H0 ;  /* 0x20000088ff887230 */ /* 0x000fe20000004100 */
[----:B------:R-:W-:Y:S01]  /*0b80*/  SHF.R.U64 R138, R114, 0x10, R115 ;  /* 0x00000010728a7819 */ /* 0x000fe20000001273 */
[C---:B------:R-:W-:Y:S01]  /*0b90*/  FADD.FTZ R143, -R164.reuse, R143 ;  /* 0x0000008fa48f7221 */ /* 0x040fe20000010100 */
[C---:B------:R-:W-:Y:S01]  /*0ba0*/  FADD.FTZ R177, -R164.reuse, R127 ;  /* 0x0000007fa4b17221 */ /* 0x040fe20000010100 */
[----:B------:R-:W-:Y:S01]  /*0bb0*/  SHF.R.U32.HI R140, RZ, 0x10, R115 ;  /* 0x00000010ff8c7819 */ /* 0x000fe20000011673 */
[----:B------:R-:W-:Y:S01]  /*0bc0*/  FADD.FTZ R145, -R164, R145 ;  /* 0x00000091a4917221 */ /* 0x000fe20000010100 */
[----:B------:R-:W-:Y:S01]  /*0bd0*/  FMUL.FTZ R127, R87, R128 ;  /* 0x00000080577f7220 */ /* 0x000fe20000410000 */
[----:B------:R-:W-:Y:S01]  /*0be0*/  FMUL.FTZ R128, R120, R133 ;  /* 0x0000008578807220 */ /* 0x000fe20000410000 */
[----:B------:R-:W-:Y:S01]  /*0bf0*/  FMUL.FTZ R133, R93, R134 ;  /* 0x000000865d857220 */ /* 0x000fe20000410000 */
[----:B------:R-:W-:Y:S01]  /*0c00*/  FADD.FTZ R45, R45, R93 ;  /* 0x0000005d2d2d7221 */ /* 0x000fe20000010000 */
[----:B------:R-:W-:Y:S01]  /*0c10*/  FFMA.FTZ R69, R93, R132, R69 ;  /* 0x000000845d457223 */ /* 0x000fe20000010045 */
[----:B-1----:R-:W-:Y:S01]  /*0c20*/  FADD.FTZ R161, -R164, R142 ;  /* 0x0000008ea4a17221 */ /* 0x002fe20000010100 */
[----:B------:R-:W-:Y:S01]  /*0c30*/  FMUL.FTZ R134, R120, R143 ;  /* 0x0000008f78867220 */ /* 0x000fe20000410000 */
[----:B------:R-:W-:Y:S01]  /*0c40*/  FMUL.FTZ R93, R95, R136 ;  /* 0x000000885f5d7220 */ /* 0x000fe20000410000 */
[----:B------:R-:W-:-:S02]  /*0c50*/  HADD2.F32 R138, -RZ, R138.H0_H0 ;  /* 0x2000008aff8a7230 */ /* 0x000fc40000004100 */
[----:B------:R-:W-:Y:S01]  /*0c60*/  FADD.FTZ R163, -R164, R144 ;  /* 0x00000090a4a37221 */ /* 0x000fe20000010100 */
[----:B------:R-:W-:Y:S01]  /*0c70*/  FMUL.FTZ R136, R120, R145 ;  /* 0x0000009178887220 */ /* 0x000fe20000410000 */
[----:B------:R-:W-:Y:S01]  /*0c80*/  HADD2.F32 R140, -RZ, R140.H0_H0 ;  /* 0x2000008cff8c7230 */ /* 0x000fe20000004100 */
[----:B------:R-:W-:Y:S01]  /*0c90*/  SHF.R.U64 R142, R116, 0x10, R117 ;  /* 0x00000010748e7819 */ /* 0x000fe20000001275 */
[C---:B------:R-:W-:Y:S01]  /*0ca0*/  FADD.FTZ R147, -R164.reuse, R147 ;  /* 0x00000093a4937221 */ /* 0x040fe20000010100 */
[----:B------:R-:W-:Y:S01]  /*0cb0*/  SHF.R.U32.HI R144, RZ, 0x10, R117 ;  /* 0x00000010ff907819 */ /* 0x000fe20000011675 */
[C---:B------:R-:W-:Y:S01]  /*0cc0*/  FADD.FTZ R137, -R164.reuse, R137 ;  /* 0x00000089a4897221 */ /* 0x040fe20000010100 */
[----:B------:R-:W-:Y:S01]  /*0cd0*/  FADD.FTZ R47, R47, R95 ;  /* 0x0000005f2f2f7221 */ /* 0x000fe20000010000 */
[----:B------:R-:W-:Y:S01]  /*0ce0*/  FFMA.FTZ R71, R95, R134, R71 ;  /* 0x000000865f477223 */ /* 0x000fe20000010047 */
[C---:B------:R-:W-:Y:S01]  /*0cf0*/  FADD.FTZ R129, -R164.reuse, R129 ;  /* 0x00000081a4817221 */ /* 0x040fe20000010100 */
        /* <DEDUP_REMOVED lines=8> */
[----:B------:R-:W-:Y:S01]  /*0d80*/  HADD2.F32 R144, -RZ, R144.H0_H0 ;  /* 0x20000090ff907230 */ /* 0x000fe20000004100 */
[----:B------:R-:W-:Y:S01]  /*0d90*/  SHF.R.U64 R146, R118, 0x10, R119 ;  /* 0x0000001076927819 */ /* 0x000fe20000001277 */
[C---:B------:R-:W-:Y:S01]  /*0da0*/  FADD.FTZ R139, -R164.reuse, R139 ;  /* 0x0000008ba48b7221 */ /* 0x040fe20000010100 */
[----:B------:R-:W-:Y:S01]  /*0db0*/  FADD.FTZ R157, -R164, R124 ;  /* 0x0000007ca49d7221 */ /* 0x000fe20000010100 */
[C---:B------:R-:W-:Y:S01]  /*0dc0*/  FMUL.FTZ R124, R120.reuse, R129 ;  /* 0x00000081787c7220 */ /* 0x040fe20000410000 */
[----:B------:R-:W-:Y:S01]  /*0dd0*/  FADD.FTZ R43, R43, R99 ;  /* 0x000000632b2b7221 */ /* 0x000fe20000010000 */
[----:B------:R-:W-:Y:S01]  /*0de0*/  FFMA.FTZ R67, R99, R138, R67 ;  /* 0x0000008a63437223 */ /* 0x000fe20000010043 */
[----:B------:R-:W-:Y:S01]  /*0df0*/  FMUL.FTZ R99, R101, R142 ;  /* 0x0000008e65637220 */ /* 0x000fe20000410000 */
[----:B------:R-:W-:Y:S01]  /*0e00*/  FADD.FTZ R37, R37, R101 ;  /* 0x0000006525257221 */ /* 0x000fe20000010000 */
[----:B------:R-:W-:Y:S01]  /*0e10*/  FFMA.FTZ R61, R101, R140, R61 ;  /* 0x0000008c653d7223 */ /* 0x000fe2000001003d */
[----:B------:R-:W-:Y:S01]  /*0e20*/  FMUL.FTZ R142, R120, R139 ;  /* 0x0000008b788e7220 */ /* 0x000fe20000410000 */
[----:B------:R-:W-:Y:S01]  /*0e30*/  FMUL.FTZ R101, R103, R144 ;  /* 0x0000009067657220 */ /* 0x000fe20000410000 */
[----:B------:R-:W-:-:S02]  /*0e40*/  HADD2.F32 R146, -RZ, R146.H0_H0 ;  /* 0x20000092ff927230 */ /* 0x000fc40000004100 */
[----:B------:R-:W-:Y:S01]  /*0e50*/  FADD.FTZ R53, R53, R85 ;  /* 0x0000005535357221 */ /* 0x000fe20000010000 */
[----:B------:R-:W-:Y:S01]  /*0e60*/  FFMA.FTZ R29, R85, R124, R29 ;  /* 0x0000007c551d7223 */ /* 0x000fe2000001001d */
[----:B------:R-:W-:Y:S01]  /*0e70*/  FMUL.FTZ R144, R120, R175 ;  /* 0x000000af78907220 */ /* 0x000fe20000410000 */
[----:B------:R-:W-:Y:S02]  /*0e80*/  HADD2.F32 R85, -RZ, R108.H0_H0 ;  /* 0x2000006cff557230 */ /* 0x000fe40000004100 */
[----:B------:R-:W-:Y:S01]  /*0e90*/  FADD.FTZ R39, R39, R103 ;  /* 0x0000006727277221 */ /* 0x000fe20000010000 */
[----:B------:R-:W-:Y:S01]  /*0ea0*/  FFMA.FTZ R63, R103, R142, R63 ;  /* 0x0000008e673f7223 */ /* 0x000fe2000001003f */
[----:B------:R-:W-:Y:S01]  /*0eb0*/  FMUL.FTZ R103, R105, R146 ;  /* 0x0000009269677220 */ /* 0x000fe20000410000 */
[----:B------:R-:W-:Y:S01]  /*0ec0*/  FADD.FTZ R33, R33, R105 ;  /* 0x0000006921217221 */ /* 0x000fe20000010000 */
[----:B------:R-:W-:Y:S01]  /*0ed0*/  FFMA.FTZ R57, R105, R144, R57 ;  /* 0x0000009069397223 */ /* 0x000fe20000010039 */
[----:B------:R-:W-:Y:S01]  /*0ee0*/  FMUL.FTZ R105, R107, R152 ;  /* 0x000000986b697220 */ /* 0x000fe20000410000 */
[----:B------:R-:W-:Y:S01]  /*0ef0*/  FMUL.FTZ R152, R84, R85 ;  /* 0x0000005554987220 */ /* 0x000fe20000410000 */
[----:B------:R-:W-:-:S05]  /*0f00*/  HADD2.F32 R85, -RZ, R109.H0_H0 ;  /* 0x2000006dff557230 */ /* 0x000fca0000004100 */
[----:B------:R-:W-:Y:S01]  /*0f10*/  FMUL.FTZ R154, R86, R85 ;  /* 0x00000055569a7220 */ /* 0x000fe20000410000 */
[----:B------:R-:W-:Y:S02]  /*0f20*/  HADD2.F32 R85, -RZ, R110.H0_H0 ;  /* 0x2000006eff557230 */ /* 0x000fe40000004100 */
[C---:B------:R-:W-:Y:S01]  /*0f30*/  FMUL.FTZ R3, R120.reuse, R3 ;  /* 0x0000000378037220 */ /* 0x040fe20000410000 */
[----:B------:R-:W-:Y:S02]  /*0f40*/  FMUL.FTZ R139, R120, R169 ;  /* 0x000000a9788b7220 */ /* 0x000fe40000410000 */
[----:B------:R-:W-:Y:S01]  /*0f50*/  FMUL.FTZ R156, R88, R85 ;  /* 0x00000055589c7220 */ /* 0x000fe20000410000 */
[----:B------:R-:W-:Y:S02]  /*0f60*/  HADD2.F32 R85, -RZ, R112.H0_H0 ;  /* 0x20000070ff557230 */ /* 0x000fe40000004100 */
[----:B------:R-:W-:Y:S01]  /*0f70*/  FMUL.FTZ R146, R120, R177 ;  /* 0x000000b178927220 */ /* 0x000fe20000410000 */
[----:B------:R-:W-:Y:S01]  /*0f80*/  FADD.FTZ R165, -R164, R130 ;  /* 0x00000082a4a57221 */ /* 0x000fe20000010100 */
[----:B------:R-:W-:Y:S01]  /*0f90*/  FADD.FTZ R52, R52, R84 ;  /* 0x0000005434347221 */ /* 0x000fe20000010000 */
[----:B------:R-:W-:Y:S01]  /*0fa0*/  FFMA.FTZ R28, R84, R3, R28 ;  /* 0x00000003541c7223 */ /* 0x000fe2000001001c */
[----:B------:R-:W-:Y:S01]  /*0fb0*/  FADD.FTZ R44, R44, R92 ;  /* 0x0000005c2c2c7221 */ /* 0x000fe20000010000 */
[C---:B------:R-:W-:Y:S01]  /*0fc0*/  FFMA.FTZ R68, R92.reuse, R139, R68 ;  /* 0x0000008b5c447223 */ /* 0x040fe20000010044 */
[----:B------:R-:W-:Y:S01]  /*0fd0*/  FMUL.FTZ R92, R92, R85 ;  /* 0x000000555c5c7220 */ /* 0x000fe20000410000 */
[----:B------:R-:W-:Y:S01]  /*0fe0*/  FADD.FTZ R84, RZ, R152 ;  /* 0x00000098ff547221 */ /* 0x000fe20000010000 */
[----:B------:R-:W-:Y:S01]  /*0ff0*/  SHF.R.U64 R130, R110, 0x10, R111 ;  /* 0x000000106e827819 */ /* 0x000fe2000000126f */
[----:B------:R-:W-:Y:S01]  /*1000*/  FFMA.FTZ R85, R3, R152, RZ ;  /* 0x0000009803557223 */ /* 0x000fe200000100ff */
[----:B------:R-:W-:Y:S01]  /*1010*/  FADD.FTZ R35, R35, R107 ;  /* 0x0000006b23237221 */ /* 0x000fe20000010000 */
[----:B------:R-:W-:Y:S01]  /*1020*/  FFMA.FTZ R59, R107, R146, R59 ;  /* 0x000000926b3b7223 */ /* 0x000fe2000001003b */
[----:B------:R-:W-:Y:S01]  /*1030*/  FADD.FTZ R55, R55, R87 ;  /* 0x0000005737377221 */ /* 0x000fe20000010000 */
[----:B------:R-:W-:Y:S01]  /*1040*/  FFMA.FTZ R31, R87, R126, R31 ;  /* 0x0000007e571f7223 */ /* 0x000fe2000001001f */
[----:B------:R-:W-:Y:S01]  /*1050*/  FMUL.FTZ R107, R120, R165 ;  /* 0x000000a5786b7220 */ /* 0x000fe20000410000 */
[----:B------:R-:W-:Y:S01]  /*1060*/  FADD.FTZ R87, R125, R84 ;  /* 0x000000547d577221 */ /* 0x000fe20000010000 */
[----:B------:R-:W-:Y:S01]  /*1070*/  FFMA.FTZ R84, R124, R125, R85 ;  /* 0x0000007d7c547223 */ /* 0x000fe20000010055 */
[----:B------:R-:W-:-:S02]  /*1080*/  HADD2.F32 R130, -RZ, R130.H0_H0 ;  /* 0x20000082ff827230 */ /* 0x000fc40000004100 */
[----:B------:R-:W-:Y:S01]  /*1090*/  FMUL.FTZ R145, R120, R161 ;  /* 0x000000a178917220 */ /* 0x000fe20000410000 */
[----:B------:R-:W-:Y:S02]  /*10a0*/  HADD2.F32 R85, -RZ, R113.H0_H0 ;  /* 0x20000071ff557230 */ /* 0x000fe40000004100 */
[----:B------:R-:W-:Y:S01]  /*10b0*/  FADD.FTZ R54, R54, R86 ;  /* 0x0000005636367221 */ /* 0x000fe20000010000 */
[----:B------:R-:W-:Y:S01]  /*10c0*/  FFMA.FTZ R30, R86, R107, R30 ;  /* 0x0000006b561e7223 */ /* 0x000fe2000001001e */
[----:B------:R-:W-:Y:S01]  /*10d0*/  FADD.FTZ R135, -R164, R135 ;  /* 0x00000087a4877221 */ /* 0x000fe20000010100 */
[----:B------:R-:W-:Y:S01]  /*10e0*/  FADD.FTZ R86, R154, R87 ;  /* 0x000000579a567221 */ /* 0x000fe20000010000 */
[----:B------:R-:W-:Y:S01]  /*10f0*/  FFMA.FTZ R87, R107, R154, R84 ;  /* 0x0000009a6b577223 */ /* 0x000fe20000010054 */
[----:B------:R-:W-:Y:S01]  /*1100*/  FADD.FTZ R46, R46, R94 ;  /* 0x0000005e2e2e7221 */ /* 0x000fe20000010000 */
[C---:B------:R-:W-:Y:S01]  /*1110*/  FFMA.FTZ R70, R94.reuse, R145, R70 ;  /* 0x000000915e467223 */ /* 0x040fe20000010046 */
[----:B------:R-:W-:Y:S01]  /*1120*/  FMUL.FTZ R129, R89, R130 ;  /* 0x0000008259817220 */ /* 0x000fe20000410000 */
[----:B------:R-:W-:Y:S01]  /*1130*/  FMUL.FTZ R94, R94, R85 ;  /* 0x000000555e5e7220 */ /* 0x000fe20000410000 */
[C---:B------:R-:W-:Y:S01]  /*1140*/  FMUL.FTZ R130, R120.reuse, R135 ;  /* 0x0000008778827220 */ /* 0x040fe20000410000 */
[----:B------:R-:W-:Y:S01]  /*1150*/  FADD.FTZ R85, R127, R86 ;  /* 0x000000567f557221 */ /* 0x000fe20000010000 */
[----:B------:R-:W-:Y:S01]  /*1160*/  FMUL.FTZ R135, R120, R153 ;  /* 0x0000009978877220 */ /* 0x000fe20000410000 */
[----:B------:R-:W-:Y:S01]  /*1170*/  FFMA.FTZ R84, R126, R127, R87 ;  /* 0x0000007f7e547223 */ /* 0x000fe20000010057 */
[----:B------:R-:W-:-:S02]  /*1180*/  HADD2.F32 R137, -RZ, R111.H0_H0 ;  /* 0x2000006fff897230 */ /* 0x000fc40000004100 */
[----:B------:R-:W-:Y:S01]  /*1190*/  FADD.FTZ R86, R156, R85 ;  /* 0x000000559c567221 */ /* 0x000fe20000010000 */
[----:B------:R-:W-:Y:S01]  /*11a0*/  FFMA.FTZ R87, R135, R156, R84 ;  /* 0x0000009c87577223 */ /* 0x000fe20000010054 */
[----:B------:R-:W-:Y:S01]  /*11b0*/  FMUL.FTZ R143, R120, R163 ;  /* 0x000000a3788f7220 */ /* 0x000fe20000410000 */
[----:B------:R-:W-:Y:S02]  /*11c0*/  HADD2.F32 R85, -RZ, R114.H0_H0 ;  /* 0x20000072ff557230 */ /* 0x000fe40000004100 */
[----:B------:R-:W-:Y:S01]  /*11d0*/  FMUL.FTZ R137, R90, R137 ;  /* 0x000000895a897220 */ /* 0x000fe20000410000 */
[----:B------:R-:W-:Y:S01]  /*11e0*/  FADD.FTZ R86, R129, R86 ;  /* 0x0000005681567221 */ /* 0x000fe20000010000 */
[----:B------:R-:W-:Y:S01]  /*11f0*/  FMUL.FTZ R141, R120, R167 ;  /* 0x000000a7788d7220 */ /* 0x000fe20000410000 */
[----:B------:R-:W-:Y:S01]  /*1200*/  FFMA.FTZ R84, R128, R129, R87 ;  /* 0x0000008180547223 */ /* 0x000fe20000010057 */
[----:B------:R-:W-:Y:S01]  /*1210*/  FADD.FTZ R40, R40, R96 ;  /* 0x0000006028287221 */ /* 0x000fe20000010000 */
[C---:B------:R-:W-:Y:S01]  /*1220*/  FFMA.FTZ R64, R96.reuse, R143, R64 ;  /* 0x0000008f60407223 */ /* 0x040fe20000010040 */
        /* <DEDUP_REMOVED lines=8> */
[----:B------:R-:W-:-:S02]  /*12b0*/  HADD2.F32 R87, -RZ, R115.H0_H0 ;  /* 0x20000073ff577230 */ /* 0x000fc40000004100 */
[----:B------:R-:W-:Y:S01]  /*12c0*/  FADD.FTZ R86, R92, R89 ;  /* 0x000000595c567221 */ /* 0x000fe20000010000 */
[----:B------:R-:W-:Y:S01]  /*12d0*/  FFMA.FTZ R85, R139, R92, R84 ;  /* 0x0000005c8b557223 */ /* 0x000fe20000010054 */
[----:B------:R-:W-:Y:S01]  /*12e0*/  FADD.FTZ R42, R42, R98 ;  /* 0x000000622a2a7221 */ /* 0x000fe20000010000 */
[C---:B------:R-:W-:Y:S01]  /*12f0*/  FFMA.FTZ R66, R98.reuse, R153, R66 ;  /* 0x0000009962427223 */ /* 0x040fe20000010042 */
[----:B------:R-:W-:Y:S01]  /*1300*/  FMUL.FTZ R98, R98, R87 ;  /* 0x0000005762627220 */ /* 0x000fe20000410000 */
[----:B------:R-:W-:Y:S01]  /*1310*/  FADD.FTZ R87, R133, R86 ;  /* 0x0000005685577221 */ /* 0x000fe20000010000 */
[----:B------:R-:W-:-:S03]  /*1320*/  FFMA.FTZ R84, R132, R133, R85 ;  /* 0x0000008584547223 */ /* 0x000fc60000010055 */
[----:B------:R-:W-:Y:S01]  /*1330*/  FADD.FTZ R86, R94, R87 ;  /* 0x000000575e567221 */ /* 0x000fe20000010000 */
[----:B------:R-:W-:-:S03]  /*1340*/  FFMA.FTZ R85, R145, R94, R84 ;  /* 0x0000005e91557223 */ /* 0x000fc60000010054 */
[----:B------:R-:W-:Y:S01]  /*1350*/  FADD.FTZ R89, R93, R86 ;  /* 0x000000565d597221 */ /* 0x000fe20000010000 */
[----:B------:R-:W-:Y:S01]  /*1360*/  FFMA.FTZ R84, R134, R93, R85 ;  /* 0x0000005d86547223 */ /* 0x000fe20000010055 */
[----:B------:R-:W-:Y:S01]  /*1370*/  FMUL.FTZ R147, R120, R173 ;  /* 0x000000ad78937220 */ /* 0x000fe20000410000 */
[----:B------:R-:W-:Y:S02]  /*1380*/  HADD2.F32 R87, -RZ, R116.H0_H0 ;  /* 0x20000074ff577230 */ /* 0x000fe40000004100 */
[----:B------:R-:W-:Y:S01]  /*1390*/  FADD.FTZ R86, R96, R89 ;  /* 0x0000005960567221 */ /* 0x000fe20000010000 */
[----:B------:R-:W-:Y:S01]  /*13a0*/  FFMA.FTZ R85, R143, R96, R84 ;  /* 0x000000608f557223 */ /* 0x000fe20000010054 */
[----:B------:R-:W-:Y:S01]  /*13b0*/  FADD.FTZ R36, R36, R100 ;  /* 0x0000006424247221 */ /* 0x000fe20000010000 */
[C---:B------:R-:W-:Y:S01]  /*13c0*/  FFMA.FTZ R60, R100.reuse, R147, R60 ;  /* 0x00000093643c7223 */ /* 0x040fe2000001003c */
[----:B------:R-:W-:Y:S01]  /*13d0*/  FADD.FTZ R89, R95, R86 ;  /* 0x000000565f597221 */ /* 0x000fe20000010000 */
[----:B------:R-:W-:Y:S01]  /*13e0*/  FMUL.FTZ R100, R100, R87 ;  /* 0x0000005764647220 */ /* 0x000fe20000410000 */
        /* <DEDUP_REMOVED lines=15> */
[----:B------:R-:W-:Y:S02]  /*14e0*/  HADD2.F32 R87, -RZ, R118.H0_H0 ;  /* 0x20000076ff577230 */ /* 0x000fe40000004100 */
[----:B------:R-:W-:Y:S01]  /*14f0*/  FADD.FTZ R86, R102, R89 ;  /* 0x0000005966567221 */ /* 0x000fe20000010000 */
[----:B------:R-:W-:Y:S01]  /*1500*/  FFMA.FTZ R85, R155, R102, R84 ;  /* 0x000000669b557223 */ /* 0x000fe20000010054 */
[----:B------:R-:W-:Y:S01]  /*1510*/  FADD.FTZ R32, R32, R104 ;  /* 0x0000006820207221 */ /* 0x000fe20000010000 */
[C---:B------:R-:W-:Y:S01]  /*1520*/  FFMA.FTZ R56, R104.reuse, R157, R56 ;  /* 0x0000009d68387223 */ /* 0x040fe20000010038 */
[----:B------:R-:W-:Y:S01]  /*1530*/  FMUL.FTZ R104, R104, R87 ;  /* 0x0000005768687220 */ /* 0x000fe20000410000 */
[----:B------:R-:W-:Y:S01]  /*1540*/  FADD.FTZ R87, R101, R86 ;  /* 0x0000005665577221 */ /* 0x000fe20000010000 */
[----:B------:R-:W-:Y:S01]  /*1550*/  FFMA.FTZ R86, R142, R101, R85 ;  /* 0x000000658e567223 */ /* 0x000fe20000010055 */
[----:B------:R-:W-:Y:S01]  /*1560*/  FMUL.FTZ R159, R120, R159 ;  /* 0x0000009f789f7220 */ /* 0x000fe20000410000 */
[----:B------:R-:W-:-:S02]  /*1570*/  HADD2.F32 R89, -RZ, R119.H0_H0 ;  /* 0x20000077ff597230 */ /* 0x000fc40000004100 */
[----:B------:R-:W-:Y:S01]  /*1580*/  FADD.FTZ R84, R104, R87 ;  /* 0x0000005768547221 */ /* 0x000fe20000010000 */
[----:B------:R-:W-:Y:S01]  /*1590*/  FFMA.FTZ R85, R157, R104, R86 ;  /* 0x000000689d557223 */ /* 0x000fe20000010056 */
[----:B------:R-:W-:Y:S01]  /*15a0*/  FADD.FTZ R34, R34, R106 ;  /* 0x0000006a22227221 */ /* 0x000fe20000010000 */
[----:B------:R-:W-:Y:S01]  /*15b0*/  FFMA.FTZ R58, R106, R159, R58 ;  /* 0x0000009f6a3a7223 */ /* 0x000fe2000001003a */
[----:B------:R-:W-:Y:S01]  /*15c0*/  FADD.FTZ R87, R84, R103 ;  /* 0x0000006754577221 */ /* 0x000fe20000010000 */
[----:B------:R-:W-:Y:S01]  /*15d0*/  FMUL.FTZ R106, R106, R89 ;  /* 0x000000596a6a7220 */ /* 0x000fe20000410000 */
[----:B------:R-:W-:-:S03]  /*15e0*/  FFMA.FTZ R84, R144, R103, R85 ;  /* 0x0000006790547223 */ /* 0x000fc60000010055 */
        /* <DEDUP_REMOVED lines=11> */
.L_x_9078:
[----:B-----5:R-:W-:Y:S01]  /*16a0*/  ISETP.GE.AND P2, PT, R121, 0x1, PT ;  /* 0x000000017900780c */ /* 0x020fe20003f46270 */
[----:B------:R-:W-:Y:S01]  /*16b0*/  HFMA2 R85, -RZ, RZ, 0, 0 ;  /* 0x00000000ff557431 */ /* 0x000fe200000001ff */
[----:B------:R-:W-:Y:S02]  /*16c0*/  MOV R122, UR7 ;  /* 0x00000007007a7c02 */ /* 0x000fe40008000f00 */
[----:B------:R-:W-:-:S04]  /*16d0*/  ISETP.NE.U32.AND P0, PT, RZ, UR6, PT ;  /* 0x00000006ff007c0c */ /* 0x000fc8000bf05070 */
[----:B------:R-:W-:-:S05]  /*16e0*/  ISETP.NE.AND.EX P0, PT, R122, RZ, PT, P0 ;  /* 0x000000ff7a00720c */ /* 0x000fca0003f05300 */
[----:B------:R-:W-:Y:S08]  /*16f0*/  @!P2 BRA `(.L_x_9080) ;  /* 0x000000000018a947 */ /* 0x000ff00003800000 */
[----:B------:R-:W1:Y:S01]  /*1700*/  S2R R86, SR_TID.X ;  /* 0x0000000000567919 */ /* 0x000e620000002100 */
[----:B------:R-:W-:-:S05]  /*1710*/  IADD3 R84, PT, PT, R121, -0x1, RZ ;  /* 0xffffffff79547810 */ /* 0x000fca0007ffe0ff */
[----:B------:R-:W-:-:S05]  /*1720*/  IMAD R84, R84, UR15, RZ ;  /* 0x0000000f54547c24 */ /* 0x000fca000f8e02ff */
[----:B------:R-:W-:-:S04]  /*1730*/  SHF.R.S32.HI R85, RZ, 0x1f, R84 ;  /* 0x0000001fff557819 */ /* 0x000fc80000011454 */
[----:B------:R-:W-:-:S04]  /*1740*/  LEA.HI R85, R85, R84, RZ, 0x2 ;  /* 0x0000005455557211 */ /* 0x000fc800078f10ff */
[----:B-1----:R-:W-:-:S07]  /*1750*/  LEA.HI.SX32 R85, R85, R86, 0x1e ;  /* 0x0000005655557211 */ /* 0x002fce00078ff2ff */
.L_x_9080:
[----:B------:R-:W-:Y:S01]  /*1760*/  CS2R R164, SRZ ;  /* 0x0000000000a47805 */ /* 0x000fe2000001ff00 */
[----:B------:R-:W-:Y:S06]  /*1770*/  @P0 BRA `(.L_x_9081) ;  /* 0x00000000004c0947 */ /* 0x000fec0003800000 */
[----:B------:R-:W1:Y:S01]  /*1780*/  LDC.64 R162, c[0x0][0x3b0] ;  /* 0x0000ec00ffa27b82 */ /* 0x000e620000000a00 */
[C---:B------:R-:W-:Y:S02]  /*1790*/  IADD3 R87, PT, PT, R85.reuse, 0x100, RZ ;  /* 0x0000010055577810 */ /* 0x040fe40007ffe0ff */
[C---:B------:R-:W-:Y:S02]  /*17a0*/  IADD3 R89, PT, PT, R85.reuse, 0x200, RZ ;  /* 0x0000020055597810 */ /* 0x040fe40007ffe0ff */
[C---:B------:R-:W-:Y:S02]  /*17b0*/  IADD3 R91, PT, PT, R85.reuse, 0x300, RZ ;  /* 0x00000300555b7810 */ /* 0x040fe40007ffe0ff */
[C---:B0-----:R-:W-:Y:S02]  /*17c0*/  IADD3 R161, PT, PT, R85.reuse, 0x400, RZ ;  /* 0x0000040055a17810 */ /* 0x041fe40007ffe0ff */
[----:B------:R-:W-:Y:S01]  /*17d0*/  IADD3 R123, PT, PT, R85, 0x500, RZ ;  /* 0x00000500557b7810 */ /* 0x000fe20007ffe0ff */
[----:B-1----:R-:W-:-:S04]  /*17e0*/  IMAD.WIDE.U32 R86, R87, 0x4, R162 ;  /* 0x0000000457567825 */ /* 0x002fc800078e00a2 */
[----:B------:R-:W-:-:S04]  /*17f0*/  IMAD.WIDE.U32 R88, R89, 0x4, R162 ;  /* 0x0000000459587825 */ /* 0x000fc800078e00a2 */
[--C-:B------:R-:W-:Y:S01]  /*1800*/  IMAD.WIDE.U32 R90, R91, 0x4, R162.reuse ;  /* 0x000000045b5a7825 */ /* 0x100fe200078e00a2 */
[----:B------:R1:W5:Y:S03]  /*1810*/  LDG.E R148, desc[UR12][R88.64] ;  /* 0x0000000c58947981 */ /* 0x000366000c1e1900 */
[--C-:B------:R-:W-:Y:S01]  /*1820*/  IMAD.WIDE.U32 R160, R161, 0x4, R162.reuse ;  /* 0x00000004a1a07825 */ /* 0x100fe200078e00a2 */
[----:B------:R1:W5:Y:S03]  /*1830*/  LDG.E R149, desc[UR12][R90.64] ;  /* 0x0000000c5a957981 */ /* 0x000366000c1e1900 */
[--C-:B------:R-:W-:Y:S01]  /*1840*/  IMAD.WIDE.U32 R84, R85, 0x4, R162.reuse ;  /* 0x0000000455547825 */ /* 0x100fe200078e00a2 */
[----:B------:R1:W5:Y:S03]  /*1850*/  LDG.E R150, desc[UR12][R160.64] ;  /* 0x0000000ca0967981 */ /* 0x000366000c1e1900 */
[----:B------:R-:W-:Y:S01]  /*1860*/  IMAD.WIDE.U32 R162, R123, 0x4, R162 ;  /* 0x000000047ba27825 */ /* 0x000fe200078e00a2 */
[----:B------:R1:W5:Y:S04]  /*1870*/  LDG.E R158, desc[UR12][R84.64] ;  /* 0x0000000c549e7981 */ /* 0x000368000c1e1900 */
[----:B------:R1:W5:Y:S04]  /*1880*/  LDG.E R123, desc[UR12][R86.64] ;  /* 0x0000000c567b7981 */ /* 0x000368000c1e1900 */
[----:B------:R1:W5:Y:S01]  /*1890*/  LDG.E R151, desc[UR12][R162.64] ;  /* 0x0000000ca2977981 */ /* 0x000362000c1e1900 */
[----:B------:R-:W-:Y:S05]  /*18a0*/  BRA `(.L_x_9079) ;  /* 0x0000000000a47947 */ /* 0x000fea0003800000 */
.L_x_9081:
[----:B------:R-:W1:Y:S01]  /*18b0*/  S2R R9, SR_TID.X ;  /* 0x0000000000097919 */ /* 0x000e620000002100 */
[----:B------:R-:W-:Y:S01]  /*18c0*/  IMAD R4, R0, UR15, RZ ;  /* 0x0000000f00047c24 */ /* 0x000fe2000f8e02ff */
[----:B------:R-:W2:Y:S01]  /*18d0*/  LDC.64 R6, c[0x0][0x3b0] ;  /* 0x0000ec00ff067b82 */ /* 0x000ea20000000a00 */
[C---:B------:R-:W-:Y:S02]  /*18e0*/  IADD3 R11, PT, PT, R85.reuse, 0x100, RZ ;  /* 0x00000100550b7810 */ /* 0x040fe40007ffe0ff */
[C---:B------:R-:W-:Y:S02]  /*18f0*/  IADD3 R13, PT, PT, R85.reuse, 0x200, RZ ;  /* 0x00000200550d7810 */ /* 0x040fe40007ffe0ff */
[----:B------:R-:W-:Y:S02]  /*1900*/  SHF.R.S32.HI R5, RZ, 0x1f, R4 ;  /* 0x0000001fff057819 */ /* 0x000fe40000011404 */
[----:B------:R-:W-:Y:S02]  /*1910*/  IADD3 R15, PT, PT, R85, 0x300, RZ ;  /* 0x00000300550f7810 */ /* 0x000fe40007ffe0ff */
[----:B------:R-:W-:-:S02]  /*1920*/  LEA.HI R8, R5, R4, RZ, 0x2 ;  /* 0x0000000405087211 */ /* 0x000fc400078f10ff */
[----:B------:R-:W3:Y:S01]  /*1930*/  LDC.64 R4, c[0x0][0x438] ;  /* 0x00010e00ff047b82 */ /* 0x000ee20000000a00 */
[C---:B------:R-:W-:Y:S02]  /*1940*/  IADD3 R19, PT, PT, R85.reuse, 0x400, RZ ;  /* 0x0000040055137810 */ /* 0x040fe40007ffe0ff */
[----:B------:R-:W-:Y:S01]  /*1950*/  IADD3 R17, PT, PT, R85, 0x500, RZ ;  /* 0x0000050055117810 */ /* 0x000fe20007ffe0ff */
[----:B--2---:R-:W-:-:S04]  /*1960*/  IMAD.WIDE.U32 R10, R11, 0x4, R6 ;  /* 0x000000040b0a7825 */ /* 0x004fc800078e0006 */
[--C-:B------:R-:W-:Y:S01]  /*1970*/  IMAD.WIDE.U32 R12, R13, 0x4, R6.reuse ;  /* 0x000000040d0c7825 */ /* 0x100fe200078e0006 */
[----:B------:R-:W5:Y:S01]  /*1980*/  LDG.E R123, desc[UR12][R10.64] ;  /* 0x0000000c0a7b7981 */ /* 0x000f62000c1e1900 */
[----:B-1----:R-:W-:Y:S02]  /*1990*/  LEA.HI.SX32 R25, R8, R9, 0x1e ;  /* 0x0000000908197211 */ /* 0x002fe400078ff2ff */
[--C-:B------:R-:W-:Y:S01]  /*19a0*/  IMAD.WIDE.U32 R14, R15, 0x4, R6.reuse ;  /* 0x000000040f0e7825 */ /* 0x100fe200078e0006 */
[----:B------:R1:W5:Y:S01]  /*19b0*/  LDG.E R148, desc[UR12][R12.64] ;  /* 0x0000000c0c947981 */ /* 0x000362000c1e1900 */
[----:B------:R-:W-:Y:S02]  /*19c0*/  IADD3 R21, PT, PT, R25, 0x100, RZ ;  /* 0x0000010019157810 */ /* 0x000fe40007ffe0ff */
[--C-:B------:R-:W-:Y:S01]  /*19d0*/  IMAD.WIDE.U32 R18, R19, 0x4, R6.reuse ;  /* 0x0000000413127825 */ /* 0x100fe200078e0006 */
[----:B------:R-:W-:Y:S01]  /*19e0*/  IADD3 R23, PT, PT, R25, 0x300, RZ ;  /* 0x0000030019177810 */ /* 0x000fe20007ffe0ff */
[----:B------:R-:W5:Y:S02]  /*19f0*/  LDG.E R149, desc[UR12][R14.64] ;  /* 0x0000000c0e957981 */ /* 0x000f64000c1e1900 */
[--C-:B------:R-:W-:Y:S01]  /*1a00*/  IMAD.WIDE.U32 R8, R85, 0x4, R6.reuse ;  /* 0x0000000455087825 */ /* 0x100fe200078e0006 */
[----:B------:R-:W-:Y:S01]  /*1a10*/  IADD3 R27, PT, PT, R25, 0x400, RZ ;  /* 0x00000400191b7810 */ /* 0x000fe20007ffe0ff */
[----:B------:R-:W5:Y:S02]  /*1a20*/  LDG.E R150, desc[UR12][R18.64] ;  /* 0x0000000c12967981 */ /* 0x000f64000c1e1900 */
[----:B------:R-:W-:Y:S01]  /*1a30*/  IMAD.WIDE.U32 R6, R17, 0x4, R6 ;  /* 0x0000000411067825 */ /* 0x000fe200078e0006 */
[C---:B------:R-:W-:Y:S01]  /*1a40*/  IADD3 R17, PT, PT, R25.reuse, 0x200, RZ ;  /* 0x0000020019117810 */ /* 0x040fe20007ffe0ff */
[----:B------:R2:W5:Y:S01]  /*1a50*/  LDG.E R158, desc[UR12][R8.64] ;  /* 0x0000000c089e7981 */ /* 0x000562000c1e1900 */
[C---:B------:R-:W-:Y:S01]  /*1a60*/  IADD3 R85, PT, PT, R25.reuse, 0x500, RZ ;  /* 0x0000050019557810 */ /* 0x040fe20007ffe0ff */
[----:B---3--:R-:W-:-:S02]  /*1a70*/  IMAD.WIDE.U32 R24, R25, 0x10, R4 ;  /* 0x0000001019187825 */ /* 0x008fc400078e0004 */
[----:B------:R3:W5:Y:S02]  /*1a80*/  LDG.E R151, desc[UR12][R6.64] ;  /* 0x0000000c06977981 */ /* 0x000764000c1e1900 */
[----:B------:R-:W-:-:S04]  /*1a90*/  IMAD.WIDE.U32 R20, R21, 0x10, R4 ;  /* 0x0000001015147825 */ /* 0x000fc800078e0004 */
[----:B------:R-:W-:-:S04]  /*1aa0*/  IMAD.WIDE.U32 R16, R17, 0x10, R4 ;  /* 0x0000001011107825 */ /* 0x000fc800078e0004 */
[--C-:B-1----:R-:W-:Y:S02]  /*1ab0*/  IMAD.WIDE.U32 R12, R23, 0x10, R4.reuse ;  /* 0x00000010170c7825 */ /* 0x102fe400078e0004 */
[----:B------:R-:W5:Y:S02]  /*1ac0*/  LDG.E.128 R20, desc[UR12][R20.64] ;  /* 0x0000000c14147981 */ /* 0x000f64000c1e1d00 */
[--C-:B--2---:R-:W-:Y:S02]  /*1ad0*/  IMAD.WIDE.U32 R8, R27, 0x10, R4.reuse ;  /* 0x000000101b087825 */ /* 0x104fe400078e0004 */
[----:B------:R-:W5:Y:S02]  /*1ae0*/  LDG.E.128 R24, desc[UR12][R24.64] ;  /* 0x0000000c18187981 */ /* 0x000f64000c1e1d00 */
[----:B------:R-:W-:Y:S02]  /*1af0*/  IMAD.WIDE.U32 R4, R85, 0x10, R4 ;  /* 0x0000001055047825 */ /* 0x000fe400078e0004 */
[----:B------:R-:W5:Y:S04]  /*1b00*/  LDG.E.128 R16, desc[UR12][R16.64] ;  /* 0x0000000c10107981 */ /* 0x000f68000c1e1d00 */
[----:B------:R-:W5:Y:S04]  /*1b10*/  LDG.E.128 R12, desc[UR12][R12.64] ;  /* 0x0000000c0c0c7981 */ /* 0x000f68000c1e1d00 */
[----:B------:R-:W5:Y:S04]  /*1b20*/  LDG.E.128 R8, desc[UR12][R8.64] ;  /* 0x0000000c08087981 */ /* 0x000f68000c1e1d00 */
[----:B---3--:R-:W5:Y:S02]  /*1b30*/  LDG.E.128 R4, desc[UR12][R4.64] ;  /* 0x0000000c04047981 */ /* 0x008f64000c1e1d00 */
.L_x_9079:
        /* <DEDUP_REMOVED lines=32> */
.L_x_9083:
[----:B------:R-:W-:Y:S05]  /*1d40*/  BSYNC.RECONVERGENT B0 ;  /* 0x0000000000007941 */ /* 0x000fea0003800200 */
.L_x_9082:
        /* <DEDUP_REMOVED lines=18> */
[----:B------:R-:W-:-:S03]  /*1e70*/  FADD.FTZ R88, R91, R88 ;  /* 0x000000585b587221 */ /* 0x000fc60000010000 */
[----:B0-----:R-:W-:Y:S01]  /*1e80*/  FADD.FTZ R161, R161, R84 ;  /* 0x00000054a1a17221 */ /* 0x001fe20000010000 */
        /* <DEDUP_REMOVED lines=12> */
[----:B------:R-:W-:-:S04]  /*1f50*/  FADD.FTZ R88, R91, R88 ;  /* 0x000000585b587221 */ /* 0x000fc80000010000 */
[-C--:B-1----:R-:W-:Y:S02]  /*1f60*/  @P2 IMAD R90, R90, R89.reuse, RZ ;  /* 0x000000595a5a2224 */ /* 0x082fe400078e02ff */
[----:B------:R-:W-:Y:S02]  /*1f70*/  IMAD R89, R0, R89, RZ ;  /* 0x0000005900597224 */ /* 0x000fe400078e02ff */
[----:B0-----:R-:W-:Y:S01]  /*1f80*/  FADD.FTZ R161, R161, R84 ;  /* 0x00000054a1a17221 */ /* 0x001fe20000010000 */
[----:B------:R-:W-:Y:S01]  /*1f90*/  FADD.FTZ R88, R88, R85 ;  /* 0x0000005558587221 */ /* 0x000fe20000010000 */
[----:B------:R-:W-:Y:S02]  /*1fa0*/  @P2 SHF.R.S32.HI R85, RZ, 0x1f, R90 ;  /* 0x0000001fff552819 */ /* 0x000fe4000001145a */
[----:B------:R-:W-:Y:S01]  /*1fb0*/  FADD.FTZ R161, R86, R161 ;  /* 0x000000a156a17221 */ /* 0x000fe20000010000 */
[----:B------:R-:W-:Y:S01]  /*1fc0*/  FADD.FTZ R86, R87, R88 ;  /* 0x0000005857567221 */ /* 0x000fe20000010000 */
[----:B------:R-:W-:-:S02]  /*1fd0*/  @P2 LEA.HI R85, R85, R90, RZ, 0x2 ;  /* 0x0000005a55552211 */ /* 0x000fc400078f10ff */
[----:B------:R-:W-:Y:S01]  /*1fe0*/  SHF.R.S32.HI R88, RZ, 0x1f, R89 ;  /* 0x0000001fff587819 */ /* 0x000fe20000011459 */
[----:B------:R-:W-:Y:S01]  /*1ff0*/  FMUL.FTZ R87, R161, UR14 ;  /* 0x0000000ea1577c20 */ /* 0x000fe20008410000 */
[----:B------:R-:W-:Y:S01]  /*2000*/  MOV R84, RZ ;  /* 0x000000ff00547202 */ /* 0x000fe20000000f00 */
[----:B------:R-:W-:Y:S01]  /*2010*/  FMUL.FTZ R86, R86, UR14 ;  /* 0x0000000e56567c20 */ /* 0x000fe20008410000 */
[-C--:B------:R-:W-:Y:S02]  /*2020*/  @P2 LEA.HI.SX32 R84, R85, R160.reuse, 0x1e ;  /* 0x000000a055542211 */ /* 0x080fe400078ff2ff */
[----:B------:R-:W-:Y:S02]  /*2030*/  LEA.HI R85, R88, R89, RZ, 0x2 ;  /* 0x0000005958557211 */ /* 0x000fe400078f10ff */
[----:B------:R-:W-:Y:S02]  /*2040*/  FSEL R87, R87, RZ, !P1 ;  /* 0x000000ff57577208 */ /* 0x000fe40004800000 */
[----:B------:R-:W-:Y:S01]  /*2050*/  LEA.HI.SX32 R85, R85, R160, 0x1e ;  /* 0x000000a055557211 */ /* 0x000fe200078ff2ff */
        /* <DEDUP_REMOVED lines=16> */
.L_x_9086:
        /* <DEDUP_REMOVED lines=10> */
.L_x_9087:
        /* <DEDUP_REMOVED lines=10> */
.L_x_9088:
        /* <DEDUP_REMOVED lines=11> */
.L_x_9085:
        /* <DEDUP_REMOVED lines=27> */
.L_x_9090:
        /* <DEDUP_REMOVED lines=10> */
.L_x_9091:
        /* <DEDUP_REMOVED lines=10> */
.L_x_9092:
[----:B------:R-:W-:Y:S05]  /*2640*/  @!P2 BRA `(.L_x_9089) ;  /* 0x000000040050a947 */ /* 0x000fea0003800000 */
[----:B------:R-:W-:Y:S01]  /*2650*/  FMUL.FTZ R79, R83, UR17 ;  /* 0x00000011534f7c20 */ /* 0x000fe20008410000 */
[----:B-----5:R-:W-:-:S03]  /*2660*/  ISETP.GE.U32.AND P0, PT, R158, 0x1000000, PT ;  /* 0x010000009e00780c */ /* 0x020fc60003f06070 */
[----:B------:R-:W-:-:S05]  /*2670*/  FMUL.FTZ R79, R79, UR16 ;  /* 0x000000104f4f7c20 */ /* 0x000fca0008410000 */
[----:B------:R-:W-:Y:S01]  /*2680*/  SEL R79, R79, RZ, P0 ;  /* 0x000000ff4f4f7207 */ /* 0x000fe20000000000 */
[----:B------:R-:W-:Y:S06]  /*2690*/  BRA `(.L_x_9089) ;  /* 0x00000004003c7947 */ /* 0x000fec0003800000 */
.L_x_9084:
[----:B------:R-:W-:Y:S01]  /*26a0*/  UMOV UR4, UR8 ;  /* 0x0000000800047c82 */ /* 0x000fe20008000000 */
[----:B------:R-:W-:Y:S01]  /*26b0*/  UMOV UR5, UR9 ;  /* 0x0000000900057c82 */ /* 0x000fe20008000000 */
[----:B------:R-:W-:-:S04]  /*26c0*/  UISETP.NE.U32.AND UP0, UPT, UR4, URZ, UPT ;  /* 0x000000ff0400728c */ /* 0x000fc8000bf05070 */
[----:B------:R-:W-:-:S09]  /*26d0*/  UISETP.NE.AND.EX UP0, UPT, UR5, URZ, UPT, UP0 ;  /* 0x000000ff0500728c */ /* 0x000fd2000bf05300 */
[----:B------:R-:W-:Y:S05]  /*26e0*/  BRA.U UP0, `(.L_x_9093) ;  /* 0x0000000100947547 */ /* 0x000fea000b800000 */
[----:B------:R-:W0:Y:S01]  /*26f0*/  @P2 LDC.64 R162, c[0x0][0x408] ;  /* 0x00010200ffa22b82 */ /* 0x000e220000000a00 */
[-CC-:B------:R-:W-:Y:S01]  /*2700*/  @P3 FFMA.FTZ R89, R3, R86.reuse, R87.reuse ;  /* 0x0000005603593223 */ /* 0x180fe20000010057 */
[--C-:B------:R-:W-:Y:S01]  /*2710*/  @P3 FFMA.FTZ R90, R124, R86, R87.reuse ;  /* 0x000000567c5a3223 */ /* 0x100fe20000010057 */
[----:B-----5:R-:W-:Y:S01]  /*2720*/  MOV R88, R24 ;  /* 0x0000001800587202 */ /* 0x020fe20000000f00 */
[----:B------:R-:W-:Y:S01]  /*2730*/  @P3 FFMA.FTZ R121, R107, R86, R87 ;  /* 0x000000566b793223 */ /* 0x000fe20000010057 */
[----:B------:R-:W-:Y:S01]  /*2740*/  @P3 FADD.FTZ R89, R152, -R89 ;  /* 0x8000005998593221 */ /* 0x000fe20000010000 */
[----:B------:R-:W-:Y:S02]  /*2750*/  @P2 LOP3.LUT P0, RZ, R158, 0xff, RZ, 0xc0, !PT ;  /* 0x000000ff9eff2812 */ /* 0x000fe4000780c0ff */
[----:B------:R-:W1:Y:S01]  /*2760*/  @P2 LDC.64 R164, c[0x0][0x408] ;  /* 0x00010200ffa42b82 */ /* 0x000e620000000a00 */
[----:B------:R-:W-:Y:S01]  /*2770*/  @P3 FFMA.FTZ R88, R120, R89, R24 ;  /* 0x0000005978583223 */ /* 0x000fe20000010018 */
[----:B------:R-:W-:Y:S01]  /*2780*/  @P3 FADD.FTZ R89, R125, -R90 ;  /* 0x8000005a7d593221 */ /* 0x000fe20000010000 */
[----:B------:R-:W-:Y:S01]  /*2790*/  MOV R90, R25 ;  /* 0x00000019005a7202 */ /* 0x000fe20000000f00 */
[----:B------:R-:W-:Y:S01]  /*27a0*/  @P3 FADD.FTZ R121, R154, -R121 ;  /* 0x800000799a793221 */ /* 0x000fe20000010000 */
[----:B------:R-:W-:Y:S01]  /*27b0*/  @P2 LOP3.LUT P1, RZ, R158, 0xff00, RZ, 0xc0, !PT ;  /* 0x0000ff009eff2812 */ /* 0x000fe2000782c0ff */
[----:B------:R-:W-:Y:S01]  /*27c0*/  @P3 FFMA.FTZ R90, R120, R89, R25 ;  /* 0x00000059785a3223 */ /* 0x000fe20000010019 */
[----:B------:R-:W-:Y:S01]  /*27d0*/  @P2 LOP3.LUT P4, RZ, R158, 0xff0000, RZ, 0xc0, !PT ;  /* 0x00ff00009eff2812 */ /* 0x000fe2000788c0ff */
[----:B0-----:R-:W-:Y:S01]  /*27e0*/  @P2 FMUL.FTZ R89, R88, R163 ;  /* 0x000000a358592220 */ /* 0x001fe20000410000 */
[----:B------:R-:W-:Y:S01]  /*27f0*/  MOV R88, R26 ;  /* 0x0000001a00587202 */ /* 0x000fe20000000f00 */
[----:B------:R-:W-:-:S02]  /*2800*/  @P3 FFMA.FTZ R88, R120, R121, R26 ;  /* 0x0000007978583223 */ /* 0x000fc4000001001a */
[----:B------:R-:W-:Y:S02]  /*2810*/  @P2 FMUL.FTZ R89, R89, R162 ;  /* 0x000000a259592220 */ /* 0x000fe40000410000 */
[----:B------:R-:W0:Y:S01]  /*2820*/  @P2 LDC.64 R162, c[0x0][0x408] ;  /* 0x00010200ffa22b82 */ /* 0x000e220000000a00 */
[----:B-1----:R-:W-:Y:S02]  /*2830*/  @P2 FMUL.FTZ R91, R90, R165 ;  /* 0x000000a55a5b2220 */ /* 0x002fe40000410000 */
[----:B------:R-:W-:Y:S02]  /*2840*/  @P2 SEL R76, R89, RZ, P0 ;  /* 0x000000ff594c2207 */ /* 0x000fe40000000000 */
[----:B------:R-:W-:-:S05]  /*2850*/  @P2 FMUL.FTZ R91, R91, R164 ;  /* 0x000000a45b5b2220 */ /* 0x000fca0000410000 */
[----:B------:R-:W-:Y:S01]  /*2860*/  @P2 SEL R77, R91, RZ, P1 ;  /* 0x000000ff5b4d2207 */ /* 0x000fe20000800000 */
        /* <DEDUP_REMOVED lines=13> */
.L_x_9093:
[----:B------:R-:W0:Y:S01]  /*2940*/  @P2 LDC.64 R82, c[0x0][0x408] ;  /* 0x00010200ff522b82 */ /* 0x000e220000000a00 */
[-CC-:B------:R-:W-:Y:S01]  /*2950*/  @P3 FFMA.FTZ R80, R126, R86.reuse, R87.reuse ;  /* 0x000000567e503223 */ /* 0x180fe20000010057 */
[-CC-:B------:R-:W-:Y:S01]  /*2960*/  @P3 FFMA.FTZ R81, R3, R86.reuse, R87.reuse ;  /* 0x0000005603513223 */ /* 0x180fe20000010057 */
[----:B-----5:R-:W-:Y:S01]  /*2970*/  MOV R88, R27 ;  /* 0x0000001b00587202 */ /* 0x020fe20000000f00 */
[----:B------:R-:W-:Y:S01]  /*2980*/  @P3 FFMA.FTZ R89, R107, R86, R87 ;  /* 0x000000566b593223 */ /* 0x000fe20000010057 */
[----:B------:R-:W-:Y:S01]  /*2990*/  @P3 FADD.FTZ R80, R127, -R80 ;  /* 0x800000507f503221 */ /* 0x000fe20000010000 */
[----:B------:R-:W-:Y:S01]  /*29a0*/  @P3 FADD.FTZ R81, R152, -R81 ;  /* 0x8000005198513221 */ /* 0x000fe20000010000 */
[----:B------:R-:W-:Y:S01]  /*29b0*/  @P2 LOP3.LUT P0, RZ, R158, 0xff, RZ, 0xc0, !PT ;  /* 0x000000ff9eff2812 */ /* 0x000fe2000780c0ff */
[----:B------:R-:W1:Y:S01]  /*29c0*/  @P2 LDC.64 R162, c[0x0][0x408] ;  /* 0x00010200ffa22b82 */ /* 0x000e620000000a00 */
[C---:B------:R-:W-:Y:S01]  /*29d0*/  @P3 FFMA.FTZ R88, R120.reuse, R80, R27 ;  /* 0x0000005078583223 */ /* 0x040fe2000001001b */
[----:B------:R-:W-:Y:S01]  /*29e0*/  MOV R80, R24 ;  /* 0x0000001800507202 */ /* 0x000fe20000000f00 */
[----:B------:R-:W-:Y:S01]  /*29f0*/  @P3 FFMA.FTZ R80, R120, R81, R24 ;  /* 0x0000005178503223 */ /* 0x000fe20000010018 */
[----:B------:R-:W-:Y:S01]  /*2a00*/  @P3 FADD.FTZ R89, R154, -R89 ;  /* 0x800000599a593221 */ /* 0x000fe20000010000 */
[----:B------:R-:W-:-:S02]  /*2a10*/  @P2 LOP3.LUT P1, RZ, R158, 0xff00, RZ, 0xc0, !PT ;  /* 0x0000ff009eff2812 */ /* 0x000fc4000782c0ff */
[C---:B------:R-:W-:Y:S01]  /*2a20*/  @P2 LOP3.LUT P4, RZ, R158.reuse, 0xff0000, RZ, 0xc0, !PT ;  /* 0x00ff00009eff2812 */ /* 0x040fe2000788c0ff */
[----:B------:R-:W2:Y:S01]  /*2a30*/  @P2 LDC.64 R164, c[0x0][0x408] ;  /* 0x00010200ffa42b82 */ /* 0x000ea20000000a00 */
[----:B------:R-:W-:Y:S01]  /*2a40*/  @P2 ISETP.GE.U32.AND P5, PT, R158, 0x1000000, PT ;  /* 0x010000009e00280c */ /* 0x000fe20003fa6070 */
[----:B0-----:R-:W-:-:S04]  /*2a50*/  @P2 FMUL.FTZ R83, R88, R83 ;  /* 0x0000005358532220 */ /* 0x001fc80000410000 */
[----:B------:R-:W-:Y:S01]  /*2a60*/  @P2 FMUL.FTZ R90, R83, R82 ;  /* 0x00000052535a2220 */ /* 0x000fe20000410000 */
[----:B------:R-:W-:Y:S01]  /*2a70*/  @P3 FFMA.FTZ R82, R124, R86, R87 ;  /* 0x000000567c523223 */ /* 0x000fe20000010057 */
[----:B-1----:R-:W-:-:S03]  /*2a80*/  @P2 FMUL.FTZ R81, R80, R163 ;  /* 0x000000a350512220 */ /* 0x002fc60000410000 */
[----:B------:R-:W-:Y:S01]  /*2a90*/  @P3 FADD.FTZ R82, R125, -R82 ;  /* 0x800000527d523221 */ /* 0x000fe20000010000 */
[----:B------:R-:W-:Y:S01]  /*2aa0*/  @P2 SEL R79, R90, RZ, P5 ;  /* 0x000000ff5a4f2207 */ /* 0x000fe20002800000 */
[----:B------:R-:W-:Y:S01]  /*2ab0*/  @P2 FMUL.FTZ R83, R81, R162 ;  /* 0x000000a251532220 */ /* 0x000fe20000410000 */
[----:B------:R-:W-:Y:S01]  /*2ac0*/  MOV R81, R25 ;  /* 0x0000001900517202 */ /* 0x000fe20000000f00 */
[----:B------:R-:W0:Y:S01]  /*2ad0*/  @P2 LDC.64 R162, c[0x0][0x408] ;  /* 0x00010200ffa22b82 */ /* 0x000e220000000a00 */
[C---:B------:R-:W-:Y:S01]  /*2ae0*/  @P3 FFMA.FTZ R81, R120.reuse, R82, R25 ;  /* 0x0000005278513223 */ /* 0x040fe20000010019 */
[----:B------:R-:W-:Y:S01]  /*2af0*/  MOV R82, R26 ;  /* 0x0000001a00527202 */ /* 0x000fe20000000f00 */
[----:B------:R-:W-:Y:S01]  /*2b00*/  @P3 FFMA.FTZ R82, R120, R89, R26 ;  /* 0x0000005978523223 */ /* 0x000fe2000001001a */
[----:B------:R-:W-:Y:S02]  /*2b10*/  @P2 SEL R76, R83, RZ, P0 ;  /* 0x000000ff534c2207 */ /* 0x000fe40000000000 */
[----:B------:R-:W-:Y:S01]  /*2b20*/  MOV R83, R88 ;  /* 0x0000005800537202 */ /* 0x000fe20000000f00 */
[----:B--2---:R-:W-:-:S04]  /*2b30*/  @P2 FMUL.FTZ R91, R82, R165 ;  /* 0x000000a5525b2220 */ /* 0x004fc80000410000 */
[----:B------:R-:W-:-:S05]  /*2b40*/  @P2 FMUL.FTZ R91, R91, R164 ;  /* 0x000000a45b5b2220 */ /* 0x000fca0000410000 */
[----:B------:R-:W-:Y:S01]  /*2b50*/  @P2 SEL R78, R91, RZ, P4 ;  /* 0x000000ff5b4e2207 */ /* 0x000fe20002000000 */
[----:B0-----:R-:W-:-:S04]  /*2b60*/  @P2 FMUL.FTZ R89, R81, R163 ;  /* 0x000000a351592220 */ /* 0x001fc80000410000 */
[----:B------:R-:W-:-:S05]  /*2b70*/  @P2 FMUL.FTZ R89, R89, R162 ;  /* 0x000000a259592220 */ /* 0x000fca0000410000 */
[----:B------:R-:W-:-:S07]  /*2b80*/  @P2 SEL R77, R89, RZ, P1 ;  /* 0x000000ff594d2207 */ /* 0x000fce0000800000 */
.L_x_9089:
        /* <DEDUP_REMOVED lines=12> */
[----:B0-----:R-:W0:Y:S01]  /*2c50*/  @P2 LDC.64 R90, c[0x0][0x408] ;  /* 0x00010200ff5a2b82 */ /* 0x001e220000000a00 */
[-CC-:B------:R-:W-:Y:S01]  /*2c60*/  @P3 FFMA.FTZ R81, R135, R86.reuse, R87.reuse ;  /* 0x0000005687513223 */ /* 0x180fe20000010057 */
[--C-:B------:R-:W-:Y:S01]  /*2c70*/  @P3 FFMA.FTZ R82, R128, R86, R87.reuse ;  /* 0x0000005680523223 */ /* 0x100fe20000010057 */
        /* <DEDUP_REMOVED lines=9> */
[----:B------:R-:W-:Y:S01]  /*2d10*/  @P3 FFMA.FTZ R82, R141, R86, R87 ;  /* 0x000000568d523223 */ /* 0x000fe20000010057 */
[----:B------:R-:W-:Y:S01]  /*2d20*/  @P3 FADD.FTZ R89, R131, -R88 ;  /* 0x8000005883593221 */ /* 0x000fe20000010000 */
[----:B------:R-:W-:-:S02]  /*2d30*/  MOV R88, R23 ;  /* 0x0000001700587202 */ /* 0x000fc40000000f00 */
[----:B------:R-:W2:Y:S01]  /*2d40*/  @P2 LDC.64 R164, c[0x0][0x408] ;  /* 0x00010200ffa42b82 */ /* 0x000ea20000000a00 */
[----:B------:R-:W-:Y:S01]  /*2d50*/  @P3 FADD.FTZ R83, R137, -R82 ;  /* 0x8000005289533221 */ /* 0x000fe20000010000 */
[----:B------:R-:W-:Y:S01]  /*2d60*/  MOV R82, R22 ;  /* 0x0000001600527202 */ /* 0x000fe20000000f00 */
[C---:B------:R-:W-:Y:S01]  /*2d70*/  @P3 FFMA.FTZ R88, R120.reuse, R89, R23 ;  /* 0x0000005978583223 */ /* 0x040fe20000010017 */
[C---:B------:R-:W-:Y:S01]  /*2d80*/  @P2 LOP3.LUT P5, RZ, R123.reuse, 0xff00, RZ, 0xc0, !PT ;  /* 0x0000ff007bff2812 */ /* 0x040fe200078ac0ff */
[----:B------:R-:W-:Y:S01]  /*2d90*/  @P3 FFMA.FTZ R82, R120, R83, R22 ;  /* 0x0000005378523223 */ /* 0x000fe20000010016 */
[----:B------:R-:W-:Y:S01]  /*2da0*/  @P2 LOP3.LUT P6, RZ, R123, 0xff0000, RZ, 0xc0, !PT ;  /* 0x00ff00007bff2812 */ /* 0x000fe200078cc0ff */
[----:B0-----:R-:W-:-:S04]  /*2db0*/  @P2 FMUL.FTZ R83, R80, R91 ;  /* 0x0000005b50532220 */ /* 0x001fc80000410000 */
[----:B------:R-:W-:Y:S01]  /*2dc0*/  @P2 FMUL.FTZ R83, R83, R90 ;  /* 0x0000005a53532220 */ /* 0x000fe20000410000 */
[----:B-1----:R-:W-:-:S04]  /*2dd0*/  @P2 FMUL.FTZ R89, R81, R163 ;  /* 0x000000a351592220 */ /* 0x002fc80000410000 */
[----:B------:R-:W-:Y:S02]  /*2de0*/  @P2 SEL R76, R83, RZ, P4 ;  /* 0x000000ff534c2207 */ /* 0x000fe40002000000 */
[----:B------:R-:W-:Y:S01]  /*2df0*/  MOV R83, R88 ;  /* 0x0000005800537202 */ /* 0x000fe20000000f00 */
[----:B------:R-:W-:Y:S01]  /*2e00*/  @P2 FMUL.FTZ R89, R89, R162 ;  /* 0x000000a259592220 */ /* 0x000fe20000410000 */
[----:B--2---:R-:W-:-:S04]  /*2e10*/  @P2 FMUL.FTZ R91, R82, R165 ;  /* 0x000000a5525b2220 */ /* 0x004fc80000410000 */
[----:B------:R-:W-:Y:S01]  /*2e20*/  @P2 SEL R77, R89, RZ, P5 ;  /* 0x000000ff594d2207 */ /* 0x000fe20002800000 */
        /* <DEDUP_REMOVED lines=8> */
.L_x_9095:
[----:B------:R-:W1:Y:S01]  /*2eb0*/  @P2 LDC.64 R162, c[0x0][0x408] ;  /* 0x00010200ffa22b82 */ /* 0x000e620000000a00 */
[-CC-:B0-----:R-:W-:Y:S01]  /*2ec0*/  @P3 FFMA.FTZ R89, R135, R86.reuse, R87.reuse ;  /* 0x0000005687593223 */ /* 0x181fe20000010057 */
[----:B------:R-:W-:Y:S01]  /*2ed0*/  @P3 FFMA.FTZ R90, R128, R86, R87 ;  /* 0x00000056805a3223 */ /* 0x000fe20000010057 */
[----:B-----5:R-:W-:Y:S02]  /*2ee0*/  MOV R88, R20 ;  /* 0x0000001400587202 */ /* 0x020fe40000000f00 */
[----:B------:R-:W-:Y:S01]  /*2ef0*/  @P3 FADD.FTZ R89, R156, -R89 ;  /* 0x800000599c593221 */ /* 0x000fe20000010000 */
[----:B------:R-:W-:Y:S02]  /*2f00*/  @P2 LOP3.LUT P4, RZ, R123, 0xff, RZ, 0xc0, !PT ;  /* 0x000000ff7bff2812 */ /* 0x000fe4000788c0ff */
[----:B------:R-:W0:Y:S01]  /*2f10*/  @P2 LDC.64 R164, c[0x0][0x408] ;  /* 0x00010200ffa42b82 */ /* 0x000e220000000a00 */
[----:B------:R-:W-:Y:S01]  /*2f20*/  @P3 FFMA.FTZ R88, R120, R89, R20 ;  /* 0x0000005978583223 */ /* 0x000fe20000010014 */
[----:B------:R-:W-:Y:S01]  /*2f30*/  @P3 FADD.FTZ R89, R129, -R90 ;  /* 0x8000005a81593221 */ /* 0x000fe20000010000 */
[----:B------:R-:W-:-:S02]  /*2f40*/  MOV R90, R21 ;  /* 0x00000015005a7202 */ /* 0x000fc40000000f00 */
[C---:B------:R-:W-:Y:S01]  /*2f50*/  @P2 LOP3.LUT P5, RZ, R123.reuse, 0xff00, RZ, 0xc0, !PT ;  /* 0x0000ff007bff2812 */ /* 0x040fe200078ac0ff */
[----:B------:R-:W-:Y:S01]  /*2f60*/  @P3 FFMA.FTZ R90, R120, R89, R21 ;  /* 0x00000059785a3223 */ /* 0x000fe20000010015 */
[----:B------:R-:W-:Y:S01]  /*2f70*/  @P2 LOP3.LUT P6, RZ, R123, 0xff0000, RZ, 0xc0, !PT ;  /* 0x00ff00007bff2812 */ /* 0x000fe200078cc0ff */
[----:B------:R-:W2:Y:S01]  /*2f80*/  @P2 LDC.64 R166, c[0x0][0x408] ;  /* 0x00010200ffa62b82 */ /* 0x000ea20000000a00 */
[----:B-1----:R-:W-:Y:S01]  /*2f90*/  @P2 FMUL.FTZ R89, R88, R163 ;  /* 0x000000a358592220 */ /* 0x002fe20000410000 */
[----:B------:R-:W-:-:S03]  /*2fa0*/  @P3 FFMA.FTZ R88, R141, R86, R87 ;  /* 0x000000568d583223 */ /* 0x000fc60000010057 */
[----:B------:R-:W-:Y:S01]  /*2fb0*/  @P2 FMUL.FTZ R89, R89, R162 ;  /* 0x000000a259592220 */ /* 0x000fe20000410000 */
[----:B------:R-:W-:Y:S01]  /*2fc0*/  @P3 FADD.FTZ R91, R137, -R88 ;  /* 0x80000058895b3221 */ /* 0x000fe20000010000 */
[----:B------:R-:W-:-:S03]  /*2fd0*/  MOV R88, R22 ;  /* 0x0000001600587202 */ /* 0x000fc60000000f00 */
[----:B------:R-:W-:Y:S01]  /*2fe0*/  @P3 FFMA.FTZ R88, R120, R91, R22 ;  /* 0x0000005b78583223 */ /* 0x000fe20000010016 */
[----:B0-----:R-:W-:Y:S01]  /*2ff0*/  @P2 FMUL.FTZ R91, R90, R165 ;  /* 0x000000a55a5b2220 */ /* 0x001fe20000410000 */
[----:B------:R-:W-:-:S03]  /*3000*/  @P2 SEL R76, R89, RZ, P4 ;  /* 0x000000ff594c2207 */ /* 0x000fc60002000000 */
[----:B------:R-:W-:Y:S01]  /*3010*/  @P2 FMUL.FTZ R91, R91, R164 ;  /* 0x000000a45b5b2220 */ /* 0x000fe20000410000 */
[----:B--2---:R-:W-:-:S04]  /*3020*/  @P2 FMUL.FTZ R121, R88, R167 ;  /* 0x000000a758792220 */ /* 0x004fc80000410000 */
[----:B------:R-:W-:Y:S01]  /*3030*/  @P2 SEL R77, R91, RZ, P5 ;  /* 0x000000ff5b4d2207 */ /* 0x000fe20002800000 */
        /* <DEDUP_REMOVED lines=12> */
.L_x_9094:
        /* <DEDUP_REMOVED lines=11> */
[----:B------:R-:W-:-:S03]  /*31b0*/  FMUL.FTZ R89, R120, R89 ;  /* 0x0000005978597220 */ /* 0x000fc60000410000 */
[C---:B------:R-:W-:Y:S01]  /*31c0*/  FMUL.FTZ R80, R120.reuse, R83 ;  /* 0x0000005378507220 */ /* 0x040fe20000410000 */
[----:B------:R-:W-:Y:S01]  /*31d0*/  FMUL.FTZ R83, R120, R91 ;  /* 0x0000005b78537220 */ /* 0x000fe20000410000 */
[----:B------:R-:W-:-:S03]  /*31e0*/  FSEL R82, R81, RZ, P4 ;  /* 0x000000ff51527208 */ /* 0x000fc60002000000 */
        /* <DEDUP_REMOVED lines=13> */
.L_x_9098:
        /* <DEDUP_REMOVED lines=10> */
.L_x_9099:
        /* <DEDUP_REMOVED lines=10> */
.L_x_9100:
[----:B------:R-:W-:Y:S05]  /*3400*/  @!P2 BRA `(.L_x_9096) ;  /* 0x0000000000b4a947 */ /* 0x000fea0003800000 */
[----:B------:R-:W-:Y:S01]  /*3410*/  FMUL.FTZ R79, R83, UR17 ;  /* 0x00000011534f7c20 */ /* 0x000fe20008410000 */
[----:B-----5:R-:W-:-:S03]  /*3420*/  ISETP.GE.U32.AND P4, PT, R123, 0x1000000, PT ;  /* 0x010000007b00780c */ /* 0x020fc60003f86070 */
[----:B------:R-:W-:-:S05]  /*3430*/  FMUL.FTZ R79, R79, UR16 ;  /* 0x000000104f4f7c20 */ /* 0x000fca0008410000 */
[----:B------:R-:W-:Y:S01]  /*3440*/  SEL R79, R79, RZ, P4 ;  /* 0x000000ff4f4f7207 */ /* 0x000fe20002000000 */
[----:B------:R-:W-:Y:S06]  /*3450*/  BRA `(.L_x_9096) ;  /* 0x0000000000a07947 */ /* 0x000fec0003800000 */
.L_x_9097:
        /* <DEDUP_REMOVED lines=10> */
.L_x_9101:
        /* <DEDUP_REMOVED lines=10> */
.L_x_9102:
        /* <DEDUP_REMOVED lines=10> */
.L_x_9103:
[----:B------:R-:W-:Y:S05]  /*3640*/  @!P2 BRA `(.L_x_9096) ;  /* 0x000000000024a947 */ /* 0x000fea0003800000 */
[----:B0-----:R-:W-:Y:S01]  /*3650*/  FFMA.FTZ R88, R130, R86, R87 ;  /* 0x0000005682587223 */ /* 0x001fe20000010057 */
        /* <DEDUP_REMOVED lines=8> */
.L_x_9096:
[----:B0-----:R-:W0:Y:S01]  /*36e0*/  @P0 LDC.64 R88, c[0x0][0x478] ;  /* 0x00011e00ff580b82 */ /* 0x001e220000000a00 */
[----:B------:R-:W-:Y:S02]  /*36f0*/  @P0 IADD3 R121, PT, PT, R85, 0x100, RZ ;  /* 0x0000010055790810 */ /* 0x000fe40007ffe0ff */
[----:B-----5:R-:W-:-:S05]  /*3700*/  @P2 IADD3 R123, PT, PT, R84, 0x100, RZ ;  /* 0x00000100547b2810 */ /* 0x020fca0007ffe0ff */
[----:B------:R-:W1:Y:S01]  /*3710*/  @P2 LDC.64 R90, c[0x0][0x468] ;  /* 0x00011a00ff5a2b82 */ /* 0x000e620000000a00 */
[----:B0-----:R-:W-:-:S05]  /*3720*/  @P0 IMAD.WIDE.U32 R88, R121, 0x10, R88 ;  /* 0x0000001079580825 */ /* 0x001fca00078e0058 */
[----:B------:R0:W-:Y:S01]  /*3730*/  @P0 STG.E.128 desc[UR12][R88.64], R80 ;  /* 0x0000005058000986 */ /* 0x0001e2000c101d0c */
[----:B-1----:R-:W-:-:S05]  /*3740*/  @P2 IMAD.WIDE.U32 R90, R123, 0x10, R90 ;  /* 0x000000107b5a2825 */ /* 0x002fca00078e005a */
[----:B------:R0:W-:Y:S01]  /*3750*/  @P2 STG.E.128 desc[UR12][R90.64], R76 ;  /* 0x0000004c5a002986 */ /* 0x0001e2000c101d0c */
[----:B------:R-:W-:Y:S05]  /*3760*/  @!P1 BRA `(.L_x_9104) ;  /* 0x0000000400309947 */ /* 0x000fea0003800000 */
[----:B------:R-:W-:Y:S05]  /*3770*/  @!P0 BRA `(.L_x_9105) ;  /* 0x0000000000988947 */ /* 0x000fea0003800000 */
[----:B0-----:R-:W0:Y:S01]  /*3780*/  @P2 LDC.64 R90, c[0x0][0x408] ;  /* 0x00010200ff5a2b82 */ /* 0x001e220000000a00 */
[-CC-:B------:R-:W-:Y:S01]  /*3790*/  @P3 FFMA.FTZ R81, R139, R86.reuse, R87.reuse ;  /* 0x000000568b513223 */ /* 0x180fe20000010057 */
[-CC-:B------:R-:W-:Y:S01]  /*37a0*/  @P3 FFMA.FTZ R82, R132, R86.reuse, R87.reuse ;  /* 0x0000005684523223 */ /* 0x180fe20000010057 */
[----:B------:R-:W-:Y:S01]  /*37b0*/  @P3 FFMA.FTZ R83, R145, R86, R87 ;  /* 0x0000005691533223 */ /* 0x000fe20000010057 */
[----:B------:R-:W-:Y:S01]  /*37c0*/  MOV R80, R16 ;  /* 0x0000001000507202 */ /* 0x000fe20000000f00 */
[----:B------:R-:W-:Y:S01]  /*37d0*/  @P3 FADD.FTZ R81, R92, -R81 ;  /* 0x800000515c513221 */ /* 0x000fe20000010000 */
[----:B------:R-:W-:Y:S01]  /*37e0*/  @P3 FADD.FTZ R82, R133, -R82 ;  /* 0x8000005285523221 */ /* 0x000fe20000010000 */
[----:B------:R-:W-:Y:S01]  /*37f0*/  @P3 FFMA.FTZ R88, R134, R86, R87 ;  /* 0x0000005686583223 */ /* 0x000fe20000010057 */
[----:B------:R-:W1:Y:S01]  /*3800*/  @P2 LDC.64 R122, c[0x0][0x408] ;  /* 0x00010200ff7a2b82 */ /* 0x000e620000000a00 */
[----:B------:R-:W-:Y:S01]  /*3810*/  @P3 FFMA.FTZ R80, R120, R81, R16 ;  /* 0x0000005178503223 */ /* 0x000fe20000010010 */
[----:B------:R-:W-:Y:S01]  /*3820*/  @P3 FADD.FTZ R83, R94, -R83 ;  /* 0x800000535e533221 */ /* 0x000fe20000010000 */
[----:B------:R-:W-:Y:S01]  /*3830*/  MOV R81, R17 ;  /* 0x0000001100517202 */ /* 0x000fe20000000f00 */
[C---:B------:R-:W-:Y:S01]  /*3840*/  @P3 FFMA.FTZ R81, R120.reuse, R82, R17 ;  /* 0x0000005278513223 */ /* 0x040fe20000010011 */
[----:B------:R-:W-:Y:S01]  /*3850*/  MOV R82, R18 ;  /* 0x0000001200527202 */ /* 0x000fe20000000f00 */
[----:B------:R-:W-:Y:S01]  /*3860*/  @P3 FADD.FTZ R89, R93, -R88 ;  /* 0x800000585d593221 */ /* 0x000fe20000010000 */
[C---:B------:R-:W-:Y:S01]  /*3870*/  @P3 FFMA.FTZ R82, R120.reuse, R83, R18 ;  /* 0x0000005378523223 */ /* 0x040fe20000010012 */
[----:B------:R-:W2:Y:S01]  /*3880*/  @P2 LDC.64 R162, c[0x0][0x408] ;  /* 0x00010200ffa22b82 */ /* 0x000ea20000000a00 */
[----:B------:R-:W-:Y:S01]  /*3890*/  MOV R88, R19 ;  /* 0x0000001300587202 */ /* 0x000fe20000000f00 */
[----:B------:R-:W-:Y:S01]  /*38a0*/  @P3 FFMA.FTZ R88, R120, R89, R19 ;  /* 0x0000005978583223 */ /* 0x000fe20000010013 */
[----:B------:R-:W-:-:S02]  /*38b0*/  @P2 LOP3.LUT P4, RZ, R148, 0xff, RZ, 0xc0, !PT ;  /* 0x000000ff94ff2812 */ /* 0x000fc4000788c0ff */
[C---:B------:R-:W-:Y:S02]  /*38c0*/  @P2 LOP3.LUT P5, RZ, R148.reuse, 0xff00, RZ, 0xc0, !PT ;  /* 0x0000ff0094ff2812 */ /* 0x040fe400078ac0ff */
        /* <DEDUP_REMOVED lines=17> */
.L_x_9105:
[-CC-:B0-----:R-:W-:Y:S01]  /*39e0*/  @P3 FFMA.FTZ R89, R139, R86.reuse, R87.reuse ;  /* 0x000000568b593223 */ /* 0x181fe20000010057 */
[----:B------:R-:W0:Y:S01]  /*39f0*/  @P2 LDC.64 R162, c[0x0][0x408] ;  /* 0x00010200ffa22b82 */ /* 0x000e220000000a00 */
[----:B------:R-:W-:Y:S01]  /*3a00*/  @P3 FFMA.FTZ R90, R132, R86, R87 ;  /* 0x00000056845a3223 */ /* 0x000fe20000010057 */
[----:B------:R-:W-:Y:S01]  /*3a10*/  MOV R88, R16 ;  /* 0x0000001000587202 */ /* 0x000fe20000000f00 */
[----:B------:R-:W-:Y:S01]  /*3a20*/  @P3 FADD.FTZ R89, R92, -R89 ;  /* 0x800000595c593221 */ /* 0x000fe20000010000 */
[----:B------:R-:W-:Y:S02]  /*3a30*/  MOV R122, R18 ;  /* 0x00000012007a7202 */ /* 0x000fe40000000f00 */
[----:B------:R-:W-:Y:S01]  /*3a40*/  @P2 LOP3.LUT P4, RZ, R148, 0xff, RZ, 0xc0, !PT ;  /* 0x000000ff94ff2812 */ /* 0x000fe2000788c0ff */
[----:B------:R-:W-:Y:S01]  /*3a50*/  @P3 FFMA.FTZ R88, R120, R89, R16 ;  /* 0x0000005978583223 */ /* 0x000fe20000010010 */
[----:B------:R-:W1:Y:S01]  /*3a60*/  @P2 LDC.64 R164, c[0x0][0x408] ;  /* 0x00010200ffa42b82 */ /* 0x000e620000000a00 */
[----:B------:R-:W-:Y:S01]  /*3a70*/  @P3 FADD.FTZ R89, R133, -R90 ;  /* 0x8000005a85593221 */ /* 0x000fe20000010000 */
[----:B------:R-:W-:-:S02]  /*3a80*/  MOV R90, R17 ;  /* 0x00000011005a7202 */ /* 0x000fc40000000f00 */
[----:B------:R-:W-:Y:S01]  /*3a90*/  @P2 LOP3.LUT P5, RZ, R148, 0xff00, RZ, 0xc0, !PT ;  /* 0x0000ff0094ff2812 */ /* 0x000fe200078ac0ff */
[----:B------:R-:W-:Y:S01]  /*3aa0*/  @P3 FFMA.FTZ R90, R120, R89, R17 ;  /* 0x00000059785a3223 */ /* 0x000fe20000010011 */
[----:B------:R-:W-:Y:S01]  /*3ab0*/  @P3 FFMA.FTZ R89, R145, R86, R87 ;  /* 0x0000005691593223 */ /* 0x000fe20000010057 */
[----:B------:R-:W-:Y:S01]  /*3ac0*/  @P2 LOP3.LUT P6, RZ, R148, 0xff0000, RZ, 0xc0, !PT ;  /* 0x00ff000094ff2812 */ /* 0x000fe200078cc0ff */
[----:B------:R-:W2:Y:S02]  /*3ad0*/  @P2 LDC.64 R166, c[0x0][0x408] ;  /* 0x00010200ffa62b82 */ /* 0x000ea40000000a00 */
[----:B------:R-:W-:-:S04]  /*3ae0*/  @P3 FADD.FTZ R89, R94, -R89 ;  /* 0x800000595e593221 */ /* 0x000fc80000010000 */
[----:B------:R-:W-:Y:S01]  /*3af0*/  @P3 FFMA.FTZ R122, R120, R89, R18 ;  /* 0x00000059787a3223 */ /* 0x000fe20000010012 */
[----:B0-----:R-:W-:-:S04]  /*3b00*/  @P2 FMUL.FTZ R89, R88, R163 ;  /* 0x000000a358592220 */ /* 0x001fc80000410000 */
[----:B------:R-:W-:Y:S01]  /*3b10*/  @P2 FMUL.FTZ R89, R89, R162 ;  /* 0x000000a259592220 */ /* 0x000fe20000410000 */
[----:B-1----:R-:W-:-:S04]  /*3b20*/  @P2 FMUL.FTZ R91, R90, R165 ;  /* 0x000000a55a5b2220 */ /* 0x002fc80000410000 */
[----:B------:R-:W-:Y:S01]  /*3b30*/  @P2 SEL R76, R89, RZ, P4 ;  /* 0x000000ff594c2207 */ /* 0x000fe20002000000 */
        /* <DEDUP_REMOVED lines=15> */
.L_x_9104:
        /* <DEDUP_REMOVED lines=28> */
.L_x_9108:
        /* <DEDUP_REMOVED lines=10> */
.L_x_9109:
        /* <DEDUP_REMOVED lines=10> */
.L_x_9110:
[----:B------:R-:W-:Y:S05]  /*3f30*/  @!P2 BRA `(.L_x_9106) ;  /* 0x0000000000b4a947 */ /* 0x000fea0003800000 */
[----:B------:R-:W-:Y:S01]  /*3f40*/  FMUL.FTZ R79, R83, UR17 ;  /* 0x00000011534f7c20 */ /* 0x000fe20008410000 */
[----:B------:R-:W-:-:S03]  /*3f50*/  ISETP.GE.U32.AND P4, PT, R148, 0x1000000, PT ;  /* 0x010000009400780c */ /* 0x000fc60003f86070 */
[----:B------:R-:W-:-:S05]  /*3f60*/  FMUL.FTZ R79, R79, UR16 ;  /* 0x000000104f4f7c20 */ /* 0x000fca0008410000 */
[----:B------:R-:W-:Y:S01]  /*3f70*/  SEL R79, R79, RZ, P4 ;  /* 0x000000ff4f4f7207 */ /* 0x000fe20002000000 */
[----:B------:R-:W-:Y:S06]  /*3f80*/  BRA `(.L_x_9106) ;  /* 0x0000000000a07947 */ /* 0x000fec0003800000 */
.L_x_9107:
        /* <DEDUP_REMOVED lines=10> */
.L_x_9111:
        /* <DEDUP_REMOVED lines=10> */
.L_x_9112:
        /* <DEDUP_REMOVED lines=10> */
.L_x_9113:
[----:B------:R-:W-:Y:S05]  /*4170*/  @!P2 BRA `(.L_x_9106) ;  /* 0x000000000024a947 */ /* 0x000fea0003800000 */
[----:B0-----:R-:W-:Y:S01]  /*4180*/  FFMA.FTZ R88, R134, R86, R87 ;  /* 0x0000005686587223 */ /* 0x001fe20000010057 */
[----:B------:R-:W-:-:S03]  /*4190*/  ISETP.GT.AND P4, PT, R2, RZ, PT ;  /* 0x000000ff0200720c */ /* 0x000fc60003f84270 */
[----:B------:R-:W-:-:S04]  /*41a0*/  FADD.FTZ R79, R93, -R88 ;  /* 0x800000585d4f7221 */ /* 0x000fc80000010000 */
[----:B------:R-:W-:-:S05]  /*41b0*/  FMUL.FTZ R79, R120, R79 ;  /* 0x0000004f784f7220 */ /* 0x000fca0000410000 */
[----:B------:R-:W-:Y:S02]  /*41c0*/  FSEL R79, R79, RZ, P4 ;  /* 0x000000ff4f4f7208 */ /* 0x000fe40002000000 */
[----:B------:R-:W-:-:S03]  /*41d0*/  ISETP.GE.U32.AND P4, PT, R148, 0x1000000, PT ;  /* 0x010000009400780c */ /* 0x000fc60003f86070 */
[----:B------:R-:W-:-:S04]  /*41e0*/  FMUL.FTZ R79, R79, UR17 ;  /* 0x000000114f4f7c20 */ /* 0x000fc80008410000 */
[----:B------:R-:W-:-:S05]  /*41f0*/  FMUL.FTZ R79, R79, UR16 ;  /* 0x000000104f4f7c20 */ /* 0x000fca0008410000 */
[----:B------:R-:W-:-:S07]  /*4200*/  SEL R79, R79, RZ, P4 ;  /* 0x000000ff4f4f7207 */ /* 0x000fce0002000000 */
.L_x_9106:
        /* <DEDUP_REMOVED lines=14> */
[----:B------:R-:W-:Y:S01]  /*42f0*/  @P2 LOP3.LUT P4, RZ, R149, 0xff, RZ, 0xc0, !PT ;  /* 0x000000ff95ff2812 */ /* 0x000fe2000788c0ff */
[----:B------:R-:W-:Y:S01]  /*4300*/  @P3 FADD.FTZ R83, R96, -R81 ;  /* 0x8000005160533221 */ /* 0x000fe20000010000 */
[----:B------:R-:W-:Y:S01]  /*4310*/  @P3 FADD.FTZ R82, R95, -R80 ;  /* 0x800000505f523221 */ /* 0x000fe20000010000 */
[----:B------:R-:W-:Y:S01]  /*4320*/  MOV R80, R12 ;  /* 0x0000000c00507202 */ /* 0x000fe20000000f00 */
[----:B------:R-:W1:Y:S01]  /*4330*/  @P2 LDC.64 R122, c[0x0][0x408] ;  /* 0x00010200ff7a2b82 */ /* 0x000e620000000a00 */
[C---:B------:R-:W-:Y:S01]  /*4340*/  @P3 FFMA.FTZ R80, R120.reuse, R83, R12 ;  /* 0x0000005378503223 */ /* 0x040fe2000001000c */
[----:B------:R-:W-:Y:S01]  /*4350*/  @P3 FFMA.FTZ R83, R153, R86, R87 ;  /* 0x0000005699533223 */ /* 0x000fe20000010057 */
[----:B------:R-:W-:Y:S01]  /*4360*/  MOV R81, R13 ;  /* 0x0000000d00517202 */ /* 0x000fe20000000f00 */
[----:B------:R-:W-:Y:S01]  /*4370*/  @P3 FFMA.FTZ R81, R120, R82, R13 ;  /* 0x0000005278513223 */ /* 0x000fe2000001000d */
[----:B------:R-:W-:Y:S01]  /*4380*/  MOV R82, R14 ;  /* 0x0000000e00527202 */ /* 0x000fe20000000f00 */
[----:B------:R-:W-:Y:S01]  /*4390*/  @P3 FADD.FTZ R83, R98, -R83 ;  /* 0x8000005362533221 */ /* 0x000fe20000010000 */
[----:B------:R-:W-:Y:S01]  /*43a0*/  @P3 FADD.FTZ R89, R97, -R88 ;  /* 0x8000005861593221 */ /* 0x000fe20000010000 */
[----:B------:R-:W2:Y:S01]  /*43b0*/  @P2 LDC.64 R162, c[0x0][0x408] ;  /* 0x00010200ffa22b82 */ /* 0x000ea20000000a00 */
[----:B------:R-:W-:Y:S01]  /*43c0*/  MOV R88, R15 ;  /* 0x0000000f00587202 */ /* 0x000fe20000000f00 */
[C---:B------:R-:W-:Y:S01]  /*43d0*/  @P3 FFMA.FTZ R82, R120.reuse, R83, R14 ;  /* 0x0000005378523223 */ /* 0x040fe2000001000e */
[----:B------:R-:W-:Y:S01]  /*43e0*/  @P3 FFMA.FTZ R88, R120, R89, R15 ;  /* 0x0000005978583223 */ /* 0x000fe2000001000f */
[----:B------:R-:W-:-:S02]  /*43f0*/  @P2 LOP3.LUT P5, RZ, R149, 0xff00, RZ, 0xc0, !PT ;  /* 0x0000ff0095ff2812 */ /* 0x000fc400078ac0ff */
        /* <DEDUP_REMOVED lines=17> */
.L_x_9115:
        /* <DEDUP_REMOVED lines=37> */
.L_x_9114:
        /* <DEDUP_REMOVED lines=28> */
.L_x_9118:
        /* <DEDUP_REMOVED lines=10> */
.L_x_9119:
        /* <DEDUP_REMOVED lines=10> */
.L_x_9120:
[----:B------:R-:W-:Y:S05]  /*4a60*/  @!P2 BRA `(.L_x_9116) ;  /* 0x0000000000b4a947 */ /* 0x000fea0003800000 */
[----:B------:R-:W-:Y:S01]  /*4a70*/  FMUL.FTZ R79, R83, UR17 ;  /* 0x00000011534f7c20 */ /* 0x000fe20008410000 */
[----:B------:R-:W-:-:S03]  /*4a80*/  ISETP.GE.U32.AND P4, PT, R149, 0x1000000, PT ;  /* 0x010000009500780c */ /* 0x000fc60003f86070 */
[----:B------:R-:W-:-:S05]  /*4a90*/  FMUL.FTZ R79, R79, UR16 ;  /* 0x000000104f4f7c20 */ /* 0x000fca0008410000 */
[----:B------:R-:W-:Y:S01]  /*4aa0*/  SEL R79, R79, RZ, P4 ;  /* 0x000000ff4f4f7207 */ /* 0x000fe20002000000 */
[----:B------:R-:W-:Y:S06]  /*4ab0*/  BRA `(.L_x_9116) ;  /* 0x0000000000a07947 */ /* 0x000fec0003800000 */
.L_x_9117:
        /* <DEDUP_REMOVED lines=10> */
.L_x_9121:
        /* <DEDUP_REMOVED lines=10> */
.L_x_9122:
        /* <DEDUP_REMOVED lines=10> */
.L_x_9123:
        /* <DEDUP_REMOVED lines=10> */
.L_x_9116:
        /* <DEDUP_REMOVED lines=12> */
[--C-:B------:R-:W-:Y:S01]  /*4e00*/  @P3 FFMA.FTZ R82, R140, R86, R87.reuse ;  /* 0x000000568c523223 */ /* 0x100fe20000010057 */
[----:B------:R-:W-:Y:S01]  /*4e10*/  MOV R80, R8 ;  /* 0x0000000800507202 */ /* 0x000fe20000000f00 */
[-C--:B------:R-:W-:Y:S01]  /*4e20*/  @P3 FFMA.FTZ R88, R142, R86.reuse, R87 ;  /* 0x000000568e583223 */ /* 0x080fe20000010057 */
[----:B------:R-:W-:Y:S01]  /*4e30*/  @P3 FADD.FTZ R83, R100, -R81 ;  /* 0x8000005164533221 */ /* 0x000fe20000010000 */
[----:B------:R-:W-:Y:S01]  /*4e40*/  @P3 FADD.FTZ R82, R99, -R82 ;  /* 0x8000005263523221 */ /* 0x000fe20000010000 */
[----:B------:R-:W-:Y:S01]  /*4e50*/  MOV R81, R9 ;  /* 0x0000000900517202 */ /* 0x000fe20000000f00 */
[----:B------:R-:W1:Y:S01]  /*4e60*/  @P2 LDC.64 R122, c[0x0][0x408] ;  /* 0x00010200ff7a2b82 */ /* 0x000e620000000a00 */
[C---:B------:R-:W-:Y:S01]  /*4e70*/  @P3 FFMA.FTZ R80, R120.reuse, R83, R8 ;  /* 0x0000005378503223 */ /* 0x040fe20000010008 */
[----:B------:R-:W-:Y:S01]  /*4e80*/  @P3 FFMA.FTZ R83, R155, R86, R87 ;  /* 0x000000569b533223 */ /* 0x000fe20000010057 */
[----:B------:R-:W-:Y:S01]  /*4e90*/  @P3 FFMA.FTZ R81, R120, R82, R9 ;  /* 0x0000005278513223 */ /* 0x000fe20000010009 */
[----:B------:R-:W-:Y:S01]  /*4ea0*/  MOV R82, R10 ;  /* 0x0000000a00527202 */ /* 0x000fe20000000f00 */
[----:B------:R-:W-:Y:S01]  /*4eb0*/  @P3 FADD.FTZ R89, R101, -R88 ;  /* 0x8000005865593221 */ /* 0x000fe20000010000 */
[----:B------:R-:W-:Y:S01]  /*4ec0*/  @P3 FADD.FTZ R83, R102, -R83 ;  /* 0x8000005366533221 */ /* 0x000fe20000010000 */
[----:B------:R-:W-:Y:S01]  /*4ed0*/  MOV R88, R11 ;  /* 0x0000000b00587202 */ /* 0x000fe20000000f00 */
[----:B------:R-:W2:Y:S01]  /*4ee0*/  @P2 LDC.64 R148, c[0x0][0x408] ;  /* 0x00010200ff942b82 */ /* 0x000ea20000000a00 */
[C---:B------:R-:W-:Y:S01]  /*4ef0*/  @P3 FFMA.FTZ R88, R120.reuse, R89, R11 ;  /* 0x0000005978583223 */ /* 0x040fe2000001000b */
        /* <DEDUP_REMOVED lines=20> */
.L_x_9125:
        /* <DEDUP_REMOVED lines=37> */
.L_x_9124:
        /* <DEDUP_REMOVED lines=28> */
.L_x_9128:
        /* <DEDUP_REMOVED lines=10> */
.L_x_9129:
        /* <DEDUP_REMOVED lines=10> */
.L_x_9130:
[----:B------:R-:W-:Y:S05]  /*5590*/  @!P2 BRA `(.L_x_9126) ;  /* 0x0000000000b4a947 */ /* 0x000fea0003800000 */
[----:B------:R-:W-:Y:S01]  /*55a0*/  FMUL.FTZ R79, R83, UR17 ;  /* 0x00000011534f7c20 */ /* 0x000fe20008410000 */
[----:B------:R-:W-:-:S03]  /*55b0*/  ISETP.GE.U32.AND P4, PT, R150, 0x1000000, PT ;  /* 0x010000009600780c */ /* 0x000fc60003f86070 */
[----:B------:R-:W-:-:S05]  /*55c0*/  FMUL.FTZ R79, R79, UR16 ;  /* 0x000000104f4f7c20 */ /* 0x000fca0008410000 */
[----:B------:R-:W-:Y:S01]  /*55d0*/  SEL R79, R79, RZ, P4 ;  /* 0x000000ff4f4f7207 */ /* 0x000fe20002000000 */
[----:B------:R-:W-:Y:S06]  /*55e0*/  BRA `(.L_x_9126) ;  /* 0x0000000000a07947 */ /* 0x000fec0003800000 */
.L_x_9127:
        /* <DEDUP_REMOVED lines=10> */
.L_x_9131:
        /* <DEDUP_REMOVED lines=10> */
.L_x_9132:
        /* <DEDUP_REMOVED lines=10> */
.L_x_9133:
        /* <DEDUP_REMOVED lines=10> */
.L_x_9126:
        /* <DEDUP_REMOVED lines=13> */
[-CC-:B------:R-:W-:Y:S01]  /*5940*/  @P3 FFMA.FTZ R2, R144, R86.reuse, R87.reuse ;  /* 0x0000005690023223 */ /* 0x180fe20000010057 */
[----:B------:R-:W-:Y:S01]  /*5950*/  @P3 FFMA.FTZ R87, R159, R86, R87 ;  /* 0x000000569f573223 */ /* 0x000fe20000010057 */
[----:B------:R-:W-:Y:S01]  /*5960*/  @P3 FADD.FTZ R82, R105, -R82 ;  /* 0x8000005269523221 */ /* 0x000fe20000010000 */
[----:B------:R-:W-:Y:S01]  /*5970*/  @P3 FADD.FTZ R81, R104, -R81 ;  /* 0x8000005168513221 */ /* 0x000fe20000010000 */
[----:B------:R-:W-:Y:S01]  /*5980*/  @P3 FADD.FTZ R2, R103, -R2 ;  /* 0x8000000267023221 */ /* 0x000fe20000010000 */
[----:B------:R-:W1:Y:S01]  /*5990*/  @P2 LDC.64 R90, c[0x0][0x408] ;  /* 0x00010200ff5a2b82 */ /* 0x000e620000000a00 */
[----:B------:R-:W-:Y:S01]  /*59a0*/  @P3 FADD.FTZ R87, R106, -R87 ;  /* 0x800000576a573221 */ /* 0x000fe20000010000 */
[----:B------:R-:W-:Y:S01]  /*59b0*/  MOV R86, R7 ;  /* 0x0000000700567202 */ /* 0x000fe20000000f00 */
[C---:B------:R-:W-:Y:S01]  /*59c0*/  @P3 FFMA.FTZ R86, R120.reuse, R82, R7 ;  /* 0x0000005278563223 */ /* 0x040fe20000010007 */
[----:B------:R-:W-:Y:S01]  /*59d0*/  MOV R80, R4 ;  /* 0x0000000400507202 */ /* 0x000fe20000000f00 */
[C---:B------:R-:W-:Y:S01]  /*59e0*/  @P3 FFMA.FTZ R80, R120.reuse, R81, R4 ;  /* 0x0000005178503223 */ /* 0x040fe20000010004 */
[----:B------:R-:W-:Y:S01]  /*59f0*/  MOV R81, R5 ;  /* 0x0000000500517202 */ /* 0x000fe20000000f00 */
        /* <DEDUP_REMOVED lines=23> */
.L_x_9135:
        /* <DEDUP_REMOVED lines=37> */
.L_x_9134:
        /* <DEDUP_REMOVED lines=13> */
[----:B------:R-:W-:Y:S01]  /*5e90*/  FMUL.FTZ R91, R120, R91 ;  /* 0x0000005b785b7220 */ /* 0x000fe20000410000 */
[----:B------:R-:W-:Y:S08]  /*5ea0*/  @!P2 BRA `(.L_x_9138) ;  /* 0x000000000024a947 */ /* 0x000ff00003800000 */
        /* <DEDUP_REMOVED lines=9> */
.L_x_9138:
        /* <DEDUP_REMOVED lines=10> */
.L_x_9139:
        /* <DEDUP_REMOVED lines=10> */
.L_x_9140:
[----:B------:R-:W-:Y:S02]  /*6080*/  FSEL R83, R80, RZ, P1 ;  /* 0x000000ff50537208 */ /* 0x000fe40000800000 */
[----:B------:R-:W-:Y:S02]  /*6090*/  FSEL R82, R88, RZ, P1 ;  /* 0x000000ff58527208 */ /* 0x000fe40000800000 */
[----:B------:R-:W-:Y:S02]  /*60a0*/  FSEL R81, R89, RZ, P1 ;  /* 0x000000ff59517208 */ /* 0x000fe40000800000 */
[----:B------:R-:W-:Y:S01]  /*60b0*/  FSEL R80, R91, RZ, P1 ;  /* 0x000000ff5b507208 */ /* 0x000fe20000800000 */
[----:B------:R-:W-:Y:S06]  /*60c0*/  @!P2 BRA `(.L_x_9136) ;  /* 0x0000000000b4a947 */ /* 0x000fec0003800000 */
[----:B------:R-:W-:Y:S01]  /*60d0*/  FMUL.FTZ R2, R83, UR17 ;  /* 0x0000001153027c20 */ /* 0x000fe20008410000 */
[----:B------:R-:W-:-:S03]  /*60e0*/  ISETP.GE.U32.AND P1, PT, R151, 0x1000000, PT ;  /* 0x010000009700780c */ /* 0x000fc60003f26070 */
[----:B------:R-:W-:-:S05]  /*60f0*/  FMUL.FTZ R2, R2, UR16 ;  /* 0x0000001002027c20 */ /* 0x000fca0008410000 */
[----:B------:R-:W-:Y:S01]  /*6100*/  SEL R79, R2, RZ, P1 ;  /* 0x000000ff024f7207 */ /* 0x000fe20000800000 */
[----:B------:R-:W-:Y:S06]  /*6110*/  BRA `(.L_x_9136) ;  /* 0x0000000000a07947 */ /* 0x000fec0003800000 */
.L_x_9137:
[----:B0-----:R-:W0:Y:S01]  /*6120*/  @P2 LDC.64 R90, c[0x0][0x408] ;  /* 0x00010200ff5a2b82 */ /* 0x001e220000000a00 */
[----:B------:R-:W-:Y:S01]  /*6130*/  FFMA.FTZ R88, R146, R86, R87 ;  /* 0x0000005692587223 */ /* 0x000fe20000010057 */
[----:B------:R-:W-:-:S03]  /*6140*/  ISETP.GT.AND P1, PT, R2, RZ, PT ;  /* 0x000000ff0200720c */ /* 0x000fc60003f24270 */
[----:B------:R-:W-:-:S04]  /*6150*/  FADD.FTZ R89, R105, -R88 ;  /* 0x8000005869597221 */ /* 0x000fc80000010000 */
[----:B------:R-:W-:-:S05]  /*6160*/  FMUL.FTZ R89, R120, R89 ;  /* 0x0000005978597220 */ /* 0x000fca0000410000 */
[----:B------:R-:W-:Y:S02]  /*6170*/  FSEL R88, R89, RZ, P1 ;  /* 0x000000ff59587208 */ /* 0x000fe40000800000 */
[----:B------:R-:W-:-:S03]  /*6180*/  @P2 ISETP.GE.U32.AND P1, PT, R151, 0x1000000, PT ;  /* 0x010000009700280c */ /* 0x000fc60003f26070 */
[----:B0-----:R-:W-:-:S04]  /*6190*/  @P2 FMUL.FTZ R89, R88, R91 ;  /* 0x0000005b58592220 */ /* 0x001fc80000410000 */
[----:B------:R-:W-:Y:S01]  /*61a0*/  @P2 FMUL.FTZ R89, R89, R90 ;  /* 0x0000005a59592220 */ /* 0x000fe20000410000 */
        /* <DEDUP_REMOVED lines=10> */
.L_x_9141:
        /* <DEDUP_REMOVED lines=10> */
.L_x_9142:
        /* <DEDUP_REMOVED lines=10> */
.L_x_9143:
[----:B------:R-:W-:-:S07]  /*6390*/  @P2 SEL R79, R89, RZ, P1 ;  /* 0x000000ff594f2207 */ /* 0x000fce0000800000 */
.L_x_9136:
        /* <DEDUP_REMOVED lines=13> */
.L_x_9077:
        /* <DEDUP_REMOVED lines=21> */
.L_x_9145:
        /* <DEDUP_REMOVED lines=12> */
.L_x_10827:


//--------------------- .text._ZN10layer_norm13ln_bwd_kernelINS_13Kernel_traitsI6__halfffffjLj6144ELj1ELj1ELj8ELj16ENS_18Kernel_traits_baseILj6144ES2_ffffjLj256EEEEELb1ELb1ELb0ELb0EEEvNS_9BwdParamsE --------------------------
	.section	.text._ZN10layer_norm13ln_bwd_kernelINS_13Kernel_traitsI6__halfffffjLj6144ELj1ELj1ELj8ELj16ENS_18Kernel_traits_baseILj6144ES2_ffffjLj256EEEEELb1ELb1ELb0ELb0EEEvNS_9BwdParamsE,"ax",@progbits
	.align	128
        .global         _ZN10layer_norm13ln_bwd_kernelINS_13Kernel_traitsI6__halfffffjLj6144ELj1ELj1ELj8ELj16ENS_18Kernel_traits_baseILj6144ES2_ffffjLj256EEEEELb1ELb1ELb0ELb0EEEvNS_9BwdParamsE
        .type           _ZN10layer_norm13ln_bwd_kernelINS_13Kernel_traitsI6__halfffffjLj6144ELj1ELj1ELj8ELj16ENS_18Kernel_traits_baseILj6144ES2_ffffjLj256EEEEELb1ELb1ELb0ELb0EEEvNS_9BwdParamsE,@function
        .size           _ZN10layer_norm13ln_bwd_kernelINS_13Kernel_traitsI6__halfffffjLj6144ELj1ELj1ELj8ELj16ENS_18Kernel_traits_baseILj6144ES2_ffffjLj256EEEEELb1ELb1ELb0ELb0EEEvNS_9BwdParamsE,(.L_x_10828 - _ZN10layer_norm13ln_bwd_kernelINS_13Kernel_traitsI6__halfffffjLj6144ELj1ELj1ELj8ELj16ENS_18Kernel_traits_baseILj6144ES2_ffffjLj256EEEEELb1ELb1ELb0ELb0EEEvNS_9BwdParamsE)
        .other          _ZN10layer_norm13ln_bwd_kernelINS_13Kernel_traitsI6__halfffffjLj6144ELj1ELj1ELj8ELj16ENS_18Kernel_traits_baseILj6144ES2_ffffjLj256EEEEELb1ELb1ELb0ELb0EEEvNS_9BwdParamsE,@"STO_CUDA_ENTRY STV_DEFAULT"
_ZN10layer_norm13ln_bwd_kernelINS_13Kernel_traitsI6__halfffffjLj6144ELj1ELj1ELj8ELj16ENS_18Kernel_traits_baseILj6144ES2_ffffjLj256EEEEELb1ELb1ELb0ELb0EEEvNS_9BwdParamsE:
.text._ZN10layer_norm13ln_bwd_kernelINS_13Kernel_traitsI6__halfffffjLj6144ELj1ELj1ELj8ELj16ENS_18Kernel_traits_baseILj6144ES2_ffffjLj256EEEEELb1ELb1ELb0ELb0EEEvNS_9BwdParamsE:
        /* <DEDUP_REMOVED lines=37> */
[----:B------:R-:W5:Y:S02]  /*0250*/  @P2 LDG.E.64 R20, desc[UR8][R40.64] ;  /* 0x0000000828142981 */ /* 0x000f64000c1e1b00 */
[----:B------:R-:W2:Y:S01]  /*0260*/  @P4 LDC.64 R48, c[0x0][0x3d0] ;  /* 0x0000f400ff304b82 */ /* 0x000ea20000000a00 */
[C---:B-1----:R-:W-:Y:S01]  /*0270*/  @P2 IMAD.WIDE.U32 R42, R5.reuse, 0x8, R42 ;  /* 0x00000008052a2825 */ /* 0x042fe200078e002a */
[----:B------:R-:W-:-:S04]  /*0280*/  @P2 IADD3 R5, PT, PT, R5, 0x100, RZ ;  /* 0x0000010005052810 */ /* 0x000fc80007ffe0ff */
[----:B------:R-:W5:Y:S02]  /*0290*/  @P2 LDG.E.64 R22, desc[UR8][R42.64] ;  /* 0x000000082a162981 */ /* 0x000f64000c1e1b00 */
[----:B------:R-:W1:Y:S01]  /*02a0*/  @P4 LDC.64 R50, c[0x0][0x3e8] ;  /* 0x0000fa00ff324b82 */ /* 0x000e620000000a00 */
[----:B----4-:R-:W-:-:S05]  /*02b0*/  @P3 IMAD.WIDE.U32 R44, R5, 0x8, R44 ;  /* 0x00000008052c3825 */ /* 0x010fca00078e002c */
[----:B------:R-:W5:Y:S01]  /*02c0*/  @P3 LDG.E.64 R24, desc[UR8][R44.64] ;  /* 0x000000082c183981 */ /* 0x000f62000c1e1b00 */
[C---:B---3--:R-:W-:Y:S01]  /*02d0*/  @P3 IMAD.WIDE.U32 R46, R5.reuse, 0x8, R46 ;  /* 0x00000008052e3825 */ /* 0x048fe200078e002e */
[----:B------:R-:W-:Y:S01]  /*02e0*/  @P3 IADD3 R5, PT, PT, R5, 0x100, RZ ;  /* 0x0000010005053810 */ /* 0x000fe20007ffe0ff */
[----:B------:R-:W0:Y:S03]  /*02f0*/  @P5 LDC.64 R52, c[0x0][0x3e8] ;  /* 0x0000fa00ff345b82 */ /* 0x000e260000000a00 */
[----:B------:R-:W5:Y:S01]  /*0300*/  @P3 LDG.E.64 R26, desc[UR8][R46.64] ;  /* 0x000000082e1a3981 */ /* 0x000f62000c1e1b00 */
[----:B--2---:R-:W-:-:S04]  /*0310*/  @P4 IMAD.WIDE.U32 R48, R5, 0x8, R48 ;  /* 0x0000000805304825 */ /* 0x004fc800078e0030 */
[----:B------:R-:W2:Y:S01]  /*0320*/  @P5 LDC.64 R32, c[0x0][0x3d0] ;  /* 0x0000f400ff205b82 */ /* 0x000ea20000000a00 */
[----:B------:R-:W5:Y:S01]  /*0330*/  @P4 LDG.E.64 R28, desc[UR8][R48.64] ;  /* 0x00000008301c4981 */ /* 0x000f62000c1e1b00 */
[----:B-1----:R-:W-:-:S05]  /*0340*/  @P4 IMAD.WIDE.U32 R50, R5, 0x8, R50 ;  /* 0x0000000805324825 */ /* 0x002fca00078e0032 */
[----:B------:R-:W5:Y:S01]  /*0350*/  @P4 LDG.E.64 R30, desc[UR8][R50.64] ;  /* 0x00000008321e4981 */ /* 0x000f62000c1e1b00 */
[----:B------:R-:W1:Y:S01]  /*0360*/  S2UR UR4, SR_CTAID.X ;  /* 0x00000000000479c3 */ /* 0x000e620000002500 */
[----:B------:R-:W-:-:S05]  /*0370*/  @P4 IADD3 R5, PT, PT, R5, 0x100, RZ ;  /* 0x0000010005054810 */ /* 0x000fca0007ffe0ff */
[----:B0-----:R-:W-:-:S05]  /*0380*/  @P5 IMAD.WIDE.U32 R6, R5, 0x8, R52 ;  /* 0x0000000805065825 */ /* 0x001fca00078e0034 */
[----:B------:R1:W5:Y:S01]  /*0390*/  @P5 LDG.E.64 R8, desc[UR8][R6.64] ;  /* 0x0000000806085981 */ /* 0x000362000c1e1b00 */
[----:B--2---:R-:W-:-:S05]  /*03a0*/  @P5 IMAD.WIDE.U32 R32, R5, 0x8, R32 ;  /* 0x0000000805205825 */ /* 0x004fca00078e0020 */
[----:B------:R0:W5:Y:S01]  /*03b0*/  @P5 LDG.E.64 R34, desc[UR8][R32.64] ;  /* 0x0000000820225981 */ /* 0x000162000c1e1b00 */
        /* <DEDUP_REMOVED lines=64> */
[----:B------:R-:W-:-:S02]  /*07c0*/  SHF.R.U64 R21, R22, 0x10, R23 ;  /* 0x0000001016157819 */ /* 0x000fc40000001217 */
[----:B------:R-:W-:Y:S02]  /*07d0*/  CS2R R104, SRZ ;  /* 0x0000000000687805 */ /* 0x000fe4000001ff00 */
[----:B------:R-:W-:Y:S02]  /*07e0*/  MOV R192, R14 ;  /* 0x0000000e00c07202 */ /* 0x000fe40000000f00 */
        /* <DEDUP_REMOVED lines=41> */
[----:B------:R-:W-:Y:S02]  /*0a80*/  MOV R188, R28 ;  /* 0x0000001c00bc7202 */ /* 0x000fe40000000f00 */
[----:B------:R-:W-:Y:S02]  /*0a90*/  CS2R R60, SRZ ;  /* 0x00000000003c7805 */ /* 0x000fe4000001ff00 */
[--C-:B------:R-:W-:Y:S02]  /*0aa0*/  SHF.R.U64 R13, R28, 0x10, R29.reuse ;  /* 0x000000101c0d7819 */ /* 0x100fe4000000121d */
[----:B------:R-:W-:Y:S02]  /*0ab0*/  CS2R R62, SRZ ;  /* 0x00000000003e7805 */ /* 0x000fe4000001ff00 */
[----:B------:R-:W-:Y:S01]  /*0ac0*/  MOV R189, R29 ;  /* 0x0000001d00bd7202 */ /* 0x000fe20000000f00 */
[----:B------:R-:W-:Y:S01]  /*0ad0*/  UPLOP3.LUT UP1, UPT, UPT, UPT, UPT, 0x40, 0x4 ;  /* 0x000000000004789c */ /* 0x000fe20003f2e870 */
[----:B------:R-:W-:Y:S01]  /*0ae0*/  SHF.R.U32.HI R16, RZ, 0x10, R29 ;  /* 0x00000010ff107819 */ /* 0x000fe2000001161d */
[----:B------:R-:W0:Y:S01]  /*0af0*/  LDCU UR13, c[0x0][0x408] ;  /* 0x00008100ff0d77ac */ /* 0x000e220008000800 */
[----:B------:R-:W-:-:S02]  /*0b00*/  MOV R190, R34 ;  /* 0x0000002200be7202 */ /* 0x000fc40000000f00 */
[--C-:B------:R-:W-:Y:S01]  /*0b10*/  SHF.R.U64 R17, R34, 0x10, R35.reuse ;  /* 0x0000001022117819 */ /* 0x100fe20000001223 */
[----:B------:R-:W1:Y:S01]  /*0b20*/  LDCU.U8 UR7, c[0x0][0x410] ;  /* 0x00008200ff0777ac */ /* 0x000e620008000000 */
[----:B------:R-:W-:Y:S02]  /*0b30*/  MOV R191, R35 ;  /* 0x0000002300bf7202 */ /* 0x000fe40000000f00 */
[----:B------:R-:W-:Y:S01]  /*0b40*/  SHF.R.U32.HI R20, RZ, 0x10, R35 ;  /* 0x00000010ff147819 */ /* 0x000fe20000011623 */
[----:B------:R-:W2:Y:S01]  /*0b50*/  LDCU UR12, c[0x0][0x400] ;  /* 0x00008000ff0c77ac */ /* 0x000ea20008000800 */
[----:B------:R-:W-:Y:S02]  /*0b60*/  SHF.R.U32.HI R15, RZ, 0x10, R15 ;  /* 0x00000010ff0f7819 */ /* 0x000fe4000001160f */
[----:B------:R-:W-:Y:S01]  /*0b70*/  SHF.R.U32.HI R19, RZ, 0x10, R19 ;  /* 0x00000010ff137819 */ /* 0x000fe20000011613 */
[----:B------:R-:W3:Y:S01]  /*0b80*/  LDCU.64 UR14, c[0x0][0x478] ;  /* 0x00008f00ff0e77ac */ /* 0x000ee20008000a00 */
[----:B------:R-:W-:-:S02]  /*0b90*/  MOV R199, R27 ;  /* 0x0000001b00c77202 */ /* 0x000fc40000000f00 */
[----:B------:R-:W-:Y:S01]  /*0ba0*/  SHF.R.U32.HI R24, RZ, 0x10, R27 ;  /* 0x00000010ff187819 */ /* 0x000fe2000001161b */
[----:B------:R-:W4:Y:S01]  /*0bb0*/  LDCU.64 UR10, c[0x0][0x438] ;  /* 0x00008700ff0a77ac */ /* 0x000f220008000a00 */
        /* <DEDUP_REMOVED lines=28> */
[----:B01234-:R-:W-:-:S07]  /*0d80*/  P2R R5, PR, RZ, 0x1 ;  /* 0x00000001ff057803 */ /* 0x01ffce0000000000 */
.L_x_9220:
[----:B------:R-:W0:Y:S01]  /*0d90*/  LDC.64 R136, c[0x0][0x3c0] ;  /* 0x0000f000ff887b82 */ /* 0x000e220000000a00 */
[----:B------:R-:W-:-:S13]  /*0da0*/  ISETP.NE.AND P0, PT, R5, RZ, PT ;  /* 0x000000ff0500720c */ /* 0x000fda0003f05270 */
[----:B------:R-:W1:Y:S01]  /*0db0*/  @P0 LDC.64 R2, c[0x0][0x3e0] ;  /* 0x0000f800ff020b82 */ /* 0x000e620000000a00 */
[----:B0-----:R-:W-:-:S07]  /*0dc0*/  IMAD.WIDE R140, R6, 0x4, R136 ;  /* 0x00000004068c7825 */ /* 0x001fce00078e0288 */
[----:B------:R-:W0:Y:S01]  /*0dd0*/  LDC.64 R136, c[0x0][0x3c8] ;  /* 0x0000f200ff887b82 */ /* 0x000e220000000a00 */
[----:B------:R-:W2:Y:S01]  /*0de0*/  LDG.E R140, desc[UR8][R140.64] ;  /* 0x000000088c8c7981 */ /* 0x000ea2000c1e1900 */
[----:B-----5:R-:W-:Y:S02]  /*0df0*/  HFMA2 R152, -RZ, RZ, 1.875, 0 ;  /* 0x3f800000ff987431 */ /* 0x020fe400000001ff */
[----:B-1----:R-:W-:-:S04]  /*0e00*/  @P0 IMAD.WIDE R138, R6, 0x4, R2 ;  /* 0x00000004068a0825 */ /* 0x002fc800078e0202 */
[----:B------:R-:W1:Y:S01]  /*0e10*/  LDC R3, c[0x0][0x388] ;  /* 0x0000e200ff037b82 */ /* 0x000e620000000800 */
[----:B0-----:R-:W-:Y:S01]  /*0e20*/  IMAD.WIDE R136, R6, 0x4, R136 ;  /* 0x0000000406887825 */ /* 0x001fe200078e0288 */
[----:B------:R-:W0:Y:S04]  /*0e30*/  S2R R2, SR_TID.X ;  /* 0x0000000000027919 */ /* 0x000e280000002100 */
[----:B------:R3:W5:Y:S04]  /*0e40*/  LDG.E R35, desc[UR8][R136.64] ;  /* 0x0000000888237981 */ /* 0x000768000c1e1900 */
[----:B------:R3:W5:Y:S01]  /*0e50*/  @P0 LDG.E R152, desc[UR8][R138.64] ;  /* 0x000000088a980981 */ /* 0x000762000c1e1900 */
[----:B------:R-:W-:-:S02]  /*0e60*/  ISETP.GE.U32.AND P0, PT, R4, 0x100, PT ;  /* 0x000001000400780c */ /* 0x000fc40003f06070 */
[----:B------:R-:W-:Y:S01]  /*0e70*/  ISETP.GE.U32.AND P1, PT, R4, 0x200, PT ;  /* 0x000002000400780c */ /* 0x000fe20003f26070 */
[----:B-1----:R-:W-:Y:S01]  /*0e80*/  IMAD R7, R6, R3, RZ ;  /* 0x0000000306077224 */ /* 0x002fe200078e02ff */
[C---:B------:R-:W-:Y:S02]  /*0e90*/  ISETP.GE.U32.AND P2, PT, R4.reuse, 0x300, PT ;  /* 0x000003000400780c */ /* 0x040fe40003f46070 */
[----:B------:R-:W-:Y:S02]  /*0ea0*/  ISETP.GE.U32.AND P3, PT, R4, 0x400, PT ;  /* 0x000004000400780c */ /* 0x000fe40003f66070 */
[----:B------:R-:W-:-:S04]  /*0eb0*/  SHF.R.S32.HI R142, RZ, 0x1f, R7 ;  /* 0x0000001fff8e7819 */ /* 0x000fc80000011407 */
[----:B------:R-:W-:Y:S01]  /*0ec0*/  LEA.HI R7, R142, R7, RZ, 0x2 ;  /* 0x000000078e077211 */ /* 0x000fe200078f10ff */
[----:B------:R-:W-:Y:S01]  /*0ed0*/  BSSY.RECONVERGENT B0, `(.L_x_9147) ;  /* 0x0000037000007945 */ /* 0x000fe20003800200 */
[----:B------:R-:W-:Y:S01]  /*0ee0*/  ISETP.NE.AND P5, PT, RZ, UR7, PT ;  /* 0x00000007ff007c0c */ /* 0x000fe2000bfa5270 */
[----:B------:R-:W-:Y:S01]  /*0ef0*/  HFMA2 R146, -RZ, RZ, 0, 0 ;  /* 0x00000000ff927431 */ /* 0x000fe200000001ff */
[----:B------:R-:W-:Y:S02]  /*0f00*/  MOV R145, RZ ;  /* 0x000000ff00917202 */ /* 0x000fe40000000f00 */
[----:B0-----:R-:W-:-:S04]  /*0f10*/  LEA.HI.SX32 R7, R7, R2, 0x1e ;  /* 0x0000000207077211 */ /* 0x001fc800078ff2ff */
[----:B------:R-:W-:Y:S02]  /*0f20*/  MOV R147, R7 ;  /* 0x0000000700937202 */ /* 0x000fe40000000f00 */
[----:B--2---:R-:W-:Y:S01]  /*0f30*/  FSEL R144, R140, RZ, !P5 ;  /* 0x000000ff8c907208 */ /* 0x004fe20006800000 */
[----:B---3--:R-:W-:Y:S06]  /*0f40*/  @!P0 BRA `(.L_x_9148) ;  /* 0x0000000000bc8947 */ /* 0x008fec0003800000 */
        /* <DEDUP_REMOVED lines=12> */
[--C-:B------:R-:W-:Y:S02]  /*1010*/  HADD2.F32 R153, -RZ, R180.reuse.H0_H0 ;  /* 0x200000b4ff997230 */ /* 0x100fe40000004100 */
[----:B------:R-:W-:Y:S02]  /*1020*/  HADD2.F32 R154, -RZ, R180.H1_H1 ;  /* 0x300000b4ff9a7230 */ /* 0x000fe40000004100 */
[----:B------:R-:W-:Y:S02]  /*1030*/  HADD2.F32 R165, -RZ, R181.H0_H0 ;  /* 0x200000b5ffa57230 */ /* 0x000fe40000004100 */
[----:B0-----:R-:W-:-:S05]  /*1040*/  @P4 IMAD.WIDE.U32 R146, R7, 0x10, R146 ;  /* 0x0000001007924825 */ /* 0x001fca00078e0092 */
[----:B------:R0:W5:Y:S02]  /*1050*/  @P4 LDG.E.128 R56, desc[UR8][R146.64] ;  /* 0x0000000892384981 */ /* 0x000164000c1e1d00 */
[----:B0-----:R-:W-:Y:S01]  /*1060*/  IADD3 R147, PT, PT, R7, 0x100, RZ ;  /* 0x0000010007937810 */ /* 0x001fe20007ffe0ff */
[C---:B---3--:R-:W-:Y:S01]  /*1070*/  FADD.FTZ R150, -R144.reuse, R136 ;  /* 0x0000008890967221 */ /* 0x048fe20000010100 */
[C---:B------:R-:W-:Y:S01]  /*1080*/  FADD.FTZ R156, -R144.reuse, R137 ;  /* 0x00000089909c7221 */ /* 0x040fe20000010100 */
[----:B------:R-:W-:Y:S02]  /*1090*/  HADD2.F32 R136, -RZ, R181.H1_H1 ;  /* 0x300000b5ff887230 */ /* 0x000fe40000004100 */
[C---:B-----5:R-:W-:Y:S01]  /*10a0*/  FMUL.FTZ R155, R35.reuse, R150 ;  /* 0x00000096239b7220 */ /* 0x060fe20000410000 */
[----:B------:R-:W-:Y:S01]  /*10b0*/  FADD.FTZ R138, -R144, R138 ;  /* 0x0000008a908a7221 */ /* 0x000fe20000010100 */
[----:B----4-:R-:W-:Y:S01]  /*10c0*/  FMUL.FTZ R153, R140, R153 ;  /* 0x000000998c997220 */ /* 0x010fe20000410000 */
[----:B------:R-:W-:Y:S01]  /*10d0*/  FADD.FTZ R178, -R144, R139 ;  /* 0x0000008b90b27221 */ /* 0x000fe20000010100 */
[----:B------:R-:W-:Y:S01]  /*10e0*/  FMUL.FTZ R156, R35, R156 ;  /* 0x0000009c239c7220 */ /* 0x000fe20000410000 */
[----:B------:R-:W-:Y:S01]  /*10f0*/  FMUL.FTZ R154, R141, R154 ;  /* 0x0000009a8d9a7220 */ /* 0x000fe20000410000 */
[----:B------:R-:W-:Y:S01]  /*1100*/  FADD.FTZ R137, RZ, R153 ;  /* 0x00000099ff897221 */ /* 0x000fe20000010000 */
[----:B------:R-:W-:Y:S01]  /*1110*/  FFMA.FTZ R139, R155, R153, RZ ;  /* 0x000000999b8b7223 */ /* 0x000fe200000100ff */
[----:B------:R-:W-:Y:S01]  /*1120*/  FMUL.FTZ R167, R35, R138 ;  /* 0x0000008a23a77220 */ /* 0x000fe20000410000 */
[----:B------:R-:W-:Y:S01]  /*1130*/  FMUL.FTZ R177, R143, R136 ;  /* 0x000000888fb17220 */ /* 0x000fe20000410000 */
        /* <DEDUP_REMOVED lines=16> */
.L_x_9148:
[----:B------:R-:W-:Y:S05]  /*1240*/  BSYNC.RECONVERGENT B0 ;  /* 0x0000000000007941 */ /* 0x000fea0003800200 */
.L_x_9147:
        /* <DEDUP_REMOVED lines=18> */
[----:B------:R-:W-:Y:S01]  /*1370*/  IADD3 R147, PT, PT, R147, 0x100, RZ ;  /* 0x0000010093937810 */ /* 0x000fe20007ffe0ff */
[C---:B---3--:R-:W-:Y:S01]  /*1380*/  FADD.FTZ R140, -R144.reuse, R140 ;  /* 0x0000008c908c7221 */ /* 0x048fe20000010100 */
[C---:B------:R-:W-:Y:S01]  /*1390*/  FADD.FTZ R12, -R144.reuse, R141 ;  /* 0x0000008d900c7221 */ /* 0x040fe20000010100 */
[----:B------:R-:W-:Y:S02]  /*13a0*/  FADD.FTZ R142, -R144, R142 ;  /* 0x0000008e908e7221 */ /* 0x000fe40000010100 */
[----:B-----5:R-:W-:Y:S01]  /*13b0*/  FMUL.FTZ R9, R35, R140 ;  /* 0x0000008c23097220 */ /* 0x020fe20000410000 */
[----:B------:R-:W-:-:S02]  /*13c0*/  HADD2.F32 R140, -RZ, R182.H1_H1 ;  /* 0x300000b6ff8c7230 */ /* 0x000fc40000004100 */
[----:B------:R-:W-:Y:S01]  /*13d0*/  FMUL.FTZ R12, R35, R12 ;  /* 0x0000000c230c7220 */ /* 0x000fe20000410000 */
[----:B----4-:R-:W-:Y:S01]  /*13e0*/  FMUL.FTZ R10, R136, R161 ;  /* 0x000000a1880a7220 */ /* 0x010fe20000410000 */
[----:B------:R-:W-:Y:S02]  /*13f0*/  HADD2.F32 R161, -RZ, R183.H0_H0 ;  /* 0x200000b7ffa17230 */ /* 0x000fe40000004100 */
        /* <DEDUP_REMOVED lines=22> */
.L_x_9150:
[----:B------:R-:W-:Y:S05]  /*1560*/  BSYNC.RECONVERGENT B0 ;  /* 0x0000000000007941 */ /* 0x000fea0003800200 */
.L_x_9149:
        /* <DEDUP_REMOVED lines=17> */
[----:B------:R-:W-:Y:S01]  /*1680*/  IADD3 R147, PT, PT, R147, 0x100, RZ ;  /* 0x0000010093937810 */ /* 0x000fe20007ffe0ff */
[C---:B---3--:R-:W-:Y:S01]  /*1690*/  FADD.FTZ R14, -R144.reuse, R140 ;  /* 0x0000008c900e7221 */ /* 0x048fe20000010100 */
[----:B------:R-:W-:Y:S01]  /*16a0*/  FADD.FTZ R150, -R144, R141 ;  /* 0x0000008d90967221 */ /* 0x000fe20000010100 */
[----:B------:R-:W-:Y:S02]  /*16b0*/  HADD2.F32 R140, -RZ, R184.H1_H1 ;  /* 0x300000b8ff8c7230 */ /* 0x000fe40000004100 */
[C---:B-----5:R-:W-:Y:S01]  /*16c0*/  FMUL.FTZ R15, R35.reuse, R14 ;  /* 0x0000000e230f7220 */ /* 0x060fe20000410000 */
[----:B0-----:R-:W-:Y:S01]  /*16d0*/  FMUL.FTZ R16, R35, R150 ;  /* 0x0000009623107220 */ /* 0x001fe20000410000 */
[--C-:B------:R-:W-:Y:S02]  /*16e0*/  HADD2.F32 R141, -RZ, R185.reuse.H0_H0 ;  /* 0x200000b9ff8d7230 */ /* 0x100fe40000004100 */
        /* <DEDUP_REMOVED lines=25> */
.L_x_9152:
[----:B------:R-:W-:Y:S05]  /*1880*/  BSYNC.RECONVERGENT B0 ;  /* 0x0000000000007941 */ /* 0x000fea0003800200 */
.L_x_9151:
        /* <DEDUP_REMOVED lines=18> */
[--C-:B0-----:R-:W-:Y:S02]  /*19b0*/  HADD2.F32 R140, -RZ, R187.reuse.H1_H1 ;  /* 0x300000bbff8c7230 */ /* 0x101fe40000004100 */
[C---:B---3--:R-:W-:Y:S01]  /*19c0*/  FADD.FTZ R148, -R144.reuse, R20 ;  /* 0x0000001490947221 */ /* 0x048fe20000010100 */
[C---:B------:R-:W-:Y:S01]  /*19d0*/  FADD.FTZ R150, -R144.reuse, R21 ;  /* 0x0000001590967221 */ /* 0x040fe20000010100 */
[C---:B------:R-:W-:Y:S02]  /*19e0*/  FADD.FTZ R168, -R144.reuse, R22 ;  /* 0x0000001690a87221 */ /* 0x040fe40000010100 */
[C---:B-----5:R-:W-:Y:S01]  /*19f0*/  FMUL.FTZ R19, R35.reuse, R148 ;  /* 0x0000009423137220 */ /* 0x060fe20000410000 */
[----:B------:R-:W-:Y:S02]  /*1a00*/  HADD2.F32 R148, -RZ, R186.H1_H1 ;  /* 0x300000baff947230 */ /* 0x000fe40000004100 */
[----:B------:R-:W-:Y:S01]  /*1a10*/  FMUL.FTZ R22, R35, R150 ;  /* 0x0000009623167220 */ /* 0x000fe20000410000 */
[----:B------:R-:W-:Y:S01]  /*1a20*/  FADD.FTZ R204, -R144, R23 ;  /* 0x0000001790cc7221 */ /* 0x000fe20000010100 */
[----:B----4-:R-:W-:Y:S01]  /*1a30*/  FMUL.FTZ R20, R136, R149 ;  /* 0x0000009588147220 */ /* 0x010fe20000410000 */
[----:B------:R-:W-:-:S02]  /*1a40*/  HADD2.F32 R23, -RZ, R187.H0_H0 ;  /* 0x200000bbff177230 */ /* 0x000fc40000004100 */
        /* <DEDUP_REMOVED lines=21> */
.L_x_9154:
[----:B------:R-:W-:Y:S05]  /*1ba0*/  BSYNC.RECONVERGENT B0 ;  /* 0x0000000000007941 */ /* 0x000fea0003800200 */
.L_x_9153:
        /* <DEDUP_REMOVED lines=13> */
[----:B------:R-:W-:Y:S02]  /*1c80*/  HADD2.F32 R149, -RZ, R188.H0_H0 ;  /* 0x200000bcff957230 */ /* 0x000fe40000004100 */
[----:B--2---:R-:W-:-:S05]  /*1c90*/  IMAD.WIDE.U32 R28, R147, 0x4, R28 ;  /* 0x00000004931c7825 */ /* 0x004fca00078e001c */
[----:B------:R1:W5:Y:S01]  /*1ca0*/  LDG.E R24, desc[UR8][R28.64] ;  /* 0x000000081c187981 */ /* 0x000362000c1e1900 */
[----:B0-----:R-:W-:-:S05]  /*1cb0*/  @P6 IMAD.WIDE.U32 R26, R147, 0x10, R26 ;  /* 0x00000010931a6825 */ /* 0x001fca00078e001a */
[----:B------:R3:W5:Y:S01]  /*1cc0*/  @P6 LDG.E.128 R40, desc[UR8][R26.64] ;  /* 0x000000081a286981 */ /* 0x000762000c1e1d00 */
[--C-:B-1----:R-:W-:Y:S01]  /*1cd0*/  HADD2.F32 R29, -RZ, R189.reuse.H0_H0 ;  /* 0x200000bdff1d7230 */ /* 0x102fe20000004100 */
[----:B------:R-:W-:Y:S01]  /*1ce0*/  IADD3 R147, PT, PT, R147, 0x100, RZ ;  /* 0x0000010093937810 */ /* 0x000fe20007ffe0ff */
[C---:B---3--:R-:W-:Y:S01]  /*1cf0*/  FADD.FTZ R26, -R144.reuse, R140 ;  /* 0x0000008c901a7221 */ /* 0x048fe20000010100 */
[----:B------:R-:W-:Y:S01]  /*1d00*/  FADD.FTZ R148, -R144, R141 ;  /* 0x0000008d90947221 */ /* 0x000fe20000010100 */
[----:B------:R-:W-:Y:S02]  /*1d10*/  HADD2.F32 R140, -RZ, R188.H1_H1 ;  /* 0x300000bcff8c7230 */ /* 0x000fe40000004100 */
[C---:B-----5:R-:W-:Y:S01]  /*1d20*/  FMUL.FTZ R25, R35.reuse, R26 ;  /* 0x0000001a23197220 */ /* 0x060fe20000410000 */
[----:B------:R-:W-:Y:S01]  /*1d30*/  FMUL.FTZ R28, R35, R148 ;  /* 0x00000094231c7220 */ /* 0x000fe20000410000 */
        /* <DEDUP_REMOVED lines=25> */
.L_x_9156:
[----:B------:R-:W-:Y:S05]  /*1ed0*/  BSYNC.RECONVERGENT B0 ;  /* 0x0000000000007941 */ /* 0x000fea0003800200 */
.L_x_9155:
        /* <DEDUP_REMOVED lines=11> */
[----:B------:R0:W5:Y:S04]  /*1f90*/  @P6 LDG.E.128 R36, desc[UR8][R150.64] ;  /* 0x0000000896246981 */ /* 0x000168000c1e1d00 */
[----:B------:R-:W2:Y:S01]  /*1fa0*/  LDG.E.128 R140, desc[UR8][R32.64] ;  /* 0x00000008208c7981 */ /* 0x000ea2000c1e1d00 */
[C---:B-1----:R-:W-:Y:S02]  /*1fb0*/  IMAD.WIDE.U32 R136, R147.reuse, 0x10, R30 ;  /* 0x0000001093887825 */ /* 0x042fe400078e001e */
[----:B------:R-:W1:Y:S04]  /*1fc0*/  LDC.64 R30, c[0x0][0x3b0] ;  /* 0x0000ec00ff1e7b82 */ /* 0x000e680000000a00 */
[----:B------:R-:W3:Y:S01]  /*1fd0*/  LDG.E.128 R136, desc[UR8][R136.64] ;  /* 0x0000000888887981 */ /* 0x000ee2000c1e1d00 */
[----:B-1----:R-:W-:-:S05]  /*1fe0*/  IMAD.WIDE.U32 R148, R147, 0x4, R30 ;  /* 0x0000000493947825 */ /* 0x002fca00078e001e */
[----:B------:R0:W5:Y:S01]  /*1ff0*/  LDG.E R30, desc[UR8][R148.64] ;  /* 0x00000008941e7981 */ /* 0x000162000c1e1900 */
[--C-:B------:R-:W-:Y:S02]  /*2000*/  HADD2.F32 R147, -RZ, R190.reuse.H0_H0 ;  /* 0x200000beff937230 */ /* 0x100fe40000004100 */
[C---:B--2---:R-:W-:Y:S01]  /*2010*/  FADD.FTZ R140, -R144.reuse, R140 ;  /* 0x0000008c908c7221 */ /* 0x044fe20000010100 */
[C---:B------:R-:W-:Y:S01]  /*2020*/  FADD.FTZ R34, -R144.reuse, R141 ;  /* 0x0000008d90227221 */ /* 0x040fe20000010100 */
[----:B------:R-:W-:Y:S02]  /*2030*/  HADD2.F32 R141, -RZ, R191.H0_H0 ;  /* 0x200000bfff8d7230 */ /* 0x000fe40000004100 */
[C---:B------:R-:W-:Y:S01]  /*2040*/  FADD.FTZ R142, -R144.reuse, R142 ;  /* 0x0000008e908e7221 */ /* 0x040fe20000010100 */
[C---:B-----5:R-:W-:Y:S01]  /*2050*/  FMUL.FTZ R31, R35.reuse, R140 ;  /* 0x0000008c231f7220 */ /* 0x060fe20000410000 */
[----:B------:R-:W-:Y:S02]  /*2060*/  HADD2.F32 R140, -RZ, R190.H1_H1 ;  /* 0x300000beff8c7230 */ /* 0x000fe40000004100 */
[C---:B------:R-:W-:Y:S01]  /*2070*/  FMUL.FTZ R34, R35.reuse, R34 ;  /* 0x0000002223227220 */ /* 0x040fe20000410000 */
[----:B------:R-:W-:Y:S01]  /*2080*/  FMUL.FTZ R159, R35, R142 ;  /* 0x0000008e239f7220 */ /* 0x000fe20000410000 */
        /* <DEDUP_REMOVED lines=23> */
.L_x_9158:
[----:B------:R-:W-:Y:S05]  /*2200*/  BSYNC.RECONVERGENT B0 ;  /* 0x0000000000007941 */ /* 0x000fea0003800200 */
.L_x_9157:
        /* <DEDUP_REMOVED lines=31> */
.L_x_9160:
[----:B------:R-:W-:Y:S05]  /*2400*/  BSYNC.RECONVERGENT B0 ;  /* 0x0000000000007941 */ /* 0x000fea0003800200 */
.L_x_9159:
        /* <DEDUP_REMOVED lines=44> */
[----:B------:R-:W-:Y:S01]  /*26d0*/  ISETP.NE.U32.AND P5, PT, RZ, UR14, PT ;  /* 0x0000000eff007c0c */ /* 0x000fe2000bfa5070 */
[----:B------:R-:W-:Y:S03]  /*26e0*/  BSSY.RECONVERGENT B2, `(.L_x_9165) ;  /* 0x0000063000027945 */ /* 0x000fe60003800200 */
[----:B------:R-:W-:-:S13]  /*26f0*/  ISETP.NE.AND.EX P5, PT, RZ, UR15, PT, P5 ;  /* 0x0000000fff007c0c */ /* 0x000fda000bfa5350 */
[----:B------:R-:W-:Y:S05]  /*2700*/  @P5 BRA `(.L_x_9166) ;  /* 0x0000000000c85947 */ /* 0x000fea0003800000 */
[----:B------:R-:W-:Y:S01]  /*2710*/  FFMA.FTZ R140, R155, R145, R144 ;  /* 0x000000919b8c7223 */ /* 0x000fe20000010090 */
[----:B------:R-:W-:-:S03]  /*2720*/  LOP3.LUT P6, RZ, R0, 0xff, RZ, 0xc0, !PT ;  /* 0x000000ff00ff7812 */ /* 0x000fc600078cc0ff */
[----:B------:R-:W-:-:S04]  /*2730*/  FADD.FTZ R140, R153, -R140 ;  /* 0x8000008c998c7221 */ /* 0x000fc80000010000 */
[----:B-----5:R-:W-:Y:S01]  /*2740*/  FMUL.FTZ R141, R35, R140 ;  /* 0x0000008c238d7220 */ /* 0x020fe20000410000 */
[----:B------:R-:W-:-:S03]  /*2750*/  HFMA2 R140, -RZ, RZ, 0, 0 ;  /* 0x00000000ff8c7431 */ /* 0x000fc600000001ff */
[----:B------:R-:W-:Y:S02]  /*2760*/  FMUL.FTZ R141, R141, R152 ;  /* 0x000000988d8d7220 */ /* 0x000fe40000410000 */
[----:B------:R-:W-:Y:S02]  /*2770*/  @P6 HADD2.F32 R142, -RZ, R192.H0_H0 ;  /* 0x200000c0ff8e6230 */ /* 0x000fe40000004100 */
[----:B------:R-:W-:-:S04]  /*2780*/  FMUL.FTZ R141, R141, UR13 ;  /* 0x0000000d8d8d7c20 */ /* 0x000fc80008410000 */
[----:B------:R-:W-:Y:S01]  /*2790*/  FMUL.FTZ R136, R136, R141 ;  /* 0x0000008d88887220 */ /* 0x000fe20000410000 */
[----:B------:R-:W-:Y:S01]  /*27a0*/  @P6 FMUL.FTZ R140, R141, R142 ;  /* 0x0000008e8d8c6220 */ /* 0x000fe20000410000 */
[-CC-:B------:R-:W-:Y:S01]  /*27b0*/  FFMA.FTZ R141, R156, R145.reuse, R144.reuse ;  /* 0x000000919c8d7223 */ /* 0x180fe20000010090 */
[----:B------:R-:W-:Y:S02]  /*27c0*/  FFMA.FTZ R142, R167, R145, R144 ;  /* 0x00000091a78e7223 */ /* 0x000fe40000010090 */
[----:B------:R-:W-:Y:S01]  /*27d0*/  FSEL R143, R136, RZ, P6 ;  /* 0x000000ff888f7208 */ /* 0x000fe20003000000 */
[----:B------:R-:W-:Y:S01]  /*27e0*/  FADD.FTZ R136, R154, -R141 ;  /* 0x8000008d9a887221 */ /* 0x000fe20000010000 */
[----:B------:R-:W-:Y:S01]  /*27f0*/  LOP3.LUT P6, RZ, R0, 0xff00, RZ, 0xc0, !PT ;  /* 0x0000ff0000ff7812 */ /* 0x000fe200078cc0ff */
[----:B------:R-:W-:Y:S02]  /*2800*/  FADD.FTZ R142, R165, -R142 ;  /* 0x8000008ea58e7221 */ /* 0x000fe40000010000 */
[----:B------:R-:W-:-:S04]  /*2810*/  FMUL.FTZ R141, R35, R136 ;  /* 0x00000088238d7220 */ /* 0x000fc80000410000 */
[----:B------:R-:W-:Y:S01]  /*2820*/  FMUL.FTZ R136, R141, R152 ;  /* 0x000000988d887220 */ /* 0x000fe20000410000 */
[----:B------:R-:W-:-:S03]  /*2830*/  MOV R141, RZ ;  /* 0x000000ff008d7202 */ /* 0x000fc60000000f00 */
[----:B------:R-:W-:Y:S02]  /*2840*/  FMUL.FTZ R136, R136, UR13 ;  /* 0x0000000d88887c20 */ /* 0x000fe40008410000 */
[----:B------:R-:W-:Y:S02]  /*2850*/  @P6 HADD2.F32 R147, -RZ, R192.H1_H1 ;  /* 0x300000c0ff936230 */ /* 0x000fe40000004100 */
[----:B------:R-:W-:-:S03]  /*2860*/  FMUL.FTZ R137, R137, R136 ;  /* 0x0000008889897220 */ /* 0x000fc60000410000 */
[----:B------:R-:W-:Y:S02]  /*2870*/  @P6 FMUL.FTZ R141, R136, R147 ;  /* 0x00000093888d6220 */ /* 0x000fe40000410000 */
[----:B------:R-:W-:Y:S01]  /*2880*/  FSEL R136, R137, RZ, P6 ;  /* 0x000000ff89887208 */ /* 0x000fe20003000000 */
[----:B------:R-:W-:Y:S01]  /*2890*/  FMUL.FTZ R137, R35, R142 ;  /* 0x0000008e23897220 */ /* 0x000fe20000410000 */
[----:B------:R-:W-:Y:S01]  /*28a0*/  LOP3.LUT P6, RZ, R0, 0xff0000, RZ, 0xc0, !PT ;  /* 0x00ff000000ff7812 */ /* 0x000fe200078cc0ff */
[----:B------:R-:W-:Y:S02]  /*28b0*/  HFMA2 R142, -RZ, RZ, 0, 0 ;  /* 0x00000000ff8e7431 */ /* 0x000fe400000001ff */
[----:B------:R-:W-:-:S04]  /*28c0*/  FMUL.FTZ R137, R137, R152 ;  /* 0x0000009889897220 */ /* 0x000fc80000410000 */
[----:B------:R-:W-:-:S04]  /*28d0*/  FMUL.FTZ R137, R137, UR13 ;  /* 0x0000000d89897c20 */ /* 0x000fc80008410000 */
[----:B------:R-:W-:Y:S02]  /*28e0*/  FMUL.FTZ R138, R138, R137 ;  /* 0x000000898a8a7220 */ /* 0x000fe40000410000 */
[----:B------:R-:W-:-:S05]  /*28f0*/  @P6 HADD2.F32 R146, -RZ, R193.H0_H0 ;  /* 0x200000c1ff926230 */ /* 0x000fca0000004100 */
[----:B------:R-:W-:Y:S01]  /*2900*/  @P6 FMUL.FTZ R142, R137, R146 ;  /* 0x00000092898e6220 */ /* 0x000fe20000410000 */
[----:B------:R-:W-:Y:S01]  /*2910*/  FSEL R137, R138, RZ, P6 ;  /* 0x000000ff8a897208 */ /* 0x000fe20003000000 */
[----:B------:R-:W-:Y:S01]  /*2920*/  FFMA.FTZ R138, R178, R145, R144 ;  /* 0x00000091b28a7223 */ /* 0x000fe20000010090 */
[----:B------:R-:W-:Y:S01]  /*2930*/  ISETP.GE.U32.AND P6, PT, R0, 0x1000000, PT ;  /* 0x010000000000780c */ /* 0x000fe20003fc6070 */
[----:B------:R-:W-:Y:S01]  /*2940*/  FADD.FTZ R146, R80, R143 ;  /* 0x0000008f50927221 */ /* 0x000fe20000010000 */
[----:B------:R-:W-:Y:S01]  /*2950*/  MOV R143, RZ ;  /* 0x000000ff008f7202 */ /* 0x000fe20000000f00 */
[----:B------:R-:W-:Y:S01]  /*2960*/  FADD.FTZ R138, R177, -R138 ;  /* 0x8000008ab18a7221 */ /* 0x000fe20000010000 */
[----:B------:R-:W-:-:S03]  /*2970*/  FADD.FTZ R82, R82, R137 ;  /* 0x0000008952527221 */ /* 0x000fc60000010000 */
[----:B------:R-:W-:-:S04]  /*2980*/  FMUL.FTZ R147, R35, R138 ;  /* 0x0000008a23937220 */ /* 0x000fc80000410000 */
[----:B------:R-:W-:-:S04]  /*2990*/  FMUL.FTZ R147, R147, R152 ;  /* 0x0000009893937220 */ /* 0x000fc80000410000 */
[----:B------:R-:W-:Y:S01]  /*29a0*/  FMUL.FTZ R138, R147, UR13 ;  /* 0x0000000d938a7c20 */ /* 0x000fe20008410000 */
[----:B------:R-:W-:-:S03]  /*29b0*/  FADD.FTZ R147, R81, R136 ;  /* 0x0000008851937221 */ /* 0x000fc60000010000 */
[----:B------:R-:W-:-:S05]  /*29c0*/  FMUL.FTZ R139, R139, R138 ;  /* 0x0000008a8b8b7220 */ /* 0x000fca0000410000 */
[----:B------:R-:W-:-:S05]  /*29d0*/  FSEL R148, R139, RZ, P6 ;  /* 0x000000ff8b947208 */ /* 0x000fca0003000000 */
[----:B------:R-:W-:Y:S01]  /*29e0*/  FADD.FTZ R83, R83, R148 ;  /* 0x0000009453537221 */ /* 0x000fe20000010000 */
[----:B------:R-:W-:Y:S06]  /*29f0*/  @!P6 BRA `(.L_x_9167) ;  /* 0x0000000000c4e947 */ /* 0x000fec0003800000 */
[----:B------:R-:W-:-:S05]  /*2a00*/  HADD2.F32 R143, -RZ, R193.H1_H1 ;  /* 0x300000c1ff8f7230 */ /* 0x000fca0000004100 */
[----:B------:R-:W-:Y:S01]  /*2a10*/  FMUL.FTZ R143, R138, R143 ;  /* 0x0000008f8a8f7220 */ /* 0x000fe20000410000 */
[----:B------:R-:W-:Y:S06]  /*2a20*/  BRA `(.L_x_9167) ;  /* 0x0000000000b87947 */ /* 0x000fec0003800000 */
.L_x_9166:
[----:B------:R-:W-:Y:S01]  /*2a30*/  FFMA.FTZ R132, R155, R145, R144 ;  /* 0x000000919b847223 */ /* 0x000fe20000010090 */
[----:B------:R-:W-:Y:S02]  /*2a40*/  LOP3.LUT P6, RZ, R0, 0xff, RZ, 0xc0, !PT ;  /* 0x000000ff00ff7812 */ /* 0x000fe400078cc0ff */
[----:B------:R-:W-:Y:S02]  /*2a50*/  CS2R R140, SRZ ;  /* 0x00000000008c7805 */ /* 0x000fe4000001ff00 */
[----:B------:R-:W-:Y:S01]  /*2a60*/  CS2R R142, SRZ ;  /* 0x00000000008e7805 */ /* 0x000fe2000001ff00 */
[----:B------:R-:W-:-:S04]  /*2a70*/  FADD.FTZ R132, R153, -R132 ;  /* 0x8000008499847221 */ /* 0x000fc80000010000 */
[----:B-----5:R-:W-:-:S04]  /*2a80*/  FMUL.FTZ R132, R35, R132 ;  /* 0x0000008423847220 */ /* 0x020fc80000410000 */
[----:B------:R-:W-:Y:S01]  /*2a90*/  FMUL.FTZ R133, R132, R152 ;  /* 0x0000009884857220 */ /* 0x000fe20000410000 */
[----:B------:R-:W-:-:S03]  /*2aa0*/  @P6 HADD2.F32 R134, -RZ, R192.H0_H0 ;  /* 0x200000c0ff866230 */ /* 0x000fc60000004100 */
[----:B------:R-:W-:-:S04]  /*2ab0*/  FMUL.FTZ R133, R133, UR13 ;  /* 0x0000000d85857c20 */ /* 0x000fc80008410000 */
[----:B------:R-:W-:Y:S01]  /*2ac0*/  FMUL.FTZ R136, R136, R133 ;  /* 0x0000008588887220 */ /* 0x000fe20000410000 */
[----:B------:R-:W-:Y:S01]  /*2ad0*/  @P6 FMUL.FTZ R140, R133, R134 ;  /* 0x00000086858c6220 */ /* 0x000fe20000410000 */
[----:B------:R-:W-:-:S03]  /*2ae0*/  FFMA.FTZ R133, R156, R145, R144 ;  /* 0x000000919c857223 */ /* 0x000fc60000010090 */
[----:B------:R-:W-:Y:S01]  /*2af0*/  FSEL R147, R136, RZ, P6 ;  /* 0x000000ff88937208 */ /* 0x000fe20003000000 */
[----:B------:R-:W-:Y:S01]  /*2b00*/  FADD.FTZ R134, R154, -R133 ;  /* 0x800000859a867221 */ /* 0x000fe20000010000 */
[----:B------:R-:W-:-:S03]  /*2b10*/  LOP3.LUT P6, RZ, R0, 0xff00, RZ, 0xc0, !PT ;  /* 0x0000ff0000ff7812 */ /* 0x000fc600078cc0ff */
[----:B------:R-:W-:-:S04]  /*2b20*/  FMUL.FTZ R133, R35, R134 ;  /* 0x0000008623857220 */ /* 0x000fc80000410000 */
[----:B------:R-:W-:-:S04]  /*2b30*/  FMUL.FTZ R134, R133, R152 ;  /* 0x0000009885867220 */ /* 0x000fc80000410000 */
[----:B------:R-:W-:Y:S02]  /*2b40*/  FMUL.FTZ R134, R134, UR13 ;  /* 0x0000000d86867c20 */ /* 0x000fe40008410000 */
[----:B------:R-:W-:Y:S02]  /*2b50*/  @P6 HADD2.F32 R135, -RZ, R192.H1_H1 ;  /* 0x300000c0ff876230 */ /* 0x000fe40000004100 */
[----:B------:R-:W-:-:S03]  /*2b60*/  FMUL.FTZ R137, R137, R134 ;  /* 0x0000008689897220 */ /* 0x000fc60000410000 */
[----:B------:R-:W-:Y:S01]  /*2b70*/  @P6 FMUL.FTZ R141, R134, R135 ;  /* 0x00000087868d6220 */ /* 0x000fe20000410000 */
[----:B------:R-:W-:Y:S01]  /*2b80*/  FFMA.FTZ R134, R167, R145, R144 ;  /* 0x00000091a7867223 */ /* 0x000fe20000010090 */
[----:B------:R-:W-:Y:S02]  /*2b90*/  FSEL R136, R137, RZ, P6 ;  /* 0x000000ff89887208 */ /* 0x000fe40003000000 */
[----:B------:R-:W-:Y:S01]  /*2ba0*/  LOP3.LUT P6, RZ, R0, 0xff0000, RZ, 0xc0, !PT ;  /* 0x00ff000000ff7812 */ /* 0x000fe200078cc0ff */
[----:B------:R-:W-:-:S04]  /*2bb0*/  FADD.FTZ R134, R165, -R134 ;  /* 0x80000086a5867221 */ /* 0x000fc80000010000 */
[----:B------:R-:W-:-:S04]  /*2bc0*/  FMUL.FTZ R134, R35, R134 ;  /* 0x0000008623867220 */ /* 0x000fc80000410000 */
[----:B------:R-:W-:-:S04]  /*2bd0*/  FMUL.FTZ R135, R134, R152 ;  /* 0x0000009886877220 */ /* 0x000fc80000410000 */
[----:B------:R-:W-:Y:S01]  /*2be0*/  FMUL.FTZ R135, R135, UR13 ;  /* 0x0000000d87877c20 */ /* 0x000fe20008410000 */
[----:B------:R-:W-:-:S03]  /*2bf0*/  @P6 HADD2.F32 R146, -RZ, R193.H0_H0 ;  /* 0x200000c1ff926230 */ /* 0x000fc60000004100 */
[----:B------:R-:W-:Y:S02]  /*2c00*/  FMUL.FTZ R138, R138, R135 ;  /* 0x000000878a8a7220 */ /* 0x000fe40000410000 */
[----:B------:R-:W-:Y:S01]  /*2c10*/  @P6 FMUL.FTZ R142, R135, R146 ;  /* 0x00000092878e6220 */ /* 0x000fe20000410000 */
[----:B------:R-:W-:Y:S01]  /*2c20*/  FADD.FTZ R146, R80, R147 ;  /* 0x0000009350927221 */ /* 0x000fe20000010000 */
[----:B------:R-:W-:Y:S01]  /*2c30*/  FADD.FTZ R147, R81, R136 ;  /* 0x0000008851937221 */ /* 0x000fe20000010000 */
[----:B------:R-:W-:Y:S01]  /*2c40*/  FSEL R137, R138, RZ, P6 ;  /* 0x000000ff8a897208 */ /* 0x000fe20003000000 */
[----:B------:R-:W-:Y:S01]  /*2c50*/  FFMA.FTZ R138, R178, R145, R144 ;  /* 0x00000091b28a7223 */ /* 0x000fe20000010090 */
[----:B------:R-:W-:-:S03]  /*2c60*/  ISETP.GE.U32.AND P6, PT, R0, 0x1000000, PT ;  /* 0x010000000000780c */ /* 0x000fc60003fc6070 */
[----:B------:R-:W-:Y:S01]  /*2c70*/  FADD.FTZ R138, R177, -R138 ;  /* 0x8000008ab18a7221 */ /* 0x000fe20000010000 */
[----:B------:R-:W-:-:S03]  /*2c80*/  FADD.FTZ R82, R82, R137 ;  /* 0x0000008952527221 */ /* 0x000fc60000010000 */
[----:B------:R-:W-:-:S04]  /*2c90*/  FMUL.FTZ R135, R35, R138 ;  /* 0x0000008a23877220 */ /* 0x000fc80000410000 */
[----:B------:R-:W-:Y:S02]  /*2ca0*/  FMUL.FTZ R138, R135, R152 ;  /* 0x00000098878a7220 */ /* 0x000fe40000410000 */
[----:B------:R-:W-:Y:S02]  /*2cb0*/  @P6 HADD2.F32 R149, -RZ, R193.H1_H1 ;  /* 0x300000c1ff956230 */ /* 0x000fe40000004100 */
[----:B------:R-:W-:-:S04]  /*2cc0*/  FMUL.FTZ R138, R138, UR13 ;  /* 0x0000000d8a8a7c20 */ /* 0x000fc80008410000 */
[----:B------:R-:W-:Y:S01]  /*2cd0*/  FMUL.FTZ R139, R139, R138 ;  /* 0x0000008a8b8b7220 */ /* 0x000fe20000410000 */
[----:B------:R-:W-:-:S04]  /*2ce0*/  @P6 FMUL.FTZ R143, R138, R149 ;  /* 0x000000958a8f6220 */ /* 0x000fc80000410000 */
[----:B------:R-:W-:-:S05]  /*2cf0*/  FSEL R148, R139, RZ, P6 ;  /* 0x000000ff8b947208 */ /* 0x000fca0003000000 */
[----:B------:R-:W-:-:S07]  /*2d00*/  FADD.FTZ R83, R83, R148 ;  /* 0x0000009453537221 */ /* 0x000fce0000010000 */
.L_x_9167:
[----:B------:R-:W-:Y:S05]  /*2d10*/  BSYNC.RECONVERGENT B2 ;  /* 0x0000000000027941 */ /* 0x000fea0003800200 */
.L_x_9165:
        /* <DEDUP_REMOVED lines=9> */
.L_x_9164:
[----:B------:R-:W-:Y:S05]  /*2db0*/  BSYNC.RECONVERGENT B1 ;  /* 0x0000000000017941 */ /* 0x000fea0003800200 */
.L_x_9163:
[----:B------:R-:W-:Y:S04]  /*2dc0*/  BSSY.RECONVERGENT B1, `(.L_x_9168) ;  /* 0x000007a000017945 */ /* 0x000fe80003800200 */
[----:B------:R-:W-:Y:S05]  /*2dd0*/  @!P1 BRA `(.L_x_9169) ;  /* 0x0000000400e09947 */ /* 0x000fea0003800000 */
[----:B-1----:R-:W0:Y:S02]  /*2de0*/  LDC.64 R136, c[0x0][0x390] ;  /* 0x0000e400ff887b82 */ /* 0x002e240000000a00 */
[----:B0-----:R-:W-:-:S06]  /*2df0*/  IMAD.WIDE.U32 R136, R7, 0x10, R136 ;  /* 0x0000001007887825 */ /* 0x001fcc00078e0088 */
[----:B------:R-:W5:Y:S01]  /*2e00*/  LDG.E.128 R136, desc[UR8][R136.64] ;  /* 0x0000000888887981 */ /* 0x000f62000c1e1d00 */
[----:B------:R-:W-:Y:S01]  /*2e10*/  ISETP.NE.U32.AND P5, PT, RZ, UR14, PT ;  /* 0x0000000eff007c0c */ /* 0x000fe2000bfa5070 */
[----:B------:R-:W-:Y:S03]  /*2e20*/  BSSY.RECONVERGENT B2, `(.L_x_9170) ;  /* 0x000006a000027945 */ /* 0x000fe60003800200 */
[----:B------:R-:W-:-:S13]  /*2e30*/  ISETP.NE.AND.EX P5, PT, RZ, UR15, PT, P5 ;  /* 0x0000000fff007c0c */ /* 0x000fda000bfa5350 */
[----:B------:R-:W-:Y:S05]  /*2e40*/  @!P5 BRA `(.L_x_9171) ;  /* 0x0000000000dcd947 */ /* 0x000fea0003800000 */
[-CC-:B------:R-:W-:Y:S01]  /*2e50*/  FFMA.FTZ R133, R9, R145.reuse, R144.reuse ;  /* 0x0000009109857223 */ /* 0x180fe20000010090 */
[----:B------:R-:W-:Y:S02]  /*2e60*/  LOP3.LUT P6, RZ, R8, 0xff, RZ, 0xc0, !PT ;  /* 0x000000ff08ff7812 */ /* 0x000fe400078cc0ff */
[----:B------:R-:W-:Y:S01]  /*2e70*/  CS2R R140, SRZ ;  /* 0x00000000008c7805 */ /* 0x000fe2000001ff00 */
[----:B------:R-:W-:Y:S01]  /*2e80*/  FFMA.FTZ R143, R176, R145, R144 ;  /* 0x00000091b08f7223 */ /* 0x000fe20000010090 */
[----:B------:R-:W-:Y:S01]  /*2e90*/  FADD.FTZ R132, R10, -R133 ;  /* 0x800000850a847221 */ /* 0x000fe20000010000 */
[----:B------:R-:W-:-:S03]  /*2ea0*/  HFMA2 R142, -RZ, RZ, 0, 0 ;  /* 0x00000000ff8e7431 */ /* 0x000fc600000001ff */
[----:B-----5:R-:W-:-:S04]  /*2eb0*/  FMUL.FTZ R132, R35, R132 ;  /* 0x0000008423847220 */ /* 0x020fc80000410000 */
[----:B------:R-:W-:Y:S01]  /*2ec0*/  FMUL.FTZ R133, R132, R152 ;  /* 0x0000009884857220 */ /* 0x000fe20000410000 */
[----:B------:R-:W-:-:S03]  /*2ed0*/  @P6 HADD2.F32 R134, -RZ, R194.H0_H0 ;  /* 0x200000c2ff866230 */ /* 0x000fc60000004100 */
[----:B------:R-:W-:-:S04]  /*2ee0*/  FMUL.FTZ R133, R133, UR13 ;  /* 0x0000000d85857c20 */ /* 0x000fc80008410000 */
[----:B------:R-:W-:Y:S01]  /*2ef0*/  @P6 FMUL.FTZ R140, R133, R134 ;  /* 0x00000086858c6220 */ /* 0x000fe20000410000 */
[----:B------:R-:W-:Y:S01]  /*2f00*/  FMUL.FTZ R136, R136, R133 ;  /* 0x0000008588887220 */ /* 0x000fe20000410000 */
[----:B------:R-:W-:-:S04]  /*2f10*/  FFMA.FTZ R134, R12, R145, R144 ;  /* 0x000000910c867223 */ /* 0x000fc80000010090 */
[----:B------:R-:W-:Y:S01]  /*2f20*/  FADD.FTZ R134, R11, -R134 ;  /* 0x800000860b867221 */ /* 0x000fe20000010000 */
[----:B------:R-:W-:Y:S01]  /*2f30*/  FSEL R133, R136, RZ, P6 ;  /* 0x000000ff88857208 */ /* 0x000fe20003000000 */
[----:B------:R-:W-:Y:S01]  /*2f40*/  FFMA.FTZ R136, R163, R145, R144 ;  /* 0x00000091a3887223 */ /* 0x000fe20000010090 */
[----:B------:R-:W-:Y:S01]  /*2f50*/  LOP3.LUT P6, RZ, R8, 0xff00, RZ, 0xc0, !PT ;  /* 0x0000ff0008ff7812 */ /* 0x000fe200078cc0ff */
[----:B------:R-:W-:Y:S02]  /*2f60*/  FMUL.FTZ R147, R35, R134 ;  /* 0x0000008623937220 */ /* 0x000fe40000410000 */
[----:B------:R-:W-:Y:S01]  /*2f70*/  FADD.FTZ R136, R161, -R136 ;  /* 0x80000088a1887221 */ /* 0x000fe20000010000 */
[----:B------:R-:W-:Y:S01]  /*2f80*/  FADD.FTZ R146, R76, R133 ;  /* 0x000000854c927221 */ /* 0x000fe20000010000 */
[----:B------:R-:W-:Y:S01]  /*2f90*/  FMUL.FTZ R134, R147, R152 ;  /* 0x0000009893867220 */ /* 0x000fe20000410000 */
[----:B------:R-:W-:-:S03]  /*2fa0*/  MOV R133, R147 ;  /* 0x0000009300857202 */ /* 0x000fc60000000f00 */
[----:B------:R-:W-:-:S04]  /*2fb0*/  FMUL.FTZ R134, R134, UR13 ;  /* 0x0000000d86867c20 */ /* 0x000fc80008410000 */
[----:B------:R-:W-:Y:S02]  /*2fc0*/  @P6 HADD2.F32 R135, -RZ, R194.H1_H1 ;  /* 0x300000c2ff876230 */ /* 0x000fe40000004100 */
[----:B------:R-:W-:-:S03]  /*2fd0*/  FMUL.FTZ R137, R137, R134 ;  /* 0x0000008689897220 */ /* 0x000fc60000410000 */
[----:B------:R-:W-:Y:S02]  /*2fe0*/  @P6 FMUL.FTZ R141, R134, R135 ;  /* 0x00000087868d6220 */ /* 0x000fe40000410000 */
[----:B------:R-:W-:Y:S01]  /*2ff0*/  FSEL R134, R137, RZ, P6 ;  /* 0x000000ff89867208 */ /* 0x000fe20003000000 */
[----:B------:R-:W-:Y:S01]  /*3000*/  FMUL.FTZ R137, R35, R136 ;  /* 0x0000008823897220 */ /* 0x000fe20000410000 */
[----:B------:R-:W-:-:S03]  /*3010*/  LOP3.LUT P6, RZ, R8, 0xff0000, RZ, 0xc0, !PT ;  /* 0x00ff000008ff7812 */ /* 0x000fc600078cc0ff */
[----:B------:R-:W-:Y:S01]  /*3020*/  FMUL.FTZ R135, R137, R152 ;  /* 0x0000009889877220 */ /* 0x000fe20000410000 */
[----:B------:R-:W-:Y:S01]  /*3030*/  FADD.FTZ R148, R77, R134 ;  /* 0x000000864d947221 */ /* 0x000fe20000010000 */
[----:B------:R-:W-:Y:S02]  /*3040*/  MOV R134, R137 ;  /* 0x0000008900867202 */ /* 0x000fe40000000f00 */
[----:B------:R-:W-:-:S04]  /*3050*/  FMUL.FTZ R135, R135, UR13 ;  /* 0x0000000d87877c20 */ /* 0x000fc80008410000 */
[----:B------:R-:W-:Y:S02]  /*3060*/  FMUL.FTZ R138, R138, R135 ;  /* 0x000000878a8a7220 */ /* 0x000fe40000410000 */
[----:B------:R-:W-:-:S05]  /*3070*/  @P6 HADD2.F32 R136, -RZ, R195.H0_H0 ;  /* 0x200000c3ff886230 */ /* 0x000fca0000004100 */
[----:B------:R-:W-:Y:S01]  /*3080*/  @P6 FMUL.FTZ R142, R135, R136 ;  /* 0x00000088878e6220 */ /* 0x000fe20000410000 */
[----:B------:R-:W-:Y:S01]  /*3090*/  FADD.FTZ R136, R174, -R143 ;  /* 0x8000008fae887221 */ /* 0x000fe20000010000 */
[----:B------:R-:W-:Y:S02]  /*30a0*/  FSEL R135, R138, RZ, P6 ;  /* 0x000000ff8a877208 */ /* 0x000fe40003000000 */
[----:B------:R-:W-:Y:S01]  /*30b0*/  ISETP.GE.U32.AND P6, PT, R8, 0x1000000, PT ;  /* 0x010000000800780c */ /* 0x000fe20003fc6070 */
[----:B------:R-:W-:Y:S01]  /*30c0*/  FMUL.FTZ R149, R35, R136 ;  /* 0x0000008823957220 */ /* 0x000fe20000410000 */
[----:B------:R-:W-:Y:S01]  /*30d0*/  MOV R143, RZ ;  /* 0x000000ff008f7202 */ /* 0x000fe20000000f00 */
[----:B------:R-:W-:Y:S02]  /*30e0*/  FADD.FTZ R78, R78, R135 ;  /* 0x000000874e4e7221 */ /* 0x000fe40000010000 */
[----:B------:R-:W-:Y:S01]  /*30f0*/  FMUL.FTZ R136, R149, R152 ;  /* 0x0000009895887220 */ /* 0x000fe20000410000 */
[----:B------:R-:W-:-:S03]  /*3100*/  MOV R135, R149 ;  /* 0x0000009500877202 */ /* 0x000fc60000000f00 */
[----:B------:R-:W-:-:S04]  /*3110*/  FMUL.FTZ R136, R136, UR13 ;  /* 0x0000000d88887c20 */ /* 0x000fc80008410000 */
[----:B------:R-:W-:-:S05]  /*3120*/  FMUL.FTZ R139, R139, R136 ;  /* 0x000000888b8b7220 */ /* 0x000fca0000410000 */
[----:B------:R-:W-:-:S05]  /*3130*/  FSEL R138, R139, RZ, P6 ;  /* 0x000000ff8b8a7208 */ /* 0x000fca0003000000 */
[----:B------:R-:W-:Y:S01]  /*3140*/  FADD.FTZ R79, R79, R138 ;  /* 0x0000008a4f4f7221 */ /* 0x000fe20000010000 */
[----:B------:R-:W-:Y:S06]  /*3150*/  @!P6 BRA `(.L_x_9172) ;  /* 0x0000000000d8e947 */ /* 0x000fec0003800000 */
[----:B------:R-:W-:Y:S01]  /*3160*/  HADD2.F32 R143, -RZ, R195.H1_H1 ;  /* 0x300000c3ff8f7230 */ /* 0x000fe20000004100 */
[----:B------:R-:W-:Y:S02]  /*3170*/  MOV R135, R149 ;  /* 0x0000009500877202 */ /* 0x000fe40000000f00 */
[----:B------:R-:W-:Y:S02]  /*3180*/  MOV R134, R137 ;  /* 0x0000008900867202 */ /* 0x000fe40000000f00 */
[----:B------:R-:W-:Y:S01]  /*3190*/  FMUL.FTZ R143, R136, R143 ;  /* 0x0000008f888f7220 */ /* 0x000fe20000410000 */
[----:B------:R-:W-:Y:S01]  /*31a0*/  MOV R133, R147 ;  /* 0x0000009300857202 */ /* 0x000fe20000000f00 */
[----:B------:R-:W-:Y:S06]  /*31b0*/  BRA `(.L_x_9172) ;  /* 0x0000000000c07947 */ /* 0x000fec0003800000 */
.L_x_9171:
        /* <DEDUP_REMOVED lines=10> */
[----:B------:R-:W-:-:S03]  /*3260*/  HFMA2 R142, -RZ, RZ, 0, 0 ;  /* 0x00000000ff8e7431 */ /* 0x000fc600000001ff */
[----:B------:R-:W-:Y:S01]  /*3270*/  FSEL R147, R136, RZ, P6 ;  /* 0x000000ff88937208 */ /* 0x000fe20003000000 */
[----:B------:R-:W-:Y:S01]  /*3280*/  FFMA.FTZ R136, R12, R145, R144 ;  /* 0x000000910c887223 */ /* 0x000fe20000010090 */
[----:B------:R-:W-:-:S03]  /*3290*/  LOP3.LUT P6, RZ, R8, 0xff00, RZ, 0xc0, !PT ;  /* 0x0000ff0008ff7812 */ /* 0x000fc600078cc0ff */
[----:B------:R-:W-:Y:S01]  /*32a0*/  FADD.FTZ R136, R11, -R136 ;  /* 0x800000880b887221 */ /* 0x000fe20000010000 */
[----:B------:R-:W-:-:S03]  /*32b0*/  FADD.FTZ R146, R76, R147 ;  /* 0x000000934c927221 */ /* 0x000fc60000010000 */
[----:B------:R-:W-:-:S04]  /*32c0*/  FMUL.FTZ R141, R35, R136 ;  /* 0x00000088238d7220 */ /* 0x000fc80000410000 */
[----:B------:R-:W-:Y:S01]  /*32d0*/  FMUL.FTZ R136, R141, R152 ;  /* 0x000000988d887220 */ /* 0x000fe20000410000 */
[----:B------:R-:W-:Y:S01]  /*32e0*/  MOV R141, RZ ;  /* 0x000000ff008d7202 */ /* 0x000fe20000000f00 */
[----:B------:R-:W-:Y:S02]  /*32f0*/  @P6 HADD2.F32 R143, -RZ, R194.H1_H1 ;  /* 0x300000c2ff8f6230 */ /* 0x000fe40000004100 */
[----:B------:R-:W-:-:S04]  /*3300*/  FMUL.FTZ R136, R136, UR13 ;  /* 0x0000000d88887c20 */ /* 0x000fc80008410000 */
[----:B------:R-:W-:Y:S01]  /*3310*/  FMUL.FTZ R137, R137, R136 ;  /* 0x0000008889897220 */ /* 0x000fe20000410000 */
[----:B------:R-:W-:Y:S01]  /*3320*/  @P6 FMUL.FTZ R141, R136, R143 ;  /* 0x0000008f888d6220 */ /* 0x000fe20000410000 */
[-CC-:B------:R-:W-:Y:S01]  /*3330*/  FFMA.FTZ R136, R163, R145.reuse, R144.reuse ;  /* 0x00000091a3887223 */ /* 0x180fe20000010090 */
[----:B------:R-:W-:Y:S02]  /*3340*/  FFMA.FTZ R143, R176, R145, R144 ;  /* 0x00000091b08f7223 */ /* 0x000fe40000010090 */
[----:B------:R-:W-:Y:S01]  /*3350*/  FSEL R148, R137, RZ, P6 ;  /* 0x000000ff89947208 */ /* 0x000fe20003000000 */
[----:B------:R-:W-:Y:S01]  /*3360*/  FADD.FTZ R136, R161, -R136 ;  /* 0x80000088a1887221 */ /* 0x000fe20000010000 */
[----:B------:R-:W-:-:S03]  /*3370*/  LOP3.LUT P6, RZ, R8, 0xff0000, RZ, 0xc0, !PT ;  /* 0x00ff000008ff7812 */ /* 0x000fc600078cc0ff */
[----:B------:R-:W-:Y:S01]  /*3380*/  FMUL.FTZ R137, R35, R136 ;  /* 0x0000008823897220 */ /* 0x000fe20000410000 */
[----:B------:R-:W-:-:S03]  /*3390*/  FADD.FTZ R148, R77, R148 ;  /* 0x000000944d947221 */ /* 0x000fc60000010000 */
[----:B------:R-:W-:-:S04]  /*33a0*/  FMUL.FTZ R137, R137, R152 ;  /* 0x0000009889897220 */ /* 0x000fc80000410000 */
[----:B------:R-:W-:Y:S02]  /*33b0*/  FMUL.FTZ R137, R137, UR13 ;  /* 0x0000000d89897c20 */ /* 0x000fe40008410000 */
[----:B------:R-:W-:Y:S02]  /*33c0*/  @P6 HADD2.F32 R136, -RZ, R195.H0_H0 ;  /* 0x200000c3ff886230 */ /* 0x000fe40000004100 */
[----:B------:R-:W-:-:S03]  /*33d0*/  FMUL.FTZ R138, R138, R137 ;  /* 0x000000898a8a7220 */ /* 0x000fc60000410000 */
[----:B------:R-:W-:Y:S01]  /*33e0*/  @P6 FMUL.FTZ R142, R137, R136 ;  /* 0x00000088898e6220 */ /* 0x000fe20000410000 */
[----:B------:R-:W-:Y:S01]  /*33f0*/  FADD.FTZ R136, R174, -R143 ;  /* 0x8000008fae887221 */ /* 0x000fe20000010000 */
[----:B------:R-:W-:Y:S02]  /*3400*/  FSEL R137, R138, RZ, P6 ;  /* 0x000000ff8a897208 */ /* 0x000fe40003000000 */
[----:B------:R-:W-:Y:S01]  /*3410*/  ISETP.GE.U32.AND P6, PT, R8, 0x1000000, PT ;  /* 0x010000000800780c */ /* 0x000fe20003fc6070 */
[----:B------:R-:W-:Y:S02]  /*3420*/  FMUL.FTZ R143, R35, R136 ;  /* 0x00000088238f7220 */ /* 0x000fe40000410000 */
[----:B------:R-:W-:Y:S02]  /*3430*/  FADD.FTZ R78, R78, R137 ;  /* 0x000000894e4e7221 */ /* 0x000fe40000010000 */
[----:B------:R-:W-:-:S04]  /*3440*/  FMUL.FTZ R143, R143, R152 ;  /* 0x000000988f8f7220 */ /* 0x000fc80000410000 */
[----:B------:R-:W-:Y:S01]  /*3450*/  FMUL.FTZ R136, R143, UR13 ;  /* 0x0000000d8f887c20 */ /* 0x000fe20008410000 */
[----:B------:R-:W-:-:S03]  /*3460*/  MOV R143, RZ ;  /* 0x000000ff008f7202 */ /* 0x000fc60000000f00 */
[----:B------:R-:W-:Y:S01]  /*3470*/  FMUL.FTZ R139, R139, R136 ;  /* 0x000000888b8b7220 */ /* 0x000fe20000410000 */
[----:B------:R-:W-:-:S04]  /*3480*/  @P6 HADD2.F32 R149, -RZ, R195.H1_H1 ;  /* 0x300000c3ff956230 */ /* 0x000fc80000004100 */
[----:B------:R-:W-:Y:S01]  /*3490*/  FSEL R138, R139, RZ, P6 ;  /* 0x000000ff8b8a7208 */ /* 0x000fe20003000000 */
[----:B------:R-:W-:-:S04]  /*34a0*/  @P6 FMUL.FTZ R143, R136, R149 ;  /* 0x00000095888f6220 */ /* 0x000fc80000410000 */
[----:B------:R-:W-:-:S07]  /*34b0*/  FADD.FTZ R79, R79, R138 ;  /* 0x0000008a4f4f7221 */ /* 0x000fce0000010000 */
.L_x_9172:
[----:B------:R-:W-:Y:S05]  /*34c0*/  BSYNC.RECONVERGENT B2 ;  /* 0x0000000000027941 */ /* 0x000fea0003800200 */
.L_x_9170:
        /* <DEDUP_REMOVED lines=9> */
.L_x_9169:
[----:B------:R-:W-:Y:S05]  /*3560*/  BSYNC.RECONVERGENT B1 ;  /* 0x0000000000017941 */ /* 0x000fea0003800200 */
.L_x_9168:
[----:B------:R-:W-:Y:S04]  /*3570*/  BSSY.RECONVERGENT B1, `(.L_x_9173) ;  /* 0x0000079000017945 */ /* 0x000fe80003800200 */
[----:B------:R-:W-:Y:S05]  /*3580*/  @!P2 BRA `(.L_x_9174) ;  /* 0x0000000400dca947 */ /* 0x000fea0003800000 */
[----:B-12---:R-:W0:Y:S02]  /*3590*/  LDC.64 R136, c[0x0][0x390] ;  /* 0x0000e400ff887b82 */ /* 0x006e240000000a00 */
[----:B0-----:R-:W-:-:S06]  /*35a0*/  IMAD.WIDE.U32 R136, R7, 0x10, R136 ;  /* 0x0000001007887825 */ /* 0x001fcc00078e0088 */
[----:B------:R-:W5:Y:S01]  /*35b0*/  LDG.E.128 R136, desc[UR8][R136.64] ;  /* 0x0000000888887981 */ /* 0x000f62000c1e1d00 */
[----:B------:R-:W-:Y:S01]  /*35c0*/  ISETP.NE.U32.AND P5, PT, RZ, UR14, PT ;  /* 0x0000000eff007c0c */ /* 0x000fe2000bfa5070 */
[----:B------:R-:W-:Y:S03]  /*35d0*/  BSSY.RECONVERGENT B2, `(.L_x_9175) ;  /* 0x0000069000027945 */ /* 0x000fe60003800200 */
[----:B------:R-:W-:-:S13]  /*35e0*/  ISETP.NE.AND.EX P5, PT, RZ, UR15, PT, P5 ;  /* 0x0000000fff007c0c */ /* 0x000fda000bfa5350 */
[----:B------:R-:W-:Y:S05]  /*35f0*/  @!P5 BRA `(.L_x_9176) ;  /* 0x0000000000d8d947 */ /* 0x000fea0003800000 */
        /* <DEDUP_REMOVED lines=15> */
[----:B------:R-:W-:Y:S01]  /*36f0*/  FMUL.FTZ R147, R35, R134 ;  /* 0x0000008623937220 */ /* 0x000fe20000410000 */
[----:B------:R-:W-:-:S03]  /*3700*/  FADD.FTZ R146, R72, R133 ;  /* 0x0000008548927221 */ /* 0x000fc60000010000 */
[----:B------:R-:W-:Y:S01]  /*3710*/  FMUL.FTZ R134, R147, R152 ;  /* 0x0000009893867220 */ /* 0x000fe20000410000 */
[----:B------:R-:W-:-:S03]  /*3720*/  MOV R133, R147 ;  /* 0x0000009300857202 */ /* 0x000fc60000000f00 */
[----:B------:R-:W-:Y:S02]  /*3730*/  FMUL.FTZ R134, R134, UR13 ;  /* 0x0000000d86867c20 */ /* 0x000fe40008410000 */
[----:B------:R-:W-:Y:S02]  /*3740*/  @P6 HADD2.F32 R135, -RZ, R196.H1_H1 ;  /* 0x300000c4ff876230 */ /* 0x000fe40000004100 */
[----:B------:R-:W-:-:S03]  /*3750*/  FMUL.FTZ R137, R137, R134 ;  /* 0x0000008689897220 */ /* 0x000fc60000410000 */
[----:B------:R-:W-:Y:S01]  /*3760*/  @P6 FMUL.FTZ R141, R134, R135 ;  /* 0x00000087868d6220 */ /* 0x000fe20000410000 */
[----:B------:R-:W-:Y:S01]  /*3770*/  FFMA.FTZ R135, R157, R145, R144 ;  /* 0x000000919d877223 */ /* 0x000fe20000010090 */
[----:B------:R-:W-:Y:S02]  /*3780*/  FSEL R134, R137, RZ, P6 ;  /* 0x000000ff89867208 */ /* 0x000fe40003000000 */
[----:B------:R-:W-:Y:S01]  /*3790*/  LOP3.LUT P6, RZ, R13, 0xff0000, RZ, 0xc0, !PT ;  /* 0x00ff00000dff7812 */ /* 0x000fe200078cc0ff */
[----:B------:R-:W-:Y:S02]  /*37a0*/  FADD.FTZ R136, R164, -R135 ;  /* 0x80000087a4887221 */ /* 0x000fe40000010000 */
[----:B------:R-:W-:Y:S02]  /*37b0*/  FADD.FTZ R148, R73, R134 ;  /* 0x0000008649947221 */ /* 0x000fe40000010000 */
[----:B------:R-:W-:-:S04]  /*37c0*/  FMUL.FTZ R137, R35, R136 ;  /* 0x0000008823897220 */ /* 0x000fc80000410000 */
[----:B------:R-:W-:Y:S01]  /*37d0*/  FMUL.FTZ R135, R137, R152 ;  /* 0x0000009889877220 */ /* 0x000fe20000410000 */
[----:B------:R-:W-:-:S03]  /*37e0*/  MOV R134, R137 ;  /* 0x0000008900867202 */ /* 0x000fc60000000f00 */
[----:B------:R-:W-:Y:S02]  /*37f0*/  @P6 HADD2.F32 R136, -RZ, R197.H0_H0 ;  /* 0x200000c5ff886230 */ /* 0x000fe40000004100 */
[----:B------:R-:W-:-:S04]  /*3800*/  FMUL.FTZ R135, R135, UR13 ;  /* 0x0000000d87877c20 */ /* 0x000fc80008410000 */
[----:B------:R-:W-:Y:S01]  /*3810*/  @P6 FMUL.FTZ R142, R135, R136 ;  /* 0x00000088878e6220 */ /* 0x000fe20000410000 */
[----:B------:R-:W-:Y:S01]  /*3820*/  FFMA.FTZ R136, R170, R145, R144 ;  /* 0x00000091aa887223 */ /* 0x000fe20000010090 */
[----:B------:R-:W-:-:S03]  /*3830*/  FMUL.FTZ R138, R138, R135 ;  /* 0x000000878a8a7220 */ /* 0x000fc60000410000 */
[----:B------:R-:W-:Y:S02]  /*3840*/  FADD.FTZ R136, R175, -R136 ;  /* 0x80000088af887221 */ /* 0x000fe40000010000 */
[----:B------:R-:W-:Y:S02]  /*3850*/  FSEL R135, R138, RZ, P6 ;  /* 0x000000ff8a877208 */ /* 0x000fe40003000000 */
[----:B------:R-:W-:Y:S01]  /*3860*/  FMUL.FTZ R149, R35, R136 ;  /* 0x0000008823957220 */ /* 0x000fe20000410000 */
[----:B------:R-:W-:Y:S02]  /*3870*/  ISETP.GE.U32.AND P6, PT, R13, 0x1000000, PT ;  /* 0x010000000d00780c */ /* 0x000fe40003fc6070 */
[----:B------:R-:W-:Y:S01]  /*3880*/  FADD.FTZ R74, R74, R135 ;  /* 0x000000874a4a7221 */ /* 0x000fe20000010000 */
        /* <DEDUP_REMOVED lines=13> */
.L_x_9176:
        /* <DEDUP_REMOVED lines=22> */
[----:B------:R-:W-:-:S04]  /*3ac0*/  @P6 FMUL.FTZ R141, R136, R143 ;  /* 0x0000008f888d6220 */ /* 0x000fc80000410000 */
[----:B------:R-:W-:Y:S01]  /*3ad0*/  FSEL R148, R137, RZ, P6 ;  /* 0x000000ff89947208 */ /* 0x000fe20003000000 */
[----:B------:R-:W-:Y:S01]  /*3ae0*/  FFMA.FTZ R137, R157, R145, R144 ;  /* 0x000000919d897223 */ /* 0x000fe20000010090 */
[----:B------:R-:W-:-:S03]  /*3af0*/  LOP3.LUT P6, RZ, R13, 0xff0000, RZ, 0xc0, !PT ;  /* 0x00ff00000dff7812 */ /* 0x000fc600078cc0ff */
[----:B------:R-:W-:Y:S01]  /*3b00*/  FADD.FTZ R136, R164, -R137 ;  /* 0x80000089a4887221 */ /* 0x000fe20000010000 */
[----:B------:R-:W-:-:S03]  /*3b10*/  FADD.FTZ R148, R73, R148 ;  /* 0x0000009449947221 */ /* 0x000fc60000010000 */
[----:B------:R-:W-:-:S04]  /*3b20*/  FMUL.FTZ R137, R35, R136 ;  /* 0x0000008823897220 */ /* 0x000fc80000410000 */
[----:B------:R-:W-:Y:S02]  /*3b30*/  FMUL.FTZ R137, R137, R152 ;  /* 0x0000009889897220 */ /* 0x000fe40000410000 */
        /* <DEDUP_REMOVED lines=10> */
[----:B------:R-:W-:-:S04]  /*3be0*/  FMUL.FTZ R143, R143, R152 ;  /* 0x000000988f8f7220 */ /* 0x000fc80000410000 */
[----:B------:R-:W-:Y:S01]  /*3bf0*/  FMUL.FTZ R136, R143, UR13 ;  /* 0x0000000d8f887c20 */ /* 0x000fe20008410000 */
[----:B------:R-:W-:-:S03]  /*3c00*/  MOV R143, RZ ;  /* 0x000000ff008f7202 */ /* 0x000fc60000000f00 */
[----:B------:R-:W-:Y:S02]  /*3c10*/  FMUL.FTZ R139, R139, R136 ;  /* 0x000000888b8b7220 */ /* 0x000fe40000410000 */
[----:B------:R-:W-:-:S03]  /*3c20*/  @P6 HADD2.F32 R149, -RZ, R197.H1_H1 ;  /* 0x300000c5ff956230 */ /* 0x000fc60000004100 */
[----:B------:R-:W-:Y:S02]  /*3c30*/  FSEL R138, R139, RZ, P6 ;  /* 0x000000ff8b8a7208 */ /* 0x000fe40003000000 */
[----:B------:R-:W-:-:S03]  /*3c40*/  @P6 FMUL.FTZ R143, R136, R149 ;  /* 0x00000095888f6220 */ /* 0x000fc60000410000 */
[----:B------:R-:W-:-:S07]  /*3c50*/  FADD.FTZ R75, R75, R138 ;  /* 0x0000008a4b4b7221 */ /* 0x000fce0000010000 */
.L_x_9177:
[----:B------:R-:W-:Y:S05]  /*3c60*/  BSYNC.RECONVERGENT B2 ;  /* 0x0000000000027941 */ /* 0x000fea0003800200 */
.L_x_9175:
        /* <DEDUP_REMOVED lines=9> */
.L_x_9174:
[----:B------:R-:W-:Y:S05]  /*3d00*/  BSYNC.RECONVERGENT B1 ;  /* 0x0000000000017941 */ /* 0x000fea0003800200 */
.L_x_9173:
[----:B------:R-:W-:Y:S04]  /*3d10*/  BSSY.RECONVERGENT B1, `(.L_x_9178) ;  /* 0x0000079000017945 */ /* 0x000fe80003800200 */
[----:B------:R-:W-:Y:S05]  /*3d20*/  @!P3 BRA `(.L_x_9179) ;  /* 0x0000000400dcb947 */ /* 0x000fea0003800000 */
[----:B-123--:R-:W0:Y:S02]  /*3d30*/  LDC.64 R136, c[0x0][0x390] ;  /* 0x0000e400ff887b82 */ /* 0x00ee240000000a00 */
        /* <DEDUP_REMOVED lines=60> */
.L_x_9181:
        /* <DEDUP_REMOVED lines=48> */
.L_x_9182:
[----:B------:R-:W-:Y:S05]  /*4400*/  BSYNC.RECONVERGENT B2 ;  /* 0x0000000000027941 */ /* 0x000fea0003800200 */
.L_x_9180:
        /* <DEDUP_REMOVED lines=9> */
.L_x_9179:
[----:B------:R-:W-:Y:S05]  /*44a0*/  BSYNC.RECONVERGENT B1 ;  /* 0x0000000000017941 */ /* 0x000fea0003800200 */
.L_x_9178:
[----:B------:R-:W-:Y:S04]  /*44b0*/  BSSY.RECONVERGENT B1, `(.L_x_9183) ;  /* 0x0000079000017945 */ /* 0x000fe80003800200 */
[----:B------:R-:W-:Y:S05]  /*44c0*/  @!P4 BRA `(.L_x_9184) ;  /* 0x0000000400dcc947 */ /* 0x000fea0003800000 */
[----:B-1234-:R-:W0:Y:S02]  /*44d0*/  LDC.64 R136, c[0x0][0x390] ;  /* 0x0000e400ff887b82 */ /* 0x01ee240000000a00 */
        /* <DEDUP_REMOVED lines=60> */
.L_x_9186:
        /* <DEDUP_REMOVED lines=48> */
.L_x_9187:
[----:B------:R-:W-:Y:S05]  /*4ba0*/  BSYNC.RECONVERGENT B2 ;  /* 0x0000000000027941 */ /* 0x000fea0003800200 */
.L_x_9185:
        /* <DEDUP_REMOVED lines=9> */
.L_x_9184:
[----:B------:R-:W-:Y:S05]  /*4c40*/  BSYNC.RECONVERGENT B1 ;  /* 0x0000000000017941 */ /* 0x000fea0003800200 */
.L_x_9183:
[----:B------:R-:W-:-:S13]  /*4c50*/  ISETP.NE.AND P5, PT, R179, RZ, PT ;  /* 0x000000ffb300720c */ /* 0x000fda0003fa5270 */
        /* <DEDUP_REMOVED lines=10> */
[----:B------:R-:W-:Y:S01]  /*4d00*/  CS2R R140, SRZ ;  /* 0x00000000008c7805 */ /* 0x000fe2000001ff00 */
[----:B------:R-:W-:Y:S02]  /*4d10*/  HFMA2 R142, -RZ, RZ, 0, 0 ;  /* 0x00000000ff8e7431 */ /* 0x000fe400000001ff */
        /* <DEDUP_REMOVED lines=17> */
[-CC-:B------:R-:W-:Y:S01]  /*4e30*/  FFMA.FTZ R135, R159, R145.reuse, R144.reuse ;  /* 0x000000919f877223 */ /* 0x180fe20000010090 */
[----:B------:R-:W-:Y:S01]  /*4e40*/  FSEL R136, R137, RZ, P6 ;  /* 0x000000ff89887208 */ /* 0x000fe20003000000 */
[----:B------:R-:W-:Y:S01]  /*4e50*/  FFMA.FTZ R144, R172, R145, R144 ;  /* 0x00000091ac907223 */ /* 0x000fe20000010090 */
[----:B------:R-:W-:Y:S01]  /*4e60*/  LOP3.LUT P6, RZ, R30, 0xff0000, RZ, 0xc0, !PT ;  /* 0x00ff00001eff7812 */ /* 0x000fe200078cc0ff */
[----:B------:R-:W-:Y:S02]  /*4e70*/  FADD.FTZ R134, R158, -R135 ;  /* 0x800000879e867221 */ /* 0x000fe40000010000 */
[----:B------:R-:W-:Y:S02]  /*4e80*/  FADD.FTZ R144, R169, -R144 ;  /* 0x80000090a9907221 */ /* 0x000fe40000010000 */
[----:B------:R-:W-:-:S04]  /*4e90*/  FMUL.FTZ R134, R35, R134 ;  /* 0x0000008623867220 */ /* 0x000fc80000410000 */
[----:B------:R-:W-:-:S04]  /*4ea0*/  FMUL.FTZ R135, R134, R152 ;  /* 0x0000009886877220 */ /* 0x000fc80000410000 */
[----:B------:R-:W-:Y:S02]  /*4eb0*/  @P6 HADD2.F32 R146, -RZ, R203.H0_H0 ;  /* 0x200000cbff926230 */ /* 0x000fe40000004100 */
[----:B------:R-:W-:-:S04]  /*4ec0*/  FMUL.FTZ R135, R135, UR13 ;  /* 0x0000000d87877c20 */ /* 0x000fc80008410000 */
[----:B------:R-:W-:Y:S01]  /*4ed0*/  FMUL.FTZ R138, R138, R135 ;  /* 0x000000878a8a7220 */ /* 0x000fe20000410000 */
[----:B------:R-:W-:Y:S01]  /*4ee0*/  @P6 FMUL.FTZ R142, R135, R146 ;  /* 0x00000092878e6220 */ /* 0x000fe20000410000 */
[----:B------:R-:W-:Y:S01]  /*4ef0*/  FMUL.FTZ R135, R35, R144 ;  /* 0x0000009023877220 */ /* 0x000fe20000410000 */
[----:B------:R-:W-:Y:S01]  /*4f00*/  FADD.FTZ R35, R60, R143 ;  /* 0x0000008f3c237221 */ /* 0x000fe20000010000 */
[----:B------:R-:W-:Y:S01]  /*4f10*/  FADD.FTZ R144, R61, R136 ;  /* 0x000000883d907221 */ /* 0x000fe20000010000 */
[----:B------:R-:W-:Y:S01]  /*4f20*/  FSEL R137, R138, RZ, P6 ;  /* 0x000000ff8a897208 */ /* 0x000fe20003000000 */
[----:B------:R-:W-:Y:S01]  /*4f30*/  FMUL.FTZ R152, R135, R152 ;  /* 0x0000009887987220 */ /* 0x000fe20000410000 */
[----:B------:R-:W-:Y:S02]  /*4f40*/  ISETP.GE.U32.AND P6, PT, R30, 0x1000000, PT ;  /* 0x010000001e00780c */ /* 0x000fe40003fc6070 */
[----:B------:R-:W-:Y:S01]  /*4f50*/  MOV R143, RZ ;  /* 0x000000ff008f7202 */ /* 0x000fe20000000f00 */
        /* <DEDUP_REMOVED lines=9> */
.L_x_9190:
        /* <DEDUP_REMOVED lines=9> */
[----:B------:R-:W-:-:S04]  /*5080*/  @P6 FMUL.FTZ R140, R141, R142 ;  /* 0x0000008e8d8c6220 */ /* 0x000fc80000410000 */
[----:B------:R-:W-:Y:S01]  /*5090*/  FSEL R147, R136, RZ, P6 ;  /* 0x000000ff88937208 */ /* 0x000fe20003000000 */
[----:B------:R-:W-:Y:S01]  /*50a0*/  FFMA.FTZ R136, R34, R145, R144 ;  /* 0x0000009122887223 */ /* 0x000fe20000010090 */
[----:B------:R-:W-:-:S03]  /*50b0*/  LOP3.LUT P6, RZ, R30, 0xff00, RZ, 0xc0, !PT ;  /* 0x0000ff001eff7812 */ /* 0x000fc600078cc0ff */
[----:B------:R-:W-:-:S04]  /*50c0*/  FADD.FTZ R136, R33, -R136 ;  /* 0x8000008821887221 */ /* 0x000fc80000010000 */
[----:B------:R-:W-:-:S04]  /*50d0*/  FMUL.FTZ R141, R35, R136 ;  /* 0x00000088238d7220 */ /* 0x000fc80000410000 */
[----:B------:R-:W-:Y:S01]  /*50e0*/  FMUL.FTZ R136, R141, R152 ;  /* 0x000000988d887220 */ /* 0x000fe20000410000 */
[----:B------:R-:W-:Y:S01]  /*50f0*/  MOV R141, RZ ;  /* 0x000000ff008d7202 */ /* 0x000fe20000000f00 */
[----:B------:R-:W-:Y:S02]  /*5100*/  @P6 HADD2.F32 R143, -RZ, R202.H1_H1 ;  /* 0x300000caff8f6230 */ /* 0x000fe40000004100 */
[----:B------:R-:W-:-:S04]  /*5110*/  FMUL.FTZ R136, R136, UR13 ;  /* 0x0000000d88887c20 */ /* 0x000fc80008410000 */
[----:B------:R-:W-:Y:S01]  /*5120*/  FMUL.FTZ R137, R137, R136 ;  /* 0x0000008889897220 */ /* 0x000fe20000410000 */
[----:B------:R-:W-:Y:S01]  /*5130*/  @P6 FMUL.FTZ R141, R136, R143 ;  /* 0x0000008f888d6220 */ /* 0x000fe20000410000 */
[----:B------:R-:W-:-:S03]  /*5140*/  CS2R R142, SRZ ;  /* 0x00000000008e7805 */ /* 0x000fc6000001ff00 */
[----:B------:R-:W-:Y:S01]  /*5150*/  FSEL R146, R137, RZ, P6 ;  /* 0x000000ff89927208 */ /* 0x000fe20003000000 */
[-CC-:B------:R-:W-:Y:S01]  /*5160*/  FFMA.FTZ R137, R159, R145.reuse, R144.reuse ;  /* 0x000000919f897223 */ /* 0x180fe20000010090 */
[----:B------:R-:W-:Y:S01]  /*5170*/  LOP3.LUT P6, RZ, R30, 0xff0000, RZ, 0xc0, !PT ;  /* 0x00ff00001eff7812 */ /* 0x000fe200078cc0ff */
[----:B------:R-:W-:Y:S02]  /*5180*/  FFMA.FTZ R144, R172, R145, R144 ;  /* 0x00000091ac907223 */ /* 0x000fe40000010090 */
[----:B------:R-:W-:Y:S02]  /*5190*/  FADD.FTZ R136, R158, -R137 ;  /* 0x800000899e887221 */ /* 0x000fe40000010000 */
[----:B------:R-:W-:Y:S02]  /*51a0*/  FADD.FTZ R144, R169, -R144 ;  /* 0x80000090a9907221 */ /* 0x000fe40000010000 */
[C---:B------:R-:W-:Y:S02]  /*51b0*/  FMUL.FTZ R137, R35.reuse, R136 ;  /* 0x0000008823897220 */ /* 0x040fe40000410000 */
[----:B------:R-:W-:Y:S01]  /*51c0*/  FMUL.FTZ R35, R35, R144 ;  /* 0x0000009023237220 */ /* 0x000fe20000410000 */
[----:B------:R-:W-:Y:S01]  /*51d0*/  FADD.FTZ R144, R61, R146 ;  /* 0x000000923d907221 */ /* 0x000fe20000010000 */
[----:B------:R-:W-:-:S02]  /*51e0*/  FMUL.FTZ R137, R137, R152 ;  /* 0x0000009889897220 */ /* 0x000fc40000410000 */
[----:B------:R-:W-:Y:S02]  /*51f0*/  @P6 HADD2.F32 R136, -RZ, R203.H0_H0 ;  /* 0x200000cbff886230 */ /* 0x000fe40000004100 */
[----:B------:R-:W-:Y:S01]  /*5200*/  FMUL.FTZ R35, R35, R152 ;  /* 0x0000009823237220 */ /* 0x000fe20000410000 */
[----:B------:R-:W-:-:S04]  /*5210*/  FMUL.FTZ R137, R137, UR13 ;  /* 0x0000000d89897c20 */ /* 0x000fc80008410000 */
[----:B------:R-:W-:Y:S01]  /*5220*/  FMUL.FTZ R138, R138, R137 ;  /* 0x000000898a8a7220 */ /* 0x000fe20000410000 */
[----:B------:R-:W-:-:S04]  /*5230*/  @P6 FMUL.FTZ R142, R137, R136 ;  /* 0x00000088898e6220 */ /* 0x000fc80000410000 */
[----:B------:R-:W-:Y:S01]  /*5240*/  FSEL R137, R138, RZ, P6 ;  /* 0x000000ff8a897208 */ /* 0x000fe20003000000 */
[----:B------:R-:W-:Y:S01]  /*5250*/  FMUL.FTZ R138, R35, UR13 ;  /* 0x0000000d238a7c20 */ /* 0x000fe20008410000 */
[----:B------:R-:W-:-:S03]  /*5260*/  ISETP.GE.U32.AND P6, PT, R30, 0x1000000, PT ;  /* 0x010000001e00780c */ /* 0x000fc60003fc6070 */
[----:B------:R-:W-:Y:S01]  /*5270*/  FMUL.FTZ R139, R139, R138 ;  /* 0x0000008a8b8b7220 */ /* 0x000fe20000410000 */
[----:B------:R-:W-:-:S04]  /*5280*/  FADD.FTZ R62, R62, R137 ;  /* 0x000000893e3e7221 */ /* 0x000fc80000010000 */
[----:B------:R-:W-:-:S05]  /*5290*/  FSEL R136, R139, RZ, P6 ;  /* 0x000000ff8b887208 */ /* 0x000fca0003000000 */
[----:B------:R-:W-:Y:S02]  /*52a0*/  @P6 HADD2.F32 R35, -RZ, R203.H1_H1 ;  /* 0x300000cbff236230 */ /* 0x000fe40000004100 */
[----:B------:R-:W-:-:S03]  /*52b0*/  FADD.FTZ R63, R63, R136 ;  /* 0x000000883f3f7221 */ /* 0x000fc60000010000 */
[----:B------:R-:W-:Y:S01]  /*52c0*/  @P6 FMUL.FTZ R143, R35, R138 ;  /* 0x0000008a238f6220 */ /* 0x000fe20000410000 */
[----:B------:R-:W-:-:S07]  /*52d0*/  FADD.FTZ R35, R60, R147 ;  /* 0x000000933c237221 */ /* 0x000fce0000010000 */
.L_x_9191:
[----:B------:R-:W-:Y:S05]  /*52e0*/  BSYNC.RECONVERGENT B1 ;  /* 0x0000000000017941 */ /* 0x000fea0003800200 */
.L_x_9189:
        /* <DEDUP_REMOVED lines=8> */
[----:B------:R-:W-:Y:S05]  /*5370*/  BRA `(.L_x_9188) ;  /* 0x0000002c00487947 */ /* 0x000fea0003800000 */
.L_x_9162:
[----:B------:R-:W-:Y:S04]  /*5380*/  BSSY.RECONVERGENT B1, `(.L_x_9192) ;  /* 0x0000076000017945 */ /* 0x000fe80003800200 */
[----:B------:R-:W-:Y:S05]  /*5390*/  @!P0 BRA `(.L_x_9193) ;  /* 0x0000000400d08947 */ /* 0x000fea0003800000 */
[----:B------:R-:W0:Y:S08]  /*53a0*/  LDC.64 R136, c[0x0][0x390] ;  /* 0x0000e400ff887b82 */ /* 0x000e300000000a00 */
[----:B------:R-:W1:Y:S01]  /*53b0*/  LDC.64 R146, c[0x0][0x478] ;  /* 0x00011e00ff927b82 */ /* 0x000e620000000a00 */
[----:B0-----:R-:W-:-:S06]  /*53c0*/  IMAD.WIDE.U32 R136, R7, 0x10, R136 ;  /* 0x0000001007887825 */ /* 0x001fcc00078e0088 */
[----:B------:R-:W5:Y:S01]  /*53d0*/  LDG.E.128 R136, desc[UR8][R136.64] ;  /* 0x0000000888887981 */ /* 0x000f62000c1e1d00 */
[----:B------:R-:W-:Y:S01]  /*53e0*/  BSSY.RECONVERGENT B2, `(.L_x_9194) ;  /* 0x0000064000027945 */ /* 0x000fe20003800200 */
[----:B-1----:R-:W-:-:S04]  /*53f0*/  ISETP.NE.U32.AND P5, PT, R146, RZ, PT ;  /* 0x000000ff9200720c */ /* 0x002fc80003fa5070 */
[----:B------:R-:W-:-:S13]  /*5400*/  ISETP.NE.AND.EX P5, PT, R147, RZ, PT, P5 ;  /* 0x000000ff9300720c */ /* 0x000fda0003fa5350 */
[----:B------:R-:W-:Y:S05]  /*5410*/  @P5 BRA `(.L_x_9195) ;  /* 0x0000000000c85947 */ /* 0x000fea0003800000 */
[----:B------:R-:W-:Y:S01]  /*5420*/  FFMA.FTZ R140, R155, R145, R144 ;  /* 0x000000919b8c7223 */ /* 0x000fe20000010090 */
[----:B------:R-:W-:-:S03]  /*5430*/  LOP3.LUT P5, RZ, R0, 0xff, RZ, 0xc0, !PT ;  /* 0x000000ff00ff7812 */ /* 0x000fc600078ac0ff */
[----:B------:R-:W-:-:S04]  /*5440*/  FADD.FTZ R140, R153, -R140 ;  /* 0x8000008c998c7221 */ /* 0x000fc80000010000 */
[----:B-----5:R-:W-:Y:S01]  /*5450*/  FFMA.FTZ R141, R35, R140, R56 ;  /* 0x0000008c238d7223 */ /* 0x020fe20000010038 */
[----:B------:R-:W-:-:S03]  /*5460*/  HFMA2 R140, -RZ, RZ, 0, 0 ;  /* 0x00000000ff8c7431 */ /* 0x000fc600000001ff */
[----:B------:R-:W-:Y:S02]  /*5470*/  FMUL.FTZ R141, R141, R152 ;  /* 0x000000988d8d7220 */ /* 0x000fe40000410000 */
[----:B------:R-:W-:Y:S02]  /*5480*/  @P5 HADD2.F32 R142, -RZ, R192.H0_H0 ;  /* 0x200000c0ff8e5230 */ /* 0x000fe40000004100 */
[----:B------:R-:W-:-:S04]  /*5490*/  FMUL.FTZ R141, R141, UR13 ;  /* 0x0000000d8d8d7c20 */ /* 0x000fc80008410000 */
[-C--:B------:R-:W-:Y:S01]  /*54a0*/  FMUL.FTZ R136, R136, R141.reuse ;  /* 0x0000008d88887220 */ /* 0x080fe20000410000 */
[----:B------:R-:W-:Y:S01]  /*54b0*/  @P5 FMUL.FTZ R140, R142, R141 ;  /* 0x0000008d8e8c5220 */ /* 0x000fe20000410000 */
[-CC-:B------:R-:W-:Y:S01]  /*54c0*/  FFMA.FTZ R141, R156, R145.reuse, R144.reuse ;  /* 0x000000919c8d7223 */ /* 0x180fe20000010090 */
[----:B------:R-:W-:Y:S02]  /*54d0*/  FFMA.FTZ R142, R167, R145, R144 ;  /* 0x00000091a78e7223 */ /* 0x000fe40000010090 */
[----:B------:R-:W-:Y:S01]  /*54e0*/  FSEL R143, R136, RZ, P5 ;  /* 0x000000ff888f7208 */ /* 0x000fe20002800000 */
[----:B------:R-:W-:Y:S01]  /*54f0*/  FADD.FTZ R136, R154, -R141 ;  /* 0x8000008d9a887221 */ /* 0x000fe20000010000 */
[----:B------:R-:W-:-:S03]  /*5500*/  LOP3.LUT P5, RZ, R0, 0xff00, RZ, 0xc0, !PT ;  /* 0x0000ff0000ff7812 */ /* 0x000fc600078ac0ff */
[----:B------:R-:W-:-:S04]  /*5510*/  FFMA.FTZ R141, R35, R136, R57 ;  /* 0x00000088238d7223 */ /* 0x000fc80000010039 */
[----:B------:R-:W-:Y:S01]  /*5520*/  FMUL.FTZ R136, R141, R152 ;  /* 0x000000988d887220 */ /* 0x000fe20000410000 */
[----:B------:R-:W-:-:S03]  /*5530*/  MOV R141, RZ ;  /* 0x000000ff008d7202 */ /* 0x000fc60000000f00 */
[----:B------:R-:W-:Y:S02]  /*5540*/  FMUL.FTZ R136, R136, UR13 ;  /* 0x0000000d88887c20 */ /* 0x000fe40008410000 */
[----:B------:R-:W-:Y:S02]  /*5550*/  @P5 HADD2.F32 R149, -RZ, R192.H1_H1 ;  /* 0x300000c0ff955230 */ /* 0x000fe40000004100 */
[----:B------:R-:W-:-:S03]  /*5560*/  FMUL.FTZ R137, R137, R136 ;  /* 0x0000008889897220 */ /* 0x000fc60000410000 */
[----:B------:R-:W-:Y:S02]  /*5570*/  @P5 FMUL.FTZ R141, R149, R136 ;  /* 0x00000088958d5220 */ /* 0x000fe40000410000 */
[----:B------:R-:W-:Y:S01]  /*5580*/  FSEL R136, R137, RZ, P5 ;  /* 0x000000ff89887208 */ /* 0x000fe20002800000 */
[----:B------:R-:W-:Y:S01]  /*5590*/  FADD.FTZ R137, R165, -R142 ;  /* 0x8000008ea5897221 */ /* 0x000fe20000010000 */
[----:B------:R-:W-:Y:S01]  /*55a0*/  LOP3.LUT P5, RZ, R0, 0xff0000, RZ, 0xc0, !PT ;  /* 0x00ff000000ff7812 */ /* 0x000fe200078ac0ff */
[----:B------:R-:W-:Y:S02]  /*55b0*/  HFMA2 R142, -RZ, RZ, 0, 0 ;  /* 0x00000000ff8e7431 */ /* 0x000fe400000001ff */
[----:B------:R-:W-:-:S04]  /*55c0*/  FFMA.FTZ R137, R35, R137, R58 ;  /* 0x0000008923897223 */ /* 0x000fc8000001003a */
[----:B------:R-:W-:-:S04]  /*55d0*/  FMUL.FTZ R137, R137, R152 ;  /* 0x0000009889897220 */ /* 0x000fc80000410000 */
[----:B------:R-:W-:Y:S02]  /*55e0*/  FMUL.FTZ R137, R137, UR13 ;  /* 0x0000000d89897c20 */ /* 0x000fe40008410000 */
[----:B------:R-:W-:Y:S02]  /*55f0*/  @P5 HADD2.F32 R148, -RZ, R193.H0_H0 ;  /* 0x200000c1ff945230 */ /* 0x000fe40000004100 */
[----:B------:R-:W-:-:S03]  /*5600*/  FMUL.FTZ R138, R138, R137 ;  /* 0x000000898a8a7220 */ /* 0x000fc60000410000 */
[----:B------:R-:W-:Y:S01]  /*5610*/  @P5 FMUL.FTZ R142, R148, R137 ;  /* 0x00000089948e5220 */ /* 0x000fe20000410000 */
[----:B------:R-:W-:Y:S01]  /*5620*/  FADD.FTZ R148, R80, R143 ;  /* 0x0000008f50947221 */ /* 0x000fe20000010000 */
[----:B------:R-:W-:Y:S01]  /*5630*/  FSEL R137, R138, RZ, P5 ;  /* 0x000000ff8a897208 */ /* 0x000fe20002800000 */
[----:B------:R-:W-:Y:S01]  /*5640*/  FFMA.FTZ R138, R178, R145, R144 ;  /* 0x00000091b28a7223 */ /* 0x000fe20000010090 */
[----:B------:R-:W-:Y:S02]  /*5650*/  ISETP.GE.U32.AND P5, PT, R0, 0x1000000, PT ;  /* 0x010000000000780c */ /* 0x000fe40003fa6070 */
[----:B------:R-:W-:Y:S01]  /*5660*/  MOV R143, RZ ;  /* 0x000000ff008f7202 */ /* 0x000fe20000000f00 */
[----:B------:R-:W-:Y:S01]  /*5670*/  FADD.FTZ R138, R177, -R138 ;  /* 0x8000008ab18a7221 */ /* 0x000fe20000010000 */
[----:B------:R-:W-:-:S03]  /*5680*/  FADD.FTZ R82, R82, R137 ;  /* 0x0000008952527221 */ /* 0x000fc60000010000 */
[----:B------:R-:W-:-:S04]  /*5690*/  FFMA.FTZ R149, R35, R138, R59 ;  /* 0x0000008a23957223 */ /* 0x000fc8000001003b */
        /* <DEDUP_REMOVED lines=10> */
.L_x_9195:
[----:B------:R-:W-:Y:S01]  /*5740*/  FFMA.FTZ R132, R155, R145, R144 ;  /* 0x000000919b847223 */ /* 0x000fe20000010090 */
[----:B------:R-:W-:Y:S02]  /*5750*/  LOP3.LUT P5, RZ, R0, 0xff, RZ, 0xc0, !PT ;  /* 0x000000ff00ff7812 */ /* 0x000fe400078ac0ff */
[----:B------:R-:W-:Y:S02]  /*5760*/  CS2R R140, SRZ ;  /* 0x00000000008c7805 */ /* 0x000fe4000001ff00 */
[----:B------:R-:W-:Y:S01]  /*5770*/  CS2R R142, SRZ ;  /* 0x00000000008e7805 */ /* 0x000fe2000001ff00 */
[----:B------:R-:W-:-:S04]  /*5780*/  FADD.FTZ R132, R153, -R132 ;  /* 0x8000008499847221 */ /* 0x000fc80000010000 */
[----:B-----5:R-:W-:-:S04]  /*5790*/  FFMA.FTZ R132, R35, R132, R56 ;  /* 0x0000008423847223 */ /* 0x020fc80000010038 */
[----:B------:R-:W-:Y:S01]  /*57a0*/  FMUL.FTZ R133, R132, R152 ;  /* 0x0000009884857220 */ /* 0x000fe20000410000 */
[----:B------:R-:W-:-:S03]  /*57b0*/  @P5 HADD2.F32 R134, -RZ, R192.H0_H0 ;  /* 0x200000c0ff865230 */ /* 0x000fc60000004100 */
[----:B------:R-:W-:-:S04]  /*57c0*/  FMUL.FTZ R133, R133, UR13 ;  /* 0x0000000d85857c20 */ /* 0x000fc80008410000 */
[-C--:B------:R-:W-:Y:S01]  /*57d0*/  FMUL.FTZ R136, R136, R133.reuse ;  /* 0x0000008588887220 */ /* 0x080fe20000410000 */
[----:B------:R-:W-:Y:S01]  /*57e0*/  @P5 FMUL.FTZ R140, R134, R133 ;  /* 0x00000085868c5220 */ /* 0x000fe20000410000 */
[----:B------:R-:W-:-:S03]  /*57f0*/  FFMA.FTZ R133, R156, R145, R144 ;  /* 0x000000919c857223 */ /* 0x000fc60000010090 */
[----:B------:R-:W-:Y:S01]  /*5800*/  FSEL R149, R136, RZ, P5 ;  /* 0x000000ff88957208 */ /* 0x000fe20002800000 */
[----:B------:R-:W-:Y:S01]  /*5810*/  FADD.FTZ R134, R154, -R133 ;  /* 0x800000859a867221 */ /* 0x000fe20000010000 */
[----:B------:R-:W-:-:S03]  /*5820*/  LOP3.LUT P5, RZ, R0, 0xff00, RZ, 0xc0, !PT ;  /* 0x0000ff0000ff7812 */ /* 0x000fc600078ac0ff */
[----:B------:R-:W-:-:S04]  /*5830*/  FFMA.FTZ R133, R35, R134, R57 ;  /* 0x0000008623857223 */ /* 0x000fc80000010039 */
        /* <DEDUP_REMOVED lines=9> */
[----:B------:R-:W-:-:S04]  /*58d0*/  FFMA.FTZ R134, R35, R134, R58 ;  /* 0x0000008623867223 */ /* 0x000fc8000001003a */
[----:B------:R-:W-:-:S04]  /*58e0*/  FMUL.FTZ R135, R134, R152 ;  /* 0x0000009886877220 */ /* 0x000fc80000410000 */
[----:B------:R-:W-:Y:S01]  /*58f0*/  FMUL.FTZ R135, R135, UR13 ;  /* 0x0000000d87877c20 */ /* 0x000fe20008410000 */
[----:B------:R-:W-:-:S03]  /*5900*/  @P5 HADD2.F32 R148, -RZ, R193.H0_H0 ;  /* 0x200000c1ff945230 */ /* 0x000fc60000004100 */
[-C--:B------:R-:W-:Y:S02]  /*5910*/  FMUL.FTZ R138, R138, R135.reuse ;  /* 0x000000878a8a7220 */ /* 0x080fe40000410000 */
        /* <DEDUP_REMOVED lines=8> */
[----:B------:R-:W-:-:S04]  /*59a0*/  FFMA.FTZ R135, R35, R138, R59 ;  /* 0x0000008a23877223 */ /* 0x000fc8000001003b */
[----:B------:R-:W-:Y:S02]  /*59b0*/  FMUL.FTZ R138, R135, R152 ;  /* 0x00000098878a7220 */ /* 0x000fe40000410000 */
[----:B------:R-:W-:Y:S02]  /*59c0*/  @P5 HADD2.F32 R151, -RZ, R193.H1_H1 ;  /* 0x300000c1ff975230 */ /* 0x000fe40000004100 */
[----:B------:R-:W-:-:S04]  /*59d0*/  FMUL.FTZ R138, R138, UR13 ;  /* 0x0000000d8a8a7c20 */ /* 0x000fc80008410000 */
[-C--:B------:R-:W-:Y:S01]  /*59e0*/  FMUL.FTZ R139, R139, R138.reuse ;  /* 0x0000008a8b8b7220 */ /* 0x080fe20000410000 */
[----:B------:R-:W-:-:S04]  /*59f0*/  @P5 FMUL.FTZ R143, R151, R138 ;  /* 0x0000008a978f5220 */ /* 0x000fc80000410000 */
[----:B------:R-:W-:-:S05]  /*5a00*/  FSEL R150, R139, RZ, P5 ;  /* 0x000000ff8b967208 */ /* 0x000fca0002800000 */
[----:B------:R-:W-:-:S07]  /*5a10*/  FADD.FTZ R83, R83, R150 ;  /* 0x0000009653537221 */ /* 0x000fce0000010000 */
.L_x_9196:
[----:B------:R-:W-:Y:S05]  /*5a20*/  BSYNC.RECONVERGENT B2 ;  /* 0x0000000000027941 */ /* 0x000fea0003800200 */
.L_x_9194:
[----:B------:R-:W-:-:S04]  /*5a30*/  ISETP.NE.U32.AND P5, PT, R146, RZ, PT ;  /* 0x000000ff9200720c */ /* 0x000fc80003fa5070 */
[----:B------:R-:W-:-:S13]  /*5a40*/  ISETP.NE.AND.EX P5, PT, R147, RZ, PT, P5 ;  /* 0x000000ff9300720c */ /* 0x000fda0003fa5350 */
        /* <DEDUP_REMOVED lines=9> */
.L_x_9193:
[----:B------:R-:W-:Y:S05]  /*5ae0*/  BSYNC.RECONVERGENT B1 ;  /* 0x0000000000017941 */ /* 0x000fea0003800200 */
.L_x_9192:
        /* <DEDUP_REMOVED lines=15> */
[----:B-----5:R-:W-:-:S04]  /*5be0*/  FFMA.FTZ R132, R35, R132, R52 ;  /* 0x0000008423847223 */ /* 0x020fc80000010034 */
[----:B------:R-:W-:Y:S01]  /*5bf0*/  FMUL.FTZ R133, R132, R152 ;  /* 0x0000009884857220 */ /* 0x000fe20000410000 */
[----:B------:R-:W-:-:S03]  /*5c00*/  @P6 HADD2.F32 R134, -RZ, R194.H0_H0 ;  /* 0x200000c2ff866230 */ /* 0x000fc60000004100 */
[----:B------:R-:W-:-:S04]  /*5c10*/  FMUL.FTZ R133, R133, UR13 ;  /* 0x0000000d85857c20 */ /* 0x000fc80008410000 */
[-C--:B------:R-:W-:Y:S01]  /*5c20*/  @P6 FMUL.FTZ R140, R134, R133.reuse ;  /* 0x00000085868c6220 */ /* 0x080fe20000410000 */
[----:B------:R-:W-:Y:S01]  /*5c30*/  FMUL.FTZ R136, R136, R133 ;  /* 0x0000008588887220 */ /* 0x000fe20000410000 */
[----:B------:R-:W-:-:S04]  /*5c40*/  FFMA.FTZ R134, R12, R145, R144 ;  /* 0x000000910c867223 */ /* 0x000fc80000010090 */
[----:B------:R-:W-:Y:S01]  /*5c50*/  FADD.FTZ R134, R11, -R134 ;  /* 0x800000860b867221 */ /* 0x000fe20000010000 */
[----:B------:R-:W-:Y:S01]  /*5c60*/  FSEL R133, R136, RZ, P6 ;  /* 0x000000ff88857208 */ /* 0x000fe20003000000 */
[----:B------:R-:W-:Y:S01]  /*5c70*/  FFMA.FTZ R136, R163, R145, R144 ;  /* 0x00000091a3887223 */ /* 0x000fe20000010090 */
[----:B------:R-:W-:Y:S01]  /*5c80*/  LOP3.LUT P6, RZ, R8, 0xff00, RZ, 0xc0, !PT ;  /* 0x0000ff0008ff7812 */ /* 0x000fe200078cc0ff */
[----:B------:R-:W-:Y:S02]  /*5c90*/  FFMA.FTZ R147, R35, R134, R53 ;  /* 0x0000008623937223 */ /* 0x000fe40000010035 */
        /* <DEDUP_REMOVED lines=9> */
[----:B------:R-:W-:Y:S01]  /*5d30*/  FFMA.FTZ R137, R35, R136, R54 ;  /* 0x0000008823897223 */ /* 0x000fe20000010036 */
        /* <DEDUP_REMOVED lines=11> */
[----:B------:R-:W-:Y:S01]  /*5df0*/  FFMA.FTZ R149, R35, R136, R55 ;  /* 0x0000008823957223 */ /* 0x000fe20000010037 */
        /* <DEDUP_REMOVED lines=15> */
.L_x_9200:
[----:B------:R-:W-:Y:S01]  /*5ef0*/  FFMA.FTZ R141, R9, R145, R144 ;  /* 0x00000091098d7223 */ /* 0x000fe20000010090 */
[----:B------:R-:W-:Y:S01]  /*5f00*/  LOP3.LUT P6, RZ, R8, 0xff, RZ, 0xc0, !PT ;  /* 0x000000ff08ff7812 */ /* 0x000fe200078cc0ff */
[----:B------:R-:W-:Y:S02]  /*5f10*/  HFMA2 R140, -RZ, RZ, 0, 0 ;  /* 0x00000000ff8c7431 */ /* 0x000fe400000001ff */
[----:B------:R-:W-:-:S04]  /*5f20*/  FADD.FTZ R141, R10, -R141 ;  /* 0x8000008d0a8d7221 */ /* 0x000fc80000010000 */
[----:B-----5:R-:W-:-:S04]  /*5f30*/  FFMA.FTZ R141, R35, R141, R52 ;  /* 0x0000008d238d7223 */ /* 0x020fc80000010034 */
[----:B------:R-:W-:Y:S02]  /*5f40*/  FMUL.FTZ R141, R141, R152 ;  /* 0x000000988d8d7220 */ /* 0x000fe40000410000 */
[----:B------:R-:W-:Y:S02]  /*5f50*/  @P6 HADD2.F32 R142, -RZ, R194.H0_H0 ;  /* 0x200000c2ff8e6230 */ /* 0x000fe40000004100 */
[----:B------:R-:W-:-:S04]  /*5f60*/  FMUL.FTZ R141, R141, UR13 ;  /* 0x0000000d8d8d7c20 */ /* 0x000fc80008410000 */
[-C--:B------:R-:W-:Y:S01]  /*5f70*/  FMUL.FTZ R136, R136, R141.reuse ;  /* 0x0000008d88887220 */ /* 0x080fe20000410000 */
[----:B------:R-:W-:Y:S01]  /*5f80*/  @P6 FMUL.FTZ R140, R142, R141 ;  /* 0x0000008d8e8c6220 */ /* 0x000fe20000410000 */
[----:B------:R-:W-:-:S03]  /*5f90*/  HFMA2 R142, -RZ, RZ, 0, 0 ;  /* 0x00000000ff8e7431 */ /* 0x000fc600000001ff */
[----:B------:R-:W-:Y:S01]  /*5fa0*/  FSEL R147, R136, RZ, P6 ;  /* 0x000000ff88937208 */ /* 0x000fe20003000000 */
[----:B------:R-:W-:Y:S01]  /*5fb0*/  FFMA.FTZ R136, R12, R145, R144 ;  /* 0x000000910c887223 */ /* 0x000fe20000010090 */
[----:B------:R-:W-:-:S03]  /*5fc0*/  LOP3.LUT P6, RZ, R8, 0xff00, RZ, 0xc0, !PT ;  /* 0x0000ff0008ff7812 */ /* 0x000fc600078cc0ff */
[----:B------:R-:W-:Y:S01]  /*5fd0*/  FADD.FTZ R136, R11, -R136 ;  /* 0x800000880b887221 */ /* 0x000fe20000010000 */
[----:B------:R-:W-:-:S03]  /*5fe0*/  FADD.FTZ R146, R76, R147 ;  /* 0x000000934c927221 */ /* 0x000fc60000010000 */
[----:B------:R-:W-:-:S04]  /*5ff0*/  FFMA.FTZ R141, R35, R136, R53 ;  /* 0x00000088238d7223 */ /* 0x000fc80000010035 */
[----:B------:R-:W-:Y:S01]  /*6000*/  FMUL.FTZ R136, R141, R152 ;  /* 0x000000988d887220 */ /* 0x000fe20000410000 */
[----:B------:R-:W-:Y:S01]  /*6010*/  MOV R141, RZ ;  /* 0x000000ff008d7202 */ /* 0x000fe20000000f00 */
[----:B------:R-:W-:Y:S02]  /*6020*/  @P6 HADD2.F32 R143, -RZ, R194.H1_H1 ;  /* 0x300000c2ff8f6230 */ /* 0x000fe40000004100 */
        /* <DEDUP_REMOVED lines=8> */
[----:B------:R-:W-:Y:S01]  /*60b0*/  FFMA.FTZ R137, R35, R136, R54 ;  /* 0x0000008823897223 */ /* 0x000fe20000010036 */
        /* <DEDUP_REMOVED lines=9> */
[----:B------:R-:W-:Y:S02]  /*6150*/  FFMA.FTZ R143, R35, R136, R55 ;  /* 0x00000088238f7223 */ /* 0x000fe40000010037 */
        /* <DEDUP_REMOVED lines=9> */
.L_x_9201:
[----:B------:R-:W-:Y:S05]  /*61f0*/  BSYNC.RECONVERGENT B2 ;  /* 0x0000000000027941 */ /* 0x000fea0003800200 */
.L_x_9199:
        /* <DEDUP_REMOVED lines=9> */
.L_x_9198:
[----:B------:R-:W-:Y:S05]  /*6290*/  BSYNC.RECONVERGENT B1 ;  /* 0x0000000000017941 */ /* 0x000fea0003800200 */
.L_x_9197:
        /* <DEDUP_REMOVED lines=24> */
[----:B------:R-:W-:Y:S01]  /*6420*/  FFMA.FTZ R147, R35, R134, R49 ;  /* 0x0000008623937223 */ /* 0x000fe20000010031 */
        /* <DEDUP_REMOVED lines=12> */
[----:B------:R-:W-:-:S04]  /*64f0*/  FFMA.FTZ R137, R35, R135, R50 ;  /* 0x0000008723897223 */ /* 0x000fc80000010032 */
        /* <DEDUP_REMOVED lines=9> */
[----:B------:R-:W-:Y:S01]  /*6590*/  FFMA.FTZ R149, R35, R136, R51 ;  /* 0x0000008823957223 */ /* 0x000fe20000010033 */
        /* <DEDUP_REMOVED lines=15> */
.L_x_9205:
        /* <DEDUP_REMOVED lines=22> */
[----:B------:R-:W-:-:S04]  /*67f0*/  @P6 FMUL.FTZ R141, R143, R136 ;  /* 0x000000888f8d6220 */ /* 0x000fc80000410000 */
[----:B------:R-:W-:Y:S01]  /*6800*/  FSEL R148, R137, RZ, P6 ;  /* 0x000000ff89947208 */ /* 0x000fe20003000000 */
[----:B------:R-:W-:Y:S01]  /*6810*/  FFMA.FTZ R137, R157, R145, R144 ;  /* 0x000000919d897223 */ /* 0x000fe20000010090 */
[----:B------:R-:W-:-:S03]  /*6820*/  LOP3.LUT P6, RZ, R13, 0xff0000, RZ, 0xc0, !PT ;  /* 0x00ff00000dff7812 */ /* 0x000fc600078cc0ff */
[----:B------:R-:W-:Y:S01]  /*6830*/  FADD.FTZ R137, R164, -R137 ;  /* 0x80000089a4897221 */ /* 0x000fe20000010000 */
[----:B------:R-:W-:-:S03]  /*6840*/  FADD.FTZ R148, R73, R148 ;  /* 0x0000009449947221 */ /* 0x000fc60000010000 */
[----:B------:R-:W-:-:S04]  /*6850*/  FFMA.FTZ R137, R35, R137, R50 ;  /* 0x0000008923897223 */ /* 0x000fc80000010032 */
        /* <DEDUP_REMOVED lines=19> */
.L_x_9206:
[----:B------:R-:W-:Y:S05]  /*6990*/  BSYNC.RECONVERGENT B2 ;  /* 0x0000000000027941 */ /* 0x000fea0003800200 */
.L_x_9204:
        /* <DEDUP_REMOVED lines=9> */
.L_x_9203:
[----:B------:R-:W-:Y:S05]  /*6a30*/  BSYNC.RECONVERGENT B1 ;  /* 0x0000000000017941 */ /* 0x000fea0003800200 */
.L_x_9202:
        /* <DEDUP_REMOVED lines=63> */
.L_x_9210:
        /* <DEDUP_REMOVED lines=48> */
.L_x_9211:
[----:B------:R-:W-:Y:S05]  /*7130*/  BSYNC.RECONVERGENT B2 ;  /* 0x0000000000027941 */ /* 0x000fea0003800200 */
.L_x_9209:
        /* <DEDUP_REMOVED lines=9> */
.L_x_9208:
[----:B------:R-:W-:Y:S05]  /*71d0*/  BSYNC.RECONVERGENT B1 ;  /* 0x0000000000017941 */ /* 0x000fea0003800200 */
.L_x_9207:
        /* <DEDUP_REMOVED lines=63> */
.L_x_9215:
        /* <DEDUP_REMOVED lines=48> */
.L_x_9216:
[----:B------:R-:W-:Y:S05]  /*78d0*/  BSYNC.RECONVERGENT B2 ;  /* 0x0000000000027941 */ /* 0x000fea0003800200 */
.L_x_9214:
        /* <DEDUP_REMOVED lines=9> */
.L_x_9213:
[----:B------:R-:W-:Y:S05]  /*7970*/  BSYNC.RECONVERGENT B1 ;  /* 0x0000000000017941 */ /* 0x000fea0003800200 */
.L_x_9212:
        /* <DEDUP_REMOVED lines=36> */
[----:B------:R-:W-:-:S04]  /*7bc0*/  FFMA.FTZ R134, R35, R135, R38 ;  /* 0x0000008723867223 */ /* 0x000fc80000010026 */
[----:B------:R-:W-:-:S04]  /*7bd0*/  FMUL.FTZ R135, R134, R152 ;  /* 0x0000009886877220 */ /* 0x000fc80000410000 */
[----:B------:R-:W-:Y:S02]  /*7be0*/  @P6 HADD2.F32 R146, -RZ, R203.H0_H0 ;  /* 0x200000cbff926230 */ /* 0x000fe40000004100 */
[----:B------:R-:W-:-:S04]  /*7bf0*/  FMUL.FTZ R135, R135, UR13 ;  /* 0x0000000d87877c20 */ /* 0x000fc80008410000 */
[-C--:B------:R-:W-:Y:S01]  /*7c00*/  FMUL.FTZ R138, R138, R135.reuse ;  /* 0x000000878a8a7220 */ /* 0x080fe20000410000 */
[----:B------:R-:W-:Y:S01]  /*7c10*/  @P6 FMUL.FTZ R142, R146, R135 ;  /* 0x00000087928e6220 */ /* 0x000fe20000410000 */
[----:B------:R-:W-:Y:S01]  /*7c20*/  FFMA.FTZ R135, R35, R144, R39 ;  /* 0x0000009023877223 */ /* 0x000fe20000010027 */
        /* <DEDUP_REMOVED lines=15> */
.L_x_9218:
        /* <DEDUP_REMOVED lines=9> */
[----:B------:R-:W-:-:S04]  /*7db0*/  @P6 FMUL.FTZ R140, R142, R141 ;  /* 0x0000008d8e8c6220 */ /* 0x000fc80000410000 */
[----:B------:R-:W-:Y:S01]  /*7dc0*/  FSEL R147, R136, RZ, P6 ;  /* 0x000000ff88937208 */ /* 0x000fe20003000000 */
[----:B------:R-:W-:Y:S01]  /*7dd0*/  FFMA.FTZ R136, R34, R145, R144 ;  /* 0x0000009122887223 */ /* 0x000fe20000010090 */
[----:B------:R-:W-:-:S03]  /*7de0*/  LOP3.LUT P6, RZ, R30, 0xff00, RZ, 0xc0, !PT ;  /* 0x0000ff001eff7812 */ /* 0x000fc600078cc0ff */
[----:B------:R-:W-:-:S04]  /*7df0*/  FADD.FTZ R136, R33, -R136 ;  /* 0x8000008821887221 */ /* 0x000fc80000010000 */
[----:B------:R-:W-:-:S04]  /*7e00*/  FFMA.FTZ R141, R35, R136, R37 ;  /* 0x00000088238d7223 */ /* 0x000fc80000010025 */
[----:B------:R-:W-:Y:S01]  /*7e10*/  FMUL.FTZ R136, R141, R152 ;  /* 0x000000988d887220 */ /* 0x000fe20000410000 */
[----:B------:R-:W-:Y:S01]  /*7e20*/  MOV R141, RZ ;  /* 0x000000ff008d7202 */ /* 0x000fe20000000f00 */
[----:B------:R-:W-:Y:S02]  /*7e30*/  @P6 HADD2.F32 R143, -RZ, R202.H1_H1 ;  /* 0x300000caff8f6230 */ /* 0x000fe40000004100 */
[----:B------:R-:W-:-:S04]  /*7e40*/  FMUL.FTZ R136, R136, UR13 ;  /* 0x0000000d88887c20 */ /* 0x000fc80008410000 */
[-C--:B------:R-:W-:Y:S01]  /*7e50*/  FMUL.FTZ R137, R137, R136.reuse ;  /* 0x0000008889897220 */ /* 0x080fe20000410000 */
        /* <DEDUP_REMOVED lines=8> */
[C---:B------:R-:W-:Y:S02]  /*7ee0*/  FFMA.FTZ R137, R35.reuse, R137, R38 ;  /* 0x0000008923897223 */ /* 0x040fe40000010026 */
[----:B------:R-:W-:Y:S01]  /*7ef0*/  FFMA.FTZ R35, R35, R144, R39 ;  /* 0x0000009023237223 */ /* 0x000fe20000010027 */
[----:B------:R-:W-:Y:S01]  /*7f00*/  FADD.FTZ R144, R61, R146 ;  /* 0x000000923d907221 */ /* 0x000fe20000010000 */
[----:B------:R-:W-:-:S02]  /*7f10*/  FMUL.FTZ R137, R137, R152 ;  /* 0x0000009889897220 */ /* 0x000fc40000410000 */
[----:B------:R-:W-:Y:S02]  /*7f20*/  @P6 HADD2.F32 R136, -RZ, R203.H0_H0 ;  /* 0x200000cbff886230 */ /* 0x000fe40000004100 */
[----:B------:R-:W-:Y:S01]  /*7f30*/  FMUL.FTZ R35, R35, R152 ;  /* 0x0000009823237220 */ /* 0x000fe20000410000 */
[----:B------:R-:W-:-:S04]  /*7f40*/  FMUL.FTZ R137, R137, UR13 ;  /* 0x0000000d89897c20 */ /* 0x000fc80008410000 */
[-C--:B------:R-:W-:Y:S01]  /*7f50*/  FMUL.FTZ R138, R138, R137.reuse ;  /* 0x000000898a8a7220 */ /* 0x080fe20000410000 */
        /* <DEDUP_REMOVED lines=11> */
.L_x_9219:
[----:B------:R-:W-:Y:S05]  /*8010*/  BSYNC.RECONVERGENT B1 ;  /* 0x0000000000017941 */ /* 0x000fea0003800200 */
.L_x_9217:
[----:B------:R-:W0:Y:S02]  /*8020*/  @P5 LDC.64 R60, c[0x0][0x478] ;  /* 0x00011e00ff3c5b82 */ /* 0x000e240000000a00 */
[----:B0-----:R-:W-:-:S06]  /*8030*/  @P5 IMAD.WIDE.U32 R136, R7, 0x10, R60 ;  /* 0x0000001007885825 */ /* 0x001fcc00078e003c */
[----:B------:R-:W0:Y:S01]  /*8040*/  LDC.64 R60, c[0x0][0x468] ;  /* 0x00011a00ff3c7b82 */ /* 0x000e220000000a00 */
[----:B------:R1:W-:Y:S01]  /*8050*/  @P5 STG.E.128 desc[UR8][R136.64], R132 ;  /* 0x0000008488005986 */ /* 0x0003e2000c101d08 */
[----:B0-----:R-:W-:Y:S01]  /*8060*/  IMAD.WIDE.U32 R138, R7, 0x10, R60 ;  /* 0x00000010078a7825 */ /* 0x001fe200078e003c */
[----:B------:R-:W-:Y:S02]  /*8070*/  MOV R60, R35 ;  /* 0x00000023003c7202 */ /* 0x000fe40000000f00 */
[----:B------:R-:W-:Y:S02]  /*8080*/  MOV R61, R144 ;  /* 0x00000090003d7202 */ /* 0x000fe40000000f00 */
[----:B------:R1:W-:Y:S05]  /*8090*/  STG.E.128 desc[UR8][R138.64], R140 ;  /* 0x0000008c8a007986 */ /* 0x0003ea000c101d08 */
.L_x_9188:
[----:B------:R-:W-:Y:S05]  /*80a0*/  BSYNC.RECONVERGENT B0 ;  /* 0x0000000000007941 */ /* 0x000fea0003800200 */
.L_x_9161:
[----:B-1234-:R-:W0:Y:S01]  /*80b0*/  LDC.64 R136, c[0x0][0x380] ;  /* 0x0000e000ff887b82 */ /* 0x01ee220000000a00 */
[----:B------:R-:W-:Y:S01]  /*80c0*/  UPLOP3.LUT UP1, UPT, UPT, UPT, UP1, 0x40, 0x4 ;  /* 0x000000000004789c */ /* 0x000fe20003f2e810 */
[----:B0-----:R-:W-:-:S04]  /*80d0*/  IADD3 R6, PT, PT, R6, R136, RZ ;  /* 0x0000008806067210 */ /* 0x001fc80007ffe0ff */
[----:B------:R-:W-:-:S13]  /*80e0*/  ISETP.GE.AND P5, PT, R6, R137, PT ;  /* 0x000000890600720c */ /* 0x000fda0003fa6270 */
[----:B------:R-:W-:Y:S05]  /*80f0*/  @!P5 BRA `(.L_x_9220) ;  /* 0xffffff8c0024d947 */ /* 0x000fea000383ffff */
.L_x_9146:
[----:B------:R-:W0:Y:S01]  /*8100*/  S2UR UR4, SR_CTAID.X ;  /* 0x00000000000479c3 */ /* 0x000e220000002500 */
[----:B------:R-:W-:Y:S01]  /*8110*/  BSSY.RECONVERGENT B0, `(.L_x_9221) ;  /* 0x000000e000007945 */ /* 0x000fe20003800200 */
[----:B0-----:R-:W-:-:S05]  /*8120*/  IMAD R3, R3, UR4, RZ ;  /* 0x0000000403037c24 */ /* 0x001fca000f8e02ff */
[----:B-----5:R-:W-:Y:S01]  /*8130*/  LEA.HI R9, R3, R2, RZ, 0x1e ;  /* 0x0000000203097211 */ /* 0x020fe200078ff0ff */
[----:B------:R-:W-:Y:S06]  /*8140*/  @!P0 BRA `(.L_x_9222) ;  /* 0x0000000000288947 */ /* 0x000fec0003800000 */
[----:B------:R-:W0:Y:S08]  /*8150*/  LDC.64 R2, c[0x0][0x440] ;  /* 0x00011000ff027b82 */ /* 0x000e300000000a00 */
        /* <DEDUP_REMOVED lines=9> */
.L_x_9222:
[----:B------:R-:W-:Y:S05]  /*81f0*/  BSYNC.RECONVERGENT B0 ;  /* 0x0000000000007941 */ /* 0x000fea0003800200 */
.L_x_9221:
[----:B------:R-:W-:Y:S04]  /*8200*/  BSSY.RECONVERGENT B0, `(.L_x_9223) ;  /* 0x000000c000007945 */ /* 0x000fe80003800200 */
[----:B------:R-:W-:Y:S05]  /*8210*/  @!P1 BRA `(.L_x_9224) ;  /* 0x0000000000289947 */ /* 0x000fea0003800000 */
[----:B0-----:R-:W0:Y:S08]  /*8220*/  LDC.64 R2, c[0x0][0x440] ;  /* 0x00011000ff027b82 */ /* 0x001e300000000a00 */
        /* <DEDUP_REMOVED lines=9> */
.L_x_9224:
[----:B------:R-:W-:Y:S05]  /*82c0*/  BSYNC.RECONVERGENT B0 ;  /* 0x0000000000007941 */ /* 0x000fea0003800200 */
.L_x_9223:
[----:B------:R-:W-:Y:S04]  /*82d0*/  BSSY.RECONVERGENT B0, `(.L_x_9225) ;  /* 0x000000c000007945 */ /* 0x000fe80003800200 */
[----:B------:R-:W-:Y:S05]  /*82e0*/  @!P2 BRA `(.L_x_9226) ;  /* 0x000000000028a947 */ /* 0x000fea0003800000 */
[----:B0--3--:R-:W0:Y:S08]  /*82f0*/  LDC.64 R2, c[0x0][0x440] ;  /* 0x00011000ff027b82 */ /* 0x009e300000000a00 */
        /* <DEDUP_REMOVED lines=9> */
.L_x_9226:
[----:B------:R-:W-:Y:S05]  /*8390*/  BSYNC.RECONVERGENT B0 ;  /* 0x0000000000007941 */ /* 0x000fea0003800200 */
.L_x_9225:
[----:B------:R-:W-:Y:S04]  /*83a0*/  BSSY.RECONVERGENT B0, `(.L_x_9227) ;  /* 0x000000c000007945 */ /* 0x000fe80003800200 */
[----:B------:R-:W-:Y:S05]  /*83b0*/  @!P3 BRA `(.L_x_9228) ;  /* 0x000000000028b947 */ /* 0x000fea0003800000 */
[----:B0--34-:R-:W0:Y:S08]  /*83c0*/  LDC.64 R2, c[0x0][0x440] ;  /* 0x00011000ff027b82 */ /* 0x019e300000000a00 */
        /* <DEDUP_REMOVED lines=9> */
.L_x_9228:
[----:B------:R-:W-:Y:S05]  /*8460*/  BSYNC.RECONVERGENT B0 ;  /* 0x0000000000007941 */ /* 0x000fea0003800200 */
.L_x_9227:
        /* <DEDUP_REMOVED lines=12> */
.L_x_9230:
[----:B------:R-:W-:Y:S05]  /*8530*/  BSYNC.RECONVERGENT B0 ;  /* 0x0000000000007941 */ /* 0x000fea0003800200 */
.L_x_9229:
[----:B------:R-:W-:-:S13]  /*8540*/  ISETP.NE.AND P0, PT, R179, RZ, PT ;  /* 0x000000ffb300720c */ /* 0x000fda0003f05270 */
[----:B------:R-:W-:Y:S05]  /*8550*/  @!P0 EXIT ;  /* 0x000000000000894d */ /* 0x000fea0003800000 */
[----:B0--34-:R-:W0:Y:S08]  /*8560*/  LDC.64 R2, c[0x0][0x440] ;  /* 0x00011000ff027b82 */ /* 0x019e300000000a00 */
        /* <DEDUP_REMOVED lines=9> */
.L_x_9231:
        /* <DEDUP_REMOVED lines=16> */
.L_x_10828:


//--------------------- .text._ZN10layer_norm13ln_bwd_kernelINS_13Kernel_traitsI6__halfffffjLj6144ELj1ELj1ELj8ELj16ENS_18Kernel_traits_baseILj6144ES2_ffffjLj256EEEEELb1ELb1ELb0ELb1EEEvNS_9BwdParamsE --------------------------
	.section	.text._ZN10layer_norm13ln_bwd_kernelINS_13Kernel_traitsI6__halfffffjLj6144ELj1ELj1ELj8ELj16ENS_18Kernel_traits_baseILj6144ES2_ffffjLj256EEEEELb1ELb1ELb0ELb1EEEvNS_9BwdParamsE,"ax",@progbits
	.align	128
        .global         _ZN10layer_norm13ln_bwd_kernelINS_13Kernel_traitsI6__halfffffjLj6144ELj1ELj1ELj8ELj16ENS_18Kernel_traits_baseILj6144ES2_ffffjLj256EEEEELb1ELb1ELb0ELb1EEEvNS_9BwdParamsE
        .type           _ZN10layer_norm13ln_bwd_kernelINS_13Kernel_traitsI6__halfffffjLj6144ELj1ELj1ELj8ELj16ENS_18Kernel_traits_baseILj6144ES2_ffffjLj256EEEEELb1ELb1ELb0ELb1EEEvNS_9BwdParamsE,@function
        .size           _ZN10layer_norm13ln_bwd_kernelINS_13Kernel_traitsI6__halfffffjLj6144ELj1ELj1ELj8ELj16ENS_18Kernel_traits_baseILj6144ES2_ffffjLj256EEEEELb1ELb1ELb0ELb1EEEvNS_9BwdParamsE,(.L_x_10829 - _ZN10layer_norm13ln_bwd_kernelINS_13Kernel_traitsI6__halfffffjLj6144ELj1ELj1ELj8ELj16ENS_18Kernel_traits_baseILj6144ES2_ffffjLj256EEEEELb1ELb1ELb0ELb1EEEvNS_9BwdParamsE)
        .other          _ZN10layer_norm13ln_bwd_kernelINS_13Kernel_traitsI6__halfffffjLj6144ELj1ELj1ELj8ELj16ENS_18Kernel_traits_baseILj6144ES2_ffffjLj256EEEEELb1ELb1ELb0ELb1EEEvNS_9BwdParamsE,@"STO_CUDA_ENTRY STV_DEFAULT"
_ZN10layer_norm13ln_bwd_kernelINS_13Kernel_traitsI6__halfffffjLj6144ELj1ELj1ELj8ELj16ENS_18Kernel_traits_baseILj6144ES2_ffffjLj256EEEEELb1ELb1ELb0ELb1EEEvNS_9BwdParamsE:
.text._ZN10layer_norm13ln_bwd_kernelINS_13Kernel_traitsI6__halfffffjLj6144ELj1ELj1ELj8ELj16ENS_18Kernel_traits_baseILj6144ES2_ffffjLj256EEEEELb1ELb1ELb0ELb1EEEvNS_9BwdParamsE:
        /* <DEDUP_REMOVED lines=46> */
[----:B------:R-:W-:-:S02]  /*02e0*/  PLOP3.LUT P2, PT, PT, PT, PT, 0x8, 0x80 ;  /* 0x000000000080781c */ /* 0x000fc40003f4e170 */
[----:B------:R-:W-:Y:S02]  /*02f0*/  CS2R R158, SRZ ;  /* 0x00000000009e7805 */ /* 0x000fe4000001ff00 */
[----:B------:R-:W-:Y:S02]  /*0300*/  MOV R187, UR5 ;  /* 0x0000000500bb7c02 */ /* 0x000fe40008000f00 */
[----:B------:R-:W-:Y:S02]  /*0310*/  CS2R R156, SRZ ;  /* 0x00000000009c7805 */ /* 0x000fe4000001ff00 */
[----:B------:R-:W-:Y:S02]  /*0320*/  MOV R160, RZ ;  /* 0x000000ff00a07202 */ /* 0x000fe40000000f00 */
        /* <DEDUP_REMOVED lines=33> */
[----:B------:R-:W-:Y:S01]  /*0540*/  CS2R R138, SRZ ;  /* 0x00000000008a7805 */ /* 0x000fe2000001ff00 */
[----:B------:R-:W0:Y:S01]  /*0550*/  LDCU UR4, c[0x0][0x408] ;  /* 0x00008100ff0477ac */ /* 0x000e220008000800 */
[----:B------:R-:W5:Y:S01]  /*0560*/  LDG.E.64 R10, desc[UR6][R2.64+0x1800] ;  /* 0x00180006020a7981 */ /* 0x000f62000c1e1b00 */
[----:B------:R-:W1:Y:S03]  /*0570*/  LDCU UR9, c[0x0][0x388] ;  /* 0x00007100ff0977ac */ /* 0x000e660008000800 */
[----:B------:R-:W5:Y:S01]  /*0580*/  LDG.E.64 R12, desc[UR6][R2.64+0x1000] ;  /* 0x00100006020c7981 */ /* 0x000f62000c1e1b00 */
[----:B------:R-:W0:Y:S03]  /*0590*/  LDCU.U8 UR8, c[0x0][0x410] ;  /* 0x00008200ff0877ac */ /* 0x000e260008000000 */
[----:B------:R-:W5:Y:S01]  /*05a0*/  LDG.E.64 R14, desc[UR6][R2.64+0x800] ;  /* 0x00080006020e7981 */ /* 0x000f62000c1e1b00 */
[----:B------:R-:W0:Y:S03]  /*05b0*/  LDCU UR12, c[0x0][0x400] ;  /* 0x00008000ff0c77ac */ /* 0x000e260008000800 */
[----:B------:R1:W5:Y:S01]  /*05c0*/  LDG.E.64 R16, desc[UR6][R2.64] ;  /* 0x0000000602107981 */ /* 0x000362000c1e1b00 */
[----:B------:R-:W0:Y:S03]  /*05d0*/  LDCU.64 UR14, c[0x0][0x478] ;  /* 0x00008f00ff0e77ac */ /* 0x000e260008000a00 */
[----:B------:R0:W5:Y:S01]  /*05e0*/  LDG.E.64 R124, desc[UR6][R4.64] ;  /* 0x00000006047c7981 */ /* 0x000162000c1e1b00 */
[----:B---3--:R-:W-:Y:S01]  /*05f0*/  ISETP.NE.U32.AND P1, PT, R6, RZ, PT ;  /* 0x000000ff0600720c */ /* 0x008fe20003f25070 */
[----:B------:R-:W3:Y:S03]  /*0600*/  LDCU.64 UR10, c[0x0][0x438] ;  /* 0x00008700ff0a77ac */ /* 0x000ee60008000a00 */
[----:B------:R-:W-:-:S02]  /*0610*/  ISETP.NE.AND.EX P1, PT, R7, RZ, PT, P1 ;  /* 0x000000ff0700720c */ /* 0x000fc40003f25310 */
[----:B------:R-:W-:Y:S02]  /*0620*/  CS2R R6, SRZ ;  /* 0x0000000000067805 */ /* 0x000fe4000001ff00 */
[--C-:B----4-:R-:W-:Y:S02]  /*0630*/  SHF.R.U64 R244, R132, 0x10, R133.reuse ;  /* 0x0000001084f47819 */ /* 0x110fe40000001285 */
[----:B------:R-:W-:Y:S02]  /*0640*/  SHF.R.U32.HI R0, RZ, 0x10, R133 ;  /* 0x00000010ff007819 */ /* 0x000fe40000011685 */
[--C-:B--2---:R-:W-:Y:S02]  /*0650*/  SHF.R.U64 R245, R130, 0x10, R131.reuse ;  /* 0x0000001082f57819 */ /* 0x104fe40000001283 */
[----:B------:R-:W-:Y:S02]  /*0660*/  PRMT R244, R244, 0x5410, R0 ;  /* 0x00005410f4f47816 */ /* 0x000fe40000000000 */
[----:B-1----:R-:W-:-:S02]  /*0670*/  SHF.R.U32.HI R2, RZ, 0x10, R131 ;  /* 0x00000010ff027819 */ /* 0x002fc40000011683 */
[--C-:B-----5:R-:W-:Y:S02]  /*0680*/  SHF.R.U64 R246, R128, 0x10, R129.reuse ;  /* 0x0000001080f67819 */ /* 0x120fe40000001281 */
[----:B------:R-:W-:Y:S01]  /*0690*/  SHF.R.U32.HI R0, RZ, 0x10, R129 ;  /* 0x00000010ff007819 */ /* 0x000fe20000011681 */
[----:B------:R-:W-:Y:S01]  /*06a0*/  HADD2.F32 R164, -RZ, R163.H0_H0 ;  /* 0x200000a3ffa47230 */ /* 0x000fe20000004100 */
[----:B------:R-:W-:Y:S02]  /*06b0*/  PRMT R245, R245, 0x5410, R2 ;  /* 0x00005410f5f57816 */ /* 0x000fe40000000002 */
[----:B------:R-:W-:Y:S02]  /*06c0*/  SHF.R.U64 R165, R162, 0x10, R163 ;  /* 0x00000010a2a57819 */ /* 0x000fe400000012a3 */
[--C-:B------:R-:W-:Y:S02]  /*06d0*/  SHF.R.U64 R243, R134, 0x10, R135.reuse ;  /* 0x0000001086f37819 */ /* 0x100fe40000001287 */
[----:B0-----:R-:W-:-:S02]  /*06e0*/  SHF.R.U32.HI R4, RZ, 0x10, R135 ;  /* 0x00000010ff047819 */ /* 0x001fc40000011687 */
[----:B------:R-:W-:Y:S02]  /*06f0*/  PRMT R246, R246, 0x5410, R0 ;  /* 0x00005410f6f67816 */ /* 0x000fe40000000000 */
[--C-:B------:R-:W-:Y:S02]  /*0700*/  SHF.R.U64 R247, R126, 0x10, R127.reuse ;  /* 0x000000107ef77819 */ /* 0x100fe4000000127f */
[----:B------:R-:W-:Y:S02]  /*0710*/  SHF.R.U32.HI R2, RZ, 0x10, R127 ;  /* 0x00000010ff027819 */ /* 0x000fe4000001167f */
[----:B------:R-:W-:Y:S02]  /*0720*/  SHF.R.U32.HI R163, RZ, 0x10, R163 ;  /* 0x00000010ffa37819 */ /* 0x000fe400000116a3 */
[--C-:B------:R-:W-:Y:S02]  /*0730*/  SHF.R.U64 R169, R8, 0x10, R9.reuse ;  /* 0x0000001008a97819 */ /* 0x100fe40000001209 */
[----:B------:R-:W-:-:S02]  /*0740*/  SHF.R.U32.HI R167, RZ, 0x10, R9 ;  /* 0x00000010ffa77819 */ /* 0x000fc40000011609 */
[--C-:B------:R-:W-:Y:S02]  /*0750*/  SHF.R.U64 R173, R10, 0x10, R11.reuse ;  /* 0x000000100aad7819 */ /* 0x100fe4000000120b */
[----:B------:R-:W-:Y:S02]  /*0760*/  SHF.R.U32.HI R171, RZ, 0x10, R11 ;  /* 0x00000010ffab7819 */ /* 0x000fe4000001160b */
[--C-:B------:R-:W-:Y:S02]  /*0770*/  SHF.R.U64 R177, R12, 0x10, R13.reuse ;  /* 0x000000100cb17819 */ /* 0x100fe4000000120d */
[----:B------:R-:W-:Y:S02]  /*0780*/  SHF.R.U32.HI R175, RZ, 0x10, R13 ;  /* 0x00000010ffaf7819 */ /* 0x000fe4000001160d */
[--C-:B------:R-:W-:Y:S02]  /*0790*/  SHF.R.U64 R181, R14, 0x10, R15.reuse ;  /* 0x000000100eb57819 */ /* 0x100fe4000000120f */
[----:B------:R-:W-:-:S02]  /*07a0*/  SHF.R.U32.HI R179, RZ, 0x10, R15 ;  /* 0x00000010ffb37819 */ /* 0x000fc4000001160f */
[--C-:B------:R-:W-:Y:S02]  /*07b0*/  SHF.R.U64 R185, R16, 0x10, R17.reuse ;  /* 0x0000001010b97819 */ /* 0x100fe40000001211 */
[----:B------:R-:W-:Y:S01]  /*07c0*/  SHF.R.U32.HI R183, RZ, 0x10, R17 ;  /* 0x00000010ffb77819 */ /* 0x000fe20000011611 */
[----:B------:R-:W-:Y:S01]  /*07d0*/  HADD2.F32 R166, -RZ, R162.H0_H0 ;  /* 0x200000a2ffa67230 */ /* 0x000fe20000004100 */
[--C-:B------:R-:W-:Y:S02]  /*07e0*/  SHF.R.U64 R248, R124, 0x10, R125.reuse ;  /* 0x000000107cf87819 */ /* 0x100fe4000000127d */
[----:B------:R-:W-:Y:S01]  /*07f0*/  SHF.R.U32.HI R0, RZ, 0x10, R125 ;  /* 0x00000010ff007819 */ /* 0x000fe2000001167d */
[----:B------:R-:W-:Y:S01]  /*0800*/  HFMA2 R162, -RZ, RZ, 0, 0 ;  /* 0x00000000ffa27431 */ /* 0x000fe200000001ff */
[----:B------:R-:W-:Y:S01]  /*0810*/  PRMT R243, R243, 0x5410, R4 ;  /* 0x00005410f3f37816 */ /* 0x000fe20000000004 */
[----:B------:R-:W-:Y:S01]  /*0820*/  HADD2.F32 R170, -RZ, R8.H0_H0 ;  /* 0x20000008ffaa7230 */ /* 0x000fe20000004100 */
[----:B------:R-:W-:Y:S01]  /*0830*/  PRMT R247, R247, 0x5410, R2 ;  /* 0x00005410f7f77816 */ /* 0x000fe20000000002 */
[----:B------:R-:W-:Y:S01]  /*0840*/  HADD2.F32 R168, -RZ, R9.H0_H0 ;  /* 0x20000009ffa87230 */ /* 0x000fe20000004100 */
[----:B------:R-:W-:Y:S01]  /*0850*/  PRMT R248, R248, 0x5410, R0 ;  /* 0x00005410f8f87816 */ /* 0x000fe20000000000 */
[----:B------:R-:W-:Y:S01]  /*0860*/  HADD2.F32 R174, -RZ, R10.H0_H0 ;  /* 0x2000000affae7230 */ /* 0x000fe20000004100 */
[----:B------:R-:W-:Y:S01]  /*0870*/  CS2R R2, SRZ ;  /* 0x0000000000027805 */ /* 0x000fe2000001ff00 */
        /* <DEDUP_REMOVED lines=10> */
[----:B------:R-:W-:-:S02]  /*0920*/  HADD2.F32 R186, -RZ, R16.H0_H0 ;  /* 0x20000010ffba7230 */ /* 0x000fc40000004100 */
[----:B------:R-:W-:Y:S01]  /*0930*/  HADD2.F32 R184, -RZ, R17.H0_H0 ;  /* 0x20000011ffb87230 */ /* 0x000fe20000004100 */
        /* <DEDUP_REMOVED lines=12> */
[----:B---3--:R-:W-:-:S07]  /*0a00*/  HADD2.F32 R183, -RZ, R183.H0_H0 ;  /* 0x200000b7ffb77230 */ /* 0x008fce0000004100 */
.L_x_9271:
[----:B0-----:R-:W0:Y:S01]  /*0a10*/  S2R R0, SR_TID.X ;  /* 0x0000000000007919 */ /* 0x001e220000002100 */
        /* <DEDUP_REMOVED lines=8> */
[----:B------:R2:W4:Y:S01]  /*0aa0*/  LDG.E R190, desc[UR6][R72.64] ;  /* 0x0000000648be7981 */ /* 0x000522000c1e1900 */
[----:B0-----:R-:W-:-:S04]  /*0ab0*/  LEA.HI.SX32 R222, R75, R0, 0x1e ;  /* 0x000000004bde7211 */ /* 0x001fc800078ff2ff */
[C---:B------:R-:W-:Y:S01]  /*0ac0*/  IADD3 R192, PT, PT, R222.reuse, 0x300, RZ ;  /* 0x00000300dec07810 */ /* 0x040fe20007ffe0ff */
[----:B--2---:R-:W-:-:S04]  /*0ad0*/  IMAD.WIDE.U32 R72, R222, 0x10, R92 ;  /* 0x00000010de487825 */ /* 0x004fc800078e005c */
[--C-:B------:R-:W-:Y:S02]  /*0ae0*/  IMAD.WIDE.U32 R84, R192, 0x10, R92.reuse ;  /* 0x00000010c0547825 */ /* 0x100fe400078e005c */
[----:B------:R-:W2:Y:S04]  /*0af0*/  LDG.E.128 R72, desc[UR6][R72.64] ;  /* 0x0000000648487981 */ /* 0x000ea8000c1e1d00 */
[----:B------:R-:W2:Y:S01]  /*0b00*/  LDG.E.128 R84, desc[UR6][R84.64] ;  /* 0x0000000654547981 */ /* 0x000ea2000c1e1d00 */
[C---:B------:R-:W-:Y:S02]  /*0b10*/  IADD3 R189, PT, PT, R222.reuse, 0x400, RZ ;  /* 0x00000400debd7810 */ /* 0x040fe40007ffe0ff */
[C---:B------:R-:W-:Y:S02]  /*0b20*/  IADD3 R212, PT, PT, R222.reuse, 0x100, RZ ;  /* 0x00000100ded47810 */ /* 0x040fe40007ffe0ff */
[C---:B------:R-:W-:Y:S01]  /*0b30*/  IADD3 R202, PT, PT, R222.reuse, 0x200, RZ ;  /* 0x00000200deca7810 */ /* 0x040fe20007ffe0ff */
[----:B------:R-:W-:Y:S01]  /*0b40*/  IMAD.WIDE.U32 R88, R189, 0x10, R92 ;  /* 0x00000010bd587825 */ /* 0x000fe200078e005c */
[----:B------:R-:W-:-:S03]  /*0b50*/  IADD3 R161, PT, PT, R222, 0x500, RZ ;  /* 0x00000500dea17810 */ /* 0x000fc60007ffe0ff */
[--C-:B------:R-:W-:Y:S02]  /*0b60*/  IMAD.WIDE.U32 R76, R212, 0x10, R92.reuse ;  /* 0x00000010d44c7825 */ /* 0x100fe400078e005c */
[----:B------:R-:W2:Y:S02]  /*0b70*/  LDG.E.128 R88, desc[UR6][R88.64] ;  /* 0x0000000658587981 */ /* 0x000ea4000c1e1d00 */
[--C-:B------:R-:W-:Y:S02]  /*0b80*/  IMAD.WIDE.U32 R80, R202, 0x10, R92.reuse ;  /* 0x00000010ca507825 */ /* 0x100fe400078e005c */
[----:B------:R-:W2:Y:S02]  /*0b90*/  LDG.E.128 R76, desc[UR6][R76.64] ;  /* 0x000000064c4c7981 */ /* 0x000ea4000c1e1d00 */
[----:B------:R-:W-:Y:S02]  /*0ba0*/  IMAD.WIDE.U32 R92, R161, 0x10, R92 ;  /* 0x00000010a15c7825 */ /* 0x000fe400078e005c */
[----:B------:R-:W2:Y:S02]  /*0bb0*/  LDG.E.128 R80, desc[UR6][R80.64] ;  /* 0x0000000650507981 */ /* 0x000ea4000c1e1d00 */
[----:B---3--:R-:W-:-:S02]  /*0bc0*/  IMAD.WIDE.U32 R96, R222, 0x10, R116 ;  /* 0x00000010de607825 */ /* 0x008fc400078e0074 */
[----:B------:R-:W3:Y:S02]  /*0bd0*/  LDG.E.128 R92, desc[UR6][R92.64] ;  /* 0x000000065c5c7981 */ /* 0x000ee4000c1e1d00 */
[----:B-1----:R-:W-:Y:S02]  /*0be0*/  IMAD.WIDE R100, R187, 0x4, R100 ;  /* 0x00000004bb647825 */ /* 0x002fe400078e0264 */
[----:B------:R-:W3:Y:S04]  /*0bf0*/  LDG.E.128 R96, desc[UR6][R96.64] ;  /* 0x0000000660607981 */ /* 0x000ee8000c1e1d00 */
[----:B------:R0:W3:Y:S02]  /*0c00*/  LDG.E R188, desc[UR6][R100.64] ;  /* 0x0000000664bc7981 */ /* 0x0000e4000c1e1900 */
[----:B0-----:R-:W-:-:S06]  /*0c10*/  IMAD.WIDE.U32 R100, R212, 0x10, R116 ;  /* 0x00000010d4647825 */ /* 0x001fcc00078e0074 */
        /* <DEDUP_REMOVED lines=9> */
[----:B------:R-:W-:Y:S02]  /*0cb0*/  ISETP.NE.U32.AND P0, PT, RZ, UR10, PT ;  /* 0x0000000aff007c0c */ /* 0x000fe4000bf05070 */
[----:B------:R-:W-:Y:S02]  /*0cc0*/  ISETP.NE.AND P4, PT, RZ, UR8, PT ;  /* 0x00000008ff007c0c */ /* 0x000fe4000bf85270 */
[----:B------:R-:W-:Y:S02]  /*0cd0*/  ISETP.NE.AND.EX P0, PT, RZ, UR11, PT, P0 ;  /* 0x0000000bff007c0c */ /* 0x000fe4000bf05300 */
        /* <DEDUP_REMOVED lines=9> */
[----:B------:R-:W-:-:S06]  /*0d70*/  FADD.FTZ R233, -R242, R75 ;  /* 0x0000004bf2e97221 */ /* 0x000fcc0000010100 */
[----:B------:R-:W4:Y:S01]  /*0d80*/  @P0 LDC.64 R74, c[0x0][0x438] ;  /* 0x00010e00ff4a0b82 */ /* 0x000f220000000a00 */
[C---:B------:R-:W-:Y:S01]  /*0d90*/  FADD.FTZ R206, -R242.reuse, R86 ;  /* 0x00000056f2ce7221 */ /* 0x040fe20000010100 */
[C---:B------:R-:W-:Y:S01]  /*0da0*/  FADD.FTZ R204, -R242.reuse, R87 ;  /* 0x00000057f2cc7221 */ /* 0x040fe20000010100 */
[C---:B------:R-:W-:Y:S01]  /*0db0*/  FADD.FTZ R196, -R242.reuse, R90 ;  /* 0x0000005af2c47221 */ /* 0x040fe20000010100 */
[C---:B------:R-:W-:Y:S01]  /*0dc0*/  FADD.FTZ R194, -R242.reuse, R91 ;  /* 0x0000005bf2c27221 */ /* 0x040fe20000010100 */
[----:B------:R-:W-:Y:S01]  /*0dd0*/  FADD.FTZ R200, -R242, R88 ;  /* 0x00000058f2c87221 */ /* 0x000fe20000010100 */
[----:B------:R-:W-:Y:S01]  /*0de0*/  MOV R88, 0x3f800000 ;  /* 0x3f80000000587802 */ /* 0x000fe20000000f00 */
[----:B-1----:R-:W-:-:S04]  /*0df0*/  IMAD.WIDE.U32 R90, R222, 0x4, R72 ;  /* 0x00000004de5a7825 */ /* 0x002fc800078e0048 */
[----:B------:R-:W-:-:S04]  /*0e00*/  IMAD.WIDE.U32 R86, R212, 0x4, R72 ;  /* 0x00000004d4567825 */ /* 0x000fc800078e0048 */
[----:B------:R-:W-:Y:S01]  /*0e10*/  FADD.FTZ R198, -R242, R89 ;  /* 0x00000059f2c67221 */ /* 0x000fe20000010100 */
[----:B0-----:R-:W-:-:S04]  /*0e20*/  @P1 IMAD.WIDE R238, R187, 0x4, R190 ;  /* 0x00000004bbee1825 */ /* 0x001fc800078e02be */
[C---:B---3--:R-:W-:Y:S01]  /*0e30*/  FADD.FTZ R190, -R242.reuse, R92 ;  /* 0x0000005cf2be7221 */ /* 0x048fe20000010100 */
[----:B------:R-:W-:Y:S01]  /*0e40*/  FADD.FTZ R89, -R242, R93 ;  /* 0x0000005df2597221 */ /* 0x000fe20000010100 */
[----:B------:R0:W5:Y:S01]  /*0e50*/  LDG.E R240, desc[UR6][R90.64] ;  /* 0x000000065af07981 */ /* 0x000162000c1e1900 */
[----:B------:R-:W-:-:S03]  /*0e60*/  IMAD.WIDE.U32 R92, R202, 0x4, R72 ;  /* 0x00000004ca5c7825 */ /* 0x000fc600078e0048 */
[----:B------:R1:W5:Y:S01]  /*0e70*/  LDG.E R231, desc[UR6][R86.64] ;  /* 0x0000000656e77981 */ /* 0x000362000c1e1900 */
[----:B--2---:R-:W-:-:S04]  /*0e80*/  @P0 IMAD.WIDE.U32 R84, R222, 0x10, R84 ;  /* 0x00000010de540825 */ /* 0x004fc800078e0054 */
[----:B------:R-:W-:Y:S01]  /*0e90*/  FMUL.FTZ R232, R188, R232 ;  /* 0x000000e8bce87220 */ /* 0x000fe20000410000 */
[----:B------:R2:W5:Y:S01]  /*0ea0*/  @P1 LDG.E R88, desc[UR6][R238.64] ;  /* 0x00000006ee581981 */ /* 0x000562000c1e1900 */
[----:B0-----:R-:W-:-:S03]  /*0eb0*/  IMAD.WIDE.U32 R90, R192, 0x4, R72 ;  /* 0x00000004c05a7825 */ /* 0x001fc600078e0048 */
[----:B------:R0:W5:Y:S01]  /*0ec0*/  @P0 LDG.E.128 R44, desc[UR6][R84.64] ;  /* 0x00000006542c0981 */ /* 0x000162000c1e1d00 */
[----:B-1----:R-:W-:-:S04]  /*0ed0*/  IMAD.WIDE.U32 R86, R189, 0x4, R72 ;  /* 0x00000004bd567825 */ /* 0x002fc800078e0048 */
[----:B------:R-:W-:Y:S01]  /*0ee0*/  FMUL.FTZ R236, R188, R236 ;  /* 0x000000ecbcec7220 */ /* 0x000fe20000410000 */
[----:B------:R-:W-:Y:S01]  /*0ef0*/  FMUL.FTZ R237, R184, R98 ;  /* 0x00000062b8ed7220 */ /* 0x000fe20000410000 */
[----:B----4-:R-:W-:-:S04]  /*0f00*/  @P0 IMAD.WIDE.U32 R74, R212, 0x10, R74 ;  /* 0x00000010d44a0825 */ /* 0x010fc800078e004a */
[----:B--2---:R-:W-:Y:S01]  /*0f10*/  FMUL.FTZ R239, R186, R96 ;  /* 0x00000060baef7220 */ /* 0x004fe20000410000 */
[----:B------:R-:W-:Y:S01]  /*0f20*/  FMUL.FTZ R238, R185, R97 ;  /* 0x00000061b9ee7220 */ /* 0x000fe20000410000 */
[----:B------:R-:W-:Y:S01]  /*0f30*/  FMUL.FTZ R234, R188, R234 ;  /* 0x000000eabcea7220 */ /* 0x000fe20000410000 */
[----:B------:R-:W-:-:S04]  /*0f40*/  IMAD.WIDE.U32 R72, R161, 0x4, R72 ;  /* 0x00000004a1487825 */ /* 0x000fc800078e0048 */
[----:B0-----:R-:W-:Y:S01]  /*0f50*/  FADD.FTZ R85, RZ, R239 ;  /* 0x000000efff557221 */ /* 0x001fe20000010000 */
[----:B------:R-:W5:Y:S04]  /*0f60*/  @P0 LDG.E.128 R48, desc[UR6][R74.64] ;  /* 0x000000064a300981 */ /* 0x000f68000c1e1d00 */
[----:B------:R0:W5:Y:S01]  /*0f70*/  LDG.E R191, desc[UR6][R72.64] ;  /* 0x0000000648bf7981 */ /* 0x000162000c1e1900 */
[----:B------:R-:W-:Y:S01]  /*0f80*/  FMUL.FTZ R235, R183, R99 ;  /* 0x00000063b7eb7220 */ /* 0x000fe20000410000 */
[----:B------:R-:W-:Y:S01]  /*0f90*/  FADD.FTZ R230, -R242, R76 ;  /* 0x0000004cf2e67221 */ /* 0x000fe20000010100 */
[----:B------:R-:W-:Y:S01]  /*0fa0*/  FMUL.FTZ R233, R188, R233 ;  /* 0x000000e9bce97220 */ /* 0x000fe20000410000 */
[----:B------:R-:W-:Y:S01]  /*0fb0*/  FMUL.FTZ R229, R182, R100 ;  /* 0x00000064b6e57220 */ /* 0x000fe20000410000 */
[C---:B------:R-:W-:Y:S01]  /*0fc0*/  FADD.FTZ R228, -R242.reuse, R77 ;  /* 0x0000004df2e47221 */ /* 0x040fe20000010100 */
[----:B------:R-:W-:Y:S01]  /*0fd0*/  FMUL.FTZ R227, R181, R101 ;  /* 0x00000065b5e37220 */ /* 0x000fe20000410000 */
[----:B------:R-:W-:Y:S01]  /*0fe0*/  FADD.FTZ R226, -R242, R78 ;  /* 0x0000004ef2e27221 */ /* 0x000fe20000010100 */
[----:B------:R-:W-:Y:S01]  /*0ff0*/  FMUL.FTZ R225, R180, R102 ;  /* 0x00000066b4e17220 */ /* 0x000fe20000410000 */
[----:B------:R-:W-:Y:S01]  /*1000*/  FADD.FTZ R224, -R242, R79 ;  /* 0x0000004ff2e07221 */ /* 0x000fe20000010100 */
[----:B0-----:R-:W-:Y:S01]  /*1010*/  FFMA.FTZ R73, R232, R239, RZ ;  /* 0x000000efe8497223 */ /* 0x001fe200000100ff */
        /* <DEDUP_REMOVED lines=9> */
[----:B------:R-:W-:Y:S01]  /*10b0*/  FADD.FTZ R220, -R242, R80 ;  /* 0x00000050f2dc7221 */ /* 0x000fe20000010100 */
[----:B------:R-:W-:Y:S01]  /*10c0*/  FMUL.FTZ R219, R178, R104 ;  /* 0x00000068b2db7220 */ /* 0x000fe20000410000 */
[----:B------:R-:W-:Y:S01]  /*10d0*/  FFMA.FTZ R73, R233, R235, R72 ;  /* 0x000000ebe9497223 */ /* 0x000fe20000010048 */
[----:B------:R-:W-:Y:S01]  /*10e0*/  FADD.FTZ R74, R229, R74 ;  /* 0x0000004ae54a7221 */ /* 0x000fe20000010000 */
[----:B------:R-:W-:Y:S01]  /*10f0*/  FADD.FTZ R218, -R242, R81 ;  /* 0x00000051f2da7221 */ /* 0x000fe20000010100 */
[----:B------:R-:W-:Y:S01]  /*1100*/  FMUL.FTZ R217, R177, R105 ;  /* 0x00000069b1d97220 */ /* 0x000fe20000410000 */
[----:B------:R-:W-:Y:S01]  /*1110*/  FFMA.FTZ R73, R230, R229, R73 ;  /* 0x000000e5e6497223 */ /* 0x000fe20000010049 */
[----:B------:R-:W-:Y:S01]  /*1120*/  FADD.FTZ R74, R227, R74 ;  /* 0x0000004ae34a7221 */ /* 0x000fe20000010000 */
[C---:B------:R-:W-:Y:S01]  /*1130*/  FMUL.FTZ R224, R188.reuse, R224 ;  /* 0x000000e0bce07220 */ /* 0x040fe20000410000 */
        /* <DEDUP_REMOVED lines=48> */
[----:B------:R-:W-:Y:S01]  /*1440*/  FADD.FTZ R241, -R242, R94 ;  /* 0x0000005ef2f17221 */ /* 0x000fe20000010100 */
[----:B------:R-:W-:Y:S01]  /*1450*/  FFMA.FTZ R73, R198, R197, R73 ;  /* 0x000000c5c6497223 */ /* 0x000fe20000010049 */
[----:B------:R-:W-:Y:S01]  /*1460*/  FADD.FTZ R74, R195, R74 ;  /* 0x0000004ac34a7221 */ /* 0x000fe20000010000 */
[----:B------:R-:W-:Y:S01]  /*1470*/  FADD.FTZ R242, -R242, R95 ;  /* 0x0000005ff2f27221 */ /* 0x000fe20000010100 */
[----:B------:R-:W-:Y:S01]  /*1480*/  FMUL.FTZ R190, R188, R190 ;  /* 0x000000bebcbe7220 */ /* 0x000fe20000410000 */
[----:B------:R-:W-:Y:S01]  /*1490*/  FFMA.FTZ R73, R196, R195, R73 ;  /* 0x000000c3c4497223 */ /* 0x000fe20000010049 */
[----:B------:R-:W-:Y:S01]  /*14a0*/  FMUL.FTZ R95, R166, R116 ;  /* 0x00000074a65f7220 */ /* 0x000fe20000410000 */
[----:B------:R-:W-:Y:S01]  /*14b0*/  FADD.FTZ R74, R193, R74 ;  /* 0x0000004ac14a7221 */ /* 0x000fe20000010000 */
[----:B------:R0:W5:Y:S01]  /*14c0*/  LDG.E R221, desc[UR6][R92.64] ;  /* 0x000000065cdd7981 */ /* 0x000162000c1e1900 */
[----:B------:R-:W-:Y:S01]  /*14d0*/  FFMA.FTZ R73, R194, R193, R73 ;  /* 0x000000c1c2497223 */ /* 0x000fe20000010049 */
[----:B------:R-:W-:Y:S01]  /*14e0*/  FMUL.FTZ R94, R188, R89 ;  /* 0x00000059bc5e7220 */ /* 0x000fe20000410000 */
[----:B------:R-:W-:Y:S01]  /*14f0*/  FADD.FTZ R74, R95, R74 ;  /* 0x0000004a5f4a7221 */ /* 0x000fe20000010000 */
[----:B------:R1:W5:Y:S01]  /*1500*/  LDG.E R211, desc[UR6][R90.64] ;  /* 0x000000065ad37981 */ /* 0x000362000c1e1900 */
[----:B------:R-:W-:Y:S01]  /*1510*/  FFMA.FTZ R73, R190, R95, R73 ;  /* 0x0000005fbe497223 */ /* 0x000fe20000010049 */
[----:B------:R-:W2:Y:S01]  /*1520*/  @P0 LDC.64 R76, c[0x0][0x438] ;  /* 0x00010e00ff4c0b82 */ /* 0x000ea20000000a00 */
[----:B------:R-:W-:Y:S01]  /*1530*/  LOP3.LUT P3, RZ, R0, 0x1f, RZ, 0xc0, !PT ;  /* 0x0000001f00ff7812 */ /* 0x000fe2000786c0ff */
[----:B------:R-:W5:Y:S01]  /*1540*/  LDG.E R201, desc[UR6][R86.64] ;  /* 0x0000000656c97981 */ /* 0x000f62000c1e1900 */
[----:B0-----:R-:W-:Y:S01]  /*1550*/  FMUL.FTZ R93, R165, R117 ;  /* 0x00000075a55d7220 */ /* 0x001fe20000410000 */
[----:B------:R-:W-:Y:S01]  /*1560*/  FMUL.FTZ R92, R188, R241 ;  /* 0x000000f1bc5c7220 */ /* 0x000fe20000410000 */
[----:B-1----:R-:W-:-:S02]  /*1570*/  FMUL.FTZ R91, R164, R118 ;  /* 0x00000076a45b7220 */ /* 0x002fc40000410000 */
        /* <DEDUP_REMOVED lines=12> */
[----:B--2---:R-:W-:-:S04]  /*1640*/  @P0 IMAD.WIDE.U32 R76, R161, 0x10, R76 ;  /* 0x00000010a14c0825 */ /* 0x004fc800078e004c */
[----:B------:R-:W2:Y:S01]  /*1650*/  @P0 LDC.64 R82, c[0x0][0x438] ;  /* 0x00010e00ff520b82 */ /* 0x000ea20000000a00 */
[----:B------:R0:W5:Y:S01]  /*1660*/  @P0 LDG.E.128 R64, desc[UR6][R76.64] ;  /* 0x000000064c400981 */ /* 0x000162000c1e1d00 */
[----:B-1----:R-:W-:Y:S01]  /*1670*/  FADD.FTZ R75, R74, R75 ;  /* 0x0000004b4a4b7221 */ /* 0x002fe20000010000 */
[----:B----4-:R-:W-:-:S04]  /*1680*/  FADD.FTZ R72, R73, R72 ;  /* 0x0000004849487221 */ /* 0x010fc80000010000 */
[----:B0-----:R-:W0:Y:S04]  /*1690*/  SHFL.DOWN PT, R76, R75, 0x8, 0x1f ;  /* 0x09001f004b4c7f89 */ /* 0x001e2800000e0000 */
[----:B------:R-:W1:Y:S01]  /*16a0*/  SHFL.DOWN PT, R77, R72, 0x8, 0x1f ;  /* 0x09001f00484d7f89 */ /* 0x000e6200000e0000 */
[----:B------:R-:W-:-:S05]  /*16b0*/  @P0 IMAD.WIDE.U32 R78, R189, 0x10, R78 ;  /* 0x00000010bd4e0825 */ /* 0x000fca00078e004e */
[----:B------:R4:W5:Y:S01]  /*16c0*/  @P0 LDG.E.128 R60, desc[UR6][R78.64] ;  /* 0x000000064e3c0981 */ /* 0x000962000c1e1d00 */
[----:B0-----:R-:W-:Y:S01]  /*16d0*/  FADD.FTZ R76, R75, R76 ;  /* 0x0000004c4b4c7221 */ /* 0x001fe20000010000 */
[----:B-1----:R-:W-:-:S04]  /*16e0*/  FADD.FTZ R77, R72, R77 ;  /* 0x0000004d484d7221 */ /* 0x002fc80000010000 */
[----:B----4-:R-:W0:Y:S04]  /*16f0*/  SHFL.DOWN PT, R79, R76, 0x4, 0x1f ;  /* 0x08801f004c4f7f89 */ /* 0x010e2800000e0000 */
[----:B------:R-:W1:Y:S01]  /*1700*/  SHFL.DOWN PT, R78, R77, 0x4, 0x1f ;  /* 0x08801f004d4e7f89 */ /* 0x000e6200000e0000 */
[----:B---3--:R-:W-:-:S05]  /*1710*/  @P0 IMAD.WIDE.U32 R80, R192, 0x10, R80 ;  /* 0x00000010c0500825 */ /* 0x008fca00078e0050 */
[----:B------:R3:W5:Y:S01]  /*1720*/  @P0 LDG.E.128 R56, desc[UR6][R80.64] ;  /* 0x0000000650380981 */ /* 0x000762000c1e1d00 */
[----:B0-----:R-:W-:Y:S01]  /*1730*/  FADD.FTZ R79, R76, R79 ;  /* 0x0000004f4c4f7221 */ /* 0x001fe20000010000 */
[----:B-1----:R-:W-:-:S04]  /*1740*/  FADD.FTZ R78, R77, R78 ;  /* 0x0000004e4d4e7221 */ /* 0x002fc80000010000 */
[----:B------:R-:W0:Y:S04]  /*1750*/  SHFL.DOWN PT, R74, R79, 0x2, 0x1f ;  /* 0x08401f004f4a7f89 */ /* 0x000e2800000e0000 */
[----:B------:R-:W1:Y:S01]  /*1760*/  SHFL.DOWN PT, R73, R78, 0x2, 0x1f ;  /* 0x08401f004e497f89 */ /* 0x000e6200000e0000 */
[----:B---3--:R-:W3:Y:S01]  /*1770*/  S2R R81, SR_CgaCtaId ;  /* 0x0000000000517919 */ /* 0x008ee20000008800 */
[----:B--2---:R-:W-:Y:S01]  /*1780*/  @P0 IMAD.WIDE.U32 R82, R202, 0x10, R82 ;  /* 0x00000010ca520825 */ /* 0x004fe200078e0052 */
[----:B------:R-:W-:-:S04]  /*1790*/  MOV R72, 0x400 ;  /* 0x0000040000487802 */ /* 0x000fc80000000f00 */
[----:B------:R2:W5:Y:S01]  /*17a0*/  @P0 LDG.E.128 R52, desc[UR6][R82.64] ;  /* 0x0000000652340981 */ /* 0x000562000c1e1d00 */
[----:B0-----:R-:W-:Y:S01]  /*17b0*/  FADD.FTZ R74, R79, R74 ;  /* 0x0000004a4f4a7221 */ /* 0x001fe20000010000 */
[----:B-1----:R-:W-:-:S04]  /*17c0*/  FADD.FTZ R75, R78, R73 ;  /* 0x000000494e4b7221 */ /* 0x002fc80000010000 */
[----:B------:R-:W0:Y:S04]  /*17d0*/  SHFL.DOWN PT, R73, R74, 0x1, 0x1f ;  /* 0x08201f004a497f89 */ /* 0x000e2800000e0000 */
[----:B------:R-:W1:Y:S01]  /*17e0*/  SHFL.DOWN PT, R76, R75, 0x1, 0x1f ;  /* 0x08201f004b4c7f89 */ /* 0x000e6200000e0000 */
[----:B------:R-:W-:Y:S02]  /*17f0*/  PLOP3.LUT P0, PT, PT, PT, PT, 0x80, 0x8 ;  /* 0x000000000008781c */ /* 0x000fe40003f0f070 */
[----:B------:R-:W-:Y:S02]  /*1800*/  @!P3 PLOP3.LUT P0, PT, P2, PT, PT, 0x80, 0x8 ;  /* 0x000000000008b81c */ /* 0x000fe4000170f070 */
[----:B---3--:R-:W-:Y:S02]  /*1810*/  LEA R80, R81, R72, 0x18 ;  /* 0x0000004851507211 */ /* 0x008fe400078ec0ff */
[----:B------:R-:W-:-:S02]  /*1820*/  @!P3 SHF.R.U32.HI R77, RZ, 0x2, R0 ;  /* 0x00000002ff4db819 */ /* 0x000fc40000011600 */
[----:B------:R-:W-:Y:S02]  /*1830*/  IADD3 R81, PT, PT, R80, 0x6040, RZ ;  /* 0x0000604050517810 */ /* 0x000fe40007ffe0ff */
[----:B------:R-:W-:Y:S02]  /*1840*/  @!P3 LOP3.LUT R77, R77, 0x38, RZ, 0xc0, !PT ;  /* 0x000000384d4db812 */ /* 0x000fe400078ec0ff */
[----:B------:R-:W-:-:S03]  /*1850*/  @!P3 MOV R72, R81 ;  /* 0x000000510048b202 */ /* 0x000fc60000000f00 */
[----:B------:R-:W-:-:S04]  /*1860*/  @!P0 IADD3 R72, PT, PT, R80, 0x6000, RZ ;  /* 0x0000600050488810 */ /* 0x000fc80007ffe0ff */
[----:B------:R-:W-:Y:S01]  /*1870*/  @!P3 IADD3 R77, PT, PT, R77, R72, RZ ;  /* 0x000000484d4db210 */ /* 0x000fe20007ffe0ff */
[----:B0-----:R-:W-:Y:S01]  /*1880*/  FADD.FTZ R72, R74, R73 ;  /* 0x000000494a487221 */ /* 0x001fe20000010000 */
[----:B-1----:R-:W-:-:S05]  /*1890*/  FADD.FTZ R73, R75, R76 ;  /* 0x0000004c4b497221 */ /* 0x002fca0000010000 */
[----:B------:R-:W-:Y:S01]  /*18a0*/  @!P3 STS.64 [R77], R72 ;  /* 0x000000484d00b388 */ /* 0x000fe20000000a00 */
[C---:B------:R-:W-:Y:S01]  /*18b0*/  @!P2 IADD3 R81, PT, PT, R80.reuse, 0x6000, RZ ;  /* 0x000060005051a810 */ /* 0x040fe20007ffe0ff */
[----:B------:R-:W-:Y:S01]  /*18c0*/  BAR.SYNC.DEFER_BLOCKING 0x0 ;  /* 0x0000000000007b1d */ /* 0x000fe20000010000 */
[C---:B------:R-:W-:Y:S02]  /*18d0*/  IADD3 R76, PT, PT, R80.reuse, 0x6050, RZ ;  /* 0x00006050504c7810 */ /* 0x040fe40007ffe0ff */
[C---:B------:R-:W-:Y:S02]  /*18e0*/  @!P2 IADD3 R76, PT, PT, R80.reuse, 0x6010, RZ ;  /* 0x00006010504ca810 */ /* 0x040fe40007ffe0ff */
[C---:B--2---:R-:W-:Y:S02]  /*18f0*/  IADD3 R82, PT, PT, R80.reuse, 0x6060, RZ ;  /* 0x0000606050527810 */ /* 0x044fe40007ffe0ff */
[C---:B------:R-:W-:Y:S02]  /*1900*/  @!P2 IADD3 R82, PT, PT, R80.reuse, 0x6020, RZ ;  /* 0x000060205052a810 */ /* 0x040fe40007ffe0ff */
[C---:B------:R-:W-:Y:S01]  /*1910*/  IADD3 R84, PT, PT, R80.reuse, 0x6070, RZ ;  /* 0x0000607050547810 */ /* 0x040fe20007ffe0ff */
[----:B------:R-:W0:Y:S04]  /*1920*/  LDS.128 R72, [R81] ;  /* 0x0000000051487984 */ /* 0x000e280000000c00 */
[----:B------:R-:W1:Y:S01]  /*1930*/  LDS.128 R76, [R76] ;  /* 0x000000004c4c7984 */ /* 0x000e620000000c00 */
[----:B------:R-:W-:-:S03]  /*1940*/  @!P2 IADD3 R84, PT, PT, R80, 0x6030, RZ ;  /* 0x000060305054a810 */ /* 0x000fc60007ffe0ff */
[----:B------:R-:W2:Y:S04]  /*1950*/  LDS.128 R80, [R82] ;  /* 0x0000000052507984 */ /* 0x000ea80000000c00 */
[----:B------:R-:W3:Y:S01]  /*1960*/  LDS.128 R84, [R84] ;  /* 0x0000000054547984 */ /* 0x000ee20000000c00 */
[C---:B------:R-:W-:Y:S01]  /*1970*/  FADD.FTZ R27, R97.reuse, R27 ;  /* 0x0000001b611b7221 */ /* 0x040fe20000010000 */
        /* <DEDUP_REMOVED lines=68> */
[----:B------:R-:W-:Y:S06]  /*1dc0*/  BRA.U UP0, `(.L_x_9233) ;  /* 0x00000025002c7547 */ /* 0x000fec000b800000 */
[----:B------:R-:W0:Y:S02]  /*1dd0*/  LDC.64 R98, c[0x0][0x390] ;  /* 0x0000e400ff627b82 */ /* 0x000e240000000a00 */
[----:B0-----:R-:W-:-:S06]  /*1de0*/  IMAD.WIDE.U32 R72, R222, 0x10, R98 ;  /* 0x00000010de487825 */ /* 0x001fcc00078e0062 */
[----:B------:R-:W5:Y:S01]  /*1df0*/  LDG.E.128 R72, desc[UR6][R72.64] ;  /* 0x0000000648487981 */ /* 0x000f62000c1e1d00 */
[----:B------:R-:W-:Y:S01]  /*1e00*/  ISETP.NE.U32.AND P0, PT, RZ, UR14, PT ;  /* 0x0000000eff007c0c */ /* 0x000fe2000bf05070 */
[----:B------:R-:W-:Y:S03]  /*1e10*/  BSSY.RECONVERGENT B0, `(.L_x_9234) ;  /* 0x000005a000007945 */ /* 0x000fe60003800200 */
        /* <DEDUP_REMOVED lines=10> */
[----:B-----5:R-:W-:Y:S01]  /*1ec0*/  LOP3.LUT P3, RZ, R240, 0xff, RZ, 0xc0, !PT ;  /* 0x000000fff0ff7812 */ /* 0x020fe2000786c0ff */
[----:B------:R-:W-:Y:S01]  /*1ed0*/  FMUL.FTZ R239, R188, R239 ;  /* 0x000000efbcef7220 */ /* 0x000fe20000410000 */
[----:B------:R-:W-:Y:S01]  /*1ee0*/  LOP3.LUT P4, RZ, R240, 0xff00, RZ, 0xc0, !PT ;  /* 0x0000ff00f0ff7812 */ /* 0x000fe2000788c0ff */
[----:B------:R-:W-:Y:S01]  /*1ef0*/  FMUL.FTZ R83, R188, R83 ;  /* 0x00000053bc537220 */ /* 0x000fe20000410000 */
[----:B------:R-:W-:Y:S01]  /*1f00*/  LOP3.LUT P5, RZ, R240, 0xff0000, RZ, 0xc0, !PT ;  /* 0x00ff0000f0ff7812 */ /* 0x000fe200078ac0ff */
[C---:B------:R-:W-:Y:S01]  /*1f10*/  FMUL.FTZ R237, R188.reuse, R237 ;  /* 0x000000edbced7220 */ /* 0x040fe20000410000 */
[----:B------:R-:W-:Y:S01]  /*1f20*/  FMUL.FTZ R235, R188, R235 ;  /* 0x000000ebbceb7220 */ /* 0x000fe20000410000 */
[----:B------:R-:W-:Y:S01]  /*1f30*/  ISETP.GE.U32.AND P6, PT, R240, 0x1000000, PT ;  /* 0x01000000f000780c */ /* 0x000fe20003fc6070 */
        /* <DEDUP_REMOVED lines=8> */
[----:B------:R-:W-:-:S02]  /*1fc0*/  @P3 HADD2.F32 R79, -RZ, R124.H0_H0 ;  /* 0x2000007cff4f3230 */ /* 0x000fc40000004100 */
[----:B------:R-:W-:Y:S01]  /*1fd0*/  FMUL.FTZ R72, R72, R239 ;  /* 0x000000ef48487220 */ /* 0x000fe20000410000 */
[----:B------:R-:W-:Y:S02]  /*1fe0*/  @P4 HADD2.F32 R82, -RZ, R248.H0_H0 ;  /* 0x200000f8ff524230 */ /* 0x000fe40000004100 */
[----:B------:R-:W-:Y:S01]  /*1ff0*/  FMUL.FTZ R73, R73, R84 ;  /* 0x0000005449497220 */ /* 0x000fe20000410000 */
[----:B------:R-:W-:Y:S02]  /*2000*/  @P5 HADD2.F32 R83, -RZ, R125.H0_H0 ;  /* 0x2000007dff535230 */ /* 0x000fe40000004100 */
[----:B------:R-:W-:Y:S01]  /*2010*/  FMUL.FTZ R74, R74, R237 ;  /* 0x000000ed4a4a7220 */ /* 0x000fe20000410000 */
[----:B------:R-:W-:Y:S01]  /*2020*/  FMUL.FTZ R75, R75, R86 ;  /* 0x000000564b4b7220 */ /* 0x000fe20000410000 */
[----:B------:R-:W-:Y:S01]  /*2030*/  CS2R R76, SRZ ;  /* 0x00000000004c7805 */ /* 0x000fe2000001ff00 */
[----:B------:R-:W-:Y:S02]  /*2040*/  HFMA2 R78, -RZ, RZ, 0, 0 ;  /* 0x00000000ff4e7431 */ /* 0x000fe400000001ff */
[----:B------:R-:W-:Y:S01]  /*2050*/  @P3 FMUL.FTZ R76, R239, R79 ;  /* 0x0000004fef4c3220 */ /* 0x000fe20000410000 */
[----:B------:R-:W-:Y:S01]  /*2060*/  @P4 FMUL.FTZ R77, R84, R82 ;  /* 0x00000052544d4220 */ /* 0x000fe20000410000 */
[----:B------:R-:W-:Y:S01]  /*2070*/  @P5 FMUL.FTZ R78, R237, R83 ;  /* 0x00000053ed4e5220 */ /* 0x000fe20000410000 */
[----:B------:R-:W-:-:S02]  /*2080*/  FSEL R85, R72, RZ, P3 ;  /* 0x000000ff48557208 */ /* 0x000fc40001800000 */
[----:B------:R-:W-:Y:S02]  /*2090*/  MOV R79, RZ ;  /* 0x000000ff004f7202 */ /* 0x000fe40000000f00 */
[----:B------:R-:W-:Y:S02]  /*20a0*/  FSEL R84, R73, RZ, P4 ;  /* 0x000000ff49547208 */ /* 0x000fe40002000000 */
[----:B------:R-:W-:Y:S02]  /*20b0*/  FSEL R83, R74, RZ, P5 ;  /* 0x000000ff4a537208 */ /* 0x000fe40002800000 */
[----:B------:R-:W-:Y:S01]  /*20c0*/  FSEL R82, R75, RZ, P6 ;  /* 0x000000ff4b527208 */ /* 0x000fe20003000000 */
[----:B------:R-:W-:Y:S06]  /*20d0*/  @!P6 BRA `(.L_x_9236) ;  /* 0x0000000000b4e947 */ /* 0x000fec0003800000 */
[----:B------:R-:W-:-:S05]  /*20e0*/  HADD2.F32 R79, -RZ, R248.H1_H1 ;  /* 0x300000f8ff4f7230 */ /* 0x000fca0000004100 */
[----:B------:R-:W-:Y:S01]  /*20f0*/  FMUL.FTZ R79, R86, R79 ;  /* 0x0000004f564f7220 */ /* 0x000fe20000410000 */
[----:B------:R-:W-:Y:S06]  /*2100*/  BRA `(.L_x_9236) ;  /* 0x0000000000a87947 */ /* 0x000fec0003800000 */
.L_x_9235:
        /* <DEDUP_REMOVED lines=13> */
[----:B------:R-:W-:Y:S01]  /*21e0*/  FMUL.FTZ R70, R188, R237 ;  /* 0x000000edbc467220 */ /* 0x000fe20000410000 */
[----:B------:R-:W-:Y:S01]  /*21f0*/  ISETP.GE.U32.AND P6, PT, R240, 0x1000000, PT ;  /* 0x01000000f000780c */ /* 0x000fe20003fc6070 */
        /* <DEDUP_REMOVED lines=11> */
[--C-:B------:R-:W-:Y:S02]  /*22b0*/  @P4 HADD2.F32 R97, -RZ, R248.reuse.H0_H0 ;  /* 0x200000f8ff614230 */ /* 0x100fe40000004100 */
[----:B------:R-:W-:Y:S01]  /*22c0*/  FMUL.FTZ R73, R73, R82 ;  /* 0x0000005249497220 */ /* 0x000fe20000410000 */
[----:B------:R-:W-:Y:S01]  /*22d0*/  FMUL.FTZ R74, R74, R87 ;  /* 0x000000574a4a7220 */ /* 0x000fe20000410000 */
[----:B------:R-:W-:Y:S01]  /*22e0*/  FMUL.FTZ R75, R75, R96 ;  /* 0x000000604b4b7220 */ /* 0x000fe20000410000 */
[----:B------:R-:W-:Y:S01]  /*22f0*/  @P5 HADD2.F32 R86, -RZ, R125.H0_H0 ;  /* 0x2000007dff565230 */ /* 0x000fe20000004100 */
[----:B------:R-:W-:Y:S01]  /*2300*/  CS2R R76, SRZ ;  /* 0x00000000004c7805 */ /* 0x000fe2000001ff00 */
[----:B------:R-:W-:Y:S01]  /*2310*/  @P6 HADD2.F32 R101, -RZ, R248.H1_H1 ;  /* 0x300000f8ff656230 */ /* 0x000fe20000004100 */
[----:B------:R-:W-:Y:S01]  /*2320*/  CS2R R78, SRZ ;  /* 0x00000000004e7805 */ /* 0x000fe2000001ff00 */
[----:B------:R-:W-:Y:S01]  /*2330*/  @P3 FMUL.FTZ R76, R83, R84 ;  /* 0x00000054534c3220 */ /* 0x000fe20000410000 */
[----:B------:R-:W-:Y:S01]  /*2340*/  @P4 FMUL.FTZ R77, R82, R97 ;  /* 0x00000061524d4220 */ /* 0x000fe20000410000 */
[----:B------:R-:W-:Y:S01]  /*2350*/  FSEL R85, R72, RZ, P3 ;  /* 0x000000ff48557208 */ /* 0x000fe20001800000 */
[----:B------:R-:W-:Y:S01]  /*2360*/  @P5 FMUL.FTZ R78, R87, R86 ;  /* 0x00000056574e5220 */ /* 0x000fe20000410000 */
[----:B------:R-:W-:Y:S01]  /*2370*/  @P6 FMUL.FTZ R79, R96, R101 ;  /* 0x00000065604f6220 */ /* 0x000fe20000410000 */
[----:B------:R-:W-:-:S02]  /*2380*/  FSEL R84, R73, RZ, P4 ;  /* 0x000000ff49547208 */ /* 0x000fc40002000000 */
[----:B------:R-:W-:Y:S02]  /*2390*/  FSEL R83, R74, RZ, P5 ;  /* 0x000000ff4a537208 */ /* 0x000fe40002800000 */
[----:B------:R-:W-:-:S07]  /*23a0*/  FSEL R82, R75, RZ, P6 ;  /* 0x000000ff4b527208 */ /* 0x000fce0003000000 */
.L_x_9236:
[----:B------:R-:W-:Y:S05]  /*23b0*/  BSYNC.RECONVERGENT B0 ;  /* 0x0000000000007941 */ /* 0x000fea0003800200 */
.L_x_9234:
[----:B------:R-:W0:Y:S01]  /*23c0*/  @P0 LDC.64 R72, c[0x0][0x478] ;  /* 0x00011e00ff480b82 */ /* 0x000e220000000a00 */
[----:B------:R-:W-:-:S07]  /*23d0*/  IMAD.WIDE.U32 R74, R212, 0x10, R98 ;  /* 0x00000010d44a7825 */ /* 0x000fce00078e0062 */
[----:B------:R-:W1:Y:S01]  /*23e0*/  LDC.64 R100, c[0x0][0x468] ;  /* 0x00011a00ff647b82 */ /* 0x000e620000000a00 */
[----:B0-----:R-:W-:-:S05]  /*23f0*/  @P0 IMAD.WIDE.U32 R72, R222, 0x10, R72 ;  /* 0x00000010de480825 */ /* 0x001fca00078e0048 */
[----:B------:R0:W-:Y:S01]  /*2400*/  @P0 STG.E.128 desc[UR6][R72.64], R68 ;  /* 0x0000004448000986 */ /* 0x0001e2000c101d06 */
[----:B-1----:R-:W-:-:S05]  /*2410*/  IMAD.WIDE.U32 R86, R222, 0x10, R100 ;  /* 0x00000010de567825 */ /* 0x002fca00078e0064 */
[----:B------:R1:W-:Y:S04]  /*2420*/  STG.E.128 desc[UR6][R86.64], R76 ;  /* 0x0000004c56007986 */ /* 0x0003e8000c101d06 */
[----:B0-----:R-:W5:Y:S01]  /*2430*/  LDG.E.128 R72, desc[UR6][R74.64] ;  /* 0x000000064a487981 */ /* 0x001f62000c1e1d00 */
[----:B------:R-:W-:Y:S04]  /*2440*/  BSSY.RECONVERGENT B0, `(.L_x_9237) ;  /* 0x0000059000007945 */ /* 0x000fe80003800200 */
        /* <DEDUP_REMOVED lines=9> */
[C---:B------:R-:W-:Y:S01]  /*24e0*/  LOP3.LUT P3, RZ, R231.reuse, 0xff, RZ, 0xc0, !PT ;  /* 0x000000ffe7ff7812 */ /* 0x040fe2000786c0ff */
[C---:B------:R-:W-:Y:S01]  /*24f0*/  FMUL.FTZ R69, R188.reuse, R69 ;  /* 0x00000045bc457220 */ /* 0x040fe20000410000 */
[C---:B------:R-:W-:Y:S01]  /*2500*/  LOP3.LUT P4, RZ, R231.reuse, 0xff00, RZ, 0xc0, !PT ;  /* 0x0000ff00e7ff7812 */ /* 0x040fe2000788c0ff */
[C---:B------:R-:W-:Y:S01]  /*2510*/  FMUL.FTZ R68, R188.reuse, R229 ;  /* 0x000000e5bc447220 */ /* 0x040fe20000410000 */
[C---:B------:R-:W-:Y:S01]  /*2520*/  LOP3.LUT P5, RZ, R231.reuse, 0xff0000, RZ, 0xc0, !PT ;  /* 0x00ff0000e7ff7812 */ /* 0x040fe200078ac0ff */
[C---:B------:R-:W-:Y:S01]  /*2530*/  FMUL.FTZ R70, R188.reuse, R225 ;  /* 0x000000e1bc467220 */ /* 0x040fe20000410000 */
[----:B------:R-:W-:Y:S01]  /*2540*/  FMUL.FTZ R71, R188, R71 ;  /* 0x00000047bc477220 */ /* 0x000fe20000410000 */
[----:B------:R-:W-:Y:S01]  /*2550*/  ISETP.GE.U32.AND P6, PT, R231, 0x1000000, PT ;  /* 0x01000000e700780c */ /* 0x000fe20003fc6070 */
[-C--:B-1----:R-:W-:Y:S01]  /*2560*/  FMUL.FTZ R87, R69, R88.reuse ;  /* 0x0000005845577220 */ /* 0x082fe20000410000 */
        /* <DEDUP_REMOVED lines=8> */
[----:B-----5:R-:W-:Y:S01]  /*25f0*/  FMUL.FTZ R72, R72, R79 ;  /* 0x0000004f48487220 */ /* 0x020fe20000410000 */
        /* <DEDUP_REMOVED lines=19> */
.L_x_9238:
        /* <DEDUP_REMOVED lines=11> */
[C---:B-1----:R-:W-:Y:S01]  /*27e0*/  FMUL.FTZ R77, R188.reuse, R227 ;  /* 0x000000e3bc4d7220 */ /* 0x042fe20000410000 */
[C---:B------:R-:W-:Y:S01]  /*27f0*/  LOP3.LUT P5, RZ, R231.reuse, 0xff0000, RZ, 0xc0, !PT ;  /* 0x00ff0000e7ff7812 */ /* 0x040fe200078ac0ff */
[C---:B------:R-:W-:Y:S01]  /*2800*/  FMUL.FTZ R225, R188.reuse, R225 ;  /* 0x000000e1bce17220 */ /* 0x040fe20000410000 */
[----:B------:R-:W-:Y:S01]  /*2810*/  ISETP.GE.U32.AND P6, PT, R231, 0x1000000, PT ;  /* 0x01000000e700780c */ /* 0x000fe20003fc6070 */
[----:B------:R-:W-:Y:S01]  /*2820*/  FMUL.FTZ R223, R188, R223 ;  /* 0x000000dfbcdf7220 */ /* 0x000fe20000410000 */
[C---:B------:R-:W-:Y:S01]  /*2830*/  FMUL.FTZ R76, R88.reuse, R229 ;  /* 0x000000e5584c7220 */ /* 0x040fe20000410000 */
[C---:B------:R-:W-:Y:S01]  /*2840*/  FMUL.FTZ R77, R88.reuse, R77 ;  /* 0x0000004d584d7220 */ /* 0x040fe20000410000 */
[----:B------:R-:W-:Y:S01]  /*2850*/  FMUL.FTZ R78, R88, R225 ;  /* 0x000000e1584e7220 */ /* 0x000fe20000410000 */
        /* <DEDUP_REMOVED lines=23> */
.L_x_9239:
[----:B------:R-:W-:Y:S05]  /*29d0*/  BSYNC.RECONVERGENT B0 ;  /* 0x0000000000007941 */ /* 0x000fea0003800200 */
.L_x_9237:
[----:B------:R-:W0:Y:S01]  /*29e0*/  @P0 LDC.64 R72, c[0x0][0x478] ;  /* 0x00011e00ff480b82 */ /* 0x000e220000000a00 */
[----:B------:R-:W-:-:S04]  /*29f0*/  IMAD.WIDE.U32 R102, R212, 0x10, R100 ;  /* 0x00000010d4667825 */ /* 0x000fc800078e0064 */
[----:B------:R-:W-:-:S04]  /*2a00*/  IMAD.WIDE.U32 R74, R202, 0x10, R98 ;  /* 0x00000010ca4a7825 */ /* 0x000fc800078e0062 */
[----:B0-----:R-:W-:-:S05]  /*2a10*/  @P0 IMAD.WIDE.U32 R72, R212, 0x10, R72 ;  /* 0x00000010d4480825 */ /* 0x001fca00078e0048 */
[----:B------:R0:W-:Y:S04]  /*2a20*/  @P0 STG.E.128 desc[UR6][R72.64], R68 ;  /* 0x0000004448000986 */ /* 0x0001e8000c101d06 */
[----:B------:R1:W-:Y:S04]  /*2a30*/  STG.E.128 desc[UR6][R102.64], R76 ;  /* 0x0000004c66007986 */ /* 0x0003e8000c101d06 */
[----:B0-----:R-:W5:Y:S01]  /*2a40*/  LDG.E.128 R72, desc[UR6][R74.64] ;  /* 0x000000064a487981 */ /* 0x001f62000c1e1d00 */
[----:B------:R-:W-:Y:S04]  /*2a50*/  BSSY.RECONVERGENT B0, `(.L_x_9240) ;  /* 0x0000059000007945 */ /* 0x000fe80003800200 */
[----:B-1----:R-:W-:Y:S05]  /*2a60*/  @!P0 BRA `(.L_x_9241) ;  /* 0x0000000000b48947 */ /* 0x002fea0003800000 */
        /* <DEDUP_REMOVED lines=45> */
.L_x_9241:
        /* <DEDUP_REMOVED lines=26> */
[--C-:B------:R-:W-:Y:S02]  /*2ee0*/  @P4 HADD2.F32 R107, -RZ, R246.reuse.H0_H0 ;  /* 0x200000f6ff6b4230 */ /* 0x100fe40000004100 */
[----:B------:R-:W-:Y:S01]  /*2ef0*/  FMUL.FTZ R73, R73, R104 ;  /* 0x0000006849497220 */ /* 0x000fe20000410000 */
[----:B------:R-:W-:Y:S02]  /*2f00*/  @P5 HADD2.F32 R108, -RZ, R129.H0_H0 ;  /* 0x20000081ff6c5230 */ /* 0x000fe40000004100 */
[----:B------:R-:W-:Y:S01]  /*2f10*/  FMUL.FTZ R74, R74, R105 ;  /* 0x000000694a4a7220 */ /* 0x000fe20000410000 */
[----:B------:R-:W-:Y:S01]  /*2f20*/  FMUL.FTZ R75, R75, R110 ;  /* 0x0000006e4b4b7220 */ /* 0x000fe20000410000 */
[----:B------:R-:W-:Y:S01]  /*2f30*/  @P6 HADD2.F32 R109, -RZ, R246.H1_H1 ;  /* 0x300000f6ff6d6230 */ /* 0x000fe20000004100 */
[----:B------:R-:W-:Y:S02]  /*2f40*/  CS2R R76, SRZ ;  /* 0x00000000004c7805 */ /* 0x000fe4000001ff00 */
[----:B------:R-:W-:Y:S01]  /*2f50*/  CS2R R78, SRZ ;  /* 0x00000000004e7805 */ /* 0x000fe2000001ff00 */
[----:B------:R-:W-:Y:S01]  /*2f60*/  @P3 FMUL.FTZ R76, R106, R103 ;  /* 0x000000676a4c3220 */ /* 0x000fe20000410000 */
[----:B------:R-:W-:Y:S01]  /*2f70*/  @P4 FMUL.FTZ R77, R107, R104 ;  /* 0x000000686b4d4220 */ /* 0x000fe20000410000 */
[----:B------:R-:W-:Y:S01]  /*2f80*/  @P5 FMUL.FTZ R78, R108, R105 ;  /* 0x000000696c4e5220 */ /* 0x000fe20000410000 */
[----:B------:R-:W-:Y:S01]  /*2f90*/  FSEL R102, R72, RZ, P3 ;  /* 0x000000ff48667208 */ /* 0x000fe20001800000 */
[----:B------:R-:W-:Y:S01]  /*2fa0*/  @P6 FMUL.FTZ R79, R109, R110 ;  /* 0x0000006e6d4f6220 */ /* 0x000fe20000410000 */
[----:B------:R-:W-:-:S02]  /*2fb0*/  FSEL R103, R73, RZ, P4 ;  /* 0x000000ff49677208 */ /* 0x000fc40002000000 */
[----:B------:R-:W-:Y:S02]  /*2fc0*/  FSEL R104, R74, RZ, P5 ;  /* 0x000000ff4a687208 */ /* 0x000fe40002800000 */
[----:B------:R-:W-:-:S07]  /*2fd0*/  FSEL R105, R75, RZ, P6 ;  /* 0x000000ff4b697208 */ /* 0x000fce0003000000 */
.L_x_9242:
[----:B------:R-:W-:Y:S05]  /*2fe0*/  BSYNC.RECONVERGENT B0 ;  /* 0x0000000000007941 */ /* 0x000fea0003800200 */
.L_x_9240:
        /* <DEDUP_REMOVED lines=44> */
[----:B------:R-:W-:Y:S01]  /*32b0*/  FSEL R108, R72, RZ, P3 ;  /* 0x000000ff486c7208 */ /* 0x000fe20001800000 */
[----:B------:R-:W-:Y:S01]  /*32c0*/  @P5 FMUL.FTZ R78, R107, R112 ;  /* 0x000000706b4e5220 */ /* 0x000fe20000410000 */
[----:B------:R-:W-:-:S02]  /*32d0*/  MOV R79, RZ ;  /* 0x000000ff004f7202 */ /* 0x000fc40000000f00 */
[----:B------:R-:W-:Y:S02]  /*32e0*/  FSEL R109, R73, RZ, P4 ;  /* 0x000000ff496d7208 */ /* 0x000fe40002000000 */
[----:B------:R-:W-:Y:S02]  /*32f0*/  FSEL R110, R74, RZ, P5 ;  /* 0x000000ff4a6e7208 */ /* 0x000fe40002800000 */
[----:B------:R-:W-:Y:S01]  /*3300*/  FSEL R111, R75, RZ, P6 ;  /* 0x000000ff4b6f7208 */ /* 0x000fe20003000000 */
[----:B------:R-:W-:Y:S06]  /*3310*/  @!P6 BRA `(.L_x_9245) ;  /* 0x0000000000b4e947 */ /* 0x000fec0003800000 */
[----:B------:R-:W-:-:S05]  /*3320*/  HADD2.F32 R79, -RZ, R245.H1_H1 ;  /* 0x300000f5ff4f7230 */ /* 0x000fca0000004100 */
[----:B------:R-:W-:Y:S01]  /*3330*/  FMUL.FTZ R79, R114, R79 ;  /* 0x0000004f724f7220 */ /* 0x000fe20000410000 */
[----:B------:R-:W-:Y:S06]  /*3340*/  BRA `(.L_x_9245) ;  /* 0x0000000000a87947 */ /* 0x000fec0003800000 */
.L_x_9244:
        /* <DEDUP_REMOVED lines=42> */
.L_x_9245:
[----:B------:R-:W-:Y:S05]  /*35f0*/  BSYNC.RECONVERGENT B0 ;  /* 0x0000000000007941 */ /* 0x000fea0003800200 */
.L_x_9243:
        /* <DEDUP_REMOVED lines=54> */
.L_x_9247:
        /* <DEDUP_REMOVED lines=42> */
.L_x_9248:
[----:B------:R-:W-:Y:S05]  /*3c00*/  BSYNC.RECONVERGENT B0 ;  /* 0x0000000000007941 */ /* 0x000fea0003800200 */
.L_x_9246:
[----:B------:R-:W0:Y:S01]  /*3c10*/  @P0 LDC.64 R72, c[0x0][0x478] ;  /* 0x00011e00ff480b82 */ /* 0x000e220000000a00 */
[----:B------:R-:W-:-:S04]  /*3c20*/  IMAD.WIDE.U32 R74, R189, 0x10, R100 ;  /* 0x00000010bd4a7825 */ /* 0x000fc800078e0064 */
[----:B------:R-:W-:-:S04]  /*3c30*/  IMAD.WIDE.U32 R98, R161, 0x10, R98 ;  /* 0x00000010a1627825 */ /* 0x000fc800078e0062 */
[----:B0-----:R-:W-:-:S05]  /*3c40*/  @P0 IMAD.WIDE.U32 R72, R189, 0x10, R72 ;  /* 0x00000010bd480825 */ /* 0x001fca00078e0048 */
[----:B------:R-:W-:Y:S04]  /*3c50*/  @P0 STG.E.128 desc[UR6][R72.64], R68 ;  /* 0x0000004448000986 */ /* 0x000fe8000c101d06 */
[----:B------:R0:W-:Y:S04]  /*3c60*/  STG.E.128 desc[UR6][R74.64], R76 ;  /* 0x0000004c4a007986 */ /* 0x0001e8000c101d06 */
[----:B0-----:R0:W5:Y:S01]  /*3c70*/  LDG.E.128 R72, desc[UR6][R98.64] ;  /* 0x0000000662487981 */ /* 0x001162000c1e1d00 */
        /* <DEDUP_REMOVED lines=36> */
[----:B------:R-:W-:Y:S01]  /*3ec0*/  FSEL R74, R72, RZ, P3 ;  /* 0x000000ff484a7208 */ /* 0x000fe20001800000 */
[----:B------:R-:W-:Y:S01]  /*3ed0*/  @P4 FMUL.FTZ R77, R88, R89 ;  /* 0x00000059584d4220 */ /* 0x000fe20000410000 */
        /* <DEDUP_REMOVED lines=9> */
.L_x_9250:
        /* <DEDUP_REMOVED lines=11> */
[C---:B------:R-:W-:Y:S01]  /*4020*/  LOP3.LUT P4, RZ, R191.reuse, 0xff00, RZ, 0xc0, !PT ;  /* 0x0000ff00bfff7812 */ /* 0x040fe2000788c0ff */
[----:B------:R-:W-:Y:S01]  /*4030*/  FMUL.FTZ R89, R188, R89 ;  /* 0x00000059bc597220 */ /* 0x000fe20000410000 */
[C---:B------:R-:W-:Y:S01]  /*4040*/  LOP3.LUT P3, RZ, R191.reuse, 0xff, RZ, 0xc0, !PT ;  /* 0x000000ffbfff7812 */ /* 0x040fe2000786c0ff */
[C---:B------:R-:W-:Y:S01]  /*4050*/  FMUL.FTZ R76, R88.reuse, R95 ;  /* 0x0000005f584c7220 */ /* 0x040fe20000410000 */
[C---:B------:R-:W-:Y:S01]  /*4060*/  LOP3.LUT P5, RZ, R191.reuse, 0xff0000, RZ, 0xc0, !PT ;  /* 0x00ff0000bfff7812 */ /* 0x040fe200078ac0ff */
[C---:B------:R-:W-:Y:S01]  /*4070*/  FMUL.FTZ R77, R88.reuse, R77 ;  /* 0x0000004d584d7220 */ /* 0x040fe20000410000 */
[----:B------:R-:W-:Y:S01]  /*4080*/  ISETP.GE.U32.AND P6, PT, R191, 0x1000000, PT ;  /* 0x01000000bf00780c */ /* 0x000fe20003fc6070 */
[----:B------:R-:W-:Y:S01]  /*4090*/  FMUL.FTZ R78, R88, R91 ;  /* 0x0000005b584e7220 */ /* 0x000fe20000410000 */
[----:B------:R-:W-:Y:S01]  /*40a0*/  FMUL.FTZ R88, R89, R88 ;  /* 0x0000005859587220 */ /* 0x000fe20000410000 */
[----:B------:R-:W-:Y:S01]  /*40b0*/  FMUL.FTZ R81, R76, UR4 ;  /* 0x000000044c517c20 */ /* 0x000fe20008410000 */
[----:B------:R-:W-:Y:S01]  /*40c0*/  FMUL.FTZ R80, R77, UR4 ;  /* 0x000000044d507c20 */ /* 0x000fe20008410000 */
[----:B------:R-:W-:Y:S01]  /*40d0*/  FMUL.FTZ R89, R78, UR4 ;  /* 0x000000044e597c20 */ /* 0x000fe20008410000 */
[----:B------:R-:W-:Y:S01]  /*40e0*/  FMUL.FTZ R94, R88, UR4 ;  /* 0x00000004585e7c20 */ /* 0x000fe20008410000 */
[----:B-----5:R-:W-:Y:S01]  /*40f0*/  FMUL.FTZ R72, R72, R81 ;  /* 0x0000005148487220 */ /* 0x020fe20000410000 */
[----:B------:R-:W-:Y:S01]  /*4100*/  FMUL.FTZ R73, R73, R80 ;  /* 0x0000005049497220 */ /* 0x000fe20000410000 */
[----:B------:R-:W-:Y:S01]  /*4110*/  FMUL.FTZ R90, R74, R89 ;  /* 0x000000594a5a7220 */ /* 0x000fe20000410000 */
[----:B------:R-:W-:Y:S01]  /*4120*/  FMUL.FTZ R91, R75, R94 ;  /* 0x0000005e4b5b7220 */ /* 0x000fe20000410000 */
[----:B------:R-:W-:Y:S01]  /*4130*/  @P4 HADD2.F32 R75, -RZ, R243.H0_H0 ;  /* 0x200000f3ff4b4230 */ /* 0x000fe20000004100 */
[----:B------:R-:W-:Y:S01]  /*4140*/  CS2R R76, SRZ ;  /* 0x00000000004c7805 */ /* 0x000fe2000001ff00 */
[----:B------:R-:W-:Y:S01]  /*4150*/  @P3 HADD2.F32 R88, -RZ, R134.H0_H0 ;  /* 0x20000086ff583230 */ /* 0x000fe20000004100 */
[----:B------:R-:W-:Y:S01]  /*4160*/  CS2R R78, SRZ ;  /* 0x00000000004e7805 */ /* 0x000fe2000001ff00 */
[----:B------:R-:W-:-:S02]  /*4170*/  @P5 HADD2.F32 R92, -RZ, R135.H0_H0 ;  /* 0x20000087ff5c5230 */ /* 0x000fc40000004100 */
[----:B------:R-:W-:Y:S01]  /*4180*/  @P4 FMUL.FTZ R77, R75, R80 ;  /* 0x000000504b4d4220 */ /* 0x000fe20000410000 */
[----:B------:R-:W-:Y:S01]  /*4190*/  @P6 HADD2.F32 R93, -RZ, R243.H1_H1 ;  /* 0x300000f3ff5d6230 */ /* 0x000fe20000004100 */
[----:B------:R-:W-:Y:S01]  /*41a0*/  FSEL R74, R72, RZ, P3 ;  /* 0x000000ff484a7208 */ /* 0x000fe20001800000 */
[----:B------:R-:W-:Y:S01]  /*41b0*/  @P3 FMUL.FTZ R76, R88, R81 ;  /* 0x00000051584c3220 */ /* 0x000fe20000410000 */
[----:B------:R-:W-:Y:S01]  /*41c0*/  @P5 FMUL.FTZ R78, R92, R89 ;  /* 0x000000595c4e5220 */ /* 0x000fe20000410000 */
[----:B------:R-:W-:Y:S01]  /*41d0*/  FSEL R75, R73, RZ, P4 ;  /* 0x000000ff494b7208 */ /* 0x000fe20002000000 */
[----:B------:R-:W-:Y:S01]  /*41e0*/  @P6 FMUL.FTZ R79, R93, R94 ;  /* 0x0000005e5d4f6220 */ /* 0x000fe20000410000 */
[----:B------:R-:W-:Y:S02]  /*41f0*/  FSEL R90, R90, RZ, P5 ;  /* 0x000000ff5a5a7208 */ /* 0x000fe40002800000 */
[----:B------:R-:W-:-:S07]  /*4200*/  FSEL R91, R91, RZ, P6 ;  /* 0x000000ff5b5b7208 */ /* 0x000fce0003000000 */
.L_x_9251:
[----:B------:R-:W-:Y:S05]  /*4210*/  BSYNC.RECONVERGENT B0 ;  /* 0x0000000000007941 */ /* 0x000fea0003800200 */
.L_x_9249:
[----:B------:R-:W1:Y:S01]  /*4220*/  @P0 LDC.64 R72, c[0x0][0x478] ;  /* 0x00011e00ff480b82 */ /* 0x000e620000000a00 */
[----:B------:R-:W-:-:S04]  /*4230*/  IMAD.WIDE.U32 R100, R161, 0x10, R100 ;  /* 0x00000010a1647825 */ /* 0x000fc800078e0064 */
[----:B-1----:R-:W-:-:S05]  /*4240*/  @P0 IMAD.WIDE.U32 R72, R161, 0x10, R72 ;  /* 0x00000010a1480825 */ /* 0x002fca00078e0048 */
[----:B------:R2:W-:Y:S04]  /*4250*/  @P0 STG.E.128 desc[UR6][R72.64], R68 ;  /* 0x0000004448000986 */ /* 0x0005e8000c101d06 */
[----:B------:R2:W-:Y:S01]  /*4260*/  STG.E.128 desc[UR6][R100.64], R76 ;  /* 0x0000004c64007986 */ /* 0x0005e2000c101d06 */
[----:B------:R-:W-:Y:S05]  /*4270*/  BRA `(.L_x_9252) ;  /* 0x0000002400307947 */ /* 0x000fea0003800000 */
.L_x_9233:
[----:B------:R-:W0:Y:S02]  /*4280*/  LDC.64 R98, c[0x0][0x390] ;  /* 0x0000e400ff627b82 */ /* 0x000e240000000a00 */
[----:B0-----:R-:W-:-:S06]  /*4290*/  IMAD.WIDE.U32 R72, R222, 0x10, R98 ;  /* 0x00000010de487825 */ /* 0x001fcc00078e0062 */
[----:B------:R-:W5:Y:S01]  /*42a0*/  LDG.E.128 R72, desc[UR6][R72.64] ;  /* 0x0000000648487981 */ /* 0x000f62000c1e1d00 */
[----:B------:R-:W-:Y:S01]  /*42b0*/  UISETP.NE.U32.AND UP0, UPT, UR14, URZ, UPT ;  /* 0x000000ff0e00728c */ /* 0x000fe2000bf05070 */
[----:B------:R-:W-:Y:S03]  /*42c0*/  BSSY.RECONVERGENT B0, `(.L_x_9253) ;  /* 0x000005a000007945 */ /* 0x000fe60003800200 */
        /* <DEDUP_REMOVED lines=11> */
[----:B------:R-:W-:Y:S01]  /*4380*/  FFMA.FTZ R79, R188, R79, R44 ;  /* 0x0000004fbc4f7223 */ /* 0x000fe2000001002c */
[----:B------:R-:W-:Y:S01]  /*4390*/  LOP3.LUT P3, RZ, R240, 0xff00, RZ, 0xc0, !PT ;  /* 0x0000ff00f0ff7812 */ /* 0x000fe2000786c0ff */
[----:B------:R-:W-:Y:S01]  /*43a0*/  FFMA.FTZ R83, R188, R238, R45 ;  /* 0x000000eebc537223 */ /* 0x000fe2000001002d */
[----:B------:R-:W-:Y:S01]  /*43b0*/  LOP3.LUT P4, RZ, R240, 0xff0000, RZ, 0xc0, !PT ;  /* 0x00ff0000f0ff7812 */ /* 0x000fe2000788c0ff */
[C---:B------:R-:W-:Y:S01]  /*43c0*/  FFMA.FTZ R85, R188.reuse, R85, R46 ;  /* 0x00000055bc557223 */ /* 0x040fe2000001002e */
[----:B------:R-:W-:Y:S01]  /*43d0*/  FFMA.FTZ R87, R188, R82, R47 ;  /* 0x00000052bc577223 */ /* 0x000fe2000001002f */
        /* <DEDUP_REMOVED lines=21> */
[----:B------:R-:W-:-:S02]  /*4530*/  MOV R79, RZ ;  /* 0x000000ff004f7202 */ /* 0x000fc40000000f00 */
[----:B------:R-:W-:Y:S02]  /*4540*/  FSEL R85, R72, RZ, P0 ;  /* 0x000000ff48557208 */ /* 0x000fe40000000000 */
[----:B------:R-:W-:Y:S02]  /*4550*/  FSEL R84, R73, RZ, P3 ;  /* 0x000000ff49547208 */ /* 0x000fe40001800000 */
[----:B------:R-:W-:Y:S02]  /*4560*/  FSEL R83, R74, RZ, P4 ;  /* 0x000000ff4a537208 */ /* 0x000fe40002000000 */
[----:B------:R-:W-:Y:S01]  /*4570*/  FSEL R82, R75, RZ, P5 ;  /* 0x000000ff4b527208 */ /* 0x000fe20002800000 */
[----:B------:R-:W-:Y:S06]  /*4580*/  @!P5 BRA `(.L_x_9255) ;  /* 0x0000000000b4d947 */ /* 0x000fec0003800000 */
[----:B------:R-:W-:-:S05]  /*4590*/  HADD2.F32 R79, -RZ, R248.H1_H1 ;  /* 0x300000f8ff4f7230 */ /* 0x000fca0000004100 */
[----:B------:R-:W-:Y:S01]  /*45a0*/  FMUL.FTZ R79, R79, R86 ;  /* 0x000000564f4f7220 */ /* 0x000fe20000410000 */
[----:B------:R-:W-:Y:S06]  /*45b0*/  BRA `(.L_x_9255) ;  /* 0x0000000000a87947 */ /* 0x000fec0003800000 */
.L_x_9254:
        /* <DEDUP_REMOVED lines=13> */
[----:B------:R-:W-:Y:S01]  /*4690*/  FFMA.FTZ R70, R188, R237, R46 ;  /* 0x000000edbc467223 */ /* 0x000fe2000001002e */
[----:B------:R-:W-:Y:S01]  /*46a0*/  ISETP.GE.U32.AND P5, PT, R240, 0x1000000, PT ;  /* 0x01000000f000780c */ /* 0x000fe20003fa6070 */
        /* <DEDUP_REMOVED lines=13> */
[----:B------:R-:W-:Y:S02]  /*4780*/  @P4 HADD2.F32 R96, -RZ, R125.H0_H0 ;  /* 0x2000007dff604230 */ /* 0x000fe40000004100 */
[----:B------:R-:W-:Y:S01]  /*4790*/  FMUL.FTZ R74, R74, R85 ;  /* 0x000000554a4a7220 */ /* 0x000fe20000410000 */
[----:B------:R-:W-:Y:S02]  /*47a0*/  @P5 HADD2.F32 R101, -RZ, R248.H1_H1 ;  /* 0x300000f8ff655230 */ /* 0x000fe40000004100 */
[----:B------:R-:W-:Y:S01]  /*47b0*/  FMUL.FTZ R75, R75, R82 ;  /* 0x000000524b4b7220 */ /* 0x000fe20000410000 */
[----:B------:R-:W-:-:S02]  /*47c0*/  CS2R R76, SRZ ;  /* 0x00000000004c7805 */ /* 0x000fc4000001ff00 */
[----:B------:R-:W-:Y:S01]  /*47d0*/  CS2R R78, SRZ ;  /* 0x00000000004e7805 */ /* 0x000fe2000001ff00 */
[----:B------:R-:W-:Y:S01]  /*47e0*/  @P0 FMUL.FTZ R76, R86, R83 ;  /* 0x00000053564c0220 */ /* 0x000fe20000410000 */
[----:B------:R-:W-:Y:S01]  /*47f0*/  @P3 FMUL.FTZ R77, R87, R84 ;  /* 0x00000054574d3220 */ /* 0x000fe20000410000 */
[----:B------:R-:W-:Y:S01]  /*4800*/  @P4 FMUL.FTZ R78, R96, R85 ;  /* 0x00000055604e4220 */ /* 0x000fe20000410000 */
[----:B------:R-:W-:Y:S01]  /*4810*/  @P5 FMUL.FTZ R79, R101, R82 ;  /* 0x00000052654f5220 */ /* 0x000fe20000410000 */
[----:B------:R-:W-:Y:S02]  /*4820*/  FSEL R85, R72, RZ, P0 ;  /* 0x000000ff48557208 */ /* 0x000fe40000000000 */
[----:B------:R-:W-:Y:S02]  /*4830*/  FSEL R84, R73, RZ, P3 ;  /* 0x000000ff49547208 */ /* 0x000fe40001800000 */
[----:B------:R-:W-:Y:S02]  /*4840*/  FSEL R83, R74, RZ, P4 ;  /* 0x000000ff4a537208 */ /* 0x000fe40002000000 */
[----:B------:R-:W-:-:S07]  /*4850*/  FSEL R82, R75, RZ, P5 ;  /* 0x000000ff4b527208 */ /* 0x000fce0002800000 */
.L_x_9255:
[----:B------:R-:W-:Y:S05]  /*4860*/  BSYNC.RECONVERGENT B0 ;  /* 0x0000000000007941 */ /* 0x000fea0003800200 */
.L_x_9253:
        /* <DEDUP_REMOVED lines=21> */
[C---:B------:R-:W-:Y:S01]  /*49c0*/  FFMA.FTZ R68, R188.reuse, R229, R48 ;  /* 0x000000e5bc447223 */ /* 0x040fe20000010030 */
[C---:B------:R-:W-:Y:S01]  /*49d0*/  LOP3.LUT P4, RZ, R231.reuse, 0xff00, RZ, 0xc0, !PT ;  /* 0x0000ff00e7ff7812 */ /* 0x040fe2000788c0ff */
[C---:B------:R-:W-:Y:S01]  /*49e0*/  FFMA.FTZ R69, R188.reuse, R228, R49 ;  /* 0x000000e4bc457223 */ /* 0x040fe20000010031 */
[C---:B------:R-:W-:Y:S01]  /*49f0*/  LOP3.LUT P5, RZ, R231.reuse, 0xff0000, RZ, 0xc0, !PT ;  /* 0x00ff0000e7ff7812 */ /* 0x040fe200078ac0ff */
        /* <DEDUP_REMOVED lines=32> */
.L_x_9257:
        /* <DEDUP_REMOVED lines=14> */
[----:B------:R-:W-:Y:S01]  /*4ce0*/  ISETP.GE.U32.AND P6, PT, R231, 0x1000000, PT ;  /* 0x01000000e700780c */ /* 0x000fe20003fc6070 */
[----:B------:R-:W-:Y:S01]  /*4cf0*/  FFMA.FTZ R79, R188, R224, R51 ;  /* 0x000000e0bc4f7223 */ /* 0x000fe20000010033 */
        /* <DEDUP_REMOVED lines=26> */
.L_x_9258:
[----:B------:R-:W-:Y:S05]  /*4ea0*/  BSYNC.RECONVERGENT B0 ;  /* 0x0000000000007941 */ /* 0x000fea0003800200 */
.L_x_9256:
        /* <DEDUP_REMOVED lines=54> */
.L_x_9260:
        /* <DEDUP_REMOVED lines=42> */
.L_x_9261:
[----:B------:R-:W-:Y:S05]  /*54b0*/  BSYNC.RECONVERGENT B0 ;  /* 0x0000000000007941 */ /* 0x000fea0003800200 */
.L_x_9259:
        /* <DEDUP_REMOVED lines=54> */
.L_x_9263:
        /* <DEDUP_REMOVED lines=42> */
.L_x_9264:
[----:B------:R-:W-:Y:S05]  /*5ac0*/  BSYNC.RECONVERGENT B0 ;  /* 0x0000000000007941 */ /* 0x000fea0003800200 */
.L_x_9262:
        /* <DEDUP_REMOVED lines=54> */
.L_x_9266:
        /* <DEDUP_REMOVED lines=42> */
.L_x_9267:
[----:B------:R-:W-:Y:S05]  /*60d0*/  BSYNC.RECONVERGENT B0 ;  /* 0x0000000000007941 */ /* 0x000fea0003800200 */
.L_x_9265:
        /* <DEDUP_REMOVED lines=54> */
.L_x_9269:
        /* <DEDUP_REMOVED lines=16> */
[----:B------:R-:W-:Y:S01]  /*6540*/  FMUL.FTZ R79, R79, R88 ;  /* 0x000000584f4f7220 */ /* 0x000fe20000410000 */
[C---:B------:R-:W-:Y:S01]  /*6550*/  FMUL.FTZ R76, R88.reuse, R95 ;  /* 0x0000005f584c7220 */ /* 0x040fe20000410000 */
[C---:B------:R-:W-:Y:S01]  /*6560*/  FMUL.FTZ R77, R88.reuse, R77 ;  /* 0x0000004d584d7220 */ /* 0x040fe20000410000 */
[----:B------:R-:W-:Y:S01]  /*6570*/  FMUL.FTZ R78, R88, R91 ;  /* 0x0000005b584e7220 */ /* 0x000fe20000410000 */
[----:B------:R-:W-:Y:S01]  /*6580*/  FMUL.FTZ R94, R79, UR4 ;  /* 0x000000044f5e7c20 */ /* 0x000fe20008410000 */
[----:B------:R-:W-:Y:S01]  /*6590*/  FMUL.FTZ R81, R76, UR4 ;  /* 0x000000044c517c20 */ /* 0x000fe20008410000 */
[----:B------:R-:W-:Y:S01]  /*65a0*/  FMUL.FTZ R80, R77, UR4 ;  /* 0x000000044d507c20 */ /* 0x000fe20008410000 */
[----:B------:R-:W-:Y:S01]  /*65b0*/  FMUL.FTZ R89, R78, UR4 ;  /* 0x000000044e597c20 */ /* 0x000fe20008410000 */
[----:B-----5:R-:W-:Y:S01]  /*65c0*/  FMUL.FTZ R91, R75, R94 ;  /* 0x0000005e4b5b7220 */ /* 0x020fe20000410000 */
[----:B------:R-:W-:-:S02]  /*65d0*/  @P4 HADD2.F32 R75, -RZ, R243.H0_H0 ;  /* 0x200000f3ff4b4230 */ /* 0x000fc40000004100 */
[----:B------:R-:W-:Y:S01]  /*65e0*/  FMUL.FTZ R72, R72, R81 ;  /* 0x0000005148487220 */ /* 0x000fe20000410000 */
[-C--:B------:R-:W-:Y:S01]  /*65f0*/  FMUL.FTZ R73, R73, R80.reuse ;  /* 0x0000005049497220 */ /* 0x080fe20000410000 */
[----:B------:R-:W-:Y:S01]  /*6600*/  FMUL.FTZ R90, R74, R89 ;  /* 0x000000594a5a7220 */ /* 0x000fe20000410000 */
[----:B------:R-:W-:Y:S01]  /*6610*/  @P3 HADD2.F32 R88, -RZ, R134.H0_H0 ;  /* 0x20000086ff583230 */ /* 0x000fe20000004100 */
[----:B------:R-:W-:Y:S01]  /*6620*/  CS2R R76, SRZ ;  /* 0x00000000004c7805 */ /* 0x000fe2000001ff00 */
[----:B------:R-:W-:Y:S01]  /*6630*/  @P5 HADD2.F32 R92, -RZ, R135.H0_H0 ;  /* 0x20000087ff5c5230 */ /* 0x000fe20000004100 */
[----:B------:R-:W-:Y:S01]  /*6640*/  CS2R R78, SRZ ;  /* 0x00000000004e7805 */ /* 0x000fe2000001ff00 */
[----:B------:R-:W-:Y:S02]  /*6650*/  @P6 HADD2.F32 R93, -RZ, R243.H1_H1 ;  /* 0x300000f3ff5d6230 */ /* 0x000fe40000004100 */
[----:B------:R-:W-:Y:S01]  /*6660*/  @P4 FMUL.FTZ R77, R75, R80 ;  /* 0x000000504b4d4220 */ /* 0x000fe20000410000 */
[----:B------:R-:W-:Y:S01]  /*6670*/  FSEL R74, R72, RZ, P3 ;  /* 0x000000ff484a7208 */ /* 0x000fe20001800000 */
[----:B------:R-:W-:Y:S01]  /*6680*/  @P3 FMUL.FTZ R76, R88, R81 ;  /* 0x00000051584c3220 */ /* 0x000fe20000410000 */
[----:B------:R-:W-:Y:S01]  /*6690*/  @P5 FMUL.FTZ R78, R92, R89 ;  /* 0x000000595c4e5220 */ /* 0x000fe20000410000 */
[----:B------:R-:W-:Y:S01]  /*66a0*/  @P6 FMUL.FTZ R79, R93, R94 ;  /* 0x0000005e5d4f6220 */ /* 0x000fe20000410000 */
[----:B------:R-:W-:-:S02]  /*66b0*/  FSEL R75, R73, RZ, P4 ;  /* 0x000000ff494b7208 */ /* 0x000fc40002000000 */
[----:B------:R-:W-:Y:S02]  /*66c0*/  FSEL R90, R90, RZ, P5 ;  /* 0x000000ff5a5a7208 */ /* 0x000fe40002800000 */
[----:B------:R-:W-:-:S07]  /*66d0*/  FSEL R91, R91, RZ, P6 ;  /* 0x000000ff5b5b7208 */ /* 0x000fce0003000000 */
.L_x_9270:
[----:B------:R-:W-:Y:S05]  /*66e0*/  BSYNC.RECONVERGENT B0 ;  /* 0x0000000000007941 */ /* 0x000fea0003800200 */
.L_x_9268:
[----:B------:R-:W1:Y:S01]  /*66f0*/  @P0 LDC.64 R72, c[0x0][0x478] ;  /* 0x00011e00ff480b82 */ /* 0x000e620000000a00 */
[----:B------:R-:W-:-:S04]  /*6700*/  IMAD.WIDE.U32 R100, R161, 0x10, R100 ;  /* 0x00000010a1647825 */ /* 0x000fc800078e0064 */
[----:B-1----:R-:W-:-:S05]  /*6710*/  @P0 IMAD.WIDE.U32 R72, R161, 0x10, R72 ;  /* 0x00000010a1480825 */ /* 0x002fca00078e0048 */
[----:B------:R1:W-:Y:S04]  /*6720*/  @P0 STG.E.128 desc[UR6][R72.64], R68 ;  /* 0x0000004448000986 */ /* 0x0003e8000c101d06 */
[----:B------:R1:W-:Y:S02]  /*6730*/  STG.E.128 desc[UR6][R100.64], R76 ;  /* 0x0000004c64007986 */ /* 0x0003e4000c101d06 */
.L_x_9252:
[----:B-12---:R-:W1:Y:S01]  /*6740*/  LDC.64 R72, c[0x0][0x380] ;  /* 0x0000e000ff487b82 */ /* 0x006e620000000a00 */
        /* <DEDUP_REMOVED lines=23> */
[----:B-1----:R-:W-:Y:S01]  /*68c0*/  IADD3 R187, PT, PT, R187, R72, RZ ;  /* 0x00000048bbbb7210 */ /* 0x002fe20007ffe0ff */
        /* <DEDUP_REMOVED lines=64> */
[----:B------:R-:W-:-:S07]  /*6cd0*/  MOV R11, R5 ;  /* 0x00000005000b7202 */ /* 0x000fce0000000f00 */
.L_x_9232:
        /* <DEDUP_REMOVED lines=29> */
.L_x_9272:
        /* <DEDUP_REMOVED lines=13> */
.L_x_10829:


//--------------------- .text._ZN10layer_norm22ln_bwd_finalize_kernelINS_22Kernel_traits_finalizeILj6144E6__halfffffjLb1ELj1024ELj4ENS_18Kernel_traits_baseILj6144ES2_ffffjLj1024EEEEELb1ELb0EEEvNS_9BwdParamsE --------------------------
	.section	.text._ZN10layer_norm22ln_bwd_finalize_kernelINS_22Kernel_traits_finalizeILj6144E6__halfffffjLb1ELj1024ELj4ENS_18Kernel_traits_baseILj6144ES2_ffffjLj1024EEEEELb1ELb0EEEvNS_9BwdParamsE,"ax",@progbits
	.align	128
        .global         _ZN10layer_norm22ln_bwd_finalize_kernelINS_22Kernel_traits_finalizeILj6144E6__halfffffjLb1ELj1024ELj4ENS_18Kernel_traits_baseILj6144ES2_ffffjLj1024EEEEELb1ELb0EEEvNS_9BwdParamsE
        .type           _ZN10layer_norm22ln_bwd_finalize_kernelINS_22Kernel_traits_finalizeILj6144E6__halfffffjLb1ELj1024ELj4ENS_18Kernel_traits_baseILj6144ES2_ffffjLj1024EEEEELb1ELb0EEEvNS_9BwdParamsE,@function
        .size           _ZN10layer_norm22ln_bwd_finalize_kernelINS_22Kernel_traits_finalizeILj6144E6__halfffffjLb1ELj1024ELj4ENS_18Kernel_traits_baseILj6144ES2_ffffjLj1024EEEEELb1ELb0EEEvNS_9BwdParamsE,(.L_x_10830 - _ZN10layer_norm22ln_bwd_finalize_kernelINS_22Kernel_traits_finalizeILj6144E6__halfffffjLb1ELj1024ELj4ENS_18Kernel_traits_baseILj6144ES2_ffffjLj1024EEEEELb1ELb0EEEvNS_9BwdParamsE)
        .other          _ZN10layer_norm22ln_bwd_finalize_kernelINS_22Kernel_traits_finalizeILj6144E6__halfffffjLb1ELj1024ELj4ENS_18Kernel_traits_baseILj6144ES2_ffffjLj1024EEEEELb1ELb0EEEvNS_9BwdParamsE,@"STO_CUDA_ENTRY STV_DEFAULT"
_ZN10layer_norm22ln_bwd_finalize_kernelINS_22Kernel_traits_finalizeILj6144E6__halfffffjLb1ELj1024ELj4ENS_18Kernel_traits_baseILj6144ES2_ffffjLj1024EEEEELb1ELb0EEEvNS_9BwdParamsE:
.text._ZN10layer_norm22ln_bwd_finalize_kernelINS_22Kernel_traits_finalizeILj6144E6__halfffffjLb1ELj1024ELj4ENS_18Kernel_traits_baseILj6144ES2_ffffjLj1024EEEEELb1ELb0EEEvNS_9BwdParamsE:
        /* <DEDUP_REMOVED lines=62> */
.L_x_9277:
        /* <DEDUP_REMOVED lines=87> */
.L_x_9276:
[----:B------:R-:W-:Y:S05]  /*0950*/  BSYNC.RECONVERGENT B1 ;  /* 0x0000000000017941 */ /* 0x000fea0003800200 */
.L_x_9275:
        /* <DEDUP_REMOVED lines=49> */
.L_x_9279:
[----:B------:R-:W-:Y:S05]  /*0c70*/  BSYNC.RECONVERGENT B1 ;  /* 0x0000000000017941 */ /* 0x000fea0003800200 */
.L_x_9278:
        /* <DEDUP_REMOVED lines=29> */
.L_x_9281:
[----:B------:R-:W-:Y:S05]  /*0e50*/  BSYNC.RECONVERGENT B1 ;  /* 0x0000000000017941 */ /* 0x000fea0003800200 */
.L_x_9280:
        /* <DEDUP_REMOVED lines=14> */
.L_x_9274:
[----:B------:R-:W-:Y:S05]  /*0f40*/  BSYNC.RECONVERGENT B0 ;  /* 0x0000000000007941 */ /* 0x000fea0003800200 */
.L_x_9273:
        /* <DEDUP_REMOVED lines=75> */
.L_x_9282:
        /* <DEDUP_REMOVED lines=16> */
.L_x_10830:


//--------------------- .text._ZN10layer_norm13ln_bwd_kernelINS_13Kernel_traitsI6__halfffffjLj6144ELj1ELj1ELj8ELj16ENS_18Kernel_traits_baseILj6144ES2_ffffjLj256EEEEELb1ELb1ELb1ELb0EEEvNS_9BwdParamsE --------------------------
	.section	.text._ZN10layer_norm13ln_bwd_kernelINS_13Kernel_traitsI6__halfffffjLj6144ELj1ELj1ELj8ELj16ENS_18Kernel_traits_baseILj6144ES2_ffffjLj256EEEEELb1ELb1ELb1ELb0EEEvNS_9BwdParamsE,"ax",@progbits
	.align	128
        .global         _ZN10layer_norm13ln_bwd_kernelINS_13Kernel_traitsI6__halfffffjLj6144ELj1ELj1ELj8ELj16ENS_18Kernel_traits_baseILj6144ES2_ffffjLj256EEEEELb1ELb1ELb1ELb0EEEvNS_9BwdParamsE
        .type           _ZN10layer_norm13ln_bwd_kernelINS_13Kernel_traitsI6__halfffffjLj6144ELj1ELj1ELj8ELj16ENS_18Kernel_traits_baseILj6144ES2_ffffjLj256EEEEELb1ELb1ELb1ELb0EEEvNS_9BwdParamsE,@function
        .size           _ZN10layer_norm13ln_bwd_kernelINS_13Kernel_traitsI6__halfffffjLj6144ELj1ELj1ELj8ELj16ENS_18Kernel_traits_baseILj6144ES2_ffffjLj256EEEEELb1ELb1ELb1ELb0EEEvNS_9BwdParamsE,(.L_x_10831 - _ZN10layer_norm13ln_bwd_kernelINS_13Kernel_traitsI6__halfffffjLj6144ELj1ELj1ELj8ELj16ENS_18Kernel_traits_baseILj6144ES2_ffffjLj256EEEEELb1ELb1ELb1ELb0EEEvNS_9BwdParamsE)
        .other          _ZN10layer_norm13ln_bwd_kernelINS_13Kernel_traitsI6__halfffffjLj6144ELj1ELj1ELj8ELj16ENS_18Kernel_traits_baseILj6144ES2_ffffjLj256EEEEELb1ELb1ELb1ELb0EEEvNS_9BwdParamsE,@"STO_CUDA_ENTRY STV_DEFAULT"
_ZN10layer_norm13ln_bwd_kernelINS_13Kernel_traitsI6__halfffffjLj6144ELj1ELj1ELj8ELj16ENS_18Kernel_traits_baseILj6144ES2_ffffjLj256EEEEELb1ELb1ELb1ELb0EEEvNS_9BwdParamsE:
.text._ZN10layer_norm13ln_bwd_kernelINS_13Kernel_traitsI6__halfffffjLj6144ELj1ELj1ELj8ELj16ENS_18Kernel_traits_baseILj6144ES2_ffffjLj256EEEEELb1ELb1ELb1ELb0EEEvNS_9BwdParamsE:
        /* <DEDUP_REMOVED lines=18> */
[----:B-1----:R-:W-:Y:S01]  /*0120*/  UISETP.GE.AND UP0, UPT, UR5, UR4, UPT ;  /* 0x000000040500728c */ /* 0x002fe2000bf06270 */
[----:B------:R-:W-:Y:S01]  /*0130*/  P2R R13, PR, RZ, 0x20 ;  /* 0x00000020ff0d7803 */ /* 0x000fe20000000000 */
[----:B------:R-:W0:Y:S01]  /*0140*/  @P5 LDC.64 R2, c[0x0][0x3d0] ;  /* 0x0000f400ff025b82 */ /* 0x000e220000000a00 */
[----:B------:R-:W-:-:S02]  /*0150*/  P2R R17, PR, RZ, 0x8 ;  /* 0x00000008ff117803 */ /* 0x000fc40000000000 */
[----:B------:R-:W-:Y:S02]  /*0160*/  CS2R R120, SRZ ;  /* 0x0000000000787805 */ /* 0x000fe4000001ff00 */
[----:B------:R-:W-:-:S03]  /*0170*/  P2R R193, PR, RZ, 0x10 ;  /* 0x00000010ffc17803 */ /* 0x000fc60000000000 */
[----:B------:R-:W1:Y:S01]  /*0180*/  @P5 LDC.64 R4, c[0x0][0x3e8] ;  /* 0x0000fa00ff045b82 */ /* 0x000e620000000a00 */
[----:B------:R-:W-:-:S07]  /*0190*/  @P3 LOP3.LUT R9, R6, 0x100, RZ, 0xfc, !PT ;  /* 0x0000010006093812 */ /* 0x000fce00078efcff */
[----:B------:R-:W3:Y:S08]  /*01a0*/  @P0 LDC.64 R30, c[0x0][0x3d0] ;  /* 0x0000f400ff1e0b82 */ /* 0x000ef00000000a00 */
[----:B------:R-:W4:Y:S01]  /*01b0*/  @P0 LDC.64 R34, c[0x0][0x3e8] ;  /* 0x0000fa00ff220b82 */ /* 0x000f220000000a00 */
[----:B0-----:R-:W-:-:S05]  /*01c0*/  @P5 IMAD.WIDE.U32 R2, R9, 0x8, R2 ;  /* 0x0000000809025825 */ /* 0x001fca00078e0002 */
[----:B--2---:R0:W5:Y:S02]  /*01d0*/  @P5 LDG.E.64 R10, desc[UR6][R2.64] ;  /* 0x00000006020a5981 */ /* 0x004164000c1e1b00 */
[----:B------:R-:W2:Y:S01]  /*01e0*/  @P1 LDC.64 R46, c[0x0][0x3d0] ;  /* 0x0000f400ff2e1b82 */ /* 0x000ea20000000a00 */
[C---:B-1----:R-:W-:Y:S01]  /*01f0*/  @P5 IMAD.WIDE.U32 R4, R9.reuse, 0x8, R4 ;  /* 0x0000000809045825 */ /* 0x042fe200078e0004 */
[----:B------:R-:W-:-:S04]  /*0200*/  @P5 IADD3 R9, PT, PT, R9, 0x100, RZ ;  /* 0x0000010009095810 */ /* 0x000fc80007ffe0ff */
[----:B------:R1:W5:Y:S02]  /*0210*/  @P5 LDG.E.64 R14, desc[UR6][R4.64] ;  /* 0x00000006040e5981 */ /* 0x000364000c1e1b00 */
[----:B------:R-:W0:Y:S01]  /*0220*/  @P1 LDC.64 R48, c[0x0][0x3e8] ;  /* 0x0000fa00ff301b82 */ /* 0x000e220000000a00 */
[----:B---3--:R-:W-:-:S05]  /*0230*/  @P0 IMAD.WIDE.U32 R42, R9, 0x8, R30 ;  /* 0x00000008092a0825 */ /* 0x008fca00078e001e */
[----:B------:R-:W5:Y:S02]  /*0240*/  @P0 LDG.E.64 R18, desc[UR6][R42.64] ;  /* 0x000000062a120981 */ /* 0x000f64000c1e1b00 */
[----:B------:R-:W3:Y:S01]  /*0250*/  @P2 LDC.64 R50, c[0x0][0x3d0] ;  /* 0x0000f400ff322b82 */ /* 0x000ee20000000a00 */
[C---:B----4-:R-:W-:Y:S01]  /*0260*/  @P0 IMAD.WIDE.U32 R44, R9.reuse, 0x8, R34 ;  /* 0x00000008092c0825 */ /* 0x050fe200078e0022 */
[----:B------:R-:W-:-:S04]  /*0270*/  @P0 IADD3 R9, PT, PT, R9, 0x100, RZ ;  /* 0x0000010009090810 */ /* 0x000fc80007ffe0ff */
[----:B------:R-:W5:Y:S02]  /*0280*/  @P0 LDG.E.64 R20, desc[UR6][R44.64] ;  /* 0x000000062c140981 */ /* 0x000f64000c1e1b00 */
[----:B------:R-:W4:Y:S01]  /*0290*/  @P2 LDC.64 R52, c[0x0][0x3e8] ;  /* 0x0000fa00ff342b82 */ /* 0x000f220000000a00 */
[----:B--2---:R-:W-:-:S05]  /*02a0*/  @P1 IMAD.WIDE.U32 R46, R9, 0x8, R46 ;  /* 0x00000008092e1825 */ /* 0x004fca00078e002e */
[----:B------:R-:W5:Y:S02]  /*02b0*/  @P1 LDG.E.64 R22, desc[UR6][R46.64] ;  /* 0x000000062e161981 */ /* 0x000f64000c1e1b00 */
[----:B------:R-:W2:Y:S01]  /*02c0*/  @P4 LDC.64 R54, c[0x0][0x3d0] ;  /* 0x0000f400ff364b82 */ /* 0x000ea20000000a00 */
[C---:B0-----:R-:W-:Y:S01]  /*02d0*/  @P1 IMAD.WIDE.U32 R48, R9.reuse, 0x8, R48 ;  /* 0x0000000809301825 */ /* 0x041fe200078e0030 */
[----:B------:R-:W-:-:S04]  /*02e0*/  @P1 IADD3 R9, PT, PT, R9, 0x100, RZ ;  /* 0x0000010009091810 */ /* 0x000fc80007ffe0ff */
[----:B------:R-:W5:Y:S02]  /*02f0*/  @P1 LDG.E.64 R24, desc[UR6][R48.64] ;  /* 0x0000000630181981 */ /* 0x000f64000c1e1b00 */
[----:B------:R-:W0:Y:S08]  /*0300*/  @P4 LDC.64 R56, c[0x0][0x3e8] ;  /* 0x0000fa00ff384b82 */ /* 0x000e300000000a00 */
[----:B------:R-:W1:Y:S08]  /*0310*/  @P3 LDC.64 R38, c[0x0][0x3d0] ;  /* 0x0000f400ff263b82 */ /* 0x000e700000000a00 */
[----:B------:R-:W1:Y:S01]  /*0320*/  @P3 LDC.64 R40, c[0x0][0x3e8] ;  /* 0x0000fa00ff283b82 */ /* 0x000e620000000a00 */
[----:B---3--:R-:W-:-:S04]  /*0330*/  @P2 IMAD.WIDE.U32 R50, R9, 0x8, R50 ;  /* 0x0000000809322825 */ /* 0x008fc800078e0032 */
[C---:B----4-:R-:W-:Y:S01]  /*0340*/  @P2 IMAD.WIDE.U32 R52, R9.reuse, 0x8, R52 ;  /* 0x0000000809342825 */ /* 0x050fe200078e0034 */
[----:B------:R-:W-:Y:S01]  /*0350*/  @P2 IADD3 R9, PT, PT, R9, 0x100, RZ ;  /* 0x0000010009092810 */ /* 0x000fe20007ffe0ff */
[----:B------:R-:W5:Y:S04]  /*0360*/  @P2 LDG.E.64 R26, desc[UR6][R50.64] ;  /* 0x00000006321a2981 */ /* 0x000f68000c1e1b00 */
[C---:B--2---:R-:W-:Y:S01]  /*0370*/  @P4 IMAD.WIDE.U32 R30, R9.reuse, 0x8, R54 ;  /* 0x00000008091e4825 */ /* 0x044fe200078e0036 */
[----:B------:R2:W5:Y:S03]  /*0380*/  @P2 LDG.E.64 R28, desc[UR6][R52.64] ;  /* 0x00000006341c2981 */ /* 0x000566000c1e1b00 */
[----:B0-----:R-:W-:Y:S01]  /*0390*/  @P4 IMAD.WIDE.U32 R34, R9, 0x8, R56 ;  /* 0x0000000809224825 */ /* 0x001fe200078e0038 */
[----:B------:R0:W5:Y:S03]  /*03a0*/  @P4 LDG.E.64 R32, desc[UR6][R30.64] ;  /* 0x000000061e204981 */ /* 0x000166000c1e1b00 */
[C---:B-1----:R-:W-:Y:S01]  /*03b0*/  @P3 IMAD.WIDE.U32 R2, R6.reuse, 0x8, R38 ;  /* 0x0000000806023825 */ /* 0x042fe200078e0026 */
[----:B------:R0:W5:Y:S03]  /*03c0*/  @P4 LDG.E.64 R36, desc[UR6][R34.64] ;  /* 0x0000000622244981 */ /* 0x000166000c1e1b00 */
[----:B------:R-:W-:Y:S01]  /*03d0*/  @P3 IMAD.WIDE.U32 R4, R6, 0x8, R40 ;  /* 0x0000000806043825 */ /* 0x000fe200078e0028 */
[----:B------:R0:W5:Y:S04]  /*03e0*/  @P3 LDG.E.64 R166, desc[UR6][R2.64] ;  /* 0x0000000602a63981 */ /* 0x000168000c1e1b00 */
[----:B------:R0:W5:Y:S01]  /*03f0*/  @P3 LDG.E.64 R164, desc[UR6][R4.64] ;  /* 0x0000000604a43981 */ /* 0x000162000c1e1b00 */
        /* <DEDUP_REMOVED lines=33> */
[----:B--2---:R-:W-:Y:S02]  /*0610*/  CS2R R52, SRZ ;  /* 0x0000000000347805 */ /* 0x004fe4000001ff00 */
[----:B------:R-:W-:Y:S01]  /*0620*/  CS2R R54, SRZ ;  /* 0x0000000000367805 */ /* 0x000fe2000001ff00 */
[----:B0-----:R-:W-:Y:S06]  /*0630*/  BRA.U UP0, `(.L_x_9283) ;  /* 0x00000091008c7547 */ /* 0x001fec000b800000 */
[----:B-----5:R-:W-:Y:S02]  /*0640*/  MOV R189, R10 ;  /* 0x0000000a00bd7202 */ /* 0x020fe40000000f00 */
        /* <DEDUP_REMOVED lines=39> */
[----:B------:R-:W-:Y:S02]  /*08c0*/  PRMT R189, R189, 0x5410, R0 ;  /* 0x00005410bdbd7816 */ /* 0x000fe40000000000 */
[----:B------:R-:W-:-:S02]  /*08d0*/  CS2R R80, SRZ ;  /* 0x0000000000507805 */ /* 0x000fc4000001ff00 */
[----:B------:R-:W-:Y:S02]  /*08e0*/  MOV R209, R23 ;  /* 0x0000001700d17202 */ /* 0x000fe40000000f00 */
[----:B------:R-:W-:Y:S02]  /*08f0*/  CS2R R82, SRZ ;  /* 0x0000000000527805 */ /* 0x000fe4000001ff00 */
[----:B------:R-:W-:Y:S02]  /*0900*/  SHF.R.U32.HI R7, RZ, 0x10, R23 ;  /* 0x00000010ff077819 */ /* 0x000fe40000011617 */
[----:B------:R-:W-:Y:S02]  /*0910*/  CS2R R76, SRZ ;  /* 0x00000000004c7805 */ /* 0x000fe4000001ff00 */
[----:B------:R-:W-:Y:S02]  /*0920*/  MOV R210, R26 ;  /* 0x0000001a00d27202 */ /* 0x000fe40000000f00 */
[----:B------:R-:W-:-:S02]  /*0930*/  CS2R R78, SRZ ;  /* 0x00000000004e7805 */ /* 0x000fc4000001ff00 */
[----:B------:R-:W-:Y:S02]  /*0940*/  SHF.R.U64 R9, R26, 0x10, R27 ;  /* 0x000000101a097819 */ /* 0x000fe4000000121b */
        /* <DEDUP_REMOVED lines=24> */
[----:B------:R-:W0:Y:S01]  /*0ad0*/  LDCU.U8 UR14, c[0x0][0x410] ;  /* 0x00008200ff0e77ac */ /* 0x000e220008000000 */
[----:B------:R-:W-:Y:S02]  /*0ae0*/  MOV R223, R36 ;  /* 0x0000002400df7202 */ /* 0x000fe40000000f00 */
[--C-:B------:R-:W-:Y:S01]  /*0af0*/  SHF.R.U64 R21, R36, 0x10, R37.reuse ;  /* 0x0000001024157819 */ /* 0x100fe20000001225 */
[----:B------:R-:W-:Y:S01]  /*0b00*/  UPLOP3.LUT UP1, UPT, UPT, UPT, UPT, 0x40, 0x4 ;  /* 0x000000000004789c */ /* 0x000fe20003f2e870 */
[----:B------:R-:W-:Y:S01]  /*0b10*/  MOV R224, R37 ;  /* 0x0000002500e07202 */ /* 0x000fe20000000f00 */
[----:B------:R-:W1:Y:S01]  /*0b20*/  LDCU UR15, c[0x0][0x400] ;  /* 0x00008000ff0f77ac */ /* 0x000e620008000800 */
[----:B------:R-:W-:Y:S02]  /*0b30*/  SHF.R.U32.HI R22, RZ, 0x10, R37 ;  /* 0x00000010ff167819 */ /* 0x000fe40000011625 */
[--C-:B------:R-:W-:Y:S01]  /*0b40*/  SHF.R.U64 R225, R164, 0x10, R165.reuse ;  /* 0x00000010a4e17819 */ /* 0x100fe200000012a5 */
[----:B------:R-:W2:Y:S01]  /*0b50*/  LDCU.64 UR8, c[0x0][0x408] ;  /* 0x00008100ff0877ac */ /* 0x000ea20008000a00 */
[----:B------:R-:W-:-:S02]  /*0b60*/  SHF.R.U32.HI R0, RZ, 0x10, R165 ;  /* 0x00000010ff007819 */ /* 0x000fc400000116a5 */
[----:B------:R-:W-:Y:S01]  /*0b70*/  PRMT R211, R211, 0x5410, R10 ;  /* 0x00005410d3d37816 */ /* 0x000fe2000000000a */
[----:B------:R-:W3:Y:S01]  /*0b80*/  LDCU.64 UR10, c[0x0][0x438] ;  /* 0x00008700ff0a77ac */ /* 0x000ee20008000a00 */
[----:B------:R-:W-:Y:S02]  /*0b90*/  PRMT R191, R191, 0x5410, R2 ;  /* 0x00005410bfbf7816 */ /* 0x000fe40000000002 */
[----:B------:R-:W-:Y:S01]  /*0ba0*/  PRMT R206, R206, 0x5410, R3 ;  /* 0x00005410cece7816 */ /* 0x000fe20000000003 */
[----:B------:R-:W4:Y:S01]  /*0bb0*/  LDCU.64 UR12, c[0x0][0x478] ;  /* 0x00008f00ff0c77ac */ /* 0x000f220008000a00 */
        /* <DEDUP_REMOVED lines=17> */
[----:B01234-:R-:W-:-:S07]  /*0cd0*/  MOV R10, UR5 ;  /* 0x00000005000a7c02 */ /* 0x01ffce0008000f00 */
.L_x_9420:
        /* <DEDUP_REMOVED lines=18> */
[C---:B------:R-:W-:Y:S01]  /*0e00*/  ISETP.GE.U32.AND P6, PT, R8.reuse, 0x100, PT ;  /* 0x000001000800780c */ /* 0x040fe20003fc6070 */
[----:B------:R-:W-:Y:S01]  /*0e10*/  HFMA2 R202, -RZ, RZ, 0, 0 ;  /* 0x00000000ffca7431 */ /* 0x000fe200000001ff */
[----:B------:R-:W-:Y:S01]  /*0e20*/  ISETP.GE.U32.AND P5, PT, R8, 0x200, PT ;  /* 0x000002000800780c */ /* 0x000fe20003fa6070 */
[----:B------:R-:W-:Y:S01]  /*0e30*/  HFMA2 R152, -RZ, RZ, 0, 0 ;  /* 0x00000000ff987431 */ /* 0x000fe200000001ff */
[----:B------:R-:W-:-:S02]  /*0e40*/  ISETP.NE.AND P2, PT, RZ, UR14, PT ;  /* 0x0000000eff007c0c */ /* 0x000fc4000bf45270 */
[C---:B------:R-:W-:Y:S02]  /*0e50*/  ISETP.GE.U32.AND P0, PT, R8.reuse, 0x300, PT ;  /* 0x000003000800780c */ /* 0x040fe40003f06070 */
[----:B------:R-:W-:Y:S02]  /*0e60*/  ISETP.GE.U32.AND P1, PT, R8, 0x400, PT ;  /* 0x000004000800780c */ /* 0x000fe40003f26070 */
[----:B------:R-:W-:Y:S02]  /*0e70*/  MOV R197, RZ ;  /* 0x000000ff00c57202 */ /* 0x000fe40000000f00 */
[----:B------:R-:W-:-:S05]  /*0e80*/  @P4 IADD3 R14, PT, PT, R12, -0x1, RZ ;  /* 0xffffffff0c0e4810 */ /* 0x000fca0007ffe0ff */
[-C--:B0-----:R-:W-:Y:S01]  /*0e90*/  @P4 IMAD R142, R14, R7.reuse, RZ ;  /* 0x000000070e8e4224 */ /* 0x081fe200078e02ff */
[----:B------:R-:W-:Y:S01]  /*0ea0*/  IADD3 R14, PT, PT, R9, -0x1, RZ ;  /* 0xffffffff090e7810 */ /* 0x000fe20007ffe0ff */
[----:B------:R-:W-:-:S03]  /*0eb0*/  IMAD R13, R10, R7, RZ ;  /* 0x000000070a0d7224 */ /* 0x000fc600078e02ff */
[----:B------:R-:W-:Y:S01]  /*0ec0*/  @P4 SHF.R.S32.HI R143, RZ, 0x1f, R142 ;  /* 0x0000001fff8f4819 */ /* 0x000fe2000001148e */
[----:B------:R-:W-:Y:S01]  /*0ed0*/  IMAD R17, R14, R7, RZ ;  /* 0x000000070e117224 */ /* 0x000fe200078e02ff */
[----:B------:R-:W-:Y:S02]  /*0ee0*/  SHF.R.S32.HI R14, RZ, 0x1f, R13 ;  /* 0x0000001fff0e7819 */ /* 0x000fe4000001140d */
[----:B------:R-:W-:Y:S02]  /*0ef0*/  @P4 LEA.HI R145, R143, R142, RZ, 0x2 ;  /* 0x0000008e8f914211 */ /* 0x000fe400078f10ff */
[----:B-1----:R-:W-:Y:S02]  /*0f00*/  SHF.R.S32.HI R140, RZ, 0x1f, R17 ;  /* 0x0000001fff8c7819 */ /* 0x002fe40000011411 */
[----:B------:R-:W-:Y:S02]  /*0f10*/  LEA.HI R141, R14, R13, RZ, 0x2 ;  /* 0x0000000d0e8d7211 */ /* 0x000fe400078f10ff */
[----:B------:R-:W-:-:S02]  /*0f20*/  LEA.HI R143, R140, R17, RZ, 0x2 ;  /* 0x000000118c8f7211 */ /* 0x000fc400078f10ff */
[-C--:B------:R-:W-:Y:S02]  /*0f30*/  LEA.HI.SX32 R14, R141, R6.reuse, 0x1e ;  /* 0x000000068d0e7211 */ /* 0x080fe400078ff2ff */
[-C--:B------:R-:W-:Y:S02]  /*0f40*/  @P4 LEA.HI.SX32 R152, R145, R6.reuse, 0x1e ;  /* 0x0000000691984211 */ /* 0x080fe400078ff2ff */
[----:B------:R-:W-:Y:S02]  /*0f50*/  P2R R17, PR, RZ, 0x40 ;  /* 0x00000040ff117803 */ /* 0x000fe40000000000 */
[----:B------:R-:W-:Y:S02]  /*0f60*/  P2R R13, PR, RZ, 0x20 ;  /* 0x00000020ff0d7803 */ /* 0x000fe40000000000 */
[----:B------:R-:W-:Y:S02]  /*0f70*/  LEA.HI.SX32 R154, R143, R6, 0x1e ;  /* 0x000000068f9a7211 */ /* 0x000fe400078ff2ff */
[----:B------:R-:W-:-:S02]  /*0f80*/  MOV R155, R14 ;  /* 0x0000000e009b7202 */ /* 0x000fc40000000f00 */
[----:B--2---:R-:W-:Y:S01]  /*0f90*/  FSEL R153, R153, RZ, !P2 ;  /* 0x000000ff99997208 */ /* 0x004fe20005000000 */
[----:B------:R-:W-:Y:S06]  /*0fa0*/  @!P6 BRA `(.L_x_9287) ;  /* 0x0000000000cce947 */ /* 0x000fec0003800000 */
        /* <DEDUP_REMOVED lines=14> */
[----:B------:R-:W-:Y:S01]  /*1090*/  SHF.R.U64 R172, R166, 0x10, R167 ;  /* 0x00000010a6ac7819 */ /* 0x000fe200000012a7 */
[----:B------:R-:W-:-:S04]  /*10a0*/  HADD2.F32 R171, -RZ, R166.H0_H0 ;  /* 0x200000a6ffab7230 */ /* 0x000fc80000004100 */
[----:B------:R-:W-:Y:S01]  /*10b0*/  HADD2.F32 R172, -RZ, R172.H0_H0 ;  /* 0x200000acffac7230 */ /* 0x000fe20000004100 */
[----:B------:R-:W-:Y:S02]  /*10c0*/  IADD3 R152, PT, PT, R152, 0x100, RZ ;  /* 0x0000010098987810 */ /* 0x000fe40007ffe0ff */
[----:B------:R-:W-:Y:S02]  /*10d0*/  IADD3 R154, PT, PT, R154, 0x100, RZ ;  /* 0x000001009a9a7810 */ /* 0x000fe40007ffe0ff */
[----:B------:R-:W-:Y:S01]  /*10e0*/  IADD3 R155, PT, PT, R155, 0x100, RZ ;  /* 0x000001009b9b7810 */ /* 0x000fe20007ffe0ff */
[C---:B---3--:R-:W-:Y:S01]  /*10f0*/  FADD.FTZ R144, -R153.reuse, R144 ;  /* 0x0000009099907221 */ /* 0x048fe20000010100 */
[C---:B------:R-:W-:Y:S01]  /*1100*/  FADD.FTZ R174, -R153.reuse, R145 ;  /* 0x0000009199ae7221 */ /* 0x040fe20000010100 */
[----:B------:R-:W-:Y:S01]  /*1110*/  FADD.FTZ R186, -R153, R147 ;  /* 0x0000009399ba7221 */ /* 0x000fe20000010100 */
[----:B------:R-:W-:Y:S01]  /*1120*/  SHF.R.U32.HI R147, RZ, 0x10, R167 ;  /* 0x00000010ff937819 */ /* 0x000fe200000116a7 */
[----:B------:R-:W-:Y:S01]  /*1130*/  FMUL.FTZ R3, R11, R144 ;  /* 0x000000900b037220 */ /* 0x000fe20000410000 */
[----:B------:R-:W-:-:S02]  /*1140*/  HADD2.F32 R145, -RZ, R167.H0_H0 ;  /* 0x200000a7ff917230 */ /* 0x000fc40000004100 */
[----:B------:R-:W-:Y:S01]  /*1150*/  FMUL.FTZ R174, R11, R174 ;  /* 0x000000ae0bae7220 */ /* 0x000fe20000410000 */
[----:B----4-:R-:W-:Y:S01]  /*1160*/  FMUL.FTZ R162, R140, R171 ;  /* 0x000000ab8ca27220 */ /* 0x010fe20000410000 */
[----:B------:R-:W-:Y:S01]  /*1170*/  FADD.FTZ R96, R96, R140 ;  /* 0x0000008c60607221 */ /* 0x000fe20000010000 */
[----:B------:R-:W-:Y:S01]  /*1180*/  FFMA.FTZ R120, R140, R3, R120 ;  /* 0x000000038c787223 */ /* 0x000fe20000010078 */
[----:B------:R-:W-:Y:S01]  /*1190*/  FADD.FTZ R146, -R153, R146 ;  /* 0x0000009299927221 */ /* 0x000fe20000010100 */
[----:B------:R-:W-:Y:S02]  /*11a0*/  HADD2.F32 R140, -RZ, R147.H0_H0 ;  /* 0x20000093ff8c7230 */ /* 0x000fe40000004100 */
[----:B------:R-:W-:Y:S01]  /*11b0*/  FMUL.FTZ R172, R141, R172 ;  /* 0x000000ac8dac7220 */ /* 0x000fe20000410000 */
[----:B------:R-:W-:Y:S01]  /*11c0*/  FADD.FTZ R97, R97, R141 ;  /* 0x0000008d61617221 */ /* 0x000fe20000010000 */
[----:B------:R-:W-:Y:S01]  /*11d0*/  FFMA.FTZ R121, R141, R174, R121 ;  /* 0x000000ae8d797223 */ /* 0x000fe20000010079 */
[----:B------:R-:W-:Y:S01]  /*11e0*/  FMUL.FTZ R176, R142, R145 ;  /* 0x000000918eb07220 */ /* 0x000fe20000410000 */
[----:B------:R-:W-:Y:S01]  /*11f0*/  FADD.FTZ R141, RZ, R162 ;  /* 0x000000a2ff8d7221 */ /* 0x000fe20000010000 */
[----:B------:R-:W-:Y:S01]  /*1200*/  FFMA.FTZ R145, R3, R162, RZ ;  /* 0x000000a203917223 */ /* 0x000fe200000100ff */
        /* <DEDUP_REMOVED lines=8> */
[----:B------:R-:W-:Y:S01]  /*1290*/  FFMA.FTZ R141, R171, R176, R140 ;  /* 0x000000b0ab8d7223 */ /* 0x000fe2000001008c */
[----:B------:R-:W-:Y:S01]  /*12a0*/  FADD.FTZ R99, R99, R143 ;  /* 0x0000008f63637221 */ /* 0x000fe20000010000 */
[----:B------:R-:W-:Y:S01]  /*12b0*/  FADD.FTZ R197, R142, R177 ;  /* 0x000000b18ec57221 */ /* 0x000fe20000010000 */
[----:B------:R-:W-:Y:S01]  /*12c0*/  FFMA.FTZ R123, R143, R186, R123 ;  /* 0x000000ba8f7b7223 */ /* 0x000fe2000001007b */
[----:B-1----:R-:W-:-:S07]  /*12d0*/  FFMA.FTZ R202, R186, R177, R141 ;  /* 0x000000b1baca7223 */ /* 0x002fce000001008d */
.L_x_9287:
[----:B------:R-:W-:Y:S05]  /*12e0*/  BSYNC.RECONVERGENT B1 ;  /* 0x0000000000017941 */ /* 0x000fea0003800200 */
.L_x_9286:
        /* <DEDUP_REMOVED lines=10> */
[----:B-1----:R-:W-:-:S05]  /*1390*/  IMAD.WIDE.U32 R26, R154, 0x10, R26 ;  /* 0x000000109a1a7825 */ /* 0x002fca00078e001a */
[----:B------:R1:W4:Y:S01]  /*13a0*/  LDG.E.128 R140, desc[UR6][R26.64] ;  /* 0x000000061a8c7981 */ /* 0x000322000c1e1d00 */
[----:B--2---:R-:W-:-:S05]  /*13b0*/  IMAD.WIDE.U32 R148, R152, 0x4, R148 ;  /* 0x0000000498947825 */ /* 0x004fca00078e0094 */
[----:B------:R2:W5:Y:S01]  /*13c0*/  LDG.E R4, desc[UR6][R148.64] ;  /* 0x0000000694047981 */ /* 0x000562000c1e1900 */
[----:B0-----:R-:W-:-:S05]  /*13d0*/  @P2 IMAD.WIDE.U32 R150, R155, 0x10, R150 ;  /* 0x000000109b962825 */ /* 0x001fca00078e0096 */
[----:B------:R2:W5:Y:S01]  /*13e0*/  @P2 LDG.E.128 R44, desc[UR6][R150.64] ;  /* 0x00000006962c2981 */ /* 0x000562000c1e1d00 */
[----:B------:R-:W-:Y:S01]  /*13f0*/  HADD2.F32 R163, -RZ, R189.H0_H0 ;  /* 0x200000bdffa37230 */ /* 0x000fe20000004100 */
[----:B------:R-:W-:Y:S02]  /*1400*/  IADD3 R152, PT, PT, R152, 0x100, RZ ;  /* 0x0000010098987810 */ /* 0x000fe40007ffe0ff */
[----:B------:R-:W-:Y:S02]  /*1410*/  IADD3 R154, PT, PT, R154, 0x100, RZ ;  /* 0x000001009a9a7810 */ /* 0x000fe40007ffe0ff */
[----:B------:R-:W-:Y:S01]  /*1420*/  IADD3 R155, PT, PT, R155, 0x100, RZ ;  /* 0x000001009b9b7810 */ /* 0x000fe20007ffe0ff */
[C---:B---3--:R-:W-:Y:S01]  /*1430*/  FADD.FTZ R170, -R153.reuse, R144 ;  /* 0x0000009099aa7221 */ /* 0x048fe20000010100 */
[----:B------:R-:W-:-:S03]  /*1440*/  FADD.FTZ R178, -R153, R145 ;  /* 0x0000009199b27221 */ /* 0x000fc60000010100 */
[C---:B-1----:R-:W-:Y:S01]  /*1450*/  FMUL.FTZ R27, R11.reuse, R170 ;  /* 0x000000aa0b1b7220 */ /* 0x042fe20000410000 */
[----:B------:R-:W-:Y:S02]  /*1460*/  HADD2.F32 R144, -RZ, R189.H1_H1 ;  /* 0x300000bdff907230 */ /* 0x000fe40000004100 */
[----:B----4-:R-:W-:Y:S01]  /*1470*/  FMUL.FTZ R26, R140, R163 ;  /* 0x000000a38c1a7220 */ /* 0x010fe20000410000 */
[----:B------:R-:W-:Y:S01]  /*1480*/  FADD.FTZ R92, R92, R140 ;  /* 0x0000008c5c5c7221 */ /* 0x000fe20000010000 */
[----:B------:R-:W-:Y:S01]  /*1490*/  FFMA.FTZ R116, R140, R27, R116 ;  /* 0x0000001b8c747223 */ /* 0x000fe20000010074 */
[--C-:B------:R-:W-:Y:S02]  /*14a0*/  HADD2.F32 R140, -RZ, R191.reuse.H1_H1 ;  /* 0x300000bfff8c7230 */ /* 0x100fe40000004100 */
[----:B------:R-:W-:Y:S01]  /*14b0*/  FMUL.FTZ R170, R11, R178 ;  /* 0x000000b20baa7220 */ /* 0x000fe20000410000 */
[----:B------:R-:W-:Y:S02]  /*14c0*/  HADD2.F32 R145, -RZ, R191.H0_H0 ;  /* 0x200000bfff917230 */ /* 0x000fe40000004100 */
        /* <DEDUP_REMOVED lines=20> */
[----:B--2---:R-:W-:-:S07]  /*1610*/  FFMA.FTZ R202, R188, R179, R141 ;  /* 0x000000b3bcca7223 */ /* 0x004fce000001008d */
.L_x_9289:
[----:B------:R-:W-:Y:S05]  /*1620*/  BSYNC.RECONVERGENT B1 ;  /* 0x0000000000017941 */ /* 0x000fea0003800200 */
.L_x_9288:
        /* <DEDUP_REMOVED lines=51> */
.L_x_9291:
[----:B------:R-:W-:Y:S05]  /*1960*/  BSYNC.RECONVERGENT B1 ;  /* 0x0000000000017941 */ /* 0x000fea0003800200 */
.L_x_9290:
        /* <DEDUP_REMOVED lines=24> */
[----:B------:R-:W-:Y:S01]  /*1af0*/  FMUL.FTZ R160, R11, R160 ;  /* 0x000000a00ba07220 */ /* 0x000fe20000410000 */
[----:B----4-:R-:W-:Y:S01]  /*1b00*/  FMUL.FTZ R22, R140, R157 ;  /* 0x0000009d8c167220 */ /* 0x010fe20000410000 */
[----:B------:R-:W-:Y:S01]  /*1b10*/  FADD.FTZ R84, R84, R140 ;  /* 0x0000008c54547221 */ /* 0x000fe20000010000 */
[----:B------:R-:W-:Y:S01]  /*1b20*/  FFMA.FTZ R108, R140, R23, R108 ;  /* 0x000000178c6c7223 */ /* 0x000fe2000001006c */
[--C-:B------:R-:W-:Y:S02]  /*1b30*/  HADD2.F32 R140, -RZ, R209.reuse.H1_H1 ;  /* 0x300000d1ff8c7230 */ /* 0x100fe40000004100 */
[----:B------:R-:W-:Y:S01]  /*1b40*/  FADD.FTZ R146, -R153, R146 ;  /* 0x0000009299927221 */ /* 0x000fe20000010100 */
[----:B------:R-:W-:-:S02]  /*1b50*/  HADD2.F32 R145, -RZ, R209.H0_H0 ;  /* 0x200000d1ff917230 */ /* 0x000fc40000004100 */
[----:B------:R-:W-:Y:S01]  /*1b60*/  FMUL.FTZ R158, R141, R158 ;  /* 0x0000009e8d9e7220 */ /* 0x000fe20000410000 */
[----:B------:R-:W-:Y:S01]  /*1b70*/  FADD.FTZ R85, R85, R141 ;  /* 0x0000008d55557221 */ /* 0x000fe20000010000 */
[----:B------:R-:W-:Y:S01]  /*1b80*/  FFMA.FTZ R109, R141, R160, R109 ;  /* 0x000000a08d6d7223 */ /* 0x000fe2000001006d */
[----:B------:R-:W-:Y:S01]  /*1b90*/  FADD.FTZ R197, R197, R22 ;  /* 0x00000016c5c57221 */ /* 0x000fe20000010000 */
[----:B------:R-:W-:Y:S01]  /*1ba0*/  FFMA.FTZ R141, R23, R22, R202 ;  /* 0x00000016178d7223 */ /* 0x000fe200000100ca */
[----:B------:R-:W-:Y:S01]  /*1bb0*/  FMUL.FTZ R157, R11, R146 ;  /* 0x000000920b9d7220 */ /* 0x000fe20000410000 */
        /* <DEDUP_REMOVED lines=14> */
.L_x_9293:
[----:B------:R-:W-:Y:S05]  /*1ca0*/  BSYNC.RECONVERGENT B1 ;  /* 0x0000000000017941 */ /* 0x000fea0003800200 */
.L_x_9292:
        /* <DEDUP_REMOVED lines=10> */
[----:B-1----:R-:W-:Y:S02]  /*1d50*/  IMAD.WIDE.U32 R140, R154, 0x10, R20 ;  /* 0x000000109a8c7825 */ /* 0x002fe400078e0014 */
[----:B------:R-:W0:Y:S04]  /*1d60*/  LDC.64 R20, c[0x0][0x3b0] ;  /* 0x0000ec00ff147b82 */ /* 0x000e280000000a00 */
[----:B------:R-:W4:Y:S01]  /*1d70*/  LDG.E.128 R140, desc[UR6][R140.64] ;  /* 0x000000068c8c7981 */ /* 0x000f22000c1e1d00 */
[----:B--2---:R-:W-:-:S05]  /*1d80*/  @P5 IMAD.WIDE.U32 R150, R155, 0x10, R150 ;  /* 0x000000109b965825 */ /* 0x004fca00078e0096 */
[----:B------:R1:W5:Y:S01]  /*1d90*/  @P5 LDG.E.128 R32, desc[UR6][R150.64] ;  /* 0x0000000696205981 */ /* 0x000362000c1e1d00 */
[----:B0-----:R-:W-:-:S05]  /*1da0*/  IMAD.WIDE.U32 R148, R152, 0x4, R20 ;  /* 0x0000000498947825 */ /* 0x001fca00078e0014 */
[----:B------:R1:W5:Y:S01]  /*1db0*/  LDG.E R15, desc[UR6][R148.64] ;  /* 0x00000006940f7981 */ /* 0x000362000c1e1900 */
[----:B------:R-:W-:Y:S01]  /*1dc0*/  HADD2.F32 R29, -RZ, R210.H0_H0 ;  /* 0x200000d2ff1d7230 */ /* 0x000fe20000004100 */
[----:B------:R-:W-:Y:S02]  /*1dd0*/  IADD3 R152, PT, PT, R152, 0x100, RZ ;  /* 0x0000010098987810 */ /* 0x000fe40007ffe0ff */
[----:B------:R-:W-:Y:S02]  /*1de0*/  IADD3 R154, PT, PT, R154, 0x100, RZ ;  /* 0x000001009a9a7810 */ /* 0x000fe40007ffe0ff */
[----:B------:R-:W-:Y:S01]  /*1df0*/  IADD3 R155, PT, PT, R155, 0x100, RZ ;  /* 0x000001009b9b7810 */ /* 0x000fe20007ffe0ff */
[C---:B---3--:R-:W-:Y:S01]  /*1e00*/  FADD.FTZ R20, -R153.reuse, R144 ;  /* 0x0000009099147221 */ /* 0x048fe20000010100 */
[----:B------:R-:W-:-:S03]  /*1e10*/  FADD.FTZ R156, -R153, R145 ;  /* 0x00000091999c7221 */ /* 0x000fc60000010100 */
[C---:B------:R-:W-:Y:S01]  /*1e20*/  FMUL.FTZ R21, R11.reuse, R20 ;  /* 0x000000140b157220 */ /* 0x040fe20000410000 */
        /* <DEDUP_REMOVED lines=27> */
[----:B-1----:R-:W-:-:S07]  /*1fe0*/  FFMA.FTZ R202, R196, R185, R141 ;  /* 0x000000b9c4ca7223 */ /* 0x002fce000001008d */
.L_x_9295:
[----:B------:R-:W-:Y:S05]  /*1ff0*/  BSYNC.RECONVERGENT B1 ;  /* 0x0000000000017941 */ /* 0x000fea0003800200 */
.L_x_9294:
        /* <DEDUP_REMOVED lines=17> */
[--C-:B------:R-:W-:Y:S02]  /*2110*/  HADD2.F32 R155, -RZ, R212.reuse.H0_H0 ;  /* 0x200000d4ff9b7230 */ /* 0x100fe40000004100 */
[----:B------:R-:W-:Y:S02]  /*2120*/  HADD2.F32 R28, -RZ, R212.H1_H1 ;  /* 0x300000d4ff1c7230 */ /* 0x000fe40000004100 */
[--C-:B------:R-:W-:Y:S02]  /*2130*/  HADD2.F32 R173, -RZ, R213.reuse.H0_H0 ;  /* 0x200000d5ffad7230 */ /* 0x100fe40000004100 */
[C---:B--2---:R-:W-:Y:S01]  /*2140*/  FADD.FTZ R18, -R153.reuse, R144 ;  /* 0x0000009099127221 */ /* 0x044fe20000010100 */
[C---:B------:R-:W-:Y:S01]  /*2150*/  FADD.FTZ R30, -R153.reuse, R145 ;  /* 0x00000091991e7221 */ /* 0x040fe20000010100 */
[----:B------:R-:W-:Y:S01]  /*2160*/  FADD.FTZ R146, -R153, R146 ;  /* 0x0000009299927221 */ /* 0x000fe20000010100 */
[----:B------:R-:W-:-:S02]  /*2170*/  HADD2.F32 R144, -RZ, R213.H1_H1 ;  /* 0x300000d5ff907230 */ /* 0x000fc40000004100 */
[C---:B------:R-:W-:Y:S01]  /*2180*/  FMUL.FTZ R19, R11.reuse, R18 ;  /* 0x000000120b137220 */ /* 0x040fe20000410000 */
[C---:B------:R-:W-:Y:S01]  /*2190*/  FMUL.FTZ R30, R11.reuse, R30 ;  /* 0x0000001e0b1e7220 */ /* 0x040fe20000410000 */
[----:B------:R-:W-:Y:S01]  /*21a0*/  FMUL.FTZ R175, R11, R146 ;  /* 0x000000920baf7220 */ /* 0x000fe20000410000 */
[----:B------:R-:W-:-:S04]  /*21b0*/  FADD.FTZ R198, -R153, R147 ;  /* 0x0000009399c67221 */ /* 0x000fc80000010100 */
[----:B------:R-:W-:Y:S01]  /*21c0*/  FMUL.FTZ R198, R11, R198 ;  /* 0x000000c60bc67220 */ /* 0x000fe20000410000 */
[----:B---3--:R-:W-:Y:S01]  /*21d0*/  FMUL.FTZ R18, R140, R155 ;  /* 0x0000009b8c127220 */ /* 0x008fe20000410000 */
        /* <DEDUP_REMOVED lines=20> */
.L_x_9285:
        /* <DEDUP_REMOVED lines=17> */
[C---:B------:R-:W-:Y:S02]  /*2430*/  ISETP.GE.U32.AND P5, PT, R8.reuse, 0x200, PT ;  /* 0x000002000800780c */ /* 0x040fe40003fa6070 */
[C---:B------:R-:W-:Y:S02]  /*2440*/  ISETP.GE.U32.AND P0, PT, R8.reuse, 0x300, PT ;  /* 0x000003000800780c */ /* 0x040fe40003f06070 */
[C---:B------:R-:W-:Y:S02]  /*2450*/  ISETP.GE.U32.AND P1, PT, R8.reuse, 0x400, PT ;  /* 0x000004000800780c */ /* 0x040fe40003f26070 */
[----:B------:R-:W-:Y:S02]  /*2460*/  ISETP.GE.U32.AND P2, PT, R8, 0x500, PT ;  /* 0x000005000800780c */ /* 0x000fe40003f46070 */
[----:B------:R-:W-:-:S02]  /*2470*/  P2R R13, PR, RZ, 0x20 ;  /* 0x00000020ff0d7803 */ /* 0x000fc40000000000 */
[----:B------:R-:W-:Y:S01]  /*2480*/  P2R R17, PR, RZ, 0x40 ;  /* 0x00000040ff117803 */ /* 0x000fe20000000000 */
[----:B------:R-:W0:Y:S08]  /*2490*/  @P6 LDC.64 R140, c[0x0][0x3b0] ;  /* 0x0000ec00ff8c6b82 */ /* 0x000e300000000a00 */
[----:B------:R-:W1:Y:S08]  /*24a0*/  @P5 LDC.64 R144, c[0x0][0x3b0] ;  /* 0x0000ec00ff905b82 */ /* 0x000e700000000a00 */
[----:B------:R-:W2:Y:S08]  /*24b0*/  @P0 LDC.64 R148, c[0x0][0x3b0] ;  /* 0x0000ec00ff940b82 */ /* 0x000eb00000000a00 */
[----:B------:R-:W3:Y:S01]  /*24c0*/  @P1 LDC.64 R146, c[0x0][0x3b0] ;  /* 0x0000ec00ff921b82 */ /* 0x000ee20000000a00 */
[C---:B0-----:R-:W-:Y:S01]  /*24d0*/  @P6 IMAD.WIDE.U32 R140, R199.reuse, 0x4, R140 ;  /* 0x00000004c78c6825 */ /* 0x041fe200078e008c */
[----:B------:R-:W-:-:S04]  /*24e0*/  @P6 IADD3 R199, PT, PT, R199, 0x100, RZ ;  /* 0x00000100c7c76810 */ /* 0x000fc80007ffe0ff */
[----:B------:R0:W5:Y:S02]  /*24f0*/  @P6 LDG.E R5, desc[UR6][R140.64] ;  /* 0x000000068c056981 */ /* 0x000164000c1e1900 */
[----:B------:R-:W4:Y:S01]  /*2500*/  @P2 LDC.64 R142, c[0x0][0x3b0] ;  /* 0x0000ec00ff8e2b82 */ /* 0x000f220000000a00 */
[C---:B-1----:R-:W-:Y:S01]  /*2510*/  @P5 IMAD.WIDE.U32 R144, R199.reuse, 0x4, R144 ;  /* 0x00000004c7905825 */ /* 0x042fe200078e0090 */
[----:B------:R-:W-:-:S04]  /*2520*/  @P5 IADD3 R199, PT, PT, R199, 0x100, RZ ;  /* 0x00000100c7c75810 */ /* 0x000fc80007ffe0ff */
[----:B------:R0:W5:Y:S01]  /*2530*/  @P5 LDG.E R4, desc[UR6][R144.64] ;  /* 0x0000000690045981 */ /* 0x000162000c1e1900 */
[C---:B--2---:R-:W-:Y:S01]  /*2540*/  @P0 IMAD.WIDE.U32 R148, R199.reuse, 0x4, R148 ;  /* 0x00000004c7940825 */ /* 0x044fe200078e0094 */
[----:B------:R-:W-:-:S04]  /*2550*/  @P0 IADD3 R199, PT, PT, R199, 0x100, RZ ;  /* 0x00000100c7c70810 */ /* 0x000fc80007ffe0ff */
[----:B------:R0:W5:Y:S01]  /*2560*/  @P0 LDG.E R2, desc[UR6][R148.64] ;  /* 0x0000000694020981 */ /* 0x000162000c1e1900 */
[C---:B---3--:R-:W-:Y:S01]  /*2570*/  @P1 IMAD.WIDE.U32 R146, R199.reuse, 0x4, R146 ;  /* 0x00000004c7921825 */ /* 0x048fe200078e0092 */
[----:B------:R-:W-:-:S04]  /*2580*/  @P1 IADD3 R199, PT, PT, R199, 0x100, RZ ;  /* 0x00000100c7c71810 */ /* 0x000fc80007ffe0ff */
[----:B------:R0:W5:Y:S01]  /*2590*/  @P1 LDG.E R0, desc[UR6][R146.64] ;  /* 0x0000000692001981 */ /* 0x000162000c1e1900 */
[----:B----4-:R-:W-:-:S05]  /*25a0*/  @P2 IMAD.WIDE.U32 R142, R199, 0x4, R142 ;  /* 0x00000004c78e2825 */ /* 0x010fca00078e008e */
[----:B------:R0:W5:Y:S01]  /*25b0*/  @P2 LDG.E R15, desc[UR6][R142.64] ;  /* 0x000000068e0f2981 */ /* 0x000162000c1e1900 */
[----:B------:R-:W-:Y:S02]  /*25c0*/  ISETP.GE.U32.AND P5, PT, R8, 0x600, PT ;  /* 0x000006000800780c */ /* 0x000fe40003fa6070 */
[----:B------:R-:W-:Y:S02]  /*25d0*/  MOV R197, RZ ;  /* 0x000000ff00c57202 */ /* 0x000fe40000000f00 */
[----:B------:R-:W-:Y:S02]  /*25e0*/  MOV R202, RZ ;  /* 0x000000ff00ca7202 */ /* 0x000fe40000000f00 */
[----:B------:R-:W-:Y:S02]  /*25f0*/  @P2 IADD3 R199, PT, PT, R199, 0x100, RZ ;  /* 0x00000100c7c72810 */ /* 0x000fe40007ffe0ff */
[----:B------:R-:W-:-:S05]  /*2600*/  P2R R193, PR, RZ, 0x20 ;  /* 0x00000020ffc17803 */ /* 0x000fca0000000000 */
[----:B0-----:R-:W-:Y:S05]  /*2610*/  @!P5 BRA `(.L_x_9296) ;  /* 0x0000000000fcd947 */ /* 0x001fea0003800000 */
[----:B------:R-:W0:Y:S02]  /*2620*/  LDC.64 R140, c[0x0][0x3b0] ;  /* 0x0000ec00ff8c7b82 */ /* 0x000e240000000a00 */
[----:B0-----:R-:W-:-:S05]  /*2630*/  IMAD.WIDE.U32 R140, R199, 0x4, R140 ;  /* 0x00000004c78c7825 */ /* 0x001fca00078e008c */
[----:B------:R0:W5:Y:S01]  /*2640*/  LDG.E R16, desc[UR6][R140.64] ;  /* 0x000000068c107981 */ /* 0x000162000c1e1900 */
[----:B------:R-:W-:Y:S05]  /*2650*/  BRA `(.L_x_9296) ;  /* 0x0000000000ec7947 */ /* 0x000fea0003800000 */
.L_x_9297:
[----:B------:R-:W-:Y:S02]  /*2660*/  P2R R197, PR, RZ, 0x8 ;  /* 0x00000008ffc57803 */ /* 0x000fe40000000000 */
[C---:B------:R-:W-:Y:S02]  /*2670*/  ISETP.GE.U32.AND P3, PT, R8.reuse, 0x100, PT ;  /* 0x000001000800780c */ /* 0x040fe40003f66070 */
[C---:B------:R-:W-:Y:S02]  /*2680*/  ISETP.GE.U32.AND P6, PT, R8.reuse, 0x200, PT ;  /* 0x000002000800780c */ /* 0x040fe40003fc6070 */
[C---:B------:R-:W-:Y:S02]  /*2690*/  ISETP.GE.U32.AND P0, PT, R8.reuse, 0x300, PT ;  /* 0x000003000800780c */ /* 0x040fe40003f06070 */
[C---:B------:R-:W-:Y:S02]  /*26a0*/  ISETP.GE.U32.AND P1, PT, R8.reuse, 0x400, PT ;  /* 0x000004000800780c */ /* 0x040fe40003f26070 */
[----:B------:R-:W-:-:S02]  /*26b0*/  ISETP.GE.U32.AND P2, PT, R8, 0x500, PT ;  /* 0x000005000800780c */ /* 0x000fc40003f46070 */
[----:B------:R-:W-:Y:S02]  /*26c0*/  ISETP.GE.U32.AND P5, PT, R8, 0x600, PT ;  /* 0x000006000800780c */ /* 0x000fe40003fa6070 */
[----:B------:R-:W-:Y:S01]  /*26d0*/  P2R R17, PR, RZ, 0x8 ;  /* 0x00000008ff117803 */ /* 0x000fe20000000000 */
[----:B------:R-:W0:Y:S01]  /*26e0*/  @P3 LDC.64 R204, c[0x0][0x438] ;  /* 0x00010e00ffcc3b82 */ /* 0x000e220000000a00 */
[----:B------:R-:W-:Y:S02]  /*26f0*/  P2R R13, PR, RZ, 0x40 ;  /* 0x00000040ff0d7803 */ /* 0x000fe40000000000 */
[----:B------:R-:W-:-:S05]  /*2700*/  P2R R193, PR, RZ, 0x20 ;  /* 0x00000020ffc17803 */ /* 0x000fca0000000000 */
[----:B------:R-:W1:Y:S08]  /*2710*/  @P3 LDC.64 R202, c[0x0][0x3b0] ;  /* 0x0000ec00ffca3b82 */ /* 0x000e700000000a00 */
[----:B------:R-:W2:Y:S08]  /*2720*/  @P6 LDC.64 R200, c[0x0][0x438] ;  /* 0x00010e00ffc86b82 */ /* 0x000eb00000000a00 */
[----:B------:R-:W3:Y:S01]  /*2730*/  @P6 LDC.64 R144, c[0x0][0x3b0] ;  /* 0x0000ec00ff906b82 */ /* 0x000ee20000000a00 */
[C---:B0-----:R-:W-:Y:S01]  /*2740*/  @P3 IMAD.WIDE.U32 R204, R219.reuse, 0x10, R204 ;  /* 0x00000010dbcc3825 */ /* 0x041fe200078e00cc */
[----:B------:R-:W-:-:S04]  /*2750*/  @P3 IADD3 R219, PT, PT, R219, 0x100, RZ ;  /* 0x00000100dbdb3810 */ /* 0x000fc80007ffe0ff */
[----:B------:R-:W5:Y:S02]  /*2760*/  @P3 LDG.E.128 R48, desc[UR6][R204.64] ;  /* 0x00000006cc303981 */ /* 0x000f64000c1e1d00 */
[----:B------:R-:W0:Y:S01]  /*2770*/  @P0 LDC.64 R146, c[0x0][0x438] ;  /* 0x00010e00ff920b82 */ /* 0x000e220000000a00 */
[C---:B-1----:R-:W-:Y:S01]  /*2780*/  @P3 IMAD.WIDE.U32 R202, R199.reuse, 0x4, R202 ;  /* 0x00000004c7ca3825 */ /* 0x042fe200078e00ca */
[----:B------:R-:W-:-:S04]  /*2790*/  @P3 IADD3 R199, PT, PT, R199, 0x100, RZ ;  /* 0x00000100c7c73810 */ /* 0x000fc80007ffe0ff */
[----:B------:R1:W5:Y:S02]  /*27a0*/  @P3 LDG.E R5, desc[UR6][R202.64] ;  /* 0x00000006ca053981 */ /* 0x000364000c1e1900 */
[----:B------:R-:W4:Y:S01]  /*27b0*/  @P0 LDC.64 R148, c[0x0][0x3b0] ;  /* 0x0000ec00ff940b82 */ /* 0x000f220000000a00 */
[C---:B--2---:R-:W-:Y:S01]  /*27c0*/  @P6 IMAD.WIDE.U32 R200, R219.reuse, 0x10, R200 ;  /* 0x00000010dbc86825 */ /* 0x044fe200078e00c8 */
[----:B------:R-:W-:-:S04]  /*27d0*/  @P6 IADD3 R219, PT, PT, R219, 0x100, RZ ;  /* 0x00000100dbdb6810 */ /* 0x000fc80007ffe0ff */
[----:B------:R2:W5:Y:S02]  /*27e0*/  @P6 LDG.E.128 R44, desc[UR6][R200.64] ;  /* 0x00000006c82c6981 */ /* 0x000564000c1e1d00 */
[----:B------:R-:W1:Y:S01]  /*27f0*/  @P1 LDC.64 R150, c[0x0][0x438] ;  /* 0x00010e00ff961b82 */ /* 0x000e620000000a00 */
[C---:B---3--:R-:W-:Y:S01]  /*2800*/  @P6 IMAD.WIDE.U32 R144, R199.reuse, 0x4, R144 ;  /* 0x00000004c7906825 */ /* 0x048fe200078e0090 */
[----:B------:R-:W-:-:S04]  /*2810*/  @P6 IADD3 R199, PT, PT, R199, 0x100, RZ ;  /* 0x00000100c7c76810 */ /* 0x000fc80007ffe0ff */
[----:B------:R2:W5:Y:S02]  /*2820*/  @P6 LDG.E R4, desc[UR6][R144.64] ;  /* 0x0000000690046981 */ /* 0x000564000c1e1900 */
[----:B------:R-:W3:Y:S01]  /*2830*/  @P1 LDC.64 R152, c[0x0][0x3b0] ;  /* 0x0000ec00ff981b82 */ /* 0x000ee20000000a00 */
[C---:B0-----:R-:W-:Y:S01]  /*2840*/  @P0 IMAD.WIDE.U32 R146, R219.reuse, 0x10, R146 ;  /* 0x00000010db920825 */ /* 0x041fe200078e0092 */
[----:B------:R-:W-:-:S04]  /*2850*/  @P0 IADD3 R219, PT, PT, R219, 0x100, RZ ;  /* 0x00000100dbdb0810 */ /* 0x000fc80007ffe0ff */
[----:B------:R2:W5:Y:S02]  /*2860*/  @P0 LDG.E.128 R40, desc[UR6][R146.64] ;  /* 0x0000000692280981 */ /* 0x000564000c1e1d00 */
[----:B------:R-:W0:Y:S01]  /*2870*/  @P2 LDC.64 R154, c[0x0][0x438] ;  /* 0x00010e00ff9a2b82 */ /* 0x000e220000000a00 */
[C---:B----4-:R-:W-:Y:S01]  /*2880*/  @P0 IMAD.WIDE.U32 R148, R199.reuse, 0x4, R148 ;  /* 0x00000004c7940825 */ /* 0x050fe200078e0094 */
[----:B------:R-:W-:-:S04]  /*2890*/  @P0 IADD3 R199, PT, PT, R199, 0x100, RZ ;  /* 0x00000100c7c70810 */ /* 0x000fc80007ffe0ff */
[----:B------:R2:W5:Y:S02]  /*28a0*/  @P0 LDG.E R2, desc[UR6][R148.64] ;  /* 0x0000000694020981 */ /* 0x000564000c1e1900 */
[----:B------:R-:W4:Y:S01]  /*28b0*/  @P2 LDC.64 R194, c[0x0][0x3b0] ;  /* 0x0000ec00ffc22b82 */ /* 0x000f220000000a00 */
[C---:B-1----:R-:W-:Y:S01]  /*28c0*/  @P1 IMAD.WIDE.U32 R150, R219.reuse, 0x10, R150 ;  /* 0x00000010db961825 */ /* 0x042fe200078e0096 */
        /* <DEDUP_REMOVED lines=9> */
[----:B------:R2:W5:Y:S01]  /*2960*/  @P2 LDG.E.128 R32, desc[UR6][R154.64] ;  /* 0x000000069a202981 */ /* 0x000562000c1e1d00 */
[C---:B----4-:R-:W-:Y:S01]  /*2970*/  @P2 IMAD.WIDE.U32 R194, R199.reuse, 0x4, R194 ;  /* 0x00000004c7c22825 */ /* 0x050fe200078e00c2 */
[----:B------:R-:W-:-:S04]  /*2980*/  @P2 IADD3 R199, PT, PT, R199, 0x100, RZ ;  /* 0x00000100c7c72810 */ /* 0x000fc80007ffe0ff */
[----:B------:R2:W5:Y:S01]  /*2990*/  @P2 LDG.E R15, desc[UR6][R194.64] ;  /* 0x00000006c20f2981 */ /* 0x000562000c1e1900 */
[----:B-1----:R-:W-:-:S05]  /*29a0*/  @P5 IMAD.WIDE.U32 R140, R219, 0x10, R140 ;  /* 0x00000010db8c5825 */ /* 0x002fca00078e008c */
[----:B------:R2:W5:Y:S01]  /*29b0*/  @P5 LDG.E.128 R124, desc[UR6][R140.64] ;  /* 0x000000068c7c5981 */ /* 0x000562000c1e1d00 */
[----:B---3--:R-:W-:-:S05]  /*29c0*/  @P5 IMAD.WIDE.U32 R142, R199, 0x4, R142 ;  /* 0x00000004c78e5825 */ /* 0x008fca00078e008e */
[----:B------:R2:W5:Y:S01]  /*29d0*/  @P5 LDG.E R16, desc[UR6][R142.64] ;  /* 0x000000068e105981 */ /* 0x000562000c1e1900 */
[----:B------:R-:W-:Y:S02]  /*29e0*/  ISETP.NE.AND P3, PT, R197, RZ, PT ;  /* 0x000000ffc500720c */ /* 0x000fe40003f65270 */
[----:B------:R-:W-:Y:S02]  /*29f0*/  MOV R197, RZ ;  /* 0x000000ff00c57202 */ /* 0x000fe40000000f00 */
[----:B------:R-:W-:-:S09]  /*2a00*/  MOV R202, RZ ;  /* 0x000000ff00ca7202 */ /* 0x000fd20000000f00 */
.L_x_9296:
[----:B------:R-:W-:Y:S05]  /*2a10*/  BSYNC.RECONVERGENT B0 ;  /* 0x0000000000007941 */ /* 0x000fea0003800200 */
.L_x_9284:
[----:B0-2---:R-:W0:Y:S01]  /*2a20*/  SHFL.DOWN PT, R140, R197, 0x10, 0x1f ;  /* 0x0a001f00c58c7f89 */ /* 0x005e2200000e0000 */
        /* <DEDUP_REMOVED lines=31> */
.L_x_9299:
[----:B------:R-:W-:Y:S05]  /*2c20*/  BSYNC.RECONVERGENT B0 ;  /* 0x0000000000007941 */ /* 0x000fea0003800200 */
.L_x_9298:
[----:B------:R-:W1:Y:S08]  /*2c30*/  S2UR UR16, SR_CgaCtaId ;  /* 0x00000000001079c3 */ /* 0x000e700000008800 */
[----:B------:R-:W-:Y:S01]  /*2c40*/  BAR.SYNC.DEFER_BLOCKING 0x0 ;  /* 0x0000000000007b1d */ /* 0x000fe20000010000 */
[----:B------:R-:W-:Y:S02]  /*2c50*/  @P4 IADD3 R12, PT, PT, R12, -0x1, RZ ;  /* 0xffffffff0c0c4810 */ /* 0x000fe40007ffe0ff */
[----:B------:R-:W-:-:S02]  /*2c60*/  ISETP.NE.AND P6, PT, R17, RZ, PT ;  /* 0x000000ff1100720c */ /* 0x000fc40003fc5270 */
[----:B------:R-:W-:Y:S01]  /*2c70*/  ISETP.NE.AND P5, PT, RZ, UR14, PT ;  /* 0x0000000eff007c0c */ /* 0x000fe2000bfa5270 */
        /* <DEDUP_REMOVED lines=28> */
[----:B------:R-:W-:Y:S02]  /*2e40*/  MOV R147, R14 ;  /* 0x0000000e00937202 */ /* 0x000fe40000000f00 */
        /* <DEDUP_REMOVED lines=18> */
.L_x_9302:
[----:B------:R-:W-:Y:S04]  /*2f70*/  BSSY.RECONVERGENT B1, `(.L_x_9303) ;  /* 0x00000fb000017945 */ /* 0x000fe80003800200 */
[----:B------:R-:W-:Y:S05]  /*2f80*/  BRA.U UP0, `(.L_x_9304) ;  /* 0x0000000900047547 */ /* 0x000fea000b800000 */
[----:B------:R-:W-:Y:S02]  /*2f90*/  MOV R140, UR12 ;  /* 0x0000000c008c7c02 */ /* 0x000fe40008000f00 */
[----:B------:R-:W-:Y:S02]  /*2fa0*/  MOV R142, UR13 ;  /* 0x0000000d008e7c02 */ /* 0x000fe40008000f00 */
[----:B------:R-:W-:-:S04]  /*2fb0*/  ISETP.NE.U32.AND P5, PT, R140, RZ, PT ;  /* 0x000000ff8c00720c */ /* 0x000fc80003fa5070 */
[----:B------:R-:W-:-:S13]  /*2fc0*/  ISETP.NE.AND.EX P5, PT, R142, RZ, PT, P5 ;  /* 0x000000ff8e00720c */ /* 0x000fda0003fa5350 */
[----:B------:R-:W-:Y:S05]  /*2fd0*/  @P5 BRA `(.L_x_9305) ;  /* 0x0000000000f85947 */ /* 0x000fea0003800000 */
[----:B------:R-:W-:Y:S05]  /*2fe0*/  @!P4 BRA `(.L_x_9306) ;  /* 0x000000000038c947 */ /* 0x000fea0003800000 */
[----:B------:R-:W-:Y:S01]  /*2ff0*/  FFMA.FTZ R141, R3, R149, R144 ;  /* 0x00000095038d7223 */ /* 0x000fe20000010090 */
[----:B------:R-:W-:Y:S01]  /*3000*/  ISETP.GT.AND P5, PT, R9, RZ, PT ;  /* 0x000000ff0900720c */ /* 0x000fe20003fa4270 */
[----:B------:R-:W-:Y:S02]  /*3010*/  HFMA2 R132, -RZ, RZ, 0, 0 ;  /* 0x00000000ff847431 */ /* 0x000fe400000001ff */
[----:B------:R-:W-:-:S04]  /*3020*/  FADD.FTZ R12, R162, -R141 ;  /* 0x8000008da20c7221 */ /* 0x000fc80000010000 */
[----:B------:R-:W-:-:S05]  /*3030*/  FMUL.FTZ R12, R11, R12 ;  /* 0x0000000c0b0c7220 */ /* 0x000fca0000410000 */
[----:B------:R-:W-:Y:S02]  /*3040*/  FSEL R12, R12, RZ, P5 ;  /* 0x000000ff0c0c7208 */ /* 0x000fe40002800000 */
[----:B-----5:R-:W-:-:S03]  /*3050*/  LOP3.LUT P5, RZ, R5, 0xff, RZ, 0xc0, !PT ;  /* 0x000000ff05ff7812 */ /* 0x020fc600078ac0ff */
[----:B------:R-:W-:-:S04]  /*3060*/  FMUL.FTZ R12, R12, UR9 ;  /* 0x000000090c0c7c20 */ /* 0x000fc80008410000 */
[----:B------:R-:W-:-:S04]  /*3070*/  FMUL.FTZ R143, R12, UR8 ;  /* 0x000000080c8f7c20 */ /* 0x000fc80008410000 */
[----:B------:R-:W-:Y:S02]  /*3080*/  FMUL.FTZ R12, R128, R143 ;  /* 0x0000008f800c7220 */ /* 0x000fe40000410000 */
[----:B------:R-:W-:-:S03]  /*3090*/  @P5 HADD2.F32 R14, -RZ, R164.H0_H0 ;  /* 0x200000a4ff0e5230 */ /* 0x000fc60000004100 */
[----:B------:R-:W-:Y:S02]  /*30a0*/  FSEL R141, R12, RZ, P5 ;  /* 0x000000ff0c8d7208 */ /* 0x000fe40002800000 */
[----:B------:R-:W-:-:S03]  /*30b0*/  @P5 FMUL.FTZ R132, R143, R14 ;  /* 0x0000000e8f845220 */ /* 0x000fc60000410000 */
[----:B------:R-:W-:-:S07]  /*30c0*/  FADD.FTZ R72, R72, R141 ;  /* 0x0000008d48487221 */ /* 0x000fce0000010000 */
.L_x_9306:
[----:B------:R-:W-:Y:S05]  /*30d0*/  @!P4 BRA `(.L_x_9307) ;  /* 0x000000000038c947 */ /* 0x000fea0003800000 */
[----:B------:R-:W-:Y:S01]  /*30e0*/  FFMA.FTZ R133, R174, R149, R144 ;  /* 0x00000095ae857223 */ /* 0x000fe20000010090 */
[----:B------:R-:W-:-:S03]  /*30f0*/  ISETP.GT.AND P5, PT, R9, RZ, PT ;  /* 0x000000ff0900720c */ /* 0x000fc60003fa4270 */
[----:B------:R-:W-:Y:S01]  /*3100*/  FADD.FTZ R12, R172, -R133 ;  /* 0x80000085ac0c7221 */ /* 0x000fe20000010000 */
[----:B------:R-:W-:-:S03]  /*3110*/  MOV R133, RZ ;  /* 0x000000ff00857202 */ /* 0x000fc60000000f00 */
        /* <DEDUP_REMOVED lines=10> */
.L_x_9307:
        /* <DEDUP_REMOVED lines=15> */
.L_x_9308:
[----:B------:R-:W-:Y:S05]  /*32b0*/  @!P4 BRA `(.L_x_9309) ;  /* 0x0000000c0018c947 */ /* 0x000fea0003800000 */
[----:B------:R-:W-:Y:S01]  /*32c0*/  FFMA.FTZ R12, R186, R149, R144 ;  /* 0x00000095ba0c7223 */ /* 0x000fe20000010090 */
[----:B------:R-:W-:Y:S02]  /*32d0*/  ISETP.GT.AND P5, PT, R9, RZ, PT ;  /* 0x000000ff0900720c */ /* 0x000fe40003fa4270 */
[----:B------:R-:W-:Y:S01]  /*32e0*/  MOV R135, RZ ;  /* 0x000000ff00877202 */ /* 0x000fe20000000f00 */
[----:B------:R-:W-:-:S04]  /*32f0*/  FADD.FTZ R12, R177, -R12 ;  /* 0x8000000cb10c7221 */ /* 0x000fc80000010000 */
[----:B------:R-:W-:-:S05]  /*3300*/  FMUL.FTZ R12, R11, R12 ;  /* 0x0000000c0b0c7220 */ /* 0x000fca0000410000 */
[----:B------:R-:W-:Y:S02]  /*3310*/  FSEL R12, R12, RZ, P5 ;  /* 0x000000ff0c0c7208 */ /* 0x000fe40002800000 */
[----:B-----5:R-:W-:-:S03]  /*3320*/  ISETP.GE.U32.AND P5, PT, R5, 0x1000000, PT ;  /* 0x010000000500780c */ /* 0x020fc60003fa6070 */
[----:B------:R-:W-:-:S04]  /*3330*/  FMUL.FTZ R12, R12, UR9 ;  /* 0x000000090c0c7c20 */ /* 0x000fc80008410000 */
[----:B------:R-:W-:-:S04]  /*3340*/  FMUL.FTZ R14, R12, UR8 ;  /* 0x000000080c0e7c20 */ /* 0x000fc80008410000 */
[----:B------:R-:W-:-:S05]  /*3350*/  FMUL.FTZ R12, R131, R14 ;  /* 0x0000000e830c7220 */ /* 0x000fca0000410000 */
[----:B------:R-:W-:-:S05]  /*3360*/  FSEL R12, R12, RZ, P5 ;  /* 0x000000ff0c0c7208 */ /* 0x000fca0002800000 */
[----:B------:R-:W-:Y:S01]  /*3370*/  FADD.FTZ R75, R75, R12 ;  /* 0x0000000c4b4b7221 */ /* 0x000fe20000010000 */
[----:B------:R-:W-:Y:S06]  /*3380*/  @!P5 BRA `(.L_x_9309) ;  /* 0x0000000800e4d947 */ /* 0x000fec0003800000 */
[----:B------:R-:W-:-:S05]  /*3390*/  HADD2.F32 R135, -RZ, R225.H1_H1 ;  /* 0x300000e1ff877230 */ /* 0x000fca0000004100 */
[----:B------:R-:W-:Y:S01]  /*33a0*/  FMUL.FTZ R135, R14, R135 ;  /* 0x000000870e877220 */ /* 0x000fe20000410000 */
[----:B------:R-:W-:Y:S06]  /*33b0*/  BRA `(.L_x_9309) ;  /* 0x0000000800d87947 */ /* 0x000fec0003800000 */
.L_x_9305:
        /* <DEDUP_REMOVED lines=17> */
[----:B------:R-:W-:Y:S01]  /*34d0*/  MOV R138, R141 ;  /* 0x0000008d008a7202 */ /* 0x000fe20000000f00 */
[----:B------:R-:W-:Y:S06]  /*34e0*/  @!P4 BRA `(.L_x_9310) ;  /* 0x000000000024c947 */ /* 0x000fec0003800000 */
[----:B------:R-:W-:Y:S01]  /*34f0*/  FMUL.FTZ R12, R136, UR9 ;  /* 0x00000009880c7c20 */ /* 0x000fe20008410000 */
[----:B-----5:R-:W-:Y:S01]  /*3500*/  LOP3.LUT P5, RZ, R5, 0xff, RZ, 0xc0, !PT ;  /* 0x000000ff05ff7812 */ /* 0x020fe200078ac0ff */
[----:B------:R-:W-:Y:S02]  /*3510*/  HFMA2 R132, -RZ, RZ, 0, 0 ;  /* 0x00000000ff847431 */ /* 0x000fe400000001ff */
[----:B------:R-:W-:-:S04]  /*3520*/  FMUL.FTZ R139, R12, UR8 ;  /* 0x000000080c8b7c20 */ /* 0x000fc80008410000 */
[----:B------:R-:W-:-:S05]  /*3530*/  FMUL.FTZ R12, R128, R139 ;  /* 0x0000008b800c7220 */ /* 0x000fca0000410000 */
[----:B------:R-:W-:Y:S01]  /*3540*/  FSEL R137, R12, RZ, P5 ;  /* 0x000000ff0c897208 */ /* 0x000fe20002800000 */
[----:B------:R-:W-:-:S04]  /*3550*/  @P5 HADD2.F32 R146, -RZ, R164.H0_H0 ;  /* 0x200000a4ff925230 */ /* 0x000fc80000004100 */
[----:B------:R-:W-:Y:S01]  /*3560*/  FADD.FTZ R72, R72, R137 ;  /* 0x0000008948487221 */ /* 0x000fe20000010000 */
[----:B------:R-:W-:-:S07]  /*3570*/  @P5 FMUL.FTZ R132, R146, R139 ;  /* 0x0000008b92845220 */ /* 0x000fce0000410000 */
.L_x_9310:
[----:B------:R-:W-:Y:S05]  /*3580*/  @!P4 BRA `(.L_x_9311) ;  /* 0x000000000024c947 */ /* 0x000fea0003800000 */
[----:B------:R-:W-:Y:S01]  /*3590*/  FMUL.FTZ R12, R14, UR9 ;  /* 0x000000090e0c7c20 */ /* 0x000fe20008410000 */
[----:B-----5:R-:W-:Y:S02]  /*35a0*/  LOP3.LUT P5, RZ, R5, 0xff00, RZ, 0xc0, !PT ;  /* 0x0000ff0005ff7812 */ /* 0x020fe400078ac0ff */
[----:B------:R-:W-:Y:S01]  /*35b0*/  MOV R133, RZ ;  /* 0x000000ff00857202 */ /* 0x000fe20000000f00 */
[----:B------:R-:W-:-:S04]  /*35c0*/  FMUL.FTZ R146, R12, UR8 ;  /* 0x000000080c927c20 */ /* 0x000fc80008410000 */
[----:B------:R-:W-:-:S05]  /*35d0*/  FMUL.FTZ R12, R129, R146 ;  /* 0x00000092810c7220 */ /* 0x000fca0000410000 */
[----:B------:R-:W-:Y:S01]  /*35e0*/  FSEL R12, R12, RZ, P5 ;  /* 0x000000ff0c0c7208 */ /* 0x000fe20002800000 */
[----:B------:R-:W-:-:S04]  /*35f0*/  @P5 HADD2.F32 R137, -RZ, R225.H0_H0 ;  /* 0x200000e1ff895230 */ /* 0x000fc80000004100 */
[----:B------:R-:W-:Y:S01]  /*3600*/  FADD.FTZ R73, R73, R12 ;  /* 0x0000000c49497221 */ /* 0x000fe20000010000 */
[----:B------:R-:W-:-:S07]  /*3610*/  @P5 FMUL.FTZ R133, R137, R146 ;  /* 0x0000009289855220 */ /* 0x000fce0000410000 */
.L_x_9311:
[----:B------:R-:W-:Y:S05]  /*3620*/  @!P4 BRA `(.L_x_9312) ;  /* 0x000000000024c947 */ /* 0x000fea0003800000 */
        /* <DEDUP_REMOVED lines=9> */
.L_x_9312:
[----:B------:R-:W-:Y:S02]  /*36c0*/  MOV R137, R14 ;  /* 0x0000000e00897202 */ /* 0x000fe40000000f00 */
[----:B------:R-:W-:Y:S01]  /*36d0*/  MOV R139, R143 ;  /* 0x0000008f008b7202 */ /* 0x000fe20000000f00 */
[----:B------:R-:W-:Y:S06]  /*36e0*/  @!P4 BRA `(.L_x_9309) ;  /* 0x00000008000cc947 */ /* 0x000fec0003800000 */
[----:B------:R-:W-:Y:S01]  /*36f0*/  FMUL.FTZ R12, R143, UR9 ;  /* 0x000000098f0c7c20 */ /* 0x000fe20008410000 */
[----:B-----5:R-:W-:Y:S02]  /*3700*/  ISETP.GE.U32.AND P5, PT, R5, 0x1000000, PT ;  /* 0x010000000500780c */ /* 0x020fe40003fa6070 */
[----:B------:R-:W-:Y:S01]  /*3710*/  MOV R135, RZ ;  /* 0x000000ff00877202 */ /* 0x000fe20000000f00 */
        /* <DEDUP_REMOVED lines=8> */
.L_x_9304:
[----:B------:R-:W-:Y:S02]  /*37a0*/  MOV R140, UR12 ;  /* 0x0000000c008c7c02 */ /* 0x000fe40008000f00 */
[----:B------:R-:W-:Y:S02]  /*37b0*/  MOV R142, UR13 ;  /* 0x0000000d008e7c02 */ /* 0x000fe40008000f00 */
[----:B------:R-:W-:-:S04]  /*37c0*/  ISETP.NE.U32.AND P5, PT, R140, RZ, PT ;  /* 0x000000ff8c00720c */ /* 0x000fc80003fa5070 */
[----:B------:R-:W-:-:S13]  /*37d0*/  ISETP.NE.AND.EX P5, PT, R142, RZ, PT, P5 ;  /* 0x000000ff8e00720c */ /* 0x000fda0003fa5350 */
[----:B------:R-:W-:Y:S05]  /*37e0*/  @P5 BRA `(.L_x_9313) ;  /* 0x0000000000e85947 */ /* 0x000fea0003800000 */
[----:B------:R-:W-:Y:S05]  /*37f0*/  @!P4 BRA `(.L_x_9314) ;  /* 0x000000000034c947 */ /* 0x000fea0003800000 */
[----:B------:R-:W-:Y:S01]  /*3800*/  @P3 FFMA.FTZ R141, R3, R149, R144 ;  /* 0x00000095038d3223 */ /* 0x000fe20000010090 */
[----:B-----5:R-:W-:Y:S01]  /*3810*/  MOV R12, R48 ;  /* 0x00000030000c7202 */ /* 0x020fe20000000f00 */
[----:B------:R-:W-:Y:S01]  /*3820*/  HFMA2 R132, -RZ, RZ, 0, 0 ;  /* 0x00000000ff847431 */ /* 0x000fe200000001ff */
[----:B------:R-:W-:Y:S01]  /*3830*/  LOP3.LUT P5, RZ, R5, 0xff, RZ, 0xc0, !PT ;  /* 0x000000ff05ff7812 */ /* 0x000fe200078ac0ff */
[----:B------:R-:W-:-:S04]  /*3840*/  @P3 FADD.FTZ R141, R162, -R141 ;  /* 0x8000008da28d3221 */ /* 0x000fc80000010000 */
[----:B------:R-:W-:-:S04]  /*3850*/  @P3 FFMA.FTZ R12, R11, R141, R48 ;  /* 0x0000008d0b0c3223 */ /* 0x000fc80000010030 */
[----:B------:R-:W-:-:S04]  /*3860*/  FMUL.FTZ R12, R12, UR9 ;  /* 0x000000090c0c7c20 */ /* 0x000fc80008410000 */
[----:B------:R-:W-:Y:S01]  /*3870*/  FMUL.FTZ R143, R12, UR8 ;  /* 0x000000080c8f7c20 */ /* 0x000fe20008410000 */
[----:B------:R-:W-:-:S03]  /*3880*/  @P5 HADD2.F32 R14, -RZ, R164.H0_H0 ;  /* 0x200000a4ff0e5230 */ /* 0x000fc60000004100 */
[-C--:B------:R-:W-:Y:S02]  /*3890*/  FMUL.FTZ R12, R128, R143.reuse ;  /* 0x0000008f800c7220 */ /* 0x080fe40000410000 */
[----:B------:R-:W-:-:S03]  /*38a0*/  @P5 FMUL.FTZ R132, R14, R143 ;  /* 0x0000008f0e845220 */ /* 0x000fc60000410000 */
[----:B------:R-:W-:-:S05]  /*38b0*/  FSEL R141, R12, RZ, P5 ;  /* 0x000000ff0c8d7208 */ /* 0x000fca0002800000 */
[----:B------:R-:W-:-:S07]  /*38c0*/  FADD.FTZ R72, R72, R141 ;  /* 0x0000008d48487221 */ /* 0x000fce0000010000 */
.L_x_9314:
[----:B------:R-:W-:Y:S05]  /*38d0*/  @!P4 BRA `(.L_x_9315) ;  /* 0x000000000034c947 */ /* 0x000fea0003800000 */
[----:B------:R-:W-:Y:S01]  /*38e0*/  @P3 FFMA.FTZ R133, R174, R149, R144 ;  /* 0x00000095ae853223 */ /* 0x000fe20000010090 */
[----:B-----5:R-:W-:Y:S02]  /*38f0*/  MOV R12, R49 ;  /* 0x00000031000c7202 */ /* 0x020fe40000000f00 */
[----:B------:R-:W-:Y:S01]  /*3900*/  LOP3.LUT P5, RZ, R5, 0xff00, RZ, 0xc0, !PT ;  /* 0x0000ff0005ff7812 */ /* 0x000fe200078ac0ff */
[----:B------:R-:W-:Y:S01]  /*3910*/  @P3 FADD.FTZ R14, R172, -R133 ;  /* 0x80000085ac0e3221 */ /* 0x000fe20000010000 */
[----:B------:R-:W-:-:S03]  /*3920*/  HFMA2 R133, -RZ, RZ, 0, 0 ;  /* 0x00000000ff857431 */ /* 0x000fc600000001ff */
        /* <DEDUP_REMOVED lines=8> */
.L_x_9315:
        /* <DEDUP_REMOVED lines=14> */
.L_x_9316:
[----:B------:R-:W-:Y:S05]  /*3a90*/  @!P4 BRA `(.L_x_9309) ;  /* 0x000000040020c947 */ /* 0x000fea0003800000 */
[----:B------:R-:W-:Y:S01]  /*3aa0*/  @P3 FFMA.FTZ R14, R186, R149, R144 ;  /* 0x00000095ba0e3223 */ /* 0x000fe20000010090 */
[----:B-----5:R-:W-:Y:S01]  /*3ab0*/  MOV R12, R51 ;  /* 0x00000033000c7202 */ /* 0x020fe20000000f00 */
[----:B------:R-:W-:Y:S01]  /*3ac0*/  HFMA2 R135, -RZ, RZ, 0, 0 ;  /* 0x00000000ff877431 */ /* 0x000fe200000001ff */
[----:B------:R-:W-:Y:S01]  /*3ad0*/  ISETP.GE.U32.AND P5, PT, R5, 0x1000000, PT ;  /* 0x010000000500780c */ /* 0x000fe20003fa6070 */
[----:B------:R-:W-:-:S04]  /*3ae0*/  @P3 FADD.FTZ R14, R177, -R14 ;  /* 0x8000000eb10e3221 */ /* 0x000fc80000010000 */
[----:B------:R-:W-:-:S04]  /*3af0*/  @P3 FFMA.FTZ R12, R11, R14, R51 ;  /* 0x0000000e0b0c3223 */ /* 0x000fc80000010033 */
        /* <DEDUP_REMOVED lines=9> */
.L_x_9313:
[-CC-:B------:R-:W-:Y:S01]  /*3b90*/  @P3 FFMA.FTZ R137, R171, R149.reuse, R144.reuse ;  /* 0x00000095ab893223 */ /* 0x180fe20000010090 */
[-CC-:B------:R-:W-:Y:S01]  /*3ba0*/  @P3 FFMA.FTZ R141, R174, R149.reuse, R144.reuse ;  /* 0x00000095ae8d3223 */ /* 0x180fe20000010090 */
[-CC-:B------:R-:W-:Y:S01]  /*3bb0*/  @P3 FFMA.FTZ R136, R186, R149.reuse, R144.reuse ;  /* 0x00000095ba883223 */ /* 0x180fe20000010090 */
[----:B-----5:R-:W-:Y:S01]  /*3bc0*/  MOV R138, R50 ;  /* 0x00000032008a7202 */ /* 0x020fe20000000f00 */
[----:B------:R-:W-:Y:S01]  /*3bd0*/  @P3 FADD.FTZ R12, R176, -R137 ;  /* 0x80000089b00c3221 */ /* 0x000fe20000010000 */
[----:B------:R-:W-:Y:S01]  /*3be0*/  @P3 FFMA.FTZ R137, R3, R149, R144 ;  /* 0x0000009503893223 */ /* 0x000fe20000010090 */
[----:B------:R-:W-:Y:S01]  /*3bf0*/  @P3 FADD.FTZ R146, R177, -R136 ;  /* 0x80000088b1923221 */ /* 0x000fe20000010000 */
[----:B------:R-:W-:Y:S01]  /*3c00*/  MOV R14, R49 ;  /* 0x00000031000e7202 */ /* 0x000fe20000000f00 */
[C---:B------:R-:W-:Y:S01]  /*3c10*/  @P3 FFMA.FTZ R138, R11.reuse, R12, R50 ;  /* 0x0000000c0b8a3223 */ /* 0x040fe20000010032 */
[----:B------:R-:W-:Y:S01]  /*3c20*/  @P3 FADD.FTZ R12, R172, -R141 ;  /* 0x8000008dac0c3221 */ /* 0x000fe20000010000 */
[----:B------:R-:W-:Y:S01]  /*3c30*/  @P3 FADD.FTZ R137, R162, -R137 ;  /* 0x80000089a2893221 */ /* 0x000fe20000010000 */
[----:B------:R-:W-:Y:S01]  /*3c40*/  MOV R139, R51 ;  /* 0x00000033008b7202 */ /* 0x000fe20000000f00 */
[C---:B------:R-:W-:Y:S01]  /*3c50*/  @P3 FFMA.FTZ R139, R11.reuse, R146, R51 ;  /* 0x000000920b8b3223 */ /* 0x040fe20000010033 */
[----:B------:R-:W-:Y:S01]  /*3c60*/  MOV R136, R48 ;  /* 0x0000003000887202 */ /* 0x000fe20000000f00 */
[C---:B------:R-:W-:Y:S01]  /*3c70*/  @P3 FFMA.FTZ R14, R11.reuse, R12, R49 ;  /* 0x0000000c0b0e3223 */ /* 0x040fe20000010031 */
[----:B------:R-:W-:Y:S01]  /*3c80*/  @P3 FFMA.FTZ R136, R11, R137, R48 ;  /* 0x000000890b883223 */ /* 0x000fe20000010030 */
[----:B------:R-:W-:Y:S06]  /*3c90*/  @!P4 BRA `(.L_x_9317) ;  /* 0x000000000024c947 */ /* 0x000fec0003800000 */
[----:B------:R-:W-:Y:S01]  /*3ca0*/  FMUL.FTZ R12, R136, UR9 ;  /* 0x00000009880c7c20 */ /* 0x000fe20008410000 */
[----:B------:R-:W-:Y:S01]  /*3cb0*/  LOP3.LUT P5, RZ, R5, 0xff, RZ, 0xc0, !PT ;  /* 0x000000ff05ff7812 */ /* 0x000fe200078ac0ff */
[----:B------:R-:W-:Y:S02]  /*3cc0*/  HFMA2 R132, -RZ, RZ, 0, 0 ;  /* 0x00000000ff847431 */ /* 0x000fe400000001ff */
[----:B------:R-:W-:-:S04]  /*3cd0*/  FMUL.FTZ R141, R12, UR8 ;  /* 0x000000080c8d7c20 */ /* 0x000fc80008410000 */
[----:B------:R-:W-:-:S05]  /*3ce0*/  FMUL.FTZ R12, R128, R141 ;  /* 0x0000008d800c7220 */ /* 0x000fca0000410000 */
[----:B------:R-:W-:Y:S01]  /*3cf0*/  FSEL R137, R12, RZ, P5 ;  /* 0x000000ff0c897208 */ /* 0x000fe20002800000 */
[----:B------:R-:W-:-:S04]  /*3d00*/  @P5 HADD2.F32 R146, -RZ, R164.H0_H0 ;  /* 0x200000a4ff925230 */ /* 0x000fc80000004100 */
[----:B------:R-:W-:Y:S01]  /*3d10*/  FADD.FTZ R72, R72, R137 ;  /* 0x0000008948487221 */ /* 0x000fe20000010000 */
[----:B------:R-:W-:-:S07]  /*3d20*/  @P5 FMUL.FTZ R132, R146, R141 ;  /* 0x0000008d92845220 */ /* 0x000fce0000410000 */
.L_x_9317:
[----:B------:R-:W-:Y:S05]  /*3d30*/  @!P4 BRA `(.L_x_9318) ;  /* 0x000000000024c947 */ /* 0x000fea0003800000 */
[----:B------:R-:W-:Y:S01]  /*3d40*/  FMUL.FTZ R12, R14, UR9 ;  /* 0x000000090e0c7c20 */ /* 0x000fe20008410000 */
[----:B------:R-:W-:Y:S02]  /*3d50*/  LOP3.LUT P5, RZ, R5, 0xff00, RZ, 0xc0, !PT ;  /* 0x0000ff0005ff7812 */ /* 0x000fe400078ac0ff */
[----:B------:R-:W-:Y:S01]  /*3d60*/  MOV R133, RZ ;  /* 0x000000ff00857202 */ /* 0x000fe20000000f00 */
[----:B------:R-:W-:-:S04]  /*3d70*/  FMUL.FTZ R146, R12, UR8 ;  /* 0x000000080c927c20 */ /* 0x000fc80008410000 */
[----:B------:R-:W-:-:S05]  /*3d80*/  FMUL.FTZ R12, R129, R146 ;  /* 0x00000092810c7220 */ /* 0x000fca0000410000 */
[----:B------:R-:W-:Y:S01]  /*3d90*/  FSEL R12, R12, RZ, P5 ;  /* 0x000000ff0c0c7208 */ /* 0x000fe20002800000 */
[----:B------:R-:W-:-:S04]  /*3da0*/  @P5 HADD2.F32 R137, -RZ, R225.H0_H0 ;  /* 0x200000e1ff895230 */ /* 0x000fc80000004100 */
[----:B------:R-:W-:Y:S01]  /*3db0*/  FADD.FTZ R73, R73, R12 ;  /* 0x0000000c49497221 */ /* 0x000fe20000010000 */
[----:B------:R-:W-:-:S07]  /*3dc0*/  @P5 FMUL.FTZ R133, R137, R146 ;  /* 0x0000009289855220 */ /* 0x000fce0000410000 */
.L_x_9318:
[----:B------:R-:W-:Y:S05]  /*3dd0*/  @!P4 BRA `(.L_x_9319) ;  /* 0x000000000024c947 */ /* 0x000fea0003800000 */
        /* <DEDUP_REMOVED lines=9> */
.L_x_9319:
[----:B------:R-:W-:Y:S01]  /*3e70*/  MOV R137, R14 ;  /* 0x0000000e00897202 */ /* 0x000fe20000000f00 */
[----:B------:R-:W-:Y:S06]  /*3e80*/  @!P4 BRA `(.L_x_9309) ;  /* 0x000000000024c947 */ /* 0x000fec0003800000 */
[----:B------:R-:W-:Y:S01]  /*3e90*/  FMUL.FTZ R12, R139, UR9 ;  /* 0x000000098b0c7c20 */ /* 0x000fe20008410000 */
[----:B------:R-:W-:Y:S02]  /*3ea0*/  ISETP.GE.U32.AND P5, PT, R5, 0x1000000, PT ;  /* 0x010000000500780c */ /* 0x000fe40003fa6070 */
[----:B------:R-:W-:Y:S01]  /*3eb0*/  MOV R135, RZ ;  /* 0x000000ff00877202 */ /* 0x000fe20000000f00 */
[----:B------:R-:W-:-:S04]  /*3ec0*/  FMUL.FTZ R14, R12, UR8 ;  /* 0x000000080c0e7c20 */ /* 0x000fc80008410000 */
[----:B------:R-:W-:-:S05]  /*3ed0*/  FMUL.FTZ R12, R131, R14 ;  /* 0x0000000e830c7220 */ /* 0x000fca0000410000 */
[----:B------:R-:W-:Y:S01]  /*3ee0*/  FSEL R12, R12, RZ, P5 ;  /* 0x000000ff0c0c7208 */ /* 0x000fe20002800000 */
[----:B------:R-:W-:-:S04]  /*3ef0*/  @P5 HADD2.F32 R141, -RZ, R225.H1_H1 ;  /* 0x300000e1ff8d5230 */ /* 0x000fc80000004100 */
[----:B------:R-:W-:Y:S01]  /*3f00*/  FADD.FTZ R75, R75, R12 ;  /* 0x0000000c4b4b7221 */ /* 0x000fe20000010000 */
[----:B------:R-:W-:-:S07]  /*3f10*/  @P5 FMUL.FTZ R135, R141, R14 ;  /* 0x0000000e8d875220 */ /* 0x000fce0000410000 */
.L_x_9309:
[----:B------:R-:W-:Y:S05]  /*3f20*/  BSYNC.RECONVERGENT B1 ;  /* 0x0000000000017941 */ /* 0x000fea0003800200 */
.L_x_9303:
        /* <DEDUP_REMOVED lines=9> */
[----:B------:R0:W-:Y:S02]  /*3fc0*/  @P4 STG.E.128 desc[UR6][R142.64], R132 ;  /* 0x000000848e004986 */ /* 0x0001e4000c101d06 */
.L_x_9301:
[----:B------:R-:W-:Y:S05]  /*3fd0*/  BSYNC.RECONVERGENT B0 ;  /* 0x0000000000007941 */ /* 0x000fea0003800200 */
.L_x_9300:
[----:B------:R-:W-:Y:S01]  /*3fe0*/  ISETP.NE.AND P5, PT, R13, RZ, PT ;  /* 0x000000ff0d00720c */ /* 0x000fe20003fa5270 */
        /* <DEDUP_REMOVED lines=8> */
.L_x_9322:
[----:B------:R-:W-:Y:S04]  /*4070*/  BSSY.RECONVERGENT B1, `(.L_x_9323) ;  /* 0x0000109000017945 */ /* 0x000fe80003800200 */
[----:B------:R-:W-:Y:S05]  /*4080*/  BRA.U !UP0, `(.L_x_9324) ;  /* 0x0000000908087547 */ /* 0x000fea000b800000 */
[----:B------:R-:W-:-:S04]  /*4090*/  UISETP.NE.U32.AND UP0, UPT, UR12, URZ, UPT ;  /* 0x000000ff0c00728c */ /* 0x000fc8000bf05070 */
[----:B------:R-:W-:-:S06]  /*40a0*/  UISETP.NE.AND.EX UP0, UPT, UR13, URZ, UPT, UP0 ;  /* 0x000000ff0d00728c */ /* 0x000fcc000bf05300 */
[----:B------:R-:W-:-:S13]  /*40b0*/  PLOP3.LUT P5, PT, PT, PT, UP0, 0x80, 0x8 ;  /* 0x000000000008781c */ /* 0x000fda0003faf008 */
[----:B------:R-:W-:Y:S05]  /*40c0*/  @!P5 BRA `(.L_x_9325) ;  /* 0x000000040000d947 */ /* 0x000fea0003800000 */
[-CC-:B0-----:R-:W-:Y:S01]  /*40d0*/  @P3 FFMA.FTZ R137, R163, R149.reuse, R144.reuse ;  /* 0x00000095a3893223 */ /* 0x181fe20000010090 */
[----:B-----5:R-:W-:Y:S01]  /*40e0*/  MOV R138, R46 ;  /* 0x0000002e008a7202 */ /* 0x020fe20000000f00 */
[--C-:B------:R-:W-:Y:S01]  /*40f0*/  @P3 FFMA.FTZ R12, R170, R149, R144.reuse ;  /* 0x00000095aa0c3223 */ /* 0x100fe20000010090 */
[----:B------:R-:W-:Y:S01]  /*4100*/  MOV R139, R45 ;  /* 0x0000002d008b7202 */ /* 0x000fe20000000f00 */
[----:B------:R-:W-:Y:S01]  /*4110*/  @P3 FADD.FTZ R14, R178, -R137 ;  /* 0x80000089b20e3221 */ /* 0x000fe20000010000 */
[----:B------:R-:W-:Y:S01]  /*4120*/  @P3 FFMA.FTZ R137, R27, R149, R144 ;  /* 0x000000951b893223 */ /* 0x000fe20000010090 */
[----:B------:R-:W-:Y:S01]  /*4130*/  @P3 FADD.FTZ R12, R169, -R12 ;  /* 0x8000000ca90c3221 */ /* 0x000fe20000010000 */
[----:B------:R-:W-:Y:S01]  /*4140*/  MOV R140, R47 ;  /* 0x0000002f008c7202 */ /* 0x000fe20000000f00 */
[C---:B------:R-:W-:Y:S01]  /*4150*/  @P3 FFMA.FTZ R138, R11.reuse, R14, R46 ;  /* 0x0000000e0b8a3223 */ /* 0x040fe2000001002e */
[----:B------:R-:W-:Y:S01]  /*4160*/  @P3 FFMA.FTZ R14, R188, R149, R144 ;  /* 0x00000095bc0e3223 */ /* 0x000fe20000010090 */
[----:B------:R-:W-:Y:S01]  /*4170*/  @P3 FADD.FTZ R137, R26, -R137 ;  /* 0x800000891a893221 */ /* 0x000fe20000010000 */
[----:B------:R-:W-:Y:S01]  /*4180*/  MOV R136, R44 ;  /* 0x0000002c00887202 */ /* 0x000fe20000000f00 */
[----:B------:R-:W-:Y:S01]  /*4190*/  @P3 FFMA.FTZ R139, R11, R12, R45 ;  /* 0x0000000c0b8b3223 */ /* 0x000fe2000001002d */
[----:B------:R-:W-:Y:S01]  /*41a0*/  @P3 FADD.FTZ R14, R179, -R14 ;  /* 0x8000000eb30e3221 */ /* 0x000fe20000010000 */
[----:B------:R-:W-:-:S03]  /*41b0*/  @P3 FFMA.FTZ R136, R11, R137, R44 ;  /* 0x000000890b883223 */ /* 0x000fc6000001002c */
[----:B------:R-:W-:Y:S01]  /*41c0*/  @P3 FFMA.FTZ R140, R11, R14, R47 ;  /* 0x0000000e0b8c3223 */ /* 0x000fe2000001002f */
[----:B------:R-:W-:Y:S06]  /*41d0*/  @!P4 BRA `(.L_x_9326) ;  /* 0x000000000028c947 */ /* 0x000fec0003800000 */
[----:B------:R-:W-:Y:S01]  /*41e0*/  FMUL.FTZ R12, R136, UR9 ;  /* 0x00000009880c7c20 */ /* 0x000fe20008410000 */
[----:B------:R-:W-:Y:S01]  /*41f0*/  LOP3.LUT P6, RZ, R4, 0xff, RZ, 0xc0, !PT ;  /* 0x000000ff04ff7812 */ /* 0x000fe200078cc0ff */
[----:B------:R-:W-:Y:S02]  /*4200*/  UMOV UR4, URZ ;  /* 0x000000ff00047c82 */ /* 0x000fe40008000000 */
[----:B------:R-:W-:Y:S01]  /*4210*/  FMUL.FTZ R141, R12, UR8 ;  /* 0x000000080c8d7c20 */ /* 0x000fe20008410000 */
[----:B------:R-:W-:-:S03]  /*4220*/  MOV R132, UR4 ;  /* 0x0000000400847c02 */ /* 0x000fc60008000f00 */
[----:B------:R-:W-:-:S05]  /*4230*/  FMUL.FTZ R12, R128, R141 ;  /* 0x0000008d800c7220 */ /* 0x000fca0000410000 */
[----:B------:R-:W-:Y:S01]  /*4240*/  FSEL R137, R12, RZ, P6 ;  /* 0x000000ff0c897208 */ /* 0x000fe20003000000 */
[----:B------:R-:W-:-:S04]  /*4250*/  @P6 HADD2.F32 R14, -RZ, R214.H0_H0 ;  /* 0x200000d6ff0e6230 */ /* 0x000fc80000004100 */
[----:B------:R-:W-:Y:S01]  /*4260*/  FADD.FTZ R68, R68, R137 ;  /* 0x0000008944447221 */ /* 0x000fe20000010000 */
[----:B------:R-:W-:-:S07]  /*4270*/  @P6 FMUL.FTZ R132, R141, R14 ;  /* 0x0000000e8d846220 */ /* 0x000fce0000410000 */
.L_x_9326:
[----:B------:R-:W-:Y:S05]  /*4280*/  @!P4 BRA `(.L_x_9327) ;  /* 0x000000000028c947 */ /* 0x000fea0003800000 */
[----:B------:R-:W-:Y:S01]  /*4290*/  FMUL.FTZ R12, R139, UR9 ;  /* 0x000000098b0c7c20 */ /* 0x000fe20008410000 */
[----:B------:R-:W-:Y:S01]  /*42a0*/  LOP3.LUT P6, RZ, R4, 0xff00, RZ, 0xc0, !PT ;  /* 0x0000ff0004ff7812 */ /* 0x000fe200078cc0ff */
[----:B------:R-:W-:Y:S02]  /*42b0*/  UMOV UR4, URZ ;  /* 0x000000ff00047c82 */ /* 0x000fe40008000000 */
[----:B------:R-:W-:Y:S01]  /*42c0*/  FMUL.FTZ R137, R12, UR8 ;  /* 0x000000080c897c20 */ /* 0x000fe20008410000 */
[----:B------:R-:W-:-:S03]  /*42d0*/  MOV R133, UR4 ;  /* 0x0000000400857c02 */ /* 0x000fc60008000f00 */
[----:B------:R-:W-:-:S05]  /*42e0*/  FMUL.FTZ R12, R129, R137 ;  /* 0x00000089810c7220 */ /* 0x000fca0000410000 */
[----:B------:R-:W-:Y:S01]  /*42f0*/  FSEL R12, R12, RZ, P6 ;  /* 0x000000ff0c0c7208 */ /* 0x000fe20003000000 */
[----:B------:R-:W-:-:S04]  /*4300*/  @P6 HADD2.F32 R14, -RZ, R214.H1_H1 ;  /* 0x300000d6ff0e6230 */ /* 0x000fc80000004100 */
[----:B------:R-:W-:Y:S01]  /*4310*/  FADD.FTZ R69, R69, R12 ;  /* 0x0000000c45457221 */ /* 0x000fe20000010000 */
[----:B------:R-:W-:-:S07]  /*4320*/  @P6 FMUL.FTZ R133, R137, R14 ;  /* 0x0000000e89856220 */ /* 0x000fce0000410000 */
.L_x_9327:
        /* <DEDUP_REMOVED lines=11> */
.L_x_9328:
[----:B------:R-:W-:Y:S02]  /*43e0*/  MOV R137, R139 ;  /* 0x0000008b00897202 */ /* 0x000fe40000000f00 */
[----:B------:R-:W-:Y:S01]  /*43f0*/  MOV R139, R140 ;  /* 0x0000008c008b7202 */ /* 0x000fe20000000f00 */
[----:B------:R-:W-:Y:S06]  /*4400*/  @!P4 BRA `(.L_x_9329) ;  /* 0x0000000c003cc947 */ /* 0x000fec0003800000 */
[----:B------:R-:W-:Y:S01]  /*4410*/  FMUL.FTZ R12, R140, UR9 ;  /* 0x000000098c0c7c20 */ /* 0x000fe20008410000 */
[----:B------:R-:W-:Y:S01]  /*4420*/  ISETP.GE.U32.AND P6, PT, R4, 0x1000000, PT ;  /* 0x010000000400780c */ /* 0x000fe20003fc6070 */
[----:B------:R-:W-:Y:S02]  /*4430*/  UMOV UR4, URZ ;  /* 0x000000ff00047c82 */ /* 0x000fe40008000000 */
[----:B------:R-:W-:Y:S01]  /*4440*/  FMUL.FTZ R14, R12, UR8 ;  /* 0x000000080c0e7c20 */ /* 0x000fe20008410000 */
[----:B------:R-:W-:-:S03]  /*4450*/  MOV R135, UR4 ;  /* 0x0000000400877c02 */ /* 0x000fc60008000f00 */
[----:B------:R-:W-:-:S05]  /*4460*/  FMUL.FTZ R12, R131, R14 ;  /* 0x0000000e830c7220 */ /* 0x000fca0000410000 */
[----:B------:R-:W-:-:S05]  /*4470*/  FSEL R12, R12, RZ, P6 ;  /* 0x000000ff0c0c7208 */ /* 0x000fca0003000000 */
[----:B------:R-:W-:Y:S01]  /*4480*/  FADD.FTZ R71, R71, R12 ;  /* 0x0000000c47477221 */ /* 0x000fe20000010000 */
[----:B------:R-:W-:Y:S06]  /*4490*/  @!P6 BRA `(.L_x_9329) ;  /* 0x0000000c0018e947 */ /* 0x000fec0003800000 */
[----:B------:R-:W-:-:S05]  /*44a0*/  HADD2.F32 R135, -RZ, R215.H1_H1 ;  /* 0x300000d7ff877230 */ /* 0x000fca0000004100 */
[----:B------:R-:W-:Y:S01]  /*44b0*/  FMUL.FTZ R135, R14, R135 ;  /* 0x000000870e877220 */ /* 0x000fe20000410000 */
[----:B------:R-:W-:Y:S06]  /*44c0*/  BRA `(.L_x_9329) ;  /* 0x0000000c000c7947 */ /* 0x000fec0003800000 */
.L_x_9325:
[----:B------:R-:W-:Y:S05]  /*44d0*/  @!P4 BRA `(.L_x_9330) ;  /* 0x000000000038c947 */ /* 0x000fea0003800000 */
[----:B0-----:R-:W-:Y:S01]  /*44e0*/  @P3 FFMA.FTZ R141, R27, R149, R144 ;  /* 0x000000951b8d3223 */ /* 0x001fe20000010090 */
[----:B-----5:R-:W-:Y:S01]  /*44f0*/  MOV R12, R44 ;  /* 0x0000002c000c7202 */ /* 0x020fe20000000f00 */
[----:B------:R-:W-:Y:S01]  /*4500*/  UMOV UR4, URZ ;  /* 0x000000ff00047c82 */ /* 0x000fe20008000000 */
[----:B------:R-:W-:Y:S01]  /*4510*/  LOP3.LUT P6, RZ, R4, 0xff, RZ, 0xc0, !PT ;  /* 0x000000ff04ff7812 */ /* 0x000fe200078cc0ff */
[----:B------:R-:W-:Y:S01]  /*4520*/  @P3 FADD.FTZ R141, R26, -R141 ;  /* 0x8000008d1a8d3221 */ /* 0x000fe20000010000 */
[----:B------:R-:W-:-:S03]  /*4530*/  MOV R132, UR4 ;  /* 0x0000000400847c02 */ /* 0x000fc60008000f00 */
        /* <DEDUP_REMOVED lines=8> */
.L_x_9330:
[----:B------:R-:W-:Y:S05]  /*45c0*/  @!P4 BRA `(.L_x_9331) ;  /* 0x000000000038c947 */ /* 0x000fea0003800000 */
[----:B------:R-:W-:Y:S01]  /*45d0*/  @P3 FFMA.FTZ R14, R170, R149, R144 ;  /* 0x00000095aa0e3223 */ /* 0x000fe20000010090 */
[----:B-----5:R-:W-:Y:S01]  /*45e0*/  MOV R12, R45 ;  /* 0x0000002d000c7202 */ /* 0x020fe20000000f00 */
[----:B------:R-:W-:Y:S01]  /*45f0*/  UMOV UR4, URZ ;  /* 0x000000ff00047c82 */ /* 0x000fe20008000000 */
[----:B------:R-:W-:Y:S01]  /*4600*/  LOP3.LUT P6, RZ, R4, 0xff00, RZ, 0xc0, !PT ;  /* 0x0000ff0004ff7812 */ /* 0x000fe200078cc0ff */
[----:B------:R-:W-:Y:S01]  /*4610*/  @P3 FADD.FTZ R14, R169, -R14 ;  /* 0x8000000ea90e3221 */ /* 0x000fe20000010000 */
[----:B0-----:R-:W-:-:S03]  /*4620*/  MOV R133, UR4 ;  /* 0x0000000400857c02 */ /* 0x001fc60008000f00 */
[----:B------:R-:W-:-:S04]  /*4630*/  @P3 FFMA.FTZ R12, R11, R14, R45 ;  /* 0x0000000e0b0c3223 */ /* 0x000fc8000001002d */
[----:B------:R-:W-:-:S04]  /*4640*/  FMUL.FTZ R12, R12, UR9 ;  /* 0x000000090c0c7c20 */ /* 0x000fc80008410000 */
[----:B------:R-:W-:Y:S01]  /*4650*/  FMUL.FTZ R14, R12, UR8 ;  /* 0x000000080c0e7c20 */ /* 0x000fe20008410000 */
[----:B------:R-:W-:-:S03]  /*4660*/  @P6 HADD2.F32 R141, -RZ, R214.H1_H1 ;  /* 0x300000d6ff8d6230 */ /* 0x000fc60000004100 */
[-C--:B------:R-:W-:Y:S02]  /*4670*/  FMUL.FTZ R12, R129, R14.reuse ;  /* 0x0000000e810c7220 */ /* 0x080fe40000410000 */
[----:B------:R-:W-:-:S03]  /*4680*/  @P6 FMUL.FTZ R133, R141, R14 ;  /* 0x0000000e8d856220 */ /* 0x000fc60000410000 */
[----:B------:R-:W-:-:S05]  /*4690*/  FSEL R12, R12, RZ, P6 ;  /* 0x000000ff0c0c7208 */ /* 0x000fca0003000000 */
[----:B------:R-:W-:-:S07]  /*46a0*/  FADD.FTZ R69, R69, R12 ;  /* 0x0000000c45457221 */ /* 0x000fce0000010000 */
.L_x_9331:
        /* <DEDUP_REMOVED lines=15> */
.L_x_9332:
[----:B------:R-:W-:Y:S05]  /*47a0*/  @!P4 BRA `(.L_x_9329) ;  /* 0x000000080054c947 */ /* 0x000fea0003800000 */
[----:B------:R-:W-:Y:S01]  /*47b0*/  @P3 FFMA.FTZ R14, R188, R149, R144 ;  /* 0x00000095bc0e3223 */ /* 0x000fe20000010090 */
[----:B-----5:R-:W-:Y:S01]  /*47c0*/  MOV R12, R47 ;  /* 0x0000002f000c7202 */ /* 0x020fe20000000f00 */
[----:B------:R-:W-:Y:S01]  /*47d0*/  UMOV UR4, URZ ;  /* 0x000000ff00047c82 */ /* 0x000fe20008000000 */
[----:B------:R-:W-:Y:S01]  /*47e0*/  ISETP.GE.U32.AND P6, PT, R4, 0x1000000, PT ;  /* 0x010000000400780c */ /* 0x000fe20003fc6070 */
[----:B------:R-:W-:Y:S01]  /*47f0*/  @P3 FADD.FTZ R14, R179, -R14 ;  /* 0x8000000eb30e3221 */ /* 0x000fe20000010000 */
[----:B0-----:R-:W-:-:S03]  /*4800*/  MOV R135, UR4 ;  /* 0x0000000400877c02 */ /* 0x001fc60008000f00 */
        /* <DEDUP_REMOVED lines=10> */
.L_x_9324:
[----:B------:R-:W-:-:S04]  /*48b0*/  UISETP.NE.U32.AND UP0, UPT, UR12, URZ, UPT ;  /* 0x000000ff0c00728c */ /* 0x000fc8000bf05070 */
[----:B------:R-:W-:-:S06]  /*48c0*/  UISETP.NE.AND.EX UP0, UPT, UR13, URZ, UPT, UP0 ;  /* 0x000000ff0d00728c */ /* 0x000fcc000bf05300 */
[----:B------:R-:W-:-:S13]  /*48d0*/  PLOP3.LUT P5, PT, PT, PT, UP0, 0x80, 0x8 ;  /* 0x000000000008781c */ /* 0x000fda0003faf008 */
        /* <DEDUP_REMOVED lines=19> */
[----:B------:R-:W-:Y:S01]  /*4a10*/  FMUL.FTZ R12, R136, UR9 ;  /* 0x00000009880c7c20 */ /* 0x000fe20008410000 */
[----:B-----5:R-:W-:Y:S01]  /*4a20*/  LOP3.LUT P6, RZ, R4, 0xff, RZ, 0xc0, !PT ;  /* 0x000000ff04ff7812 */ /* 0x020fe200078cc0ff */
        /* <DEDUP_REMOVED lines=8> */
.L_x_9334:
[----:B------:R-:W-:Y:S05]  /*4ab0*/  @!P4 BRA `(.L_x_9335) ;  /* 0x000000000028c947 */ /* 0x000fea0003800000 */
[----:B------:R-:W-:Y:S01]  /*4ac0*/  FMUL.FTZ R12, R14, UR9 ;  /* 0x000000090e0c7c20 */ /* 0x000fe20008410000 */
[----:B-----5:R-:W-:Y:S01]  /*4ad0*/  LOP3.LUT P6, RZ, R4, 0xff00, RZ, 0xc0, !PT ;  /* 0x0000ff0004ff7812 */ /* 0x020fe200078cc0ff */
        /* <DEDUP_REMOVED lines=8> */
.L_x_9335:
        /* <DEDUP_REMOVED lines=11> */
.L_x_9336:
[----:B------:R-:W-:Y:S02]  /*4c10*/  MOV R137, R14 ;  /* 0x0000000e00897202 */ /* 0x000fe40000000f00 */
[----:B------:R-:W-:Y:S01]  /*4c20*/  MOV R139, R141 ;  /* 0x0000008d008b7202 */ /* 0x000fe20000000f00 */
[----:B------:R-:W-:Y:S06]  /*4c30*/  @!P4 BRA `(.L_x_9329) ;  /* 0x000000040030c947 */ /* 0x000fec0003800000 */
[----:B------:R-:W-:Y:S01]  /*4c40*/  FMUL.FTZ R12, R141, UR9 ;  /* 0x000000098d0c7c20 */ /* 0x000fe20008410000 */
[----:B-----5:R-:W-:Y:S01]  /*4c50*/  ISETP.GE.U32.AND P6, PT, R4, 0x1000000, PT ;  /* 0x010000000400780c */ /* 0x020fe20003fc6070 */
        /* <DEDUP_REMOVED lines=10> */
.L_x_9333:
[----:B------:R-:W-:Y:S05]  /*4d00*/  @!P4 BRA `(.L_x_9337) ;  /* 0x00000000003cc947 */ /* 0x000fea0003800000 */
[----:B0-----:R-:W-:Y:S01]  /*4d10*/  FFMA.FTZ R141, R27, R149, R144 ;  /* 0x000000951b8d7223 */ /* 0x001fe20000010090 */
[----:B------:R-:W-:Y:S01]  /*4d20*/  ISETP.GT.AND P6, PT, R9, RZ, PT ;  /* 0x000000ff0900720c */ /* 0x000fe20003fc4270 */
[----:B------:R-:W-:Y:S02]  /*4d30*/  UMOV UR4, URZ ;  /* 0x000000ff00047c82 */ /* 0x000fe40008000000 */
[----:B------:R-:W-:Y:S01]  /*4d40*/  FADD.FTZ R12, R26, -R141 ;  /* 0x8000008d1a0c7221 */ /* 0x000fe20000010000 */
[----:B------:R-:W-:-:S03]  /*4d50*/  MOV R132, UR4 ;  /* 0x0000000400847c02 */ /* 0x000fc60008000f00 */
        /* <DEDUP_REMOVED lines=10> */
.L_x_9337:
[----:B------:R-:W-:Y:S05]  /*4e00*/  @!P4 BRA `(.L_x_9338) ;  /* 0x00000000003cc947 */ /* 0x000fea0003800000 */
[----:B------:R-:W-:Y:S01]  /*4e10*/  FFMA.FTZ R12, R170, R149, R144 ;  /* 0x00000095aa0c7223 */ /* 0x000fe20000010090 */
[----:B------:R-:W-:Y:S01]  /*4e20*/  ISETP.GT.AND P6, PT, R9, RZ, PT ;  /* 0x000000ff0900720c */ /* 0x000fe20003fc4270 */
[----:B------:R-:W-:Y:S02]  /*4e30*/  UMOV UR4, URZ ;  /* 0x000000ff00047c82 */ /* 0x000fe40008000000 */
[----:B------:R-:W-:Y:S01]  /*4e40*/  FADD.FTZ R12, R169, -R12 ;  /* 0x8000000ca90c7221 */ /* 0x000fe20000010000 */
[----:B0-----:R-:W-:-:S03]  /*4e50*/  MOV R133, UR4 ;  /* 0x0000000400857c02 */ /* 0x001fc60008000f00 */
[----:B------:R-:W-:-:S05]  /*4e60*/  FMUL.FTZ R12, R11, R12 ;  /* 0x0000000c0b0c7220 */ /* 0x000fca0000410000 */
[----:B------:R-:W-:Y:S02]  /*4e70*/  FSEL R12, R12, RZ, P6 ;  /* 0x000000ff0c0c7208 */ /* 0x000fe40003000000 */
[----:B-----5:R-:W-:-:S03]  /*4e80*/  LOP3.LUT P6, RZ, R4, 0xff00, RZ, 0xc0, !PT ;  /* 0x0000ff0004ff7812 */ /* 0x020fc600078cc0ff */
[----:B------:R-:W-:-:S04]  /*4e90*/  FMUL.FTZ R12, R12, UR9 ;  /* 0x000000090c0c7c20 */ /* 0x000fc80008410000 */
[----:B------:R-:W-:-:S04]  /*4ea0*/  FMUL.FTZ R14, R12, UR8 ;  /* 0x000000080c0e7c20 */ /* 0x000fc80008410000 */
[----:B------:R-:W-:Y:S02]  /*4eb0*/  FMUL.FTZ R12, R129, R14 ;  /* 0x0000000e810c7220 */ /* 0x000fe40000410000 */
[----:B------:R-:W-:-:S03]  /*4ec0*/  @P6 HADD2.F32 R141, -RZ, R214.H1_H1 ;  /* 0x300000d6ff8d6230 */ /* 0x000fc60000004100 */
[----:B------:R-:W-:Y:S02]  /*4ed0*/  FSEL R12, R12, RZ, P6 ;  /* 0x000000ff0c0c7208 */ /* 0x000fe40003000000 */
[----:B------:R-:W-:-:S03]  /*4ee0*/  @P6 FMUL.FTZ R133, R141, R14 ;  /* 0x0000000e8d856220 */ /* 0x000fc60000410000 */
[----:B------:R-:W-:-:S07]  /*4ef0*/  FADD.FTZ R69, R69, R12 ;  /* 0x0000000c45457221 */ /* 0x000fce0000010000 */
.L_x_9338:
        /* <DEDUP_REMOVED lines=16> */
.L_x_9339:
        /* <DEDUP_REMOVED lines=8> */
[----:B-----5:R-:W-:-:S03]  /*5080*/  ISETP.GE.U32.AND P6, PT, R4, 0x1000000, PT ;  /* 0x010000000400780c */ /* 0x020fc60003fc6070 */
[----:B------:R-:W-:-:S04]  /*5090*/  FMUL.FTZ R12, R12, UR9 ;  /* 0x000000090c0c7c20 */ /* 0x000fc80008410000 */
[----:B------:R-:W-:-:S04]  /*50a0*/  FMUL.FTZ R14, R12, UR8 ;  /* 0x000000080c0e7c20 */ /* 0x000fc80008410000 */
[----:B------:R-:W-:Y:S02]  /*50b0*/  FMUL.FTZ R12, R131, R14 ;  /* 0x0000000e830c7220 */ /* 0x000fe40000410000 */
[----:B------:R-:W-:-:S03]  /*50c0*/  @P6 HADD2.F32 R141, -RZ, R215.H1_H1 ;  /* 0x300000d7ff8d6230 */ /* 0x000fc60000004100 */
[----:B------:R-:W-:Y:S02]  /*50d0*/  FSEL R12, R12, RZ, P6 ;  /* 0x000000ff0c0c7208 */ /* 0x000fe40003000000 */
[----:B------:R-:W-:-:S03]  /*50e0*/  @P6 FMUL.FTZ R135, R141, R14 ;  /* 0x0000000e8d876220 */ /* 0x000fc60000410000 */
[----:B------:R-:W-:-:S07]  /*50f0*/  FADD.FTZ R71, R71, R12 ;  /* 0x0000000c47477221 */ /* 0x000fce0000010000 */
.L_x_9329:
[----:B------:R-:W-:Y:S05]  /*5100*/  BSYNC.RECONVERGENT B1 ;  /* 0x0000000000017941 */ /* 0x000fea0003800200 */
.L_x_9323:
        /* <DEDUP_REMOVED lines=8> */
.L_x_9321:
[----:B------:R-:W-:Y:S05]  /*5190*/  BSYNC.RECONVERGENT B0 ;  /* 0x0000000000007941 */ /* 0x000fea0003800200 */
.L_x_9320:
        /* <DEDUP_REMOVED lines=8> */
.L_x_9342:
[----:B------:R-:W-:Y:S04]  /*5220*/  BSSY.RECONVERGENT B1, `(.L_x_9343) ;  /* 0x0000109000017945 */ /* 0x000fe80003800200 */
[----:B------:R-:W-:Y:S05]  /*5230*/  BRA.U !UP0, `(.L_x_9344) ;  /* 0x0000000908087547 */ /* 0x000fea000b800000 */
[----:B------:R-:W-:-:S04]  /*5240*/  UISETP.NE.U32.AND UP0, UPT, UR12, URZ, UPT ;  /* 0x000000ff0c00728c */ /* 0x000fc8000bf05070 */
[----:B------:R-:W-:-:S06]  /*5250*/  UISETP.NE.AND.EX UP0, UPT, UR13, URZ, UPT, UP0 ;  /* 0x000000ff0d00728c */ /* 0x000fcc000bf05300 */
[----:B------:R-:W-:-:S13]  /*5260*/  PLOP3.LUT P5, PT, PT, PT, UP0, 0x80, 0x8 ;  /* 0x000000000008781c */ /* 0x000fda0003faf008 */
[----:B------:R-:W-:Y:S05]  /*5270*/  @!P5 BRA `(.L_x_9345) ;  /* 0x000000040000d947 */ /* 0x000fea0003800000 */
[-CC-:B0-2---:R-:W-:Y:S01]  /*5280*/  @P3 FFMA.FTZ R137, R159, R149.reuse, R144.reuse ;  /* 0x000000959f893223 */ /* 0x185fe20000010090 */
        /* <DEDUP_REMOVED lines=26> */
.L_x_9346:
        /* <DEDUP_REMOVED lines=11> */
.L_x_9347:
        /* <DEDUP_REMOVED lines=11> */
.L_x_9348:
        /* <DEDUP_REMOVED lines=15> */
.L_x_9345:
[----:B------:R-:W-:Y:S05]  /*5680*/  @!P4 BRA `(.L_x_9350) ;  /* 0x000000000038c947 */ /* 0x000fea0003800000 */
[----:B0-2---:R-:W-:Y:S01]  /*5690*/  @P3 FFMA.FTZ R141, R25, R149, R144 ;  /* 0x00000095198d3223 */ /* 0x005fe20000010090 */
        /* <DEDUP_REMOVED lines=13> */
.L_x_9350:
[----:B------:R-:W-:Y:S05]  /*5770*/  @!P4 BRA `(.L_x_9351) ;  /* 0x000000000038c947 */ /* 0x000fea0003800000 */
[----:B------:R-:W-:Y:S01]  /*5780*/  @P3 FFMA.FTZ R14, R168, R149, R144 ;  /* 0x00000095a80e3223 */ /* 0x000fe20000010090 */
[----:B-----5:R-:W-:Y:S01]  /*5790*/  MOV R12, R41 ;  /* 0x00000029000c7202 */ /* 0x020fe20000000f00 */
[----:B------:R-:W-:Y:S01]  /*57a0*/  UMOV UR4, URZ ;  /* 0x000000ff00047c82 */ /* 0x000fe20008000000 */
[----:B------:R-:W-:Y:S01]  /*57b0*/  LOP3.LUT P6, RZ, R2, 0xff00, RZ, 0xc0, !PT ;  /* 0x0000ff0002ff7812 */ /* 0x000fe200078cc0ff */
[----:B------:R-:W-:Y:S01]  /*57c0*/  @P3 FADD.FTZ R14, R161, -R14 ;  /* 0x8000000ea10e3221 */ /* 0x000fe20000010000 */
[----:B0-2---:R-:W-:-:S03]  /*57d0*/  MOV R133, UR4 ;  /* 0x0000000400857c02 */ /* 0x005fc60008000f00 */
        /* <DEDUP_REMOVED lines=8> */
.L_x_9351:
        /* <DEDUP_REMOVED lines=15> */
.L_x_9352:
[----:B------:R-:W-:Y:S05]  /*5950*/  @!P4 BRA `(.L_x_9349) ;  /* 0x000000080054c947 */ /* 0x000fea0003800000 */
[----:B------:R-:W-:Y:S01]  /*5960*/  @P3 FFMA.FTZ R14, R190, R149, R144 ;  /* 0x00000095be0e3223 */ /* 0x000fe20000010090 */
[----:B-----5:R-:W-:Y:S01]  /*5970*/  MOV R12, R43 ;  /* 0x0000002b000c7202 */ /* 0x020fe20000000f00 */
[----:B------:R-:W-:Y:S01]  /*5980*/  UMOV UR4, URZ ;  /* 0x000000ff00047c82 */ /* 0x000fe20008000000 */
[----:B------:R-:W-:Y:S01]  /*5990*/  ISETP.GE.U32.AND P6, PT, R2, 0x1000000, PT ;  /* 0x010000000200780c */ /* 0x000fe20003fc6070 */
[----:B------:R-:W-:Y:S01]  /*59a0*/  @P3 FADD.FTZ R14, R181, -R14 ;  /* 0x8000000eb50e3221 */ /* 0x000fe20000010000 */
[----:B0-2---:R-:W-:-:S03]  /*59b0*/  MOV R135, UR4 ;  /* 0x0000000400877c02 */ /* 0x005fc60008000f00 */
        /* <DEDUP_REMOVED lines=10> */
.L_x_9344:
[----:B------:R-:W-:-:S04]  /*5a60*/  UISETP.NE.U32.AND UP0, UPT, UR12, URZ, UPT ;  /* 0x000000ff0c00728c */ /* 0x000fc8000bf05070 */
[----:B------:R-:W-:-:S06]  /*5a70*/  UISETP.NE.AND.EX UP0, UPT, UR13, URZ, UPT, UP0 ;  /* 0x000000ff0d00728c */ /* 0x000fcc000bf05300 */
[----:B------:R-:W-:-:S13]  /*5a80*/  PLOP3.LUT P5, PT, PT, PT, UP0, 0x80, 0x8 ;  /* 0x000000000008781c */ /* 0x000fda0003faf008 */
        /* <DEDUP_REMOVED lines=29> */
.L_x_9354:
        /* <DEDUP_REMOVED lines=11> */
.L_x_9355:
        /* <DEDUP_REMOVED lines=11> */
.L_x_9356:
        /* <DEDUP_REMOVED lines=15> */
.L_x_9353:
[----:B------:R-:W-:Y:S05]  /*5eb0*/  @!P4 BRA `(.L_x_9357) ;  /* 0x00000000003cc947 */ /* 0x000fea0003800000 */
[----:B0-2---:R-:W-:Y:S01]  /*5ec0*/  FFMA.FTZ R141, R25, R149, R144 ;  /* 0x00000095198d7223 */ /* 0x005fe20000010090 */
        /* <DEDUP_REMOVED lines=14> */
.L_x_9357:
[----:B------:R-:W-:Y:S05]  /*5fb0*/  @!P4 BRA `(.L_x_9358) ;  /* 0x00000000003cc947 */ /* 0x000fea0003800000 */
[----:B------:R-:W-:Y:S01]  /*5fc0*/  FFMA.FTZ R12, R168, R149, R144 ;  /* 0x00000095a80c7223 */ /* 0x000fe20000010090 */
[----:B------:R-:W-:Y:S01]  /*5fd0*/  ISETP.GT.AND P6, PT, R9, RZ, PT ;  /* 0x000000ff0900720c */ /* 0x000fe20003fc4270 */
[----:B------:R-:W-:Y:S02]  /*5fe0*/  UMOV UR4, URZ ;  /* 0x000000ff00047c82 */ /* 0x000fe40008000000 */
[----:B------:R-:W-:Y:S01]  /*5ff0*/  FADD.FTZ R12, R161, -R12 ;  /* 0x8000000ca10c7221 */ /* 0x000fe20000010000 */
[----:B0-2---:R-:W-:-:S03]  /*6000*/  MOV R133, UR4 ;  /* 0x0000000400857c02 */ /* 0x005fc60008000f00 */
        /* <DEDUP_REMOVED lines=10> */
.L_x_9358:
        /* <DEDUP_REMOVED lines=16> */
.L_x_9359:
        /* <DEDUP_REMOVED lines=16> */
.L_x_9349:
[----:B------:R-:W-:Y:S05]  /*62b0*/  BSYNC.RECONVERGENT B1 ;  /* 0x0000000000017941 */ /* 0x000fea0003800200 */
.L_x_9343:
[----:B0-2---:R-:W0:Y:S08]  /*62c0*/  @P5 LDC.64 R140, c[0x0][0x478] ;  /* 0x00011e00ff8c5b82 */ /* 0x005e300000000a00 */
[----:B------:R-:W1:Y:S01]  /*62d0*/  @P4 LDC.64 R142, c[0x0][0x468] ;  /* 0x00011a00ff8e4b82 */ /* 0x000e620000000a00 */
[C---:B0-----:R-:W-:Y:S01]  /*62e0*/  @P5 IMAD.WIDE.U32 R140, R147.reuse, 0x10, R140 ;  /* 0x00000010938c5825 */ /* 0x041fe200078e008c */
[----:B------:R-:W-:-:S04]  /*62f0*/  IADD3 R147, PT, PT, R147, 0x100, RZ ;  /* 0x0000010093937810 */ /* 0x000fc80007ffe0ff */
[----:B------:R3:W-:Y:S01]  /*6300*/  @P5 STG.E.128 desc[UR6][R140.64], R136 ;  /* 0x000000888c005986 */ /* 0x0007e2000c101d06 */
[C---:B-1----:R-:W-:Y:S01]  /*6310*/  @P4 IMAD.WIDE.U32 R142, R145.reuse, 0x10, R142 ;  /* 0x00000010918e4825 */ /* 0x042fe200078e008e */
[----:B------:R-:W-:-:S04]  /*6320*/  IADD3 R145, PT, PT, R145, 0x100, RZ ;  /* 0x0000010091917810 */ /* 0x000fc80007ffe0ff */
[----:B------:R3:W-:Y:S03]  /*6330*/  @P4 STG.E.128 desc[UR6][R142.64], R132 ;  /* 0x000000848e004986 */ /* 0x0007e6000c101d06 */
.L_x_9341:
[----:B------:R-:W-:Y:S05]  /*6340*/  BSYNC.RECONVERGENT B0 ;  /* 0x0000000000007941 */ /* 0x000fea0003800200 */
.L_x_9340:
        /* <DEDUP_REMOVED lines=8> */
.L_x_9362:
[----:B------:R-:W-:Y:S04]  /*63d0*/  BSSY.RECONVERGENT B1, `(.L_x_9363) ;  /* 0x0000109000017945 */ /* 0x000fe80003800200 */
[----:B------:R-:W-:Y:S05]  /*63e0*/  BRA.U !UP0, `(.L_x_9364) ;  /* 0x0000000908087547 */ /* 0x000fea000b800000 */
[----:B------:R-:W-:-:S04]  /*63f0*/  UISETP.NE.U32.AND UP0, UPT, UR12, URZ, UPT ;  /* 0x000000ff0c00728c */ /* 0x000fc8000bf05070 */
[----:B------:R-:W-:-:S06]  /*6400*/  UISETP.NE.AND.EX UP0, UPT, UR13, URZ, UPT, UP0 ;  /* 0x000000ff0d00728c */ /* 0x000fcc000bf05300 */
[----:B------:R-:W-:-:S13]  /*6410*/  PLOP3.LUT P5, PT, PT, PT, UP0, 0x80, 0x8 ;  /* 0x000000000008781c */ /* 0x000fda0003faf008 */
[----:B------:R-:W-:Y:S05]  /*6420*/  @!P5 BRA `(.L_x_9365) ;  /* 0x000000040000d947 */ /* 0x000fea0003800000 */
[-CC-:B0-23--:R-:W-:Y:S01]  /*6430*/  @P3 FFMA.FTZ R137, R157, R149.reuse, R144.reuse ;  /* 0x000000959d893223 */ /* 0x18dfe20000010090 */
        /* <DEDUP_REMOVED lines=26> */
.L_x_9366:
        /* <DEDUP_REMOVED lines=11> */
.L_x_9367:
        /* <DEDUP_REMOVED lines=11> */
.L_x_9368:
        /* <DEDUP_REMOVED lines=15> */
.L_x_9365:
[----:B------:R-:W-:Y:S05]  /*6830*/  @!P4 BRA `(.L_x_9370) ;  /* 0x000000000038c947 */ /* 0x000fea0003800000 */
[----:B0-23--:R-:W-:Y:S01]  /*6840*/  @P3 FFMA.FTZ R141, R23, R149, R144 ;  /* 0x00000095178d3223 */ /* 0x00dfe20000010090 */
        /* <DEDUP_REMOVED lines=13> */
.L_x_9370:
        /* <DEDUP_REMOVED lines=15> */
.L_x_9371:
        /* <DEDUP_REMOVED lines=15> */
.L_x_9372:
[----:B------:R-:W-:Y:S05]  /*6b00*/  @!P4 BRA `(.L_x_9369) ;  /* 0x000000080054c947 */ /* 0x000fea0003800000 */
[----:B------:R-:W-:Y:S01]  /*6b10*/  @P3 FFMA.FTZ R14, R192, R149, R144 ;  /* 0x00000095c00e3223 */ /* 0x000fe20000010090 */
[----:B-----5:R-:W-:Y:S01]  /*6b20*/  MOV R12, R39 ;  /* 0x00000027000c7202 */ /* 0x020fe20000000f00 */
[----:B------:R-:W-:Y:S01]  /*6b30*/  UMOV UR4, URZ ;  /* 0x000000ff00047c82 */ /* 0x000fe20008000000 */
[----:B------:R-:W-:Y:S01]  /*6b40*/  ISETP.GE.U32.AND P6, PT, R0, 0x1000000, PT ;  /* 0x010000000000780c */ /* 0x000fe20003fc6070 */
[----:B------:R-:W-:Y:S01]  /*6b50*/  @P3 FADD.FTZ R14, R183, -R14 ;  /* 0x8000000eb70e3221 */ /* 0x000fe20000010000 */
[----:B0-23--:R-:W-:-:S03]  /*6b60*/  MOV R135, UR4 ;  /* 0x0000000400877c02 */ /* 0x00dfc60008000f00 */
        /* <DEDUP_REMOVED lines=10> */
.L_x_9364:
[----:B------:R-:W-:-:S04]  /*6c10*/  UISETP.NE.U32.AND UP0, UPT, UR12, URZ, UPT ;  /* 0x000000ff0c00728c */ /* 0x000fc8000bf05070 */
[----:B------:R-:W-:-:S06]  /*6c20*/  UISETP.NE.AND.EX UP0, UPT, UR13, URZ, UPT, UP0 ;  /* 0x000000ff0d00728c */ /* 0x000fcc000bf05300 */
[----:B------:R-:W-:-:S13]  /*6c30*/  PLOP3.LUT P5, PT, PT, PT, UP0, 0x80, 0x8 ;  /* 0x000000000008781c */ /* 0x000fda0003faf008 */
        /* <DEDUP_REMOVED lines=29> */
.L_x_9374:
        /* <DEDUP_REMOVED lines=11> */
.L_x_9375:
        /* <DEDUP_REMOVED lines=11> */
.L_x_9376:
        /* <DEDUP_REMOVED lines=15> */
.L_x_9373:
[----:B------:R-:W-:Y:S05]  /*7060*/  @!P4 BRA `(.L_x_9377) ;  /* 0x00000000003cc947 */ /* 0x000fea0003800000 */
[----:B0-23--:R-:W-:Y:S01]  /*7070*/  FFMA.FTZ R141, R23, R149, R144 ;  /* 0x00000095178d7223 */ /* 0x00dfe20000010090 */
        /* <DEDUP_REMOVED lines=14> */
.L_x_9377:
        /* <DEDUP_REMOVED lines=16> */
.L_x_9378:
        /* <DEDUP_REMOVED lines=16> */
.L_x_9379:
[----:B------:R-:W-:Y:S05]  /*7360*/  @!P4 BRA `(.L_x_9369) ;  /* 0x00000000003cc947 */ /* 0x000fea0003800000 */
[----:B------:R-:W-:Y:S01]  /*7370*/  FFMA.FTZ R12, R192, R149, R144 ;  /* 0x00000095c00c7223 */ /* 0x000fe20000010090 */
[----:B------:R-:W-:Y:S01]  /*7380*/  ISETP.GT.AND P6, PT, R9, RZ, PT ;  /* 0x000000ff0900720c */ /* 0x000fe20003fc4270 */
[----:B------:R-:W-:Y:S02]  /*7390*/  UMOV UR4, URZ ;  /* 0x000000ff00047c82 */ /* 0x000fe40008000000 */
[----:B------:R-:W-:Y:S01]  /*73a0*/  FADD.FTZ R12, R183, -R12 ;  /* 0x8000000cb70c7221 */ /* 0x000fe20000010000 */
[----:B0-23--:R-:W-:-:S03]  /*73b0*/  MOV R135, UR4 ;  /* 0x0000000400877c02 */ /* 0x00dfc60008000f00 */
        /* <DEDUP_REMOVED lines=10> */
.L_x_9369:
[----:B------:R-:W-:Y:S05]  /*7460*/  BSYNC.RECONVERGENT B1 ;  /* 0x0000000000017941 */ /* 0x000fea0003800200 */
.L_x_9363:
[----:B0-23--:R-:W0:Y:S08]  /*7470*/  @P5 LDC.64 R140, c[0x0][0x478] ;  /* 0x00011e00ff8c5b82 */ /* 0x00de300000000a00 */
[----:B------:R-:W1:Y:S01]  /*7480*/  @P4 LDC.64 R142, c[0x0][0x468] ;  /* 0x00011a00ff8e4b82 */ /* 0x000e620000000a00 */
[C---:B0-----:R-:W-:Y:S01]  /*7490*/  @P5 IMAD.WIDE.U32 R140, R147.reuse, 0x10, R140 ;  /* 0x00000010938c5825 */ /* 0x041fe200078e008c */
[----:B------:R-:W-:-:S04]  /*74a0*/  IADD3 R147, PT, PT, R147, 0x100, RZ ;  /* 0x0000010093937810 */ /* 0x000fc80007ffe0ff */
[----:B------:R4:W-:Y:S01]  /*74b0*/  @P5 STG.E.128 desc[UR6][R140.64], R136 ;  /* 0x000000888c005986 */ /* 0x0009e2000c101d06 */
[C---:B-1----:R-:W-:Y:S01]  /*74c0*/  @P4 IMAD.WIDE.U32 R142, R145.reuse, 0x10, R142 ;  /* 0x00000010918e4825 */ /* 0x042fe200078e008e */
[----:B------:R-:W-:-:S04]  /*74d0*/  IADD3 R145, PT, PT, R145, 0x100, RZ ;  /* 0x0000010091917810 */ /* 0x000fc80007ffe0ff */
[----:B------:R4:W-:Y:S03]  /*74e0*/  @P4 STG.E.128 desc[UR6][R142.64], R132 ;  /* 0x000000848e004986 */ /* 0x0009e6000c101d06 */
.L_x_9361:
[----:B------:R-:W-:Y:S05]  /*74f0*/  BSYNC.RECONVERGENT B0 ;  /* 0x0000000000007941 */ /* 0x000fea0003800200 */
.L_x_9360:
        /* <DEDUP_REMOVED lines=8> */
.L_x_9382:
[----:B------:R-:W-:Y:S04]  /*7580*/  BSSY.RECONVERGENT B1, `(.L_x_9383) ;  /* 0x0000109000017945 */ /* 0x000fe80003800200 */
[----:B------:R-:W-:Y:S05]  /*7590*/  BRA.U !UP0, `(.L_x_9384) ;  /* 0x0000000908087547 */ /* 0x000fea000b800000 */
[----:B------:R-:W-:-:S04]  /*75a0*/  UISETP.NE.U32.AND UP0, UPT, UR12, URZ, UPT ;  /* 0x000000ff0c00728c */ /* 0x000fc8000bf05070 */
[----:B------:R-:W-:-:S06]  /*75b0*/  UISETP.NE.AND.EX UP0, UPT, UR13, URZ, UPT, UP0 ;  /* 0x000000ff0d00728c */ /* 0x000fcc000bf05300 */
[----:B------:R-:W-:-:S13]  /*75c0*/  PLOP3.LUT P5, PT, PT, PT, UP0, 0x80, 0x8 ;  /* 0x000000000008781c */ /* 0x000fda0003faf008 */
[----:B------:R-:W-:Y:S05]  /*75d0*/  @!P5 BRA `(.L_x_9385) ;  /* 0x000000040000d947 */ /* 0x000fea0003800000 */
[-CC-:B0-234-:R-:W-:Y:S01]  /*75e0*/  @P3 FFMA.FTZ R137, R29, R149.reuse, R144.reuse ;  /* 0x000000951d893223 */ /* 0x19dfe20000010090 */
        /* <DEDUP_REMOVED lines=26> */
.L_x_9386:
        /* <DEDUP_REMOVED lines=11> */
.L_x_9387:
        /* <DEDUP_REMOVED lines=11> */
.L_x_9388:
        /* <DEDUP_REMOVED lines=15> */
.L_x_9385:
[----:B------:R-:W-:Y:S05]  /*79e0*/  @!P4 BRA `(.L_x_9390) ;  /* 0x000000000038c947 */ /* 0x000fea0003800000 */
[----:B0-234-:R-:W-:Y:S01]  /*79f0*/  @P3 FFMA.FTZ R141, R21, R149, R144 ;  /* 0x00000095158d3223 */ /* 0x01dfe20000010090 */
        /* <DEDUP_REMOVED lines=13> */
.L_x_9390:
[----:B------:R-:W-:Y:S05]  /*7ad0*/  @!P4 BRA `(.L_x_9391) ;  /* 0x000000000038c947 */ /* 0x000fea0003800000 */
[----:B------:R-:W-:Y:S01]  /*7ae0*/  @P3 FFMA.FTZ R14, R156, R149, R144 ;  /* 0x000000959c0e3223 */ /* 0x000fe20000010090 */
[----:B-----5:R-:W-:Y:S01]  /*7af0*/  MOV R12, R33 ;  /* 0x00000021000c7202 */ /* 0x020fe20000000f00 */
[----:B------:R-:W-:Y:S01]  /*7b00*/  UMOV UR4, URZ ;  /* 0x000000ff00047c82 */ /* 0x000fe20008000000 */
[----:B------:R-:W-:Y:S01]  /*7b10*/  LOP3.LUT P6, RZ, R15, 0xff00, RZ, 0xc0, !PT ;  /* 0x0000ff000fff7812 */ /* 0x000fe200078cc0ff */
[----:B------:R-:W-:Y:S01]  /*7b20*/  @P3 FADD.FTZ R14, R31, -R14 ;  /* 0x8000000e1f0e3221 */ /* 0x000fe20000010000 */
[----:B0-234-:R-:W-:-:S03]  /*7b30*/  MOV R133, UR4 ;  /* 0x0000000400857c02 */ /* 0x01dfc60008000f00 */
        /* <DEDUP_REMOVED lines=8> */
.L_x_9391:
        /* <DEDUP_REMOVED lines=15> */
.L_x_9392:
[----:B------:R-:W-:Y:S05]  /*7cb0*/  @!P4 BRA `(.L_x_9389) ;  /* 0x000000080054c947 */ /* 0x000fea0003800000 */
[----:B------:R-:W-:Y:S01]  /*7cc0*/  @P3 FFMA.FTZ R14, R196, R149, R144 ;  /* 0x00000095c40e3223 */ /* 0x000fe20000010090 */
[----:B-----5:R-:W-:Y:S01]  /*7cd0*/  MOV R12, R35 ;  /* 0x00000023000c7202 */ /* 0x020fe20000000f00 */
[----:B------:R-:W-:Y:S01]  /*7ce0*/  UMOV UR4, URZ ;  /* 0x000000ff00047c82 */ /* 0x000fe20008000000 */
[----:B------:R-:W-:Y:S01]  /*7cf0*/  ISETP.GE.U32.AND P6, PT, R15, 0x1000000, PT ;  /* 0x010000000f00780c */ /* 0x000fe20003fc6070 */
[----:B------:R-:W-:Y:S01]  /*7d00*/  @P3 FADD.FTZ R14, R185, -R14 ;  /* 0x8000000eb90e3221 */ /* 0x000fe20000010000 */
[----:B0-234-:R-:W-:-:S03]  /*7d10*/  MOV R135, UR4 ;  /* 0x0000000400877c02 */ /* 0x01dfc60008000f00 */
        /* <DEDUP_REMOVED lines=10> */
.L_x_9384:
[----:B------:R-:W-:-:S04]  /*7dc0*/  UISETP.NE.U32.AND UP0, UPT, UR12, URZ, UPT ;  /* 0x000000ff0c00728c */ /* 0x000fc8000bf05070 */
[----:B------:R-:W-:-:S06]  /*7dd0*/  UISETP.NE.AND.EX UP0, UPT, UR13, URZ, UPT, UP0 ;  /* 0x000000ff0d00728c */ /* 0x000fcc000bf05300 */
[----:B------:R-:W-:-:S13]  /*7de0*/  PLOP3.LUT P5, PT, PT, PT, UP0, 0x80, 0x8 ;  /* 0x000000000008781c */ /* 0x000fda0003faf008 */
        /* <DEDUP_REMOVED lines=29> */
.L_x_9394:
        /* <DEDUP_REMOVED lines=11> */
.L_x_9395:
        /* <DEDUP_REMOVED lines=11> */
.L_x_9396:
        /* <DEDUP_REMOVED lines=15> */
.L_x_9393:
[----:B------:R-:W-:Y:S05]  /*8210*/  @!P4 BRA `(.L_x_9397) ;  /* 0x00000000003cc947 */ /* 0x000fea0003800000 */
[----:B0-234-:R-:W-:Y:S01]  /*8220*/  FFMA.FTZ R141, R21, R149, R144 ;  /* 0x00000095158d7223 */ /* 0x01dfe20000010090 */
        /* <DEDUP_REMOVED lines=14> */
.L_x_9397:
[----:B------:R-:W-:Y:S05]  /*8310*/  @!P4 BRA `(.L_x_9398) ;  /* 0x00000000003cc947 */ /* 0x000fea0003800000 */
[----:B------:R-:W-:Y:S01]  /*8320*/  FFMA.FTZ R12, R156, R149, R144 ;  /* 0x000000959c0c7223 */ /* 0x000fe20000010090 */
[----:B------:R-:W-:Y:S01]  /*8330*/  ISETP.GT.AND P6, PT, R9, RZ, PT ;  /* 0x000000ff0900720c */ /* 0x000fe20003fc4270 */
[----:B------:R-:W-:Y:S02]  /*8340*/  UMOV UR4, URZ ;  /* 0x000000ff00047c82 */ /* 0x000fe40008000000 */
[----:B------:R-:W-:Y:S01]  /*8350*/  FADD.FTZ R12, R31, -R12 ;  /* 0x8000000c1f0c7221 */ /* 0x000fe20000010000 */
[----:B0-234-:R-:W-:-:S03]  /*8360*/  MOV R133, UR4 ;  /* 0x0000000400857c02 */ /* 0x01dfc60008000f00 */
        /* <DEDUP_REMOVED lines=10> */
.L_x_9398:
        /* <DEDUP_REMOVED lines=16> */
.L_x_9399:
        /* <DEDUP_REMOVED lines=16> */
.L_x_9389:
[----:B------:R-:W-:Y:S05]  /*8610*/  BSYNC.RECONVERGENT B1 ;  /* 0x0000000000017941 */ /* 0x000fea0003800200 */
.L_x_9383:
[----:B0-234-:R-:W0:Y:S08]  /*8620*/  @P5 LDC.64 R140, c[0x0][0x478] ;  /* 0x00011e00ff8c5b82 */ /* 0x01de300000000a00 */
[----:B------:R-:W1:Y:S01]  /*8630*/  @P4 LDC.64 R142, c[0x0][0x468] ;  /* 0x00011a00ff8e4b82 */ /* 0x000e620000000a00 */
[C---:B0-----:R-:W-:Y:S01]  /*8640*/  @P5 IMAD.WIDE.U32 R140, R147.reuse, 0x10, R140 ;  /* 0x00000010938c5825 */ /* 0x041fe200078e008c */
[----:B------:R-:W-:-:S04]  /*8650*/  IADD3 R147, PT, PT, R147, 0x100, RZ ;  /* 0x0000010093937810 */ /* 0x000fc80007ffe0ff */
[----:B------:R0:W-:Y:S01]  /*8660*/  @P5 STG.E.128 desc[UR6][R140.64], R136 ;  /* 0x000000888c005986 */ /* 0x0001e2000c101d06 */
[C---:B-1----:R-:W-:Y:S01]  /*8670*/  @P4 IMAD.WIDE.U32 R142, R145.reuse, 0x10, R142 ;  /* 0x00000010918e4825 */ /* 0x042fe200078e008e */
[----:B------:R-:W-:-:S04]  /*8680*/  IADD3 R145, PT, PT, R145, 0x100, RZ ;  /* 0x0000010091917810 */ /* 0x000fc80007ffe0ff */
[----:B------:R0:W-:Y:S03]  /*8690*/  @P4 STG.E.128 desc[UR6][R142.64], R132 ;  /* 0x000000848e004986 */ /* 0x0001e6000c101d06 */
.L_x_9381:
[----:B------:R-:W-:Y:S05]  /*86a0*/  BSYNC.RECONVERGENT B0 ;  /* 0x0000000000007941 */ /* 0x000fea0003800200 */
.L_x_9380:
        /* <DEDUP_REMOVED lines=9> */
.L_x_9402:
[----:B------:R-:W-:Y:S04]  /*8740*/  BSSY.RECONVERGENT B1, `(.L_x_9403) ;  /* 0x0000106000017945 */ /* 0x000fe80003800200 */
[----:B------:R-:W-:Y:S05]  /*8750*/  BRA.U !UP0, `(.L_x_9404) ;  /* 0x0000000908047547 */ /* 0x000fea000b800000 */
[----:B------:R-:W-:-:S04]  /*8760*/  UISETP.NE.U32.AND UP0, UPT, UR12, URZ, UPT ;  /* 0x000000ff0c00728c */ /* 0x000fc8000bf05070 */
[----:B------:R-:W-:-:S06]  /*8770*/  UISETP.NE.AND.EX UP0, UPT, UR13, URZ, UPT, UP0 ;  /* 0x000000ff0d00728c */ /* 0x000fcc000bf05300 */
[----:B------:R-:W-:-:S13]  /*8780*/  PLOP3.LUT P5, PT, PT, PT, UP0, 0x80, 0x8 ;  /* 0x000000000008781c */ /* 0x000fda0003faf008 */
[----:B------:R-:W-:Y:S05]  /*8790*/  @!P5 BRA `(.L_x_9405) ;  /* 0x0000000000fcd947 */ /* 0x000fea0003800000 */
[-CC-:B------:R-:W-:Y:S01]  /*87a0*/  @P3 FFMA.FTZ R12, R175, R149.reuse, R144.reuse ;  /* 0x00000095af0c3223 */ /* 0x180fe20000010090 */
[-CC-:B------:R-:W-:Y:S01]  /*87b0*/  @P3 FFMA.FTZ R9, R19, R149.reuse, R144.reuse ;  /* 0x0000009513093223 */ /* 0x180fe20000010090 */
[-CC-:B0-234-:R-:W-:Y:S01]  /*87c0*/  @P3 FFMA.FTZ R139, R30, R149.reuse, R144.reuse ;  /* 0x000000951e8b3223 */ /* 0x19dfe20000010090 */
[----:B------:R-:W-:Y:S01]  /*87d0*/  @P3 FFMA.FTZ R144, R198, R149, R144 ;  /* 0x00000095c6903223 */ /* 0x000fe20000010090 */
[----:B------:R-:W-:Y:S01]  /*87e0*/  @P3 FADD.FTZ R12, R173, -R12 ;  /* 0x8000000cad0c3221 */ /* 0x000fe20000010000 */
[----:B-----5:R-:W-:Y:S01]  /*87f0*/  MOV R138, R126 ;  /* 0x0000007e008a7202 */ /* 0x020fe20000000f00 */
[----:B------:R-:W-:Y:S01]  /*8800*/  @P3 FADD.FTZ R9, R18, -R9 ;  /* 0x8000000912093221 */ /* 0x000fe20000010000 */
[----:B------:R-:W-:Y:S01]  /*8810*/  @P3 FADD.FTZ R144, R187, -R144 ;  /* 0x80000090bb903221 */ /* 0x000fe20000010000 */
[C---:B------:R-:W-:Y:S01]  /*8820*/  @P3 FFMA.FTZ R138, R11.reuse, R12, R126 ;  /* 0x0000000c0b8a3223 */ /* 0x040fe2000001007e */
[----:B------:R-:W-:Y:S01]  /*8830*/  @P3 FADD.FTZ R12, R28, -R139 ;  /* 0x8000008b1c0c3221 */ /* 0x000fe20000010000 */
        /* <DEDUP_REMOVED lines=17> */
.L_x_9406:
        /* <DEDUP_REMOVED lines=11> */
.L_x_9407:
        /* <DEDUP_REMOVED lines=11> */
.L_x_9408:
        /* <DEDUP_REMOVED lines=14> */
.L_x_9405:
        /* <DEDUP_REMOVED lines=15> */
.L_x_9410:
        /* <DEDUP_REMOVED lines=15> */
.L_x_9411:
        /* <DEDUP_REMOVED lines=15> */
.L_x_9412:
[----:B------:R-:W-:Y:S05]  /*8e60*/  @!P4 BRA `(.L_x_9409) ;  /* 0x00000008004cc947 */ /* 0x000fea0003800000 */
[----:B------:R-:W-:Y:S01]  /*8e70*/  @P3 FFMA.FTZ R144, R198, R149, R144 ;  /* 0x00000095c6903223 */ /* 0x000fe20000010090 */
[----:B-----5:R-:W-:Y:S01]  /*8e80*/  MOV R9, R127 ;  /* 0x0000007f00097202 */ /* 0x020fe20000000f00 */
[----:B------:R-:W-:Y:S02]  /*8e90*/  UMOV UR4, URZ ;  /* 0x000000ff00047c82 */ /* 0x000fe40008000000 */
[----:B------:R-:W-:Y:S01]  /*8ea0*/  @P3 FADD.FTZ R144, R187, -R144 ;  /* 0x80000090bb903221 */ /* 0x000fe20000010000 */
[----:B0-234-:R-:W-:-:S03]  /*8eb0*/  MOV R135, UR4 ;  /* 0x0000000400877c02 */ /* 0x01dfc60008000f00 */
[----:B------:R-:W-:Y:S01]  /*8ec0*/  @P3 FFMA.FTZ R9, R11, R144, R127 ;  /* 0x000000900b093223 */ /* 0x000fe2000001007f */
[----:B------:R-:W-:-:S03]  /*8ed0*/  ISETP.GE.U32.AND P3, PT, R16, 0x1000000, PT ;  /* 0x010000001000780c */ /* 0x000fc60003f66070 */
        /* <DEDUP_REMOVED lines=9> */
.L_x_9404:
        /* <DEDUP_REMOVED lines=32> */
.L_x_9414:
        /* <DEDUP_REMOVED lines=11> */
.L_x_9415:
        /* <DEDUP_REMOVED lines=11> */
.L_x_9416:
[----:B------:R-:W-:Y:S05]  /*92d0*/  @!P4 BRA `(.L_x_9409) ;  /* 0x000000040030c947 */ /* 0x000fea0003800000 */
        /* <DEDUP_REMOVED lines=12> */
.L_x_9413:
        /* <DEDUP_REMOVED lines=16> */
.L_x_9417:
        /* <DEDUP_REMOVED lines=16> */
.L_x_9418:
        /* <DEDUP_REMOVED lines=16> */
.L_x_9419:
        /* <DEDUP_REMOVED lines=16> */
.L_x_9409:
[----:B------:R-:W-:Y:S05]  /*97a0*/  BSYNC.RECONVERGENT B1 ;  /* 0x0000000000017941 */ /* 0x000fea0003800200 */
.L_x_9403:
[----:B0-234-:R-:W0:Y:S02]  /*97b0*/  @P5 LDC.64 R140, c[0x0][0x478] ;  /* 0x00011e00ff8c5b82 */ /* 0x01de240000000a00 */
[----:B0-----:R-:W-:-:S06]  /*97c0*/  @P5 IMAD.WIDE.U32 R142, R147, 0x10, R140 ;  /* 0x00000010938e5825 */ /* 0x001fcc00078e008c */
[----:B------:R-:W0:Y:S01]  /*97d0*/  @P4 LDC.64 R140, c[0x0][0x468] ;  /* 0x00011a00ff8c4b82 */ /* 0x000e220000000a00 */
[----:B------:R1:W-:Y:S01]  /*97e0*/  @P5 STG.E.128 desc[UR6][R142.64], R136 ;  /* 0x000000888e005986 */ /* 0x0003e2000c101d06 */
[----:B0-----:R-:W-:-:S05]  /*97f0*/  @P4 IMAD.WIDE.U32 R140, R145, 0x10, R140 ;  /* 0x00000010918c4825 */ /* 0x001fca00078e008c */
[----:B------:R1:W-:Y:S02]  /*9800*/  @P4 STG.E.128 desc[UR6][R140.64], R132 ;  /* 0x000000848c004986 */ /* 0x0003e4000c101d06 */
.L_x_9401:
[----:B------:R-:W-:Y:S05]  /*9810*/  BSYNC.RECONVERGENT B0 ;  /* 0x0000000000007941 */ /* 0x000fea0003800200 */
.L_x_9400:
[----:B01234-:R-:W0:Y:S01]  /*9820*/  LDC.64 R140, c[0x0][0x380] ;  /* 0x0000e000ff8c7b82 */ /* 0x01fe220000000a00 */
[----:B------:R-:W-:Y:S01]  /*9830*/  UPLOP3.LUT UP1, UPT, UPT, UPT, UP1, 0x40, 0x4 ;  /* 0x000000000004789c */ /* 0x000fe20003f2e810 */
[----:B0-----:R-:W-:-:S04]  /*9840*/  IADD3 R10, PT, PT, R10, R140, RZ ;  /* 0x0000008c0a0a7210 */ /* 0x001fc80007ffe0ff */
[----:B------:R-:W-:-:S13]  /*9850*/  ISETP.GE.AND P3, PT, R10, R141, PT ;  /* 0x0000008d0a00720c */ /* 0x000fda0003f66270 */
[----:B------:R-:W-:Y:S05]  /*9860*/  @!P3 BRA `(.L_x_9420) ;  /* 0xffffff74001cb947 */ /* 0x000fea000383ffff */
.L_x_9283:
[----:B------:R-:W-:Y:S01]  /*9870*/  ISETP.NE.AND P3, PT, R17, RZ, PT ;  /* 0x000000ff1100720c */ /* 0x000fe20003f65270 */
[----:B------:R-:W-:Y:S01]  /*9880*/  IMAD R7, R7, UR5, RZ ;  /* 0x0000000507077c24 */ /* 0x000fe2000f8e02ff */
[----:B------:R-:W-:Y:S04]  /*9890*/  BSSY.RECONVERGENT B0, `(.L_x_9421) ;  /* 0x000000d000007945 */ /* 0x000fe80003800200 */
[----:B------:R-:W-:-:S07]  /*98a0*/  LEA.HI R9, R7, R6, RZ, 0x1e ;  /* 0x0000000607097211 */ /* 0x000fce00078ff0ff */
        /* <DEDUP_REMOVED lines=11> */
.L_x_9422:
[----:B------:R-:W-:Y:S05]  /*9960*/  BSYNC.RECONVERGENT B0 ;  /* 0x0000000000007941 */ /* 0x000fea0003800200 */
.L_x_9421:
        /* <DEDUP_REMOVED lines=13> */
.L_x_9424:
[----:B------:R-:W-:Y:S05]  /*9a40*/  BSYNC.RECONVERGENT B0 ;  /* 0x0000000000007941 */ /* 0x000fea0003800200 */
.L_x_9423:
        /* <DEDUP_REMOVED lines=12> */
.L_x_9426:
[----:B------:R-:W-:Y:S05]  /*9b10*/  BSYNC.RECONVERGENT B0 ;  /* 0x0000000000007941 */ /* 0x000fea0003800200 */
.L_x_9425:
        /* <DEDUP_REMOVED lines=12> */
.L_x_9428:
[----:B------:R-:W-:Y:S05]  /*9be0*/  BSYNC.RECONVERGENT B0 ;  /* 0x0000000000007941 */ /* 0x000fea0003800200 */
.L_x_9427:
        /* <DEDUP_REMOVED lines=12> */
.L_x_9430:
[----:B------:R-:W-:Y:S05]  /*9cb0*/  BSYNC.RECONVERGENT B0 ;  /* 0x0000000000007941 */ /* 0x000fea0003800200 */
.L_x_9429:
        /* <DEDUP_REMOVED lines=12> */
.L_x_9431:
        /* <DEDUP_REMOVED lines=16> */
.L_x_10831:


//--------------------- .text._ZN10layer_norm22ln_bwd_finalize_kernelINS_22Kernel_traits_finalizeILj6144E6__halfffffjLb1ELj1024ELj4ENS_18Kernel_traits_baseILj6144ES2_ffffjLj1024EEEEELb1ELb1EEEvNS_9BwdParamsE --------------------------
	.section	.text._ZN10layer_norm22ln_bwd_finalize_kernelINS_22Kernel_traits_finalizeILj6144E6__halfffffjLb1ELj1024ELj4ENS_18Kernel_traits_baseILj6144ES2_ffffjLj1024EEEEELb1ELb1EEEvNS_9BwdParamsE,"ax",@progbits
	.align	128
        .global         _ZN10layer_norm22ln_bwd_finalize_kernelINS_22Kernel_traits_finalizeILj6144E6__halfffffjLb1ELj1024ELj4ENS_18Kernel_traits_baseILj6144ES2_ffffjLj1024EEEEELb1ELb1EEEvNS_9BwdParamsE
        .type           _ZN10layer_norm22ln_bwd_finalize_kernelINS_22Kernel_traits_finalizeILj6144E6__halfffffjLb1ELj1024ELj4ENS_18Kernel_traits_baseILj6144ES2_ffffjLj1024EEEEELb1ELb1EEEvNS_9BwdParamsE,@function
        .size           _ZN10layer_norm22ln_bwd_finalize_kernelINS_22Kernel_traits_finalizeILj6144E6__halfffffjLb1ELj1024ELj4ENS_18Kernel_traits_baseILj6144ES2_ffffjLj1024EEEEELb1ELb1EEEvNS_9BwdParamsE,(.L_x_10832 - _ZN10layer_norm22ln_bwd_finalize_kernelINS_22Kernel_traits_finalizeILj6144E6__halfffffjLb1ELj1024ELj4ENS_18Kernel_traits_baseILj6144ES2_ffffjLj1024EEEEELb1ELb1EEEvNS_9BwdParamsE)
        .other          _ZN10layer_norm22ln_bwd_finalize_kernelINS_22Kernel_traits_finalizeILj6144E6__halfffffjLb1ELj1024ELj4ENS_18Kernel_traits_baseILj6144ES2_ffffjLj1024EEEEELb1ELb1EEEvNS_9BwdParamsE,@"STO_CUDA_ENTRY STV_DEFAULT"
_ZN10layer_norm22ln_bwd_finalize_kernelINS_22Kernel_traits_finalizeILj6144E6__halfffffjLb1ELj1024ELj4ENS_18Kernel_traits_baseILj6144ES2_ffffjLj1024EEEEELb1ELb1EEEvNS_9BwdParamsE:
.text._ZN10layer_norm22ln_bwd_finalize_kernelINS_22Kernel_traits_finalizeILj6144E6__halfffffjLb1ELj1024ELj4ENS_18Kernel_traits_baseILj6144ES2_ffffjLj1024EEEEELb1ELb1EEEvNS_9BwdParamsE:
        /* <DEDUP_REMOVED lines=58> */
.L_x_9436:
        /* <DEDUP_REMOVED lines=87> */
.L_x_9435:
[----:B------:R-:W-:Y:S05]  /*0910*/  BSYNC.RECONVERGENT B1 ;  /* 0x0000000000017941 */ /* 0x000fea0003800200 */
.L_x_9434:
        /* <DEDUP_REMOVED lines=50> */
.L_x_9438:
[----:B------:R-:W-:Y:S05]  /*0c40*/  BSYNC.RECONVERGENT B1 ;  /* 0x0000000000017941 */ /* 0x000fea0003800200 */
.L_x_9437:
        /* <DEDUP_REMOVED lines=30> */
.L_x_9440:
[----:B------:R-:W-:Y:S05]  /*0e30*/  BSYNC.RECONVERGENT B1 ;  /* 0x0000000000017941 */ /* 0x000fea0003800200 */
.L_x_9439:
        /* <DEDUP_REMOVED lines=15> */
.L_x_9433:
[----:B------:R-:W-:Y:S05]  /*0f30*/  BSYNC.RECONVERGENT B0 ;  /* 0x0000000000007941 */ /* 0x000fea0003800200 */
.L_x_9432:
        /* <DEDUP_REMOVED lines=73> */
.L_x_9441:
        /* <DEDUP_REMOVED lines=11> */
.L_x_10832:


//--------------------- .text._ZN10layer_norm13ln_bwd_kernelINS_13Kernel_traitsI6__halfffffjLj6144ELj1ELj1ELj8ELj16ENS_18Kernel_traits_baseILj6144ES2_ffffjLj256EEEEELb1ELb1ELb1ELb1EEEvNS_9BwdParamsE --------------------------
	.section	.text._ZN10layer_norm13ln_bwd_kernelINS_13Kernel_traitsI6__halfffffjLj6144ELj1ELj1ELj8ELj16ENS_18Kernel_traits_baseILj6144ES2_ffffjLj256EEEEELb1ELb1ELb1ELb1EEEvNS_9BwdParamsE,"ax",@progbits
	.align	128
        .global         _ZN10layer_norm13ln_bwd_kernelINS_13Kernel_traitsI6__halfffffjLj6144ELj1ELj1ELj8ELj16ENS_18Kernel_traits_baseILj6144ES2_ffffjLj256EEEEELb1ELb1ELb1ELb1EEEvNS_9BwdParamsE
        .type           _ZN10layer_norm13ln_bwd_kernelINS_13Kernel_traitsI6__halfffffjLj6144ELj1ELj1ELj8ELj16ENS_18Kernel_traits_baseILj6144ES2_ffffjLj256EEEEELb1ELb1ELb1ELb1EEEvNS_9BwdParamsE,@function
        .size           _ZN10layer_norm13ln_bwd_kernelINS_13Kernel_traitsI6__halfffffjLj6144ELj1ELj1ELj8ELj16ENS_18Kernel_traits_baseILj6144ES2_ffffjLj256EEEEELb1ELb1ELb1ELb1EEEvNS_9BwdParamsE,(.L_x_10833 - _ZN10layer_norm13ln_bwd_kernelINS_13Kernel_traitsI6__halfffffjLj6144ELj1ELj1ELj8ELj16ENS_18Kernel_traits_baseILj6144ES2_ffffjLj256EEEEELb1ELb1ELb1ELb1EEEvNS_9BwdParamsE)
        .other          _ZN10layer_norm13ln_bwd_kernelINS_13Kernel_traitsI6__halfffffjLj6144ELj1ELj1ELj8ELj16ENS_18Kernel_traits_baseILj6144ES2_ffffjLj256EEEEELb1ELb1ELb1ELb1EEEvNS_9BwdParamsE,@"STO_CUDA_ENTRY STV_DEFAULT"
_ZN10layer_norm13ln_bwd_kernelINS_13Kernel_traitsI6__halfffffjLj6144ELj1ELj1ELj8ELj16ENS_18Kernel_traits_baseILj6144ES2_ffffjLj256EEEEELb1ELb1ELb1ELb1EEEvNS_9BwdParamsE:
.text._ZN10layer_norm13ln_bwd_kernelINS_13Kernel_traitsI6__halfffffjLj6144ELj1ELj1ELj8ELj16ENS_18Kernel_traits_baseILj6144ES2_ffffjLj256EEEEELb1ELb1ELb1ELb1EEEvNS_9BwdParamsE:
        /* <DEDUP_REMOVED lines=44> */
[----:B------:R-:W2:Y:S01]  /*02c0*/  LDCU.U8 UR14, c[0x0][0x410] ;  /* 0x00008200ff0e77ac */ /* 0x000ea20008000000 */
[----:B------:R-:W3:Y:S06]  /*02d0*/  LDCU UR15, c[0x0][0x388] ;  /* 0x00007100ff0f77ac */ /* 0x000eec0008000800 */
[----:B------:R-:W4:Y:S01]  /*02e0*/  LDC.64 R2, c[0x0][0x3d0] ;  /* 0x0000f400ff027b82 */ /* 0x000f220000000a00 */
[----:B------:R-:W0:Y:S01]  /*02f0*/  LDCU UR16, c[0x0][0x400] ;  /* 0x00008000ff1077ac */ /* 0x000e220008000800 */
[----:B------:R-:W0:Y:S01]  /*0300*/  LDCU.64 UR12, c[0x0][0x408] ;  /* 0x00008100ff0c77ac */ /* 0x000e220008000a00 */
[----:B------:R-:W0:Y:S01]  /*0310*/  LDCU.64 UR6, c[0x0][0x438] ;  /* 0x00008700ff0677ac */ /* 0x000e220008000a00 */
[----:B------:R-:W0:Y:S01]  /*0320*/  LDCU.64 UR8, c[0x0][0x478] ;  /* 0x00008f00ff0877ac */ /* 0x000e220008000a00 */
[----:B-1----:R-:W-:-:S05]  /*0330*/  IMAD.WIDE.U32 R76, R79, 0x8, R76 ;  /* 0x000000084f4c7825 */ /* 0x002fca00078e004c */
[----:B0-----:R-:W2:Y:S04]  /*0340*/  LDG.E.64 R180, desc[UR10][R76.64+0x1000] ;  /* 0x0010000a4cb47981 */ /* 0x001ea8000c1e1b00 */
[----:B------:R-:W3:Y:S04]  /*0350*/  LDG.E.64 R182, desc[UR10][R76.64+0x1800] ;  /* 0x0018000a4cb67981 */ /* 0x000ee8000c1e1b00 */
[----:B------:R-:W3:Y:S04]  /*0360*/  LDG.E.64 R176, desc[UR10][R76.64] ;  /* 0x0000000a4cb07981 */ /* 0x000ee8000c1e1b00 */
[----:B------:R-:W3:Y:S04]  /*0370*/  LDG.E.64 R178, desc[UR10][R76.64+0x800] ;  /* 0x0008000a4cb27981 */ /* 0x000ee8000c1e1b00 */
[----:B------:R-:W5:Y:S04]  /*0380*/  LDG.E.64 R162, desc[UR10][R76.64+0x2800] ;  /* 0x0028000a4ca27981 */ /* 0x000f68000c1e1b00 */
[----:B------:R-:W5:Y:S01]  /*0390*/  LDG.E.64 R160, desc[UR10][R76.64+0x2000] ;  /* 0x0020000a4ca07981 */ /* 0x000f62000c1e1b00 */
[----:B----4-:R-:W-:-:S05]  /*03a0*/  IMAD.WIDE.U32 R2, R79, 0x8, R2 ;  /* 0x000000084f027825 */ /* 0x010fca00078e0002 */
[----:B------:R-:W5:Y:S04]  /*03b0*/  LDG.E.64 R174, desc[UR10][R2.64+0x2800] ;  /* 0x0028000a02ae7981 */ /* 0x000f68000c1e1b00 */
[----:B------:R-:W5:Y:S04]  /*03c0*/  LDG.E.64 R172, desc[UR10][R2.64+0x2000] ;  /* 0x0020000a02ac7981 */ /* 0x000f68000c1e1b00 */
[----:B------:R-:W5:Y:S04]  /*03d0*/  LDG.E.64 R170, desc[UR10][R2.64+0x1800] ;  /* 0x0018000a02aa7981 */ /* 0x000f68000c1e1b00 */
[----:B------:R-:W5:Y:S04]  /*03e0*/  LDG.E.64 R168, desc[UR10][R2.64+0x1000] ;  /* 0x0010000a02a87981 */ /* 0x000f68000c1e1b00 */
[----:B------:R-:W5:Y:S04]  /*03f0*/  LDG.E.64 R166, desc[UR10][R2.64+0x800] ;  /* 0x0008000a02a67981 */ /* 0x000f68000c1e1b00 */
[----:B------:R0:W5:Y:S01]  /*0400*/  LDG.E.64 R164, desc[UR10][R2.64] ;  /* 0x0000000a02a47981 */ /* 0x000162000c1e1b00 */
[----:B------:R-:W-:-:S02]  /*0410*/  PLOP3.LUT P2, PT, PT, PT, PT, 0x8, 0x80 ;  /* 0x000000000080781c */ /* 0x000fc40003f4e170 */
[--C-:B--2---:R-:W-:Y:S02]  /*0420*/  SHF.R.U64 R212, R180, 0x10, R181.reuse ;  /* 0x00000010b4d47819 */ /* 0x104fe400000012b5 */
[----:B------:R-:W-:Y:S02]  /*0430*/  SHF.R.U32.HI R0, RZ, 0x10, R181 ;  /* 0x00000010ff007819 */ /* 0x000fe400000116b5 */
[--C-:B---3--:R-:W-:Y:S02]  /*0440*/  SHF.R.U64 R188, R182, 0x10, R183.reuse ;  /* 0x00000010b6bc7819 */ /* 0x108fe400000012b7 */
[----:B------:R-:W-:Y:S02]  /*0450*/  SHF.R.U32.HI R72, RZ, 0x10, R183 ;  /* 0x00000010ff487819 */ /* 0x000fe400000116b7 */
[----:B------:R-:W-:Y:S02]  /*0460*/  PRMT R212, R212, 0x5410, R0 ;  /* 0x00005410d4d47816 */ /* 0x000fe40000000000 */
[----:B------:R-:W-:-:S02]  /*0470*/  SHF.R.U64 R215, R176, 0x10, R177 ;  /* 0x00000010b0d77819 */ /* 0x000fc400000012b1 */
[----:B------:R-:W-:Y:S02]  /*0480*/  SHF.R.U32.HI R0, RZ, 0x10, R177 ;  /* 0x00000010ff007819 */ /* 0x000fe400000116b1 */
[--C-:B------:R-:W-:Y:S02]  /*0490*/  SHF.R.U64 R214, R178, 0x10, R179.reuse ;  /* 0x00000010b2d67819 */ /* 0x100fe400000012b3 */
[----:B0-----:R-:W-:Y:S02]  /*04a0*/  SHF.R.U32.HI R2, RZ, 0x10, R179 ;  /* 0x00000010ff027819 */ /* 0x001fe400000116b3 */
[----:B------:R-:W-:Y:S01]  /*04b0*/  PRMT R188, R188, 0x5410, R72 ;  /* 0x00005410bcbc7816 */ /* 0x000fe20000000048 */
[----:B------:R-:W-:Y:S01]  /*04c0*/  HFMA2 R72, -RZ, RZ, 0, 0 ;  /* 0x00000000ff487431 */ /* 0x000fe200000001ff */
[----:B------:R-:W-:Y:S02]  /*04d0*/  PRMT R215, R215, 0x5410, R0 ;  /* 0x00005410d7d77816 */ /* 0x000fe40000000000 */
[----:B------:R-:W-:-:S02]  /*04e0*/  PRMT R214, R214, 0x5410, R2 ;  /* 0x00005410d6d67816 */ /* 0x000fc40000000002 */
[----:B------:R-:W-:-:S07]  /*04f0*/  MOV R0, UR5 ;  /* 0x0000000500007c02 */ /* 0x000fce0008000f00 */
.L_x_9577:
[----:B------:R-:W0:Y:S08]  /*0500*/  LDC.64 R112, c[0x0][0x3f8] ;  /* 0x0000fe00ff707b82 */ /* 0x000e300000000a00 */
[----:B------:R-:W1:Y:S08]  /*0510*/  LDC.64 R184, c[0x0][0x3c8] ;  /* 0x0000f200ffb87b82 */ /* 0x000e700000000a00 */
[----:B------:R-:W2:Y:S01]  /*0520*/  LDC.64 R114, c[0x0][0x3f0] ;  /* 0x0000fc00ff727b82 */ /* 0x000ea20000000a00 */
[C---:B0-----:R-:W-:Y:S01]  /*0530*/  IMAD.WIDE R116, R0.reuse, 0x4, R112 ;  /* 0x0000000400747825 */ /* 0x041fe200078e0270 */
[----:B------:R-:W0:Y:S06]  /*0540*/  S2R R187, SR_TID.X ;  /* 0x0000000000bb7919 */ /* 0x000e2c0000002100 */
[----:B------:R-:W3:Y:S01]  /*0550*/  LDC.64 R112, c[0x0][0x3c0] ;  /* 0x0000f000ff707b82 */ /* 0x000ee20000000a00 */
[----:B------:R-:W4:Y:S01]  /*0560*/  LDG.E R2, desc[UR10][R116.64] ;  /* 0x0000000a74027981 */ /* 0x000f22000c1e1900 */
[----:B-1----:R-:W-:-:S06]  /*0570*/  IMAD.WIDE R184, R0, 0x4, R184 ;  /* 0x0000000400b87825 */ /* 0x002fcc00078e02b8 */
[----:B-----5:R1:W5:Y:S01]  /*0580*/  LDG.E R184, desc[UR10][R184.64] ;  /* 0x0000000ab8b87981 */ /* 0x020362000c1e1900 */
[----:B--2---:R-:W-:-:S05]  /*0590*/  IMAD.WIDE R114, R0, 0x4, R114 ;  /* 0x0000000400727825 */ /* 0x004fca00078e0272 */
[----:B------:R1:W5:Y:S01]  /*05a0*/  LDG.E R211, desc[UR10][R114.64] ;  /* 0x0000000a72d37981 */ /* 0x000362000c1e1900 */
[----:B----4-:R-:W-:-:S13]  /*05b0*/  ISETP.GE.AND P3, PT, R2, 0x1, PT ;  /* 0x000000010200780c */ /* 0x010fda0003f66270 */
[----:B01-3--:R-:W-:Y:S05]  /*05c0*/  @!P3 BRA `(.L_x_9443) ;  /* 0x0000001000b4b947 */ /* 0x00bfea0003800000 */
[----:B------:R-:W0:Y:S01]  /*05d0*/  LDC R189, c[0x0][0x388] ;  /* 0x0000e200ffbd7b82 */ /* 0x000e220000000800 */
[----:B------:R-:W-:Y:S01]  /*05e0*/  IADD3 R115, PT, PT, R2, -0x1, RZ ;  /* 0xffffffff02737810 */ /* 0x000fe20007ffe0ff */
[----:B------:R-:W-:-:S06]  /*05f0*/  IMAD.WIDE R120, R0, 0x4, R112 ;  /* 0x0000000400787825 */ /* 0x000fcc00078e0270 */
        /* <DEDUP_REMOVED lines=10> */
[----:B------:R-:W3:Y:S01]  /*06a0*/  LDG.E R3, desc[UR10][R120.64] ;  /* 0x0000000a78037981 */ /* 0x000ee2000c1e1900 */
[-C--:B------:R-:W-:Y:S02]  /*06b0*/  LEA.HI.SX32 R213, R114, R187.reuse, 0x1e ;  /* 0x000000bb72d57211 */ /* 0x080fe400078ff2ff */
[----:B------:R-:W-:-:S03]  /*06c0*/  LEA.HI.SX32 R155, R116, R187, 0x1e ;  /* 0x000000bb749b7211 */ /* 0x000fc600078ff2ff */
[----:B-1----:R-:W-:-:S04]  /*06d0*/  IMAD.WIDE.U32 R156, R213, 0x10, R148 ;  /* 0x00000010d59c7825 */ /* 0x002fc800078e0094 */
[C---:B--2---:R-:W-:Y:S02]  /*06e0*/  IMAD.WIDE.U32 R112, R155.reuse, 0x10, R152 ;  /* 0x000000109b707825 */ /* 0x044fe400078e0098 */
[----:B------:R-:W2:Y:S04]  /*06f0*/  LDG.E.128 R156, desc[UR10][R156.64] ;  /* 0x0000000a9c9c7981 */ /* 0x000ea8000c1e1d00 */
[----:B------:R-:W4:Y:S01]  /*0700*/  LDG.E.128 R112, desc[UR10][R112.64] ;  /* 0x0000000a70707981 */ /* 0x000f22000c1e1d00 */
[----:B------:R-:W-:Y:S02]  /*0710*/  IADD3 R123, PT, PT, R155, 0x100, RZ ;  /* 0x000001009b7b7810 */ /* 0x000fe40007ffe0ff */
[----:B------:R-:W-:-:S03]  /*0720*/  IADD3 R219, PT, PT, R213, 0x200, RZ ;  /* 0x00000200d5db7810 */ /* 0x000fc60007ffe0ff */
[----:B------:R-:W-:Y:S01]  /*0730*/  IMAD.WIDE.U32 R122, R123, 0x10, R152 ;  /* 0x000000107b7a7825 */ /* 0x000fe200078e0098 */
[----:B------:R-:W-:-:S03]  /*0740*/  IADD3 R129, PT, PT, R155, 0x200, RZ ;  /* 0x000002009b817810 */ /* 0x000fc60007ffe0ff */
[----:B------:R-:W-:Y:S02]  /*0750*/  IMAD.WIDE.U32 R124, R219, 0x10, R148 ;  /* 0x00000010db7c7825 */ /* 0x000fe400078e0094 */
[----:B------:R-:W4:Y:S02]  /*0760*/  LDG.E.128 R120, desc[UR10][R122.64] ;  /* 0x0000000a7a787981 */ /* 0x000f24000c1e1d00 */
[----:B------:R-:W-:Y:S02]  /*0770*/  IMAD.WIDE.U32 R128, R129, 0x10, R152 ;  /* 0x0000001081807825 */ /* 0x000fe400078e0098 */
[----:B------:R-:W4:Y:S01]  /*0780*/  LDG.E.128 R124, desc[UR10][R124.64] ;  /* 0x0000000a7c7c7981 */ /* 0x000f22000c1e1d00 */
[----:B------:R-:W-:-:S03]  /*0790*/  IADD3 R221, PT, PT, R213, 0x300, RZ ;  /* 0x00000300d5dd7810 */ /* 0x000fc60007ffe0ff */
[----:B------:R-:W4:Y:S01]  /*07a0*/  LDG.E.128 R128, desc[UR10][R128.64] ;  /* 0x0000000a80807981 */ /* 0x000f22000c1e1d00 */
[----:B------:R-:W-:Y:S01]  /*07b0*/  IADD3 R137, PT, PT, R155, 0x300, RZ ;  /* 0x000003009b897810 */ /* 0x000fe20007ffe0ff */
[----:B------:R-:W-:-:S04]  /*07c0*/  IMAD.WIDE.U32 R132, R221, 0x10, R148 ;  /* 0x00000010dd847825 */ /* 0x000fc800078e0094 */
[----:B------:R-:W-:Y:S02]  /*07d0*/  IMAD.WIDE.U32 R136, R137, 0x10, R152 ;  /* 0x0000001089887825 */ /* 0x000fe400078e0098 */
[----:B------:R-:W4:Y:S04]  /*07e0*/  LDG.E.128 R132, desc[UR10][R132.64] ;  /* 0x0000000a84847981 */ /* 0x000f28000c1e1d00 */
[----:B------:R-:W4:Y:S01]  /*07f0*/  LDG.E.128 R136, desc[UR10][R136.64] ;  /* 0x0000000a88887981 */ /* 0x000f22000c1e1d00 */
[----:B------:R-:W-:Y:S02]  /*0800*/  IADD3 R145, PT, PT, R155, 0x400, RZ ;  /* 0x000004009b917810 */ /* 0x000fe40007ffe0ff */
[----:B------:R-:W-:-:S03]  /*0810*/  IADD3 R217, PT, PT, R213, 0x100, RZ ;  /* 0x00000100d5d97810 */ /* 0x000fc60007ffe0ff */
[----:B------:R-:W-:-:S04]  /*0820*/  IMAD.WIDE.U32 R144, R145, 0x10, R152 ;  /* 0x0000001091907825 */ /* 0x000fc800078e0098 */
[--C-:B------:R-:W-:Y:S01]  /*0830*/  IMAD.WIDE.U32 R116, R217, 0x10, R148.reuse ;  /* 0x00000010d9747825 */ /* 0x100fe200078e0094 */
[----:B------:R-:W-:Y:S01]  /*0840*/  IADD3 R223, PT, PT, R213, 0x400, RZ ;  /* 0x00000400d5df7810 */ /* 0x000fe20007ffe0ff */
[----:B------:R-:W4:Y:S04]  /*0850*/  LDG.E.128 R144, desc[UR10][R144.64] ;  /* 0x0000000a90907981 */ /* 0x000f28000c1e1d00 */
[----:B------:R-:W4:Y:S01]  /*0860*/  LDG.E.128 R116, desc[UR10][R116.64] ;  /* 0x0000000a74747981 */ /* 0x000f22000c1e1d00 */
[----:B------:R-:W-:-:S06]  /*0870*/  IMAD.WIDE.U32 R140, R223, 0x10, R148 ;  /* 0x00000010df8c7825 */ /* 0x000fcc00078e0094 */
[----:B------:R-:W4:Y:S01]  /*0880*/  LDG.E.128 R140, desc[UR10][R140.64] ;  /* 0x0000000a8c8c7981 */ /* 0x000f22000c1e1d00 */
[----:B------:R-:W-:Y:S02]  /*0890*/  IADD3 R155, PT, PT, R155, 0x500, RZ ;  /* 0x000005009b9b7810 */ /* 0x000fe40007ffe0ff */
[----:B------:R-:W-:-:S03]  /*08a0*/  @P4 IADD3 R154, PT, PT, R211, -0x1, RZ ;  /* 0xffffffffd39a4810 */ /* 0x000fc60007ffe0ff */
[----:B------:R-:W-:-:S04]  /*08b0*/  IMAD.WIDE.U32 R152, R155, 0x10, R152 ;  /* 0x000000109b987825 */ /* 0x000fc800078e0098 */
[----:B------:R-:W-:Y:S02]  /*08c0*/  @P4 IMAD R186, R154, R189, RZ ;  /* 0x000000bd9aba4224 */ /* 0x000fe400078e02ff */
[----:B------:R-:W4:Y:S01]  /*08d0*/  LDG.E.128 R152, desc[UR10][R152.64] ;  /* 0x0000000a98987981 */ /* 0x000f22000c1e1d00 */
[----:B------:R-:W-:-:S05]  /*08e0*/  IADD3 R225, PT, PT, R213, 0x500, RZ ;  /* 0x00000500d5e17810 */ /* 0x000fca0007ffe0ff */
[----:B------:R-:W-:Y:S01]  /*08f0*/  IMAD.WIDE.U32 R148, R225, 0x10, R148 ;  /* 0x00000010e1947825 */ /* 0x000fe200078e0094 */
[----:B------:R-:W-:-:S05]  /*0900*/  @P4 SHF.R.S32.HI R189, RZ, 0x1f, R186 ;  /* 0x0000001fffbd4819 */ /* 0x000fca00000114ba */
[----:B------:R-:W4:Y:S01]  /*0910*/  LDG.E.128 R148, desc[UR10][R148.64] ;  /* 0x0000000a94947981 */ /* 0x000f22000c1e1d00 */
[----:B------:R-:W-:Y:S02]  /*0920*/  @P4 LEA.HI R186, R189, R186, RZ, 0x2 ;  /* 0x000000babdba4211 */ /* 0x000fe400078f10ff */
[----:B------:R-:W-:Y:S02]  /*0930*/  MOV R189, RZ ;  /* 0x000000ff00bd7202 */ /* 0x000fe40000000f00 */
[----:B------:R-:W-:-:S04]  /*0940*/  @P4 LEA.HI.SX32 R189, R186, R187, 0x1e ;  /* 0x000000bbbabd4211 */ /* 0x000fc800078ff2ff */
[C---:B------:R-:W-:Y:S02]  /*0950*/  IADD3 R227, PT, PT, R189.reuse, 0x100, RZ ;  /* 0x00000100bde37810 */ /* 0x040fe40007ffe0ff */
[C---:B------:R-:W-:Y:S01]  /*0960*/  IADD3 R229, PT, PT, R189.reuse, 0x200, RZ ;  /* 0x00000200bde57810 */ /* 0x040fe20007ffe0ff */
[C-C-:B0-----:R-:W-:Y:S01]  /*0970*/  IMAD.WIDE.U32 R194, R189.reuse, 0x4, R200.reuse ;  /* 0x00000004bdc27825 */ /* 0x141fe200078e00c8 */
[C---:B------:R-:W-:Y:S02]  /*0980*/  IADD3 R191, PT, PT, R189.reuse, 0x300, RZ ;  /* 0x00000300bdbf7810 */ /* 0x040fe40007ffe0ff */
[----:B------:R-:W-:Y:S01]  /*0990*/  IADD3 R193, PT, PT, R189, 0x400, RZ ;  /* 0x00000400bdc17810 */ /* 0x000fe20007ffe0ff */
[--C-:B------:R-:W-:Y:S01]  /*09a0*/  IMAD.WIDE.U32 R226, R227, 0x4, R200.reuse ;  /* 0x00000004e3e27825 */ /* 0x100fe200078e00c8 */
[----:B------:R-:W-:Y:S01]  /*09b0*/  IADD3 R189, PT, PT, R189, 0x500, RZ ;  /* 0x00000500bdbd7810 */ /* 0x000fe20007ffe0ff */
[----:B------:R-:W5:Y:S02]  /*09c0*/  LDG.E R195, desc[UR10][R194.64] ;  /* 0x0000000ac2c37981 */ /* 0x000f64000c1e1900 */
[----:B------:R-:W-:-:S02]  /*09d0*/  IMAD.WIDE.U32 R228, R229, 0x4, R200 ;  /* 0x00000004e5e47825 */ /* 0x000fc400078e00c8 */
[----:B------:R-:W5:Y:S02]  /*09e0*/  LDG.E R186, desc[UR10][R226.64] ;  /* 0x0000000ae2ba7981 */ /* 0x000f64000c1e1900 */
[----:B------:R-:W-:-:S04]  /*09f0*/  IMAD.WIDE.U32 R190, R191, 0x4, R200 ;  /* 0x00000004bfbe7825 */ /* 0x000fc800078e00c8 */
[--C-:B------:R-:W-:Y:S01]  /*0a00*/  IMAD.WIDE.U32 R192, R193, 0x4, R200.reuse ;  /* 0x00000004c1c07825 */ /* 0x100fe200078e00c8 */
[----:B------:R-:W-:Y:S01]  /*0a10*/  MOV R185, UR7 ;  /* 0x0000000700b97c02 */ /* 0x000fe20008000f00 */
[----:B------:R0:W5:Y:S02]  /*0a20*/  LDG.E R190, desc[UR10][R190.64] ;  /* 0x0000000abebe7981 */ /* 0x000164000c1e1900 */
[----:B------:R-:W-:Y:S02]  /*0a30*/  IMAD.WIDE.U32 R200, R189, 0x4, R200 ;  /* 0x00000004bdc87825 */ /* 0x000fe400078e00c8 */
[----:B------:R-:W5:Y:S01]  /*0a40*/  LDG.E R189, desc[UR10][R228.64] ;  /* 0x0000000ae4bd7981 */ /* 0x000f62000c1e1900 */
[----:B------:R-:W-:-:S03]  /*0a50*/  ISETP.NE.U32.AND P0, PT, RZ, UR6, PT ;  /* 0x00000006ff007c0c */ /* 0x000fc6000bf05070 */
[----:B------:R1:W5:Y:S01]  /*0a60*/  LDG.E R193, desc[UR10][R192.64] ;  /* 0x0000000ac0c17981 */ /* 0x000362000c1e1900 */
[----:B------:R-:W-:Y:S01]  /*0a70*/  ISETP.NE.AND.EX P0, PT, R185, RZ, PT, P0 ;  /* 0x000000ffb900720c */ /* 0x000fe20003f05300 */
[----:B0-----:R-:W-:Y:S02]  /*0a80*/  HADD2.F32 R191, -RZ, R164.H0_H0 ;  /* 0x200000a4ffbf7230 */ /* 0x001fe40000004100 */
[----:B------:R-:W5:Y:S10]  /*0a90*/  LDG.E R200, desc[UR10][R200.64] ;  /* 0x0000000ac8c87981 */ /* 0x000f74000c1e1900 */
[----:B------:R-:W0:Y:S08]  /*0aa0*/  @P0 LDC.64 R208, c[0x0][0x438] ;  /* 0x00010e00ffd00b82 */ /* 0x000e300000000a00 */
[----:B------:R-:W1:Y:S08]  /*0ab0*/  @P0 LDC.64 R196, c[0x0][0x438] ;  /* 0x00010e00ffc40b82 */ /* 0x000e700000000a00 */
[----:B------:R-:W1:Y:S08]  /*0ac0*/  @P0 LDC.64 R198, c[0x0][0x438] ;  /* 0x00010e00ffc60b82 */ /* 0x000e700000000a00 */
[----:B------:R-:W1:Y:S08]  /*0ad0*/  @P0 LDC.64 R202, c[0x0][0x438] ;  /* 0x00010e00ffca0b82 */ /* 0x000e700000000a00 */
[----:B------:R-:W1:Y:S08]  /*0ae0*/  @P0 LDC.64 R204, c[0x0][0x438] ;  /* 0x00010e00ffcc0b82 */ /* 0x000e700000000a00 */
[----:B------:R-:W1:Y:S01]  /*0af0*/  @P0 LDC.64 R206, c[0x0][0x438] ;  /* 0x00010e00ffce0b82 */ /* 0x000e620000000a00 */
[----:B0-----:R-:W-:-:S04]  /*0b00*/  @P0 IMAD.WIDE.U32 R208, R213, 0x10, R208 ;  /* 0x00000010d5d00825 */ /* 0x001fc800078e00d0 */
[----:B-1----:R-:W-:Y:S01]  /*0b10*/  @P0 IMAD.WIDE.U32 R196, R217, 0x10, R196 ;  /* 0x00000010d9c40825 */ /* 0x002fe200078e00c4 */
[----:B------:R-:W5:Y:S03]  /*0b20*/  @P0 LDG.E.128 R76, desc[UR10][R208.64] ;  /* 0x0000000ad04c0981 */ /* 0x000f66000c1e1d00 */
[----:B------:R-:W-:Y:S01]  /*0b30*/  @P0 IMAD.WIDE.U32 R198, R219, 0x10, R198 ;  /* 0x00000010dbc60825 */ /* 0x000fe200078e00c6 */
[----:B------:R-:W5:Y:S03]  /*0b40*/  @P0 LDG.E.128 R80, desc[UR10][R196.64] ;  /* 0x0000000ac4500981 */ /* 0x000f66000c1e1d00 */
[----:B------:R-:W-:Y:S01]  /*0b50*/  @P0 IMAD.WIDE.U32 R202, R221, 0x10, R202 ;  /* 0x00000010ddca0825 */ /* 0x000fe200078e00ca */
[----:B------:R-:W5:Y:S03]  /*0b60*/  @P0 LDG.E.128 R84, desc[UR10][R198.64] ;  /* 0x0000000ac6540981 */ /* 0x000f66000c1e1d00 */
[----:B------:R-:W-:Y:S01]  /*0b70*/  @P0 IMAD.WIDE.U32 R204, R223, 0x10, R204 ;  /* 0x00000010dfcc0825 */ /* 0x000fe200078e00cc */
[----:B------:R-:W5:Y:S04]  /*0b80*/  @P0 LDG.E.128 R88, desc[UR10][R202.64] ;  /* 0x0000000aca580981 */ /* 0x000f68000c1e1d00 */
[----:B------:R0:W5:Y:S01]  /*0b90*/  @P0 LDG.E.128 R92, desc[UR10][R204.64] ;  /* 0x0000000acc5c0981 */ /* 0x000162000c1e1d00 */
[----:B------:R-:W-:-:S05]  /*0ba0*/  @P0 IMAD.WIDE.U32 R206, R225, 0x10, R206 ;  /* 0x00000010e1ce0825 */ /* 0x000fca00078e00ce */
[----:B------:R1:W5:Y:S01]  /*0bb0*/  @P0 LDG.E.128 R96, desc[UR10][R206.64] ;  /* 0x0000000ace600981 */ /* 0x000362000c1e1d00 */
[----:B------:R-:W-:Y:S02]  /*0bc0*/  ISETP.NE.AND P0, PT, RZ, UR14, PT ;  /* 0x0000000eff007c0c */ /* 0x000fe4000bf05270 */
[----:B------:R-:W-:-:S05]  /*0bd0*/  SHF.R.U64 R192, R164, 0x10, R165 ;  /* 0x00000010a4c07819 */ /* 0x000fca00000012a5 */
[----:B------:R-:W-:Y:S02]  /*0be0*/  HADD2.F32 R192, -RZ, R192.H0_H0 ;  /* 0x200000c0ffc07230 */ /* 0x000fe40000004100 */
[----:B0-----:R-:W-:Y:S01]  /*0bf0*/  HADD2.F32 R205, -RZ, R168.H0_H0 ;  /* 0x200000a8ffcd7230 */ /* 0x001fe20000004100 */
[----:B---3--:R-:W-:-:S05]  /*0c00*/  FSEL R216, R3, RZ, !P0 ;  /* 0x000000ff03d87208 */ /* 0x008fca0004000000 */
[----:B--2---:R-:W-:-:S04]  /*0c10*/  FADD.FTZ R3, -R216, R156 ;  /* 0x0000009cd8037221 */ /* 0x004fc80000010100 */
[----:B------:R-:W-:Y:S01]  /*0c20*/  FMUL.FTZ R3, R184, R3 ;  /* 0x00000003b8037220 */ /* 0x000fe20000410000 */
[----:B----4-:R-:W-:Y:S01]  /*0c30*/  FMUL.FTZ R156, R112, R191 ;  /* 0x000000bf709c7220 */ /* 0x010fe20000410000 */
[----:B------:R-:W-:Y:S02]  /*0c40*/  FADD.FTZ R60, R60, R112 ;  /* 0x000000703c3c7221 */ /* 0x000fe40000010000 */
[----:B------:R-:W-:Y:S01]  /*0c50*/  FFMA.FTZ R4, R112, R3, R4 ;  /* 0x0000000370047223 */ /* 0x000fe20000010004 */
[----:B------:R-:W-:Y:S01]  /*0c60*/  SHF.R.U32.HI R112, RZ, 0x10, R165 ;  /* 0x00000010ff707819 */ /* 0x000fe200000116a5 */
[C---:B------:R-:W-:Y:S01]  /*0c70*/  FADD.FTZ R157, -R216.reuse, R157 ;  /* 0x0000009dd89d7221 */ /* 0x040fe20000010100 */
[----:B------:R-:W-:Y:S02]  /*0c80*/  HADD2.F32 R191, -RZ, R165.H0_H0 ;  /* 0x200000a5ffbf7230 */ /* 0x000fe40000004100 */
[----:B------:R-:W-:Y:S01]  /*0c90*/  FADD.FTZ R197, -R216, R158 ;  /* 0x0000009ed8c57221 */ /* 0x000fe20000010100 */
[----:B------:R-:W-:-:S02]  /*0ca0*/  HADD2.F32 R112, -RZ, R112.H0_H0 ;  /* 0x20000070ff707230 */ /* 0x000fc40000004100 */
[----:B------:R-:W-:Y:S01]  /*0cb0*/  FMUL.FTZ R158, R184, R157 ;  /* 0x0000009db89e7220 */ /* 0x000fe20000410000 */
[----:B------:R-:W-:Y:S01]  /*0cc0*/  FMUL.FTZ R157, R113, R192 ;  /* 0x000000c0719d7220 */ /* 0x000fe20000410000 */
[----:B------:R-:W-:Y:S01]  /*0cd0*/  FMUL.FTZ R192, R114, R191 ;  /* 0x000000bf72c07220 */ /* 0x000fe20000410000 */
[----:B------:R-:W-:Y:S01]  /*0ce0*/  FADD.FTZ R199, -R216, R159 ;  /* 0x0000009fd8c77221 */ /* 0x000fe20000010100 */
[----:B------:R-:W-:Y:S01]  /*0cf0*/  FMUL.FTZ R191, R115, R112 ;  /* 0x0000007073bf7220 */ /* 0x000fe20000410000 */
[----:B------:R-:W-:Y:S01]  /*0d00*/  SHF.R.U64 R112, R166, 0x10, R167 ;  /* 0x00000010a6707819 */ /* 0x000fe200000012a7 */
[----:B------:R-:W-:Y:S01]  /*0d10*/  FMUL.FTZ R159, R184, R197 ;  /* 0x000000c5b89f7220 */ /* 0x000fe20000410000 */
[----:B------:R-:W-:-:S03]  /*0d20*/  FADD.FTZ R62, R62, R114 ;  /* 0x000000723e3e7221 */ /* 0x000fc60000010000 */
[----:B------:R-:W-:Y:S01]  /*0d30*/  FFMA.FTZ R6, R114, R159, R6 ;  /* 0x0000009f72067223 */ /* 0x000fe20000010006 */
[----:B------:R-:W-:Y:S01]  /*0d40*/  HADD2.F32 R112, -RZ, R112.H0_H0 ;  /* 0x20000070ff707230 */ /* 0x000fe20000004100 */
[----:B------:R-:W-:Y:S01]  /*0d50*/  SHF.R.U32.HI R114, RZ, 0x10, R167 ;  /* 0x00000010ff727819 */ /* 0x000fe200000116a7 */
[----:B------:R-:W-:-:S03]  /*0d60*/  FMUL.FTZ R194, R184, R199 ;  /* 0x000000c7b8c27220 */ /* 0x000fc60000410000 */
[----:B------:R-:W-:Y:S01]  /*0d70*/  FMUL.FTZ R199, R121, R112 ;  /* 0x0000007079c77220 */ /* 0x000fe20000410000 */
[----:B------:R-:W-:Y:S02]  /*0d80*/  HADD2.F32 R112, -RZ, R114.H0_H0 ;  /* 0x20000072ff707230 */ /* 0x000fe40000004100 */
[----:B------:R-:W-:Y:S01]  /*0d90*/  FADD.FTZ R61, R61, R113 ;  /* 0x000000713d3d7221 */ /* 0x000fe20000010000 */
[----:B------:R-:W-:Y:S01]  /*0da0*/  FFMA.FTZ R5, R113, R158, R5 ;  /* 0x0000009e71057223 */ /* 0x000fe20000010005 */
[----:B------:R-:W-:Y:S02]  /*0db0*/  HADD2.F32 R113, -RZ, R166.H0_H0 ;  /* 0x200000a6ff717230 */ /* 0x000fe40000004100 */
[----:B------:R-:W-:Y:S01]  /*0dc0*/  FMUL.FTZ R203, R123, R112 ;  /* 0x000000707bcb7220 */ /* 0x000fe20000410000 */
[--C-:B------:R-:W-:Y:S01]  /*0dd0*/  SHF.R.U64 R112, R168, 0x10, R169.reuse ;  /* 0x00000010a8707819 */ /* 0x100fe200000012a9 */
[----:B-1----:R-:W-:Y:S01]  /*0de0*/  FADD.FTZ R207, -R216, R124 ;  /* 0x0000007cd8cf7221 */ /* 0x002fe20000010100 */
[----:B------:R-:W-:Y:S01]  /*0df0*/  FMUL.FTZ R196, R120, R113 ;  /* 0x0000007178c47220 */ /* 0x000fe20000410000 */
[----:B------:R-:W-:Y:S01]  /*0e00*/  HADD2.F32 R113, -RZ, R167.H0_H0 ;  /* 0x200000a7ff717230 */ /* 0x000fe20000004100 */
[----:B------:R-:W-:Y:S01]  /*0e10*/  SHF.R.U32.HI R114, RZ, 0x10, R169 ;  /* 0x00000010ff727819 */ /* 0x000fe200000116a9 */
[----:B------:R-:W-:Y:S01]  /*0e20*/  FMUL.FTZ R207, R184, R207 ;  /* 0x000000cfb8cf7220 */ /* 0x000fe20000410000 */
[----:B------:R-:W-:-:S02]  /*0e30*/  HADD2.F32 R112, -RZ, R112.H0_H0 ;  /* 0x20000070ff707230 */ /* 0x000fc40000004100 */
[----:B------:R-:W-:Y:S01]  /*0e40*/  FADD.FTZ R125, -R216, R125 ;  /* 0x0000007dd87d7221 */ /* 0x000fe20000010100 */
[----:B------:R-:W-:Y:S01]  /*0e50*/  FMUL.FTZ R205, R128, R205 ;  /* 0x000000cd80cd7220 */ /* 0x000fe20000410000 */
[----:B------:R-:W-:Y:S01]  /*0e60*/  FADD.FTZ R52, R52, R128 ;  /* 0x0000008034347221 */ /* 0x000fe20000010000 */
[----:B------:R-:W-:Y:S01]  /*0e70*/  FFMA.FTZ R12, R128, R207, R12 ;  /* 0x000000cf800c7223 */ /* 0x000fe2000001000c */
[----:B------:R-:W-:Y:S01]  /*0e80*/  FMUL.FTZ R128, R129, R112 ;  /* 0x0000007081807220 */ /* 0x000fe20000410000 */
[----:B------:R-:W-:Y:S01]  /*0e90*/  FMUL.FTZ R202, R122, R113 ;  /* 0x000000717aca7220 */ /* 0x000fe20000410000 */
[----:B------:R-:W-:Y:S01]  /*0ea0*/  FMUL.FTZ R206, R184, R125 ;  /* 0x0000007db8ce7220 */ /* 0x000fe20000410000 */
[----:B------:R-:W-:Y:S02]  /*0eb0*/  HADD2.F32 R112, -RZ, R114.H0_H0 ;  /* 0x20000072ff707230 */ /* 0x000fe40000004100 */
[C---:B------:R-:W-:Y:S01]  /*0ec0*/  FADD.FTZ R113, -R216.reuse, R126 ;  /* 0x0000007ed8717221 */ /* 0x040fe20000010100 */
[----:B------:R-:W-:Y:S01]  /*0ed0*/  FADD.FTZ R63, R63, R115 ;  /* 0x000000733f3f7221 */ /* 0x000fe20000010000 */
[----:B------:R-:W-:Y:S01]  /*0ee0*/  FFMA.FTZ R7, R115, R194, R7 ;  /* 0x000000c273077223 */ /* 0x000fe20000010007 */
[----:B------:R-:W-:Y:S01]  /*0ef0*/  FADD.FTZ R53, R53, R129 ;  /* 0x0000008135357221 */ /* 0x000fe20000010000 */
[----:B------:R-:W-:Y:S01]  /*0f00*/  FFMA.FTZ R13, R129, R206, R13 ;  /* 0x000000ce810d7223 */ /* 0x000fe2000001000d */
[----:B------:R-:W-:Y:S01]  /*0f10*/  FADD.FTZ R127, -R216, R127 ;  /* 0x0000007fd87f7221 */ /* 0x000fe20000010100 */
[----:B------:R-:W-:-:S02]  /*0f20*/  HADD2.F32 R115, -RZ, R169.H0_H0 ;  /* 0x200000a9ff737230 */ /* 0x000fc40000004100 */
[----:B------:R-:W-:Y:S01]  /*0f30*/  FMUL.FTZ R129, R184, R113 ;  /* 0x00000071b8817220 */ /* 0x000fe20000410000 */
[----:B------:R-:W-:Y:S01]  /*0f40*/  FMUL.FTZ R209, R131, R112 ;  /* 0x0000007083d17220 */ /* 0x000fe20000410000 */
[----:B------:R-:W-:Y:S01]  /*0f50*/  HADD2.F32 R113, -RZ, R170.H0_H0 ;  /* 0x200000aaff717230 */ /* 0x000fe20000004100 */
[----:B------:R-:W-:Y:S01]  /*0f60*/  SHF.R.U64 R112, R170, 0x10, R171 ;  /* 0x00000010aa707819 */ /* 0x000fe200000012ab */
[----:B------:R-:W-:Y:S01]  /*0f70*/  FMUL.FTZ R210, R184, R127 ;  /* 0x0000007fb8d27220 */ /* 0x000fe20000410000 */
[----:B------:R-:W-:Y:S01]  /*0f80*/  FMUL.FTZ R208, R130, R115 ;  /* 0x0000007382d07220 */ /* 0x000fe20000410000 */
[----:B------:R-:W-:Y:S01]  /*0f90*/  FADD.FTZ R54, R54, R130 ;  /* 0x0000008236367221 */ /* 0x000fe20000010000 */
[----:B------:R-:W-:Y:S01]  /*0fa0*/  FFMA.FTZ R14, R130, R129, R14 ;  /* 0x00000081820e7223 */ /* 0x000fe2000001000e */
[----:B------:R-:W-:Y:S01]  /*0fb0*/  FADD.FTZ R133, -R216, R133 ;  /* 0x00000085d8857221 */ /* 0x000fe20000010100 */
[----:B------:R-:W-:Y:S02]  /*0fc0*/  HADD2.F32 R112, -RZ, R112.H0_H0 ;  /* 0x20000070ff707230 */ /* 0x000fe40000004100 */
[----:B------:R-:W-:Y:S01]  /*0fd0*/  FMUL.FTZ R130, R136, R113 ;  /* 0x0000007188827220 */ /* 0x000fe20000410000 */
[----:B------:R-:W-:Y:S01]  /*0fe0*/  SHF.R.U32.HI R113, RZ, 0x10, R171 ;  /* 0x00000010ff717819 */ /* 0x000fe200000116ab */
[----:B------:R-:W-:Y:S01]  /*0ff0*/  FADD.FTZ R55, R55, R131 ;  /* 0x0000008337377221 */ /* 0x000fe20000010000 */
[----:B------:R-:W-:Y:S01]  /*1000*/  FFMA.FTZ R15, R131, R210, R15 ;  /* 0x000000d2830f7223 */ /* 0x000fe2000001000f */
[----:B------:R-:W-:Y:S01]  /*1010*/  FADD.FTZ R131, -R216, R132 ;  /* 0x00000084d8837221 */ /* 0x000fe20000010100 */
[----:B------:R-:W-:Y:S01]  /*1020*/  FMUL.FTZ R132, R184, R133 ;  /* 0x00000085b8847220 */ /* 0x000fe20000410000 */
[----:B------:R-:W-:Y:S01]  /*1030*/  FADD.FTZ R115, -R216, R134 ;  /* 0x00000086d8737221 */ /* 0x000fe20000010100 */
[----:B------:R-:W-:Y:S01]  /*1040*/  FMUL.FTZ R133, R137, R112 ;  /* 0x0000007089857220 */ /* 0x000fe20000410000 */
[----:B------:R-:W-:-:S02]  /*1050*/  HADD2.F32 R112, -RZ, R113.H0_H0 ;  /* 0x20000071ff707230 */ /* 0x000fc40000004100 */
[----:B------:R-:W-:Y:S01]  /*1060*/  FADD.FTZ R49, R49, R137 ;  /* 0x0000008931317221 */ /* 0x000fe20000010000 */
[----:B------:R-:W-:Y:S01]  /*1070*/  FFMA.FTZ R73, R137, R132, R73 ;  /* 0x0000008489497223 */ /* 0x000fe20000010049 */
[C---:B------:R-:W-:Y:S01]  /*1080*/  FMUL.FTZ R137, R184.reuse, R115 ;  /* 0x00000073b8897220 */ /* 0x040fe20000410000 */
[----:B------:R-:W-:Y:S01]  /*1090*/  FMUL.FTZ R131, R184, R131 ;  /* 0x00000083b8837220 */ /* 0x000fe20000410000 */
[----:B------:R-:W-:Y:S02]  /*10a0*/  HADD2.F32 R115, -RZ, R172.H0_H0 ;  /* 0x200000acff737230 */ /* 0x000fe40000004100 */
[----:B------:R-:W-:Y:S01]  /*10b0*/  FMUL.FTZ R213, R139, R112 ;  /* 0x000000708bd57220 */ /* 0x000fe20000410000 */
[----:B------:R-:W-:Y:S01]  /*10c0*/  FADD.FTZ R112, RZ, R156 ;  /* 0x0000009cff707221 */ /* 0x000fe20000010000 */
[----:B------:R-:W-:Y:S01]  /*10d0*/  FFMA.FTZ R113, R3, R156, RZ ;  /* 0x0000009c03717223 */ /* 0x000fe200000100ff */
[----:B------:R-:W-:Y:S01]  /*10e0*/  FADD.FTZ R48, R48, R136 ;  /* 0x0000008830307221 */ /* 0x000fe20000010000 */
[----:B------:R-:W-:Y:S01]  /*10f0*/  FFMA.FTZ R72, R136, R131, R72 ;  /* 0x0000008388487223 */ /* 0x000fe20000010048 */
[----:B------:R-:W-:Y:S01]  /*1100*/  FMUL.FTZ R136, R144, R115 ;  /* 0x0000007390887220 */ /* 0x000fe20000410000 */
[C---:B------:R-:W-:Y:S01]  /*1110*/  FADD.FTZ R197, -R216.reuse, R116 ;  /* 0x00000074d8c57221 */ /* 0x040fe20000010100 */
[----:B------:R-:W-:Y:S01]  /*1120*/  FADD.FTZ R117, -R216, R117 ;  /* 0x00000075d8757221 */ /* 0x000fe20000010100 */
[----:B------:R-:W-:Y:S01]  /*1130*/  FADD.FTZ R115, R112, R157 ;  /* 0x0000009d70737221 */ /* 0x000fe20000010000 */
[----:B------:R-:W-:Y:S01]  /*1140*/  SHF.R.U64 R116, R172, 0x10, R173 ;  /* 0x00000010ac747819 */ /* 0x000fe200000012ad */
[----:B------:R-:W-:Y:S01]  /*1150*/  FFMA.FTZ R112, R158, R157, R113 ;  /* 0x0000009d9e707223 */ /* 0x000fe20000010071 */
[----:B------:R-:W-:Y:S01]  /*1160*/  FMUL.FTZ R198, R184, R117 ;  /* 0x00000075b8c67220 */ /* 0x000fe20000410000 */
[----:B------:R-:W-:Y:S01]  /*1170*/  FADD.FTZ R114, R115, R192 ;  /* 0x000000c073727221 */ /* 0x000fe20000010000 */
[----:B------:R-:W-:Y:S01]  /*1180*/  FADD.FTZ R117, -R216, R135 ;  /* 0x00000087d8757221 */ /* 0x000fe20000010100 */
[----:B------:R-:W-:Y:S01]  /*1190*/  FFMA.FTZ R113, R159, R192, R112 ;  /* 0x000000c09f717223 */ /* 0x000fe20000010070 */
[----:B------:R-:W-:-:S02]  /*11a0*/  HADD2.F32 R112, -RZ, R116.H0_H0 ;  /* 0x20000074ff707230 */ /* 0x000fc40000004100 */
[----:B------:R-:W-:Y:S01]  /*11b0*/  FADD.FTZ R115, R114, R191 ;  /* 0x000000bf72737221 */ /* 0x000fe20000010000 */
[C---:B------:R-:W-:Y:S01]  /*11c0*/  FMUL.FTZ R197, R184.reuse, R197 ;  /* 0x000000c5b8c57220 */ /* 0x040fe20000410000 */
[----:B------:R-:W-:Y:S01]  /*11d0*/  FMUL.FTZ R134, R184, R117 ;  /* 0x00000075b8867220 */ /* 0x000fe20000410000 */
[----:B------:R-:W-:Y:S01]  /*11e0*/  FFMA.FTZ R114, R194, R191, R113 ;  /* 0x000000bfc2727223 */ /* 0x000fe20000010071 */
[C---:B------:R-:W-:Y:S01]  /*11f0*/  FADD.FTZ R117, -R216.reuse, R141 ;  /* 0x0000008dd8757221 */ /* 0x040fe20000010100 */
[----:B------:R-:W-:Y:S01]  /*1200*/  FMUL.FTZ R141, R145, R112 ;  /* 0x00000070918d7220 */ /* 0x000fe20000410000 */
[----:B------:R-:W-:Y:S01]  /*1210*/  FADD.FTZ R112, R115, R196 ;  /* 0x000000c473707221 */ /* 0x000fe20000010000 */
[C---:B------:R-:W-:Y:S01]  /*1220*/  FADD.FTZ R201, -R216.reuse, R118 ;  /* 0x00000076d8c97221 */ /* 0x040fe20000010100 */
[----:B------:R-:W-:Y:S01]  /*1230*/  FFMA.FTZ R113, R197, R196, R114 ;  /* 0x000000c4c5717223 */ /* 0x000fe20000010072 */
[----:B------:R-:W-:Y:S01]  /*1240*/  FADD.FTZ R119, -R216, R119 ;  /* 0x00000077d8777221 */ /* 0x000fe20000010100 */
[----:B------:R-:W-:Y:S01]  /*1250*/  FADD.FTZ R115, R112, R199 ;  /* 0x000000c770737221 */ /* 0x000fe20000010000 */
[----:B------:R-:W-:Y:S01]  /*1260*/  FMUL.FTZ R201, R184, R201 ;  /* 0x000000c9b8c97220 */ /* 0x000fe20000410000 */
[----:B------:R-:W-:Y:S01]  /*1270*/  FFMA.FTZ R112, R198, R199, R113 ;  /* 0x000000c7c6707223 */ /* 0x000fe20000010071 */
[----:B------:R-:W-:Y:S01]  /*1280*/  FMUL.FTZ R204, R184, R119 ;  /* 0x00000077b8cc7220 */ /* 0x000fe20000410000 */
[----:B------:R-:W-:-:S02]  /*1290*/  FADD.FTZ R114, R115, R202 ;  /* 0x000000ca73727221 */ /* 0x000fc40000010000 */
[----:B------:R-:W-:Y:S02]  /*12a0*/  FFMA.FTZ R113, R201, R202, R112 ;  /* 0x000000cac9717223 */ /* 0x000fe40000010070 */
[----:B------:R-:W-:Y:S02]  /*12b0*/  FADD.FTZ R114, R114, R203 ;  /* 0x000000cb72727221 */ /* 0x000fe40000010000 */
[----:B------:R-:W-:Y:S02]  /*12c0*/  FFMA.FTZ R112, R204, R203, R113 ;  /* 0x000000cbcc707223 */ /* 0x000fe40000010071 */
[----:B------:R-:W-:Y:S02]  /*12d0*/  FADD.FTZ R113, R114, R205 ;  /* 0x000000cd72717221 */ /* 0x000fe40000010000 */
[----:B------:R-:W-:Y:S02]  /*12e0*/  FFMA.FTZ R115, R207, R205, R112 ;  /* 0x000000cdcf737223 */ /* 0x000fe40000010070 */
[----:B------:R-:W-:-:S02]  /*12f0*/  FADD.FTZ R113, R113, R128 ;  /* 0x0000008071717221 */ /* 0x000fc40000010000 */
[----:B------:R-:W-:Y:S01]  /*1300*/  FFMA.FTZ R112, R206, R128, R115 ;  /* 0x00000080ce707223 */ /* 0x000fe20000010073 */
[C---:B------:R-:W-:Y:S01]  /*1310*/  FADD.FTZ R119, -R216.reuse, R142 ;  /* 0x0000008ed8777221 */ /* 0x040fe20000010100 */
[----:B------:R-:W-:Y:S01]  /*1320*/  FADD.FTZ R114, R113, R208 ;  /* 0x000000d071727221 */ /* 0x000fe20000010000 */
[----:B------:R-:W-:Y:S01]  /*1330*/  FADD.FTZ R59, R59, R123 ;  /* 0x0000007b3b3b7221 */ /* 0x000fe20000010000 */
[----:B------:R-:W-:Y:S01]  /*1340*/  FFMA.FTZ R11, R123, R204, R11 ;  /* 0x000000cc7b0b7223 */ /* 0x000fe2000001000b */
[----:B------:R-:W-:Y:S01]  /*1350*/  FFMA.FTZ R113, R129, R208, R112 ;  /* 0x000000d081717223 */ /* 0x000fe20000010070 */
[----:B------:R-:W-:Y:S01]  /*1360*/  FADD.FTZ R123, -R216, R143 ;  /* 0x0000008fd87b7221 */ /* 0x000fe20000010100 */
[----:B------:R-:W-:Y:S01]  /*1370*/  FMUL.FTZ R143, R184, R119 ;  /* 0x00000077b88f7220 */ /* 0x000fe20000410000 */
[----:B------:R-:W-:Y:S01]  /*1380*/  FADD.FTZ R119, R114, R209 ;  /* 0x000000d172777221 */ /* 0x000fe20000010000 */
[----:B------:R-:W-:Y:S01]  /*1390*/  FFMA.FTZ R114, R210, R209, R113 ;  /* 0x000000d1d2727223 */ /* 0x000fe20000010071 */
[----:B------:R-:W-:-:S02]  /*13a0*/  HADD2.F32 R135, -RZ, R171.H0_H0 ;  /* 0x200000abff877230 */ /* 0x000fc40000004100 */
        /* <DEDUP_REMOVED lines=8> */
[----:B------:R-:W-:Y:S01]  /*1430*/  FMUL.FTZ R139, R184, R139 ;  /* 0x0000008bb88b7220 */ /* 0x000fe20000410000 */
        /* <DEDUP_REMOVED lines=10> */
[----:B------:R-:W-:Y:S01]  /*14e0*/  SHF.R.U32.HI R116, RZ, 0x10, R173 ;  /* 0x00000010ff747819 */ /* 0x000fe200000116ad */
[----:B------:R-:W-:-:S02]  /*14f0*/  HADD2.F32 R121, -RZ, R173.H0_H0 ;  /* 0x200000adff797230 */ /* 0x000fc40000004100 */
[----:B------:R-:W-:Y:S01]  /*1500*/  FADD.FTZ R50, R50, R138 ;  /* 0x0000008a32327221 */ /* 0x000fe20000010000 */
[----:B------:R-:W-:Y:S01]  /*1510*/  FFMA.FTZ R74, R138, R137, R74 ;  /* 0x000000898a4a7223 */ /* 0x000fe2000001004a */
[----:B------:R-:W-:Y:S01]  /*1520*/  FADD.FTZ R112, R115, R136 ;  /* 0x0000008873707221 */ /* 0x000fe20000010000 */
[----:B------:R-:W-:Y:S01]  /*1530*/  FMUL.FTZ R138, R184, R117 ;  /* 0x00000075b88a7220 */ /* 0x000fe20000410000 */
        /* <DEDUP_REMOVED lines=10> */
[----:B------:R-:W-:Y:S01]  /*15e0*/  SHF.R.U64 R146, R174, 0x10, R175 ;  /* 0x00000010ae927819 */ /* 0x000fe200000012af */
[----:B------:R-:W-:Y:S01]  /*15f0*/  FMUL.FTZ R145, R147, R116 ;  /* 0x0000007493917220 */ /* 0x000fe20000410000 */
[----:B------:R-:W-:Y:S01]  /*1600*/  FADD.FTZ R47, R47, R147 ;  /* 0x000000932f2f7221 */ /* 0x000fe20000010000 */
[----:B------:R-:W-:Y:S01]  /*1610*/  FFMA.FTZ R71, R147, R142, R71 ;  /* 0x0000008e93477223 */ /* 0x000fe20000010047 */
[----:B------:R-:W-:Y:S01]  /*1620*/  FADD.FTZ R114, R115, R140 ;  /* 0x0000008c73727221 */ /* 0x000fe20000010000 */
[----:B------:R-:W-:Y:S01]  /*1630*/  FADD.FTZ R147, -R216, R148 ;  /* 0x00000094d8937221 */ /* 0x000fe20000010100 */
[----:B------:R-:W-:Y:S01]  /*1640*/  FFMA.FTZ R113, R143, R140, R112 ;  /* 0x0000008c8f717223 */ /* 0x000fe20000010070 */
[----:B------:R-:W-:-:S02]  /*1650*/  HADD2.F32 R146, -RZ, R146.H0_H0 ;  /* 0x20000092ff927230 */ /* 0x000fc40000004100 */
[----:B------:R-:W-:Y:S01]  /*1660*/  FADD.FTZ R115, R114, R145 ;  /* 0x0000009172737221 */ /* 0x000fe20000010000 */
[----:B------:R-:W-:Y:S01]  /*1670*/  FADD.FTZ R149, -R216, R149 ;  /* 0x00000095d8957221 */ /* 0x000fe20000010100 */
[----:B------:R-:W-:Y:S01]  /*1680*/  FMUL.FTZ R147, R184, R147 ;  /* 0x00000093b8937220 */ /* 0x000fe20000410000 */
[----:B------:R-:W-:Y:S01]  /*1690*/  FFMA.FTZ R112, R142, R145, R113 ;  /* 0x000000918e707223 */ /* 0x000fe20000010071 */
[----:B------:R-:W-:Y:S01]  /*16a0*/  FADD.FTZ R117, -R216, R150 ;  /* 0x00000096d8757221 */ /* 0x000fe20000010100 */
[----:B------:R-:W-:Y:S01]  /*16b0*/  SHF.R.U32.HI R150, RZ, 0x10, R175 ;  /* 0x00000010ff967819 */ /* 0x000fe200000116af */
[----:B------:R-:W-:Y:S02]  /*16c0*/  HADD2.F32 R119, -RZ, R175.H0_H0 ;  /* 0x200000afff777230 */ /* 0x000fe40000004100 */
[----:B------:R-:W-:Y:S01]  /*16d0*/  FADD.FTZ R113, R115, R144 ;  /* 0x0000009073717221 */ /* 0x000fe20000010000 */
[----:B------:R-:W-:Y:S01]  /*16e0*/  FMUL.FTZ R146, R153, R146 ;  /* 0x0000009299927220 */ /* 0x000fe20000410000 */
[----:B------:R-:W-:Y:S01]  /*16f0*/  FMUL.FTZ R148, R184, R149 ;  /* 0x00000095b8947220 */ /* 0x000fe20000410000 */
[----:B------:R-:W-:Y:S01]  /*1700*/  FFMA.FTZ R115, R147, R144, R112 ;  /* 0x0000009093737223 */ /* 0x000fe20000010070 */
[----:B------:R-:W-:Y:S01]  /*1710*/  FADD.FTZ R121, -R216, R151 ;  /* 0x00000097d8797221 */ /* 0x000fe20000010100 */
[----:B------:R-:W-:-:S02]  /*1720*/  HADD2.F32 R150, -RZ, R150.H0_H0 ;  /* 0x20000096ff967230 */ /* 0x000fc40000004100 */
        /* <DEDUP_REMOVED lines=23> */
.L_x_9443:
[----:B-----5:R-:W-:Y:S02]  /*18a0*/  ISETP.GE.AND P4, PT, R211, 0x1, PT ;  /* 0x00000001d300780c */ /* 0x020fe40003f86270 */
[----:B------:R-:W-:Y:S02]  /*18b0*/  CS2R R124, SRZ ;  /* 0x00000000007c7805 */ /* 0x000fe4000001ff00 */
[----:B------:R-:W-:Y:S02]  /*18c0*/  MOV R185, UR7 ;  /* 0x0000000700b97c02 */ /* 0x000fe40008000f00 */
[----:B------:R-:W-:-:S04]  /*18d0*/  ISETP.NE.U32.AND P0, PT, RZ, UR6, PT ;  /* 0x00000006ff007c0c */ /* 0x000fc8000bf05070 */
[----:B------:R-:W-:-:S03]  /*18e0*/  ISETP.NE.AND.EX P0, PT, R185, RZ, PT, P0 ;  /* 0x000000ffb900720c */ /* 0x000fc60003f05300 */
[----:B------:R-:W0:Y:S01]  /*18f0*/  @P4 LDC R113, c[0x0][0x388] ;  /* 0x0000e200ff714b82 */ /* 0x000e220000000800 */
[----:B------:R-:W-:-:S05]  /*1900*/  @P4 IADD3 R112, PT, PT, R211, -0x1, RZ ;  /* 0xffffffffd3704810 */ /* 0x000fca0007ffe0ff */
[----:B0-----:R-:W-:Y:S02]  /*1910*/  @P4 IMAD R112, R112, R113, RZ ;  /* 0x0000007170704224 */ /* 0x001fe400078e02ff */
[----:B------:R-:W-:-:S03]  /*1920*/  HFMA2 R113, -RZ, RZ, 0, 0 ;  /* 0x00000000ff717431 */ /* 0x000fc600000001ff */
[----:B------:R-:W-:-:S04]  /*1930*/  @P4 SHF.R.S32.HI R115, RZ, 0x1f, R112 ;  /* 0x0000001fff734819 */ /* 0x000fc80000011470 */
[----:B------:R-:W-:-:S04]  /*1940*/  @P4 LEA.HI R112, R115, R112, RZ, 0x2 ;  /* 0x0000007073704211 */ /* 0x000fc800078f10ff */
[----:B------:R-:W-:Y:S01]  /*1950*/  @P4 LEA.HI.SX32 R113, R112, R187, 0x1e ;  /* 0x000000bb70714211 */ /* 0x000fe200078ff2ff */
[----:B------:R-:W-:Y:S06]  /*1960*/  @P0 BRA `(.L_x_9445) ;  /* 0x00000000004c0947 */ /* 0x000fec0003800000 */
[----:B------:R-:W0:Y:S01]  /*1970*/  LDC.64 R114, c[0x0][0x3b0] ;  /* 0x0000ec00ff727b82 */ /* 0x000e220000000a00 */
[C---:B------:R-:W-:Y:S02]  /*1980*/  IADD3 R123, PT, PT, R113.reuse, 0x100, RZ ;  /* 0x00000100717b7810 */ /* 0x040fe40007ffe0ff */
[C---:B------:R-:W-:Y:S02]  /*1990*/  IADD3 R121, PT, PT, R113.reuse, 0x200, RZ ;  /* 0x0000020071797810 */ /* 0x040fe40007ffe0ff */
[C---:B------:R-:W-:Y:S02]  /*19a0*/  IADD3 R119, PT, PT, R113.reuse, 0x300, RZ ;  /* 0x0000030071777810 */ /* 0x040fe40007ffe0ff */
[C---:B------:R-:W-:Y:S02]  /*19b0*/  IADD3 R117, PT, PT, R113.reuse, 0x400, RZ ;  /* 0x0000040071757810 */ /* 0x040fe40007ffe0ff */
[----:B------:R-:W-:Y:S01]  /*19c0*/  IADD3 R127, PT, PT, R113, 0x500, RZ ;  /* 0x00000500717f7810 */ /* 0x000fe20007ffe0ff */
[----:B0-----:R-:W-:-:S04]  /*19d0*/  IMAD.WIDE.U32 R122, R123, 0x4, R114 ;  /* 0x000000047b7a7825 */ /* 0x001fc800078e0072 */
[--C-:B------:R-:W-:Y:S01]  /*19e0*/  IMAD.WIDE.U32 R120, R121, 0x4, R114.reuse ;  /* 0x0000000479787825 */ /* 0x100fe200078e0072 */
[----:B------:R0:W5:Y:S03]  /*19f0*/  LDG.E R186, desc[UR10][R122.64] ;  /* 0x0000000a7aba7981 */ /* 0x000166000c1e1900 */
        /* <DEDUP_REMOVED lines=8> */
[----:B------:R0:W5:Y:S01]  /*1a80*/  LDG.E R200, desc[UR10][R114.64] ;  /* 0x0000000a72c87981 */ /* 0x000162000c1e1900 */
[----:B------:R-:W-:Y:S05]  /*1a90*/  BRA `(.L_x_9444) ;  /* 0x0000000000a07947 */ /* 0x000fea0003800000 */
.L_x_9445:
[----:B------:R-:W0:Y:S01]  /*1aa0*/  LDC.64 R78, c[0x0][0x3b0] ;  /* 0x0000ec00ff4e7b82 */ /* 0x000e220000000a00 */
[----:B------:R-:W-:Y:S01]  /*1ab0*/  IMAD R76, R0, UR15, RZ ;  /* 0x0000000f004c7c24 */ /* 0x000fe2000f8e02ff */
[C---:B------:R-:W-:Y:S02]  /*1ac0*/  IADD3 R85, PT, PT, R113.reuse, 0x100, RZ ;  /* 0x0000010071557810 */ /* 0x040fe40007ffe0ff */
[C---:B------:R-:W-:Y:S02]  /*1ad0*/  IADD3 R81, PT, PT, R113.reuse, 0x300, RZ ;  /* 0x0000030071517810 */ /* 0x040fe40007ffe0ff */
[----:B------:R-:W-:Y:S02]  /*1ae0*/  SHF.R.S32.HI R77, RZ, 0x1f, R76 ;  /* 0x0000001fff4d7819 */ /* 0x000fe4000001144c */
[----:B------:R-:W1:Y:S01]  /*1af0*/  LDC.64 R96, c[0x0][0x438] ;  /* 0x00010e00ff607b82 */ /* 0x000e620000000a00 */
[----:B------:R-:W-:Y:S02]  /*1b00*/  IADD3 R87, PT, PT, R113, 0x400, RZ ;  /* 0x0000040071577810 */ /* 0x000fe40007ffe0ff */
[----:B------:R-:W-:-:S02]  /*1b10*/  LEA.HI R88, R77, R76, RZ, 0x2 ;  /* 0x0000004c4d587211 */ /* 0x000fc400078f10ff */
[C---:B------:R-:W-:Y:S02]  /*1b20*/  IADD3 R77, PT, PT, R113.reuse, 0x200, RZ ;  /* 0x00000200714d7810 */ /* 0x040fe40007ffe0ff */
[C---:B------:R-:W-:Y:S01]  /*1b30*/  IADD3 R89, PT, PT, R113.reuse, 0x500, RZ ;  /* 0x0000050071597810 */ /* 0x040fe20007ffe0ff */
[----:B0-----:R-:W-:Y:S01]  /*1b40*/  IMAD.WIDE.U32 R82, R113, 0x4, R78 ;  /* 0x0000000471527825 */ /* 0x001fe200078e004e */
[----:B------:R-:W-:-:S03]  /*1b50*/  LEA.HI.SX32 R113, R88, R187, 0x1e ;  /* 0x000000bb58717211 */ /* 0x000fc600078ff2ff */
[--C-:B------:R-:W-:Y:S01]  /*1b60*/  IMAD.WIDE.U32 R84, R85, 0x4, R78.reuse ;  /* 0x0000000455547825 */ /* 0x100fe200078e004e */
[----:B------:R-:W-:Y:S01]  /*1b70*/  IADD3 R93, PT, PT, R113, 0x300, RZ ;  /* 0x00000300715d7810 */ /* 0x000fe20007ffe0ff */
[----:B------:R-:W5:Y:S02]  /*1b80*/  LDG.E R195, desc[UR10][R82.64] ;  /* 0x0000000a52c37981 */ /* 0x000f64000c1e1900 */
[----:B------:R-:W-:-:S04]  /*1b90*/  IMAD.WIDE.U32 R76, R77, 0x4, R78 ;  /* 0x000000044d4c7825 */ /* 0x000fc800078e004e */
[----:B------:R-:W-:-:S04]  /*1ba0*/  IMAD.WIDE.U32 R80, R81, 0x4, R78 ;  /* 0x0000000451507825 */ /* 0x000fc800078e004e */
[--C-:B------:R-:W-:Y:S01]  /*1bb0*/  IMAD.WIDE.U32 R86, R87, 0x4, R78.reuse ;  /* 0x0000000457567825 */ /* 0x100fe200078e004e */
[----:B------:R-:W-:Y:S01]  /*1bc0*/  IADD3 R91, PT, PT, R113, 0x200, RZ ;  /* 0x00000200715b7810 */ /* 0x000fe20007ffe0ff */
[----:B------:R1:W5:Y:S02]  /*1bd0*/  LDG.E R190, desc[UR10][R80.64] ;  /* 0x0000000a50be7981 */ /* 0x000364000c1e1900 */
[----:B------:R-:W-:Y:S01]  /*1be0*/  IMAD.WIDE.U32 R78, R89, 0x4, R78 ;  /* 0x00000004594e7825 */ /* 0x000fe200078e004e */
[C---:B------:R-:W-:Y:S01]  /*1bf0*/  IADD3 R89, PT, PT, R113.reuse, 0x100, RZ ;  /* 0x0000010071597810 */ /* 0x040fe20007ffe0ff */
[----:B------:R-:W5:Y:S01]  /*1c00*/  LDG.E R186, desc[UR10][R84.64] ;  /* 0x0000000a54ba7981 */ /* 0x000f62000c1e1900 */
[C---:B------:R-:W-:Y:S02]  /*1c10*/  IADD3 R95, PT, PT, R113.reuse, 0x400, RZ ;  /* 0x00000400715f7810 */ /* 0x040fe40007ffe0ff */
[----:B------:R-:W-:Y:S01]  /*1c20*/  IADD3 R99, PT, PT, R113, 0x500, RZ ;  /* 0x0000050071637810 */ /* 0x000fe20007ffe0ff */
[----:B------:R0:W5:Y:S01]  /*1c30*/  LDG.E R189, desc[UR10][R76.64] ;  /* 0x0000000a4cbd7981 */ /* 0x000162000c1e1900 */
[----:B-1----:R-:W-:-:S03]  /*1c40*/  IMAD.WIDE.U32 R80, R89, 0x10, R96 ;  /* 0x0000001059507825 */ /* 0x002fc600078e0060 */
[----:B------:R1:W5:Y:S01]  /*1c50*/  LDG.E R193, desc[UR10][R86.64] ;  /* 0x0000000a56c17981 */ /* 0x000362000c1e1900 */
[----:B------:R-:W-:-:S03]  /*1c60*/  IMAD.WIDE.U32 R88, R93, 0x10, R96 ;  /* 0x000000105d587825 */ /* 0x000fc600078e0060 */
[----:B------:R1:W5:Y:S01]  /*1c70*/  LDG.E R200, desc[UR10][R78.64] ;  /* 0x0000000a4ec87981 */ /* 0x000362000c1e1900 */
[----:B0-----:R-:W-:-:S03]  /*1c80*/  IMAD.WIDE.U32 R76, R113, 0x10, R96 ;  /* 0x00000010714c7825 */ /* 0x001fc600078e0060 */
[----:B------:R-:W5:Y:S01]  /*1c90*/  LDG.E.128 R80, desc[UR10][R80.64] ;  /* 0x0000000a50507981 */ /* 0x000f62000c1e1d00 */
[----:B------:R-:W-:-:S03]  /*1ca0*/  IMAD.WIDE.U32 R84, R91, 0x10, R96 ;  /* 0x000000105b547825 */ /* 0x000fc600078e0060 */
[----:B------:R-:W5:Y:S01]  /*1cb0*/  LDG.E.128 R88, desc[UR10][R88.64] ;  /* 0x0000000a58587981 */ /* 0x000f62000c1e1d00 */
[----:B------:R-:W-:-:S03]  /*1cc0*/  IMAD.WIDE.U32 R92, R95, 0x10, R96 ;  /* 0x000000105f5c7825 */ /* 0x000fc600078e0060 */
[----:B------:R-:W5:Y:S01]  /*1cd0*/  LDG.E.128 R76, desc[UR10][R76.64] ;  /* 0x0000000a4c4c7981 */ /* 0x000f62000c1e1d00 */
[----:B------:R-:W-:-:S03]  /*1ce0*/  IMAD.WIDE.U32 R96, R99, 0x10, R96 ;  /* 0x0000001063607825 */ /* 0x000fc600078e0060 */
[----:B------:R-:W5:Y:S04]  /*1cf0*/  LDG.E.128 R84, desc[UR10][R84.64] ;  /* 0x0000000a54547981 */ /* 0x000f68000c1e1d00 */
[----:B------:R-:W5:Y:S04]  /*1d00*/  LDG.E.128 R92, desc[UR10][R92.64] ;  /* 0x0000000a5c5c7981 */ /* 0x000f68000c1e1d00 */
[----:B-1----:R-:W5:Y:S02]  /*1d10*/  LDG.E.128 R96, desc[UR10][R96.64] ;  /* 0x0000000a60607981 */ /* 0x002f64000c1e1d00 */
.L_x_9444:
[----:B0-----:R-:W0:Y:S01]  /*1d20*/  SHFL.DOWN PT, R113, R124, 0x10, 0x1f ;  /* 0x0a001f007c717f89 */ /* 0x001e2200000e0000 */
[----:B------:R-:W1:Y:S01]  /*1d30*/  LDC R155, c[0x0][0x388] ;  /* 0x0000e200ff9b7b82 */ /* 0x000e620000000800 */
[----:B------:R-:W-:Y:S01]  /*1d40*/  LOP3.LUT P1, RZ, R187, 0x1f, RZ, 0xc0, !PT ;  /* 0x0000001fbbff7812 */ /* 0x000fe2000782c0ff */
[----:B------:R-:W-:Y:S01]  /*1d50*/  HFMA2 R153, -RZ, RZ, 0, 0 ;  /* 0x00000000ff997431 */ /* 0x000fe200000001ff */
[----:B------:R-:W2:Y:S01]  /*1d60*/  SHFL.DOWN PT, R112, R125, 0x10, 0x1f ;  /* 0x0a001f007d707f89 */ /* 0x000ea200000e0000 */
[----:B------:R-:W-:Y:S02]  /*1d70*/  @P4 IADD3 R120, PT, PT, R211, -0x1, RZ ;  /* 0xffffffffd3784810 */ /* 0x000fe40007ffe0ff */
[----:B------:R-:W-:Y:S01]  /*1d80*/  PLOP3.LUT P0, PT, PT, PT, PT, 0x80, 0x8 ;  /* 0x000000000008781c */ /* 0x000fe20003f0f070 */
[----:B------:R-:W3:Y:S07]  /*1d90*/  S2R R121, SR_CgaCtaId ;  /* 0x0000000000797919 */ /* 0x000eee0000008800 */
[----:B------:R-:W-:Y:S01]  /*1da0*/  @!P1 PLOP3.LUT P0, PT, P2, PT, PT, 0x80, 0x8 ;  /* 0x000000000008981c */ /* 0x000fe2000170f070 */
[----:B0-----:R-:W-:Y:S01]  /*1db0*/  FADD.FTZ R113, R113, R124 ;  /* 0x0000007c71717221 */ /* 0x001fe20000010000 */
[----:B-1----:R-:W-:-:S02]  /*1dc0*/  @P4 IMAD R120, R120, R155, RZ ;  /* 0x0000009b78784224 */ /* 0x002fc400078e02ff */
[----:B--2---:R-:W-:Y:S02]  /*1dd0*/  FADD.FTZ R112, R112, R125 ;  /* 0x0000007d70707221 */ /* 0x004fe40000010000 */
[----:B------:R-:W0:Y:S04]  /*1de0*/  SHFL.DOWN PT, R114, R113, 0x8, 0x1f ;  /* 0x09001f0071727f89 */ /* 0x000e2800000e0000 */
[----:B------:R-:W1:Y:S01]  /*1df0*/  SHFL.DOWN PT, R115, R112, 0x8, 0x1f ;  /* 0x09001f0070737f89 */ /* 0x000e6200000e0000 */
[----:B0-----:R-:W-:Y:S01]  /*1e00*/  FADD.FTZ R114, R113, R114 ;  /* 0x0000007271727221 */ /* 0x001fe20000010000 */
[----:B-1----:R-:W-:-:S04]  /*1e10*/  FADD.FTZ R115, R112, R115 ;  /* 0x0000007370737221 */ /* 0x002fc80000010000 */
[----:B------:R-:W0:Y:S01]  /*1e20*/  SHFL.DOWN PT, R117, R114, 0x4, 0x1f ;  /* 0x08801f0072757f89 */ /* 0x000e2200000e0000 */
[----:B------:R-:W-:-:S03]  /*1e30*/  MOV R112, 0x400 ;  /* 0x0000040000707802 */ /* 0x000fc60000000f00 */
[----:B------:R-:W1:Y:S01]  /*1e40*/  SHFL.DOWN PT, R116, R115, 0x4, 0x1f ;  /* 0x08801f0073747f89 */ /* 0x000e6200000e0000 */
[----:B---3--:R-:W-:Y:S02]  /*1e50*/  LEA R126, R121, R112, 0x18 ;  /* 0x00000070797e7211 */ /* 0x008fe400078ec0ff */
[----:B------:R-:W2:Y:S02]  /*1e60*/  @P4 LDC.64 R112, c[0x0][0x390] ;  /* 0x0000e400ff704b82 */ /* 0x000ea40000000a00 */
[----:B------:R-:W-:Y:S01]  /*1e70*/  IADD3 R154, PT, PT, R126, 0x6040, RZ ;  /* 0x000060407e9a7810 */ /* 0x000fe20007ffe0ff */
[----:B0-----:R-:W-:Y:S01]  /*1e80*/  FADD.FTZ R117, R114, R117 ;  /* 0x0000007572757221 */ /* 0x001fe20000010000 */
[----:B-1----:R-:W-:-:S04]  /*1e90*/  FADD.FTZ R116, R115, R116 ;  /* 0x0000007473747221 */ /* 0x002fc80000010000 */
[----:B------:R-:W0:Y:S04]  /*1ea0*/  SHFL.DOWN PT, R118, R117, 0x2, 0x1f ;  /* 0x08401f0075767f89 */ /* 0x000e2800000e0000 */
[----:B------:R-:W1:Y:S01]  /*1eb0*/  SHFL.DOWN PT, R119, R116, 0x2, 0x1f ;  /* 0x08401f0074777f89 */ /* 0x000e6200000e0000 */
[----:B0-----:R-:W-:Y:S01]  /*1ec0*/  FADD.FTZ R118, R117, R118 ;  /* 0x0000007675767221 */ /* 0x001fe20000010000 */
[----:B------:R-:W-:Y:S01]  /*1ed0*/  @P4 SHF.R.S32.HI R117, RZ, 0x1f, R120 ;  /* 0x0000001fff754819 */ /* 0x000fe20000011478 */
[----:B-1----:R-:W-:-:S03]  /*1ee0*/  FADD.FTZ R119, R116, R119 ;  /* 0x0000007774777221 */ /* 0x002fc60000010000 */
[----:B------:R-:W0:Y:S01]  /*1ef0*/  SHFL.DOWN PT, R115, R118, 0x1, 0x1f ;  /* 0x08201f0076737f89 */ /* 0x000e2200000e0000 */
[----:B------:R-:W-:Y:S02]  /*1f00*/  @!P1 MOV R116, R154 ;  /* 0x0000009a00749202 */ /* 0x000fe40000000f00 */
[----:B------:R-:W-:Y:S01]  /*1f10*/  @P4 LEA.HI R120, R117, R120, RZ, 0x2 ;  /* 0x0000007875784211 */ /* 0x000fe200078f10ff */
[----:B------:R-:W1:Y:S01]  /*1f20*/  SHFL.DOWN PT, R114, R119, 0x1, 0x1f ;  /* 0x08201f0077727f89 */ /* 0x000e6200000e0000 */
[----:B------:R-:W-:Y:S02]  /*1f30*/  @!P0 IADD3 R116, PT, PT, R126, 0x6000, RZ ;  /* 0x000060007e748810 */ /* 0x000fe40007ffe0ff */
[----:B------:R-:W-:Y:S02]  /*1f40*/  SHF.R.U32.HI R117, RZ, 0x5, R187 ;  /* 0x00000005ff757819 */ /* 0x000fe400000116bb */
[----:B------:R-:W-:Y:S02]  /*1f50*/  @P4 LEA.HI.SX32 R153, R120, R187, 0x1e ;  /* 0x000000bb78994211 */ /* 0x000fe400078ff2ff */
[----:B------:R-:W-:-:S02]  /*1f60*/  @!P1 LEA R122, R117, R116, 0x3 ;  /* 0x00000074757a9211 */ /* 0x000fc400078e18ff */
[----:B------:R-:W-:Y:S01]  /*1f70*/  @!P2 IADD3 R154, PT, PT, R126, 0x6000, RZ ;  /* 0x000060007e9aa810 */ /* 0x000fe20007ffe0ff */
[----:B--2---:R-:W-:-:S04]  /*1f80*/  @P4 IMAD.WIDE.U32 R124, R153, 0x10, R112 ;  /* 0x00000010997c4825 */ /* 0x004fc800078e0070 */
[----:B0-----:R-:W-:Y:S01]  /*1f90*/  FADD.FTZ R120, R118, R115 ;  /* 0x0000007376787221 */ /* 0x001fe20000010000 */
[----:B-1----:R-:W-:-:S05]  /*1fa0*/  FADD.FTZ R121, R119, R114 ;  /* 0x0000007277797221 */ /* 0x002fca0000010000 */
[----:B------:R-:W-:Y:S01]  /*1fb0*/  @!P1 STS.64 [R122], R120 ;  /* 0x000000787a009388 */ /* 0x000fe20000000a00 */
[----:B------:R-:W-:Y:S01]  /*1fc0*/  BAR.SYNC.DEFER_BLOCKING 0x0 ;  /* 0x0000000000007b1d */ /* 0x000fe20000010000 */
[C---:B------:R-:W-:Y:S02]  /*1fd0*/  IADD3 R116, PT, PT, R126.reuse, 0x6050, RZ ;  /* 0x000060507e747810 */ /* 0x040fe40007ffe0ff */
[C---:B------:R-:W-:Y:S02]  /*1fe0*/  @!P2 IADD3 R116, PT, PT, R126.reuse, 0x6010, RZ ;  /* 0x000060107e74a810 */ /* 0x040fe40007ffe0ff */
[C---:B------:R-:W-:Y:S02]  /*1ff0*/  IADD3 R123, PT, PT, R126.reuse, 0x6060, RZ ;  /* 0x000060607e7b7810 */ /* 0x040fe40007ffe0ff */
[C---:B------:R-:W-:Y:S01]  /*2000*/  @!P2 IADD3 R123, PT, PT, R126.reuse, 0x6020, RZ ;  /* 0x000060207e7ba810 */ /* 0x040fe20007ffe0ff */
[----:B------:R-:W0:Y:S04]  /*2010*/  LDS.128 R112, [R154] ;  /* 0x000000009a707984 */ /* 0x000e280000000c00 */
[----:B------:R-:W1:Y:S01]  /*2020*/  LDS.128 R116, [R116] ;  /* 0x0000000074747984 */ /* 0x000e620000000c00 */
[----:B------:R-:W-:-:S03]  /*2030*/  IADD3 R127, PT, PT, R126, 0x6070, RZ ;  /* 0x000060707e7f7810 */ /* 0x000fc60007ffe0ff */
[----:B------:R-:W2:Y:S01]  /*2040*/  LDS.128 R120, [R123] ;  /* 0x000000007b787984 */ /* 0x000ea20000000c00 */
[----:B------:R-:W-:-:S03]  /*2050*/  @!P2 IADD3 R127, PT, PT, R126, 0x6030, RZ ;  /* 0x000060307e7fa810 */ /* 0x000fc60007ffe0ff */
[----:B------:R3:W5:Y:S01]  /*2060*/  @P4 LDG.E.128 R100, desc[UR10][R124.64] ;  /* 0x0000000a7c644981 */ /* 0x000762000c1e1d00 */
[----:B------:R-:W-:Y:S01]  /*2070*/  ISETP.NE.U32.AND P0, PT, RZ, UR6, PT ;  /* 0x00000006ff007c0c */ /* 0x000fe2000bf05070 */
[----:B------:R-:W-:Y:S01]  /*2080*/  IMAD R155, R0, R155, RZ ;  /* 0x0000009b009b7224 */ /* 0x000fe200078e02ff */
[----:B------:R-:W-:Y:S02]  /*2090*/  ISETP.NE.AND P1, PT, RZ, UR14, PT ;  /* 0x0000000eff007c0c */ /* 0x000fe4000bf25270 */
[----:B------:R-:W-:Y:S01]  /*20a0*/  ISETP.NE.AND.EX P0, PT, R185, RZ, PT, P0 ;  /* 0x000000ffb900720c */ /* 0x000fe20003f05300 */
[----:B---3--:R-:W3:Y:S01]  /*20b0*/  LDS.128 R124, [R127] ;  /* 0x000000007f7c7984 */ /* 0x008ee20000000c00 */
        /* <DEDUP_REMOVED lines=23> */
[----:B------:R-:W-:-:S04]  /*2230*/  UISETP.NE.U32.AND UP0, UPT, UR8, URZ, UPT ;  /* 0x000000ff0800728c */ /* 0x000fc8000bf05070 */
[----:B------:R-:W-:-:S09]  /*2240*/  UISETP.NE.AND.EX UP0, UPT, UR9, URZ, UPT, UP0 ;  /* 0x000000ff0900728c */ /* 0x000fd2000bf05300 */
[----:B------:R-:W-:Y:S05]  /*2250*/  BRA.U UP0, `(.L_x_9447) ;  /* 0x0000000500007547 */ /* 0x000fea000b800000 */
[----:B------:R-:W-:Y:S05]  /*2260*/  @!P4 BRA `(.L_x_9448) ;  /* 0x000000000038c947 */ /* 0x000fea0003800000 */
[----:B------:R-:W-:Y:S01]  /*2270*/  FFMA.FTZ R113, R3, R116, R117 ;  /* 0x0000007403717223 */ /* 0x000fe20000010075 */
[----:B------:R-:W-:Y:S02]  /*2280*/  ISETP.GT.AND P0, PT, R2, RZ, PT ;  /* 0x000000ff0200720c */ /* 0x000fe40003f04270 */
[----:B------:R-:W-:Y:S01]  /*2290*/  MOV R104, RZ ;  /* 0x000000ff00687202 */ /* 0x000fe20000000f00 */
        /* <DEDUP_REMOVED lines=11> */
.L_x_9448:
        /* <DEDUP_REMOVED lines=8> */
[----:B------:R-:W-:Y:S01]  /*23d0*/  FMUL.FTZ R114, R105, UR12 ;  /* 0x0000000c69727c20 */ /* 0x000fe20008410000 */
[----:B------:R-:W-:-:S03]  /*23e0*/  HFMA2 R105, -RZ, RZ, 0, 0 ;  /* 0x00000000ff697431 */ /* 0x000fc600000001ff */
[----:B------:R-:W-:Y:S02]  /*23f0*/  FMUL.FTZ R112, R101, R114 ;  /* 0x0000007265707220 */ /* 0x000fe40000410000 */
[----:B------:R-:W-:-:S03]  /*2400*/  @P0 HADD2.F32 R113, -RZ, R215.H0_H0 ;  /* 0x200000d7ff710230 */ /* 0x000fc60000004100 */
[----:B------:R-:W-:Y:S02]  /*2410*/  FSEL R112, R112, RZ, P0 ;  /* 0x000000ff70707208 */ /* 0x000fe40000000000 */
[----:B------:R-:W-:-:S03]  /*2420*/  @P0 FMUL.FTZ R105, R114, R113 ;  /* 0x0000007172690220 */ /* 0x000fc60000410000 */
[----:B------:R-:W-:-:S07]  /*2430*/  FADD.FTZ R37, R37, R112 ;  /* 0x0000007025257221 */ /* 0x000fce0000010000 */
.L_x_9449:
        /* <DEDUP_REMOVED lines=15> */
.L_x_9450:
[----:B------:R-:W-:Y:S05]  /*2530*/  @!P4 BRA `(.L_x_9451) ;  /* 0x0000000c002cc947 */ /* 0x000fea0003800000 */
[----:B------:R-:W-:Y:S01]  /*2540*/  FFMA.FTZ R112, R194, R116, R117 ;  /* 0x00000074c2707223 */ /* 0x000fe20000010075 */
[----:B------:R-:W-:Y:S01]  /*2550*/  ISETP.GT.AND P0, PT, R2, RZ, PT ;  /* 0x000000ff0200720c */ /* 0x000fe20003f04270 */
[----:B------:R-:W-:Y:S02]  /*2560*/  BSSY.RECONVERGENT B0, `(.L_x_9452) ;  /* 0x000000e000007945 */ /* 0x000fe40003800200 */
[----:B------:R-:W-:-:S04]  /*2570*/  FADD.FTZ R107, R191, -R112 ;  /* 0x80000070bf6b7221 */ /* 0x000fc80000010000 */
[----:B------:R-:W-:-:S05]  /*2580*/  FMUL.FTZ R107, R184, R107 ;  /* 0x0000006bb86b7220 */ /* 0x000fca0000410000 */
[----:B------:R-:W-:Y:S02]  /*2590*/  FSEL R107, R107, RZ, P0 ;  /* 0x000000ff6b6b7208 */ /* 0x000fe40000000000 */
[----:B-----5:R-:W-:-:S03]  /*25a0*/  ISETP.GE.U32.AND P0, PT, R195, 0x1000000, PT ;  /* 0x01000000c300780c */ /* 0x020fc60003f06070 */
[----:B------:R-:W-:-:S04]  /*25b0*/  FMUL.FTZ R107, R107, UR13 ;  /* 0x0000000d6b6b7c20 */ /* 0x000fc80008410000 */
[----:B------:R-:W-:-:S04]  /*25c0*/  FMUL.FTZ R114, R107, UR12 ;  /* 0x0000000c6b727c20 */ /* 0x000fc80008410000 */
[----:B------:R-:W-:-:S05]  /*25d0*/  FMUL.FTZ R107, R103, R114 ;  /* 0x00000072676b7220 */ /* 0x000fca0000410000 */
[----:B------:R-:W-:Y:S01]  /*25e0*/  FSEL R112, R107, RZ, P0 ;  /* 0x000000ff6b707208 */ /* 0x000fe20000000000 */
[----:B------:R-:W-:-:S04]  /*25f0*/  HFMA2 R107, -RZ, RZ, 0, 0 ;  /* 0x00000000ff6b7431 */ /* 0x000fc800000001ff */
[----:B------:R-:W-:Y:S01]  /*2600*/  FADD.FTZ R39, R39, R112 ;  /* 0x0000007027277221 */ /* 0x000fe20000010000 */
[----:B------:R-:W-:Y:S06]  /*2610*/  @!P0 BRA `(.L_x_9453) ;  /* 0x0000000000088947 */ /* 0x000fec0003800000 */
[----:B------:R-:W-:-:S05]  /*2620*/  HADD2.F32 R107, -RZ, R215.H1_H1 ;  /* 0x300000d7ff6b7230 */ /* 0x000fca0000004100 */
[----:B------:R-:W-:-:S07]  /*2630*/  FMUL.FTZ R107, R114, R107 ;  /* 0x0000006b726b7220 */ /* 0x000fce0000410000 */
.L_x_9453:
[----:B------:R-:W-:Y:S05]  /*2640*/  BSYNC.RECONVERGENT B0 ;  /* 0x0000000000007941 */ /* 0x000fea0003800200 */
.L_x_9452:
[----:B------:R-:W-:Y:S05]  /*2650*/  BRA `(.L_x_9451) ;  /* 0x0000000800e47947 */ /* 0x000fea0003800000 */
.L_x_9447:
        /* <DEDUP_REMOVED lines=18> */
[----:B-----5:R-:W-:Y:S01]  /*2780*/  LOP3.LUT P0, RZ, R195, 0xff, RZ, 0xc0, !PT ;  /* 0x000000ffc3ff7812 */ /* 0x020fe2000780c0ff */
[----:B------:R-:W-:-:S04]  /*2790*/  FMUL.FTZ R104, R111, UR13 ;  /* 0x0000000d6f687c20 */ /* 0x000fc80008410000 */
[----:B------:R-:W-:Y:S01]  /*27a0*/  FMUL.FTZ R113, R104, UR12 ;  /* 0x0000000c68717c20 */ /* 0x000fe20008410000 */
[----:B------:R-:W-:-:S03]  /*27b0*/  MOV R104, RZ ;  /* 0x000000ff00687202 */ /* 0x000fc60000000f00 */
[----:B------:R-:W-:-:S04]  /*27c0*/  FMUL.FTZ R108, R100, R113 ;  /* 0x00000071646c7220 */ /* 0x000fc80000410000 */
[----:B------:R-:W-:Y:S01]  /*27d0*/  @P0 HADD2.F32 R114, -RZ, R176.H0_H0 ;  /* 0x200000b0ff720230 */ /* 0x000fe20000004100 */
[----:B------:R-:W-:-:S04]  /*27e0*/  FSEL R109, R108, RZ, P0 ;  /* 0x000000ff6c6d7208 */ /* 0x000fc80000000000 */
[----:B------:R-:W-:Y:S01]  /*27f0*/  @P0 FMUL.FTZ R104, R114, R113 ;  /* 0x0000007172680220 */ /* 0x000fe20000410000 */
[----:B------:R-:W-:-:S07]  /*2800*/  FADD.FTZ R36, R36, R109 ;  /* 0x0000006d24247221 */ /* 0x000fce0000010000 */
.L_x_9454:
[----:B------:R-:W-:Y:S05]  /*2810*/  @!P4 BRA `(.L_x_9455) ;  /* 0x000000000024c947 */ /* 0x000fea0003800000 */
        /* <DEDUP_REMOVED lines=8> */
[----:B------:R-:W-:-:S07]  /*28a0*/  FADD.FTZ R37, R37, R108 ;  /* 0x0000006c25257221 */ /* 0x000fce0000010000 */
.L_x_9455:
[----:B------:R-:W-:Y:S05]  /*28b0*/  @!P4 BRA `(.L_x_9456) ;  /* 0x000000000024c947 */ /* 0x000fea0003800000 */
        /* <DEDUP_REMOVED lines=9> */
.L_x_9456:
[----:B------:R-:W-:Y:S01]  /*2950*/  BSSY.RECONVERGENT B0, `(.L_x_9457) ;  /* 0x000000f000007945 */ /* 0x000fe20003800200 */
[----:B------:R-:W-:Y:S02]  /*2960*/  MOV R108, R111 ;  /* 0x0000006f006c7202 */ /* 0x000fe40000000f00 */
[----:B------:R-:W-:Y:S02]  /*2970*/  MOV R109, R112 ;  /* 0x00000070006d7202 */ /* 0x000fe40000000f00 */
[----:B------:R-:W-:Y:S01]  /*2980*/  MOV R111, R115 ;  /* 0x00000073006f7202 */ /* 0x000fe20000000f00 */
[----:B------:R-:W-:Y:S06]  /*2990*/  @!P4 BRA `(.L_x_9458) ;  /* 0x000000000028c947 */ /* 0x000fec0003800000 */
[----:B------:R-:W-:Y:S01]  /*29a0*/  FMUL.FTZ R107, R115, UR13 ;  /* 0x0000000d736b7c20 */ /* 0x000fe20008410000 */
[----:B-----5:R-:W-:-:S03]  /*29b0*/  ISETP.GE.U32.AND P0, PT, R195, 0x1000000, PT ;  /* 0x01000000c300780c */ /* 0x020fc60003f06070 */
        /* <DEDUP_REMOVED lines=8> */
.L_x_9458:
[----:B------:R-:W-:Y:S05]  /*2a40*/  BSYNC.RECONVERGENT B0 ;  /* 0x0000000000007941 */ /* 0x000fea0003800200 */
.L_x_9457:
[----:B------:R-:W-:Y:S05]  /*2a50*/  BRA `(.L_x_9451) ;  /* 0x0000000400e47947 */ /* 0x000fea0003800000 */
.L_x_9446:
[----:B------:R-:W-:Y:S01]  /*2a60*/  UISETP.NE.U32.AND UP0, UPT, UR8, URZ, UPT ;  /* 0x000000ff0800728c */ /* 0x000fe2000bf05070 */
[----:B------:R-:W-:Y:S03]  /*2a70*/  BSSY.RECONVERGENT B0, `(.L_x_9451) ;  /* 0x0000077000007945 */ /* 0x000fe60003800200 */
        /* <DEDUP_REMOVED lines=10> */
[----:B------:R-:W-:Y:S02]  /*2b20*/  @P0 HADD2.F32 R114, -RZ, R176.H0_H0 ;  /* 0x200000b0ff720230 */ /* 0x000fe40000004100 */
[----:B------:R-:W-:Y:S02]  /*2b30*/  HFMA2 R104, -RZ, RZ, 0, 0 ;  /* 0x00000000ff687431 */ /* 0x000fe400000001ff */
[-C--:B------:R-:W-:Y:S01]  /*2b40*/  FMUL.FTZ R112, R100, R115.reuse ;  /* 0x0000007364707220 */ /* 0x080fe20000410000 */
[----:B------:R-:W-:-:S04]  /*2b50*/  @P0 FMUL.FTZ R104, R114, R115 ;  /* 0x0000007372680220 */ /* 0x000fc80000410000 */
[----:B------:R-:W-:-:S05]  /*2b60*/  FSEL R113, R112, RZ, P0 ;  /* 0x000000ff70717208 */ /* 0x000fca0000000000 */
[----:B------:R-:W-:-:S07]  /*2b70*/  FADD.FTZ R36, R36, R113 ;  /* 0x0000007124247221 */ /* 0x000fce0000010000 */
.L_x_9460:
        /* <DEDUP_REMOVED lines=14> */
.L_x_9461:
        /* <DEDUP_REMOVED lines=14> */
.L_x_9462:
[----:B------:R-:W-:Y:S05]  /*2d40*/  @!P4 BRA `(.L_x_9463) ;  /* 0x000000040024c947 */ /* 0x000fea0003800000 */
[----:B------:R-:W-:Y:S01]  /*2d50*/  @P3 FFMA.FTZ R112, R194, R116, R117 ;  /* 0x00000074c2703223 */ /* 0x000fe20000010075 */
[----:B-----5:R-:W-:Y:S02]  /*2d60*/  MOV R107, R79 ;  /* 0x0000004f006b7202 */ /* 0x020fe40000000f00 */
[----:B------:R-:W-:Y:S01]  /*2d70*/  ISETP.GE.U32.AND P0, PT, R195, 0x1000000, PT ;  /* 0x01000000c300780c */ /* 0x000fe20003f06070 */
[----:B------:R-:W-:-:S04]  /*2d80*/  @P3 FADD.FTZ R112, R191, -R112 ;  /* 0x80000070bf703221 */ /* 0x000fc80000010000 */
[----:B------:R-:W-:-:S04]  /*2d90*/  @P3 FFMA.FTZ R107, R184, R112, R79 ;  /* 0x00000070b86b3223 */ /* 0x000fc8000001004f */
        /* <DEDUP_REMOVED lines=8> */
[----:B------:R-:W-:Y:S01]  /*2e20*/  FMUL.FTZ R107, R107, R114 ;  /* 0x000000726b6b7220 */ /* 0x000fe20000410000 */
[----:B------:R-:W-:Y:S06]  /*2e30*/  BRA `(.L_x_9463) ;  /* 0x0000000000e87947 */ /* 0x000fec0003800000 */
.L_x_9459:
[-CC-:B------:R-:W-:Y:S01]  /*2e40*/  @P3 FFMA.FTZ R109, R159, R116.reuse, R117.reuse ;  /* 0x000000749f6d3223 */ /* 0x180fe20000010075 */
[-CC-:B------:R-:W-:Y:S01]  /*2e50*/  @P3 FFMA.FTZ R108, R158, R116.reuse, R117.reuse ;  /* 0x000000749e6c3223 */ /* 0x180fe20000010075 */
[----:B------:R-:W-:Y:S01]  /*2e60*/  @P3 FFMA.FTZ R114, R194, R116, R117 ;  /* 0x00000074c2723223 */ /* 0x000fe20000010075 */
[----:B-----5:R-:W-:Y:S01]  /*2e70*/  MOV R110, R78 ;  /* 0x0000004e006e7202 */ /* 0x020fe20000000f00 */
[----:B------:R-:W-:Y:S01]  /*2e80*/  @P3 FADD.FTZ R111, R192, -R109 ;  /* 0x8000006dc06f3221 */ /* 0x000fe20000010000 */
[----:B------:R-:W-:Y:S01]  /*2e90*/  @P3 FFMA.FTZ R109, R3, R116, R117 ;  /* 0x00000074036d3223 */ /* 0x000fe20000010075 */
[----:B------:R-:W-:Y:S01]  /*2ea0*/  @P3 FADD.FTZ R112, R157, -R108 ;  /* 0x8000006c9d703221 */ /* 0x000fe20000010000 */
[----:B------:R-:W-:Y:S01]  /*2eb0*/  @P3 FADD.FTZ R114, R191, -R114 ;  /* 0x80000072bf723221 */ /* 0x000fe20000010000 */
[----:B------:R-:W-:Y:S01]  /*2ec0*/  @P3 FFMA.FTZ R110, R184, R111, R78 ;  /* 0x0000006fb86e3223 */ /* 0x000fe2000001004e */
        /* <DEDUP_REMOVED lines=17> */
.L_x_9464:
[----:B------:R-:W-:Y:S05]  /*2fe0*/  @!P4 BRA `(.L_x_9465) ;  /* 0x000000000024c947 */ /* 0x000fea0003800000 */
[----:B------:R-:W-:Y:S01]  /*2ff0*/  LOP3.LUT P0, RZ, R195, 0xff00, RZ, 0xc0, !PT ;  /* 0x0000ff00c3ff7812 */ /* 0x000fe2000780c0ff */
        /* <DEDUP_REMOVED lines=8> */
.L_x_9465:
        /* <DEDUP_REMOVED lines=10> */
.L_x_9466:
[----:B------:R-:W-:Y:S02]  /*3120*/  MOV R109, R111 ;  /* 0x0000006f006d7202 */ /* 0x000fe40000000f00 */
[----:B------:R-:W-:Y:S01]  /*3130*/  MOV R111, R113 ;  /* 0x00000071006f7202 */ /* 0x000fe20000000f00 */
[----:B------:R-:W-:Y:S06]  /*3140*/  @!P4 BRA `(.L_x_9463) ;  /* 0x000000000024c947 */ /* 0x000fec0003800000 */
[----:B------:R-:W-:Y:S01]  /*3150*/  ISETP.GE.U32.AND P0, PT, R195, 0x1000000, PT ;  /* 0x01000000c300780c */ /* 0x000fe20003f06070 */
[----:B------:R-:W-:-:S04]  /*3160*/  FMUL.FTZ R107, R113, UR13 ;  /* 0x0000000d716b7c20 */ /* 0x000fc80008410000 */
[----:B------:R-:W-:Y:S01]  /*3170*/  FMUL.FTZ R114, R107, UR12 ;  /* 0x0000000c6b727c20 */ /* 0x000fe20008410000 */
[----:B------:R-:W-:-:S03]  /*3180*/  MOV R107, RZ ;  /* 0x000000ff006b7202 */ /* 0x000fc60000000f00 */
[----:B------:R-:W-:-:S04]  /*3190*/  FMUL.FTZ R112, R103, R114 ;  /* 0x0000007267707220 */ /* 0x000fc80000410000 */
[----:B------:R-:W-:Y:S01]  /*31a0*/  @P0 HADD2.F32 R113, -RZ, R215.H1_H1 ;  /* 0x300000d7ff710230 */ /* 0x000fe20000004100 */
[----:B------:R-:W-:-:S04]  /*31b0*/  FSEL R112, R112, RZ, P0 ;  /* 0x000000ff70707208 */ /* 0x000fc80000000000 */
[----:B------:R-:W-:Y:S01]  /*31c0*/  @P0 FMUL.FTZ R107, R113, R114 ;  /* 0x00000072716b0220 */ /* 0x000fe20000410000 */
[----:B------:R-:W-:-:S07]  /*31d0*/  FADD.FTZ R39, R39, R112 ;  /* 0x0000007027277221 */ /* 0x000fce0000010000 */
.L_x_9463:
[----:B------:R-:W-:Y:S05]  /*31e0*/  BSYNC.RECONVERGENT B0 ;  /* 0x0000000000007941 */ /* 0x000fea0003800200 */
.L_x_9451:
        /* <DEDUP_REMOVED lines=15> */
.L_x_9467:
[----:B------:R-:W-:Y:S05]  /*32e0*/  @!P1 BRA `(.L_x_9468) ;  /* 0x0000000800109947 */ /* 0x000fea0003800000 */
[----:B------:R-:W-:Y:S05]  /*32f0*/  @!P0 BRA `(.L_x_9469) ;  /* 0x00000004000c8947 */ /* 0x000fea0003800000 */
[-CC-:B0-----:R-:W-:Y:S01]  /*3300*/  @P3 FFMA.FTZ R109, R201, R116.reuse, R117.reuse ;  /* 0x00000074c96d3223 */ /* 0x181fe20000010075 */
        /* <DEDUP_REMOVED lines=19> */
[----:B------:R-:W-:-:S03]  /*3440*/  UMOV UR4, URZ ;  /* 0x000000ff00047c82 */ /* 0x000fc60008000000 */
[----:B------:R-:W-:Y:S01]  /*3450*/  FMUL.FTZ R114, R104, UR12 ;  /* 0x0000000c68727c20 */ /* 0x000fe20008410000 */
[----:B------:R-:W-:-:S03]  /*3460*/  MOV R104, UR4 ;  /* 0x0000000400687c02 */ /* 0x000fc60008000f00 */
[----:B------:R-:W-:-:S04]  /*3470*/  FMUL.FTZ R109, R100, R114 ;  /* 0x00000072646d7220 */ /* 0x000fc80000410000 */
[----:B------:R-:W-:Y:S01]  /*3480*/  @P5 HADD2.F32 R111, -RZ, R178.H0_H0 ;  /* 0x200000b2ff6f5230 */ /* 0x000fe20000004100 */
[----:B------:R-:W-:-:S04]  /*3490*/  FSEL R109, R109, RZ, P5 ;  /* 0x000000ff6d6d7208 */ /* 0x000fc80002800000 */
[----:B------:R-:W-:Y:S01]  /*34a0*/  @P5 FMUL.FTZ R104, R114, R111 ;  /* 0x0000006f72685220 */ /* 0x000fe20000410000 */
[----:B------:R-:W-:-:S07]  /*34b0*/  FADD.FTZ R32, R32, R109 ;  /* 0x0000006d20207221 */ /* 0x000fce0000010000 */
.L_x_9470:
[----:B------:R-:W-:Y:S05]  /*34c0*/  @!P4 BRA `(.L_x_9471) ;  /* 0x000000000028c947 */ /* 0x000fea0003800000 */
        /* <DEDUP_REMOVED lines=10> */
.L_x_9471:
        /* <DEDUP_REMOVED lines=11> */
.L_x_9472:
[----:B------:R-:W-:Y:S02]  /*3620*/  MOV R109, R112 ;  /* 0x00000070006d7202 */ /* 0x000fe40000000f00 */
[----:B------:R-:W-:Y:S01]  /*3630*/  MOV R111, R115 ;  /* 0x00000073006f7202 */ /* 0x000fe20000000f00 */
[----:B------:R-:W-:Y:S06]  /*3640*/  @!P4 BRA `(.L_x_9473) ;  /* 0x0000000c004cc947 */ /* 0x000fec0003800000 */
[----:B------:R-:W-:Y:S01]  /*3650*/  FMUL.FTZ R107, R115, UR13 ;  /* 0x0000000d736b7c20 */ /* 0x000fe20008410000 */
[----:B------:R-:W-:Y:S01]  /*3660*/  ISETP.GE.U32.AND P5, PT, R186, 0x1000000, PT ;  /* 0x01000000ba00780c */ /* 0x000fe20003fa6070 */
[----:B------:R-:W-:Y:S01]  /*3670*/  UMOV UR4, URZ ;  /* 0x000000ff00047c82 */ /* 0x000fe20008000000 */
[----:B------:R-:W-:Y:S01]  /*3680*/  BSSY.RECONVERGENT B0, `(.L_x_9474) ;  /* 0x0000009000007945 */ /* 0x000fe20003800200 */
[----:B------:R-:W-:-:S04]  /*3690*/  FMUL.FTZ R114, R107, UR12 ;  /* 0x0000000c6b727c20 */ /* 0x000fc80008410000 */
[----:B------:R-:W-:-:S05]  /*36a0*/  FMUL.FTZ R107, R103, R114 ;  /* 0x00000072676b7220 */ /* 0x000fca0000410000 */
[----:B------:R-:W-:Y:S02]  /*36b0*/  FSEL R112, R107, RZ, P5 ;  /* 0x000000ff6b707208 */ /* 0x000fe40002800000 */
[----:B------:R-:W-:-:S03]  /*36c0*/  MOV R107, UR4 ;  /* 0x00000004006b7c02 */ /* 0x000fc60008000f00 */
[----:B------:R-:W-:Y:S01]  /*36d0*/  FADD.FTZ R35, R35, R112 ;  /* 0x0000007023237221 */ /* 0x000fe20000010000 */
[----:B------:R-:W-:Y:S06]  /*36e0*/  @!P5 BRA `(.L_x_9475) ;  /* 0x000000000008d947 */ /* 0x000fec0003800000 */
[----:B------:R-:W-:-:S05]  /*36f0*/  HADD2.F32 R107, -RZ, R214.H1_H1 ;  /* 0x300000d6ff6b7230 */ /* 0x000fca0000004100 */
[----:B------:R-:W-:-:S07]  /*3700*/  FMUL.FTZ R107, R114, R107 ;  /* 0x0000006b726b7220 */ /* 0x000fce0000410000 */
.L_x_9475:
[----:B------:R-:W-:Y:S05]  /*3710*/  BSYNC.RECONVERGENT B0 ;  /* 0x0000000000007941 */ /* 0x000fea0003800200 */
.L_x_9474:
[----:B------:R-:W-:Y:S05]  /*3720*/  BRA `(.L_x_9473) ;  /* 0x0000000c00147947 */ /* 0x000fea0003800000 */
.L_x_9469:
[----:B------:R-:W-:Y:S05]  /*3730*/  @!P4 BRA `(.L_x_9476) ;  /* 0x000000000038c947 */ /* 0x000fea0003800000 */
[----:B0-----:R-:W-:Y:S01]  /*3740*/  @P3 FFMA.FTZ R113, R197, R116, R117 ;  /* 0x00000074c5713223 */ /* 0x001fe20000010075 */
[----:B-----5:R-:W-:Y:S01]  /*3750*/  MOV R104, R80 ;  /* 0x0000005000687202 */ /* 0x020fe20000000f00 */
[----:B------:R-:W-:Y:S01]  /*3760*/  UMOV UR4, URZ ;  /* 0x000000ff00047c82 */ /* 0x000fe20008000000 */
[----:B------:R-:W-:Y:S01]  /*3770*/  LOP3.LUT P5, RZ, R186, 0xff, RZ, 0xc0, !PT ;  /* 0x000000ffbaff7812 */ /* 0x000fe200078ac0ff */
[----:B------:R-:W-:-:S04]  /*3780*/  @P3 FADD.FTZ R113, R196, -R113 ;  /* 0x80000071c4713221 */ /* 0x000fc80000010000 */
[----:B------:R-:W-:-:S04]  /*3790*/  @P3 FFMA.FTZ R104, R184, R113, R80 ;  /* 0x00000071b8683223 */ /* 0x000fc80000010050 */
[----:B------:R-:W-:-:S04]  /*37a0*/  FMUL.FTZ R104, R104, UR13 ;  /* 0x0000000d68687c20 */ /* 0x000fc80008410000 */
[----:B------:R-:W-:Y:S01]  /*37b0*/  FMUL.FTZ R115, R104, UR12 ;  /* 0x0000000c68737c20 */ /* 0x000fe20008410000 */
[----:B------:R-:W-:Y:S01]  /*37c0*/  @P5 HADD2.F32 R114, -RZ, R178.H0_H0 ;  /* 0x200000b2ff725230 */ /* 0x000fe20000004100 */
[----:B------:R-:W-:Y:S02]  /*37d0*/  MOV R104, UR4 ;  /* 0x0000000400687c02 */ /* 0x000fe40008000f00 */
[-C--:B------:R-:W-:Y:S02]  /*37e0*/  FMUL.FTZ R112, R100, R115.reuse ;  /* 0x0000007364707220 */ /* 0x080fe40000410000 */
[----:B------:R-:W-:-:S03]  /*37f0*/  @P5 FMUL.FTZ R104, R114, R115 ;  /* 0x0000007372685220 */ /* 0x000fc60000410000 */
[----:B------:R-:W-:-:S05]  /*3800*/  FSEL R113, R112, RZ, P5 ;  /* 0x000000ff70717208 */ /* 0x000fca0002800000 */
[----:B------:R-:W-:-:S07]  /*3810*/  FADD.FTZ R32, R32, R113 ;  /* 0x0000007120207221 */ /* 0x000fce0000010000 */
.L_x_9476:
        /* <DEDUP_REMOVED lines=15> */
.L_x_9477:
        /* <DEDUP_REMOVED lines=15> */
.L_x_9478:
[----:B------:R-:W-:Y:S04]  /*3a00*/  BSSY.RECONVERGENT B0, `(.L_x_9479) ;  /* 0x0000011000007945 */ /* 0x000fe80003800200 */
[----:B------:R-:W-:Y:S05]  /*3a10*/  @!P4 BRA `(.L_x_9480) ;  /* 0x00000000003cc947 */ /* 0x000fea0003800000 */
[----:B0-----:R-:W-:Y:S01]  /*3a20*/  @P3 FFMA.FTZ R112, R204, R116, R117 ;  /* 0x00000074cc703223 */ /* 0x001fe20000010075 */
[----:B-----5:R-:W-:Y:S01]  /*3a30*/  MOV R107, R83 ;  /* 0x00000053006b7202 */ /* 0x020fe20000000f00 */
[----:B------:R-:W-:Y:S01]  /*3a40*/  UMOV UR4, URZ ;  /* 0x000000ff00047c82 */ /* 0x000fe20008000000 */
[----:B------:R-:W-:Y:S01]  /*3a50*/  ISETP.GE.U32.AND P5, PT, R186, 0x1000000, PT ;  /* 0x01000000ba00780c */ /* 0x000fe20003fa6070 */
[----:B------:R-:W-:-:S04]  /*3a60*/  @P3 FADD.FTZ R112, R203, -R112 ;  /* 0x80000070cb703221 */ /* 0x000fc80000010000 */
[----:B------:R-:W-:-:S04]  /*3a70*/  @P3 FFMA.FTZ R107, R184, R112, R83 ;  /* 0x00000070b86b3223 */ /* 0x000fc80000010053 */
[----:B------:R-:W-:-:S04]  /*3a80*/  FMUL.FTZ R107, R107, UR13 ;  /* 0x0000000d6b6b7c20 */ /* 0x000fc80008410000 */
        /* <DEDUP_REMOVED lines=8> */
.L_x_9480:
[----:B------:R-:W-:Y:S05]  /*3b10*/  BSYNC.RECONVERGENT B0 ;  /* 0x0000000000007941 */ /* 0x000fea0003800200 */
.L_x_9479:
[----:B------:R-:W-:Y:S05]  /*3b20*/  BRA `(.L_x_9473) ;  /* 0x0000000800147947 */ /* 0x000fea0003800000 */
.L_x_9468:
        /* <DEDUP_REMOVED lines=20> */
[----:B-----5:R-:W-:Y:S01]  /*3c70*/  LOP3.LUT P5, RZ, R186, 0xff, RZ, 0xc0, !PT ;  /* 0x000000ffbaff7812 */ /* 0x020fe200078ac0ff */
        /* <DEDUP_REMOVED lines=9> */
.L_x_9482:
[----:B------:R-:W-:Y:S05]  /*3d10*/  @!P4 BRA `(.L_x_9483) ;  /* 0x000000000028c947 */ /* 0x000fea0003800000 */
        /* <DEDUP_REMOVED lines=10> */
.L_x_9483:
        /* <DEDUP_REMOVED lines=11> */
.L_x_9484:
[----:B------:R-:W-:Y:S02]  /*3e70*/  MOV R108, R111 ;  /* 0x0000006f006c7202 */ /* 0x000fe40000000f00 */
[----:B------:R-:W-:Y:S02]  /*3e80*/  MOV R109, R112 ;  /* 0x00000070006d7202 */ /* 0x000fe40000000f00 */
[----:B------:R-:W-:Y:S01]  /*3e90*/  MOV R111, R115 ;  /* 0x00000073006f7202 */ /* 0x000fe20000000f00 */
[----:B------:R-:W-:Y:S06]  /*3ea0*/  @!P4 BRA `(.L_x_9485) ;  /* 0x000000040030c947 */ /* 0x000fec0003800000 */
[----:B------:R-:W-:Y:S01]  /*3eb0*/  FMUL.FTZ R107, R115, UR13 ;  /* 0x0000000d736b7c20 */ /* 0x000fe20008410000 */
[----:B-----5:R-:W-:Y:S01]  /*3ec0*/  ISETP.GE.U32.AND P5, PT, R186, 0x1000000, PT ;  /* 0x01000000ba00780c */ /* 0x020fe20003fa6070 */
[----:B------:R-:W-:Y:S02]  /*3ed0*/  UMOV UR4, URZ ;  /* 0x000000ff00047c82 */ /* 0x000fe40008000000 */
[----:B------:R-:W-:-:S04]  /*3ee0*/  FMUL.FTZ R114, R107, UR12 ;  /* 0x0000000c6b727c20 */ /* 0x000fc80008410000 */
[----:B------:R-:W-:-:S05]  /*3ef0*/  FMUL.FTZ R107, R103, R114 ;  /* 0x00000072676b7220 */ /* 0x000fca0000410000 */
[----:B------:R-:W-:Y:S02]  /*3f00*/  FSEL R112, R107, RZ, P5 ;  /* 0x000000ff6b707208 */ /* 0x000fe40002800000 */
[----:B------:R-:W-:-:S03]  /*3f10*/  MOV R107, UR4 ;  /* 0x00000004006b7c02 */ /* 0x000fc60008000f00 */
[----:B------:R-:W-:Y:S01]  /*3f20*/  FADD.FTZ R35, R35, R112 ;  /* 0x0000007023237221 */ /* 0x000fe20000010000 */
[----:B------:R-:W-:Y:S06]  /*3f30*/  @!P5 BRA `(.L_x_9485) ;  /* 0x00000004000cd947 */ /* 0x000fec0003800000 */
[----:B------:R-:W-:-:S05]  /*3f40*/  HADD2.F32 R107, -RZ, R214.H1_H1 ;  /* 0x300000d6ff6b7230 */ /* 0x000fca0000004100 */
[----:B------:R-:W-:Y:S01]  /*3f50*/  FMUL.FTZ R107, R107, R114 ;  /* 0x000000726b6b7220 */ /* 0x000fe20000410000 */
[----:B------:R-:W-:Y:S06]  /*3f60*/  BRA `(.L_x_9485) ;  /* 0x0000000400007947 */ /* 0x000fec0003800000 */
.L_x_9481:
        /* <DEDUP_REMOVED lines=16> */
.L_x_9486:
[----:B------:R-:W-:Y:S05]  /*4070*/  @!P4 BRA `(.L_x_9487) ;  /* 0x00000000003cc947 */ /* 0x000fea0003800000 */
[----:B0-----:R-:W-:Y:S01]  /*4080*/  FFMA.FTZ R112, R198, R116, R117 ;  /* 0x00000074c6707223 */ /* 0x001fe20000010075 */
[----:B------:R-:W-:Y:S01]  /*4090*/  ISETP.GT.AND P5, PT, R2, RZ, PT ;  /* 0x000000ff0200720c */ /* 0x000fe20003fa4270 */
[----:B------:R-:W-:Y:S02]  /*40a0*/  UMOV UR4, URZ ;  /* 0x000000ff00047c82 */ /* 0x000fe40008000000 */
[----:B------:R-:W-:-:S04]  /*40b0*/  FADD.FTZ R105, R199, -R112 ;  /* 0x80000070c7697221 */ /* 0x000fc80000010000 */
[----:B------:R-:W-:-:S05]  /*40c0*/  FMUL.FTZ R105, R184, R105 ;  /* 0x00000069b8697220 */ /* 0x000fca0000410000 */
[----:B------:R-:W-:Y:S02]  /*40d0*/  FSEL R105, R105, RZ, P5 ;  /* 0x000000ff69697208 */ /* 0x000fe40002800000 */
[----:B-----5:R-:W-:-:S03]  /*40e0*/  LOP3.LUT P5, RZ, R186, 0xff00, RZ, 0xc0, !PT ;  /* 0x0000ff00baff7812 */ /* 0x020fc600078ac0ff */
[----:B------:R-:W-:-:S04]  /*40f0*/  FMUL.FTZ R105, R105, UR13 ;  /* 0x0000000d69697c20 */ /* 0x000fc80008410000 */
[----:B------:R-:W-:Y:S01]  /*4100*/  FMUL.FTZ R114, R105, UR12 ;  /* 0x0000000c69727c20 */ /* 0x000fe20008410000 */
[----:B------:R-:W-:-:S03]  /*4110*/  MOV R105, UR4 ;  /* 0x0000000400697c02 */ /* 0x000fc60008000f00 */
[----:B------:R-:W-:Y:S02]  /*4120*/  FMUL.FTZ R112, R101, R114 ;  /* 0x0000007265707220 */ /* 0x000fe40000410000 */
[----:B------:R-:W-:-:S03]  /*4130*/  @P5 HADD2.F32 R113, -RZ, R214.H0_H0 ;  /* 0x200000d6ff715230 */ /* 0x000fc60000004100 */
[----:B------:R-:W-:Y:S02]  /*4140*/  FSEL R112, R112, RZ, P5 ;  /* 0x000000ff70707208 */ /* 0x000fe40002800000 */
[----:B------:R-:W-:-:S03]  /*4150*/  @P5 FMUL.FTZ R105, R113, R114 ;  /* 0x0000007271695220 */ /* 0x000fc60000410000 */
[----:B------:R-:W-:-:S07]  /*4160*/  FADD.FTZ R33, R33, R112 ;  /* 0x0000007021217221 */ /* 0x000fce0000010000 */
.L_x_9487:
        /* <DEDUP_REMOVED lines=16> */
.L_x_9488:
[----:B------:R-:W-:Y:S05]  /*4270*/  @!P4 BRA `(.L_x_9485) ;  /* 0x00000000003cc947 */ /* 0x000fea0003800000 */
[----:B0-----:R-:W-:Y:S01]  /*4280*/  FFMA.FTZ R112, R204, R116, R117 ;  /* 0x00000074cc707223 */ /* 0x001fe20000010075 */
[----:B------:R-:W-:Y:S01]  /*4290*/  ISETP.GT.AND P5, PT, R2, RZ, PT ;  /* 0x000000ff0200720c */ /* 0x000fe20003fa4270 */
[----:B------:R-:W-:Y:S02]  /*42a0*/  UMOV UR4, URZ ;  /* 0x000000ff00047c82 */ /* 0x000fe40008000000 */
[----:B------:R-:W-:-:S04]  /*42b0*/  FADD.FTZ R107, R203, -R112 ;  /* 0x80000070cb6b7221 */ /* 0x000fc80000010000 */
[----:B------:R-:W-:-:S05]  /*42c0*/  FMUL.FTZ R107, R184, R107 ;  /* 0x0000006bb86b7220 */ /* 0x000fca0000410000 */
[----:B------:R-:W-:Y:S02]  /*42d0*/  FSEL R107, R107, RZ, P5 ;  /* 0x000000ff6b6b7208 */ /* 0x000fe40002800000 */
[----:B-----5:R-:W-:-:S03]  /*42e0*/  ISETP.GE.U32.AND P5, PT, R186, 0x1000000, PT ;  /* 0x01000000ba00780c */ /* 0x020fc60003fa6070 */
[----:B------:R-:W-:-:S04]  /*42f0*/  FMUL.FTZ R107, R107, UR13 ;  /* 0x0000000d6b6b7c20 */ /* 0x000fc80008410000 */
[----:B------:R-:W-:Y:S01]  /*4300*/  FMUL.FTZ R114, R107, UR12 ;  /* 0x0000000c6b727c20 */ /* 0x000fe20008410000 */
[----:B------:R-:W-:-:S03]  /*4310*/  MOV R107, UR4 ;  /* 0x00000004006b7c02 */ /* 0x000fc60008000f00 */
[----:B------:R-:W-:Y:S02]  /*4320*/  FMUL.FTZ R112, R103, R114 ;  /* 0x0000007267707220 */ /* 0x000fe40000410000 */
[----:B------:R-:W-:-:S03]  /*4330*/  @P5 HADD2.F32 R113, -RZ, R214.H1_H1 ;  /* 0x300000d6ff715230 */ /* 0x000fc60000004100 */
[----:B------:R-:W-:Y:S02]  /*4340*/  FSEL R112, R112, RZ, P5 ;  /* 0x000000ff70707208 */ /* 0x000fe40002800000 */
[----:B------:R-:W-:-:S03]  /*4350*/  @P5 FMUL.FTZ R107, R113, R114 ;  /* 0x00000072716b5220 */ /* 0x000fc60000410000 */
[----:B------:R-:W-:-:S07]  /*4360*/  FADD.FTZ R35, R35, R112 ;  /* 0x0000007023237221 */ /* 0x000fce0000010000 */
.L_x_9485:
[----:B------:R-:W-:Y:S05]  /*4370*/  BSYNC.RECONVERGENT B0 ;  /* 0x0000000000007941 */ /* 0x000fea0003800200 */
.L_x_9473:
[----:B0-----:R-:W0:Y:S01]  /*4380*/  @P0 LDC.64 R114, c[0x0][0x478] ;  /* 0x00011e00ff720b82 */ /* 0x001e220000000a00 */
[----:B------:R-:W-:-:S07]  /*4390*/  @P0 IADD3 R121, PT, PT, R187, 0x100, RZ ;  /* 0x00000100bb790810 */ /* 0x000fce0007ffe0ff */
[----:B------:R-:W1:Y:S01]  /*43a0*/  @P4 LDC.64 R112, c[0x0][0x468] ;  /* 0x00011a00ff704b82 */ /* 0x000e620000000a00 */
[----:B0-----:R-:W-:-:S05]  /*43b0*/  @P0 IMAD.WIDE.U32 R114, R121, 0x10, R114 ;  /* 0x0000001079720825 */ /* 0x001fca00078e0072 */
[----:B------:R0:W-:Y:S01]  /*43c0*/  @P0 STG.E.128 desc[UR10][R114.64], R108 ;  /* 0x0000006c72000986 */ /* 0x0001e2000c101d0a */
[----:B-1----:R-:W-:Y:S01]  /*43d0*/  @P4 IMAD.WIDE.U32 R112, R119, 0x10, R112 ;  /* 0x0000001077704825 */ /* 0x002fe200078e0070 */
[----:B------:R-:W-:-:S04]  /*43e0*/  IADD3 R119, PT, PT, R153, 0x200, RZ ;  /* 0x0000020099777810 */ /* 0x000fc80007ffe0ff */
[----:B------:R0:W-:Y:S01]  /*43f0*/  @P4 STG.E.128 desc[UR10][R112.64], R104 ;  /* 0x0000006870004986 */ /* 0x0001e2000c101d0a */
[----:B------:R-:W-:Y:S05]  /*4400*/  @!P4 BRA `(.L_x_9489) ;  /* 0x00000000000cc947 */ /* 0x000fea0003800000 */
[----:B-----5:R-:W1:Y:S02]  /*4410*/  LDC.64 R100, c[0x0][0x390] ;  /* 0x0000e400ff647b82 */ /* 0x020e640000000a00 */
[----:B-1----:R-:W-:-:S06]  /*4420*/  IMAD.WIDE.U32 R100, R119, 0x10, R100 ;  /* 0x0000001077647825 */ /* 0x002fcc00078e0064 */
[----:B------:R-:W5:Y:S02]  /*4430*/  LDG.E.128 R100, desc[UR10][R100.64] ;  /* 0x0000000a64647981 */ /* 0x000f64000c1e1d00 */
.L_x_9489:
        /* <DEDUP_REMOVED lines=30> */
.L_x_9492:
        /* <DEDUP_REMOVED lines=11> */
.L_x_9493:
        /* <DEDUP_REMOVED lines=11> */
.L_x_9494:
        /* <DEDUP_REMOVED lines=15> */
.L_x_9497:
[----:B------:R-:W-:Y:S05]  /*4870*/  BSYNC.RECONVERGENT B0 ;  /* 0x0000000000007941 */ /* 0x000fea0003800200 */
.L_x_9496:
[----:B------:R-:W-:Y:S05]  /*4880*/  BRA `(.L_x_9495) ;  /* 0x0000000c00147947 */ /* 0x000fea0003800000 */
.L_x_9491:
        /* <DEDUP_REMOVED lines=15> */
.L_x_9498:
        /* <DEDUP_REMOVED lines=15> */
.L_x_9499:
        /* <DEDUP_REMOVED lines=15> */
.L_x_9500:
        /* <DEDUP_REMOVED lines=17> */
.L_x_9502:
[----:B------:R-:W-:Y:S05]  /*4c70*/  BSYNC.RECONVERGENT B0 ;  /* 0x0000000000007941 */ /* 0x000fea0003800200 */
.L_x_9501:
[----:B------:R-:W-:Y:S05]  /*4c80*/  BRA `(.L_x_9495) ;  /* 0x0000000800147947 */ /* 0x000fea0003800000 */
.L_x_9490:
        /* <DEDUP_REMOVED lines=30> */
.L_x_9504:
        /* <DEDUP_REMOVED lines=11> */
.L_x_9505:
        /* <DEDUP_REMOVED lines=11> */
.L_x_9506:
        /* <DEDUP_REMOVED lines=16> */
.L_x_9503:
        /* <DEDUP_REMOVED lines=16> */
.L_x_9508:
        /* <DEDUP_REMOVED lines=16> */
.L_x_9509:
        /* <DEDUP_REMOVED lines=16> */
.L_x_9510:
        /* <DEDUP_REMOVED lines=16> */
.L_x_9507:
[----:B------:R-:W-:Y:S05]  /*54d0*/  BSYNC.RECONVERGENT B0 ;  /* 0x0000000000007941 */ /* 0x000fea0003800200 */
.L_x_9495:
        /* <DEDUP_REMOVED lines=12> */
.L_x_9511:
[----:B------:R-:W-:Y:S05]  /*55a0*/  @!P1 BRA `(.L_x_9512) ;  /* 0x0000000800109947 */ /* 0x000fea0003800000 */
[----:B------:R-:W-:Y:S05]  /*55b0*/  @!P0 BRA `(.L_x_9513) ;  /* 0x00000004000c8947 */ /* 0x000fea0003800000 */
[-CC-:B0-----:R-:W-:Y:S01]  /*55c0*/  @P3 FFMA.FTZ R108, R137, R116.reuse, R117.reuse ;  /* 0x00000074896c3223 */ /* 0x181fe20000010075 */
[-CC-:B------:R-:W-:Y:S01]  /*55d0*/  @P3 FFMA.FTZ R109, R131, R116.reuse, R117.reuse ;  /* 0x00000074836d3223 */ /* 0x180fe20000010075 */
[--C-:B------:R-:W-:Y:S01]  /*55e0*/  @P3 FFMA.FTZ R114, R134, R116, R117.reuse ;  /* 0x0000007486723223 */ /* 0x100fe20000010075 */
[----:B-----5:R-:W-:Y:S01]  /*55f0*/  MOV R113, R90 ;  /* 0x0000005a00717202 */ /* 0x020fe20000000f00 */
[----:B------:R-:W-:Y:S01]  /*5600*/  @P3 FADD.FTZ R111, R135, -R108 ;  /* 0x8000006c876f3221 */ /* 0x000fe20000010000 */
[----:B------:R-:W-:Y:S01]  /*5610*/  @P3 FFMA.FTZ R108, R132, R116, R117 ;  /* 0x00000074846c3223 */ /* 0x000fe20000010075 */
[----:B------:R-:W-:Y:S01]  /*5620*/  @P3 FADD.FTZ R114, R213, -R114 ;  /* 0x80000072d5723221 */ /* 0x000fe20000010000 */
[----:B------:R-:W-:Y:S01]  /*5630*/  @P3 FADD.FTZ R109, R130, -R109 ;  /* 0x8000006d826d3221 */ /* 0x000fe20000010000 */
[----:B------:R-:W-:Y:S01]  /*5640*/  @P3 FFMA.FTZ R113, R184, R111, R90 ;  /* 0x0000006fb8713223 */ /* 0x000fe2000001005a */
[----:B------:R-:W-:Y:S01]  /*5650*/  @P3 FADD.FTZ R110, R133, -R108 ;  /* 0x8000006c856e3221 */ /* 0x000fe20000010000 */
[----:B------:R-:W-:-:S02]  /*5660*/  MOV R112, R89 ;  /* 0x0000005900707202 */ /* 0x000fc40000000f00 */
        /* <DEDUP_REMOVED lines=17> */
.L_x_9514:
        /* <DEDUP_REMOVED lines=11> */
.L_x_9515:
        /* <DEDUP_REMOVED lines=11> */
.L_x_9516:
        /* <DEDUP_REMOVED lines=15> */
.L_x_9519:
[----:B------:R-:W-:Y:S05]  /*59d0*/  BSYNC.RECONVERGENT B0 ;  /* 0x0000000000007941 */ /* 0x000fea0003800200 */
.L_x_9518:
[----:B------:R-:W-:Y:S05]  /*59e0*/  BRA `(.L_x_9517) ;  /* 0x0000000c00147947 */ /* 0x000fea0003800000 */
.L_x_9513:
        /* <DEDUP_REMOVED lines=15> */
.L_x_9520:
        /* <DEDUP_REMOVED lines=15> */
.L_x_9521:
        /* <DEDUP_REMOVED lines=15> */
.L_x_9522:
        /* <DEDUP_REMOVED lines=17> */
.L_x_9524:
[----:B------:R-:W-:Y:S05]  /*5dd0*/  BSYNC.RECONVERGENT B0 ;  /* 0x0000000000007941 */ /* 0x000fea0003800200 */
.L_x_9523:
[----:B------:R-:W-:Y:S05]  /*5de0*/  BRA `(.L_x_9517) ;  /* 0x0000000800147947 */ /* 0x000fea0003800000 */
.L_x_9512:
        /* <DEDUP_REMOVED lines=30> */
.L_x_9526:
        /* <DEDUP_REMOVED lines=11> */
.L_x_9527:
        /* <DEDUP_REMOVED lines=11> */
.L_x_9528:
        /* <DEDUP_REMOVED lines=16> */
.L_x_9525:
        /* <DEDUP_REMOVED lines=16> */
.L_x_9530:
        /* <DEDUP_REMOVED lines=16> */
.L_x_9531:
        /* <DEDUP_REMOVED lines=16> */
.L_x_9532:
        /* <DEDUP_REMOVED lines=16> */
.L_x_9529:
[----:B------:R-:W-:Y:S05]  /*6630*/  BSYNC.RECONVERGENT B0 ;  /* 0x0000000000007941 */ /* 0x000fea0003800200 */
.L_x_9517:
        /* <DEDUP_REMOVED lines=12> */
.L_x_9533:
[----:B------:R-:W-:Y:S05]  /*6700*/  @!P1 BRA `(.L_x_9534) ;  /* 0x00000008001c9947 */ /* 0x000fea0003800000 */
[--C-:B0-----:R-:W-:Y:S02]  /*6710*/  SHF.R.U64 R112, R160, 0x10, R161.reuse ;  /* 0x00000010a0707819 */ /* 0x101fe400000012a1 */
[----:B------:R-:W-:-:S04]  /*6720*/  SHF.R.U32.HI R113, RZ, 0x10, R161 ;  /* 0x00000010ff717819 */ /* 0x000fc800000116a1 */
[----:B------:R-:W-:Y:S01]  /*6730*/  PRMT R112, R113, 0x5410, R112 ;  /* 0x0000541071707816 */ /* 0x000fe20000000070 */
[----:B------:R-:W-:Y:S06]  /*6740*/  @!P0 BRA `(.L_x_9535) ;  /* 0x00000004000c8947 */ /* 0x000fec0003800000 */
        /* <DEDUP_REMOVED lines=28> */
.L_x_9536:
[----:B------:R-:W-:Y:S05]  /*6910*/  @!P4 BRA `(.L_x_9537) ;  /* 0x000000000028c947 */ /* 0x000fea0003800000 */
[----:B------:R-:W-:Y:S01]  /*6920*/  LOP3.LUT P5, RZ, R193, 0xff00, RZ, 0xc0, !PT ;  /* 0x0000ff00c1ff7812 */ /* 0x000fe200078ac0ff */
[----:B------:R-:W-:Y:S01]  /*6930*/  FMUL.FTZ R105, R113, UR13 ;  /* 0x0000000d71697c20 */ /* 0x000fe20008410000 */
[----:B------:R-:W-:-:S03]  /*6940*/  UMOV UR4, URZ ;  /* 0x000000ff00047c82 */ /* 0x000fc60008000000 */
[----:B------:R-:W-:Y:S01]  /*6950*/  FMUL.FTZ R120, R105, UR12 ;  /* 0x0000000c69787c20 */ /* 0x000fe20008410000 */
[----:B------:R-:W-:-:S03]  /*6960*/  MOV R105, UR4 ;  /* 0x0000000400697c02 */ /* 0x000fc60008000f00 */
[----:B------:R-:W-:-:S04]  /*6970*/  FMUL.FTZ R109, R101, R120 ;  /* 0x00000078656d7220 */ /* 0x000fc80000410000 */
[----:B------:R-:W-:Y:S01]  /*6980*/  @P5 HADD2.F32 R111, -RZ, R112.H1_H1 ;  /* 0x30000070ff6f5230 */ /* 0x000fe20000004100 */
[----:B------:R-:W-:-:S04]  /*6990*/  FSEL R114, R109, RZ, P5 ;  /* 0x000000ff6d727208 */ /* 0x000fc80002800000 */
[----:B------:R-:W-:Y:S01]  /*69a0*/  @P5 FMUL.FTZ R105, R120, R111 ;  /* 0x0000006f78695220 */ /* 0x000fe20000410000 */
[----:B------:R-:W-:-:S07]  /*69b0*/  FADD.FTZ R21, R21, R114 ;  /* 0x0000007215157221 */ /* 0x000fce0000010000 */
.L_x_9537:
        /* <DEDUP_REMOVED lines=11> */
.L_x_9538:
        /* <DEDUP_REMOVED lines=13> */
[----:B------:R-:W-:-:S05]  /*6b40*/  HADD2.F32 R107, -RZ, R112.H0_H0 ;  /* 0x20000070ff6b7230 */ /* 0x000fca0000004100 */
[----:B------:R-:W-:-:S07]  /*6b50*/  FMUL.FTZ R107, R118, R107 ;  /* 0x0000006b766b7220 */ /* 0x000fce0000410000 */
.L_x_9541:
[----:B------:R-:W-:Y:S05]  /*6b60*/  BSYNC.RECONVERGENT B0 ;  /* 0x0000000000007941 */ /* 0x000fea0003800200 */
.L_x_9540:
[----:B------:R-:W-:Y:S05]  /*6b70*/  BRA `(.L_x_9539) ;  /* 0x0000000c00207947 */ /* 0x000fea0003800000 */
.L_x_9535:
[----:B------:R-:W-:Y:S05]  /*6b80*/  @!P4 BRA `(.L_x_9542) ;  /* 0x000000000038c947 */ /* 0x000fea0003800000 */
[----:B------:R-:W-:Y:S01]  /*6b90*/  @P3 FFMA.FTZ R113, R139, R116, R117 ;  /* 0x000000748b713223 */ /* 0x000fe20000010075 */
        /* <DEDUP_REMOVED lines=13> */
.L_x_9542:
        /* <DEDUP_REMOVED lines=9> */
[----:B------:R-:W-:Y:S01]  /*6d00*/  @P5 HADD2.F32 R115, -RZ, R112.H1_H1 ;  /* 0x30000070ff735230 */ /* 0x000fe20000004100 */
[----:B------:R-:W-:Y:S02]  /*6d10*/  MOV R105, UR4 ;  /* 0x0000000400697c02 */ /* 0x000fe40008000f00 */
[-C--:B------:R-:W-:Y:S02]  /*6d20*/  FMUL.FTZ R113, R101, R118.reuse ;  /* 0x0000007665717220 */ /* 0x080fe40000410000 */
[----:B------:R-:W-:-:S03]  /*6d30*/  @P5 FMUL.FTZ R105, R115, R118 ;  /* 0x0000007673695220 */ /* 0x000fc60000410000 */
[----:B------:R-:W-:-:S05]  /*6d40*/  FSEL R114, R113, RZ, P5 ;  /* 0x000000ff71727208 */ /* 0x000fca0002800000 */
[----:B------:R-:W-:-:S07]  /*6d50*/  FADD.FTZ R21, R21, R114 ;  /* 0x0000007215157221 */ /* 0x000fce0000010000 */
.L_x_9543:
        /* <DEDUP_REMOVED lines=15> */
.L_x_9544:
[----:B------:R-:W-:Y:S04]  /*6e50*/  BSSY.RECONVERGENT B0, `(.L_x_9545) ;  /* 0x0000011000007945 */ /* 0x000fe80003800200 */
[----:B------:R-:W-:Y:S05]  /*6e60*/  @!P4 BRA `(.L_x_9546) ;  /* 0x00000000003cc947 */ /* 0x000fea0003800000 */
[----:B------:R-:W-:Y:S01]  /*6e70*/  @P3 FFMA.FTZ R114, R142, R116, R117 ;  /* 0x000000748e723223 */ /* 0x000fe20000010075 */
        /* <DEDUP_REMOVED lines=14> */
.L_x_9546:
[----:B------:R-:W-:Y:S05]  /*6f60*/  BSYNC.RECONVERGENT B0 ;  /* 0x0000000000007941 */ /* 0x000fea0003800200 */
.L_x_9545:
[----:B------:R-:W-:Y:S05]  /*6f70*/  BRA `(.L_x_9539) ;  /* 0x0000000800207947 */ /* 0x000fea0003800000 */
.L_x_9534:
[--C-:B0-----:R-:W-:Y:S01]  /*6f80*/  SHF.R.U64 R112, R160, 0x10, R161.reuse ;  /* 0x00000010a0707819 */ /* 0x101fe200000012a1 */
[----:B------:R-:W-:Y:S01]  /*6f90*/  BSSY.RECONVERGENT B0, `(.L_x_9539) ;  /* 0x0000086000007945 */ /* 0x000fe20003800200 */
[----:B------:R-:W-:-:S04]  /*6fa0*/  SHF.R.U32.HI R113, RZ, 0x10, R161 ;  /* 0x00000010ff717819 */ /* 0x000fc800000116a1 */
[----:B------:R-:W-:Y:S01]  /*6fb0*/  PRMT R112, R113, 0x5410, R112 ;  /* 0x0000541071707816 */ /* 0x000fe20000000070 */
[----:B------:R-:W-:Y:S06]  /*6fc0*/  @!P0 BRA `(.L_x_9547) ;  /* 0x0000000400088947 */ /* 0x000fec0003800000 */
        /* <DEDUP_REMOVED lines=28> */
.L_x_9548:
[----:B------:R-:W-:Y:S05]  /*7190*/  @!P4 BRA `(.L_x_9549) ;  /* 0x000000000028c947 */ /* 0x000fea0003800000 */
[----:B-----5:R-:W-:Y:S01]  /*71a0*/  LOP3.LUT P5, RZ, R193, 0xff00, RZ, 0xc0, !PT ;  /* 0x0000ff00c1ff7812 */ /* 0x020fe200078ac0ff */
        /* <DEDUP_REMOVED lines=9> */
.L_x_9549:
        /* <DEDUP_REMOVED lines=11> */
.L_x_9550:
        /* <DEDUP_REMOVED lines=13> */
[----:B------:R-:W-:-:S05]  /*73c0*/  HADD2.F32 R107, -RZ, R112.H0_H0 ;  /* 0x20000070ff6b7230 */ /* 0x000fca0000004100 */
[----:B------:R-:W-:Y:S01]  /*73d0*/  FMUL.FTZ R107, R107, R118 ;  /* 0x000000766b6b7220 */ /* 0x000fe20000410000 */
[----:B------:R-:W-:Y:S06]  /*73e0*/  BRA `(.L_x_9551) ;  /* 0x0000000400007947 */ /* 0x000fec0003800000 */
.L_x_9547:
[----:B------:R-:W-:Y:S05]  /*73f0*/  @!P4 BRA `(.L_x_9552) ;  /* 0x00000000003cc947 */ /* 0x000fea0003800000 */
[----:B------:R-:W-:Y:S01]  /*7400*/  FFMA.FTZ R113, R139, R116, R117 ;  /* 0x000000748b717223 */ /* 0x000fe20000010075 */
        /* <DEDUP_REMOVED lines=14> */
.L_x_9552:
[----:B------:R-:W-:Y:S05]  /*74f0*/  @!P4 BRA `(.L_x_9553) ;  /* 0x00000000003cc947 */ /* 0x000fea0003800000 */
[----:B------:R-:W-:Y:S01]  /*7500*/  FFMA.FTZ R114, R138, R116, R117 ;  /* 0x000000748a727223 */ /* 0x000fe20000010075 */
        /* <DEDUP_REMOVED lines=14> */
.L_x_9553:
        /* <DEDUP_REMOVED lines=16> */
.L_x_9554:
[----:B------:R-:W-:Y:S05]  /*76f0*/  @!P4 BRA `(.L_x_9551) ;  /* 0x00000000003cc947 */ /* 0x000fea0003800000 */
[----:B------:R-:W-:Y:S01]  /*7700*/  FFMA.FTZ R114, R142, R116, R117 ;  /* 0x000000748e727223 */ /* 0x000fe20000010075 */
        /* <DEDUP_REMOVED lines=14> */
.L_x_9551:
[----:B------:R-:W-:Y:S05]  /*77f0*/  BSYNC.RECONVERGENT B0 ;  /* 0x0000000000007941 */ /* 0x000fea0003800200 */
.L_x_9539:
[----:B------:R-:W0:Y:S01]  /*7800*/  @P0 LDC.64 R114, c[0x0][0x478] ;  /* 0x00011e00ff720b82 */ /* 0x000e220000000a00 */
[----:B------:R-:W-:Y:S02]  /*7810*/  @P0 IADD3 R121, PT, PT, R187, 0x400, RZ ;  /* 0x00000400bb790810 */ /* 0x000fe40007ffe0ff */
[----:B------:R-:W-:Y:S02]  /*7820*/  SHF.R.U32.HI R118, RZ, 0x10, R163 ;  /* 0x00000010ff767819 */ /* 0x000fe400000116a3 */
[----:B------:R-:W-:-:S03]  /*7830*/  IADD3 R153, PT, PT, R153, 0x500, RZ ;  /* 0x0000050099997810 */ /* 0x000fc60007ffe0ff */
[----:B------:R-:W1:Y:S01]  /*7840*/  @P4 LDC.64 R112, c[0x0][0x468] ;  /* 0x00011a00ff704b82 */ /* 0x000e620000000a00 */
[----:B0-----:R-:W-:-:S05]  /*7850*/  @P0 IMAD.WIDE.U32 R114, R121, 0x10, R114 ;  /* 0x0000001079720825 */ /* 0x001fca00078e0072 */
[----:B------:R0:W-:Y:S01]  /*7860*/  @P0 STG.E.128 desc[UR10][R114.64], R108 ;  /* 0x0000006c72000986 */ /* 0x0001e2000c101d0a */
[----:B-1----:R-:W-:Y:S01]  /*7870*/  @P4 IMAD.WIDE.U32 R112, R119, 0x10, R112 ;  /* 0x0000001077704825 */ /* 0x002fe200078e0070 */
[----:B------:R-:W-:-:S04]  /*7880*/  SHF.R.U64 R119, R162, 0x10, R163 ;  /* 0x00000010a2777819 */ /* 0x000fc800000012a3 */
[----:B------:R0:W-:Y:S01]  /*7890*/  @P4 STG.E.128 desc[UR10][R112.64], R104 ;  /* 0x0000006870004986 */ /* 0x0001e2000c101d0a */
[----:B------:R-:W-:Y:S05]  /*78a0*/  @!P4 BRA `(.L_x_9555) ;  /* 0x00000000000cc947 */ /* 0x000fea0003800000 */
[----:B-----5:R-:W1:Y:S02]  /*78b0*/  LDC.64 R100, c[0x0][0x390] ;  /* 0x0000e400ff647b82 */ /* 0x020e640000000a00 */
[----:B-1----:R-:W-:-:S06]  /*78c0*/  IMAD.WIDE.U32 R100, R153, 0x10, R100 ;  /* 0x0000001099647825 */ /* 0x002fcc00078e0064 */
[----:B------:R-:W5:Y:S02]  /*78d0*/  LDG.E.128 R100, desc[UR10][R100.64] ;  /* 0x0000000a64647981 */ /* 0x000f64000c1e1d00 */
.L_x_9555:
[----:B0-----:R-:W-:Y:S01]  /*78e0*/  PRMT R112, R118, 0x5410, R119 ;  /* 0x0000541076707816 */ /* 0x001fe20000000077 */
[----:B------:R-:W-:Y:S06]  /*78f0*/  @!P1 BRA `(.L_x_9556) ;  /* 0x00000008000c9947 */ /* 0x000fec0003800000 */
[----:B------:R-:W-:Y:S05]  /*7900*/  @!P0 BRA `(.L_x_9557) ;  /* 0x0000000400088947 */ /* 0x000fea0003800000 */
        /* <DEDUP_REMOVED lines=19> */
[----:B------:R-:W-:Y:S02]  /*7a40*/  UMOV UR4, URZ ;  /* 0x000000ff00047c82 */ /* 0x000fe40008000000 */
[----:B------:R-:W-:Y:S01]  /*7a50*/  MOV R104, UR4 ;  /* 0x0000000400687c02 */ /* 0x000fe20008000f00 */
[----:B------:R-:W-:-:S04]  /*7a60*/  FMUL.FTZ R115, R2, UR12 ;  /* 0x0000000c02737c20 */ /* 0x000fc80008410000 */
[----:B------:R-:W-:-:S04]  /*7a70*/  FMUL.FTZ R2, R100, R115 ;  /* 0x0000007364027220 */ /* 0x000fc80000410000 */
[----:B------:R-:W-:Y:S01]  /*7a80*/  @P1 HADD2.F32 R111, -RZ, R162.H0_H0 ;  /* 0x200000a2ff6f1230 */ /* 0x000fe20000004100 */
[----:B------:R-:W-:-:S04]  /*7a90*/  FSEL R109, R2, RZ, P1 ;  /* 0x000000ff026d7208 */ /* 0x000fc80000800000 */
[----:B------:R-:W-:Y:S01]  /*7aa0*/  @P1 FMUL.FTZ R104, R115, R111 ;  /* 0x0000006f73681220 */ /* 0x000fe20000410000 */
[----:B------:R-:W-:-:S07]  /*7ab0*/  FADD.FTZ R16, R16, R109 ;  /* 0x0000006d10107221 */ /* 0x000fce0000010000 */
.L_x_9558:
[----:B------:R-:W-:Y:S05]  /*7ac0*/  @!P4 BRA `(.L_x_9559) ;  /* 0x000000000028c947 */ /* 0x000fea0003800000 */
[----:B------:R-:W-:Y:S01]  /*7ad0*/  LOP3.LUT P1, RZ, R200, 0xff00, RZ, 0xc0, !PT ;  /* 0x0000ff00c8ff7812 */ /* 0x000fe2000782c0ff */
[----:B------:R-:W-:Y:S01]  /*7ae0*/  FMUL.FTZ R2, R113, UR13 ;  /* 0x0000000d71027c20 */ /* 0x000fe20008410000 */
[----:B------:R-:W-:Y:S02]  /*7af0*/  UMOV UR4, URZ ;  /* 0x000000ff00047c82 */ /* 0x000fe40008000000 */
[----:B------:R-:W-:Y:S01]  /*7b00*/  MOV R105, UR4 ;  /* 0x0000000400697c02 */ /* 0x000fe20008000f00 */
[----:B------:R-:W-:-:S04]  /*7b10*/  FMUL.FTZ R116, R2, UR12 ;  /* 0x0000000c02747c20 */ /* 0x000fc80008410000 */
[----:B------:R-:W-:-:S04]  /*7b20*/  FMUL.FTZ R2, R101, R116 ;  /* 0x0000007465027220 */ /* 0x000fc80000410000 */
[----:B------:R-:W-:Y:S01]  /*7b30*/  @P1 HADD2.F32 R109, -RZ, R112.H1_H1 ;  /* 0x30000070ff6d1230 */ /* 0x000fe20000004100 */
[----:B------:R-:W-:-:S04]  /*7b40*/  FSEL R2, R2, RZ, P1 ;  /* 0x000000ff02027208 */ /* 0x000fc80000800000 */
[----:B------:R-:W-:Y:S01]  /*7b50*/  @P1 FMUL.FTZ R105, R116, R109 ;  /* 0x0000006d74691220 */ /* 0x000fe20000410000 */
[----:B------:R-:W-:-:S07]  /*7b60*/  FADD.FTZ R17, R17, R2 ;  /* 0x0000000211117221 */ /* 0x000fce0000010000 */
.L_x_9559:
[----:B------:R-:W-:Y:S05]  /*7b70*/  @!P4 BRA `(.L_x_9560) ;  /* 0x000000000028c947 */ /* 0x000fea0003800000 */
        /* <DEDUP_REMOVED lines=10> */
.L_x_9560:
[----:B------:R-:W-:Y:S02]  /*7c20*/  MOV R109, R113 ;  /* 0x00000071006d7202 */ /* 0x000fe40000000f00 */
[----:B------:R-:W-:Y:S01]  /*7c30*/  MOV R111, R114 ;  /* 0x00000072006f7202 */ /* 0x000fe20000000f00 */
[----:B------:R-:W-:Y:S06]  /*7c40*/  @!P4 BRA `(.L_x_9561) ;  /* 0x0000000c0048c947 */ /* 0x000fec0003800000 */
[----:B------:R-:W-:Y:S01]  /*7c50*/  FMUL.FTZ R2, R114, UR13 ;  /* 0x0000000d72027c20 */ /* 0x000fe20008410000 */
[----:B------:R-:W-:Y:S01]  /*7c60*/  ISETP.GE.U32.AND P1, PT, R200, 0x1000000, PT ;  /* 0x01000000c800780c */ /* 0x000fe20003f26070 */
[----:B------:R-:W-:Y:S01]  /*7c70*/  UMOV UR4, URZ ;  /* 0x000000ff00047c82 */ /* 0x000fe20008000000 */
[----:B------:R-:W-:Y:S01]  /*7c80*/  BSSY.RECONVERGENT B0, `(.L_x_9562) ;  /* 0x0000009000007945 */ /* 0x000fe20003800200 */
[----:B------:R-:W-:Y:S01]  /*7c90*/  FMUL.FTZ R114, R2, UR12 ;  /* 0x0000000c02727c20 */ /* 0x000fe20008410000 */
[----:B------:R-:W-:-:S03]  /*7ca0*/  MOV R107, UR4 ;  /* 0x00000004006b7c02 */ /* 0x000fc60008000f00 */
[----:B------:R-:W-:-:S05]  /*7cb0*/  FMUL.FTZ R2, R103, R114 ;  /* 0x0000007267027220 */ /* 0x000fca0000410000 */
[----:B------:R-:W-:-:S05]  /*7cc0*/  FSEL R2, R2, RZ, P1 ;  /* 0x000000ff02027208 */ /* 0x000fca0000800000 */
[----:B------:R-:W-:Y:S01]  /*7cd0*/  FADD.FTZ R19, R19, R2 ;  /* 0x0000000213137221 */ /* 0x000fe20000010000 */
[----:B------:R-:W-:Y:S06]  /*7ce0*/  @!P1 BRA `(.L_x_9563) ;  /* 0x0000000000089947 */ /* 0x000fec0003800000 */
[----:B------:R-:W-:-:S05]  /*7cf0*/  HADD2.F32 R107, -RZ, R112.H0_H0 ;  /* 0x20000070ff6b7230 */ /* 0x000fca0000004100 */
[----:B------:R-:W-:-:S07]  /*7d00*/  FMUL.FTZ R107, R114, R107 ;  /* 0x0000006b726b7220 */ /* 0x000fce0000410000 */
.L_x_9563:
[----:B------:R-:W-:Y:S05]  /*7d10*/  BSYNC.RECONVERGENT B0 ;  /* 0x0000000000007941 */ /* 0x000fea0003800200 */
.L_x_9562:
[----:B------:R-:W-:Y:S05]  /*7d20*/  BRA `(.L_x_9561) ;  /* 0x0000000c00107947 */ /* 0x000fea0003800000 */
.L_x_9557:
[----:B------:R-:W-:Y:S05]  /*7d30*/  @!P4 BRA `(.L_x_9564) ;  /* 0x000000000038c947 */ /* 0x000fea0003800000 */
[----:B------:R-:W-:Y:S01]  /*7d40*/  @P3 FFMA.FTZ R113, R147, R116, R117 ;  /* 0x0000007493713223 */ /* 0x000fe20000010075 */
        /* <DEDUP_REMOVED lines=13> */
.L_x_9564:
[----:B------:R-:W-:Y:S05]  /*7e20*/  @!P4 BRA `(.L_x_9565) ;  /* 0x000000000038c947 */ /* 0x000fea0003800000 */
[----:B------:R-:W-:Y:S01]  /*7e30*/  @P3 FFMA.FTZ R105, R148, R116, R117 ;  /* 0x0000007494693223 */ /* 0x000fe20000010075 */
[----:B-----5:R-:W-:Y:S01]  /*7e40*/  MOV R2, R97 ;  /* 0x0000006100027202 */ /* 0x020fe20000000f00 */
[----:B------:R-:W-:Y:S01]  /*7e50*/  UMOV UR4, URZ ;  /* 0x000000ff00047c82 */ /* 0x000fe20008000000 */
[----:B------:R-:W-:Y:S01]  /*7e60*/  LOP3.LUT P1, RZ, R200, 0xff00, RZ, 0xc0, !PT ;  /* 0x0000ff00c8ff7812 */ /* 0x000fe2000782c0ff */
[----:B------:R-:W-:-:S04]  /*7e70*/  @P3 FADD.FTZ R105, R146, -R105 ;  /* 0x8000006992693221 */ /* 0x000fc80000010000 */
[----:B------:R-:W-:Y:S01]  /*7e80*/  @P3 FFMA.FTZ R2, R184, R105, R97 ;  /* 0x00000069b8023223 */ /* 0x000fe20000010061 */
[----:B------:R-:W-:-:S03]  /*7e90*/  MOV R105, UR4 ;  /* 0x0000000400697c02 */ /* 0x000fc60008000f00 */
[----:B------:R-:W-:-:S04]  /*7ea0*/  FMUL.FTZ R2, R2, UR13 ;  /* 0x0000000d02027c20 */ /* 0x000fc80008410000 */
[----:B------:R-:W-:Y:S01]  /*7eb0*/  FMUL.FTZ R114, R2, UR12 ;  /* 0x0000000c02727c20 */ /* 0x000fe20008410000 */
[----:B------:R-:W-:-:S03]  /*7ec0*/  @P1 HADD2.F32 R113, -RZ, R112.H1_H1 ;  /* 0x30000070ff711230 */ /* 0x000fc60000004100 */
[-C--:B------:R-:W-:Y:S02]  /*7ed0*/  FMUL.FTZ R2, R101, R114.reuse ;  /* 0x0000007265027220 */ /* 0x080fe40000410000 */
[----:B------:R-:W-:-:S03]  /*7ee0*/  @P1 FMUL.FTZ R105, R113, R114 ;  /* 0x0000007271691220 */ /* 0x000fc60000410000 */
[----:B------:R-:W-:-:S05]  /*7ef0*/  FSEL R2, R2, RZ, P1 ;  /* 0x000000ff02027208 */ /* 0x000fca0000800000 */
[----:B------:R-:W-:-:S07]  /*7f00*/  FADD.FTZ R17, R17, R2 ;  /* 0x0000000211117221 */ /* 0x000fce0000010000 */
.L_x_9565:
        /* <DEDUP_REMOVED lines=15> */
.L_x_9566:
[----:B------:R-:W-:Y:S04]  /*8000*/  BSSY.RECONVERGENT B0, `(.L_x_9567) ;  /* 0x0000011000007945 */ /* 0x000fe80003800200 */
[----:B------:R-:W-:Y:S05]  /*8010*/  @!P4 BRA `(.L_x_9568) ;  /* 0x00000000003cc947 */ /* 0x000fea0003800000 */
[----:B------:R-:W-:Y:S01]  /*8020*/  @P3 FFMA.FTZ R117, R152, R116, R117 ;  /* 0x0000007498753223 */ /* 0x000fe20000010075 */
[----:B-----5:R-:W-:Y:S01]  /*8030*/  MOV R2, R99 ;  /* 0x0000006300027202 */ /* 0x020fe20000000f00 */
[----:B------:R-:W-:Y:S01]  /*8040*/  UMOV UR4, URZ ;  /* 0x000000ff00047c82 */ /* 0x000fe20008000000 */
[----:B------:R-:W-:Y:S01]  /*8050*/  ISETP.GE.U32.AND P1, PT, R200, 0x1000000, PT ;  /* 0x01000000c800780c */ /* 0x000fe20003f26070 */
[----:B------:R-:W-:Y:S01]  /*8060*/  @P3 FADD.FTZ R117, R150, -R117 ;  /* 0x8000007596753221 */ /* 0x000fe20000010000 */
[----:B------:R-:W-:-:S03]  /*8070*/  MOV R107, UR4 ;  /* 0x00000004006b7c02 */ /* 0x000fc60008000f00 */
[----:B------:R-:W-:-:S04]  /*8080*/  @P3 FFMA.FTZ R2, R184, R117, R99 ;  /* 0x00000075b8023223 */ /* 0x000fc80000010063 */
[----:B------:R-:W-:-:S04]  /*8090*/  FMUL.FTZ R2, R2, UR13 ;  /* 0x0000000d02027c20 */ /* 0x000fc80008410000 */
[----:B------:R-:W-:-:S04]  /*80a0*/  FMUL.FTZ R114, R2, UR12 ;  /* 0x0000000c02727c20 */ /* 0x000fc80008410000 */
[----:B------:R-:W-:-:S05]  /*80b0*/  FMUL.FTZ R2, R103, R114 ;  /* 0x0000007267027220 */ /* 0x000fca0000410000 */
[----:B------:R-:W-:-:S05]  /*80c0*/  FSEL R2, R2, RZ, P1 ;  /* 0x000000ff02027208 */ /* 0x000fca0000800000 */
[----:B------:R-:W-:Y:S01]  /*80d0*/  FADD.FTZ R19, R19, R2 ;  /* 0x0000000213137221 */ /* 0x000fe20000010000 */
[----:B------:R-:W-:Y:S06]  /*80e0*/  @!P1 BRA `(.L_x_9568) ;  /* 0x0000000000089947 */ /* 0x000fec0003800000 */
[----:B------:R-:W-:-:S05]  /*80f0*/  HADD2.F32 R107, -RZ, R112.H0_H0 ;  /* 0x20000070ff6b7230 */ /* 0x000fca0000004100 */
[----:B------:R-:W-:-:S07]  /*8100*/  FMUL.FTZ R107, R107, R114 ;  /* 0x000000726b6b7220 */ /* 0x000fce0000410000 */
.L_x_9568:
[----:B------:R-:W-:Y:S05]  /*8110*/  BSYNC.RECONVERGENT B0 ;  /* 0x0000000000007941 */ /* 0x000fea0003800200 */
.L_x_9567:
[----:B------:R-:W-:Y:S05]  /*8120*/  BRA `(.L_x_9561) ;  /* 0x0000000800107947 */ /* 0x000fea0003800000 */
.L_x_9556:
        /* <DEDUP_REMOVED lines=30> */
.L_x_9570:
[----:B------:R-:W-:Y:S05]  /*8310*/  @!P4 BRA `(.L_x_9571) ;  /* 0x000000000028c947 */ /* 0x000fea0003800000 */
[----:B-----5:R-:W-:Y:S01]  /*8320*/  LOP3.LUT P1, RZ, R200, 0xff00, RZ, 0xc0, !PT ;  /* 0x0000ff00c8ff7812 */ /* 0x020fe2000782c0ff */
        /* <DEDUP_REMOVED lines=9> */
.L_x_9571:
[----:B------:R-:W-:Y:S05]  /*83c0*/  @!P4 BRA `(.L_x_9572) ;  /* 0x000000000028c947 */ /* 0x000fea0003800000 */
        /* <DEDUP_REMOVED lines=10> */
.L_x_9572:
        /* <DEDUP_REMOVED lines=12> */
[----:B------:R-:W-:-:S05]  /*8530*/  HADD2.F32 R107, -RZ, R112.H0_H0 ;  /* 0x20000070ff6b7230 */ /* 0x000fca0000004100 */
[----:B------:R-:W-:Y:S01]  /*8540*/  FMUL.FTZ R107, R107, R114 ;  /* 0x000000726b6b7220 */ /* 0x000fe20000410000 */
[----:B------:R-:W-:Y:S06]  /*8550*/  BRA `(.L_x_9573) ;  /* 0x0000000400007947 */ /* 0x000fec0003800000 */
.L_x_9569:
        /* <DEDUP_REMOVED lines=16> */
.L_x_9574:
        /* <DEDUP_REMOVED lines=16> */
.L_x_9575:
        /* <DEDUP_REMOVED lines=16> */
.L_x_9576:
        /* <DEDUP_REMOVED lines=8> */
[----:B-----5:R-:W-:-:S03]  /*88e0*/  ISETP.GE.U32.AND P1, PT, R200, 0x1000000, PT ;  /* 0x01000000c800780c */ /* 0x020fc60003f26070 */
[----:B------:R-:W-:-:S04]  /*88f0*/  FMUL.FTZ R2, R2, UR13 ;  /* 0x0000000d02027c20 */ /* 0x000fc80008410000 */
[----:B------:R-:W-:-:S04]  /*8900*/  FMUL.FTZ R114, R2, UR12 ;  /* 0x0000000c02727c20 */ /* 0x000fc80008410000 */
[----:B------:R-:W-:Y:S02]  /*8910*/  FMUL.FTZ R2, R103, R114 ;  /* 0x0000007267027220 */ /* 0x000fe40000410000 */
[----:B------:R-:W-:-:S03]  /*8920*/  @P1 HADD2.F32 R113, -RZ, R112.H0_H0 ;  /* 0x20000070ff711230 */ /* 0x000fc60000004100 */
[----:B------:R-:W-:Y:S02]  /*8930*/  FSEL R2, R2, RZ, P1 ;  /* 0x000000ff02027208 */ /* 0x000fe40000800000 */
[----:B------:R-:W-:-:S03]  /*8940*/  @P1 FMUL.FTZ R107, R113, R114 ;  /* 0x00000072716b1220 */ /* 0x000fc60000410000 */
[----:B------:R-:W-:-:S07]  /*8950*/  FADD.FTZ R19, R19, R2 ;  /* 0x0000000213137221 */ /* 0x000fce0000010000 */
.L_x_9573:
[----:B------:R-:W-:Y:S05]  /*8960*/  BSYNC.RECONVERGENT B0 ;  /* 0x0000000000007941 */ /* 0x000fea0003800200 */
.L_x_9561:
[----:B------:R-:W0:Y:S01]  /*8970*/  @P0 LDC.64 R112, c[0x0][0x478] ;  /* 0x00011e00ff700b82 */ /* 0x000e220000000a00 */
[----:B------:R-:W-:Y:S02]  /*8980*/  @P0 IADD3 R187, PT, PT, R187, 0x500, RZ ;  /* 0x00000500bbbb0810 */ /* 0x000fe40007ffe0ff */
[----:B------:R-:W-:-:S05]  /*8990*/  PLOP3.LUT P2, PT, P2, PT, PT, 0x8, 0x80 ;  /* 0x000000000080781c */ /* 0x000fca000174e170 */
        /* <DEDUP_REMOVED lines=9> */
.L_x_9442:
[----:B-----5:R-:W1:Y:S01]  /*8a30*/  S2R R81, SR_TID.X ;  /* 0x0000000000517919 */ /* 0x020e620000002100 */
[----:B------:R-:W2:Y:S08]  /*8a40*/  LDC R0, c[0x0][0x388] ;  /* 0x0000e200ff007b82 */ /* 0x000eb00000000800 */
[----:B------:R-:W3:Y:S08]  /*8a50*/  LDC.64 R2, c[0x0][0x440] ;  /* 0x00011000ff027b82 */ /* 0x000ef00000000a00 */
[----:B------:R-:W4:Y:S08]  /*8a60*/  LDC.64 R76, c[0x0][0x448] ;  /* 0x00011200ff4c7b82 */ /* 0x000f300000000a00 */
[----:B------:R-:W0:Y:S01]  /*8a70*/  LDC.64 R78, c[0x0][0x460] ;  /* 0x00011800ff4e7b82 */ /* 0x000e220000000a00 */
[----:B--2---:R-:W-:-:S05]  /*8a80*/  IMAD R0, R0, UR5, RZ ;  /* 0x0000000500007c24 */ /* 0x004fca000f8e02ff */
[----:B-1----:R-:W-:-:S05]  /*8a90*/  LEA.HI R81, R0, R81, RZ, 0x1e ;  /* 0x0000005100517211 */ /* 0x002fca00078ff0ff */
[----:B---3--:R-:W-:-:S04]  /*8aa0*/  IMAD.WIDE.U32 R2, R81, 0x10, R2 ;  /* 0x0000001051027825 */ /* 0x008fc800078e0002 */
[C---:B----4-:R-:W-:Y:S01]  /*8ab0*/  IMAD.WIDE.U32 R76, R81.reuse, 0x10, R76 ;  /* 0x00000010514c7825 */ /* 0x050fe200078e004c */
[----:B0-----:R-:W-:Y:S04]  /*8ac0*/  STG.E.128 desc[UR10][R2.64], R60 ;  /* 0x0000003c02007986 */ /* 0x001fe8000c101d0a */
[----:B------:R-:W-:Y:S01]  /*8ad0*/  STG.E.128 desc[UR10][R76.64], R4 ;  /* 0x000000044c007986 */ /* 0x000fe2000c101d0a */
[----:B------:R-:W-:-:S05]  /*8ae0*/  IMAD.WIDE.U32 R78, R81, 0x10, R78 ;  /* 0x00000010514e7825 */ /* 0x000fca00078e004e */
        /* <DEDUP_REMOVED lines=17> */
.L_x_9578:
        /* <DEDUP_REMOVED lines=16> */
.L_x_10833:


//--------------------- .text._ZN10layer_norm13ln_bwd_kernelINS_13Kernel_traitsIfffffjLj6144ELj1ELj1ELj8ELj16ENS_18Kernel_traits_baseILj6144EfffffjLj256EEEEELb0ELb0ELb0ELb0EEEvNS_9BwdParamsE --------------------------
	.section	.text._ZN10layer_norm13ln_bwd_kernelINS_13Kernel_traitsIfffffjLj6144ELj1ELj1ELj8ELj16ENS_18Kernel_traits_baseILj6144EfffffjLj256EEEEELb0ELb0ELb0ELb0EEEvNS_9BwdParamsE,"ax",@progbits
	.align	128
        .global         _ZN10layer_norm13ln_bwd_kernelINS_13Kernel_traitsIfffffjLj6144ELj1ELj1ELj8ELj16ENS_18Kernel_traits_baseILj6144EfffffjLj256EEEEELb0ELb0ELb0ELb0EEEvNS_9BwdParamsE
        .type           _ZN10layer_norm13ln_bwd_kernelINS_13Kernel_traitsIfffffjLj6144ELj1ELj1ELj8ELj16ENS_18Kernel_traits_baseILj6144EfffffjLj256EEEEELb0ELb0ELb0ELb0EEEvNS_9BwdParamsE,@function
        .size           _ZN10layer_norm13ln_bwd_kernelINS_13Kernel_traitsIfffffjLj6144ELj1ELj1ELj8ELj16ENS_18Kernel_traits_baseILj6144EfffffjLj256EEEEELb0ELb0ELb0ELb0EEEvNS_9BwdParamsE,(.L_x_10834 - _ZN10layer_norm13ln_bwd_kernelINS_13Kernel_traitsIfffffjLj6144ELj1ELj1ELj8ELj16ENS_18Kernel_traits_baseILj6144EfffffjLj256EEEEELb0ELb0ELb0ELb0EEEvNS_9BwdParamsE)
        .other          _ZN10layer_norm13ln_bwd_kernelINS_13Kernel_traitsIfffffjLj6144ELj1ELj1ELj8ELj16ENS_18Kernel_traits_baseILj6144EfffffjLj256EEEEELb0ELb0ELb0ELb0EEEvNS_9BwdParamsE,@"STO_CUDA_ENTRY STV_DEFAULT"
_ZN10layer_norm13ln_bwd_kernelINS_13Kernel_traitsIfffffjLj6144ELj1ELj1ELj8ELj16ENS_18Kernel_traits_baseILj6144EfffffjLj256EEEEELb0ELb0ELb0ELb0EEEvNS_9BwdParamsE:
.text._ZN10layer_norm13ln_bwd_kernelINS_13Kernel_traitsIfffffjLj6144ELj1ELj1ELj8ELj16ENS_18Kernel_traits_baseILj6144EfffffjLj256EEEEELb0ELb0ELb0ELb0EEEvNS_9BwdParamsE:
        /* <DEDUP_REMOVED lines=28> */
[----:B--2---:R2:W5:Y:S04]  /*01c0*/  @P5 LDG.E.128 R40, desc[UR6][R6.64] ;  /* 0x0000000606285981 */ /* 0x004568000c1e1d00 */
[----:B------:R2:W5:Y:S01]  /*01d0*/  @P4 LDG.E.128 R44, desc[UR6][R10.64] ;  /* 0x000000060a2c4981 */ /* 0x000562000c1e1d00 */
[----:B------:R-:W4:Y:S01]  /*01e0*/  @P0 LDC.64 R20, c[0x0][0x3d0] ;  /* 0x0000f400ff140b82 */ /* 0x000f220000000a00 */
[C---:B---3--:R-:W-:Y:S01]  /*01f0*/  @P3 IMAD.WIDE.U32 R12, R3.reuse, 0x10, R12 ;  /* 0x00000010030c3825 */ /* 0x048fe200078e000c */
[----:B------:R-:W-:-:S04]  /*0200*/  @P3 IADD3 R3, PT, PT, R3, 0x100, RZ ;  /* 0x0000010003033810 */ /* 0x000fc80007ffe0ff */
[----:B------:R2:W5:Y:S01]  /*0210*/  @P3 LDG.E.128 R48, desc[UR6][R12.64] ;  /* 0x000000060c303981 */ /* 0x000562000c1e1d00 */
[C---:B0-----:R-:W-:Y:S01]  /*0220*/  @P2 IMAD.WIDE.U32 R14, R3.reuse, 0x10, R14 ;  /* 0x00000010030e2825 */ /* 0x041fe200078e000e */
[----:B------:R-:W-:-:S04]  /*0230*/  @P2 IADD3 R3, PT, PT, R3, 0x100, RZ ;  /* 0x0000010003032810 */ /* 0x000fc80007ffe0ff */
[----:B------:R2:W5:Y:S01]  /*0240*/  @P2 LDG.E.128 R52, desc[UR6][R14.64] ;  /* 0x000000060e342981 */ /* 0x000562000c1e1d00 */
[C---:B-1----:R-:W-:Y:S01]  /*0250*/  @P1 IMAD.WIDE.U32 R18, R3.reuse, 0x10, R18 ;  /* 0x0000001003121825 */ /* 0x042fe200078e0012 */
[----:B------:R-:W-:-:S04]  /*0260*/  @P1 IADD3 R3, PT, PT, R3, 0x100, RZ ;  /* 0x0000010003031810 */ /* 0x000fc80007ffe0ff */
[----:B------:R2:W5:Y:S01]  /*0270*/  @P1 LDG.E.128 R56, desc[UR6][R18.64] ;  /* 0x0000000612381981 */ /* 0x000562000c1e1d00 */
[----:B----4-:R-:W-:-:S05]  /*0280*/  @P0 IMAD.WIDE.U32 R8, R3, 0x10, R20 ;  /* 0x0000001003080825 */ /* 0x010fca00078e0014 */
[----:B------:R2:W5:Y:S01]  /*0290*/  @P0 LDG.E.128 R60, desc[UR6][R8.64] ;  /* 0x00000006083c0981 */ /* 0x000562000c1e1d00 */
        /* <DEDUP_REMOVED lines=55> */
[----:B------:R-:W0:Y:S03]  /*0610*/  LDCU.U8 UR8, c[0x0][0x410] ;  /* 0x00008200ff0877ac */ /* 0x000e260008000000 */
[----:B------:R-:W-:Y:S01]  /*0620*/  P2R R6, PR, RZ, 0x1 ;  /* 0x00000001ff067803 */ /* 0x000fe20000000000 */
[----:B------:R-:W1:Y:S01]  /*0630*/  LDCU UR9, c[0x0][0x400] ;  /* 0x00008000ff0977ac */ /* 0x000e620008000800 */
[----:B------:R-:W2:Y:S01]  /*0640*/  LDCU.64 UR10, c[0x0][0x438] ;  /* 0x00008700ff0a77ac */ /* 0x000ea20008000a00 */
[----:B------:R-:W3:Y:S06]  /*0650*/  LDCU.64 UR12, c[0x0][0x478] ;  /* 0x00008f00ff0c77ac */ /* 0x000eec0008000a00 */
.L_x_9640:
[----:B------:R-:W4:Y:S01]  /*0660*/  LDC.64 R140, c[0x0][0x3c0] ;  /* 0x0000f000ff8c7b82 */ /* 0x000f220000000a00 */
[----:B------:R-:W-:-:S07]  /*0670*/  ISETP.NE.AND P0, PT, R6, RZ, PT ;  /* 0x000000ff0600720c */ /* 0x000fce0003f05270 */
[----:B------:R-:W0:Y:S08]  /*0680*/  LDC.64 R142, c[0x0][0x3c8] ;  /* 0x0000f200ff8e7b82 */ /* 0x000e300000000a00 */
[----:B------:R-:W1:Y:S01]  /*0690*/  @P0 LDC.64 R144, c[0x0][0x3e0] ;  /* 0x0000f800ff900b82 */ /* 0x000e620000000a00 */
[----:B----4-:R-:W-:-:S07]  /*06a0*/  IMAD.WIDE R140, R5, 0x4, R140 ;  /* 0x00000004058c7825 */ /* 0x010fce00078e028c */
[----:B------:R-:W4:Y:S01]  /*06b0*/  LDC R2, c[0x0][0x388] ;  /* 0x0000e200ff027b82 */ /* 0x000f220000000800 */
[----:B------:R2:W3:Y:S01]  /*06c0*/  LDG.E R140, desc[UR6][R140.64] ;  /* 0x000000068c8c7981 */ /* 0x0004e2000c1e1900 */
[----:B-----5:R-:W-:Y:S02]  /*06d0*/  HFMA2 R28, -RZ, RZ, 1.875, 0 ;  /* 0x3f800000ff1c7431 */ /* 0x020fe400000001ff */
[----:B0-----:R-:W-:-:S05]  /*06e0*/  IMAD.WIDE R142, R5, 0x4, R142 ;  /* 0x00000004058e7825 */ /* 0x001fca00078e028e */
[----:B-----5:R0:W5:Y:S01]  /*06f0*/  LDG.E R163, desc[UR6][R142.64] ;  /* 0x000000068ea37981 */ /* 0x020162000c1e1900 */
[C---:B-1----:R-:W-:Y:S01]  /*0700*/  @P0 IMAD.WIDE R144, R5.reuse, 0x4, R144 ;  /* 0x0000000405900825 */ /* 0x042fe200078e0290 */
[----:B------:R-:W1:Y:S04]  /*0710*/  S2R R0, SR_TID.X ;  /* 0x0000000000007919 */ /* 0x000e680000002100 */
[----:B------:R0:W5:Y:S01]  /*0720*/  @P0 LDG.E R28, desc[UR6][R144.64] ;  /* 0x00000006901c0981 */ /* 0x000162000c1e1900 */
[----:B------:R-:W-:Y:S01]  /*0730*/  ISETP.GE.U32.AND P0, PT, R4, 0x100, PT ;  /* 0x000001000400780c */ /* 0x000fe20003f06070 */
[----:B----4-:R-:W-:-:S05]  /*0740*/  IMAD R17, R5, R2, RZ ;  /* 0x0000000205117224 */ /* 0x010fca00078e02ff */
[----:B------:R-:W-:-:S04]  /*0750*/  SHF.R.S32.HI R34, RZ, 0x1f, R17 ;  /* 0x0000001fff227819 */ /* 0x000fc80000011411 */
[----:B--2---:R-:W-:Y:S01]  /*0760*/  LEA.HI R141, R34, R17, RZ, 0x2 ;  /* 0x00000011228d7211 */ /* 0x004fe200078f10ff */
[----:B------:R-:W-:Y:S01]  /*0770*/  BSSY.RECONVERGENT B0, `(.L_x_9580) ;  /* 0x0000034000007945 */ /* 0x000fe20003800200 */
[----:B------:R-:W-:Y:S01]  /*0780*/  ISETP.NE.AND P6, PT, RZ, UR8, PT ;  /* 0x00000008ff007c0c */ /* 0x000fe2000bfc5270 */
[----:B------:R-:W-:Y:S01]  /*0790*/  HFMA2 R168, -RZ, RZ, 0, 0 ;  /* 0x00000000ffa87431 */ /* 0x000fe200000001ff */
[C---:B------:R-:W-:Y:S02]  /*07a0*/  ISETP.GE.U32.AND P4, PT, R4.reuse, 0x200, PT ;  /* 0x000002000400780c */ /* 0x040fe40003f86070 */
[C---:B------:R-:W-:Y:S02]  /*07b0*/  ISETP.GE.U32.AND P3, PT, R4.reuse, 0x300, PT ;  /* 0x000003000400780c */ /* 0x040fe40003f66070 */
[----:B------:R-:W-:Y:S02]  /*07c0*/  ISETP.GE.U32.AND P2, PT, R4, 0x400, PT ;  /* 0x000004000400780c */ /* 0x000fe40003f46070 */
[----:B------:R-:W-:-:S02]  /*07d0*/  P2R R17, PR, RZ, 0x1 ;  /* 0x00000001ff117803 */ /* 0x000fc40000000000 */
[----:B-1----:R-:W-:Y:S02]  /*07e0*/  LEA.HI.SX32 R34, R141, R0, 0x1e ;  /* 0x000000008d227211 */ /* 0x002fe400078ff2ff */
[----:B------:R-:W-:Y:S02]  /*07f0*/  MOV R167, RZ ;  /* 0x000000ff00a77202 */ /* 0x000fe40000000f00 */
[----:B------:R-:W-:Y:S02]  /*0800*/  MOV R169, R34 ;  /* 0x0000002200a97202 */ /* 0x000fe40000000f00 */
[----:B---3--:R-:W-:Y:S01]  /*0810*/  FSEL R165, R140, RZ, !P6 ;  /* 0x000000ff8ca57208 */ /* 0x008fe20007000000 */
[----:B0-----:R-:W-:Y:S06]  /*0820*/  @!P0 BRA `(.L_x_9581) ;  /* 0x0000000000a08947 */ /* 0x001fec0003800000 */
        /* <DEDUP_REMOVED lines=11> */
[----:B------:R-:W-:Y:S01]  /*08e0*/  IADD3 R169, PT, PT, R34, 0x100, RZ ;  /* 0x0000010022a97810 */ /* 0x000fe20007ffe0ff */
[C---:B---3--:R-:W-:Y:S01]  /*08f0*/  FADD.FTZ R148, -R165.reuse, R140 ;  /* 0x0000008ca5947221 */ /* 0x048fe20000010100 */
[----:B------:R-:W-:-:S03]  /*0900*/  FADD.FTZ R150, -R165, R141 ;  /* 0x0000008da5967221 */ /* 0x000fc60000010100 */
[C---:B-----5:R-:W-:Y:S01]  /*0910*/  FMUL.FTZ R3, R163.reuse, R148 ;  /* 0x00000094a3037220 */ /* 0x060fe20000410000 */
[----:B------:R-:W-:Y:S01]  /*0920*/  FMUL.FTZ R148, R163, R150 ;  /* 0x00000096a3947220 */ /* 0x000fe20000410000 */
[----:B----4-:R-:W-:Y:S01]  /*0930*/  FMUL.FTZ R150, R40, R144 ;  /* 0x0000009028967220 */ /* 0x010fe20000410000 */
[----:B------:R-:W-:Y:S01]  /*0940*/  FMUL.FTZ R151, R41, R145 ;  /* 0x0000009129977220 */ /* 0x000fe20000410000 */
[----:B------:R-:W-:Y:S02]  /*0950*/  FADD.FTZ R142, -R165, R142 ;  /* 0x0000008ea58e7221 */ /* 0x000fe40000010100 */
[----:B------:R-:W-:Y:S01]  /*0960*/  FADD.FTZ R140, RZ, R150 ;  /* 0x00000096ff8c7221 */ /* 0x000fe20000010000 */
[----:B------:R-:W-:Y:S01]  /*0970*/  FFMA.FTZ R141, R3, R150, RZ ;  /* 0x00000096038d7223 */ /* 0x000fe200000100ff */
[----:B------:R-:W-:Y:S01]  /*0980*/  FADD.FTZ R164, -R165, R143 ;  /* 0x0000008fa5a47221 */ /* 0x000fe20000010100 */
[C---:B------:R-:W-:Y:S01]  /*0990*/  FMUL.FTZ R149, R163.reuse, R142 ;  /* 0x0000008ea3957220 */ /* 0x040fe20000410000 */
[----:B------:R-:W-:Y:S01]  /*09a0*/  FADD.FTZ R143, R140, R151 ;  /* 0x000000978c8f7221 */ /* 0x000fe20000010000 */
[----:B0-----:R-:W-:Y:S01]  /*09b0*/  FMUL.FTZ R166, R42, R146 ;  /* 0x000000922aa67220 */ /* 0x001fe20000410000 */
        /* <DEDUP_REMOVED lines=15> */
.L_x_9581:
[----:B------:R-:W-:Y:S05]  /*0ab0*/  BSYNC.RECONVERGENT B0 ;  /* 0x0000000000007941 */ /* 0x000fea0003800200 */
.L_x_9580:
        /* <DEDUP_REMOVED lines=19> */
[----:B------:R-:W-:Y:S01]  /*0bf0*/  FADD.FTZ R92, R92, R140 ;  /* 0x0000008c5c5c7221 */ /* 0x000fe20000010000 */
[----:B------:R-:W-:Y:S01]  /*0c00*/  FFMA.FTZ R68, R140, R7, R68 ;  /* 0x000000078c447223 */ /* 0x000fe20000010044 */
[----:B------:R-:W-:Y:S01]  /*0c10*/  FADD.FTZ R146, -R165, R146 ;  /* 0x00000092a5927221 */ /* 0x000fe20000010100 */
        /* <DEDUP_REMOVED lines=20> */
.L_x_9583:
[----:B------:R-:W-:Y:S05]  /*0d60*/  BSYNC.RECONVERGENT B0 ;  /* 0x0000000000007941 */ /* 0x000fea0003800200 */
.L_x_9582:
[----:B------:R-:W-:Y:S04]  /*0d70*/  BSSY.RECONVERGENT B0, `(.L_x_9584) ;  /* 0x000002a000007945 */ /* 0x000fe80003800200 */
[----:B------:R-:W-:Y:S05]  /*0d80*/  @!P3 BRA `(.L_x_9585) ;  /* 0x0000000000a0b947 */ /* 0x000fea0003800000 */
[----:B------:R-:W-:Y:S01]  /*0d90*/  ISETP.NE.U32.AND P0, PT, RZ, UR10, PT ;  /* 0x0000000aff007c0c */ /* 0x000fe2000bf05070 */
[----:B------:R-:W0:Y:S03]  /*0da0*/  LDC.64 R142, c[0x0][0x3a8] ;  /* 0x0000ea00ff8e7b82 */ /* 0x000e260000000a00 */
[----:B------:R-:W-:-:S05]  /*0db0*/  ISETP.NE.AND.EX P0, PT, RZ, UR11, PT, P0 ;  /* 0x0000000bff007c0c */ /* 0x000fca000bf05300 */
[----:B------:R-:W1:Y:S08]  /*0dc0*/  LDC.64 R20, c[0x0][0x428] ;  /* 0x00010a00ff147b82 */ /* 0x000e700000000a00 */
[----:B------:R-:W2:Y:S01]  /*0dd0*/  @P0 LDC.64 R140, c[0x0][0x438] ;  /* 0x00010e00ff8c0b82 */ /* 0x000ea20000000a00 */
[----:B0-----:R-:W-:-:S06]  /*0de0*/  IMAD.WIDE.U32 R144, R169, 0x10, R142 ;  /* 0x00000010a9907825 */ /* 0x001fcc00078e008e */
[----:B------:R-:W3:Y:S01]  /*0df0*/  LDG.E.128 R144, desc[UR6][R144.64] ;  /* 0x0000000690907981 */ /* 0x000ee2000c1e1d00 */
[----:B--2---:R-:W-:-:S04]  /*0e00*/  @P0 IMAD.WIDE.U32 R170, R169, 0x10, R140 ;  /* 0x00000010a9aa0825 */ /* 0x004fc800078e008c */
[C---:B-1----:R-:W-:Y:S01]  /*0e10*/  IMAD.WIDE.U32 R140, R169.reuse, 0x10, R20 ;  /* 0x00000010a98c7825 */ /* 0x042fe200078e0014 */
[----:B------:R0:W5:Y:S05]  /*0e20*/  @P0 LDG.E.128 R120, desc[UR6][R170.64] ;  /* 0x00000006aa780981 */ /* 0x00016a000c1e1d00 */
[----:B------:R-:W2:Y:S01]  /*0e30*/  LDG.E.128 R140, desc[UR6][R140.64] ;  /* 0x000000068c8c7981 */ /* 0x000ea2000c1e1d00 */
[----:B------:R-:W-:Y:S01]  /*0e40*/  IADD3 R169, PT, PT, R169, 0x100, RZ ;  /* 0x00000100a9a97810 */ /* 0x000fe20007ffe0ff */
[C---:B---3--:R-:W-:Y:S01]  /*0e50*/  FADD.FTZ R10, -R165.reuse, R144 ;  /* 0x00000090a50a7221 */ /* 0x048fe20000010100 */
[----:B------:R-:W-:-:S03]  /*0e60*/  FADD.FTZ R20, -R165, R145 ;  /* 0x00000091a5147221 */ /* 0x000fc60000010100 */
[C---:B-----5:R-:W-:Y:S01]  /*0e70*/  FMUL.FTZ R9, R163.reuse, R10 ;  /* 0x0000000aa3097220 */ /* 0x060fe20000410000 */
[----:B------:R-:W-:Y:S01]  /*0e80*/  FMUL.FTZ R10, R163, R20 ;  /* 0x00000014a30a7220 */ /* 0x000fe20000410000 */
[C---:B------:R-:W-:Y:S01]  /*0e90*/  FADD.FTZ R146, -R165.reuse, R146 ;  /* 0x00000092a5927221 */ /* 0x040fe20000010100 */
[----:B------:R-:W-:-:S03]  /*0ea0*/  FADD.FTZ R152, -R165, R147 ;  /* 0x00000093a5987221 */ /* 0x000fc60000010100 */
[----:B------:R-:W-:Y:S01]  /*0eb0*/  FMUL.FTZ R21, R163, R146 ;  /* 0x00000092a3157220 */ /* 0x000fe20000410000 */
[----:B--2---:R-:W-:Y:S01]  /*0ec0*/  FMUL.FTZ R20, R48, R140 ;  /* 0x0000008c30147220 */ /* 0x004fe20000410000 */
[----:B------:R-:W-:Y:S01]  /*0ed0*/  FADD.FTZ R96, R96, R140 ;  /* 0x0000008c60607221 */ /* 0x000fe20000010000 */
[----:B------:R-:W-:Y:S01]  /*0ee0*/  FFMA.FTZ R72, R140, R9, R72 ;  /* 0x000000098c487223 */ /* 0x000fe20000010048 */
[----:B------:R-:W-:Y:S01]  /*0ef0*/  FADD.FTZ R97, R97, R141 ;  /* 0x0000008d61617221 */ /* 0x000fe20000010000 */
[----:B------:R-:W-:Y:S01]  /*0f00*/  FFMA.FTZ R73, R141, R10, R73 ;  /* 0x0000000a8d497223 */ /* 0x000fe20000010049 */
[----:B------:R-:W-:Y:S01]  /*0f10*/  FMUL.FTZ R31, R49, R141 ;  /* 0x0000008d311f7220 */ /* 0x000fe20000410000 */
        /* <DEDUP_REMOVED lines=15> */
.L_x_9585:
[----:B------:R-:W-:Y:S05]  /*1010*/  BSYNC.RECONVERGENT B0 ;  /* 0x0000000000007941 */ /* 0x000fea0003800200 */
.L_x_9584:
        /* <DEDUP_REMOVED lines=42> */
.L_x_9587:
[----:B------:R-:W-:Y:S05]  /*12c0*/  BSYNC.RECONVERGENT B0 ;  /* 0x0000000000007941 */ /* 0x000fea0003800200 */
.L_x_9586:
        /* <DEDUP_REMOVED lines=14> */
[----:B------:R-:W-:Y:S01]  /*13b0*/  IADD3 R169, PT, PT, R169, 0x100, RZ ;  /* 0x00000100a9a97810 */ /* 0x000fe20007ffe0ff */
[C---:B--2---:R-:W-:Y:S01]  /*13c0*/  FADD.FTZ R14, -R165.reuse, R144 ;  /* 0x00000090a50e7221 */ /* 0x044fe20000010100 */
[----:B------:R-:W-:-:S03]  /*13d0*/  FADD.FTZ R24, -R165, R145 ;  /* 0x00000091a5187221 */ /* 0x000fc60000010100 */
[C---:B-----5:R-:W-:Y:S01]  /*13e0*/  FMUL.FTZ R13, R163.reuse, R14 ;  /* 0x0000000ea30d7220 */ /* 0x060fe20000410000 */
[----:B------:R-:W-:Y:S01]  /*13f0*/  FMUL.FTZ R14, R163, R24 ;  /* 0x00000018a30e7220 */ /* 0x000fe20000410000 */
[C---:B------:R-:W-:Y:S01]  /*1400*/  FADD.FTZ R146, -R165.reuse, R146 ;  /* 0x00000092a5927221 */ /* 0x040fe20000010100 */
[----:B------:R-:W-:-:S03]  /*1410*/  FADD.FTZ R32, -R165, R147 ;  /* 0x00000093a5207221 */ /* 0x000fc60000010100 */
[----:B------:R-:W-:Y:S01]  /*1420*/  FMUL.FTZ R25, R163, R146 ;  /* 0x00000092a3197220 */ /* 0x000fe20000410000 */
[----:B---3--:R-:W-:Y:S01]  /*1430*/  FMUL.FTZ R24, R56, R140 ;  /* 0x0000008c38187220 */ /* 0x008fe20000410000 */
        /* <DEDUP_REMOVED lines=20> */
.L_x_9589:
[----:B------:R-:W-:Y:S05]  /*1580*/  BSYNC.RECONVERGENT B0 ;  /* 0x0000000000007941 */ /* 0x000fea0003800200 */
.L_x_9588:
        /* <DEDUP_REMOVED lines=14> */
[C---:B---3--:R-:W-:Y:S01]  /*1670*/  FADD.FTZ R16, -R165.reuse, R140 ;  /* 0x0000008ca5107221 */ /* 0x048fe20000010100 */
[C---:B------:R-:W-:Y:S01]  /*1680*/  FADD.FTZ R144, -R165.reuse, R141 ;  /* 0x0000008da5907221 */ /* 0x040fe20000010100 */
[----:B------:R-:W-:Y:S02]  /*1690*/  FADD.FTZ R142, -R165, R142 ;  /* 0x0000008ea58e7221 */ /* 0x000fe40000010100 */
[C---:B-----5:R-:W-:Y:S01]  /*16a0*/  FMUL.FTZ R15, R163.reuse, R16 ;  /* 0x00000010a30f7220 */ /* 0x060fe20000410000 */
[----:B------:R-:W-:Y:S01]  /*16b0*/  FMUL.FTZ R16, R163, R144 ;  /* 0x00000090a3107220 */ /* 0x000fe20000410000 */
[----:B----4-:R-:W-:Y:S01]  /*16c0*/  FMUL.FTZ R26, R60, R36 ;  /* 0x000000243c1a7220 */ /* 0x010fe20000410000 */
[----:B------:R-:W-:Y:S02]  /*16d0*/  FADD.FTZ R109, R109, R37 ;  /* 0x000000256d6d7221 */ /* 0x000fe40000010000 */
[----:B------:R-:W-:Y:S01]  /*16e0*/  FFMA.FTZ R85, R37, R16, R85 ;  /* 0x0000001025557223 */ /* 0x000fe20000010055 */
[----:B------:R-:W-:Y:S01]  /*16f0*/  FADD.FTZ R146, -R165, R143 ;  /* 0x0000008fa5927221 */ /* 0x000fe20000010100 */
        /* <DEDUP_REMOVED lines=16> */
[----:B------:R-:W-:-:S03]  /*1800*/  FFMA.FTZ R141, R27, R38, R140 ;  /* 0x000000261b8d7223 */ /* 0x000fc6000001008c */
[----:B------:R-:W-:Y:S01]  /*1810*/  FADD.FTZ R167, R142, R39 ;  /* 0x000000278ea77221 */ /* 0x000fe20000010000 */
[----:B------:R-:W-:-:S07]  /*1820*/  FFMA.FTZ R168, R36, R39, R141 ;  /* 0x0000002724a87223 */ /* 0x000fce000001008d */
.L_x_9591:
[----:B------:R-:W-:Y:S05]  /*1830*/  BSYNC.RECONVERGENT B0 ;  /* 0x0000000000007941 */ /* 0x000fea0003800200 */
.L_x_9590:
        /* <DEDUP_REMOVED lines=31> */
.L_x_9593:
[----:B------:R-:W-:Y:S05]  /*1a30*/  BSYNC.RECONVERGENT B0 ;  /* 0x0000000000007941 */ /* 0x000fea0003800200 */
.L_x_9592:
        /* <DEDUP_REMOVED lines=47> */
[-CC-:B------:R-:W-:Y:S02]  /*1d30*/  FFMA.FTZ R168, R164, R145.reuse, R144.reuse ;  /* 0x00000091a4a87223 */ /* 0x180fe40000010090 */
[----:B------:R-:W-:Y:S01]  /*1d40*/  FADD.FTZ R140, R150, -R141 ;  /* 0x8000008d968c7221 */ /* 0x000fe20000010000 */
[----:B------:R-:W-:Y:S01]  /*1d50*/  FFMA.FTZ R141, R149, R145, R144 ;  /* 0x00000091958d7223 */ /* 0x000fe20000010090 */
[----:B------:R-:W-:Y:S01]  /*1d60*/  FADD.FTZ R142, R151, -R142 ;  /* 0x8000008e978e7221 */ /* 0x000fe20000010000 */
[----:B------:R-:W-:Y:S02]  /*1d70*/  FADD.FTZ R168, R161, -R168 ;  /* 0x800000a8a1a87221 */ /* 0x000fe40000010000 */
[----:B------:R-:W-:Y:S01]  /*1d80*/  FADD.FTZ R146, R166, -R141 ;  /* 0x8000008da6927221 */ /* 0x000fe20000010000 */
[C---:B-----5:R-:W-:Y:S01]  /*1d90*/  FMUL.FTZ R141, R163.reuse, R140 ;  /* 0x0000008ca38d7220 */ /* 0x060fe20000410000 */
[C---:B------:R-:W-:Y:S01]  /*1da0*/  FMUL.FTZ R143, R163.reuse, R142 ;  /* 0x0000008ea38f7220 */ /* 0x040fe20000410000 */
[C---:B------:R-:W-:Y:S01]  /*1db0*/  FMUL.FTZ R167, R163.reuse, R168 ;  /* 0x000000a8a3a77220 */ /* 0x040fe20000410000 */
[----:B------:R-:W-:Y:S01]  /*1dc0*/  FMUL.FTZ R165, R163, R146 ;  /* 0x00000092a3a57220 */ /* 0x000fe20000410000 */
[----:B------:R-:W-:Y:S06]  /*1dd0*/  BRA `(.L_x_9599) ;  /* 0x0000000000407947 */ /* 0x000fec0003800000 */
.L_x_9598:
[-CC-:B------:R-:W-:Y:S01]  /*1de0*/  FFMA.FTZ R137, R3, R145.reuse, R144.reuse ;  /* 0x0000009103897223 */ /* 0x180fe20000010090 */
[-CC-:B------:R-:W-:Y:S01]  /*1df0*/  FFMA.FTZ R138, R148, R145.reuse, R144.reuse ;  /* 0x00000091948a7223 */ /* 0x180fe20000010090 */
[-CC-:B------:R-:W-:Y:S02]  /*1e00*/  FFMA.FTZ R142, R164, R145.reuse, R144.reuse ;  /* 0x00000091a48e7223 */ /* 0x180fe40000010090 */
[----:B------:R-:W-:Y:S01]  /*1e10*/  FADD.FTZ R136, R150, -R137 ;  /* 0x8000008996887221 */ /* 0x000fe20000010000 */
[----:B------:R-:W-:Y:S01]  /*1e20*/  FFMA.FTZ R137, R149, R145, R144 ;  /* 0x0000009195897223 */ /* 0x000fe20000010090 */
[----:B------:R-:W-:Y:S01]  /*1e30*/  FADD.FTZ R138, R151, -R138 ;  /* 0x8000008a978a7221 */ /* 0x000fe20000010000 */
[----:B------:R-:W-:Y:S01]  /*1e40*/  FADD.FTZ R142, R161, -R142 ;  /* 0x8000008ea18e7221 */ /* 0x000fe20000010000 */
[C---:B-----5:R-:W-:Y:S01]  /*1e50*/  FMUL.FTZ R141, R163.reuse, R136 ;  /* 0x00000088a38d7220 */ /* 0x060fe20000410000 */
[----:B------:R-:W-:Y:S01]  /*1e60*/  FADD.FTZ R140, R166, -R137 ;  /* 0x80000089a68c7221 */ /* 0x000fe20000010000 */
[C---:B------:R-:W-:Y:S01]  /*1e70*/  FMUL.FTZ R143, R163.reuse, R138 ;  /* 0x0000008aa38f7220 */ /* 0x040fe20000410000 */
[----:B------:R-:W-:-:S02]  /*1e80*/  FMUL.FTZ R167, R163, R142 ;  /* 0x0000008ea3a77220 */ /* 0x000fc40000410000 */
[----:B------:R-:W-:Y:S01]  /*1e90*/  FMUL.FTZ R165, R163, R140 ;  /* 0x0000008ca3a57220 */ /* 0x000fe20000410000 */
[----:B------:R-:W-:Y:S02]  /*1ea0*/  MOV R136, R141 ;  /* 0x0000008d00887202 */ /* 0x000fe40000000f00 */
[----:B------:R-:W-:Y:S02]  /*1eb0*/  MOV R137, R143 ;  /* 0x0000008f00897202 */ /* 0x000fe40000000f00 */
[----:B------:R-:W-:Y:S02]  /*1ec0*/  MOV R138, R165 ;  /* 0x000000a5008a7202 */ /* 0x000fe40000000f00 */
[----:B------:R-:W-:-:S07]  /*1ed0*/  MOV R139, R167 ;  /* 0x000000a7008b7202 */ /* 0x000fce0000000f00 */
.L_x_9599:
        /* <DEDUP_REMOVED lines=8> */
[C---:B-1----:R-:W-:Y:S01]  /*1f60*/  IMAD.WIDE.U32 R168, R34.reuse, 0x10, R168 ;  /* 0x0000001022a87825 */ /* 0x042fe200078e00a8 */
[----:B------:R-:W-:-:S04]  /*1f70*/  IADD3 R34, PT, PT, R34, 0x100, RZ ;  /* 0x0000010022227810 */ /* 0x000fc80007ffe0ff */
[----:B------:R0:W-:Y:S03]  /*1f80*/  STG.E.128 desc[UR6][R168.64], R140 ;  /* 0x0000008ca8007986 */ /* 0x0001e6000c101d06 */
.L_x_9597:
[----:B------:R-:W-:Y:S05]  /*1f90*/  BSYNC.RECONVERGENT B1 ;  /* 0x0000000000017941 */ /* 0x000fea0003800200 */
.L_x_9596:
[----:B------:R-:W-:Y:S04]  /*1fa0*/  BSSY.RECONVERGENT B1, `(.L_x_9600) ;  /* 0x000002d000017945 */ /* 0x000fe80003800200 */
[----:B------:R-:W-:Y:S05]  /*1fb0*/  @!P4 BRA `(.L_x_9601) ;  /* 0x0000000000acc947 */ /* 0x000fea0003800000 */
[----:B------:R-:W-:-:S04]  /*1fc0*/  ISETP.NE.U32.AND P5, PT, RZ, UR12, PT ;  /* 0x0000000cff007c0c */ /* 0x000fc8000bfa5070 */
[----:B------:R-:W-:-:S13]  /*1fd0*/  ISETP.NE.AND.EX P5, PT, RZ, UR13, PT, P5 ;  /* 0x0000000dff007c0c */ /* 0x000fda000bfa5350 */
[----:B------:R-:W-:Y:S05]  /*1fe0*/  @!P5 BRA `(.L_x_9602) ;  /* 0x000000000044d947 */ /* 0x000fea0003800000 */
[-CC-:B0-----:R-:W-:Y:S01]  /*1ff0*/  FFMA.FTZ R137, R7, R145.reuse, R144.reuse ;  /* 0x0000009107897223 */ /* 0x181fe20000010090 */
        /* <DEDUP_REMOVED lines=14> */
[----:B------:R-:W-:Y:S01]  /*20e0*/  MOV R139, R171 ;  /* 0x000000ab008b7202 */ /* 0x000fe20000000f00 */
[----:B------:R-:W-:Y:S06]  /*20f0*/  BRA `(.L_x_9603) ;  /* 0x0000000000307947 */ /* 0x000fec0003800000 */
.L_x_9602:
        /* <DEDUP_REMOVED lines=11> */
[----:B------:R-:W-:-:S07]  /*21b0*/  FMUL.FTZ R167, R163, R146 ;  /* 0x00000092a3a77220 */ /* 0x000fce0000410000 */
.L_x_9603:
        /* <DEDUP_REMOVED lines=11> */
.L_x_9601:
[----:B------:R-:W-:Y:S05]  /*2270*/  BSYNC.RECONVERGENT B1 ;  /* 0x0000000000017941 */ /* 0x000fea0003800200 */
.L_x_9600:
[----:B------:R-:W-:Y:S04]  /*2280*/  BSSY.RECONVERGENT B1, `(.L_x_9604) ;  /* 0x000002d000017945 */ /* 0x000fe80003800200 */
[----:B------:R-:W-:Y:S05]  /*2290*/  @!P3 BRA `(.L_x_9605) ;  /* 0x0000000000acb947 */ /* 0x000fea0003800000 */
[----:B------:R-:W-:-:S04]  /*22a0*/  ISETP.NE.U32.AND P5, PT, RZ, UR12, PT ;  /* 0x0000000cff007c0c */ /* 0x000fc8000bfa5070 */
[----:B------:R-:W-:-:S13]  /*22b0*/  ISETP.NE.AND.EX P5, PT, RZ, UR13, PT, P5 ;  /* 0x0000000dff007c0c */ /* 0x000fda000bfa5350 */
[----:B------:R-:W-:Y:S05]  /*22c0*/  @!P5 BRA `(.L_x_9606) ;  /* 0x000000000044d947 */ /* 0x000fea0003800000 */
[-CC-:B0-2---:R-:W-:Y:S01]  /*22d0*/  FFMA.FTZ R137, R9, R145.reuse, R144.reuse ;  /* 0x0000009109897223 */ /* 0x185fe20000010090 */
        /* <DEDUP_REMOVED lines=16> */
.L_x_9606:
        /* <DEDUP_REMOVED lines=12> */
.L_x_9607:
        /* <DEDUP_REMOVED lines=11> */
.L_x_9605:
[----:B------:R-:W-:Y:S05]  /*2550*/  BSYNC.RECONVERGENT B1 ;  /* 0x0000000000017941 */ /* 0x000fea0003800200 */
.L_x_9604:
[----:B------:R-:W-:Y:S04]  /*2560*/  BSSY.RECONVERGENT B1, `(.L_x_9608) ;  /* 0x000002d000017945 */ /* 0x000fe80003800200 */
[----:B------:R-:W-:Y:S05]  /*2570*/  @!P2 BRA `(.L_x_9609) ;  /* 0x0000000000aca947 */ /* 0x000fea0003800000 */
[----:B------:R-:W-:-:S04]  /*2580*/  ISETP.NE.U32.AND P5, PT, RZ, UR12, PT ;  /* 0x0000000cff007c0c */ /* 0x000fc8000bfa5070 */
[----:B------:R-:W-:-:S13]  /*2590*/  ISETP.NE.AND.EX P5, PT, RZ, UR13, PT, P5 ;  /* 0x0000000dff007c0c */ /* 0x000fda000bfa5350 */
[----:B------:R-:W-:Y:S05]  /*25a0*/  @!P5 BRA `(.L_x_9610) ;  /* 0x000000000044d947 */ /* 0x000fea0003800000 */
[-CC-:B0-23--:R-:W-:Y:S01]  /*25b0*/  FFMA.FTZ R137, R11, R145.reuse, R144.reuse ;  /* 0x000000910b897223 */ /* 0x18dfe20000010090 */
        /* <DEDUP_REMOVED lines=16> */
.L_x_9610:
        /* <DEDUP_REMOVED lines=12> */
.L_x_9611:
        /* <DEDUP_REMOVED lines=11> */
.L_x_9609:
[----:B------:R-:W-:Y:S05]  /*2830*/  BSYNC.RECONVERGENT B1 ;  /* 0x0000000000017941 */ /* 0x000fea0003800200 */
.L_x_9608:
[----:B------:R-:W-:Y:S04]  /*2840*/  BSSY.RECONVERGENT B1, `(.L_x_9612) ;  /* 0x000002d000017945 */ /* 0x000fe80003800200 */
[----:B------:R-:W-:Y:S05]  /*2850*/  @!P1 BRA `(.L_x_9613) ;  /* 0x0000000000ac9947 */ /* 0x000fea0003800000 */
[----:B------:R-:W-:-:S04]  /*2860*/  ISETP.NE.U32.AND P5, PT, RZ, UR12, PT ;  /* 0x0000000cff007c0c */ /* 0x000fc8000bfa5070 */
[----:B------:R-:W-:-:S13]  /*2870*/  ISETP.NE.AND.EX P5, PT, RZ, UR13, PT, P5 ;  /* 0x0000000dff007c0c */ /* 0x000fda000bfa5350 */
[----:B------:R-:W-:Y:S05]  /*2880*/  @!P5 BRA `(.L_x_9614) ;  /* 0x000000000044d947 */ /* 0x000fea0003800000 */
[-CC-:B0-234-:R-:W-:Y:S01]  /*2890*/  FFMA.FTZ R137, R13, R145.reuse, R144.reuse ;  /* 0x000000910d897223 */ /* 0x19dfe20000010090 */
        /* <DEDUP_REMOVED lines=16> */
.L_x_9614:
        /* <DEDUP_REMOVED lines=12> */
.L_x_9615:
        /* <DEDUP_REMOVED lines=11> */
.L_x_9613:
[----:B------:R-:W-:Y:S05]  /*2b10*/  BSYNC.RECONVERGENT B1 ;  /* 0x0000000000017941 */ /* 0x000fea0003800200 */
.L_x_9612:
        /* <DEDUP_REMOVED lines=21> */
.L_x_9617:
        /* <DEDUP_REMOVED lines=12> */
.L_x_9618:
        /* <DEDUP_REMOVED lines=11> */
.L_x_9595:
        /* <DEDUP_REMOVED lines=14> */
[----:B------:R-:W-:-:S03]  /*2ec0*/  FADD.FTZ R168, R161, -R146 ;  /* 0x80000092a1a87221 */ /* 0x000fc60000010000 */
[C---:B-----5:R-:W-:Y:S01]  /*2ed0*/  FFMA.FTZ R165, R163.reuse, R165, R114 ;  /* 0x000000a5a3a57223 */ /* 0x060fe20000010072 */
[----:B------:R-:W-:Y:S01]  /*2ee0*/  FFMA.FTZ R167, R163, R168, R115 ;  /* 0x000000a8a3a77223 */ /* 0x000fe20000010073 */
[----:B0-----:R-:W-:-:S04]  /*2ef0*/  IMAD.WIDE.U32 R146, R34, 0x10, R140 ;  /* 0x0000001022927825 */ /* 0x001fc800078e008c */
[C---:B------:R-:W-:Y:S01]  /*2f00*/  FFMA.FTZ R141, R163.reuse, R143, R112 ;  /* 0x0000008fa38d7223 */ /* 0x040fe20000010070 */
[----:B------:R-:W-:Y:S01]  /*2f10*/  FFMA.FTZ R143, R163, R142, R113 ;  /* 0x0000008ea38f7223 */ /* 0x000fe20000010071 */
[-C--:B------:R-:W-:Y:S01]  /*2f20*/  FMUL.FTZ R142, R165, R28.reuse ;  /* 0x0000001ca58e7220 */ /* 0x080fe20000410000 */
[----:B------:R-:W-:Y:S01]  /*2f30*/  IADD3 R34, PT, PT, R34, 0x100, RZ ;  /* 0x0000010022227810 */ /* 0x000fe20007ffe0ff */
[-C--:B------:R-:W-:Y:S01]  /*2f40*/  FMUL.FTZ R140, R141, R28.reuse ;  /* 0x0000001c8d8c7220 */ /* 0x080fe20000410000 */
[-C--:B------:R-:W-:Y:S01]  /*2f50*/  FMUL.FTZ R141, R143, R28.reuse ;  /* 0x0000001c8f8d7220 */ /* 0x080fe20000410000 */
[----:B------:R-:W-:-:S05]  /*2f60*/  FMUL.FTZ R143, R167, R28 ;  /* 0x0000001ca78f7220 */ /* 0x000fca0000410000 */
[----:B------:R0:W-:Y:S02]  /*2f70*/  STG.E.128 desc[UR6][R146.64], R140 ;  /* 0x0000008c92007986 */ /* 0x0001e4000c101d06 */
.L_x_9621:
[----:B------:R-:W-:Y:S05]  /*2f80*/  BSYNC.RECONVERGENT B1 ;  /* 0x0000000000017941 */ /* 0x000fea0003800200 */
.L_x_9620:
        /* <DEDUP_REMOVED lines=22> */
.L_x_9623:
[----:B------:R-:W-:Y:S05]  /*30f0*/  BSYNC.RECONVERGENT B1 ;  /* 0x0000000000017941 */ /* 0x000fea0003800200 */
.L_x_9622:
        /* <DEDUP_REMOVED lines=22> */
.L_x_9625:
[----:B------:R-:W-:Y:S05]  /*3260*/  BSYNC.RECONVERGENT B1 ;  /* 0x0000000000017941 */ /* 0x000fea0003800200 */
.L_x_9624:
        /* <DEDUP_REMOVED lines=22> */
.L_x_9627:
[----:B------:R-:W-:Y:S05]  /*33d0*/  BSYNC.RECONVERGENT B1 ;  /* 0x0000000000017941 */ /* 0x000fea0003800200 */
.L_x_9626:
        /* <DEDUP_REMOVED lines=22> */
.L_x_9629:
[----:B------:R-:W-:Y:S05]  /*3540*/  BSYNC.RECONVERGENT B1 ;  /* 0x0000000000017941 */ /* 0x000fea0003800200 */
.L_x_9628:
[----:B------:R-:W-:Y:S05]  /*3550*/  @!P0 BRA `(.L_x_9616) ;  /* 0x0000000800b88947 */ /* 0x000fea0003800000 */
[-CC-:B01234-:R-:W-:Y:S01]  /*3560*/  FFMA.FTZ R142, R36, R145.reuse, R144.reuse ;  /* 0x00000091248e7223 */ /* 0x19ffe20000010090 */
        /* <DEDUP_REMOVED lines=12> */
[----:B------:R-:W0:Y:S01]  /*3630*/  LDC.64 R144, c[0x0][0x468] ;  /* 0x00011a00ff907b82 */ /* 0x000e220000000a00 */
[-C--:B------:R-:W-:Y:S01]  /*3640*/  FMUL.FTZ R140, R141, R28.reuse ;  /* 0x0000001c8d8c7220 */ /* 0x080fe20000410000 */
[-C--:B------:R-:W-:Y:S01]  /*3650*/  FMUL.FTZ R141, R147, R28.reuse ;  /* 0x0000001c938d7220 */ /* 0x080fe20000410000 */
[----:B------:R-:W-:Y:S01]  /*3660*/  FMUL.FTZ R142, R163, R28 ;  /* 0x0000001ca38e7220 */ /* 0x000fe20000410000 */
[----:B0-----:R-:W-:-:S05]  /*3670*/  IMAD.WIDE.U32 R144, R34, 0x10, R144 ;  /* 0x0000001022907825 */ /* 0x001fca00078e0090 */
[----:B------:R0:W-:Y:S01]  /*3680*/  STG.E.128 desc[UR6][R144.64], R140 ;  /* 0x0000008c90007986 */ /* 0x0001e2000c101d06 */
[----:B------:R-:W-:Y:S05]  /*3690*/  BRA `(.L_x_9616) ;  /* 0x0000000800687947 */ /* 0x000fea0003800000 */
.L_x_9619:
        /* <DEDUP_REMOVED lines=12> */
[----:B0-----:R-:W-:-:S04]  /*3760*/  IMAD.WIDE.U32 R146, R34, 0x10, R136 ;  /* 0x0000001022927825 */ /* 0x001fc800078e0088 */
[C---:B-----5:R-:W-:Y:S01]  /*3770*/  FFMA.FTZ R136, R163.reuse, R139, R112 ;  /* 0x0000008ba3887223 */ /* 0x060fe20000010070 */
[C---:B------:R-:W-:Y:S01]  /*3780*/  FFMA.FTZ R137, R163.reuse, R138, R113 ;  /* 0x0000008aa3897223 */ /* 0x040fe20000010071 */
[C---:B------:R-:W-:Y:S01]  /*3790*/  FFMA.FTZ R138, R163.reuse, R141, R114 ;  /* 0x0000008da38a7223 */ /* 0x040fe20000010072 */
[----:B------:R-:W-:Y:S02]  /*37a0*/  FFMA.FTZ R139, R163, R140, R115 ;  /* 0x0000008ca38b7223 */ /* 0x000fe40000010073 */
[----:B------:R-:W0:Y:S01]  /*37b0*/  LDC.64 R140, c[0x0][0x468] ;  /* 0x00011a00ff8c7b82 */ /* 0x000e220000000a00 */
[-C--:B------:R-:W-:Y:S01]  /*37c0*/  FMUL.FTZ R142, R138, R28.reuse ;  /* 0x0000001c8a8e7220 */ /* 0x080fe20000410000 */
[----:B------:R-:W-:Y:S01]  /*37d0*/  FMUL.FTZ R143, R139, R28 ;  /* 0x0000001c8b8f7220 */ /* 0x000fe20000410000 */
[----:B------:R1:W-:Y:S01]  /*37e0*/  STG.E.128 desc[UR6][R146.64], R136 ;  /* 0x0000008892007986 */ /* 0x0003e2000c101d06 */
[----:B0-----:R-:W-:-:S04]  /*37f0*/  IMAD.WIDE.U32 R168, R34, 0x10, R140 ;  /* 0x0000001022a87825 */ /* 0x001fc800078e008c */
[-C--:B------:R-:W-:Y:S01]  /*3800*/  FMUL.FTZ R140, R136, R28.reuse ;  /* 0x0000001c888c7220 */ /* 0x080fe20000410000 */
[----:B------:R-:W-:Y:S01]  /*3810*/  FMUL.FTZ R141, R137, R28 ;  /* 0x0000001c898d7220 */ /* 0x000fe20000410000 */
[----:B------:R-:W-:-:S04]  /*3820*/  IADD3 R34, PT, PT, R34, 0x100, RZ ;  /* 0x0000010022227810 */ /* 0x000fc80007ffe0ff */
[----:B------:R1:W-:Y:S03]  /*3830*/  STG.E.128 desc[UR6][R168.64], R140 ;  /* 0x0000008ca8007986 */ /* 0x0003e6000c101d06 */
.L_x_9631:
[----:B------:R-:W-:Y:S05]  /*3840*/  BSYNC.RECONVERGENT B1 ;  /* 0x0000000000017941 */ /* 0x000fea0003800200 */
.L_x_9630:
[----:B------:R-:W-:Y:S04]  /*3850*/  BSSY.RECONVERGENT B1, `(.L_x_9632) ;  /* 0x0000019000017945 */ /* 0x000fe80003800200 */
[----:B------:R-:W-:Y:S05]  /*3860*/  @!P4 BRA `(.L_x_9633) ;  /* 0x00000000005cc947 */ /* 0x000fea0003800000 */
[----:B-1----:R-:W0:Y:S01]  /*3870*/  LDC.64 R136, c[0x0][0x478] ;  /* 0x00011e00ff887b82 */ /* 0x002e220000000a00 */
        /* <DEDUP_REMOVED lines=22> */
.L_x_9633:
[----:B------:R-:W-:Y:S05]  /*39e0*/  BSYNC.RECONVERGENT B1 ;  /* 0x0000000000017941 */ /* 0x000fea0003800200 */
.L_x_9632:
[----:B------:R-:W-:Y:S04]  /*39f0*/  BSSY.RECONVERGENT B1, `(.L_x_9634) ;  /* 0x0000019000017945 */ /* 0x000fe80003800200 */
[----:B------:R-:W-:Y:S05]  /*3a00*/  @!P3 BRA `(.L_x_9635) ;  /* 0x00000000005cb947 */ /* 0x000fea0003800000 */
[----:B-12---:R-:W0:Y:S01]  /*3a10*/  LDC.64 R136, c[0x0][0x478] ;  /* 0x00011e00ff887b82 */ /* 0x006e220000000a00 */
        /* <DEDUP_REMOVED lines=22> */
.L_x_9635:
[----:B------:R-:W-:Y:S05]  /*3b80*/  BSYNC.RECONVERGENT B1 ;  /* 0x0000000000017941 */ /* 0x000fea0003800200 */
.L_x_9634:
[----:B------:R-:W-:Y:S04]  /*3b90*/  BSSY.RECONVERGENT B1, `(.L_x_9636) ;  /* 0x0000019000017945 */ /* 0x000fe80003800200 */
[----:B------:R-:W-:Y:S05]  /*3ba0*/  @!P2 BRA `(.L_x_9637) ;  /* 0x00000000005ca947 */ /* 0x000fea0003800000 */
[----:B-123--:R-:W0:Y:S01]  /*3bb0*/  LDC.64 R136, c[0x0][0x478] ;  /* 0x00011e00ff887b82 */ /* 0x00ee220000000a00 */
        /* <DEDUP_REMOVED lines=22> */
.L_x_9637:
[----:B------:R-:W-:Y:S05]  /*3d20*/  BSYNC.RECONVERGENT B1 ;  /* 0x0000000000017941 */ /* 0x000fea0003800200 */
.L_x_9636:
[----:B------:R-:W-:Y:S04]  /*3d30*/  BSSY.RECONVERGENT B1, `(.L_x_9638) ;  /* 0x0000019000017945 */ /* 0x000fe80003800200 */
[----:B------:R-:W-:Y:S05]  /*3d40*/  @!P1 BRA `(.L_x_9639) ;  /* 0x00000000005c9947 */ /* 0x000fea0003800000 */
[----:B-1234-:R-:W0:Y:S01]  /*3d50*/  LDC.64 R136, c[0x0][0x478] ;  /* 0x00011e00ff887b82 */ /* 0x01ee220000000a00 */
        /* <DEDUP_REMOVED lines=22> */
.L_x_9639:
[----:B------:R-:W-:Y:S05]  /*3ec0*/  BSYNC.RECONVERGENT B1 ;  /* 0x0000000000017941 */ /* 0x000fea0003800200 */
.L_x_9638:
        /* <DEDUP_REMOVED lines=17> */
[----:B0-----:R-:W-:-:S04]  /*3fe0*/  IMAD.WIDE.U32 R144, R34, 0x10, R140 ;  /* 0x0000001022907825 */ /* 0x001fc800078e008c */
[-C--:B------:R-:W-:Y:S01]  /*3ff0*/  FMUL.FTZ R140, R136, R28.reuse ;  /* 0x0000001c888c7220 */ /* 0x080fe20000410000 */
[----:B------:R-:W-:Y:S01]  /*4000*/  FMUL.FTZ R141, R137, R28 ;  /* 0x0000001c898d7220 */ /* 0x000fe20000410000 */
[----:B------:R0:W-:Y:S01]  /*4010*/  STG.E.128 desc[UR6][R144.64], R136 ;  /* 0x0000008890007986 */ /* 0x0001e2000c101d06 */
[----:B-1----:R-:W-:-:S05]  /*4020*/  IMAD.WIDE.U32 R146, R34, 0x10, R146 ;  /* 0x0000001022927825 */ /* 0x002fca00078e0092 */
[----:B------:R0:W-:Y:S02]  /*4030*/  STG.E.128 desc[UR6][R146.64], R140 ;  /* 0x0000008c92007986 */ /* 0x0001e4000c101d06 */
.L_x_9616:
[----:B------:R-:W-:Y:S05]  /*4040*/  BSYNC.RECONVERGENT B0 ;  /* 0x0000000000007941 */ /* 0x000fea0003800200 */
.L_x_9594:
[----:B01234-:R-:W0:Y:S01]  /*4050*/  LDC.64 R140, c[0x0][0x380] ;  /* 0x0000e000ff8c7b82 */ /* 0x01fe220000000a00 */
[----:B------:R-:W-:Y:S01]  /*4060*/  UPLOP3.LUT UP1, UPT, UPT, UPT, UP1, 0x40, 0x4 ;  /* 0x000000000004789c */ /* 0x000fe20003f2e810 */
[----:B0-----:R-:W-:-:S04]  /*4070*/  IADD3 R5, PT, PT, R5, R140, RZ ;  /* 0x0000008c05057210 */ /* 0x001fc80007ffe0ff */
[----:B------:R-:W-:-:S13]  /*4080*/  ISETP.GE.AND P5, PT, R5, R141, PT ;  /* 0x0000008d0500720c */ /* 0x000fda0003fa6270 */
[----:B------:R-:W-:Y:S05]  /*4090*/  @!P5 BRA `(.L_x_9640) ;  /* 0xffffffc40070d947 */ /* 0x000fea000383ffff */
.L_x_9579:
[----:B------:R-:W0:Y:S01]  /*40a0*/  S2UR UR4, SR_CTAID.X ;  /* 0x00000000000479c3 */ /* 0x000e220000002500 */
[----:B------:R-:W-:-:S07]  /*40b0*/  ISETP.NE.AND P5, PT, R17, RZ, PT ;  /* 0x000000ff1100720c */ /* 0x000fce0003fa5270 */
[----:B------:R-:W1:Y:S08]  /*40c0*/  LDC.64 R4, c[0x0][0x440] ;  /* 0x00011000ff047b82 */ /* 0x000e700000000a00 */
        /* <DEDUP_REMOVED lines=44> */
.L_x_9641:
        /* <DEDUP_REMOVED lines=15> */
.L_x_10834:


//--------------------- .text._ZN10layer_norm13ln_bwd_kernelINS_13Kernel_traitsIfffffjLj6144ELj1ELj1ELj8ELj16ENS_18Kernel_traits_baseILj6144EfffffjLj256EEEEELb0ELb0ELb0ELb1EEEvNS_9BwdParamsE --------------------------
	.section	.text._ZN10layer_norm13ln_bwd_kernelINS_13Kernel_traitsIfffffjLj6144ELj1ELj1ELj8ELj16ENS_18Kernel_traits_baseILj6144EfffffjLj256EEEEELb0ELb0ELb0ELb1EEEvNS_9BwdParamsE,"ax",@progbits
	.align	128
        .global         _ZN10layer_norm13ln_bwd_kernelINS_13Kernel_traitsIfffffjLj6144ELj1ELj1ELj8ELj16ENS_18Kernel_traits_baseILj6144EfffffjLj256EEEEELb0ELb0ELb0ELb1EEEvNS_9BwdParamsE
        .type           _ZN10layer_norm13ln_bwd_kernelINS_13Kernel_traitsIfffffjLj6144ELj1ELj1ELj8ELj16ENS_18Kernel_traits_baseILj6144EfffffjLj256EEEEELb0ELb0ELb0ELb1EEEvNS_9BwdParamsE,@function
        .size           _ZN10layer_norm13ln_bwd_kernelINS_13Kernel_traitsIfffffjLj6144ELj1ELj1ELj8ELj16ENS_18Kernel_traits_baseILj6144EfffffjLj256EEEEELb0ELb0ELb0ELb1EEEvNS_9BwdParamsE,(.L_x_10835 - _ZN10layer_norm13ln_bwd_kernelINS_13Kernel_traitsIfffffjLj6144ELj1ELj1ELj8ELj16ENS_18Kernel_traits_baseILj6144EfffffjLj256EEEEELb0ELb0ELb0ELb1EEEvNS_9BwdParamsE)
        .other          _ZN10layer_norm13ln_bwd_kernelINS_13Kernel_traitsIfffffjLj6144ELj1ELj1ELj8ELj16ENS_18Kernel_traits_baseILj6144EfffffjLj256EEEEELb0ELb0ELb0ELb1EEEvNS_9BwdParamsE,@"STO_CUDA_ENTRY STV_DEFAULT"
_ZN10layer_norm13ln_bwd_kernelINS_13Kernel_traitsIfffffjLj6144ELj1ELj1ELj8ELj16ENS_18Kernel_traits_baseILj6144EfffffjLj256EEEEELb0ELb0ELb0ELb1EEEvNS_9BwdParamsE:
.text._ZN10layer_norm13ln_bwd_kernelINS_13Kernel_traitsIfffffjLj6144ELj1ELj1ELj8ELj16ENS_18Kernel_traits_baseILj6144EfffffjLj256EEEEELb0ELb0ELb0ELb1EEEvNS_9BwdParamsE:
        /* <DEDUP_REMOVED lines=34> */
[----:B------:R-:W-:-:S02]  /*0220*/  MOV R144, UR4 ;  /* 0x0000000400907c02 */ /* 0x000fc40008000f00 */
[----:B------:R-:W-:Y:S02]  /*0230*/  CS2R R142, SRZ ;  /* 0x00000000008e7805 */ /* 0x000fe4000001ff00 */
[----:B------:R-:W-:Y:S02]  /*0240*/  CS2R R140, SRZ ;  /* 0x00000000008c7805 */ /* 0x000fe4000001ff00 */
[----:B------:R-:W-:Y:S02]  /*0250*/  MOV R0, RZ ;  /* 0x000000ff00007202 */ /* 0x000fe40000000f00 */
        /* <DEDUP_REMOVED lines=15> */
[----:B0-----:R-:W5:Y:S01]  /*0350*/  LDG.E.128 R60, desc[UR6][R2.64] ;  /* 0x00000006023c7981 */ /* 0x001f62000c1e1d00 */
[----:B------:R-:W-:Y:S01]  /*0360*/  CS2R R34, SRZ ;  /* 0x0000000000227805 */ /* 0x000fe2000001ff00 */
[----:B------:R-:W-:Y:S01]  /*0370*/  UPLOP3.LUT UP1, UPT, UPT, UPT, UPT, 0x40, 0x4 ;  /* 0x000000000004789c */ /* 0x000fe20003f2e870 */
[----:B--2---:R-:W-:Y:S01]  /*0380*/  ISETP.NE.U32.AND P0, PT, R4, RZ, PT ;  /* 0x000000ff0400720c */ /* 0x004fe20003f05070 */
        /* <DEDUP_REMOVED lines=8> */
[----:B------:R-:W5:Y:S01]  /*0410*/  LDG.E.128 R48, desc[UR6][R2.64+0x3000] ;  /* 0x0030000602307981 */ /* 0x000f62000c1e1d00 */
[----:B------:R-:W0:Y:S03]  /*0420*/  LDCU UR9, c[0x0][0x388] ;  /* 0x00007100ff0977ac */ /* 0x000e260008000800 */
[----:B------:R-:W5:Y:S01]  /*0430*/  LDG.E.128 R44, desc[UR6][R2.64+0x4000] ;  /* 0x00400006022c7981 */ /* 0x000f62000c1e1d00 */
[----:B------:R-:W1:Y:S03]  /*0440*/  LDCU.U8 UR8, c[0x0][0x410] ;  /* 0x00008200ff0877ac */ /* 0x000e660008000000 */
[----:B------:R2:W5:Y:S01]  /*0450*/  LDG.E.128 R40, desc[UR6][R2.64+0x5000] ;  /* 0x0050000602287981 */ /* 0x000562000c1e1d00 */
[----:B------:R-:W3:Y:S01]  /*0460*/  LDCU UR12, c[0x0][0x400] ;  /* 0x00008000ff0c77ac */ /* 0x000ee20008000800 */
[----:B------:R-:W4:Y:S01]  /*0470*/  LDCU.64 UR14, c[0x0][0x478] ;  /* 0x00008f00ff0e77ac */ /* 0x000f220008000a00 */
[----:B------:R-:W0:Y:S01]  /*0480*/  LDCU.64 UR10, c[0x0][0x438] ;  /* 0x00008700ff0a77ac */ /* 0x000e220008000a00 */
[----:B--2---:R-:W-:-:S07]  /*0490*/  CS2R R2, SRZ ;  /* 0x0000000000027805 */ /* 0x004fce000001ff00 */
.L_x_9649:
[----:B------:R-:W2:Y:S01]  /*04a0*/  LDC.64 R100, c[0x0][0x3c0] ;  /* 0x0000f000ff647b82 */ /* 0x000ea20000000a00 */
[----:B0-----:R-:W-:-:S05]  /*04b0*/  IMAD R88, R144, UR9, RZ ;  /* 0x0000000990587c24 */ /* 0x001fca000f8e02ff */
[----:B------:R-:W-:Y:S02]  /*04c0*/  SHF.R.S32.HI R89, RZ, 0x1f, R88 ;  /* 0x0000001fff597819 */ /* 0x000fe40000011458 */
[----:B------:R-:W0:Y:S02]  /*04d0*/  LDC.64 R132, c[0x0][0x3a8] ;  /* 0x0000ea00ff847b82 */ /* 0x000e240000000a00 */
[----:B------:R-:W-:-:S04]  /*04e0*/  LEA.HI R89, R89, R88, RZ, 0x2 ;  /* 0x0000005859597211 */ /* 0x000fc800078f10ff */
[----:B------:R-:W-:Y:S02]  /*04f0*/  LEA.HI.SX32 R154, R89, R116, 0x1e ;  /* 0x00000074599a7211 */ /* 0x000fe400078ff2ff */
[----:B------:R-:W1:Y:S08]  /*0500*/  LDC.64 R108, c[0x0][0x3c8] ;  /* 0x0000f200ff6c7b82 */ /* 0x000e700000000a00 */
[----:B------:R-:W3:Y:S01]  /*0510*/  LDC.64 R128, c[0x0][0x428] ;  /* 0x00010a00ff807b82 */ /* 0x000ee20000000a00 */
[----:B--2---:R-:W-:-:S05]  /*0520*/  IMAD.WIDE R100, R144, 0x4, R100 ;  /* 0x0000000490647825 */ /* 0x004fca00078e0264 */
[----:B------:R-:W2:Y:S01]  /*0530*/  LDG.E R147, desc[UR6][R100.64] ;  /* 0x0000000664937981 */ /* 0x000ea2000c1e1900 */
[C---:B0-----:R-:W-:Y:S01]  /*0540*/  IMAD.WIDE.U32 R88, R154.reuse, 0x10, R132 ;  /* 0x000000109a587825 */ /* 0x041fe200078e0084 */
[----:B------:R-:W-:Y:S01]  /*0550*/  IADD3 R153, PT, PT, R154, 0x100, RZ ;  /* 0x000001009a997810 */ /* 0x000fe20007ffe0ff */
[----:B------:R-:W0:Y:S04]  /*0560*/  @P0 LDC.64 R156, c[0x0][0x3e0] ;  /* 0x0000f800ff9c0b82 */ /* 0x000e280000000a00 */
[----:B------:R-:W4:Y:S01]  /*0570*/  LDG.E.128 R88, desc[UR6][R88.64] ;  /* 0x0000000658587981 */ /* 0x000f22000c1e1d00 */
[----:B-1----:R-:W-:Y:S01]  /*0580*/  IMAD.WIDE R108, R144, 0x4, R108 ;  /* 0x00000004906c7825 */ /* 0x002fe200078e026c */
[----:B------:R-:W-:-:S04]  /*0590*/  IADD3 R151, PT, PT, R154, 0x200, RZ ;  /* 0x000002009a977810 */ /* 0x000fc80007ffe0ff */
[----:B------:R-:W4:Y:S01]  /*05a0*/  LDG.E R149, desc[UR6][R108.64] ;  /* 0x000000066c957981 */ /* 0x000f22000c1e1900 */
[----:B---3--:R-:W-:-:S04]  /*05b0*/  IMAD.WIDE.U32 R92, R154, 0x10, R128 ;  /* 0x000000109a5c7825 */ /* 0x008fc800078e0080 */
[--C-:B------:R-:W-:Y:S02]  /*05c0*/  IMAD.WIDE.U32 R96, R153, 0x10, R132.reuse ;  /* 0x0000001099607825 */ /* 0x100fe400078e0084 */
        /* <DEDUP_REMOVED lines=32> */
[----:B-----5:R-:W5:Y:S01]  /*07d0*/  @P1 LDG.E.128 R64, desc[UR6][R158.64] ;  /* 0x000000069e401981 */ /* 0x020f62000c1e1d00 */
        /* <DEDUP_REMOVED lines=12> */
[----:B--2---:R-:W-:-:S05]  /*08a0*/  FSEL R159, R147, RZ, !P2 ;  /* 0x000000ff939f7208 */ /* 0x004fca0005000000 */
[C---:B----4-:R-:W-:Y:S01]  /*08b0*/  FADD.FTZ R88, -R159.reuse, R88 ;  /* 0x000000589f587221 */ /* 0x050fe20000010100 */
[C---:B------:R-:W-:Y:S01]  /*08c0*/  FADD.FTZ R158, -R159.reuse, R89 ;  /* 0x000000599f9e7221 */ /* 0x040fe20000010100 */
[----:B------:R-:W-:Y:S02]  /*08d0*/  FADD.FTZ R90, -R159, R90 ;  /* 0x0000005a9f5a7221 */ /* 0x000fe40000010100 */
[C---:B------:R-:W-:Y:S01]  /*08e0*/  FMUL.FTZ R147, R149.reuse, R88 ;  /* 0x0000005895937220 */ /* 0x040fe20000410000 */
        /* <DEDUP_REMOVED lines=192> */
.L_x_9644:
[----:B------:R-:W-:Y:S05]  /*14f0*/  BSYNC.RECONVERGENT B0 ;  /* 0x0000000000007941 */ /* 0x000fea0003800200 */
.L_x_9643:
        /* <DEDUP_REMOVED lines=157> */
.L_x_9646:
        /* <DEDUP_REMOVED lines=123> */
.L_x_9645:
        /* <DEDUP_REMOVED lines=113> */
.L_x_9648:
        /* <DEDUP_REMOVED lines=122> */
.L_x_9647:
        /* <DEDUP_REMOVED lines=53> */
.L_x_9642:
        /* <DEDUP_REMOVED lines=21> */
.L_x_9650:
        /* <DEDUP_REMOVED lines=11> */
.L_x_10835:


//--------------------- .text._ZN10layer_norm13ln_bwd_kernelINS_13Kernel_traitsIfffffjLj6144ELj1ELj1ELj8ELj16ENS_18Kernel_traits_baseILj6144EfffffjLj256EEEEELb0ELb0ELb1ELb0EEEvNS_9BwdParamsE --------------------------
	.section	.text._ZN10layer_norm13ln_bwd_kernelINS_13Kernel_traitsIfffffjLj6144ELj1ELj1ELj8ELj16ENS_18Kernel_traits_baseILj6144EfffffjLj256EEEEELb0ELb0ELb1ELb0EEEvNS_9BwdParamsE,"ax",@progbits
	.align	128
        .global         _ZN10layer_norm13ln_bwd_kernelINS_13Kernel_traitsIfffffjLj6144ELj1ELj1ELj8ELj16ENS_18Kernel_traits_baseILj6144EfffffjLj256EEEEELb0ELb0ELb1ELb0EEEvNS_9BwdParamsE
        .type           _ZN10layer_norm13ln_bwd_kernelINS_13Kernel_traitsIfffffjLj6144ELj1ELj1ELj8ELj16ENS_18Kernel_traits_baseILj6144EfffffjLj256EEEEELb0ELb0ELb1ELb0EEEvNS_9BwdParamsE,@function
        .size           _ZN10layer_norm13ln_bwd_kernelINS_13Kernel_traitsIfffffjLj6144ELj1ELj1ELj8ELj16ENS_18Kernel_traits_baseILj6144EfffffjLj256EEEEELb0ELb0ELb1ELb0EEEvNS_9BwdParamsE,(.L_x_10836 - _ZN10layer_norm13ln_bwd_kernelINS_13Kernel_traitsIfffffjLj6144ELj1ELj1ELj8ELj16ENS_18Kernel_traits_baseILj6144EfffffjLj256EEEEELb0ELb0ELb1ELb0EEEvNS_9BwdParamsE)
        .other          _ZN10layer_norm13ln_bwd_kernelINS_13Kernel_traitsIfffffjLj6144ELj1ELj1ELj8ELj16ENS_18Kernel_traits_baseILj6144EfffffjLj256EEEEELb0ELb0ELb1ELb0EEEvNS_9BwdParamsE,@"STO_CUDA_ENTRY STV_DEFAULT"
_ZN10layer_norm13ln_bwd_kernelINS_13Kernel_traitsIfffffjLj6144ELj1ELj1ELj8ELj16ENS_18Kernel_traits_baseILj6144EfffffjLj256EEEEELb0ELb0ELb1ELb0EEEvNS_9BwdParamsE:
.text._ZN10layer_norm13ln_bwd_kernelINS_13Kernel_traitsIfffffjLj6144ELj1ELj1ELj8ELj16ENS_18Kernel_traits_baseILj6144EfffffjLj256EEEEELb0ELb0ELb1ELb0EEEvNS_9BwdParamsE:
        /* <DEDUP_REMOVED lines=19> */
[----:B------:R-:W-:Y:S02]  /*0130*/  CS2R R60, SRZ ;  /* 0x00000000003c7805 */ /* 0x000fe4000001ff00 */
        /* <DEDUP_REMOVED lines=8> */
[----:B------:R-:W-:-:S04]  /*01c0*/  @P5 LOP3.LUT R17, R17, 0x100, RZ, 0xfc, !PT ;  /* 0x0000010011115812 */ /* 0x000fc800078efcff */
[----:B--2---:R0:W5:Y:S02]  /*01d0*/  @P5 LDG.E.128 R84, desc[UR10][R2.64] ;  /* 0x0000000a02545981 */ /* 0x004164000c1e1d00 */
[----:B------:R-:W1:Y:S01]  /*01e0*/  @P0 LDC.64 R12, c[0x0][0x3d0] ;  /* 0x0000f400ff0c0b82 */ /* 0x000e620000000a00 */
[C---:B----4-:R-:W-:Y:S01]  /*01f0*/  @P3 IMAD.WIDE.U32 R6, R17.reuse, 0x10, R4 ;  /* 0x0000001011063825 */ /* 0x050fe200078e0004 */
[----:B------:R-:W-:-:S04]  /*0200*/  @P3 IADD3 R17, PT, PT, R17, 0x100, RZ ;  /* 0x0000010011113810 */ /* 0x000fc80007ffe0ff */
[----:B------:R2:W5:Y:S02]  /*0210*/  @P3 LDG.E.128 R80, desc[UR10][R6.64] ;  /* 0x0000000a06503981 */ /* 0x000564000c1e1d00 */
[----:B------:R-:W4:Y:S01]  /*0220*/  @P4 LDC.64 R14, c[0x0][0x3d0] ;  /* 0x0000f400ff0e4b82 */ /* 0x000f220000000a00 */
[C---:B---3--:R-:W-:Y:S01]  /*0230*/  @P2 IMAD.WIDE.U32 R8, R17.reuse, 0x10, R8 ;  /* 0x0000001011082825 */ /* 0x048fe200078e0008 */
[----:B------:R-:W-:Y:S02]  /*0240*/  @P2 IADD3 R17, PT, PT, R17, 0x100, RZ ;  /* 0x0000010011112810 */ /* 0x000fe40007ffe0ff */
[----:B0-----:R-:W-:Y:S02]  /*0250*/  MOV R2, UR4 ;  /* 0x0000000400027c02 */ /* 0x001fe40008000f00 */
[----:B------:R2:W5:Y:S01]  /*0260*/  @P2 LDG.E.128 R76, desc[UR10][R8.64] ;  /* 0x0000000a084c2981 */ /* 0x000562000c1e1d00 */
[C---:B------:R-:W-:Y:S01]  /*0270*/  @P1 IMAD.WIDE.U32 R10, R17.reuse, 0x10, R10 ;  /* 0x00000010110a1825 */ /* 0x040fe200078e000a */
[----:B------:R-:W-:-:S04]  /*0280*/  @P1 IADD3 R17, PT, PT, R17, 0x100, RZ ;  /* 0x0000010011111810 */ /* 0x000fc80007ffe0ff */
[----:B------:R2:W5:Y:S01]  /*0290*/  @P1 LDG.E.128 R72, desc[UR10][R10.64] ;  /* 0x0000000a0a481981 */ /* 0x000562000c1e1d00 */
[C---:B-1----:R-:W-:Y:S01]  /*02a0*/  @P0 IMAD.WIDE.U32 R12, R17.reuse, 0x10, R12 ;  /* 0x00000010110c0825 */ /* 0x042fe200078e000c */
[----:B------:R-:W-:-:S04]  /*02b0*/  @P0 IADD3 R17, PT, PT, R17, 0x100, RZ ;  /* 0x0000010011110810 */ /* 0x000fc80007ffe0ff */
[----:B------:R2:W5:Y:S01]  /*02c0*/  @P0 LDG.E.128 R68, desc[UR10][R12.64] ;  /* 0x0000000a0c440981 */ /* 0x000562000c1e1d00 */
[----:B----4-:R-:W-:-:S05]  /*02d0*/  @P4 IMAD.WIDE.U32 R4, R17, 0x10, R14 ;  /* 0x0000001011044825 */ /* 0x010fca00078e000e */
[----:B------:R2:W5:Y:S01]  /*02e0*/  @P4 LDG.E.128 R64, desc[UR10][R4.64] ;  /* 0x0000000a04404981 */ /* 0x000562000c1e1d00 */
        /* <DEDUP_REMOVED lines=54> */
.L_x_9703:
[----:B------:R-:W0:Y:S08]  /*0650*/  LDC.64 R124, c[0x0][0x3f8] ;  /* 0x0000fe00ff7c7b82 */ /* 0x000e300000000a00 */
[----:B------:R-:W1:Y:S08]  /*0660*/  LDC.64 R108, c[0x0][0x3c8] ;  /* 0x0000f200ff6c7b82 */ /* 0x000e700000000a00 */
[----:B--2---:R-:W2:Y:S01]  /*0670*/  LDC.64 R110, c[0x0][0x3f0] ;  /* 0x0000fc00ff6e7b82 */ /* 0x004ea20000000a00 */
[----:B0-----:R-:W-:-:S06]  /*0680*/  IMAD.WIDE R124, R2, 0x4, R124 ;  /* 0x00000004027c7825 */ /* 0x001fcc00078e027c */
[----:B---3--:R-:W3:Y:S01]  /*0690*/  LDG.E R124, desc[UR10][R124.64] ;  /* 0x0000000a7c7c7981 */ /* 0x008ee2000c1e1900 */
        /* <DEDUP_REMOVED lines=8> */
[----:B0---4-:R-:W-:Y:S05]  /*0720*/  @!P2 BRA `(.L_x_9653) ;  /* 0x000000100078a947 */ /* 0x011fea0003800000 */
[----:B------:R-:W0:Y:S08]  /*0730*/  LDC.64 R108, c[0x0][0x3c0] ;  /* 0x0000f000ff6c7b82 */ /* 0x000e300000000a00 */
[----:B------:R-:W1:Y:S01]  /*0740*/  LDC R127, c[0x0][0x388] ;  /* 0x0000e200ff7f7b82 */ /* 0x000e620000000800 */
[----:B0-----:R-:W-:-:S06]  /*0750*/  IMAD.WIDE R108, R2, 0x4, R108 ;  /* 0x00000004026c7825 */ /* 0x001fcc00078e026c */
[----:B------:R0:W2:Y:S01]  /*0760*/  LDG.E R108, desc[UR10][R108.64] ;  /* 0x0000000a6c6c7981 */ /* 0x0000a2000c1e1900 */
[----:B------:R-:W-:Y:S01]  /*0770*/  IADD3 R112, PT, PT, R124, -0x1, RZ ;  /* 0xffffffff7c707810 */ /* 0x000fe20007ffe0ff */
[-C--:B-1----:R-:W-:Y:S01]  /*0780*/  IMAD R110, R2, R127.reuse, RZ ;  /* 0x0000007f026e7224 */ /* 0x082fe200078e02ff */
[----:B------:R-:W-:Y:S01]  /*0790*/  ISETP.GE.U32.AND P0, PT, R0, 0x100, PT ;  /* 0x000001000000780c */ /* 0x000fe20003f06070 */
[----:B------:R-:W1:Y:S01]  /*07a0*/  S2R R125, SR_TID.X ;  /* 0x00000000007d7919 */ /* 0x000e620000002100 */
[----:B------:R-:W-:Y:S01]  /*07b0*/  ISETP.NE.AND P6, PT, RZ, UR9, PT ;  /* 0x00000009ff007c0c */ /* 0x000fe2000bfc5270 */
[----:B------:R-:W-:Y:S01]  /*07c0*/  IMAD R112, R112, R127, RZ ;  /* 0x0000007f70707224 */ /* 0x000fe200078e02ff */
[----:B------:R-:W-:Y:S01]  /*07d0*/  SHF.R.S32.HI R111, RZ, 0x1f, R110 ;  /* 0x0000001fff6f7819 */ /* 0x000fe2000001146e */
[----:B------:R-:W-:Y:S01]  /*07e0*/  BSSY.RECONVERGENT B1, `(.L_x_9654) ;  /* 0x0000039000017945 */ /* 0x000fe20003800200 */
[----:B------:R-:W-:Y:S02]  /*07f0*/  ISETP.GE.U32.AND P1, PT, R0, 0x200, PT ;  /* 0x000002000000780c */ /* 0x000fe40003f26070 */
[----:B------:R-:W-:-:S02]  /*0800*/  LEA.HI R110, R111, R110, RZ, 0x2 ;  /* 0x0000006e6f6e7211 */ /* 0x000fc400078f10ff */
[----:B0-----:R-:W-:Y:S02]  /*0810*/  SHF.R.S32.HI R109, RZ, 0x1f, R112 ;  /* 0x0000001fff6d7819 */ /* 0x001fe40000011470 */
[C---:B------:R-:W-:Y:S02]  /*0820*/  ISETP.GE.U32.AND P3, PT, R0.reuse, 0x300, PT ;  /* 0x000003000000780c */ /* 0x040fe40003f66070 */
[----:B------:R-:W-:Y:S02]  /*0830*/  LEA.HI R112, R109, R112, RZ, 0x2 ;  /* 0x000000706d707211 */ /* 0x000fe400078f10ff */
[C---:B------:R-:W-:Y:S02]  /*0840*/  ISETP.GE.U32.AND P4, PT, R0.reuse, 0x400, PT ;  /* 0x000004000000780c */ /* 0x040fe40003f86070 */
[----:B------:R-:W-:Y:S02]  /*0850*/  ISETP.GE.U32.AND P5, PT, R0, 0x500, PT ;  /* 0x000005000000780c */ /* 0x000fe40003fa6070 */
[----:B------:R-:W-:-:S02]  /*0860*/  MOV R119, RZ ;  /* 0x000000ff00777202 */ /* 0x000fc40000000f00 */
[----:B------:R-:W-:Y:S02]  /*0870*/  MOV R120, RZ ;  /* 0x000000ff00787202 */ /* 0x000fe40000000f00 */
        /* <DEDUP_REMOVED lines=15> */
[C---:B--2---:R-:W-:Y:S01]  /*0970*/  @P0 IMAD.WIDE.U32 R120, R117.reuse, 0x10, R120 ;  /* 0x0000001075780825 */ /* 0x044fe200078e0078 */
[----:B------:R-:W-:Y:S02]  /*0980*/  IADD3 R118, PT, PT, R118, 0x100, RZ ;  /* 0x0000010076767810 */ /* 0x000fe40007ffe0ff */
[----:B------:R-:W-:Y:S02]  /*0990*/  IADD3 R117, PT, PT, R117, 0x100, RZ ;  /* 0x0000010075757810 */ /* 0x000fe40007ffe0ff */
[----:B------:R0:W5:Y:S01]  /*09a0*/  @P0 LDG.E.128 R12, desc[UR10][R120.64] ;  /* 0x0000000a780c0981 */ /* 0x000162000c1e1d00 */
        /* <DEDUP_REMOVED lines=28> */
.L_x_9655:
[----:B----4-:R-:W-:Y:S05]  /*0b70*/  BSYNC.RECONVERGENT B1 ;  /* 0x0000000000017941 */ /* 0x010fea0003800200 */
.L_x_9654:
        /* <DEDUP_REMOVED lines=13> */
[----:B------:R-:W-:Y:S02]  /*0c50*/  IADD3 R118, PT, PT, R118, 0x100, RZ ;  /* 0x0000010076767810 */ /* 0x000fe40007ffe0ff */
[----:B------:R-:W-:Y:S01]  /*0c60*/  IADD3 R117, PT, PT, R117, 0x100, RZ ;  /* 0x0000010075757810 */ /* 0x000fe20007ffe0ff */
        /* <DEDUP_REMOVED lines=9> */
[----:B------:R-:W-:Y:S01]  /*0d00*/  FADD.FTZ R32, R32, R108 ;  /* 0x0000006c20207221 */ /* 0x000fe20000010000 */
[----:B------:R-:W-:Y:S01]  /*0d10*/  FFMA.FTZ R56, R108, R131, R56 ;  /* 0x000000836c387223 */ /* 0x000fe20000010038 */
[----:B------:R-:W-:Y:S01]  /*0d20*/  FADD.FTZ R33, R33, R109 ;  /* 0x0000006d21217221 */ /* 0x000fe20000010000 */
[----:B------:R-:W-:Y:S01]  /*0d30*/  FFMA.FTZ R57, R109, R126, R57 ;  /* 0x0000007e6d397223 */ /* 0x000fe20000010039 */
        /* <DEDUP_REMOVED lines=15> */
.L_x_9657:
[----:B------:R-:W-:Y:S05]  /*0e30*/  BSYNC.RECONVERGENT B1 ;  /* 0x0000000000017941 */ /* 0x000fea0003800200 */
.L_x_9656:
        /* <DEDUP_REMOVED lines=43> */
.L_x_9659:
[----:B------:R-:W-:Y:S05]  /*10f0*/  BSYNC.RECONVERGENT B1 ;  /* 0x0000000000017941 */ /* 0x000fea0003800200 */
.L_x_9658:
        /* <DEDUP_REMOVED lines=43> */
.L_x_9661:
[----:B------:R-:W-:Y:S05]  /*13b0*/  BSYNC.RECONVERGENT B1 ;  /* 0x0000000000017941 */ /* 0x000fea0003800200 */
.L_x_9660:
        /* <DEDUP_REMOVED lines=43> */
.L_x_9663:
[----:B------:R-:W-:Y:S05]  /*1670*/  BSYNC.RECONVERGENT B1 ;  /* 0x0000000000017941 */ /* 0x000fea0003800200 */
.L_x_9662:
        /* <DEDUP_REMOVED lines=41> */
.L_x_9653:
        /* <DEDUP_REMOVED lines=39> */
.L_x_9664:
[----:B----4-:R-:W-:Y:S05]  /*1b80*/  BSYNC.RECONVERGENT B0 ;  /* 0x0000000000007941 */ /* 0x010fea0003800200 */
.L_x_9652:
        /* <DEDUP_REMOVED lines=31> */
.L_x_9666:
[----:B------:R-:W-:Y:S05]  /*1d80*/  BSYNC.RECONVERGENT B0 ;  /* 0x0000000000007941 */ /* 0x000fea0003800200 */
.L_x_9665:
        /* <DEDUP_REMOVED lines=38> */
[----:B------:R-:W-:-:S02]  /*1ff0*/  P2R R117, PR, RZ, 0x2 ;  /* 0x00000002ff757803 */ /* 0x000fc40000000000 */
        /* <DEDUP_REMOVED lines=43> */
.L_x_9670:
[-CC-:B------:R-:W-:Y:S01]  /*22b0*/  FFMA.FTZ R105, R3, R109.reuse, R110.reuse ;  /* 0x0000006d03697223 */ /* 0x180fe2000001006e */
[-CC-:B------:R-:W-:Y:S01]  /*22c0*/  FFMA.FTZ R106, R160, R109.reuse, R110.reuse ;  /* 0x0000006da06a7223 */ /* 0x180fe2000001006e */
[-C--:B------:R-:W-:Y:S01]  /*22d0*/  FFMA.FTZ R107, R165, R109.reuse, R110 ;  /* 0x0000006da56b7223 */ /* 0x080fe2000001006e */
[----:B------:R-:W-:Y:S01]  /*22e0*/  ISETP.GT.AND P1, PT, R124, RZ, PT ;  /* 0x000000ff7c00720c */ /* 0x000fe20003f24270 */
        /* <DEDUP_REMOVED lines=8> */
[----:B------:R-:W-:-:S02]  /*2370*/  ISETP.GT.AND P0, PT, R134, RZ, PT ;  /* 0x000000ff8600720c */ /* 0x000fc40003f04270 */
[----:B------:R-:W-:Y:S01]  /*2380*/  FSEL R104, R104, RZ, P1 ;  /* 0x000000ff68687208 */ /* 0x000fe20000800000 */
[----:B------:R-:W-:Y:S01]  /*2390*/  FMUL.FTZ R114, R129, R114 ;  /* 0x0000007281727220 */ /* 0x000fe20000410000 */
[----:B------:R-:W-:Y:S02]  /*23a0*/  FSEL R111, R106, RZ, P1 ;  /* 0x000000ff6a6f7208 */ /* 0x000fe40000800000 */
[----:B------:R-:W-:Y:S01]  /*23b0*/  FSEL R112, R112, RZ, P1 ;  /* 0x000000ff70707208 */ /* 0x000fe20000800000 */
[----:B------:R-:W-:Y:S02]  /*23c0*/  FMUL.FTZ R105, R104, UR15 ;  /* 0x0000000f68697c20 */ /* 0x000fe40008410000 */
[----:B------:R-:W-:Y:S02]  /*23d0*/  FMUL.FTZ R106, R111, UR15 ;  /* 0x0000000f6f6a7c20 */ /* 0x000fe40008410000 */
[----:B------:R-:W-:Y:S01]  /*23e0*/  FMUL.FTZ R107, R112, UR15 ;  /* 0x0000000f706b7c20 */ /* 0x000fe20008410000 */
[----:B------:R-:W-:-:S02]  /*23f0*/  SEL R100, R105, R100, P0 ;  /* 0x0000006469647207 */ /* 0x000fc40000000000 */
[----:B------:R-:W-:Y:S02]  /*2400*/  SEL R101, R106, R101, P0 ;  /* 0x000000656a657207 */ /* 0x000fe40000000000 */
[----:B------:R-:W-:Y:S02]  /*2410*/  SEL R102, R107, R102, P0 ;  /* 0x000000666b667207 */ /* 0x000fe40000000000 */
[----:B------:R-:W-:Y:S02]  /*2420*/  FSEL R107, R114, RZ, P1 ;  /* 0x000000ff726b7208 */ /* 0x000fe40000800000 */
[----:B------:R-:W-:Y:S02]  /*2430*/  MOV R105, R111 ;  /* 0x0000006f00697202 */ /* 0x000fe40000000f00 */
[----:B------:R-:W-:Y:S01]  /*2440*/  MOV R106, R112 ;  /* 0x00000070006a7202 */ /* 0x000fe20000000f00 */
[----:B------:R-:W-:Y:S06]  /*2450*/  @!P3 BRA `(.L_x_9671) ;  /* 0x0000000000ecb947 */ /* 0x000fec0003800000 */
[----:B------:R-:W-:Y:S01]  /*2460*/  MOV R106, R112 ;  /* 0x00000070006a7202 */ /* 0x000fe20000000f00 */
[----:B------:R-:W-:Y:S01]  /*2470*/  FMUL.FTZ R103, R107, UR15 ;  /* 0x0000000f6b677c20 */ /* 0x000fe20008410000 */
[----:B------:R-:W-:Y:S01]  /*2480*/  MOV R105, R111 ;  /* 0x0000006f00697202 */ /* 0x000fe20000000f00 */
[----:B------:R-:W-:Y:S06]  /*2490*/  BRA `(.L_x_9671) ;  /* 0x0000000000dc7947 */ /* 0x000fec0003800000 */
.L_x_9669:
[----:B------:R-:W-:Y:S01]  /*24a0*/  UMOV UR4, UR6 ;  /* 0x0000000600047c82 */ /* 0x000fe20008000000 */
[----:B------:R-:W-:Y:S01]  /*24b0*/  UMOV UR5, UR7 ;  /* 0x0000000700057c82 */ /* 0x000fe20008000000 */
[----:B------:R-:W-:-:S04]  /*24c0*/  UISETP.NE.U32.AND UP0, UPT, UR4, URZ, UPT ;  /* 0x000000ff0400728c */ /* 0x000fc8000bf05070 */
[----:B------:R-:W-:-:S09]  /*24d0*/  UISETP.NE.AND.EX UP0, UPT, UR5, URZ, UPT, UP0 ;  /* 0x000000ff0500728c */ /* 0x000fd2000bf05300 */
[----:B------:R-:W-:Y:S05]  /*24e0*/  BRA.U UP0, `(.L_x_9672) ;  /* 0x0000000100687547 */ /* 0x000fea000b800000 */
        /* <DEDUP_REMOVED lines=12> */
[----:B------:R-:W-:Y:S01]  /*25b0*/  FMUL.FTZ R111, R111, UR15 ;  /* 0x0000000f6f6f7c20 */ /* 0x000fe20008410000 */
[----:B------:R-:W-:Y:S01]  /*25c0*/  ISETP.GT.AND P0, PT, R134, RZ, PT ;  /* 0x000000ff8600720c */ /* 0x000fe20003f04270 */
[----:B------:R-:W-:Y:S01]  /*25d0*/  FMUL.FTZ R112, R112, UR15 ;  /* 0x0000000f70707c20 */ /* 0x000fe20008410000 */
[----:B------:R-:W-:-:S02]  /*25e0*/  FMUL.FTZ R113, R113, UR15 ;  /* 0x0000000f71717c20 */ /* 0x000fc40008410000 */
        /* <DEDUP_REMOVED lines=10> */
.L_x_9672:
        /* <DEDUP_REMOVED lines=9> */
[----:B------:R-:W-:Y:S01]  /*2720*/  @P2 FFMA.FTZ R112, R170, R109, R110 ;  /* 0x0000006daa702223 */ /* 0x000fe2000001006e */
[----:B------:R-:W-:Y:S01]  /*2730*/  MOV R106, R14 ;  /* 0x0000000e006a7202 */ /* 0x000fe20000000f00 */
[C---:B------:R-:W-:Y:S01]  /*2740*/  @P2 FFMA.FTZ R104, R129.reuse, R107, R12 ;  /* 0x0000006b81682223 */ /* 0x040fe2000001000c */
[----:B------:R-:W-:Y:S01]  /*2750*/  @P2 FFMA.FTZ R106, R129, R111, R14 ;  /* 0x0000006f816a2223 */ /* 0x000fe2000001000e */
[----:B------:R-:W-:Y:S01]  /*2760*/  @P2 FADD.FTZ R114, R173, -R112 ;  /* 0x80000070ad722221 */ /* 0x000fe20000010000 */
[----:B------:R-:W-:Y:S01]  /*2770*/  MOV R107, R15 ;  /* 0x0000000f006b7202 */ /* 0x000fe20000000f00 */
[----:B------:R-:W-:Y:S01]  /*2780*/  FMUL.FTZ R112, R105, UR15 ;  /* 0x0000000f69707c20 */ /* 0x000fe20008410000 */
[----:B------:R-:W-:Y:S01]  /*2790*/  FMUL.FTZ R111, R106, UR15 ;  /* 0x0000000f6a6f7c20 */ /* 0x000fe20008410000 */
[----:B------:R-:W-:Y:S01]  /*27a0*/  FMUL.FTZ R113, R104, UR15 ;  /* 0x0000000f68717c20 */ /* 0x000fe20008410000 */
[----:B------:R-:W-:Y:S01]  /*27b0*/  ISETP.GT.AND P0, PT, R134, RZ, PT ;  /* 0x000000ff8600720c */ /* 0x000fe20003f04270 */
[----:B------:R-:W-:-:S03]  /*27c0*/  @P2 FFMA.FTZ R107, R129, R114, R15 ;  /* 0x00000072816b2223 */ /* 0x000fc6000001000f */
[----:B------:R-:W-:Y:S01]  /*27d0*/  SEL R102, R111, R102, P0 ;  /* 0x000000666f667207 */ /* 0x000fe20000000000 */
[----:B------:R-:W-:Y:S01]  /*27e0*/  @P3 FMUL.FTZ R103, R107, UR15 ;  /* 0x0000000f6b673c20 */ /* 0x000fe20008410000 */
[----:B------:R-:W-:Y:S02]  /*27f0*/  SEL R101, R112, R101, P0 ;  /* 0x0000006570657207 */ /* 0x000fe40000000000 */
[----:B------:R-:W-:-:S07]  /*2800*/  SEL R100, R113, R100, P0 ;  /* 0x0000006471647207 */ /* 0x000fce0000000000 */
.L_x_9671:
        /* <DEDUP_REMOVED lines=10> */
.L_x_9668:
[----:B------:R-:W-:Y:S05]  /*28b0*/  BSYNC.RECONVERGENT B0 ;  /* 0x0000000000007941 */ /* 0x000fea0003800200 */
.L_x_9667:
        /* <DEDUP_REMOVED lines=23> */
[----:B------:R-:W-:Y:S01]  /*2a30*/  @P2 FFMA.FTZ R112, R146, R109, R110 ;  /* 0x0000006d92702223 */ /* 0x000fe2000001006e */
[----:B------:R-:W-:Y:S01]  /*2a40*/  FMUL.FTZ R113, R104, UR15 ;  /* 0x0000000f68717c20 */ /* 0x000fe20008410000 */
[----:B------:R-:W-:Y:S01]  /*2a50*/  FMUL.FTZ R114, R105, UR15 ;  /* 0x0000000f69727c20 */ /* 0x000fe20008410000 */
[----:B------:R-:W-:Y:S01]  /*2a60*/  FMUL.FTZ R111, R106, UR15 ;  /* 0x0000000f6a6f7c20 */ /* 0x000fe20008410000 */
[----:B------:R-:W-:Y:S01]  /*2a70*/  ISETP.GT.AND P1, PT, R134, RZ, PT ;  /* 0x000000ff8600720c */ /* 0x000fe20003f24270 */
[----:B------:R-:W-:Y:S01]  /*2a80*/  @P2 FADD.FTZ R112, R155, -R112 ;  /* 0x800000709b702221 */ /* 0x000fe20000010000 */
[----:B------:R-:W-:-:S02]  /*2a90*/  MOV R107, R11 ;  /* 0x0000000b006b7202 */ /* 0x000fc40000000f00 */
[----:B------:R-:W-:Y:S01]  /*2aa0*/  SEL R102, R111, R102, P1 ;  /* 0x000000666f667207 */ /* 0x000fe20000800000 */
[----:B------:R-:W-:Y:S01]  /*2ab0*/  @P2 FFMA.FTZ R107, R129, R112, R11 ;  /* 0x00000070816b2223 */ /* 0x000fe2000001000b */
[----:B------:R-:W-:Y:S02]  /*2ac0*/  SEL R101, R114, R101, P1 ;  /* 0x0000006572657207 */ /* 0x000fe40000800000 */
[----:B------:R-:W-:Y:S01]  /*2ad0*/  SEL R100, R113, R100, P1 ;  /* 0x0000006471647207 */ /* 0x000fe20000800000 */
[----:B------:R-:W-:Y:S06]  /*2ae0*/  @!P3 BRA `(.L_x_9677) ;  /* 0x000000040060b947 */ /* 0x000fec0003800000 */
[----:B------:R-:W-:Y:S01]  /*2af0*/  FMUL.FTZ R103, R107, UR15 ;  /* 0x0000000f6b677c20 */ /* 0x000fe20008410000 */
[----:B------:R-:W-:Y:S06]  /*2b00*/  BRA `(.L_x_9677) ;  /* 0x0000000400587947 */ /* 0x000fec0003800000 */
.L_x_9676:
        /* <DEDUP_REMOVED lines=26> */
.L_x_9675:
        /* <DEDUP_REMOVED lines=35> */
.L_x_9678:
[-CC-:B------:R-:W-:Y:S01]  /*2ee0*/  FFMA.FTZ R111, R131, R109.reuse, R110.reuse ;  /* 0x0000006d836f7223 */ /* 0x180fe2000001006e */
[-CC-:B------:R-:W-:Y:S01]  /*2ef0*/  FFMA.FTZ R114, R126, R109.reuse, R110.reuse ;  /* 0x0000006d7e727223 */ /* 0x180fe2000001006e */
[-CC-:B------:R-:W-:Y:S01]  /*2f00*/  FFMA.FTZ R113, R139, R109.reuse, R110.reuse ;  /* 0x0000006d8b717223 */ /* 0x180fe2000001006e */
[----:B------:R-:W-:Y:S01]  /*2f10*/  @P3 FFMA.FTZ R120, R146, R109, R110 ;  /* 0x0000006d92783223 */ /* 0x000fe2000001006e */
[----:B------:R-:W-:Y:S01]  /*2f20*/  FADD.FTZ R112, R136, -R111 ;  /* 0x8000006f88707221 */ /* 0x000fe20000010000 */
[----:B------:R-:W-:Y:S01]  /*2f30*/  FADD.FTZ R114, R141, -R114 ;  /* 0x800000728d727221 */ /* 0x000fe20000010000 */
[----:B------:R-:W-:Y:S01]  /*2f40*/  FADD.FTZ R118, R144, -R113 ;  /* 0x8000007190767221 */ /* 0x000fe20000010000 */
[----:B------:R-:W-:Y:S01]  /*2f50*/  ISETP.GT.AND P4, PT, R124, RZ, PT ;  /* 0x000000ff7c00720c */ /* 0x000fe20003f84270 */
[C---:B------:R-:W-:Y:S01]  /*2f60*/  FMUL.FTZ R111, R129.reuse, R112 ;  /* 0x00000070816f7220 */ /* 0x040fe20000410000 */
[C---:B------:R-:W-:Y:S01]  /*2f70*/  FMUL.FTZ R112, R129.reuse, R114 ;  /* 0x0000007281707220 */ /* 0x040fe20000410000 */
[----:B------:R-:W-:Y:S01]  /*2f80*/  FMUL.FTZ R113, R129, R118 ;  /* 0x0000007681717220 */ /* 0x000fe20000410000 */
[----:B------:R-:W-:Y:S01]  /*2f90*/  @P3 FADD.FTZ R120, R155, -R120 ;  /* 0x800000789b783221 */ /* 0x000fe20000010000 */
[----:B------:R-:W-:-:S02]  /*2fa0*/  ISETP.GT.AND P1, PT, R134, RZ, PT ;  /* 0x000000ff8600720c */ /* 0x000fc40003f24270 */
[----:B------:R-:W-:Y:S01]  /*2fb0*/  FSEL R111, R111, RZ, P4 ;  /* 0x000000ff6f6f7208 */ /* 0x000fe20002000000 */
[----:B------:R-:W-:Y:S01]  /*2fc0*/  @P3 FMUL.FTZ R114, R129, R120 ;  /* 0x0000007881723220 */ /* 0x000fe20000410000 */
[----:B------:R-:W-:Y:S02]  /*2fd0*/  FSEL R112, R112, RZ, P4 ;  /* 0x000000ff70707208 */ /* 0x000fe40002000000 */
[----:B------:R-:W-:Y:S01]  /*2fe0*/  FSEL R113, R113, RZ, P4 ;  /* 0x000000ff71717208 */ /* 0x000fe20002000000 */
[----:B------:R-:W-:Y:S01]  /*2ff0*/  FMUL.FTZ R111, R111, UR15 ;  /* 0x0000000f6f6f7c20 */ /* 0x000fe20008410000 */
[----:B------:R-:W-:Y:S01]  /*3000*/  @P3 FSEL R114, R114, RZ, P4 ;  /* 0x000000ff72723208 */ /* 0x000fe20002000000 */
[----:B------:R-:W-:Y:S02]  /*3010*/  FMUL.FTZ R112, R112, UR15 ;  /* 0x0000000f70707c20 */ /* 0x000fe40008410000 */
[----:B------:R-:W-:Y:S01]  /*3020*/  FMUL.FTZ R113, R113, UR15 ;  /* 0x0000000f71717c20 */ /* 0x000fe20008410000 */
[----:B------:R-:W-:Y:S01]  /*3030*/  SEL R100, R111, R100, P1 ;  /* 0x000000646f647207 */ /* 0x000fe20000800000 */
[----:B------:R-:W-:Y:S01]  /*3040*/  @P3 FMUL.FTZ R103, R114, UR15 ;  /* 0x0000000f72673c20 */ /* 0x000fe20008410000 */
[----:B------:R-:W-:-:S02]  /*3050*/  SEL R101, R112, R101, P1 ;  /* 0x0000006570657207 */ /* 0x000fc40000800000 */
[----:B------:R-:W-:-:S07]  /*3060*/  SEL R102, R113, R102, P1 ;  /* 0x0000006671667207 */ /* 0x000fce0000800000 */
.L_x_9677:
        /* <DEDUP_REMOVED lines=8> */
.L_x_9674:
[----:B------:R-:W-:Y:S05]  /*30f0*/  BSYNC.RECONVERGENT B0 ;  /* 0x0000000000007941 */ /* 0x000fea0003800200 */
.L_x_9673:
        /* <DEDUP_REMOVED lines=37> */
.L_x_9682:
        /* <DEDUP_REMOVED lines=26> */
.L_x_9681:
        /* <DEDUP_REMOVED lines=21> */
[----:B------:R-:W-:Y:S01]  /*3640*/  SEL R101, R106, R101, P4 ;  /* 0x000000656a657207 */ /* 0x000fe20002000000 */
[----:B------:R-:W-:Y:S01]  /*3650*/  FFMA.FTZ R106, R150, R109, R110 ;  /* 0x0000006d966a7223 */ /* 0x000fe2000001006e */
[----:B------:R-:W-:-:S02]  /*3660*/  SEL R102, R107, R102, P4 ;  /* 0x000000666b667207 */ /* 0x000fc40002000000 */
[----:B------:R-:W-:Y:S01]  /*3670*/  SEL R100, R105, R100, P4 ;  /* 0x0000006469647207 */ /* 0x000fe20002000000 */
[----:B------:R-:W-:-:S04]  /*3680*/  FADD.FTZ R106, R157, -R106 ;  /* 0x8000006a9d6a7221 */ /* 0x000fc80000010000 */
[----:B------:R-:W-:Y:S01]  /*3690*/  FMUL.FTZ R105, R129, R106 ;  /* 0x0000006a81697220 */ /* 0x000fe20000410000 */
[----:B------:R-:W-:-:S04]  /*36a0*/  MOV R106, R112 ;  /* 0x00000070006a7202 */ /* 0x000fc80000000f00 */
[----:B------:R-:W-:Y:S02]  /*36b0*/  FSEL R107, R105, RZ, P1 ;  /* 0x000000ff696b7208 */ /* 0x000fe40000800000 */
[----:B------:R-:W-:Y:S01]  /*36c0*/  MOV R105, R111 ;  /* 0x0000006f00697202 */ /* 0x000fe20000000f00 */
[----:B------:R-:W-:Y:S06]  /*36d0*/  @!P3 BRA `(.L_x_9683) ;  /* 0x000000000074b947 */ /* 0x000fec0003800000 */
[----:B------:R-:W-:Y:S01]  /*36e0*/  MOV R106, R112 ;  /* 0x00000070006a7202 */ /* 0x000fe20000000f00 */
[----:B------:R-:W-:Y:S01]  /*36f0*/  FMUL.FTZ R103, R107, UR15 ;  /* 0x0000000f6b677c20 */ /* 0x000fe20008410000 */
[----:B------:R-:W-:Y:S01]  /*3700*/  MOV R105, R111 ;  /* 0x0000006f00697202 */ /* 0x000fe20000000f00 */
[----:B------:R-:W-:Y:S06]  /*3710*/  BRA `(.L_x_9683) ;  /* 0x0000000000647947 */ /* 0x000fec0003800000 */
.L_x_9684:
        /* <DEDUP_REMOVED lines=11> */
[----:B------:R-:W-:-:S02]  /*37d0*/  @P3 FADD.FTZ R122, R157, -R122 ;  /* 0x8000007a9d7a3221 */ /* 0x000fc40000010000 */
[----:B------:R-:W-:Y:S02]  /*37e0*/  FSEL R111, R111, RZ, P1 ;  /* 0x000000ff6f6f7208 */ /* 0x000fe40000800000 */
[----:B------:R-:W-:Y:S01]  /*37f0*/  @P3 FMUL.FTZ R114, R129, R122 ;  /* 0x0000007a81723220 */ /* 0x000fe20000410000 */
[----:B------:R-:W-:Y:S02]  /*3800*/  FSEL R112, R112, RZ, P1 ;  /* 0x000000ff70707208 */ /* 0x000fe40000800000 */
[----:B------:R-:W-:Y:S01]  /*3810*/  FSEL R113, R113, RZ, P1 ;  /* 0x000000ff71717208 */ /* 0x000fe20000800000 */
[----:B------:R-:W-:Y:S01]  /*3820*/  FMUL.FTZ R111, R111, UR15 ;  /* 0x0000000f6f6f7c20 */ /* 0x000fe20008410000 */
[----:B------:R-:W-:Y:S01]  /*3830*/  @P3 FSEL R114, R114, RZ, P1 ;  /* 0x000000ff72723208 */ /* 0x000fe20000800000 */
[----:B------:R-:W-:Y:S01]  /*3840*/  FMUL.FTZ R112, R112, UR15 ;  /* 0x0000000f70707c20 */ /* 0x000fe20008410000 */
[----:B------:R-:W-:Y:S01]  /*3850*/  ISETP.GT.AND P1, PT, R134, RZ, PT ;  /* 0x000000ff8600720c */ /* 0x000fe20003f24270 */
[----:B------:R-:W-:-:S02]  /*3860*/  FMUL.FTZ R113, R113, UR15 ;  /* 0x0000000f71717c20 */ /* 0x000fc40008410000 */
[----:B------:R-:W-:Y:S01]  /*3870*/  @P3 FMUL.FTZ R103, R114, UR15 ;  /* 0x0000000f72673c20 */ /* 0x000fe20008410000 */
[----:B------:R-:W-:Y:S02]  /*3880*/  SEL R100, R111, R100, P1 ;  /* 0x000000646f647207 */ /* 0x000fe40000800000 */
[----:B------:R-:W-:Y:S02]  /*3890*/  SEL R101, R112, R101, P1 ;  /* 0x0000006570657207 */ /* 0x000fe40000800000 */
[----:B------:R-:W-:-:S07]  /*38a0*/  SEL R102, R113, R102, P1 ;  /* 0x0000006671667207 */ /* 0x000fce0000800000 */
.L_x_9683:
        /* <DEDUP_REMOVED lines=8> */
.L_x_9680:
[----:B------:R-:W-:Y:S05]  /*3930*/  BSYNC.RECONVERGENT B0 ;  /* 0x0000000000007941 */ /* 0x000fea0003800200 */
.L_x_9679:
        /* <DEDUP_REMOVED lines=11> */
[--C-:B------:R-:W-:Y:S01]  /*39f0*/  @P2 FFMA.FTZ R111, R147, R109, R110.reuse ;  /* 0x0000006d936f2223 */ /* 0x100fe2000001006e */
[----:B------:R-:W-:Y:S01]  /*3a00*/  MOV R105, R89 ;  /* 0x0000005900697202 */ /* 0x000fe20000000f00 */
[----:B------:R-:W-:Y:S01]  /*3a10*/  @P2 FFMA.FTZ R107, R135, R109, R110 ;  /* 0x0000006d876b2223 */ /* 0x000fe2000001006e */
[----:B------:R-:W-:Y:S01]  /*3a20*/  @P2 FADD.FTZ R112, R149, -R112 ;  /* 0x8000007095702221 */ /* 0x000fe20000010000 */
[----:B------:R-:W-:Y:S01]  /*3a30*/  @P2 FADD.FTZ R111, R152, -R111 ;  /* 0x8000006f986f2221 */ /* 0x000fe20000010000 */
[----:B------:R-:W-:Y:S01]  /*3a40*/  ISETP.GT.AND P4, PT, R134, RZ, PT ;  /* 0x000000ff8600720c */ /* 0x000fe20003f84270 */
[----:B------:R-:W-:Y:S01]  /*3a50*/  @P2 FADD.FTZ R107, R140, -R107 ;  /* 0x8000006b8c6b2221 */ /* 0x000fe20000010000 */
[C---:B------:R-:W-:Y:S01]  /*3a60*/  @P2 FFMA.FTZ R105, R129.reuse, R112, R89 ;  /* 0x0000007081692223 */ /* 0x040fe20000010059 */
[----:B------:R-:W-:Y:S01]  /*3a70*/  MOV R106, R90 ;  /* 0x0000005a006a7202 */ /* 0x000fe20000000f00 */
[----:B------:R-:W-:Y:S01]  /*3a80*/  @P2 FFMA.FTZ R106, R129, R111, R90 ;  /* 0x0000006f816a2223 */ /* 0x000fe2000001005a */
[----:B------:R-:W-:Y:S01]  /*3a90*/  MOV R104, R88 ;  /* 0x0000005800687202 */ /* 0x000fe20000000f00 */
[----:B------:R-:W-:Y:S01]  /*3aa0*/  FMUL.FTZ R112, R105, UR15 ;  /* 0x0000000f69707c20 */ /* 0x000fe20008410000 */
[----:B------:R-:W-:Y:S01]  /*3ab0*/  @P2 FFMA.FTZ R104, R129, R107, R88 ;  /* 0x0000006b81682223 */ /* 0x000fe20000010058 */
[----:B------:R-:W-:-:S03]  /*3ac0*/  FMUL.FTZ R107, R106, UR15 ;  /* 0x0000000f6a6b7c20 */ /* 0x000fc60008410000 */
[----:B------:R-:W-:Y:S01]  /*3ad0*/  SEL R101, R112, R101, P4 ;  /* 0x0000006570657207 */ /* 0x000fe20002000000 */
[----:B------:R-:W-:Y:S01]  /*3ae0*/  @P2 FFMA.FTZ R112, R154, R109, R110 ;  /* 0x0000006d9a702223 */ /* 0x000fe2000001006e */
[----:B------:R-:W-:Y:S01]  /*3af0*/  FMUL.FTZ R111, R104, UR15 ;  /* 0x0000000f686f7c20 */ /* 0x000fe20008410000 */
[----:B------:R-:W-:Y:S02]  /*3b00*/  SEL R102, R107, R102, P4 ;  /* 0x000000666b667207 */ /* 0x000fe40002000000 */
[----:B------:R-:W-:Y:S01]  /*3b10*/  @P2 FADD.FTZ R112, R159, -R112 ;  /* 0x800000709f702221 */ /* 0x000fe20000010000 */
[----:B------:R-:W-:Y:S02]  /*3b20*/  MOV R107, R91 ;  /* 0x0000005b006b7202 */ /* 0x000fe40000000f00 */
[----:B------:R-:W-:Y:S01]  /*3b30*/  SEL R100, R111, R100, P4 ;  /* 0x000000646f647207 */ /* 0x000fe20002000000 */
[----:B------:R-:W-:Y:S01]  /*3b40*/  @P2 FFMA.FTZ R107, R129, R112, R91 ;  /* 0x00000070816b2223 */ /* 0x000fe2000001005b */
[----:B------:R-:W-:Y:S06]  /*3b50*/  @!P3 BRA `(.L_x_9689) ;  /* 0x000000040060b947 */ /* 0x000fec0003800000 */
[----:B------:R-:W-:Y:S01]  /*3b60*/  FMUL.FTZ R103, R107, UR15 ;  /* 0x0000000f6b677c20 */ /* 0x000fe20008410000 */
[----:B------:R-:W-:Y:S06]  /*3b70*/  BRA `(.L_x_9689) ;  /* 0x0000000400587947 */ /* 0x000fec0003800000 */
.L_x_9688:
        /* <DEDUP_REMOVED lines=26> */
.L_x_9687:
        /* <DEDUP_REMOVED lines=35> */
.L_x_9690:
        /* <DEDUP_REMOVED lines=10> */
[C---:B------:R-:W-:Y:S01]  /*3ff0*/  FMUL.FTZ R113, R129.reuse, R120 ;  /* 0x0000007881717220 */ /* 0x040fe20000410000 */
        /* <DEDUP_REMOVED lines=14> */
.L_x_9689:
        /* <DEDUP_REMOVED lines=8> */
.L_x_9686:
[----:B------:R-:W-:Y:S05]  /*4160*/  BSYNC.RECONVERGENT B0 ;  /* 0x0000000000007941 */ /* 0x000fea0003800200 */
.L_x_9685:
        /* <DEDUP_REMOVED lines=36> */
.L_x_9694:
        /* <DEDUP_REMOVED lines=26> */
.L_x_9693:
        /* <DEDUP_REMOVED lines=35> */
.L_x_9696:
        /* <DEDUP_REMOVED lines=25> */
.L_x_9695:
        /* <DEDUP_REMOVED lines=8> */
.L_x_9692:
[----:B------:R-:W-:Y:S05]  /*4990*/  BSYNC.RECONVERGENT B0 ;  /* 0x0000000000007941 */ /* 0x000fea0003800200 */
.L_x_9691:
        /* <DEDUP_REMOVED lines=10> */
[-CC-:B------:R-:W-:Y:S01]  /*4a40*/  @P2 FFMA.FTZ R111, R176, R109.reuse, R110.reuse ;  /* 0x0000006db06f2223 */ /* 0x180fe2000001006e */
        /* <DEDUP_REMOVED lines=8> */
[----:B------:R-:W-:Y:S01]  /*4ad0*/  @P2 FADD.FTZ R114, R174, -R111 ;  /* 0x8000006fae722221 */ /* 0x000fe20000010000 */
[----:B------:R-:W-:Y:S01]  /*4ae0*/  MOV R105, R97 ;  /* 0x0000006100697202 */ /* 0x000fe20000000f00 */
[C---:B------:R-:W-:Y:S01]  /*4af0*/  @P2 FFMA.FTZ R106, R129.reuse, R109, R98 ;  /* 0x0000006d816a2223 */ /* 0x040fe20000010062 */
[C---:B------:R-:W-:Y:S01]  /*4b00*/  @P2 FFMA.FTZ R105, R129.reuse, R112, R97 ;  /* 0x0000007081692223 */ /* 0x040fe20000010061 */
[C---:B------:R-:W-:Y:S01]  /*4b10*/  @P2 FFMA.FTZ R104, R129.reuse, R107, R96 ;  /* 0x0000006b81682223 */ /* 0x040fe20000010060 */
[----:B------:R-:W-:Y:S01]  /*4b20*/  MOV R110, R99 ;  /* 0x00000063006e7202 */ /* 0x000fe20000000f00 */
[----:B------:R-:W-:Y:S01]  /*4b30*/  @P2 FFMA.FTZ R110, R129, R114, R99 ;  /* 0x00000072816e2223 */ /* 0x000fe20000010063 */
        /* <DEDUP_REMOVED lines=11> */
.L_x_9700:
        /* <DEDUP_REMOVED lines=26> */
.L_x_9699:
        /* <DEDUP_REMOVED lines=32> */
.L_x_9702:
        /* <DEDUP_REMOVED lines=25> */
.L_x_9701:
[----:B------:R-:W0:Y:S08]  /*5120*/  @P5 LDC.64 R110, c[0x0][0x478] ;  /* 0x00011e00ff6e5b82 */ /* 0x000e300000000a00 */
[----:B------:R-:W1:Y:S01]  /*5130*/  @P3 LDC.64 R112, c[0x0][0x468] ;  /* 0x00011a00ff703b82 */ /* 0x000e620000000a00 */
[----:B0-----:R-:W-:-:S05]  /*5140*/  @P5 IMAD.WIDE.U32 R110, R175, 0x10, R110 ;  /* 0x00000010af6e5825 */ /* 0x001fca00078e006e */
[----:B------:R0:W-:Y:S01]  /*5150*/  @P5 STG.E.128 desc[UR10][R110.64], R104 ;  /* 0x000000686e005986 */ /* 0x0001e2000c101d0a */
[----:B-1----:R-:W-:-:S05]  /*5160*/  @P3 IMAD.WIDE.U32 R108, R108, 0x10, R112 ;  /* 0x000000106c6c3825 */ /* 0x002fca00078e0070 */
[----:B------:R0:W-:Y:S02]  /*5170*/  @P3 STG.E.128 desc[UR10][R108.64], R100 ;  /* 0x000000646c003986 */ /* 0x0001e4000c101d0a */
.L_x_9698:
[----:B------:R-:W-:Y:S05]  /*5180*/  BSYNC.RECONVERGENT B0 ;  /* 0x0000000000007941 */ /* 0x000fea0003800200 */
.L_x_9697:
[----:B0-----:R-:W0:Y:S01]  /*5190*/  LDC.64 R108, c[0x0][0x380] ;  /* 0x0000e000ff6c7b82 */ /* 0x001e220000000a00 */
[----:B------:R-:W-:Y:S01]  /*51a0*/  UPLOP3.LUT UP1, UPT, UPT, UPT, UP1, 0x40, 0x4 ;  /* 0x000000000004789c */ /* 0x000fe20003f2e810 */
[----:B0-----:R-:W-:-:S04]  /*51b0*/  IADD3 R2, PT, PT, R2, R108, RZ ;  /* 0x0000006c02027210 */ /* 0x001fc80007ffe0ff */
[----:B------:R-:W-:-:S13]  /*51c0*/  ISETP.GE.AND P2, PT, R2, R109, PT ;  /* 0x0000006d0200720c */ /* 0x000fda0003f46270 */
[----:B------:R-:W-:Y:S05]  /*51d0*/  @!P2 BRA `(.L_x_9703) ;  /* 0xffffffb4001ca947 */ /* 0x000fea000383ffff */
.L_x_9651:
[----:B------:R-:W0:Y:S01]  /*51e0*/  S2UR UR4, SR_CTAID.X ;  /* 0x00000000000479c3 */ /* 0x000e220000002500 */
[----:B------:R-:W-:Y:S02]  /*51f0*/  ISETP.NE.AND P5, PT, R117, RZ, PT ;  /* 0x000000ff7500720c */ /* 0x000fe40003fa5270 */
[----:B------:R-:W-:Y:S02]  /*5200*/  ISETP.NE.AND P3, PT, R116, RZ, PT ;  /* 0x000000ff7400720c */ /* 0x000fe40003f65270 */
[----:B------:R-:W-:-:S03]  /*5210*/  ISETP.NE.AND P2, PT, R118, RZ, PT ;  /* 0x000000ff7600720c */ /* 0x000fc60003f45270 */
        /* <DEDUP_REMOVED lines=19> */
[----:B-----5:R-:W0:Y:S01]  /*5350*/  LDC.64 R64, c[0x0][0x448] ;  /* 0x00011200ff407b82 */ /* 0x020e220000000a00 */
        /* <DEDUP_REMOVED lines=25> */
.L_x_9704:
        /* <DEDUP_REMOVED lines=9> */
.L_x_10836:


//--------------------- .text._ZN10layer_norm13ln_bwd_kernelINS_13Kernel_traitsIfffffjLj6144ELj1ELj1ELj8ELj16ENS_18Kernel_traits_baseILj6144EfffffjLj256EEEEELb0ELb0ELb1ELb1EEEvNS_9BwdParamsE --------------------------
	.section	.text._ZN10layer_norm13ln_bwd_kernelINS_13Kernel_traitsIfffffjLj6144ELj1ELj1ELj8ELj16ENS_18Kernel_traits_baseILj6144EfffffjLj256EEEEELb0ELb0ELb1ELb1EEEvNS_9BwdParamsE,"ax",@progbits
	.align	128
        .global         _ZN10layer_norm13ln_bwd_kernelINS_13Kernel_traitsIfffffjLj6144ELj1ELj1ELj8ELj16ENS_18Kernel_traits_baseILj6144EfffffjLj256EEEEELb0ELb0ELb1ELb1EEEvNS_9BwdParamsE
        .type           _ZN10layer_norm13ln_bwd_kernelINS_13Kernel_traitsIfffffjLj6144ELj1ELj1ELj8ELj16ENS_18Kernel_traits_baseILj6144EfffffjLj256EEEEELb0ELb0ELb1ELb1EEEvNS_9BwdParamsE,@function
        .size           _ZN10layer_norm13ln_bwd_kernelINS_13Kernel_traitsIfffffjLj6144ELj1ELj1ELj8ELj16ENS_18Kernel_traits_baseILj6144EfffffjLj256EEEEELb0ELb0ELb1ELb1EEEvNS_9BwdParamsE,(.L_x_10837 - _ZN10layer_norm13ln_bwd_kernelINS_13Kernel_traitsIfffffjLj6144ELj1ELj1ELj8ELj16ENS_18Kernel_traits_baseILj6144EfffffjLj256EEEEELb0ELb0ELb1ELb1EEEvNS_9BwdParamsE)
        .other          _ZN10layer_norm13ln_bwd_kernelINS_13Kernel_traitsIfffffjLj6144ELj1ELj1ELj8ELj16ENS_18Kernel_traits_baseILj6144EfffffjLj256EEEEELb0ELb0ELb1ELb1EEEvNS_9BwdParamsE,@"STO_CUDA_ENTRY STV_DEFAULT"
_ZN10layer_norm13ln_bwd_kernelINS_13Kernel_traitsIfffffjLj6144ELj1ELj1ELj8ELj16ENS_18Kernel_traits_baseILj6144EfffffjLj256EEEEELb0ELb0ELb1ELb1EEEvNS_9BwdParamsE:
.text._ZN10layer_norm13ln_bwd_kernelINS_13Kernel_traitsIfffffjLj6144ELj1ELj1ELj8ELj16ENS_18Kernel_traits_baseILj6144EfffffjLj256EEEEELb0ELb0ELb1ELb1EEEvNS_9BwdParamsE:
        /* <DEDUP_REMOVED lines=48> */
.L_x_9734:
        /* <DEDUP_REMOVED lines=9> */
[----:B------:R-:W-:Y:S02]  /*0390*/  MOV R161, RZ ;  /* 0x000000ff00a17202 */ /* 0x000fe40000000f00 */
[----:B------:R-:W-:Y:S02]  /*03a0*/  MOV R164, RZ ;  /* 0x000000ff00a47202 */ /* 0x000fe40000000f00 */
[----:B----4-:R-:W-:-:S13]  /*03b0*/  ISETP.GE.AND P2, PT, R2, 0x1, PT ;  /* 0x000000010200780c */ /* 0x010fda0003f46270 */
[----:B0-----:R-:W-:Y:S05]  /*03c0*/  @!P2 BRA `(.L_x_9706) ;  /* 0x0000000c00cca947 */ /* 0x001fea0003800000 */
[----:B------:R-:W0:Y:S01]  /*03d0*/  S2R R167, SR_TID.X ;  /* 0x0000000000a77919 */ /* 0x000e220000002100 */
[----:B------:R-:W1:Y:S01]  /*03e0*/  LDC.64 R108, c[0x0][0x3c0] ;  /* 0x0000f000ff6c7b82 */ /* 0x000e620000000a00 */
[----:B------:R-:W-:Y:S01]  /*03f0*/  UMOV UR6, UR8 ;  /* 0x0000000800067c82 */ /* 0x000fe20008000000 */
[----:B------:R-:W-:Y:S01]  /*0400*/  IMAD R3, R0, UR16, RZ ;  /* 0x0000001000037c24 */ /* 0x000fe2000f8e02ff */
[----:B------:R-:W-:Y:S01]  /*0410*/  UISETP.NE.U32.AND UP0, UPT, UR6, URZ, UPT ;  /* 0x000000ff0600728c */ /* 0x000fe2000bf05070 */
[----:B------:R-:W-:Y:S01]  /*0420*/  IADD3 R111, PT, PT, R2, -0x1, RZ ;  /* 0xffffffff026f7810 */ /* 0x000fe20007ffe0ff */
[----:B------:R-:W-:Y:S02]  /*0430*/  UMOV UR7, UR9 ;  /* 0x0000000900077c82 */ /* 0x000fe40008000000 */
[----:B------:R-:W-:Y:S01]  /*0440*/  UISETP.NE.AND.EX UP0, UPT, UR7, URZ, UPT, UP0 ;  /* 0x000000ff0700728c */ /* 0x000fe2000bf05300 */
[----:B------:R-:W2:Y:S01]  /*0450*/  LDC.64 R156, c[0x0][0x3a8] ;  /* 0x0000ea00ff9c7b82 */ /* 0x000ea20000000a00 */
[----:B------:R-:W-:Y:S01]  /*0460*/  SHF.R.S32.HI R110, RZ, 0x1f, R3 ;  /* 0x0000001fff6e7819 */ /* 0x000fe20000011403 */
[----:B------:R-:W-:-:S03]  /*0470*/  IMAD R111, R111, UR16, RZ ;  /* 0x000000106f6f7c24 */ /* 0x000fc6000f8e02ff */
[----:B------:R-:W-:-:S03]  /*0480*/  LEA.HI R110, R110, R3, RZ, 0x2 ;  /* 0x000000036e6e7211 */ /* 0x000fc600078f10ff */
[----:B------:R-:W3:Y:S01]  /*0490*/  LDC.64 R120, c[0x0][0x428] ;  /* 0x00010a00ff787b82 */ /* 0x000ee20000000a00 */
[----:B------:R-:W-:Y:S01]  /*04a0*/  PLOP3.LUT P0, PT, PT, PT, UP0, 0x80, 0x8 ;  /* 0x000000000008781c */ /* 0x000fe20003f0f008 */
[----:B-1----:R-:W-:-:S05]  /*04b0*/  IMAD.WIDE R108, R0, 0x4, R108 ;  /* 0x00000004006c7825 */ /* 0x002fca00078e026c */
[----:B------:R1:W4:Y:S07]  /*04c0*/  LDG.E R3, desc[UR14][R108.64] ;  /* 0x0000000e6c037981 */ /* 0x00032e000c1e1900 */
[----:B------:R-:W3:Y:S01]  /*04d0*/  @P0 LDC.64 R112, c[0x0][0x438] ;  /* 0x00010e00ff700b82 */ /* 0x000ee20000000a00 */
[----:B0-----:R-:W-:-:S04]  /*04e0*/  LEA.HI.SX32 R131, R110, R167, 0x1e ;  /* 0x000000a76e837211 */ /* 0x001fc800078ff2ff */
[----:B------:R-:W-:-:S03]  /*04f0*/  IADD3 R115, PT, PT, R131, 0x100, RZ ;  /* 0x0000010083737810 */ /* 0x000fc60007ffe0ff */
[----:B------:R-:W0:Y:S01]  /*0500*/  @P0 LDC.64 R126, c[0x0][0x438] ;  /* 0x00010e00ff7e0b82 */ /* 0x000e220000000a00 */
[----:B-1----:R-:W-:Y:S01]  /*0510*/  SHF.R.S32.HI R108, RZ, 0x1f, R111 ;  /* 0x0000001fff6c7819 */ /* 0x002fe2000001146f */
[C-C-:B--2---:R-:W-:Y:S01]  /*0520*/  IMAD.WIDE.U32 R136, R131.reuse, 0x10, R156.reuse ;  /* 0x0000001083887825 */ /* 0x144fe200078e009c */
[----:B------:R-:W-:Y:S02]  /*0530*/  IADD3 R117, PT, PT, R131, 0x200, RZ ;  /* 0x0000020083757810 */ /* 0x000fe40007ffe0ff */
[----:B------:R-:W-:Y:S01]  /*0540*/  LEA.HI R108, R108, R111, RZ, 0x2 ;  /* 0x0000006f6c6c7211 */ /* 0x000fe200078f10ff */
[--C-:B------:R-:W-:Y:S01]  /*0550*/  IMAD.WIDE.U32 R140, R115, 0x10, R156.reuse ;  /* 0x00000010738c7825 */ /* 0x100fe200078e009c */
[----:B------:R-:W-:Y:S01]  /*0560*/  IADD3 R119, PT, PT, R131, 0x300, RZ ;  /* 0x0000030083777810 */ /* 0x000fe20007ffe0ff */
[----:B------:R-:W2:Y:S01]  /*0570*/  LDG.E.128 R136, desc[UR14][R136.64] ;  /* 0x0000000e88887981 */ /* 0x000ea2000c1e1d00 */
[----:B------:R-:W-:Y:S01]  /*0580*/  LEA.HI.SX32 R167, R108, R167, 0x1e ;  /* 0x000000a76ca77211 */ /* 0x000fe200078ff2ff */
[----:B------:R-:W-:Y:S01]  /*0590*/  IMAD.WIDE.U32 R144, R117, 0x10, R156 ;  /* 0x0000001075907825 */ /* 0x000fe200078e009c */
[----:B------:R-:W1:Y:S01]  /*05a0*/  @P0 LDC.64 R160, c[0x0][0x438] ;  /* 0x00010e00ffa00b82 */ /* 0x000e620000000a00 */
[----:B------:R-:W2:Y:S01]  /*05b0*/  LDG.E.128 R140, desc[UR14][R140.64] ;  /* 0x0000000e8c8c7981 */ /* 0x000ea2000c1e1d00 */
[C---:B------:R-:W-:Y:S01]  /*05c0*/  IADD3 R109, PT, PT, R167.reuse, 0x200, RZ ;  /* 0x00000200a76d7810 */ /* 0x040fe20007ffe0ff */
[----:B---3--:R-:W-:-:S02]  /*05d0*/  IMAD.WIDE.U32 R132, R167, 0x10, R120 ;  /* 0x00000010a7847825 */ /* 0x008fc400078e0078 */
[----:B------:R-:W3:Y:S02]  /*05e0*/  LDG.E.128 R144, desc[UR14][R144.64] ;  /* 0x0000000e90907981 */ /* 0x000ee4000c1e1d00 */
[----:B------:R-:W-:Y:S01]  /*05f0*/  IMAD.WIDE.U32 R148, R119, 0x10, R156 ;  /* 0x0000001077947825 */ /* 0x000fe200078e009c */
[----:B------:R-:W1:Y:S01]  /*0600*/  @P0 LDC.64 R162, c[0x0][0x438] ;  /* 0x00010e00ffa20b82 */ /* 0x000e620000000a00 */
[----:B------:R-:W3:Y:S02]  /*0610*/  LDG.E.128 R132, desc[UR14][R132.64] ;  /* 0x0000000e84847981 */ /* 0x000ee4000c1e1d00 */
[--C-:B------:R-:W-:Y:S01]  /*0620*/  IMAD.WIDE.U32 R108, R109, 0x10, R120.reuse ;  /* 0x000000106d6c7825 */ /* 0x100fe200078e0078 */
[----:B------:R-:W-:Y:S01]  /*0630*/  IADD3 R129, PT, PT, R167, 0x100, RZ ;  /* 0x00000100a7817810 */ /* 0x000fe20007ffe0ff */
[----:B------:R-:W3:Y:S03]  /*0640*/  LDG.E.128 R148, desc[UR14][R148.64] ;  /* 0x0000000e94947981 */ /* 0x000ee6000c1e1d00 */
[----:B------:R-:W1:Y:S01]  /*0650*/  @P0 LDC.64 R164, c[0x0][0x438] ;  /* 0x00010e00ffa40b82 */ /* 0x000e620000000a00 */
[----:B------:R-:W3:Y:S01]  /*0660*/  LDG.E.128 R108, desc[UR14][R108.64] ;  /* 0x0000000e6c6c7981 */ /* 0x000ee2000c1e1d00 */
[----:B------:R-:W-:Y:S01]  /*0670*/  IMAD.WIDE.U32 R128, R129, 0x10, R120 ;  /* 0x0000001081807825 */ /* 0x000fe200078e0078 */
[----:B------:R-:W-:-:S02]  /*0680*/  IADD3 R123, PT, PT, R131, 0x400, RZ ;  /* 0x00000400837b7810 */ /* 0x000fc40007ffe0ff */
[C---:B------:R-:W-:Y:S01]  /*0690*/  IADD3 R169, PT, PT, R131.reuse, 0x500, RZ ;  /* 0x0000050083a97810 */ /* 0x040fe20007ffe0ff */
[----:B------:R-:W-:Y:S02]  /*06a0*/  @P0 IMAD.WIDE.U32 R112, R131, 0x10, R112 ;  /* 0x0000001083700825 */ /* 0x000fe400078e0070 */
[----:B------:R-:W3:Y:S02]  /*06b0*/  LDG.E.128 R128, desc[UR14][R128.64] ;  /* 0x0000000e80807981 */ /* 0x000ee4000c1e1d00 */
[----:B0-----:R-:W-:Y:S01]  /*06c0*/  @P0 IMAD.WIDE.U32 R126, R115, 0x10, R126 ;  /* 0x00000010737e0825 */ /* 0x001fe200078e007e */
[----:B------:R-:W-:Y:S01]  /*06d0*/  IADD3 R115, PT, PT, R167, 0x300, RZ ;  /* 0x00000300a7737810 */ /* 0x000fe20007ffe0ff */
[----:B------:R-:W5:Y:S04]  /*06e0*/  @P0 LDG.E.128 R24, desc[UR14][R112.64] ;  /* 0x0000000e70180981 */ /* 0x000f68000c1e1d00 */
[----:B------:R-:W-:Y:S01]  /*06f0*/  IMAD.WIDE.U32 R114, R115, 0x10, R120 ;  /* 0x0000001073727825 */ /* 0x000fe200078e0078 */
[----:B------:R0:W5:Y:S03]  /*0700*/  @P0 LDG.E.128 R20, desc[UR14][R126.64] ;  /* 0x0000000e7e140981 */ /* 0x000166000c1e1d00 */
[----:B------:R-:W-:-:S02]  /*0710*/  IMAD.WIDE.U32 R152, R123, 0x10, R156 ;  /* 0x000000107b987825 */ /* 0x000fc400078e009c */
[----:B------:R-:W3:Y:S02]  /*0720*/  LDG.E.128 R112, desc[UR14][R114.64] ;  /* 0x0000000e72707981 */ /* 0x000ee4000c1e1d00 */
[----:B-1----:R-:W-:Y:S01]  /*0730*/  @P0 IMAD.WIDE.U32 R160, R117, 0x10, R160 ;  /* 0x0000001075a00825 */ /* 0x002fe200078e00a0 */
[----:B------:R-:W-:Y:S01]  /*0740*/  IADD3 R117, PT, PT, R167, 0x400, RZ ;  /* 0x00000400a7757810 */ /* 0x000fe20007ffe0ff */
[----:B------:R-:W3:Y:S01]  /*0750*/  LDG.E.128 R152, desc[UR14][R152.64] ;  /* 0x0000000e98987981 */ /* 0x000ee2000c1e1d00 */
[----:B0-----:R-:W0:Y:S03]  /*0760*/  @P0 LDC.64 R126, c[0x0][0x438] ;  /* 0x00010e00ff7e0b82 */ /* 0x001e260000000a00 */
[----:B------:R-:W-:-:S04]  /*0770*/  IMAD.WIDE.U32 R116, R117, 0x10, R120 ;  /* 0x0000001075747825 */ /* 0x000fc800078e0078 */
[----:B------:R-:W-:Y:S01]  /*0780*/  @P0 IMAD.WIDE.U32 R162, R119, 0x10, R162 ;  /* 0x0000001077a20825 */ /* 0x000fe200078e00a2 */
[----:B------:R-:W-:Y:S01]  /*0790*/  ISETP.NE.AND P1, PT, RZ, UR13, PT ;  /* 0x0000000dff007c0c */ /* 0x000fe2000bf25270 */
[----:B------:R-:W3:Y:S02]  /*07a0*/  LDG.E.128 R116, desc[UR14][R116.64] ;  /* 0x0000000e74747981 */ /* 0x000ee4000c1e1d00 */
[----:B------:R-:W-:Y:S01]  /*07b0*/  IMAD.WIDE.U32 R156, R169, 0x10, R156 ;  /* 0x00000010a99c7825 */ /* 0x000fe200078e009c */
[----:B------:R-:W-:Y:S01]  /*07c0*/  IADD3 R167, PT, PT, R167, 0x500, RZ ;  /* 0x00000500a7a77810 */ /* 0x000fe20007ffe0ff */
[----:B------:R1:W5:Y:S04]  /*07d0*/  @P0 LDG.E.128 R12, desc[UR14][R162.64] ;  /* 0x0000000ea20c0981 */ /* 0x000368000c1e1d00 */
[----:B------:R-:W3:Y:S01]  /*07e0*/  LDG.E.128 R156, desc[UR14][R156.64] ;  /* 0x0000000e9c9c7981 */ /* 0x000ee2000c1e1d00 */
[----:B------:R-:W-:-:S03]  /*07f0*/  IMAD.WIDE.U32 R120, R167, 0x10, R120 ;  /* 0x00000010a7787825 */ /* 0x000fc600078e0078 */
[----:B------:R-:W5:Y:S01]  /*0800*/  @P0 LDG.E.128 R16, desc[UR14][R160.64] ;  /* 0x0000000ea0100981 */ /* 0x000f62000c1e1d00 */
[----:B------:R-:W-:-:S03]  /*0810*/  @P0 IMAD.WIDE.U32 R164, R123, 0x10, R164 ;  /* 0x000000107ba40825 */ /* 0x000fc600078e00a4 */
[----:B------:R-:W3:Y:S01]  /*0820*/  LDG.E.128 R120, desc[UR14][R120.64] ;  /* 0x0000000e78787981 */ /* 0x000ee2000c1e1d00 */
[----:B0-----:R-:W-:-:S03]  /*0830*/  @P0 IMAD.WIDE.U32 R126, R169, 0x10, R126 ;  /* 0x00000010a97e0825 */ /* 0x001fc600078e007e */
[----:B------:R0:W5:Y:S04]  /*0840*/  @P0 LDG.E.128 R8, desc[UR14][R164.64] ;  /* 0x0000000ea4080981 */ /* 0x000168000c1e1d00 */
[----:B------:R0:W5:Y:S01]  /*0850*/  @P0 LDG.E.128 R4, desc[UR14][R126.64] ;  /* 0x0000000e7e040981 */ /* 0x000162000c1e1d00 */
[----:B----4-:R-:W-:-:S05]  /*0860*/  FSEL R193, R3, RZ, !P1 ;  /* 0x000000ff03c17208 */ /* 0x010fca0004800000 */
[C---:B--2---:R-:W-:Y:S01]  /*0870*/  FADD.FTZ R3, -R193.reuse, R136 ;  /* 0x00000088c1037221 */ /* 0x044fe20000010100 */
[C---:B------:R-:W-:Y:S01]  /*0880*/  FADD.FTZ R137, -R193.reuse, R137 ;  /* 0x00000089c1897221 */ /* 0x040fe20000010100 */
[C---:B------:R-:W-:Y:S02]  /*0890*/  FADD.FTZ R143, -R193.reuse, R143 ;  /* 0x0000008fc18f7221 */ /* 0x040fe40000010100 */
[C---:B-----5:R-:W-:Y:S01]  /*08a0*/  FMUL.FTZ R3, R124.reuse, R3 ;  /* 0x000000037c037220 */ /* 0x060fe20000410000 */
[C---:B---3--:R-:W-:Y:S01]  /*08b0*/  FADD.FTZ R145, -R193.reuse, R145 ;  /* 0x00000091c1917221 */ /* 0x048fe20000010100 */
[C---:B------:R-:W-:Y:S01]  /*08c0*/  FADD.FTZ R169, -R193.reuse, R146 ;  /* 0x00000092c1a97221 */ /* 0x040fe20000010100 */
[C---:B-1----:R-:W-:Y:S01]  /*08d0*/  FADD.FTZ R163, -R193.reuse, R140 ;  /* 0x0000008cc1a37221 */ /* 0x042fe20000010100 */
[C---:B------:R-:W-:Y:S01]  /*08e0*/  FADD.FTZ R141, -R193.reuse, R141 ;  /* 0x0000008dc18d7221 */ /* 0x040fe20000010100 */
[C---:B0-----:R-:W-:Y:S01]  /*08f0*/  FADD.FTZ R165, -R193.reuse, R142 ;  /* 0x0000008ec1a57221 */ /* 0x041fe20000010100 */
[C---:B------:R-:W-:Y:S01]  /*0900*/  FADD.FTZ R161, -R193.reuse, R138 ;  /* 0x0000008ac1a17221 */ /* 0x040fe20000010100 */
[C---:B------:R-:W-:Y:S01]  /*0910*/  FADD.FTZ R167, -R193.reuse, R144 ;  /* 0x00000090c1a77221 */ /* 0x040fe20000010100 */
[----:B------:R-:W-:Y:S01]  /*0920*/  FMUL.FTZ R126, R124, R137 ;  /* 0x000000897c7e7220 */ /* 0x000fe20000410000 */
[----:B------:R-:W-:Y:S01]  /*0930*/  FADD.FTZ R96, R96, R132 ;  /* 0x0000008460607221 */ /* 0x000fe20000010000 */
[----:B------:R-:W-:Y:S01]  /*0940*/  FFMA.FTZ R52, R132, R3, R52 ;  /* 0x0000000384347223 */ /* 0x000fe20000010034 */
[C---:B------:R-:W-:Y:S01]  /*0950*/  FMUL.FTZ R140, R124.reuse, R143 ;  /* 0x0000008f7c8c7220 */ /* 0x040fe20000410000 */
[----:B------:R-:W-:Y:S01]  /*0960*/  FMUL.FTZ R142, R124, R145 ;  /* 0x000000917c8e7220 */ /* 0x000fe20000410000 */
[C---:B------:R-:W-:Y:S01]  /*0970*/  FADD.FTZ R147, -R193.reuse, R147 ;  /* 0x00000093c1937221 */ /* 0x040fe20000010100 */
[----:B------:R-:W-:Y:S01]  /*0980*/  FMUL.FTZ R132, R48, R132 ;  /* 0x0000008430847220 */ /* 0x000fe20000410000 */
[C---:B------:R-:W-:Y:S01]  /*0990*/  FMUL.FTZ R143, R124.reuse, R169 ;  /* 0x000000a97c8f7220 */ /* 0x040fe20000410000 */
[C---:B------:R-:W-:Y:S01]  /*09a0*/  FMUL.FTZ R138, R124.reuse, R141 ;  /* 0x0000008d7c8a7220 */ /* 0x040fe20000410000 */
[C---:B------:R-:W-:Y:S01]  /*09b0*/  FADD.FTZ R139, -R193.reuse, R139 ;  /* 0x0000008bc18b7221 */ /* 0x040fe20000010100 */
[----:B------:R-:W-:Y:S01]  /*09c0*/  FADD.FTZ R171, -R193, R148 ;  /* 0x00000094c1ab7221 */ /* 0x000fe20000010100 */
[C---:B------:R-:W-:Y:S01]  /*09d0*/  FMUL.FTZ R127, R124.reuse, R161 ;  /* 0x000000a17c7f7220 */ /* 0x040fe20000410000 */
[----:B------:R-:W-:Y:S01]  /*09e0*/  FADD.FTZ R97, R97, R133 ;  /* 0x0000008561617221 */ /* 0x000fe20000010000 */
[----:B------:R-:W-:Y:S01]  /*09f0*/  FFMA.FTZ R53, R133, R126, R53 ;  /* 0x0000007e85357223 */ /* 0x000fe20000010035 */
[C---:B------:R-:W-:Y:S01]  /*0a00*/  FMUL.FTZ R141, R124.reuse, R167 ;  /* 0x000000a77c8d7220 */ /* 0x040fe20000410000 */
[----:B------:R-:W-:Y:S01]  /*0a10*/  FADD.FTZ R89, R89, R109 ;  /* 0x0000006d59597221 */ /* 0x000fe20000010000 */
[----:B------:R-:W-:Y:S01]  /*0a20*/  FFMA.FTZ R61, R109, R142, R61 ;  /* 0x0000008e6d3d7223 */ /* 0x000fe2000001003d */
[----:B------:R-:W-:Y:S01]  /*0a30*/  FMUL.FTZ R145, R41, R109 ;  /* 0x0000006d29917220 */ /* 0x000fe20000410000 */
[----:B------:R-:W-:Y:S01]  /*0a40*/  FMUL.FTZ R133, R49, R133 ;  /* 0x0000008531857220 */ /* 0x000fe20000410000 */
[----:B------:R-:W-:Y:S01]  /*0a50*/  FMUL.FTZ R146, R124, R147 ;  /* 0x000000937c927220 */ /* 0x000fe20000410000 */
[----:B------:R-:W-:Y:S01]  /*0a60*/  FADD.FTZ R90, R90, R110 ;  /* 0x0000006e5a5a7221 */ /* 0x000fe20000010000 */
[----:B------:R-:W-:Y:S01]  /*0a70*/  FFMA.FTZ R62, R110, R143, R62 ;  /* 0x0000008f6e3e7223 */ /* 0x000fe2000001003e */
[----:B------:R-:W-:Y:S01]  /*0a80*/  FMUL.FTZ R148, R42, R110 ;  /* 0x0000006e2a947220 */ /* 0x000fe20000410000 */
[----:B------:R-:W-:Y:S01]  /*0a90*/  FFMA.FTZ R109, R3, R132, RZ ;  /* 0x00000084036d7223 */ /* 0x000fe200000100ff */
[----:B------:R-:W-:Y:S01]  /*0aa0*/  FADD.FTZ R110, RZ, R132 ;  /* 0x00000084ff6e7221 */ /* 0x000fe20000010000 */
        /* <DEDUP_REMOVED lines=11> */
[----:B------:R-:W-:Y:S01]  /*0b60*/  FFMA.FTZ R108, R126, R133, R109 ;  /* 0x000000857e6c7223 */ /* 0x000fe2000001006d */
[----:B------:R-:W-:Y:S01]  /*0b70*/  FADD.FTZ R111, R133, R110 ;  /* 0x0000006e856f7221 */ /* 0x000fe20000010000 */
[----:B------:R-:W-:Y:S01]  /*0b80*/  FADD.FTZ R99, R99, R135 ;  /* 0x0000008763637221 */ /* 0x000fe20000010000 */
[----:B------:R-:W-:Y:S01]  /*0b90*/  FMUL.FTZ R137, R124, R163 ;  /* 0x000000a37c897220 */ /* 0x000fe20000410000 */
[----:B------:R-:W-:Y:S01]  /*0ba0*/  FFMA.FTZ R55, R135, R136, R55 ;  /* 0x0000008887377223 */ /* 0x000fe20000010037 */
        /* <DEDUP_REMOVED lines=30> */
[----:B------:R-:W-:Y:S02]  /*0d90*/  FMUL.FTZ R147, R124, R171 ;  /* 0x000000ab7c937220 */ /* 0x000fe40000410000 */
        /* <DEDUP_REMOVED lines=62> */
[----:B------:R-:W-:Y:S01]  /*1180*/  FFMA.FTZ R110, R156, R119, R109 ;  /* 0x000000779c6e7223 */ /* 0x000fe2000001006d */
[----:B------:R-:W-:Y:S01]  /*1190*/  FMUL.FTZ R120, R28, R120 ;  /* 0x000000781c787220 */ /* 0x000fe20000410000 */
        /* <DEDUP_REMOVED lines=20> */
[----:B------:R-:W-:Y:S01]  /*12e0*/  FADD.FTZ R161, R108, R123 ;  /* 0x0000007b6ca17221 */ /* 0x000fe20000010000 */
[----:B------:R-:W-:Y:S06]  /*12f0*/  BRA `(.L_x_9707) ;  /* 0x0000000000707947 */ /* 0x000fec0003800000 */
.L_x_9706:
        /* <DEDUP_REMOVED lines=28> */
.L_x_9707:
[----:B------:R-:W0:Y:S01]  /*14c0*/  SHFL.DOWN PT, R108, R161, 0x10, 0x1f ;  /* 0x0a001f00a16c7f89 */ /* 0x000e2200000e0000 */
[----:B------:R-:W-:Y:S03]  /*14d0*/  BSSY.RECONVERGENT B0, `(.L_x_9708) ;  /* 0x000001f000007945 */ /* 0x000fe60003800200 */
        /* <DEDUP_REMOVED lines=14> */
[----:B------:R-:W0:Y:S01]  /*15c0*/  S2R R161, SR_TID.X ;  /* 0x0000000000a17919 */ /* 0x000e220000002100 */
[----:B-1----:R-:W-:Y:S02]  /*15d0*/  FADD.FTZ R164, R163, R164 ;  /* 0x000000a4a3a47221 */ /* 0x002fe40000010000 */
[----:B------:R-:W1:Y:S04]  /*15e0*/  SHFL.DOWN PT, R165, R108, 0x1, 0x1f ;  /* 0x08201f006ca57f89 */ /* 0x000e6800000e0000 */
[----:B------:R-:W2:Y:S01]  /*15f0*/  SHFL.DOWN PT, R109, R164, 0x1, 0x1f ;  /* 0x08201f00a46d7f89 */ /* 0x000ea200000e0000 */
[----:B-1----:R-:W-:Y:S01]  /*1600*/  FADD.FTZ R166, R108, R165 ;  /* 0x000000a56ca67221 */ /* 0x002fe20000010000 */
[----:B0-----:R-:W-:Y:S01]  /*1610*/  LOP3.LUT P1, RZ, R161, 0x1f, RZ, 0xc0, !PT ;  /* 0x0000001fa1ff7812 */ /* 0x001fe2000782c0ff */
[----:B--2---:R-:W-:-:S12]  /*1620*/  FADD.FTZ R167, R164, R109 ;  /* 0x0000006da4a77221 */ /* 0x004fd80000010000 */
        /* <DEDUP_REMOVED lines=9> */
.L_x_9709:
[----:B------:R-:W-:Y:S05]  /*16c0*/  BSYNC.RECONVERGENT B0 ;  /* 0x0000000000007941 */ /* 0x000fea0003800200 */
.L_x_9708:
        /* <DEDUP_REMOVED lines=34> */
[----:B------:R-:W0:Y:S03]  /*18f0*/  LDC R109, c[0x0][0x388] ;  /* 0x0000e200ff6d7b82 */ /* 0x000e260000000800 */
[----:B------:R-:W-:Y:S01]  /*1900*/  FADD.FTZ R163, R110, R163 ;  /* 0x000000a36ea37221 */ /* 0x000fe20000010000 */
[----:B------:R-:W-:-:S04]  /*1910*/  FADD.FTZ R110, R111, R162 ;  /* 0x000000a26f6e7221 */ /* 0x000fc80000010000 */
[----:B------:R-:W-:Y:S01]  /*1920*/  FMUL.FTZ R110, R110, UR17 ;  /* 0x000000116e6e7c20 */ /* 0x000fe20008410000 */
[----:B0-----:R-:W-:-:S05]  /*1930*/  IMAD R108, R0, R109, RZ ;  /* 0x0000006d006c7224 */ /* 0x001fca00078e02ff */
[----:B------:R-:W-:-:S04]  /*1940*/  SHF.R.S32.HI R111, RZ, 0x1f, R108 ;  /* 0x0000001fff6f7819 */ /* 0x000fc8000001146c */
[----:B------:R-:W-:Y:S01]  /*1950*/  LEA.HI R164, R111, R108, RZ, 0x2 ;  /* 0x0000006c6fa47211 */ /* 0x000fe200078f10ff */
[----:B------:R-:W-:Y:S01]  /*1960*/  FMUL.FTZ R111, R163, UR17 ;  /* 0x00000011a36f7c20 */ /* 0x000fe20008410000 */
[----:B------:R-:W-:-:S04]  /*1970*/  @P4 IADD3 R108, PT, PT, R125, -0x1, RZ ;  /* 0xffffffff7d6c4810 */ /* 0x000fc80007ffe0ff */
[----:B------:R-:W-:Y:S01]  /*1980*/  FSEL R111, R111, RZ, !P1 ;  /* 0x000000ff6f6f7208 */ /* 0x000fe20004800000 */
[----:B------:R-:W-:-:S05]  /*1990*/  @P4 IMAD R108, R108, R109, RZ ;  /* 0x0000006d6c6c4224 */ /* 0x000fca00078e02ff */
[----:B------:R-:W-:-:S04]  /*19a0*/  @P4 SHF.R.S32.HI R109, RZ, 0x1f, R108 ;  /* 0x0000001fff6d4819 */ /* 0x000fc8000001146c */
[----:B------:R-:W-:Y:S01]  /*19b0*/  @P4 LEA.HI R162, R109, R108, RZ, 0x2 ;  /* 0x0000006c6da24211 */ /* 0x000fe200078f10ff */
[----:B------:R-:W-:Y:S01]  /*19c0*/  HFMA2 R108, -RZ, RZ, 0, 0 ;  /* 0x00000000ff6c7431 */ /* 0x000fe200000001ff */
[-C--:B------:R-:W-:Y:S02]  /*19d0*/  LEA.HI.SX32 R109, R164, R161.reuse, 0x1e ;  /* 0x000000a1a46d7211 */ /* 0x080fe400078ff2ff */
[----:B------:R-:W-:Y:S01]  /*19e0*/  @P4 LEA.HI.SX32 R108, R162, R161, 0x1e ;  /* 0x000000a1a26c4211 */ /* 0x000fe200078ff2ff */
[----:B------:R-:W-:Y:S06]  /*19f0*/  BRA.U UP0, `(.L_x_9710) ;  /* 0x0000000500047547 */ /* 0x000fec000b800000 */
[----:B------:R-:W-:Y:S01]  /*1a00*/  UMOV UR4, UR10 ;  /* 0x0000000a00047c82 */ /* 0x000fe20008000000 */
[----:B------:R-:W-:Y:S01]  /*1a10*/  UMOV UR5, UR11 ;  /* 0x0000000b00057c82 */ /* 0x000fe20008000000 */
[----:B------:R-:W-:-:S04]  /*1a20*/  UISETP.NE.U32.AND UP0, UPT, UR4, URZ, UPT ;  /* 0x000000ff0400728c */ /* 0x000fc8000bf05070 */
[----:B------:R-:W-:-:S09]  /*1a30*/  UISETP.NE.AND.EX UP0, UPT, UR5, URZ, UPT, UP0 ;  /* 0x000000ff0500728c */ /* 0x000fd2000bf05300 */
[----:B------:R-:W-:Y:S05]  /*1a40*/  BRA.U UP0, `(.L_x_9711) ;  /* 0x0000000100707547 */ /* 0x000fea000b800000 */
[----:B------:R-:W-:Y:S01]  /*1a50*/  ISETP.GT.AND P3, PT, R125, RZ, PT ;  /* 0x000000ff7d00720c */ /* 0x000fe20003f64270 */
[----:B------:R-:W-:Y:S01]  /*1a60*/  FFMA.FTZ R125, R3, R110, R111 ;  /* 0x0000006e037d7223 */ /* 0x000fe2000001006f */
[----:B------:R-:W-:Y:S01]  /*1a70*/  ISETP.GT.AND P1, PT, R2, RZ, PT ;  /* 0x000000ff0200720c */ /* 0x000fe20003f24270 */
[----:B------:R-:W-:Y:S02]  /*1a80*/  UMOV UR6, UR12 ;  /* 0x0000000c00067c82 */ /* 0x000fe40008000000 */
[----:B------:R-:W-:-:S04]  /*1a90*/  FADD.FTZ R125, R132, -R125 ;  /* 0x8000007d847d7221 */ /* 0x000fc80000010000 */
[----:B------:R-:W-:-:S05]  /*1aa0*/  FMUL.FTZ R125, R124, R125 ;  /* 0x0000007d7c7d7220 */ /* 0x000fca0000410000 */
[----:B------:R-:W-:-:S05]  /*1ab0*/  FSEL R125, R125, RZ, P1 ;  /* 0x000000ff7d7d7208 */ /* 0x000fca0000800000 */
[----:B------:R-:W-:-:S05]  /*1ac0*/  FMUL.FTZ R125, R125, UR6 ;  /* 0x000000067d7d7c20 */ /* 0x000fca0008410000 */
[----:B------:R-:W-:Y:S01]  /*1ad0*/  SEL R166, R125, R104, P3 ;  /* 0x000000687da67207 */ /* 0x000fe20001800000 */
[----:B------:R-:W-:-:S04]  /*1ae0*/  FFMA.FTZ R104, R126, R110, R111 ;  /* 0x0000006e7e687223 */ /* 0x000fc8000001006f */
        /* <DEDUP_REMOVED lines=18> */
.L_x_9711:
[-CC-:B------:R-:W-:Y:S01]  /*1c10*/  FFMA.FTZ R101, R3, R110.reuse, R111.reuse ;  /* 0x0000006e03657223 */ /* 0x180fe2000001006f */
[-CC-:B------:R-:W-:Y:S01]  /*1c20*/  FFMA.FTZ R102, R126, R110.reuse, R111.reuse ;  /* 0x0000006e7e667223 */ /* 0x180fe2000001006f */
[----:B------:R-:W-:Y:S01]  /*1c30*/  ISETP.GT.AND P1, PT, R2, RZ, PT ;  /* 0x000000ff0200720c */ /* 0x000fe20003f24270 */
[----:B------:R-:W-:Y:S01]  /*1c40*/  FFMA.FTZ R103, R127, R110, R111 ;  /* 0x0000006e7f677223 */ /* 0x000fe2000001006f */
[----:B------:R-:W-:Y:S01]  /*1c50*/  FADD.FTZ R101, R132, -R101 ;  /* 0x8000006584657221 */ /* 0x000fe20000010000 */
[----:B------:R-:W-:Y:S01]  /*1c60*/  UMOV UR6, UR12 ;  /* 0x0000000c00067c82 */ /* 0x000fe20008000000 */
[----:B------:R-:W-:Y:S01]  /*1c70*/  ISETP.GT.AND P3, PT, R125, RZ, PT ;  /* 0x000000ff7d00720c */ /* 0x000fe20003f64270 */
[----:B------:R-:W-:Y:S01]  /*1c80*/  FADD.FTZ R103, R134, -R103 ;  /* 0x8000006786677221 */ /* 0x000fe20000010000 */
[C---:B------:R-:W-:Y:S01]  /*1c90*/  FMUL.FTZ R100, R124.reuse, R101 ;  /* 0x000000657c647220 */ /* 0x040fe20000410000 */
[----:B------:R-:W-:Y:S02]  /*1ca0*/  FADD.FTZ R101, R133, -R102 ;  /* 0x8000006685657221 */ /* 0x000fe40000010000 */
[----:B------:R-:W-:-:S02]  /*1cb0*/  FMUL.FTZ R103, R124, R103 ;  /* 0x000000677c677220 */ /* 0x000fc40000410000 */
[----:B------:R-:W-:Y:S01]  /*1cc0*/  FSEL R100, R100, RZ, P1 ;  /* 0x000000ff64647208 */ /* 0x000fe20000800000 */
[----:B------:R-:W-:-:S04]  /*1cd0*/  FMUL.FTZ R162, R124, R101 ;  /* 0x000000657ca27220 */ /* 0x000fc80000410000 */
[----:B------:R-:W-:Y:S01]  /*1ce0*/  FMUL.FTZ R101, R100, UR6 ;  /* 0x0000000664657c20 */ /* 0x000fe20008410000 */
[----:B------:R-:W-:-:S04]  /*1cf0*/  FSEL R162, R162, RZ, P1 ;  /* 0x000000ffa2a27208 */ /* 0x000fc80000800000 */
[----:B------:R-:W-:Y:S01]  /*1d00*/  SEL R166, R101, R104, P3 ;  /* 0x0000006865a67207 */ /* 0x000fe20001800000 */
[----:B------:R-:W-:Y:S01]  /*1d10*/  FMUL.FTZ R102, R162, UR6 ;  /* 0x00000006a2667c20 */ /* 0x000fe20008410000 */
[----:B------:R-:W-:-:S04]  /*1d20*/  FSEL R104, R103, RZ, P1 ;  /* 0x000000ff67687208 */ /* 0x000fc80000800000 */
[----:B------:R-:W-:Y:S01]  /*1d30*/  SEL R125, R102, R105, P3 ;  /* 0x00000069667d7207 */ /* 0x000fe20001800000 */
[----:B------:R-:W-:Y:S01]  /*1d40*/  FMUL.FTZ R101, R104, UR6 ;  /* 0x0000000668657c20 */ /* 0x000fe20008410000 */
[----:B------:R-:W-:-:S04]  /*1d50*/  FFMA.FTZ R102, R136, R110, R111 ;  /* 0x0000006e88667223 */ /* 0x000fc8000001006f */
        /* <DEDUP_REMOVED lines=11> */
.L_x_9710:
[----:B------:R-:W-:Y:S01]  /*1e10*/  UMOV UR4, UR10 ;  /* 0x0000000a00047c82 */ /* 0x000fe20008000000 */
[----:B------:R-:W-:Y:S01]  /*1e20*/  UMOV UR5, UR11 ;  /* 0x0000000b00057c82 */ /* 0x000fe20008000000 */
[----:B------:R-:W-:-:S04]  /*1e30*/  UISETP.NE.U32.AND UP0, UPT, UR4, URZ, UPT ;  /* 0x000000ff0400728c */ /* 0x000fc8000bf05070 */
[----:B------:R-:W-:-:S09]  /*1e40*/  UISETP.NE.AND.EX UP0, UPT, UR5, URZ, UPT, UP0 ;  /* 0x000000ff0500728c */ /* 0x000fd2000bf05300 */
[----:B------:R-:W-:Y:S05]  /*1e50*/  BRA.U UP0, `(.L_x_9713) ;  /* 0x00000001006c7547 */ /* 0x000fea000b800000 */
[----:B------:R-:W-:Y:S01]  /*1e60*/  ISETP.GT.AND P3, PT, R125, RZ, PT ;  /* 0x000000ff7d00720c */ /* 0x000fe20003f64270 */
[----:B------:R-:W-:Y:S01]  /*1e70*/  @P2 FFMA.FTZ R125, R3, R110, R111 ;  /* 0x0000006e037d2223 */ /* 0x000fe2000001006f */
[----:B------:R-:W-:-:S03]  /*1e80*/  UMOV UR6, UR12 ;  /* 0x0000000c00067c82 */ /* 0x000fc60008000000 */
[----:B------:R-:W-:Y:S01]  /*1e90*/  @P2 FADD.FTZ R163, R132, -R125 ;  /* 0x8000007d84a32221 */ /* 0x000fe20000010000 */
[----:B------:R-:W-:-:S03]  /*1ea0*/  MOV R125, R24 ;  /* 0x00000018007d7202 */ /* 0x000fc60000000f00 */
[----:B------:R-:W-:-:S04]  /*1eb0*/  @P2 FFMA.FTZ R125, R124, R163, R24 ;  /* 0x000000a37c7d2223 */ /* 0x000fc80000010018 */
[----:B------:R-:W-:-:S05]  /*1ec0*/  FMUL.FTZ R125, R125, UR6 ;  /* 0x000000067d7d7c20 */ /* 0x000fca0008410000 */
[----:B------:R-:W-:Y:S01]  /*1ed0*/  SEL R166, R125, R104, P3 ;  /* 0x000000687da67207 */ /* 0x000fe20001800000 */
[----:B------:R-:W-:-:S04]  /*1ee0*/  @P2 FFMA.FTZ R104, R126, R110, R111 ;  /* 0x0000006e7e682223 */ /* 0x000fc8000001006f */
[----:B------:R-:W-:Y:S01]  /*1ef0*/  @P2 FADD.FTZ R125, R133, -R104 ;  /* 0x80000068857d2221 */ /* 0x000fe20000010000 */
[----:B------:R-:W-:-:S03]  /*1f00*/  MOV R104, R25 ;  /* 0x0000001900687202 */ /* 0x000fc60000000f00 */
[----:B------:R-:W-:-:S04]  /*1f10*/  @P2 FFMA.FTZ R104, R124, R125, R25 ;  /* 0x0000007d7c682223 */ /* 0x000fc80000010019 */
[----:B------:R-:W-:-:S05]  /*1f20*/  FMUL.FTZ R104, R104, UR6 ;  /* 0x0000000668687c20 */ /* 0x000fca0008410000 */
[----:B------:R-:W-:Y:S01]  /*1f30*/  SEL R125, R104, R105, P3 ;  /* 0x00000069687d7207 */ /* 0x000fe20001800000 */
[----:B------:R-:W-:Y:S01]  /*1f40*/  @P2 FFMA.FTZ R105, R127, R110, R111 ;  /* 0x0000006e7f692223 */ /* 0x000fe2000001006f */
[----:B------:R-:W-:-:S03]  /*1f50*/  MOV R104, R26 ;  /* 0x0000001a00687202 */ /* 0x000fc60000000f00 */
[----:B------:R-:W-:-:S04]  /*1f60*/  @P2 FADD.FTZ R105, R134, -R105 ;  /* 0x8000006986692221 */ /* 0x000fc80000010000 */
[----:B------:R-:W-:-:S04]  /*1f70*/  @P2 FFMA.FTZ R104, R124, R105, R26 ;  /* 0x000000697c682223 */ /* 0x000fc8000001001a */
[----:B------:R-:W-:-:S05]  /*1f80*/  FMUL.FTZ R105, R104, UR6 ;  /* 0x0000000668697c20 */ /* 0x000fca0008410000 */
        /* <DEDUP_REMOVED lines=8> */
.L_x_9713:
[-CC-:B------:R-:W-:Y:S01]  /*2010*/  @P2 FFMA.FTZ R101, R3, R110.reuse, R111.reuse ;  /* 0x0000006e03652223 */ /* 0x180fe2000001006f */
[----:B------:R-:W-:Y:S01]  /*2020*/  ISETP.GT.AND P3, PT, R125, RZ, PT ;  /* 0x000000ff7d00720c */ /* 0x000fe20003f64270 */
[-CC-:B------:R-:W-:Y:S01]  /*2030*/  @P2 FFMA.FTZ R102, R126, R110.reuse, R111.reuse ;  /* 0x0000006e7e662223 */ /* 0x180fe2000001006f */
[----:B------:R-:W-:Y:S01]  /*2040*/  @P2 FFMA.FTZ R103, R127, R110, R111 ;  /* 0x0000006e7f672223 */ /* 0x000fe2000001006f */
[----:B------:R-:W-:Y:S01]  /*2050*/  @P2 FADD.FTZ R101, R132, -R101 ;  /* 0x8000006584652221 */ /* 0x000fe20000010000 */
[----:B------:R-:W-:Y:S01]  /*2060*/  MOV R100, R24 ;  /* 0x0000001800647202 */ /* 0x000fe20000000f00 */
[----:B------:R-:W-:Y:S01]  /*2070*/  @P2 FADD.FTZ R102, R133, -R102 ;  /* 0x8000006685662221 */ /* 0x000fe20000010000 */
[----:B------:R-:W-:Y:S01]  /*2080*/  @P2 FFMA.FTZ R162, R136, R110, R111 ;  /* 0x0000006e88a22223 */ /* 0x000fe2000001006f */
[----:B------:R-:W-:Y:S01]  /*2090*/  @P2 FFMA.FTZ R100, R124, R101, R24 ;  /* 0x000000657c642223 */ /* 0x000fe20000010018 */
[----:B------:R-:W-:Y:S01]  /*20a0*/  MOV R101, R25 ;  /* 0x0000001900657202 */ /* 0x000fe20000000f00 */
[----:B------:R-:W-:Y:S01]  /*20b0*/  @P2 FADD.FTZ R103, R134, -R103 ;  /* 0x8000006786672221 */ /* 0x000fe20000010000 */
[C---:B------:R-:W-:Y:S01]  /*20c0*/  @P2 FFMA.FTZ R101, R124.reuse, R102, R25 ;  /* 0x000000667c652223 */ /* 0x040fe20000010019 */
[----:B------:R-:W-:Y:S01]  /*20d0*/  @P2 FADD.FTZ R162, R135, -R162 ;  /* 0x800000a287a22221 */ /* 0x000fe20000010000 */
[----:B------:R-:W-:Y:S01]  /*20e0*/  MOV R102, R26 ;  /* 0x0000001a00667202 */ /* 0x000fe20000000f00 */
[----:B------:R-:W-:Y:S01]  /*20f0*/  UMOV UR6, UR12 ;  /* 0x0000000c00067c82 */ /* 0x000fe20008000000 */
[----:B------:R-:W-:Y:S01]  /*2100*/  @P2 FFMA.FTZ R102, R124, R103, R26 ;  /* 0x000000677c662223 */ /* 0x000fe2000001001a */
[----:B------:R-:W-:Y:S01]  /*2110*/  MOV R103, R27 ;  /* 0x0000001b00677202 */ /* 0x000fe20000000f00 */
[----:B------:R-:W-:Y:S01]  /*2120*/  @P3 FMUL.FTZ R104, R100, UR6 ;  /* 0x0000000664683c20 */ /* 0x000fe20008410000 */
[----:B------:R-:W-:Y:S01]  /*2130*/  @P3 FMUL.FTZ R105, R101, UR6 ;  /* 0x0000000665693c20 */ /* 0x000fe20008410000 */
[----:B------:R-:W-:Y:S01]  /*2140*/  @P2 FFMA.FTZ R103, R124, R162, R27 ;  /* 0x000000a27c672223 */ /* 0x000fe2000001001b */
[----:B------:R-:W-:-:S02]  /*2150*/  @P3 FMUL.FTZ R106, R102, UR6 ;  /* 0x00000006666a3c20 */ /* 0x000fc40008410000 */
[----:B------:R-:W-:Y:S01]  /*2160*/  MOV R166, R104 ;  /* 0x0000006800a67202 */ /* 0x000fe20000000f00 */
[----:B------:R-:W-:Y:S01]  /*2170*/  @P4 FMUL.FTZ R107, R103, UR6 ;  /* 0x00000006676b4c20 */ /* 0x000fe20008410000 */
[----:B------:R-:W-:-:S07]  /*2180*/  MOV R125, R105 ;  /* 0x00000069007d7202 */ /* 0x000fce0000000f00 */
.L_x_9712:
[----:B------:R-:W-:Y:S01]  /*2190*/  ISETP.NE.U32.AND P1, PT, RZ, UR4, PT ;  /* 0x00000004ff007c0c */ /* 0x000fe2000bf25070 */
[----:B------:R-:W0:Y:S01]  /*21a0*/  @P4 LDC.64 R164, c[0x0][0x468] ;  /* 0x00011a00ffa44b82 */ /* 0x000e220000000a00 */
[----:B------:R-:W-:Y:S02]  /*21b0*/  MOV R104, R166 ;  /* 0x000000a600687202 */ /* 0x000fe40000000f00 */
[----:B------:R-:W-:Y:S02]  /*21c0*/  ISETP.NE.AND.EX P1, PT, RZ, UR5, PT, P1 ;  /* 0x00000005ff007c0c */ /* 0x000fe4000bf25310 */
[----:B------:R-:W-:-:S11]  /*21d0*/  MOV R105, R125 ;  /* 0x0000007d00697202 */ /* 0x000fd60000000f00 */
        /* <DEDUP_REMOVED lines=14> */
[----:B------:R-:W-:Y:S01]  /*22c0*/  @P2 FFMA.FTZ R162, R140, R110, R111 ;  /* 0x0000006e8ca22223 */ /* 0x000fe2000001006f */
[C---:B------:R-:W-:Y:S01]  /*22d0*/  @P2 FFMA.FTZ R100, R124.reuse, R101, R20 ;  /* 0x000000657c642223 */ /* 0x040fe20000010014 */
[----:B------:R-:W-:Y:S01]  /*22e0*/  MOV R101, R21 ;  /* 0x0000001500657202 */ /* 0x000fe20000000f00 */
[C---:B------:R-:W-:Y:S01]  /*22f0*/  @P2 FFMA.FTZ R101, R124.reuse, R102, R21 ;  /* 0x000000667c652223 */ /* 0x040fe20000010015 */
[----:B------:R-:W-:Y:S01]  /*2300*/  MOV R102, R22 ;  /* 0x0000001600667202 */ /* 0x000fe20000000f00 */
[----:B------:R-:W-:Y:S01]  /*2310*/  @P2 FFMA.FTZ R102, R124, R103, R22 ;  /* 0x000000677c662223 */ /* 0x000fe20000010016 */
[----:B------:R-:W-:Y:S01]  /*2320*/  @P2 FADD.FTZ R162, R131, -R162 ;  /* 0x800000a283a22221 */ /* 0x000fe20000010000 */
[----:B------:R-:W-:-:S02]  /*2330*/  MOV R103, R23 ;  /* 0x0000001700677202 */ /* 0x000fc40000000f00 */
[----:B------:R-:W-:Y:S01]  /*2340*/  FMUL.FTZ R125, R102, UR6 ;  /* 0x00000006667d7c20 */ /* 0x000fe20008410000 */
[----:B------:R-:W-:-:S04]  /*2350*/  @P2 FFMA.FTZ R103, R124, R162, R23 ;  /* 0x000000a27c672223 */ /* 0x000fc80000010017 */
[----:B------:R-:W-:Y:S01]  /*2360*/  SEL R125, R125, R106, P3 ;  /* 0x0000006a7d7d7207 */ /* 0x000fe20001800000 */
[----:B------:R-:W-:-:S05]  /*2370*/  FMUL.FTZ R106, R101, UR6 ;  /* 0x00000006656a7c20 */ /* 0x000fca0008410000 */
[----:B------:R-:W-:Y:S01]  /*2380*/  SEL R166, R106, R105, P3 ;  /* 0x000000696aa67207 */ /* 0x000fe20001800000 */
[----:B------:R-:W-:-:S05]  /*2390*/  FMUL.FTZ R105, R100, UR6 ;  /* 0x0000000664697c20 */ /* 0x000fca0008410000 */
[----:B------:R-:W-:Y:S01]  /*23a0*/  SEL R104, R105, R104, P3 ;  /* 0x0000006869687207 */ /* 0x000fe20001800000 */
[----:B------:R-:W-:Y:S06]  /*23b0*/  @!P4 BRA `(.L_x_9716) ;  /* 0x00000004003cc947 */ /* 0x000fec0003800000 */
[----:B------:R-:W-:Y:S01]  /*23c0*/  FMUL.FTZ R107, R103, UR6 ;  /* 0x00000006676b7c20 */ /* 0x000fe20008410000 */
[----:B------:R-:W-:Y:S06]  /*23d0*/  BRA `(.L_x_9716) ;  /* 0x0000000400347947 */ /* 0x000fec0003800000 */
.L_x_9715:
[-CC-:B------:R-:W-:Y:S01]  /*23e0*/  @P2 FFMA.FTZ R125, R137, R110.reuse, R111.reuse ;  /* 0x0000006e897d2223 */ /* 0x180fe2000001006f */
[----:B0-----:R-:W-:-:S03]  /*23f0*/  @P2 FFMA.FTZ R162, R138, R110, R111 ;  /* 0x0000006e8aa22223 */ /* 0x001fc6000001006f */
[----:B------:R-:W-:Y:S01]  /*2400*/  @P2 FADD.FTZ R163, R128, -R125 ;  /* 0x8000007d80a32221 */ /* 0x000fe20000010000 */
[----:B------:R-:W-:Y:S01]  /*2410*/  MOV R125, R20 ;  /* 0x00000014007d7202 */ /* 0x000fe20000000f00 */
[----:B------:R-:W-:Y:S02]  /*2420*/  @P2 FADD.FTZ R162, R129, -R162 ;  /* 0x800000a281a22221 */ /* 0x000fe40000010000 */
[----:B------:R-:W-:-:S04]  /*2430*/  @P2 FFMA.FTZ R125, R124, R163, R20 ;  /* 0x000000a37c7d2223 */ /* 0x000fc80000010014 */
[----:B------:R-:W-:-:S05]  /*2440*/  FMUL.FTZ R125, R125, UR6 ;  /* 0x000000067d7d7c20 */ /* 0x000fca0008410000 */
[----:B------:R-:W-:Y:S02]  /*2450*/  SEL R104, R125, R104, P3 ;  /* 0x000000687d687207 */ /* 0x000fe40001800000 */
[----:B------:R-:W-:Y:S01]  /*2460*/  MOV R125, R21 ;  /* 0x00000015007d7202 */ /* 0x000fe20000000f00 */
        /* <DEDUP_REMOVED lines=16> */
.L_x_9714:
[----:B------:R-:W-:Y:S05]  /*2570*/  @!P1 BRA `(.L_x_9717) ;  /* 0x0000000000709947 */ /* 0x000fea0003800000 */
[-CC-:B0-----:R-:W-:Y:S01]  /*2580*/  FFMA.FTZ R101, R137, R110.reuse, R111.reuse ;  /* 0x0000006e89657223 */ /* 0x181fe2000001006f */
[-CC-:B------:R-:W-:Y:S01]  /*2590*/  FFMA.FTZ R102, R138, R110.reuse, R111.reuse ;  /* 0x0000006e8a667223 */ /* 0x180fe2000001006f */
[----:B------:R-:W-:Y:S01]  /*25a0*/  FFMA.FTZ R103, R139, R110, R111 ;  /* 0x0000006e8b677223 */ /* 0x000fe2000001006f */
[----:B------:R-:W-:Y:S01]  /*25b0*/  ISETP.GT.AND P5, PT, R2, RZ, PT ;  /* 0x000000ff0200720c */ /* 0x000fe20003fa4270 */
[----:B------:R-:W-:Y:S02]  /*25c0*/  FADD.FTZ R101, R128, -R101 ;  /* 0x8000006580657221 */ /* 0x000fe40000010000 */
[----:B------:R-:W-:Y:S02]  /*25d0*/  FADD.FTZ R103, R130, -R103 ;  /* 0x8000006782677221 */ /* 0x000fe40000010000 */
[C---:B------:R-:W-:Y:S01]  /*25e0*/  FMUL.FTZ R100, R124.reuse, R101 ;  /* 0x000000657c647220 */ /* 0x040fe20000410000 */
[----:B------:R-:W-:Y:S01]  /*25f0*/  FADD.FTZ R101, R129, -R102 ;  /* 0x8000006681657221 */ /* 0x000fe20000010000 */
[----:B------:R-:W-:-:S03]  /*2600*/  FMUL.FTZ R103, R124, R103 ;  /* 0x000000677c677220 */ /* 0x000fc60000410000 */
[----:B------:R-:W-:Y:S01]  /*2610*/  FMUL.FTZ R102, R124, R101 ;  /* 0x000000657c667220 */ /* 0x000fe20000410000 */
[----:B------:R-:W-:-:S04]  /*2620*/  FSEL R100, R100, RZ, P5 ;  /* 0x000000ff64647208 */ /* 0x000fc80002800000 */
[----:B------:R-:W-:Y:S01]  /*2630*/  FSEL R162, R102, RZ, P5 ;  /* 0x000000ff66a27208 */ /* 0x000fe20002800000 */
[----:B------:R-:W-:Y:S01]  /*2640*/  FMUL.FTZ R101, R100, UR6 ;  /* 0x0000000664657c20 */ /* 0x000fe20008410000 */
[----:B------:R-:W-:-:S03]  /*2650*/  FSEL R102, R103, RZ, P5 ;  /* 0x000000ff67667208 */ /* 0x000fc60002800000 */
[----:B------:R-:W-:Y:S01]  /*2660*/  FMUL.FTZ R166, R162, UR6 ;  /* 0x00000006a2a67c20 */ /* 0x000fe20008410000 */
[----:B------:R-:W-:Y:S01]  /*2670*/  SEL R104, R101, R104, P3 ;  /* 0x0000006865687207 */ /* 0x000fe20001800000 */
[----:B------:R-:W-:-:S03]  /*2680*/  FMUL.FTZ R125, R102, UR6 ;  /* 0x00000006667d7c20 */ /* 0x000fc60008410000 */
[----:B------:R-:W-:Y:S02]  /*2690*/  SEL R166, R166, R105, P3 ;  /* 0x00000069a6a67207 */ /* 0x000fe40001800000 */
[----:B------:R-:W-:Y:S01]  /*26a0*/  SEL R125, R125, R106, P3 ;  /* 0x0000006a7d7d7207 */ /* 0x000fe20001800000 */
[----:B------:R-:W-:-:S04]  /*26b0*/  FFMA.FTZ R106, R140, R110, R111 ;  /* 0x0000006e8c6a7223 */ /* 0x000fc8000001006f */
[----:B------:R-:W-:-:S04]  /*26c0*/  FADD.FTZ R101, R131, -R106 ;  /* 0x8000006a83657221 */ /* 0x000fc80000010000 */
[----:B------:R-:W-:-:S05]  /*26d0*/  FMUL.FTZ R101, R124, R101 ;  /* 0x000000657c657220 */ /* 0x000fca0000410000 */
[----:B------:R-:W-:Y:S02]  /*26e0*/  FSEL R103, R101, RZ, P5 ;  /* 0x000000ff65677208 */ /* 0x000fe40002800000 */
[----:B------:R-:W-:Y:S01]  /*26f0*/  MOV R101, R162 ;  /* 0x000000a200657202 */ /* 0x000fe20000000f00 */
[----:B------:R-:W-:Y:S06]  /*2700*/  @!P4 BRA `(.L_x_9716) ;  /* 0x000000000068c947 */ /* 0x000fec0003800000 */
[----:B------:R-:W-:Y:S01]  /*2710*/  MOV R101, R162 ;  /* 0x000000a200657202 */ /* 0x000fe20000000f00 */
[----:B------:R-:W-:Y:S01]  /*2720*/  FMUL.FTZ R107, R103, UR6 ;  /* 0x00000006676b7c20 */ /* 0x000fe20008410000 */
[----:B------:R-:W-:Y:S06]  /*2730*/  BRA `(.L_x_9716) ;  /* 0x00000000005c7947 */ /* 0x000fec0003800000 */
.L_x_9717:
[-CC-:B------:R-:W-:Y:S01]  /*2740*/  FFMA.FTZ R125, R137, R110.reuse, R111.reuse ;  /* 0x0000006e897d7223 */ /* 0x180fe2000001006f */
[----:B------:R-:W-:Y:S01]  /*2750*/  ISETP.GT.AND P5, PT, R2, RZ, PT ;  /* 0x000000ff0200720c */ /* 0x000fe20003fa4270 */
[----:B0-----:R-:W-:Y:S02]  /*2760*/  FFMA.FTZ R162, R138, R110, R111 ;  /* 0x0000006e8aa27223 */ /* 0x001fe4000001006f */
[----:B------:R-:W-:-:S04]  /*2770*/  FADD.FTZ R125, R128, -R125 ;  /* 0x8000007d807d7221 */ /* 0x000fc80000010000 */
[----:B------:R-:W-:-:S05]  /*2780*/  FMUL.FTZ R125, R124, R125 ;  /* 0x0000007d7c7d7220 */ /* 0x000fca0000410000 */
[----:B------:R-:W-:-:S05]  /*2790*/  FSEL R125, R125, RZ, P5 ;  /* 0x000000ff7d7d7208 */ /* 0x000fca0002800000 */
[----:B------:R-:W-:Y:S01]  /*27a0*/  @P3 FMUL.FTZ R104, R125, UR6 ;  /* 0x000000067d683c20 */ /* 0x000fe20008410000 */
[----:B------:R-:W-:Y:S01]  /*27b0*/  FADD.FTZ R125, R129, -R162 ;  /* 0x800000a2817d7221 */ /* 0x000fe20000010000 */
[----:B------:R-:W-:-:S03]  /*27c0*/  @P4 FFMA.FTZ R162, R140, R110, R111 ;  /* 0x0000006e8ca24223 */ /* 0x000fc6000001006f */
[----:B------:R-:W-:-:S05]  /*27d0*/  FMUL.FTZ R125, R124, R125 ;  /* 0x0000007d7c7d7220 */ /* 0x000fca0000410000 */
[----:B------:R-:W-:-:S05]  /*27e0*/  FSEL R125, R125, RZ, P5 ;  /* 0x000000ff7d7d7208 */ /* 0x000fca0002800000 */
[----:B------:R-:W-:Y:S01]  /*27f0*/  @P3 FMUL.FTZ R105, R125, UR6 ;  /* 0x000000067d693c20 */ /* 0x000fe20008410000 */
[----:B------:R-:W-:-:S04]  /*2800*/  FFMA.FTZ R125, R139, R110, R111 ;  /* 0x0000006e8b7d7223 */ /* 0x000fc8000001006f */
[----:B------:R-:W-:Y:S01]  /*2810*/  FADD.FTZ R125, R130, -R125 ;  /* 0x8000007d827d7221 */ /* 0x000fe20000010000 */
[----:B------:R-:W-:-:S03]  /*2820*/  MOV R166, R105 ;  /* 0x0000006900a67202 */ /* 0x000fc60000000f00 */
[----:B------:R-:W-:-:S05]  /*2830*/  FMUL.FTZ R125, R124, R125 ;  /* 0x0000007d7c7d7220 */ /* 0x000fca0000410000 */
[----:B------:R-:W-:-:S05]  /*2840*/  FSEL R125, R125, RZ, P5 ;  /* 0x000000ff7d7d7208 */ /* 0x000fca0002800000 */
[----:B------:R-:W-:Y:S01]  /*2850*/  @P3 FMUL.FTZ R106, R125, UR6 ;  /* 0x000000067d6a3c20 */ /* 0x000fe20008410000 */
[----:B------:R-:W-:-:S04]  /*2860*/  @P4 FADD.FTZ R125, R131, -R162 ;  /* 0x800000a2837d4221 */ /* 0x000fc80000010000 */
[----:B------:R-:W-:-:S05]  /*2870*/  @P4 FMUL.FTZ R125, R124, R125 ;  /* 0x0000007d7c7d4220 */ /* 0x000fca0000410000 */
[----:B------:R-:W-:-:S05]  /*2880*/  @P4 FSEL R125, R125, RZ, P5 ;  /* 0x000000ff7d7d4208 */ /* 0x000fca0002800000 */
[----:B------:R-:W-:Y:S01]  /*2890*/  @P4 FMUL.FTZ R107, R125, UR6 ;  /* 0x000000067d6b4c20 */ /* 0x000fe20008410000 */
[----:B------:R-:W-:-:S07]  /*28a0*/  MOV R125, R106 ;  /* 0x0000006a007d7202 */ /* 0x000fce0000000f00 */
.L_x_9716:
[----:B------:R-:W0:Y:S01]  /*28b0*/  @P1 LDC.64 R162, c[0x0][0x478] ;  /* 0x00011e00ffa21b82 */ /* 0x000e220000000a00 */
[----:B------:R-:W-:Y:S02]  /*28c0*/  @P1 IADD3 R105, PT, PT, R109, 0x100, RZ ;  /* 0x000001006d691810 */ /* 0x000fe40007ffe0ff */
[----:B------:R-:W-:-:S05]  /*28d0*/  MOV R106, R125 ;  /* 0x0000007d006a7202 */ /* 0x000fca0000000f00 */
[----:B------:R-:W1:Y:S01]  /*28e0*/  @P4 LDC.64 R164, c[0x0][0x468] ;  /* 0x00011a00ffa44b82 */ /* 0x000e620000000a00 */
[----:B0-----:R-:W-:Y:S01]  /*28f0*/  @P1 IMAD.WIDE.U32 R162, R105, 0x10, R162 ;  /* 0x0000001069a21825 */ /* 0x001fe200078e00a2 */
[----:B------:R-:W-:-:S04]  /*2900*/  @P4 IADD3 R105, PT, PT, R108, 0x100, RZ ;  /* 0x000001006c694810 */ /* 0x000fc80007ffe0ff */
[----:B------:R0:W-:Y:S01]  /*2910*/  @P1 STG.E.128 desc[UR14][R162.64], R100 ;  /* 0x00000064a2001986 */ /* 0x0001e2000c101d0e */
[----:B-1----:R-:W-:Y:S01]  /*2920*/  @P4 IMAD.WIDE.U32 R164, R105, 0x10, R164 ;  /* 0x0000001069a44825 */ /* 0x002fe200078e00a4 */
[----:B------:R-:W-:-:S05]  /*2930*/  MOV R105, R166 ;  /* 0x000000a600697202 */ /* 0x000fca0000000f00 */
        /* <DEDUP_REMOVED lines=28> */
.L_x_9719:
        /* <DEDUP_REMOVED lines=25> */
.L_x_9718:
        /* <DEDUP_REMOVED lines=29> */
.L_x_9721:
        /* <DEDUP_REMOVED lines=23> */
.L_x_9720:
        /* <DEDUP_REMOVED lines=37> */
.L_x_9723:
        /* <DEDUP_REMOVED lines=25> */
.L_x_9722:
        /* <DEDUP_REMOVED lines=29> */
.L_x_9725:
        /* <DEDUP_REMOVED lines=23> */
.L_x_9724:
        /* <DEDUP_REMOVED lines=37> */
.L_x_9727:
        /* <DEDUP_REMOVED lines=25> */
.L_x_9726:
        /* <DEDUP_REMOVED lines=29> */
.L_x_9729:
        /* <DEDUP_REMOVED lines=23> */
.L_x_9728:
        /* <DEDUP_REMOVED lines=37> */
.L_x_9731:
[----:B------:R-:W-:Y:S01]  /*4060*/  @P2 FFMA.FTZ R125, R157, R110, R111 ;  /* 0x0000006e9d7d2223 */ /* 0x000fe2000001006f */
[----:B------:R-:W-:-:S03]  /*4070*/  MOV R2, R4 ;  /* 0x0000000400027202 */ /* 0x000fc60000000f00 */
[----:B------:R-:W-:-:S04]  /*4080*/  @P2 FADD.FTZ R125, R120, -R125 ;  /* 0x8000007d787d2221 */ /* 0x000fc80000010000 */
[----:B------:R-:W-:-:S04]  /*4090*/  @P2 FFMA.FTZ R2, R124, R125, R4 ;  /* 0x0000007d7c022223 */ /* 0x000fc80000010004 */
[----:B------:R-:W-:Y:S01]  /*40a0*/  FMUL.FTZ R125, R2, UR6 ;  /* 0x00000006027d7c20 */ /* 0x000fe20008410000 */
[----:B------:R-:W-:-:S04]  /*40b0*/  @P2 FFMA.FTZ R2, R158, R110, R111 ;  /* 0x0000006e9e022223 */ /* 0x000fc8000001006f */
[----:B0-----:R-:W-:Y:S01]  /*40c0*/  SEL R104, R125, R104, P3 ;  /* 0x000000687d687207 */ /* 0x001fe20001800000 */
[----:B------:R-:W-:Y:S01]  /*40d0*/  @P2 FADD.FTZ R125, R121, -R2 ;  /* 0x80000002797d2221 */ /* 0x000fe20000010000 */
[----:B------:R-:W-:-:S03]  /*40e0*/  MOV R2, R5 ;  /* 0x0000000500027202 */ /* 0x000fc60000000f00 */
[----:B------:R-:W-:Y:S01]  /*40f0*/  @P2 FFMA.FTZ R2, R124, R125, R5 ;  /* 0x0000007d7c022223 */ /* 0x000fe20000010005 */
[----:B------:R-:W-:-:S03]  /*4100*/  @P2 FFMA.FTZ R125, R159, R110, R111 ;  /* 0x0000006e9f7d2223 */ /* 0x000fc6000001006f */
[----:B------:R-:W-:Y:S01]  /*4110*/  FMUL.FTZ R2, R2, UR6 ;  /* 0x0000000602027c20 */ /* 0x000fe20008410000 */
[----:B------:R-:W-:-:S04]  /*4120*/  @P2 FADD.FTZ R125, R122, -R125 ;  /* 0x8000007d7a7d2221 */ /* 0x000fc80000010000 */
[----:B------:R-:W-:Y:S02]  /*4130*/  SEL R105, R2, R105, P3 ;  /* 0x0000006902697207 */ /* 0x000fe40001800000 */
[----:B------:R-:W-:Y:S01]  /*4140*/  MOV R2, R6 ;  /* 0x0000000600027202 */ /* 0x000fe20000000f00 */
        /* <DEDUP_REMOVED lines=10> */
.L_x_9730:
[----:B------:R-:W-:Y:S05]  /*41f0*/  @!P1 BRA `(.L_x_9733) ;  /* 0x00000000006c9947 */ /* 0x000fea0003800000 */
[-CC-:B0-----:R-:W-:Y:S01]  /*4200*/  FFMA.FTZ R101, R157, R110.reuse, R111.reuse ;  /* 0x0000006e9d657223 */ /* 0x181fe2000001006f */
[----:B------:R-:W-:Y:S01]  /*4210*/  ISETP.GT.AND P0, PT, R2, RZ, PT ;  /* 0x000000ff0200720c */ /* 0x000fe20003f04270 */
[-CC-:B------:R-:W-:Y:S01]  /*4220*/  FFMA.FTZ R102, R160, R110.reuse, R111.reuse ;  /* 0x0000006ea0667223 */ /* 0x180fe2000001006f */
[-C--:B------:R-:W-:Y:S01]  /*4230*/  FFMA.FTZ R2, R158, R110.reuse, R111 ;  /* 0x0000006e9e027223 */ /* 0x080fe2000001006f */
[----:B------:R-:W-:Y:S01]  /*4240*/  FADD.FTZ R101, R120, -R101 ;  /* 0x8000006578657221 */ /* 0x000fe20000010000 */
[----:B------:R-:W-:Y:S01]  /*4250*/  FFMA.FTZ R111, R159, R110, R111 ;  /* 0x0000006e9f6f7223 */ /* 0x000fe2000001006f */
[----:B------:R-:W-:Y:S01]  /*4260*/  FADD.FTZ R125, R123, -R102 ;  /* 0x800000667b7d7221 */ /* 0x000fe20000010000 */
[----:B------:R-:W-:Y:S01]  /*4270*/  FADD.FTZ R103, R121, -R2 ;  /* 0x8000000279677221 */ /* 0x000fe20000010000 */
[----:B------:R-:W-:Y:S01]  /*4280*/  FMUL.FTZ R100, R124, R101 ;  /* 0x000000657c647220 */ /* 0x000fe20000410000 */
[----:B------:R-:W-:Y:S02]  /*4290*/  FADD.FTZ R111, R122, -R111 ;  /* 0x8000006f7a6f7221 */ /* 0x000fe40000010000 */
[----:B------:R-:W-:-:S02]  /*42a0*/  FMUL.FTZ R101, R124, R103 ;  /* 0x000000677c657220 */ /* 0x000fc40000410000 */
[----:B------:R-:W-:Y:S01]  /*42b0*/  FSEL R100, R100, RZ, P0 ;  /* 0x000000ff64647208 */ /* 0x000fe20000000000 */
[C---:B------:R-:W-:Y:S01]  /*42c0*/  FMUL.FTZ R102, R124.reuse, R111 ;  /* 0x0000006f7c667220 */ /* 0x040fe20000410000 */
[----:B------:R-:W-:Y:S01]  /*42d0*/  FMUL.FTZ R124, R124, R125 ;  /* 0x0000007d7c7c7220 */ /* 0x000fe20000410000 */
[----:B------:R-:W-:Y:S02]  /*42e0*/  FSEL R101, R101, RZ, P0 ;  /* 0x000000ff65657208 */ /* 0x000fe40000000000 */
[----:B------:R-:W-:Y:S01]  /*42f0*/  FMUL.FTZ R103, R100, UR6 ;  /* 0x0000000664677c20 */ /* 0x000fe20008410000 */
[----:B------:R-:W-:Y:S02]  /*4300*/  FSEL R102, R102, RZ, P0 ;  /* 0x000000ff66667208 */ /* 0x000fe40000000000 */
[----:B------:R-:W-:Y:S01]  /*4310*/  FMUL.FTZ R2, R101, UR6 ;  /* 0x0000000665027c20 */ /* 0x000fe20008410000 */
[----:B------:R-:W-:Y:S02]  /*4320*/  FSEL R124, R124, RZ, P0 ;  /* 0x000000ff7c7c7208 */ /* 0x000fe40000000000 */
        /* <DEDUP_REMOVED lines=8> */
.L_x_9733:
[-CC-:B------:R-:W-:Y:S01]  /*43b0*/  FFMA.FTZ R125, R157, R110.reuse, R111.reuse ;  /* 0x0000006e9d7d7223 */ /* 0x180fe2000001006f */
[----:B------:R-:W-:Y:S01]  /*43c0*/  ISETP.GT.AND P0, PT, R2, RZ, PT ;  /* 0x000000ff0200720c */ /* 0x000fe20003f04270 */
[-CC-:B------:R-:W-:Y:S01]  /*43d0*/  FFMA.FTZ R2, R158, R110.reuse, R111.reuse ;  /* 0x0000006e9e027223 */ /* 0x180fe2000001006f */
[----:B0-----:R-:W-:Y:S01]  /*43e0*/  FFMA.FTZ R162, R160, R110, R111 ;  /* 0x0000006ea0a27223 */ /* 0x001fe2000001006f */
[----:B------:R-:W-:-:S03]  /*43f0*/  FADD.FTZ R125, R120, -R125 ;  /* 0x8000007d787d7221 */ /* 0x000fc60000010000 */
[----:B------:R-:W-:Y:S01]  /*4400*/  FADD.FTZ R163, R123, -R162 ;  /* 0x800000a27ba37221 */ /* 0x000fe20000010000 */
[----:B------:R-:W-:-:S03]  /*4410*/  FMUL.FTZ R125, R124, R125 ;  /* 0x0000007d7c7d7220 */ /* 0x000fc60000410000 */
[----:B------:R-:W-:Y:S02]  /*4420*/  FMUL.FTZ R163, R124, R163 ;  /* 0x000000a37ca37220 */ /* 0x000fe40000410000 */
[----:B------:R-:W-:-:S03]  /*4430*/  FSEL R125, R125, RZ, P0 ;  /* 0x000000ff7d7d7208 */ /* 0x000fc60000000000 */
[----:B------:R-:W-:Y:S02]  /*4440*/  FSEL R163, R163, RZ, P0 ;  /* 0x000000ffa3a37208 */ /* 0x000fe40000000000 */
[----:B------:R-:W-:Y:S01]  /*4450*/  @P3 FMUL.FTZ R104, R125, UR6 ;  /* 0x000000067d683c20 */ /* 0x000fe20008410000 */
[----:B------:R-:W-:Y:S01]  /*4460*/  FFMA.FTZ R125, R159, R110, R111 ;  /* 0x0000006e9f7d7223 */ /* 0x000fe2000001006f */
[----:B------:R-:W-:Y:S01]  /*4470*/  FADD.FTZ R111, R121, -R2 ;  /* 0x80000002796f7221 */ /* 0x000fe20000010000 */
[----:B------:R-:W-:Y:S02]  /*4480*/  @P4 FMUL.FTZ R107, R163, UR6 ;  /* 0x00000006a36b4c20 */ /* 0x000fe40008410000 */
[----:B------:R-:W-:Y:S01]  /*4490*/  FADD.FTZ R125, R122, -R125 ;  /* 0x8000007d7a7d7221 */ /* 0x000fe20000010000 */
[----:B------:R-:W-:-:S03]  /*44a0*/  FMUL.FTZ R111, R124, R111 ;  /* 0x0000006f7c6f7220 */ /* 0x000fc60000410000 */
[----:B------:R-:W-:Y:S02]  /*44b0*/  FMUL.FTZ R125, R124, R125 ;  /* 0x0000007d7c7d7220 */ /* 0x000fe40000410000 */
[----:B------:R-:W-:-:S03]  /*44c0*/  FSEL R111, R111, RZ, P0 ;  /* 0x000000ff6f6f7208 */ /* 0x000fc60000000000 */
[----:B------:R-:W-:Y:S02]  /*44d0*/  FSEL R125, R125, RZ, P0 ;  /* 0x000000ff7d7d7208 */ /* 0x000fe40000000000 */
[----:B------:R-:W-:-:S03]  /*44e0*/  @P3 FMUL.FTZ R105, R111, UR6 ;  /* 0x000000066f693c20 */ /* 0x000fc60008410000 */
[----:B------:R-:W-:-:S07]  /*44f0*/  @P3 FMUL.FTZ R106, R125, UR6 ;  /* 0x000000067d6a3c20 */ /* 0x000fce0008410000 */
.L_x_9732:
        /* <DEDUP_REMOVED lines=13> */
.L_x_9705:
        /* <DEDUP_REMOVED lines=21> */
.L_x_9735:
        /* <DEDUP_REMOVED lines=14> */
.L_x_10837:


//--------------------- .text._ZN10layer_norm13ln_bwd_kernelINS_13Kernel_traitsIfffffjLj6144ELj1ELj1ELj8ELj16ENS_18Kernel_traits_baseILj6144EfffffjLj256EEEEELb0ELb1ELb0ELb0EEEvNS_9BwdParamsE --------------------------
	.section	.text._ZN10layer_norm13ln_bwd_kernelINS_13Kernel_traitsIfffffjLj6144ELj1ELj1ELj8ELj16ENS_18Kernel_traits_baseILj6144EfffffjLj256EEEEELb0ELb1ELb0ELb0EEEvNS_9BwdParamsE,"ax",@progbits
	.align	128
        .global         _ZN10layer_norm13ln_bwd_kernelINS_13Kernel_traitsIfffffjLj6144ELj1ELj1ELj8ELj16ENS_18Kernel_traits_baseILj6144EfffffjLj256EEEEELb0ELb1ELb0ELb0EEEvNS_9BwdParamsE
        .type           _ZN10layer_norm13ln_bwd_kernelINS_13Kernel_traitsIfffffjLj6144ELj1ELj1ELj8ELj16ENS_18Kernel_traits_baseILj6144EfffffjLj256EEEEELb0ELb1ELb0ELb0EEEvNS_9BwdParamsE,@function
        .size           _ZN10layer_norm13ln_bwd_kernelINS_13Kernel_traitsIfffffjLj6144ELj1ELj1ELj8ELj16ENS_18Kernel_traits_baseILj6144EfffffjLj256EEEEELb0ELb1ELb0ELb0EEEvNS_9BwdParamsE,(.L_x_10838 - _ZN10layer_norm13ln_bwd_kernelINS_13Kernel_traitsIfffffjLj6144ELj1ELj1ELj8ELj16ENS_18Kernel_traits_baseILj6144EfffffjLj256EEEEELb0ELb1ELb0ELb0EEEvNS_9BwdParamsE)
        .other          _ZN10layer_norm13ln_bwd_kernelINS_13Kernel_traitsIfffffjLj6144ELj1ELj1ELj8ELj16ENS_18Kernel_traits_baseILj6144EfffffjLj256EEEEELb0ELb1ELb0ELb0EEEvNS_9BwdParamsE,@"STO_CUDA_ENTRY STV_DEFAULT"
_ZN10layer_norm13ln_bwd_kernelINS_13Kernel_traitsIfffffjLj6144ELj1ELj1ELj8ELj16ENS_18Kernel_traits_baseILj6144EfffffjLj256EEEEELb0ELb1ELb0ELb0EEEvNS_9BwdParamsE:
.text._ZN10layer_norm13ln_bwd_kernelINS_13Kernel_traitsIfffffjLj6144ELj1ELj1ELj8ELj16ENS_18Kernel_traits_baseILj6144EfffffjLj256EEEEELb0ELb1ELb0ELb0EEEvNS_9BwdParamsE:
        /* <DEDUP_REMOVED lines=30> */
[----:B------:R0:W5:Y:S02]  /*01e0*/  @P3 LDG.E.128 R140, desc[UR8][R16.64] ;  /* 0x00000008108c3981 */ /* 0x000164000c1e1d00 */
[----:B------:R-:W4:Y:S01]  /*01f0*/  @P1 LDC.64 R24, c[0x0][0x3d0] ;  /* 0x0000f400ff181b82 */ /* 0x000f220000000a00 */
[C---:B---3--:R-:W-:Y:S01]  /*0200*/  @P3 IMAD.WIDE.U32 R18, R5.reuse, 0x10, R14 ;  /* 0x0000001005123825 */ /* 0x048fe200078e000e */
[----:B------:R-:W-:-:S04]  /*0210*/  @P3 IADD3 R5, PT, PT, R5, 0x100, RZ ;  /* 0x0000010005053810 */ /* 0x000fc80007ffe0ff */
[----:B------:R0:W5:Y:S02]  /*0220*/  @P3 LDG.E.128 R136, desc[UR8][R18.64] ;  /* 0x0000000812883981 */ /* 0x000164000c1e1d00 */
[----:B------:R-:W3:Y:S01]  /*0230*/  @P1 LDC.64 R26, c[0x0][0x3e8] ;  /* 0x0000fa00ff1a1b82 */ /* 0x000ee20000000a00 */
[----:B--2---:R-:W-:-:S05]  /*0240*/  @P2 IMAD.WIDE.U32 R20, R5, 0x10, R20 ;  /* 0x0000001005142825 */ /* 0x004fca00078e0014 */
[----:B------:R0:W5:Y:S02]  /*0250*/  @P2 LDG.E.128 R132, desc[UR8][R20.64] ;  /* 0x0000000814842981 */ /* 0x000164000c1e1d00 */
[----:B------:R-:W2:Y:S01]  /*0260*/  @P0 LDC.64 R28, c[0x0][0x3d0] ;  /* 0x0000f400ff1c0b82 */ /* 0x000ea20000000a00 */
[C---:B-1----:R-:W-:Y:S01]  /*0270*/  @P2 IMAD.WIDE.U32 R22, R5.reuse, 0x10, R22 ;  /* 0x0000001005162825 */ /* 0x042fe200078e0016 */
[----:B------:R-:W-:-:S04]  /*0280*/  @P2 IADD3 R5, PT, PT, R5, 0x100, RZ ;  /* 0x0000010005052810 */ /* 0x000fc80007ffe0ff */
[----:B------:R0:W5:Y:S02]  /*0290*/  @P2 LDG.E.128 R128, desc[UR8][R22.64] ;  /* 0x0000000816802981 */ /* 0x000164000c1e1d00 */
[----:B------:R-:W1:Y:S01]  /*02a0*/  @P0 LDC.64 R30, c[0x0][0x3e8] ;  /* 0x0000fa00ff1e0b82 */ /* 0x000e620000000a00 */
[----:B----4-:R-:W-:-:S05]  /*02b0*/  @P1 IMAD.WIDE.U32 R24, R5, 0x10, R24 ;  /* 0x0000001005181825 */ /* 0x010fca00078e0018 */
[----:B------:R0:W5:Y:S01]  /*02c0*/  @P1 LDG.E.128 R124, desc[UR8][R24.64] ;  /* 0x00000008187c1981 */ /* 0x000162000c1e1d00 */
[C---:B---3--:R-:W-:Y:S01]  /*02d0*/  @P1 IMAD.WIDE.U32 R26, R5.reuse, 0x10, R26 ;  /* 0x00000010051a1825 */ /* 0x048fe200078e001a */
[----:B------:R-:W-:Y:S01]  /*02e0*/  @P1 IADD3 R5, PT, PT, R5, 0x100, RZ ;  /* 0x0000010005051810 */ /* 0x000fe20007ffe0ff */
[----:B------:R-:W3:Y:S03]  /*02f0*/  @P5 LDC.64 R12, c[0x0][0x3d0] ;  /* 0x0000f400ff0c5b82 */ /* 0x000ee60000000a00 */
[----:B------:R0:W5:Y:S01]  /*0300*/  @P1 LDG.E.128 R120, desc[UR8][R26.64] ;  /* 0x000000081a781981 */ /* 0x000162000c1e1d00 */
[----:B--2---:R-:W-:-:S04]  /*0310*/  @P0 IMAD.WIDE.U32 R28, R5, 0x10, R28 ;  /* 0x00000010051c0825 */ /* 0x004fc800078e001c */
[----:B------:R-:W2:Y:S01]  /*0320*/  @P5 LDC.64 R14, c[0x0][0x3e8] ;  /* 0x0000fa00ff0e5b82 */ /* 0x000ea20000000a00 */
[----:B------:R0:W5:Y:S01]  /*0330*/  @P0 LDG.E.128 R116, desc[UR8][R28.64] ;  /* 0x000000081c740981 */ /* 0x000162000c1e1d00 */
[C---:B-1----:R-:W-:Y:S01]  /*0340*/  @P0 IMAD.WIDE.U32 R30, R5.reuse, 0x10, R30 ;  /* 0x00000010051e0825 */ /* 0x042fe200078e001e */
[----:B------:R-:W-:-:S04]  /*0350*/  @P0 IADD3 R5, PT, PT, R5, 0x100, RZ ;  /* 0x0000010005050810 */ /* 0x000fc80007ffe0ff */
[----:B------:R0:W5:Y:S01]  /*0360*/  @P0 LDG.E.128 R112, desc[UR8][R30.64] ;  /* 0x000000081e700981 */ /* 0x000162000c1e1d00 */
[----:B------:R-:W1:Y:S01]  /*0370*/  S2UR UR4, SR_CTAID.X ;  /* 0x00000000000479c3 */ /* 0x000e620000002500 */
[----:B---3--:R-:W-:-:S05]  /*0380*/  @P5 IMAD.WIDE.U32 R12, R5, 0x10, R12 ;  /* 0x00000010050c5825 */ /* 0x008fca00078e000c */
[----:B------:R0:W5:Y:S01]  /*0390*/  @P5 LDG.E.128 R108, desc[UR8][R12.64] ;  /* 0x000000080c6c5981 */ /* 0x000162000c1e1d00 */
[----:B--2---:R-:W-:-:S05]  /*03a0*/  @P5 IMAD.WIDE.U32 R14, R5, 0x10, R14 ;  /* 0x00000010050e5825 */ /* 0x004fca00078e000e */
[----:B------:R0:W5:Y:S01]  /*03b0*/  @P5 LDG.E.128 R104, desc[UR8][R14.64] ;  /* 0x000000080e685981 */ /* 0x000162000c1e1d00 */
        /* <DEDUP_REMOVED lines=71> */
[----:B------:R-:W-:Y:S02]  /*0830*/  P2R R10, PR, RZ, 0x1 ;  /* 0x00000001ff0a7803 */ /* 0x000fe40000000000 */
        /* <DEDUP_REMOVED lines=8> */
[----:B------:R-:W0:Y:S01]  /*08c0*/  LDCU.U8 UR7, c[0x0][0x410] ;  /* 0x00008200ff0777ac */ /* 0x000e220008000000 */
[----:B------:R-:W1:Y:S01]  /*08d0*/  LDCU UR12, c[0x0][0x400] ;  /* 0x00008000ff0c77ac */ /* 0x000e620008000800 */
[----:B------:R-:W2:Y:S01]  /*08e0*/  LDCU.64 UR14, c[0x0][0x478] ;  /* 0x00008f00ff0e77ac */ /* 0x000ea20008000a00 */
[----:B------:R-:W3:Y:S07]  /*08f0*/  LDCU.64 UR10, c[0x0][0x438] ;  /* 0x00008700ff0a77ac */ /* 0x000eee0008000a00 */
.L_x_9798:
[----:B------:R-:W-:Y:S01]  /*0900*/  ISETP.NE.AND P0, PT, R10, RZ, PT ;  /* 0x000000ff0a00720c */ /* 0x000fe20003f05270 */
[----:B------:R-:W4:Y:S01]  /*0910*/  LDC.64 R174, c[0x0][0x3c0] ;  /* 0x0000f000ffae7b82 */ /* 0x000f220000000a00 */
[----:B-----5:R-:W-:-:S07]  /*0920*/  HFMA2 R219, -RZ, RZ, 1.875, 0 ;  /* 0x3f800000ffdb7431 */ /* 0x020fce00000001ff */
[----:B------:R-:W0:Y:S08]  /*0930*/  LDC R6, c[0x0][0x388] ;  /* 0x0000e200ff067b82 */ /* 0x000e300000000800 */
[----:B------:R-:W1:Y:S01]  /*0940*/  @P0 LDC.64 R172, c[0x0][0x3e0] ;  /* 0x0000f800ffac0b82 */ /* 0x000e620000000a00 */
[----:B----4-:R-:W-:-:S06]  /*0950*/  IMAD.WIDE R176, R9, 0x4, R174 ;  /* 0x0000000409b07825 */ /* 0x010fcc00078e02ae */
[----:B------:R-:W4:Y:S01]  /*0960*/  LDG.E R176, desc[UR8][R176.64] ;  /* 0x00000008b0b07981 */ /* 0x000f22000c1e1900 */
[C---:B-1----:R-:W-:Y:S02]  /*0970*/  @P0 IMAD.WIDE R174, R9.reuse, 0x4, R172 ;  /* 0x0000000409ae0825 */ /* 0x042fe400078e02ac */
[----:B------:R-:W1:Y:S03]  /*0980*/  LDC.64 R172, c[0x0][0x3c8] ;  /* 0x0000f200ffac7b82 */ /* 0x000e660000000a00 */
[----:B-----5:R1:W5:Y:S01]  /*0990*/  @P0 LDG.E R219, desc[UR8][R174.64] ;  /* 0x00000008aedb0981 */ /* 0x020362000c1e1900 */
[----:B0-----:R-:W-:Y:S01]  /*09a0*/  IMAD R178, R9, R6, RZ ;  /* 0x0000000609b27224 */ /* 0x001fe200078e02ff */
[C---:B------:R-:W-:Y:S01]  /*09b0*/  ISETP.GE.U32.AND P4, PT, R8.reuse, 0x100, PT ;  /* 0x000001000800780c */ /* 0x040fe20003f86070 */
[----:B------:R-:W0:Y:S01]  /*09c0*/  S2R R4, SR_TID.X ;  /* 0x0000000000047919 */ /* 0x000e220000002100 */
[----:B------:R-:W-:-:S02]  /*09d0*/  ISETP.GE.U32.AND P3, PT, R8, 0x200, PT ;  /* 0x000002000800780c */ /* 0x000fc40003f66070 */
[----:B------:R-:W-:Y:S02]  /*09e0*/  SHF.R.S32.HI R179, RZ, 0x1f, R178 ;  /* 0x0000001fffb37819 */ /* 0x000fe400000114b2 */
[C---:B------:R-:W-:Y:S02]  /*09f0*/  ISETP.GE.U32.AND P2, PT, R8.reuse, 0x300, PT ;  /* 0x000003000800780c */ /* 0x040fe40003f46070 */
[----:B------:R-:W-:Y:S02]  /*0a00*/  LEA.HI R179, R179, R178, RZ, 0x2 ;  /* 0x000000b2b3b37211 */ /* 0x000fe400078f10ff */
[----:B------:R-:W-:Y:S01]  /*0a10*/  ISETP.GE.U32.AND P1, PT, R8, 0x400, PT ;  /* 0x000004000800780c */ /* 0x000fe20003f26070 */
[----:B-1----:R-:W-:-:S05]  /*0a20*/  IMAD.WIDE R172, R9, 0x4, R172 ;  /* 0x0000000409ac7825 */ /* 0x002fca00078e02ac */
[----:B------:R1:W5:Y:S01]  /*0a30*/  LDG.E R217, desc[UR8][R172.64] ;  /* 0x00000008acd97981 */ /* 0x000362000c1e1900 */
[----:B------:R-:W-:Y:S01]  /*0a40*/  ISETP.NE.AND P6, PT, RZ, UR7, PT ;  /* 0x00000007ff007c0c */ /* 0x000fe2000bfc5270 */
[----:B------:R-:W-:Y:S01]  /*0a50*/  BSSY.RECONVERGENT B0, `(.L_x_9737) ;  /* 0x000002f000007945 */ /* 0x000fe20003800200 */
[----:B------:R-:W-:Y:S01]  /*0a60*/  HFMA2 R184, -RZ, RZ, 0, 0 ;  /* 0x00000000ffb87431 */ /* 0x000fe200000001ff */
[----:B------:R-:W-:Y:S02]  /*0a70*/  MOV R181, RZ ;  /* 0x000000ff00b57202 */ /* 0x000fe40000000f00 */
[----:B0-----:R-:W-:-:S04]  /*0a80*/  LEA.HI.SX32 R215, R179, R4, 0x1e ;  /* 0x00000004b3d77211 */ /* 0x001fc800078ff2ff */
[----:B------:R-:W-:Y:S02]  /*0a90*/  MOV R185, R215 ;  /* 0x000000d700b97202 */ /* 0x000fe40000000f00 */
[----:B----4-:R-:W-:Y:S01]  /*0aa0*/  FSEL R180, R176, RZ, !P6 ;  /* 0x000000ffb0b47208 */ /* 0x010fe20007000000 */
[----:B-1----:R-:W-:Y:S06]  /*0ab0*/  @!P4 BRA `(.L_x_9738) ;  /* 0x0000000000a0c947 */ /* 0x002fec0003800000 */
[----:B------:R-:W0:Y:S01]  /*0ac0*/  LDC.64 R172, c[0x0][0x3a8] ;  /* 0x0000ea00ffac7b82 */ /* 0x000e220000000a00 */
[----:B---3--:R-:W-:-:S04]  /*0ad0*/  ISETP.NE.U32.AND P0, PT, RZ, UR10, PT ;  /* 0x0000000aff007c0c */ /* 0x008fc8000bf05070 */
[----:B------:R-:W-:-:S03]  /*0ae0*/  ISETP.NE.AND.EX P0, PT, RZ, UR11, PT, P0 ;  /* 0x0000000bff007c0c */ /* 0x000fc6000bf05300 */
[----:B------:R-:W1:Y:S10]  /*0af0*/  LDC.64 R176, c[0x0][0x428] ;  /* 0x00010a00ffb07b82 */ /* 0x000e740000000a00 */
[----:B------:R-:W3:Y:S01]  /*0b00*/  @P0 LDC.64 R182, c[0x0][0x438] ;  /* 0x00010e00ffb60b82 */ /* 0x000ee20000000a00 */
[----:B0-----:R-:W-:-:S06]  /*0b10*/  IMAD.WIDE.U32 R172, R215, 0x10, R172 ;  /* 0x00000010d7ac7825 */ /* 0x001fcc00078e00ac */
[----:B------:R-:W4:Y:S01]  /*0b20*/  LDG.E.128 R172, desc[UR8][R172.64] ;  /* 0x00000008acac7981 */ /* 0x000f22000c1e1d00 */
[----:B-1----:R-:W-:-:S06]  /*0b30*/  IMAD.WIDE.U32 R176, R215, 0x10, R176 ;  /* 0x00000010d7b07825 */ /* 0x002fcc00078e00b0 */
[----:B------:R-:W2:Y:S01]  /*0b40*/  LDG.E.128 R176, desc[UR8][R176.64] ;  /* 0x00000008b0b07981 */ /* 0x000ea2000c1e1d00 */
[----:B---3--:R-:W-:-:S05]  /*0b50*/  @P0 IMAD.WIDE.U32 R182, R215, 0x10, R182 ;  /* 0x00000010d7b60825 */ /* 0x008fca00078e00b6 */
[----:B------:R0:W5:Y:S01]  /*0b60*/  @P0 LDG.E.128 R28, desc[UR8][R182.64] ;  /* 0x00000008b61c0981 */ /* 0x000162000c1e1d00 */
[----:B------:R-:W-:Y:S01]  /*0b70*/  IADD3 R185, PT, PT, R215, 0x100, RZ ;  /* 0x00000100d7b97810 */ /* 0x000fe20007ffe0ff */
[C---:B----4-:R-:W-:Y:S01]  /*0b80*/  FADD.FTZ R184, -R180.reuse, R172 ;  /* 0x000000acb4b87221 */ /* 0x050fe20000010100 */
[C---:B------:R-:W-:Y:S01]  /*0b90*/  FADD.FTZ R192, -R180.reuse, R173 ;  /* 0x000000adb4c07221 */ /* 0x040fe20000010100 */
[C---:B------:R-:W-:Y:S01]  /*0ba0*/  FADD.FTZ R174, -R180.reuse, R174 ;  /* 0x000000aeb4ae7221 */ /* 0x040fe20000010100 */
[----:B------:R-:W-:Y:S01]  /*0bb0*/  FADD.FTZ R218, -R180, R175 ;  /* 0x000000afb4da7221 */ /* 0x000fe20000010100 */
[C---:B-----5:R-:W-:Y:S01]  /*0bc0*/  FMUL.FTZ R3, R217.reuse, R184 ;  /* 0x000000b8d9037220 */ /* 0x060fe20000410000 */
[C---:B------:R-:W-:Y:S01]  /*0bd0*/  FMUL.FTZ R192, R217.reuse, R192 ;  /* 0x000000c0d9c07220 */ /* 0x040fe20000410000 */
[C---:B------:R-:W-:Y:S01]  /*0be0*/  FMUL.FTZ R201, R217.reuse, R174 ;  /* 0x000000aed9c97220 */ /* 0x040fe20000410000 */
[----:B------:R-:W-:Y:S01]  /*0bf0*/  FMUL.FTZ R218, R217, R218 ;  /* 0x000000dad9da7220 */ /* 0x000fe20000410000 */
[----:B--2---:R-:W-:Y:S01]  /*0c00*/  FMUL.FTZ R194, R148, R176 ;  /* 0x000000b094c27220 */ /* 0x004fe20000410000 */
        /* <DEDUP_REMOVED lines=19> */
.L_x_9738:
[----:B--23--:R-:W-:Y:S05]  /*0d40*/  BSYNC.RECONVERGENT B0 ;  /* 0x0000000000007941 */ /* 0x00cfea0003800200 */
.L_x_9737:
        /* <DEDUP_REMOVED lines=42> */
.L_x_9740:
[----:B------:R-:W-:Y:S05]  /*0ff0*/  BSYNC.RECONVERGENT B0 ;  /* 0x0000000000007941 */ /* 0x000fea0003800200 */
.L_x_9739:
        /* <DEDUP_REMOVED lines=42> */
.L_x_9742:
[----:B------:R-:W-:Y:S05]  /*12a0*/  BSYNC.RECONVERGENT B0 ;  /* 0x0000000000007941 */ /* 0x000fea0003800200 */
.L_x_9741:
        /* <DEDUP_REMOVED lines=42> */
.L_x_9744:
[----:B------:R-:W-:Y:S05]  /*1550*/  BSYNC.RECONVERGENT B0 ;  /* 0x0000000000007941 */ /* 0x000fea0003800200 */
.L_x_9743:
        /* <DEDUP_REMOVED lines=18> */
[----:B0-----:R-:W-:Y:S01]  /*1680*/  FMUL.FTZ R16, R217, R182 ;  /* 0x000000b6d9107220 */ /* 0x001fe20000410000 */
[----:B----4-:R-:W-:Y:S01]  /*1690*/  FMUL.FTZ R18, R116, R172 ;  /* 0x000000ac74127220 */ /* 0x010fe20000410000 */
[----:B------:R-:W-:Y:S01]  /*16a0*/  FADD.FTZ R60, R60, R172 ;  /* 0x000000ac3c3c7221 */ /* 0x000fe20000010000 */
[----:B------:R-:W-:Y:S01]  /*16b0*/  FFMA.FTZ R84, R172, R15, R84 ;  /* 0x0000000fac547223 */ /* 0x000fe20000010054 */
[C---:B------:R-:W-:Y:S01]  /*16c0*/  FADD.FTZ R178, -R180.reuse, R178 ;  /* 0x000000b2b4b27221 */ /* 0x040fe20000010100 */
        /* <DEDUP_REMOVED lines=20> */
.L_x_9746:
[----:B------:R-:W-:Y:S05]  /*1810*/  BSYNC.RECONVERGENT B0 ;  /* 0x0000000000007941 */ /* 0x000fea0003800200 */
.L_x_9745:
        /* <DEDUP_REMOVED lines=15> */
[C---:B--2---:R-:W-:Y:S01]  /*1910*/  FADD.FTZ R20, -R180.reuse, R176 ;  /* 0x000000b0b4147221 */ /* 0x044fe20000010100 */
[C---:B------:R-:W-:Y:S01]  /*1920*/  FADD.FTZ R22, -R180.reuse, R177 ;  /* 0x000000b1b4167221 */ /* 0x040fe20000010100 */
[C---:B------:R-:W-:Y:S01]  /*1930*/  FADD.FTZ R178, -R180.reuse, R178 ;  /* 0x000000b2b4b27221 */ /* 0x040fe20000010100 */
[----:B------:R-:W-:Y:S01]  /*1940*/  FADD.FTZ R204, -R180, R179 ;  /* 0x000000b3b4cc7221 */ /* 0x000fe20000010100 */
[C---:B-----5:R-:W-:Y:S01]  /*1950*/  FMUL.FTZ R19, R217.reuse, R20 ;  /* 0x00000014d9137220 */ /* 0x060fe20000410000 */
[C---:B------:R-:W-:Y:S01]  /*1960*/  FMUL.FTZ R20, R217.reuse, R22 ;  /* 0x00000016d9147220 */ /* 0x040fe20000410000 */
[C---:B------:R-:W-:Y:S01]  /*1970*/  FMUL.FTZ R23, R217.reuse, R178 ;  /* 0x000000b2d9177220 */ /* 0x040fe20000410000 */
        /* <DEDUP_REMOVED lines=21> */
.L_x_9748:
[----:B------:R-:W-:Y:S05]  /*1ad0*/  BSYNC.RECONVERGENT B0 ;  /* 0x0000000000007941 */ /* 0x000fea0003800200 */
.L_x_9747:
        /* <DEDUP_REMOVED lines=31> */
.L_x_9750:
[----:B------:R-:W-:Y:S05]  /*1cd0*/  BSYNC.RECONVERGENT B0 ;  /* 0x0000000000007941 */ /* 0x000fea0003800200 */
.L_x_9749:
        /* <DEDUP_REMOVED lines=67> */
[----:B------:R-:W-:Y:S06]  /*2110*/  BRA `(.L_x_9756) ;  /* 0x0000000000507947 */ /* 0x000fec0003800000 */
.L_x_9755:
        /* <DEDUP_REMOVED lines=19> */
[----:B------:R-:W-:-:S07]  /*2250*/  FFMA.FTZ R55, R175, R184, R55 ;  /* 0x000000b8af377223 */ /* 0x000fce0000010037 */
.L_x_9756:
[----:B------:R-:W0:Y:S01]  /*2260*/  @P5 LDC.64 R52, c[0x0][0x478] ;  /* 0x00011e00ff345b82 */ /* 0x000e220000000a00 */
[----:B------:R-:W-:Y:S01]  /*2270*/  FMUL.FTZ R172, R144, R179 ;  /* 0x000000b390ac7220 */ /* 0x000fe20000410000 */
[----:B------:R-:W-:Y:S01]  /*2280*/  FMUL.FTZ R173, R145, R178 ;  /* 0x000000b291ad7220 */ /* 0x000fe20000410000 */
[----:B------:R-:W-:Y:S01]  /*2290*/  FMUL.FTZ R174, R146, R185 ;  /* 0x000000b992ae7220 */ /* 0x000fe20000410000 */
[----:B------:R-:W-:Y:S01]  /*22a0*/  FMUL.FTZ R175, R147, R184 ;  /* 0x000000b893af7220 */ /* 0x000fe20000410000 */
[----:B0-----:R-:W-:-:S03]  /*22b0*/  @P5 IMAD.WIDE.U32 R180, R215, 0x10, R52 ;  /* 0x00000010d7b45825 */ /* 0x001fc600078e0034 */
[----:B------:R-:W0:Y:S02]  /*22c0*/  LDC.64 R52, c[0x0][0x468] ;  /* 0x00011a00ff347b82 */ /* 0x000e240000000a00 */
[----:B------:R1:W-:Y:S01]  /*22d0*/  @P5 STG.E.128 desc[UR8][R180.64], R168 ;  /* 0x000000a8b4005986 */ /* 0x0003e2000c101d08 */
[C---:B0-----:R-:W-:Y:S01]  /*22e0*/  IMAD.WIDE.U32 R178, R215.reuse, 0x10, R52 ;  /* 0x00000010d7b27825 */ /* 0x041fe200078e0034 */
[----:B------:R-:W-:Y:S02]  /*22f0*/  MOV R52, R182 ;  /* 0x000000b600347202 */ /* 0x000fe40000000f00 */
[----:B------:R-:W-:Y:S02]  /*2300*/  MOV R53, R183 ;  /* 0x000000b700357202 */ /* 0x000fe40000000f00 */
[----:B------:R1:W-:Y:S01]  /*2310*/  STG.E.128 desc[UR8][R178.64], R172 ;  /* 0x000000acb2007986 */ /* 0x0003e2000c101d08 */
[----:B------:R-:W-:-:S07]  /*2320*/  IADD3 R215, PT, PT, R215, 0x100, RZ ;  /* 0x00000100d7d77810 */ /* 0x000fce0007ffe0ff */
.L_x_9754:
[----:B------:R-:W-:Y:S05]  /*2330*/  BSYNC.RECONVERGENT B1 ;  /* 0x0000000000017941 */ /* 0x000fea0003800200 */
.L_x_9753:
        /* <DEDUP_REMOVED lines=29> */
.L_x_9759:
        /* <DEDUP_REMOVED lines=20> */
.L_x_9760:
[----:B------:R-:W0:Y:S01]  /*2650*/  @P5 LDC.64 R180, c[0x0][0x478] ;  /* 0x00011e00ffb45b82 */ /* 0x000e220000000a00 */
[----:B------:R-:W-:Y:S01]  /*2660*/  FMUL.FTZ R172, R136, R183 ;  /* 0x000000b788ac7220 */ /* 0x000fe20000410000 */
[----:B------:R-:W-:Y:S01]  /*2670*/  FMUL.FTZ R173, R137, R182 ;  /* 0x000000b689ad7220 */ /* 0x000fe20000410000 */
[----:B------:R-:W-:Y:S01]  /*2680*/  FMUL.FTZ R174, R138, R185 ;  /* 0x000000b98aae7220 */ /* 0x000fe20000410000 */
[----:B------:R-:W-:-:S04]  /*2690*/  FMUL.FTZ R175, R139, R184 ;  /* 0x000000b88baf7220 */ /* 0x000fc80000410000 */
[----:B------:R-:W1:Y:S01]  /*26a0*/  LDC.64 R178, c[0x0][0x468] ;  /* 0x00011a00ffb27b82 */ /* 0x000e620000000a00 */
[----:B0-----:R-:W-:-:S05]  /*26b0*/  @P5 IMAD.WIDE.U32 R180, R215, 0x10, R180 ;  /* 0x00000010d7b45825 */ /* 0x001fca00078e00b4 */
[----:B------:R0:W-:Y:S01]  /*26c0*/  @P5 STG.E.128 desc[UR8][R180.64], R168 ;  /* 0x000000a8b4005986 */ /* 0x0001e2000c101d08 */
[C---:B-1----:R-:W-:Y:S01]  /*26d0*/  IMAD.WIDE.U32 R178, R215.reuse, 0x10, R178 ;  /* 0x00000010d7b27825 */ /* 0x042fe200078e00b2 */
[----:B------:R-:W-:-:S04]  /*26e0*/  IADD3 R215, PT, PT, R215, 0x100, RZ ;  /* 0x00000100d7d77810 */ /* 0x000fc80007ffe0ff */
[----:B------:R0:W-:Y:S03]  /*26f0*/  STG.E.128 desc[UR8][R178.64], R172 ;  /* 0x000000acb2007986 */ /* 0x0001e6000c101d08 */
.L_x_9758:
[----:B------:R-:W-:Y:S05]  /*2700*/  BSYNC.RECONVERGENT B1 ;  /* 0x0000000000017941 */ /* 0x000fea0003800200 */
.L_x_9757:
[----:B------:R-:W-:Y:S04]  /*2710*/  BSSY.RECONVERGENT B1, `(.L_x_9761) ;  /* 0x000003c000017945 */ /* 0x000fe80003800200 */
[----:B------:R-:W-:Y:S05]  /*2720*/  @!P2 BRA `(.L_x_9762) ;  /* 0x0000000000e8a947 */ /* 0x000fea0003800000 */
[----:B01----:R-:W0:Y:S02]  /*2730*/  LDC.64 R172, c[0x0][0x390] ;  /* 0x0000e400ffac7b82 */ /* 0x003e240000000a00 */
        /* <DEDUP_REMOVED lines=26> */
.L_x_9763:
        /* <DEDUP_REMOVED lines=20> */
.L_x_9764:
        /* <DEDUP_REMOVED lines=11> */
.L_x_9762:
[----:B------:R-:W-:Y:S05]  /*2ad0*/  BSYNC.RECONVERGENT B1 ;  /* 0x0000000000017941 */ /* 0x000fea0003800200 */
.L_x_9761:
[----:B------:R-:W-:Y:S04]  /*2ae0*/  BSSY.RECONVERGENT B1, `(.L_x_9765) ;  /* 0x000003c000017945 */ /* 0x000fe80003800200 */
[----:B------:R-:W-:Y:S05]  /*2af0*/  @!P1 BRA `(.L_x_9766) ;  /* 0x0000000000e89947 */ /* 0x000fea0003800000 */
[----:B012---:R-:W0:Y:S02]  /*2b00*/  LDC.64 R172, c[0x0][0x390] ;  /* 0x0000e400ffac7b82 */ /* 0x007e240000000a00 */
        /* <DEDUP_REMOVED lines=26> */
.L_x_9767:
        /* <DEDUP_REMOVED lines=20> */
.L_x_9768:
        /* <DEDUP_REMOVED lines=11> */
.L_x_9766:
[----:B------:R-:W-:Y:S05]  /*2ea0*/  BSYNC.RECONVERGENT B1 ;  /* 0x0000000000017941 */ /* 0x000fea0003800200 */
.L_x_9765:
[----:B------:R-:W-:Y:S04]  /*2eb0*/  BSSY.RECONVERGENT B1, `(.L_x_9769) ;  /* 0x000003c000017945 */ /* 0x000fe80003800200 */
[----:B------:R-:W-:Y:S05]  /*2ec0*/  @!P0 BRA `(.L_x_9770) ;  /* 0x0000000000e88947 */ /* 0x000fea0003800000 */
[----:B0123--:R-:W0:Y:S02]  /*2ed0*/  LDC.64 R172, c[0x0][0x390] ;  /* 0x0000e400ffac7b82 */ /* 0x00fe240000000a00 */
        /* <DEDUP_REMOVED lines=26> */
.L_x_9771:
        /* <DEDUP_REMOVED lines=20> */
.L_x_9772:
        /* <DEDUP_REMOVED lines=11> */
.L_x_9770:
[----:B------:R-:W-:Y:S05]  /*3270*/  BSYNC.RECONVERGENT B1 ;  /* 0x0000000000017941 */ /* 0x000fea0003800200 */
.L_x_9769:
[----:B------:R-:W-:-:S13]  /*3280*/  ISETP.NE.AND P5, PT, R221, RZ, PT ;  /* 0x000000ffdd00720c */ /* 0x000fda0003fa5270 */
[----:B------:R-:W-:Y:S05]  /*3290*/  @!P5 BRA `(.L_x_9773) ;  /* 0x0000001800b8d947 */ /* 0x000fea0003800000 */
[----:B01234-:R-:W0:Y:S02]  /*32a0*/  LDC.64 R172, c[0x0][0x390] ;  /* 0x0000e400ffac7b82 */ /* 0x01fe240000000a00 */
        /* <DEDUP_REMOVED lines=26> */
.L_x_9774:
        /* <DEDUP_REMOVED lines=20> */
.L_x_9775:
        /* <DEDUP_REMOVED lines=8> */
[----:B0-----:R-:W-:Y:S01]  /*3610*/  IMAD.WIDE.U32 R176, R215, 0x10, R32 ;  /* 0x00000010d7b07825 */ /* 0x001fe200078e0020 */
[----:B------:R-:W-:Y:S02]  /*3620*/  MOV R32, R35 ;  /* 0x0000002300207202 */ /* 0x000fe40000000f00 */
[----:B------:R-:W-:Y:S02]  /*3630*/  MOV R33, R181 ;  /* 0x000000b500217202 */ /* 0x000fe40000000f00 */
[----:B------:R1:W-:Y:S01]  /*3640*/  STG.E.128 desc[UR8][R176.64], R172 ;  /* 0x000000acb0007986 */ /* 0x0003e2000c101d08 */
[----:B------:R-:W-:Y:S01]  /*3650*/  MOV R35, R183 ;  /* 0x000000b700237202 */ /* 0x000fe20000000f00 */
[----:B------:R-:W-:Y:S06]  /*3660*/  BRA `(.L_x_9773) ;  /* 0x0000001400c47947 */ /* 0x000fec0003800000 */
.L_x_9752:
        /* <DEDUP_REMOVED lines=29> */
.L_x_9778:
        /* <DEDUP_REMOVED lines=20> */
.L_x_9779:
[----:B------:R-:W-:Y:S01]  /*3980*/  ISETP.NE.U32.AND P5, PT, RZ, UR14, PT ;  /* 0x0000000eff007c0c */ /* 0x000fe2000bfa5070 */
[----:B------:R-:W0:Y:S01]  /*3990*/  LDC.64 R178, c[0x0][0x468] ;  /* 0x00011a00ffb27b82 */ /* 0x000e220000000a00 */
[----:B------:R-:W-:Y:S01]  /*39a0*/  FMUL.FTZ R172, R144, R183 ;  /* 0x000000b790ac7220 */ /* 0x000fe20000410000 */
[----:B------:R-:W-:Y:S01]  /*39b0*/  FMUL.FTZ R173, R145, R186 ;  /* 0x000000ba91ad7220 */ /* 0x000fe20000410000 */
[----:B------:R-:W-:Y:S01]  /*39c0*/  ISETP.NE.AND.EX P5, PT, RZ, UR15, PT, P5 ;  /* 0x0000000fff007c0c */ /* 0x000fe2000bfa5350 */
[----:B------:R-:W-:Y:S01]  /*39d0*/  FMUL.FTZ R174, R146, R185 ;  /* 0x000000b992ae7220 */ /* 0x000fe20000410000 */
[----:B------:R-:W-:-:S11]  /*39e0*/  FMUL.FTZ R175, R147, R184 ;  /* 0x000000b893af7220 */ /* 0x000fd60000410000 */
[----:B------:R-:W1:Y:S01]  /*39f0*/  @P5 LDC.64 R180, c[0x0][0x478] ;  /* 0x00011e00ffb45b82 */ /* 0x000e620000000a00 */
[----:B0-----:R-:W-:-:S04]  /*3a00*/  IMAD.WIDE.U32 R178, R215, 0x10, R178 ;  /* 0x00000010d7b27825 */ /* 0x001fc800078e00b2 */
[C---:B-1----:R-:W-:Y:S01]  /*3a10*/  @P5 IMAD.WIDE.U32 R180, R215.reuse, 0x10, R180 ;  /* 0x00000010d7b45825 */ /* 0x042fe200078e00b4 */
[----:B------:R-:W-:-:S04]  /*3a20*/  IADD3 R215, PT, PT, R215, 0x100, RZ ;  /* 0x00000100d7d77810 */ /* 0x000fc80007ffe0ff */
[----:B------:R0:W-:Y:S04]  /*3a30*/  @P5 STG.E.128 desc[UR8][R180.64], R168 ;  /* 0x000000a8b4005986 */ /* 0x0001e8000c101d08 */
[----:B------:R0:W-:Y:S02]  /*3a40*/  STG.E.128 desc[UR8][R178.64], R172 ;  /* 0x000000acb2007986 */ /* 0x0001e4000c101d08 */
.L_x_9777:
[----:B------:R-:W-:Y:S05]  /*3a50*/  BSYNC.RECONVERGENT B1 ;  /* 0x0000000000017941 */ /* 0x000fea0003800200 */
.L_x_9776:
        /* <DEDUP_REMOVED lines=29> */
.L_x_9782:
        /* <DEDUP_REMOVED lines=20> */
.L_x_9783:
        /* <DEDUP_REMOVED lines=11> */
.L_x_9781:
[----:B------:R-:W-:Y:S05]  /*3e20*/  BSYNC.RECONVERGENT B1 ;  /* 0x0000000000017941 */ /* 0x000fea0003800200 */
.L_x_9780:
[----:B------:R-:W-:Y:S04]  /*3e30*/  BSSY.RECONVERGENT B1, `(.L_x_9784) ;  /* 0x000003c000017945 */ /* 0x000fe80003800200 */
        /* <DEDUP_REMOVED lines=28> */
.L_x_9786:
        /* <DEDUP_REMOVED lines=20> */
.L_x_9787:
        /* <DEDUP_REMOVED lines=11> */
.L_x_9785:
[----:B------:R-:W-:Y:S05]  /*41f0*/  BSYNC.RECONVERGENT B1 ;  /* 0x0000000000017941 */ /* 0x000fea0003800200 */
.L_x_9784:
[----:B------:R-:W-:Y:S04]  /*4200*/  BSSY.RECONVERGENT B1, `(.L_x_9788) ;  /* 0x000003c000017945 */ /* 0x000fe80003800200 */
[----:B------:R-:W-:Y:S05]  /*4210*/  @!P1 BRA `(.L_x_9789) ;  /* 0x0000000000e89947 */ /* 0x000fea0003800000 */
[----:B0-23--:R-:W0:Y:S02]  /*4220*/  LDC.64 R172, c[0x0][0x390] ;  /* 0x0000e400ffac7b82 */ /* 0x00de240000000a00 */
        /* <DEDUP_REMOVED lines=26> */
.L_x_9790:
        /* <DEDUP_REMOVED lines=20> */
.L_x_9791:
        /* <DEDUP_REMOVED lines=11> */
.L_x_9789:
[----:B------:R-:W-:Y:S05]  /*45c0*/  BSYNC.RECONVERGENT B1 ;  /* 0x0000000000017941 */ /* 0x000fea0003800200 */
.L_x_9788:
[----:B------:R-:W-:Y:S04]  /*45d0*/  BSSY.RECONVERGENT B1, `(.L_x_9792) ;  /* 0x000003c000017945 */ /* 0x000fe80003800200 */
[----:B------:R-:W-:Y:S05]  /*45e0*/  @!P0 BRA `(.L_x_9793) ;  /* 0x0000000000e88947 */ /* 0x000fea0003800000 */
[----:B0-234-:R-:W0:Y:S02]  /*45f0*/  LDC.64 R172, c[0x0][0x390] ;  /* 0x0000e400ffac7b82 */ /* 0x01de240000000a00 */
        /* <DEDUP_REMOVED lines=26> */
.L_x_9794:
        /* <DEDUP_REMOVED lines=20> */
.L_x_9795:
        /* <DEDUP_REMOVED lines=11> */
.L_x_9793:
[----:B------:R-:W-:Y:S05]  /*4990*/  BSYNC.RECONVERGENT B1 ;  /* 0x0000000000017941 */ /* 0x000fea0003800200 */
.L_x_9792:
[----:B------:R-:W-:-:S13]  /*49a0*/  ISETP.NE.AND P5, PT, R221, RZ, PT ;  /* 0x000000ffdd00720c */ /* 0x000fda0003fa5270 */
        /* <DEDUP_REMOVED lines=22> */
[----:B------:R-:W-:-:S02]  /*4b10*/  FMUL.FTZ R219, R170, R219 ;  /* 0x000000dbaadb7220 */ /* 0x000fc40000410000 */
[----:B------:R-:W-:Y:S01]  /*4b20*/  FFMA.FTZ R183, R175, R182, R35 ;  /* 0x000000b6afb77223 */ /* 0x000fe20000010023 */
[----:B------:R-:W-:Y:S01]  /*4b30*/  FFMA.FTZ R35, R172, R177, R32 ;  /* 0x000000b1ac237223 */ /* 0x000fe20000010020 */
[----:B------:R-:W-:Y:S01]  /*4b40*/  FFMA.FTZ R181, R173, R180, R33 ;  /* 0x000000b4adb57223 */ /* 0x000fe20000010021 */
[----:B------:R-:W-:Y:S01]  /*4b50*/  FFMA.FTZ R34, R174, R219, R34 ;  /* 0x000000dbae227223 */ /* 0x000fe20000010022 */
[----:B------:R-:W-:Y:S06]  /*4b60*/  BRA `(.L_x_9797) ;  /* 0x0000000000507947 */ /* 0x000fec0003800000 */
.L_x_9796:
        /* <DEDUP_REMOVED lines=20> */
.L_x_9797:
        /* <DEDUP_REMOVED lines=12> */
[----:B------:R-:W-:-:S07]  /*4d70*/  MOV R35, R183 ;  /* 0x000000b700237202 */ /* 0x000fce0000000f00 */
.L_x_9773:
[----:B------:R-:W-:Y:S05]  /*4d80*/  BSYNC.RECONVERGENT B0 ;  /* 0x0000000000007941 */ /* 0x000fea0003800200 */
.L_x_9751:
[----:B01234-:R-:W0:Y:S01]  /*4d90*/  LDC.64 R172, c[0x0][0x380] ;  /* 0x0000e000ffac7b82 */ /* 0x01fe220000000a00 */
[----:B------:R-:W-:Y:S01]  /*4da0*/  UPLOP3.LUT UP1, UPT, UPT, UPT, UP1, 0x40, 0x4 ;  /* 0x000000000004789c */ /* 0x000fe20003f2e810 */
[----:B0-----:R-:W-:-:S04]  /*4db0*/  IADD3 R9, PT, PT, R9, R172, RZ ;  /* 0x000000ac09097210 */ /* 0x001fc80007ffe0ff */
[----:B------:R-:W-:-:S13]  /*4dc0*/  ISETP.GE.AND P5, PT, R9, R173, PT ;  /* 0x000000ad0900720c */ /* 0x000fda0003fa6270 */
[----:B------:R-:W-:Y:S05]  /*4dd0*/  @!P5 BRA `(.L_x_9798) ;  /* 0xffffffb800c8d947 */ /* 0x000fea000383ffff */
.L_x_9736:
        /* <DEDUP_REMOVED lines=15> */
.L_x_9800:
[----:B------:R-:W-:Y:S05]  /*4ed0*/  BSYNC.RECONVERGENT B0 ;  /* 0x0000000000007941 */ /* 0x000fea0003800200 */
.L_x_9799:
        /* <DEDUP_REMOVED lines=12> */
.L_x_9802:
[----:B------:R-:W-:Y:S05]  /*4fa0*/  BSYNC.RECONVERGENT B0 ;  /* 0x0000000000007941 */ /* 0x000fea0003800200 */
.L_x_9801:
        /* <DEDUP_REMOVED lines=12> */
.L_x_9804:
[----:B------:R-:W-:Y:S05]  /*5070*/  BSYNC.RECONVERGENT B0 ;  /* 0x0000000000007941 */ /* 0x000fea0003800200 */
.L_x_9803:
        /* <DEDUP_REMOVED lines=12> */
.L_x_9806:
[----:B------:R-:W-:Y:S05]  /*5140*/  BSYNC.RECONVERGENT B0 ;  /* 0x0000000000007941 */ /* 0x000fea0003800200 */
.L_x_9805:
        /* <DEDUP_REMOVED lines=12> */
.L_x_9808:
[----:B------:R-:W-:Y:S05]  /*5210*/  BSYNC.RECONVERGENT B0 ;  /* 0x0000000000007941 */ /* 0x000fea0003800200 */
.L_x_9807:
        /* <DEDUP_REMOVED lines=12> */
.L_x_9809:
        /* <DEDUP_REMOVED lines=10> */
.L_x_10838:


//--------------------- .text._ZN10layer_norm13ln_bwd_kernelINS_13Kernel_traitsIfffffjLj6144ELj1ELj1ELj8ELj16ENS_18Kernel_traits_baseILj6144EfffffjLj256EEEEELb0ELb1ELb0ELb1EEEvNS_9BwdParamsE --------------------------
	.section	.text._ZN10layer_norm13ln_bwd_kernelINS_13Kernel_traitsIfffffjLj6144ELj1ELj1ELj8ELj16ENS_18Kernel_traits_baseILj6144EfffffjLj256EEEEELb0ELb1ELb0ELb1EEEvNS_9BwdParamsE,"ax",@progbits
	.align	128
        .global         _ZN10layer_norm13ln_bwd_kernelINS_13Kernel_traitsIfffffjLj6144ELj1ELj1ELj8ELj16ENS_18Kernel_traits_baseILj6144EfffffjLj256EEEEELb0ELb1ELb0ELb1EEEvNS_9BwdParamsE
        .type           _ZN10layer_norm13ln_bwd_kernelINS_13Kernel_traitsIfffffjLj6144ELj1ELj1ELj8ELj16ENS_18Kernel_traits_baseILj6144EfffffjLj256EEEEELb0ELb1ELb0ELb1EEEvNS_9BwdParamsE,@function
        .size           _ZN10layer_norm13ln_bwd_kernelINS_13Kernel_traitsIfffffjLj6144ELj1ELj1ELj8ELj16ENS_18Kernel_traits_baseILj6144EfffffjLj256EEEEELb0ELb1ELb0ELb1EEEvNS_9BwdParamsE,(.L_x_10839 - _ZN10layer_norm13ln_bwd_kernelINS_13Kernel_traitsIfffffjLj6144ELj1ELj1ELj8ELj16ENS_18Kernel_traits_baseILj6144EfffffjLj256EEEEELb0ELb1ELb0ELb1EEEvNS_9BwdParamsE)
        .other          _ZN10layer_norm13ln_bwd_kernelINS_13Kernel_traitsIfffffjLj6144ELj1ELj1ELj8ELj16ENS_18Kernel_traits_baseILj6144EfffffjLj256EEEEELb0ELb1ELb0ELb1EEEvNS_9BwdParamsE,@"STO_CUDA_ENTRY STV_DEFAULT"
_ZN10layer_norm13ln_bwd_kernelINS_13Kernel_traitsIfffffjLj6144ELj1ELj1ELj8ELj16ENS_18Kernel_traits_baseILj6144EfffffjLj256EEEEELb0ELb1ELb0ELb1EEEvNS_9BwdParamsE:
.text._ZN10layer_norm13ln_bwd_kernelINS_13Kernel_traitsIfffffjLj6144ELj1ELj1ELj8ELj16ENS_18Kernel_traits_baseILj6144EfffffjLj256EEEEELb0ELb1ELb0ELb1EEEvNS_9BwdParamsE:
        /* <DEDUP_REMOVED lines=66> */
[----:B------:R-:W-:-:S02]  /*0420*/  CS2R R160, SRZ ;  /* 0x0000000000a07805 */ /* 0x000fc4000001ff00 */
[----:B------:R-:W-:Y:S01]  /*0430*/  CS2R R34, SRZ ;  /* 0x0000000000227805 */ /* 0x000fe2000001ff00 */
[----:B--2---:R-:W-:Y:S01]  /*0440*/  IMAD.WIDE.U32 R164, R164, 0x10, R4 ;  /* 0x00000010a4a47825 */ /* 0x004fe200078e0004 */
[----:B------:R-:W5:Y:S01]  /*0450*/  LDG.E.128 R76, desc[UR8][R2.64+0x1000] ;  /* 0x00100008024c7981 */ /* 0x000f62000c1e1d00 */
[----:B------:R-:W0:Y:S01]  /*0460*/  LDC.64 R4, c[0x0][0x3e0] ;  /* 0x0000f800ff047b82 */ /* 0x000e220000000a00 */
[----:B------:R-:W-:Y:S02]  /*0470*/  CS2R R32, SRZ ;  /* 0x0000000000207805 */ /* 0x000fe4000001ff00 */
[----:B------:R-:W-:Y:S01]  /*0480*/  CS2R R30, SRZ ;  /* 0x00000000001e7805 */ /* 0x000fe2000001ff00 */
[----:B------:R-:W5:Y:S01]  /*0490*/  LDG.E.128 R56, desc[UR8][R164.64+0x5000] ;  /* 0x00500008a4387981 */ /* 0x000f62000c1e1d00 */
[----:B------:R-:W-:Y:S02]  /*04a0*/  CS2R R28, SRZ ;  /* 0x00000000001c7805 */ /* 0x000fe4000001ff00 */
[----:B------:R-:W-:-:S02]  /*04b0*/  CS2R R26, SRZ ;  /* 0x00000000001a7805 */ /* 0x000fc4000001ff00 */
[----:B------:R-:W-:Y:S01]  /*04c0*/  CS2R R24, SRZ ;  /* 0x0000000000187805 */ /* 0x000fe2000001ff00 */
[----:B------:R-:W5:Y:S01]  /*04d0*/  LDG.E.128 R52, desc[UR8][R164.64+0x4000] ;  /* 0x00400008a4347981 */ /* 0x000f62000c1e1d00 */
[----:B------:R-:W-:Y:S02]  /*04e0*/  CS2R R22, SRZ ;  /* 0x0000000000167805 */ /* 0x000fe4000001ff00 */
[----:B------:R-:W-:Y:S02]  /*04f0*/  CS2R R20, SRZ ;  /* 0x0000000000147805 */ /* 0x000fe4000001ff00 */
[----:B------:R-:W-:Y:S01]  /*0500*/  CS2R R18, SRZ ;  /* 0x0000000000127805 */ /* 0x000fe2000001ff00 */
[----:B------:R-:W5:Y:S01]  /*0510*/  LDG.E.128 R48, desc[UR8][R164.64+0x3000] ;  /* 0x00300008a4307981 */ /* 0x000f62000c1e1d00 */
[----:B------:R-:W-:Y:S02]  /*0520*/  CS2R R16, SRZ ;  /* 0x0000000000107805 */ /* 0x000fe4000001ff00 */
[----:B------:R-:W-:-:S02]  /*0530*/  CS2R R14, SRZ ;  /* 0x00000000000e7805 */ /* 0x000fc4000001ff00 */
[----:B------:R-:W-:Y:S01]  /*0540*/  CS2R R12, SRZ ;  /* 0x00000000000c7805 */ /* 0x000fe2000001ff00 */
[----:B------:R-:W5:Y:S01]  /*0550*/  LDG.E.128 R44, desc[UR8][R164.64+0x2000] ;  /* 0x00200008a42c7981 */ /* 0x000f62000c1e1d00 */
[----:B------:R-:W-:Y:S01]  /*0560*/  CS2R R10, SRZ ;  /* 0x00000000000a7805 */ /* 0x000fe2000001ff00 */
[----:B------:R-:W-:Y:S02]  /*0570*/  UPLOP3.LUT UP1, UPT, UPT, UPT, UPT, 0x40, 0x4 ;  /* 0x000000000004789c */ /* 0x000fe40003f2e870 */
[----:B------:R-:W5:Y:S01]  /*0580*/  LDG.E.128 R40, desc[UR8][R164.64+0x1000] ;  /* 0x00100008a4287981 */ /* 0x000f62000c1e1d00 */
[----:B------:R-:W-:Y:S01]  /*0590*/  CS2R R8, SRZ ;  /* 0x0000000000087805 */ /* 0x000fe2000001ff00 */
[----:B------:R-:W1:Y:S02]  /*05a0*/  LDCU UR12, c[0x0][0x388] ;  /* 0x00007100ff0c77ac */ /* 0x000e640008000800 */
[----:B------:R2:W5:Y:S01]  /*05b0*/  LDG.E.128 R36, desc[UR8][R164.64] ;  /* 0x00000008a4247981 */ /* 0x000562000c1e1d00 */
[----:B0-----:R-:W-:-:S02]  /*05c0*/  ISETP.NE.U32.AND P0, PT, R4, RZ, PT ;  /* 0x000000ff0400720c */ /* 0x001fc40003f05070 */
[----:B------:R-:W-:Y:S02]  /*05d0*/  CS2R R6, SRZ ;  /* 0x0000000000067805 */ /* 0x000fe4000001ff00 */
[----:B------:R-:W-:Y:S01]  /*05e0*/  MOV R0, RZ ;  /* 0x000000ff00007202 */ /* 0x000fe20000000f00 */
[----:B------:R-:W5:Y:S01]  /*05f0*/  LDG.E.128 R72, desc[UR8][R2.64+0x2000] ;  /* 0x0020000802487981 */ /* 0x000f62000c1e1d00 */
[----:B------:R-:W-:Y:S02]  /*0600*/  ISETP.NE.AND.EX P0, PT, R5, RZ, PT, P0 ;  /* 0x000000ff0500720c */ /* 0x000fe40003f05300 */
[----:B------:R-:W-:Y:S01]  /*0610*/  CS2R R4, SRZ ;  /* 0x0000000000047805 */ /* 0x000fe2000001ff00 */
[----:B------:R-:W0:Y:S01]  /*0620*/  LDCU.U8 UR7, c[0x0][0x410] ;  /* 0x00008200ff0777ac */ /* 0x000e220008000000 */
[----:B------:R-:W5:Y:S01]  /*0630*/  LDG.E.128 R68, desc[UR8][R2.64+0x3000] ;  /* 0x0030000802447981 */ /* 0x000f62000c1e1d00 */
[----:B--2---:R-:W-:Y:S01]  /*0640*/  HFMA2 R165, -RZ, RZ, 0, 0 ;  /* 0x00000000ffa57431 */ /* 0x004fe200000001ff */
[----:B------:R-:W2:Y:S02]  /*0650*/  LDCU UR13, c[0x0][0x400] ;  /* 0x00008000ff0d77ac */ /* 0x000ea40008000800 */
[----:B------:R-:W5:Y:S01]  /*0660*/  LDG.E.128 R64, desc[UR8][R2.64+0x4000] ;  /* 0x0040000802407981 */ /* 0x000f62000c1e1d00 */
[----:B------:R-:W3:Y:S03]  /*0670*/  LDCU.64 UR14, c[0x0][0x478] ;  /* 0x00008f00ff0e77ac */ /* 0x000ee60008000a00 */
[----:B------:R4:W5:Y:S01]  /*0680*/  LDG.E.128 R60, desc[UR8][R2.64+0x5000] ;  /* 0x00500008023c7981 */ /* 0x000962000c1e1d00 */
[----:B------:R-:W0:Y:S01]  /*0690*/  LDCU.64 UR10, c[0x0][0x438] ;  /* 0x00008700ff0a77ac */ /* 0x000e220008000a00 */
[----:B-1--4-:R-:W-:-:S07]  /*06a0*/  CS2R R2, SRZ ;  /* 0x0000000000027805 */ /* 0x012fce000001ff00 */
.L_x_9839:
[----:B------:R-:W1:Y:S01]  /*06b0*/  S2R R164, SR_TID.X ;  /* 0x0000000000a47919 */ /* 0x000e620000002100 */
[----:B------:R-:W4:Y:S01]  /*06c0*/  LDC.64 R84, c[0x0][0x3c0] ;  /* 0x0000f000ff547b82 */ /* 0x000f220000000a00 */
[----:B------:R-:W-:-:S05]  /*06d0*/  IMAD R86, R199, UR12, RZ ;  /* 0x0000000cc7567c24 */ /* 0x000fca000f8e02ff */
[----:B------:R-:W-:Y:S02]  /*06e0*/  SHF.R.S32.HI R87, RZ, 0x1f, R86 ;  /* 0x0000001fff577819 */ /* 0x000fe40000011456 */
[----:B------:R-:W2:Y:S02]  /*06f0*/  LDC.64 R156, c[0x0][0x3a8] ;  /* 0x0000ea00ff9c7b82 */ /* 0x000ea40000000a00 */
[----:B------:R-:W-:-:S06]  /*0700*/  LEA.HI R87, R87, R86, RZ, 0x2 ;  /* 0x0000005657577211 */ /* 0x000fcc00078f10ff */
[----:B------:R-:W3:Y:S08]  /*0710*/  LDC.64 R104, c[0x0][0x428] ;  /* 0x00010a00ff687b82 */ /* 0x000ef00000000a00 */
[----:B------:R-:W0:Y:S01]  /*0720*/  LDC.64 R200, c[0x0][0x3c8] ;  /* 0x0000f200ffc87b82 */ /* 0x000e220000000a00 */
[----:B----4-:R-:W-:-:S05]  /*0730*/  IMAD.WIDE R84, R199, 0x4, R84 ;  /* 0x00000004c7547825 */ /* 0x010fca00078e0254 */
[----:B------:R3:W4:Y:S01]  /*0740*/  LDG.E R205, desc[UR8][R84.64] ;  /* 0x0000000854cd7981 */ /* 0x000722000c1e1900 */
[----:B-1----:R-:W-:Y:S01]  /*0750*/  LEA.HI.SX32 R222, R87, R164, 0x1e ;  /* 0x000000a457de7211 */ /* 0x002fe200078ff2ff */
[----:B------:R-:W1:Y:S03]  /*0760*/  @P0 LDC.64 R220, c[0x0][0x3e0] ;  /* 0x0000f800ffdc0b82 */ /* 0x000e660000000a00 */
[C---:B------:R-:W-:Y:S01]  /*0770*/  IADD3 R204, PT, PT, R222.reuse, 0x200, RZ ;  /* 0x00000200decc7810 */ /* 0x040fe20007ffe0ff */
[C---:B--2---:R-:W-:Y:S01]  /*0780*/  IMAD.WIDE.U32 R136, R222.reuse, 0x10, R156 ;  /* 0x00000010de887825 */ /* 0x044fe200078e009c */
[----:B------:R-:W-:-:S03]  /*0790*/  IADD3 R202, PT, PT, R222, 0x400, RZ ;  /* 0x00000400deca7810 */ /* 0x000fc60007ffe0ff */
[----:B---3--:R-:W-:Y:S02]  /*07a0*/  IMAD.WIDE.U32 R84, R222, 0x10, R104 ;  /* 0x00000010de547825 */ /* 0x008fe400078e0068 */
[----:B------:R-:W2:Y:S02]  /*07b0*/  LDG.E.128 R136, desc[UR8][R136.64] ;  /* 0x0000000888887981 */ /* 0x000ea4000c1e1d00 */
[----:B------:R-:W-:Y:S02]  /*07c0*/  IMAD.WIDE.U32 R144, R204, 0x10, R156 ;  /* 0x00000010cc907825 */ /* 0x000fe400078e009c */
[----:B------:R-:W3:Y:S02]  /*07d0*/  LDG.E.128 R84, desc[UR8][R84.64] ;  /* 0x0000000854547981 */ /* 0x000ee4000c1e1d00 */
[----:B0-----:R-:W-:Y:S01]  /*07e0*/  IMAD.WIDE R200, R199, 0x4, R200 ;  /* 0x00000004c7c87825 */ /* 0x001fe200078e02c8 */
[----:B------:R-:W-:Y:S01]  /*07f0*/  IADD3 R213, PT, PT, R222, 0x100, RZ ;  /* 0x00000100ded57810 */ /* 0x000fe20007ffe0ff */
[----:B------:R-:W3:Y:S02]  /*0800*/  LDG.E.128 R144, desc[UR8][R144.64] ;  /* 0x0000000890907981 */ /* 0x000ee4000c1e1d00 */
[----:B------:R-:W-:-:S02]  /*0810*/  IMAD.WIDE.U32 R152, R202, 0x10, R156 ;  /* 0x00000010ca987825 */ /* 0x000fc400078e009c */
[----:B------:R0:W3:Y:S04]  /*0820*/  LDG.E R201, desc[UR8][R200.64] ;  /* 0x00000008c8c97981 */ /* 0x0000e8000c1e1900 */
[----:B------:R-:W3:Y:S01]  /*0830*/  LDG.E.128 R152, desc[UR8][R152.64] ;  /* 0x0000000898987981 */ /* 0x000ee2000c1e1d00 */
[----:B------:R-:W-:-:S04]  /*0840*/  IMAD.WIDE.U32 R140, R213, 0x10, R156 ;  /* 0x00000010d58c7825 */ /* 0x000fc800078e009c */
[----:B------:R-:W-:Y:S02]  /*0850*/  IMAD.WIDE.U32 R88, R213, 0x10, R104 ;  /* 0x00000010d5587825 */ /* 0x000fe400078e0068 */
[----:B------:R-:W3:Y:S01]  /*0860*/  LDG.E.128 R140, desc[UR8][R140.64] ;  /* 0x000000088c8c7981 */ /* 0x000ee2000c1e1d00 */
[C---:B------:R-:W-:Y:S02]  /*0870*/  IADD3 R203, PT, PT, R222.reuse, 0x300, RZ ;  /* 0x00000300decb7810 */ /* 0x040fe40007ffe0ff */
[----:B------:R-:W-:Y:S01]  /*0880*/  IADD3 R197, PT, PT, R222, 0x500, RZ ;  /* 0x00000500dec57810 */ /* 0x000fe20007ffe0ff */
[----:B------:R-:W3:Y:S02]  /*0890*/  LDG.E.128 R88, desc[UR8][R88.64] ;  /* 0x0000000858587981 */ /* 0x000ee4000c1e1d00 */
[----:B------:R-:W-:-:S04]  /*08a0*/  IMAD.WIDE.U32 R148, R203, 0x10, R156 ;  /* 0x00000010cb947825 */ /* 0x000fc800078e009c */
[----:B------:R-:W-:Y:S02]  /*08b0*/  IMAD.WIDE.U32 R156, R197, 0x10, R156 ;  /* 0x00000010c59c7825 */ /* 0x000fe400078e009c */
[----:B------:R-:W3:Y:S02]  /*08c0*/  LDG.E.128 R148, desc[UR8][R148.64] ;  /* 0x0000000894947981 */ /* 0x000ee4000c1e1d00 */
[--C-:B------:R-:W-:Y:S02]  /*08d0*/  IMAD.WIDE.U32 R92, R204, 0x10, R104.reuse ;  /* 0x00000010cc5c7825 */ /* 0x100fe400078e0068 */
[----:B------:R-:W3:Y:S04]  /*08e0*/  LDG.E.128 R156, desc[UR8][R156.64] ;  /* 0x000000089c9c7981 */ /* 0x000ee8000c1e1d00 */
[----:B------:R-:W3:Y:S01]  /*08f0*/  LDG.E.128 R92, desc[UR8][R92.64] ;  /* 0x000000085c5c7981 */ /* 0x000ee2000c1e1d00 */
[----:B------:R-:W-:-:S06]  /*0900*/  IMAD.WIDE.U32 R96, R203, 0x10, R104 ;  /* 0x00000010cb607825 */ /* 0x000fcc00078e0068 */
[----:B------:R-:W3:Y:S01]  /*0910*/  LDG.E.128 R96, desc[UR8][R96.64] ;  /* 0x0000000860607981 */ /* 0x000ee2000c1e1d00 */
[----:B------:R-:W-:-:S06]  /*0920*/  IMAD.WIDE.U32 R100, R202, 0x10, R104 ;  /* 0x00000010ca647825 */ /* 0x000fcc00078e0068 */
[----:B------:R-:W3:Y:S01]  /*0930*/  LDG.E.128 R100, desc[UR8][R100.64] ;  /* 0x0000000864647981 */ /* 0x000ee2000c1e1d00 */
[----:B------:R-:W-:-:S06]  /*0940*/  IMAD.WIDE.U32 R104, R197, 0x10, R104 ;  /* 0x00000010c5687825 */ /* 0x000fcc00078e0068 */
[----:B------:R-:W3:Y:S01]  /*0950*/  LDG.E.128 R104, desc[UR8][R104.64] ;  /* 0x0000000868687981 */ /* 0x000ee2000c1e1d00 */
[----:B------:R-:W-:-:S04]  /*0960*/  ISETP.NE.U32.AND P1, PT, RZ, UR10, PT ;  /* 0x0000000aff007c0c */ /* 0x000fc8000bf25070 */
[----:B------:R-:W-:-:S13]  /*0970*/  ISETP.NE.AND.EX P1, PT, RZ, UR11, PT, P1 ;  /* 0x0000000bff007c0c */ /* 0x000fda000bf25310 */
[----:B------:R-:W0:Y:S01]  /*0980*/  @P1 LDC.64 R214, c[0x0][0x438] ;  /* 0x00010e00ffd61b82 */ /* 0x000e220000000a00 */
[----:B------:R-:W-:Y:S01]  /*0990*/  ISETP.NE.AND P2, PT, RZ, UR7, PT ;  /* 0x00000007ff007c0c */ /* 0x000fe2000bf45270 */
[----:B-1----:R-:W-:Y:S01]  /*09a0*/  @P0 IMAD.WIDE R220, R199, 0x4, R220 ;  /* 0x00000004c7dc0825 */ /* 0x002fe200078e02dc */
[----:B0-----:R-:W-:-:S05]  /*09b0*/  MOV R200, 0x3f800000 ;  /* 0x3f80000000c87802 */ /* 0x001fca0000000f00 */
[----:B------:R-:W0:Y:S01]  /*09c0*/  @P1 LDC.64 R218, c[0x0][0x438] ;  /* 0x00010e00ffda1b82 */ /* 0x000e220000000a00 */
[----:B-----5:R2:W5:Y:S07]  /*09d0*/  @P0 LDG.E R200, desc[UR8][R220.64] ;  /* 0x00000008dcc80981 */ /* 0x02056e000c1e1900 */
[----:B------:R-:W1:Y:S01]  /*09e0*/  @P1 LDC.64 R216, c[0x0][0x438] ;  /* 0x00010e00ffd81b82 */ /* 0x000e620000000a00 */
[----:B------:R-:W-:-:S07]  /*09f0*/  @P1 IMAD.WIDE.U32 R214, R204, 0x10, R214 ;  /* 0x00000010ccd61825 */ /* 0x000fce00078e00d6 */
[----:B------:R-:W1:Y:S01]  /*0a00*/  @P1 LDC.64 R208, c[0x0][0x438] ;  /* 0x00010e00ffd01b82 */ /* 0x000e620000000a00 */
[----:B------:R3:W5:Y:S07]  /*0a10*/  @P1 LDG.E.128 R116, desc[UR8][R214.64] ;  /* 0x00000008d6741981 */ /* 0x00076e000c1e1d00 */
[----:B------:R-:W1:Y:S01]  /*0a20*/  @P1 LDC.64 R210, c[0x0][0x438] ;  /* 0x00010e00ffd21b82 */ /* 0x000e620000000a00 */
[----:B0-----:R-:W-:-:S05]  /*0a30*/  @P1 IMAD.WIDE.U32 R218, R222, 0x10, R218 ;  /* 0x00000010deda1825 */ /* 0x001fca00078e00da */
[----:B------:R0:W5:Y:S01]  /*0a40*/  @P1 LDG.E.128 R108, desc[UR8][R218.64] ;  /* 0x00000008da6c1981 */ /* 0x000162000c1e1d00 */
[----:B-1----:R-:W-:Y:S01]  /*0a50*/  @P1 IMAD.WIDE.U32 R216, R213, 0x10, R216 ;  /* 0x00000010d5d81825 */ /* 0x002fe200078e00d8 */
[----:B------:R-:W1:Y:S04]  /*0a60*/  @P1 LDC.64 R206, c[0x0][0x438] ;  /* 0x00010e00ffce1b82 */ /* 0x000e680000000a00 */
[----:B------:R0:W5:Y:S01]  /*0a70*/  @P1 LDG.E.128 R112, desc[UR8][R216.64] ;  /* 0x00000008d8701981 */ /* 0x000162000c1e1d00 */
[----:B------:R-:W-:-:S05]  /*0a80*/  @P1 IMAD.WIDE.U32 R208, R202, 0x10, R208 ;  /* 0x00000010cad01825 */ /* 0x000fca00078e00d0 */
[----:B------:R0:W5:Y:S01]  /*0a90*/  @P1 LDG.E.128 R124, desc[UR8][R208.64] ;  /* 0x00000008d07c1981 */ /* 0x000162000c1e1d00 */
[----:B------:R-:W-:-:S05]  /*0aa0*/  @P1 IMAD.WIDE.U32 R210, R203, 0x10, R210 ;  /* 0x00000010cbd21825 */ /* 0x000fca00078e00d2 */
[----:B------:R0:W5:Y:S01]  /*0ab0*/  @P1 LDG.E.128 R120, desc[UR8][R210.64] ;  /* 0x00000008d2781981 */ /* 0x000162000c1e1d00 */
[----:B-1----:R-:W-:-:S05]  /*0ac0*/  @P1 IMAD.WIDE.U32 R206, R197, 0x10, R206 ;  /* 0x00000010c5ce1825 */ /* 0x002fca00078e00ce */
[----:B------:R1:W5:Y:S01]  /*0ad0*/  @P1 LDG.E.128 R128, desc[UR8][R206.64] ;  /* 0x00000008ce801981 */ /* 0x000362000c1e1d00 */
[----:B----4-:R-:W-:-:S05]  /*0ae0*/  FSEL R205, R205, RZ, !P2 ;  /* 0x000000ffcdcd7208 */ /* 0x010fca0005000000 */
[C---:B--2---:R-:W-:Y:S01]  /*0af0*/  FADD.FTZ R220, -R205.reuse, R136 ;  /* 0x00000088cddc7221 */ /* 0x044fe20000010100 */
[----:B------:R-:W-:Y:S01]  /*0b00*/  FADD.FTZ R224, -R205, R137 ;  /* 0x00000089cde07221 */ /* 0x000fe20000010100 */
[----:B---3--:R-:W-:Y:S01]  /*0b10*/  FMUL.FTZ R236, R80, R84 ;  /* 0x0000005450ec7220 */ /* 0x008fe20000410000 */
[----:B------:R-:W-:Y:S01]  /*0b20*/  FMUL.FTZ R234, R81, R85 ;  /* 0x0000005551ea7220 */ /* 0x000fe20000410000 */
[C---:B------:R-:W-:Y:S01]  /*0b30*/  FADD.FTZ R226, -R205.reuse, R138 ;  /* 0x0000008acde27221 */ /* 0x040fe20000010100 */
[----:B------:R-:W-:Y:S01]  /*0b40*/  FADD.FTZ R214, -R205, R146 ;  /* 0x00000092cdd67221 */ /* 0x000fe20000010100 */
[----:B------:R-:W-:Y:S01]  /*0b50*/  FADD.FTZ R137, RZ, R236 ;  /* 0x000000ecff897221 */ /* 0x000fe20000010000 */
[C---:B------:R-:W-:Y:S01]  /*0b60*/  FMUL.FTZ R239, R201.reuse, R220 ;  /* 0x000000dcc9ef7220 */ /* 0x040fe20000410000 */
[----:B------:R-:W-:Y:S01]  /*0b70*/  FMUL.FTZ R237, R201, R224 ;  /* 0x000000e0c9ed7220 */ /* 0x000fe20000410000 */
[----:B------:R-:W-:Y:S02]  /*0b80*/  FADD.FTZ R146, -R205, R154 ;  /* 0x0000009acd927221 */ /* 0x000fe40000010100 */
[----:B------:R-:W-:Y:S01]  /*0b90*/  FFMA.FTZ R154, R239, R236, RZ ;  /* 0x000000ecef9a7223 */ /* 0x000fe200000100ff */
        /* <DEDUP_REMOVED lines=28> */
[----:B0-----:R-:W-:Y:S01]  /*0d60*/  FADD.FTZ R218, -R205, R144 ;  /* 0x00000090cdda7221 */ /* 0x001fe20000010100 */
        /* <DEDUP_REMOVED lines=26> */
[----:B------:R-:W-:Y:S01]  /*0f10*/  FADD.FTZ R150, -R205, R150 ;  /* 0x00000096cd967221 */ /* 0x000fe20000010100 */
[----:B------:R-:W-:Y:S01]  /*0f20*/  FMUL.FTZ R209, R69, R97 ;  /* 0x0000006145d17220 */ /* 0x000fe20000410000 */
[----:B------:R-:W-:Y:S01]  /*0f30*/  FMUL.FTZ R210, R201, R210 ;  /* 0x000000d2c9d27220 */ /* 0x000fe20000410000 */
[----:B------:R-:W-:Y:S01]  /*0f40*/  FADD.FTZ R156, R211, R156 ;  /* 0x0000009cd39c7221 */ /* 0x000fe20000010000 */
[----:B------:R-:W-:Y:S01]  /*0f50*/  FFMA.FTZ R137, R212, R211, R137 ;  /* 0x000000d3d4897223 */ /* 0x000fe20000010089 */
[----:B-1----:R-:W-:Y:S01]  /*0f60*/  FADD.FTZ R206, -R205, R151 ;  /* 0x00000097cdce7221 */ /* 0x002fe20000010100 */
        /* <DEDUP_REMOVED lines=79> */
.L_x_9812:
[----:B------:R-:W-:Y:S05]  /*1460*/  BSYNC.RECONVERGENT B0 ;  /* 0x0000000000007941 */ /* 0x000fea0003800200 */
.L_x_9811:
        /* <DEDUP_REMOVED lines=25> */
[----:B-1----:R-:W-:Y:S01]  /*1600*/  ULEA UR4, UR5, UR4, 0x18 ;  /* 0x0000000405047291 */ /* 0x002fe2000f8ec0ff */
[----:B------:R-:W-:Y:S01]  /*1610*/  FFMA.FTZ R13, R94, R217, R13 ;  /* 0x000000d95e0d7223 */ /* 0x000fe2000001000d */
[----:B------:R-:W-:Y:S01]  /*1620*/  UISETP.NE.AND.EX UP0, UPT, UR11, URZ, UPT, UP0 ;  /* 0x000000ff0b00728c */ /* 0x000fe2000bf05300 */
[C---:B------:R-:W-:Y:S01]  /*1630*/  FADD.FTZ R160, R97.reuse, R160 ;  /* 0x000000a061a07221 */ /* 0x040fe20000010000 */
[----:B------:R-:W-:Y:S01]  /*1640*/  UIADD3 UR5, UPT, UPT, UR4, 0x6040, URZ ;  /* 0x0000604004057890 */ /* 0x000fe2000fffe0ff */
[----:B------:R-:W-:Y:S01]  /*1650*/  FFMA.FTZ R12, R97, R210, R12 ;  /* 0x000000d2610c7223 */ /* 0x000fe2000001000c */
[----:B------:R-:W-:Y:S01]  /*1660*/  @!UP1 UIADD3 UR5, UPT, UPT, UR4, 0x6000, URZ ;  /* 0x0000600004059890 */ /* 0x000fe2000fffe0ff */
[C---:B------:R-:W-:Y:S01]  /*1670*/  FADD.FTZ R34, R95.reuse, R34 ;  /* 0x000000225f227221 */ /* 0x040fe20000010000 */
[----:B------:R-:W-:Y:S01]  /*1680*/  UIADD3 UR6, UPT, UPT, UR4, 0x6050, URZ ;  /* 0x0000605004067890 */ /* 0x000fe2000fffe0ff */
[----:B------:R-:W-:Y:S01]  /*1690*/  FFMA.FTZ R10, R95, R215, R10 ;  /* 0x000000d75f0a7223 */ /* 0x000fe2000001000a */
[----:B------:R-:W-:Y:S01]  /*16a0*/  @!UP1 UIADD3 UR6, UPT, UPT, UR4, 0x6010, URZ ;  /* 0x0000601004069890 */ /* 0x000fe2000fffe0ff */
[C---:B------:R-:W-:Y:S01]  /*16b0*/  FADD.FTZ R163, R96.reuse, R163 ;  /* 0x000000a360a37221 */ /* 0x040fe20000010000 */
[----:B------:R-:W-:Y:S01]  /*16c0*/  FFMA.FTZ R15, R96, R212, R15 ;  /* 0x000000d4600f7223 */ /* 0x000fe2000001000f */
[C---:B------:R-:W-:Y:S01]  /*16d0*/  FADD.FTZ R165, R98.reuse, R165 ;  /* 0x000000a562a57221 */ /* 0x040fe20000010000 */
[----:B------:R-:W-:Y:S01]  /*16e0*/  FFMA.FTZ R17, R98, R208, R17 ;  /* 0x000000d062117223 */ /* 0x000fe20000010011 */
[----:B0-----:R-:W0:Y:S01]  /*16f0*/  LDS.128 R136, [UR5] ;  /* 0x00000005ff887984 */ /* 0x001e220008000c00 */
[----:B------:R-:W-:Y:S01]  /*1700*/  UIADD3 UR5, UPT, UPT, UR4, 0x6060, URZ ;  /* 0x0000606004057890 */ /* 0x000fe2000fffe0ff */
[C---:B------:R-:W-:Y:S01]  /*1710*/  FADD.FTZ R162, R99.reuse, R162 ;  /* 0x000000a263a27221 */ /* 0x040fe20000010000 */
[----:B------:R-:W-:Y:S01]  /*1720*/  @!UP1 UIADD3 UR5, UPT, UPT, UR4, 0x6020, URZ ;  /* 0x0000602004059890 */ /* 0x000fe2000fffe0ff */
[----:B------:R-:W1:Y:S01]  /*1730*/  LDS.128 R84, [UR6] ;  /* 0x00000006ff547984 */ /* 0x000e620008000c00 */
[----:B------:R-:W-:Y:S01]  /*1740*/  UIADD3 UR6, UPT, UPT, UR4, 0x6070, URZ ;  /* 0x0000607004067890 */ /* 0x000fe2000fffe0ff */
[----:B------:R-:W-:Y:S01]  /*1750*/  FFMA.FTZ R14, R99, R206, R14 ;  /* 0x000000ce630e7223 */ /* 0x000fe2000001000e */
[----:B------:R-:W-:Y:S01]  /*1760*/  @!UP1 UIADD3 UR6, UPT, UPT, UR4, 0x6030, URZ ;  /* 0x0000603004069890 */ /* 0x000fe2000fffe0ff */
[C---:B------:R-:W-:Y:S01]  /*1770*/  FADD.FTZ R167, R100.reuse, R167 ;  /* 0x000000a764a77221 */ /* 0x040fe20000010000 */
[----:B------:R-:W-:Y:S01]  /*1780*/  FFMA.FTZ R19, R100, R159, R19 ;  /* 0x0000009f64137223 */ /* 0x000fe20000010013 */
[C---:B------:R-:W-:Y:S01]  /*1790*/  FADD.FTZ R166, R101.reuse, R166 ;  /* 0x000000a665a67221 */ /* 0x040fe20000010000 */
[----:B------:R-:W-:Y:S01]  /*17a0*/  FFMA.FTZ R16, R101, R157, R16 ;  /* 0x0000009d65107223 */ /* 0x000fe20000010010 */
[----:B------:R-:W2:Y:S01]  /*17b0*/  LDS.128 R88, [UR5] ;  /* 0x00000005ff587984 */ /* 0x000ea20008000c00 */
[C---:B------:R-:W-:Y:S01]  /*17c0*/  FADD.FTZ R169, R102.reuse, R169 ;  /* 0x000000a966a97221 */ /* 0x040fe20000010000 */
[----:B------:R-:W-:Y:S01]  /*17d0*/  FFMA.FTZ R21, R102, R155, R21 ;  /* 0x0000009b66157223 */ /* 0x000fe20000010015 */
[C---:B------:R-:W-:Y:S01]  /*17e0*/  FADD.FTZ R168, R103.reuse, R168 ;  /* 0x000000a867a87221 */ /* 0x040fe20000010000 */
[----:B------:R-:W3:Y:S01]  /*17f0*/  LDS.128 R140, [UR6] ;  /* 0x00000006ff8c7984 */ /* 0x000ee20008000c00 */
        /* <DEDUP_REMOVED lines=60> */
.L_x_9814:
        /* <DEDUP_REMOVED lines=24> */
.L_x_9815:
        /* <DEDUP_REMOVED lines=34> */
.L_x_9816:
        /* <DEDUP_REMOVED lines=23> */
[----:B------:R-:W-:-:S07]  /*20d0*/  FMUL.FTZ R87, R43, R102 ;  /* 0x000000662b577220 */ /* 0x000fce0000410000 */
.L_x_9817:
        /* <DEDUP_REMOVED lines=33> */
.L_x_9818:
        /* <DEDUP_REMOVED lines=24> */
.L_x_9819:
        /* <DEDUP_REMOVED lines=33> */
.L_x_9820:
        /* <DEDUP_REMOVED lines=24> */
.L_x_9821:
        /* <DEDUP_REMOVED lines=33> */
.L_x_9822:
        /* <DEDUP_REMOVED lines=24> */
.L_x_9823:
        /* <DEDUP_REMOVED lines=33> */
.L_x_9824:
        /* <DEDUP_REMOVED lines=24> */
.L_x_9825:
[----:B------:R-:W0:Y:S01]  /*2f20*/  @P1 LDC.64 R88, c[0x0][0x478] ;  /* 0x00011e00ff581b82 */ /* 0x000e220000000a00 */
[----:B------:R-:W-:-:S04]  /*2f30*/  IMAD.WIDE.U32 R136, R197, 0x10, R136 ;  /* 0x00000010c5887825 */ /* 0x000fc800078e0088 */
[----:B0-----:R-:W-:-:S05]  /*2f40*/  @P1 IMAD.WIDE.U32 R88, R197, 0x10, R88 ;  /* 0x00000010c5581825 */ /* 0x001fca00078e0058 */
[----:B------:R1:W-:Y:S04]  /*2f50*/  @P1 STG.E.128 desc[UR8][R88.64], R132 ;  /* 0x0000008458001986 */ /* 0x0003e8000c101d08 */
[----:B------:R1:W-:Y:S01]  /*2f60*/  STG.E.128 desc[UR8][R136.64], R84 ;  /* 0x0000005488007986 */ /* 0x0003e2000c101d08 */
[----:B------:R-:W-:Y:S05]  /*2f70*/  BRA `(.L_x_9826) ;  /* 0x0000001400707947 */ /* 0x000fea0003800000 */
.L_x_9813:
        /* <DEDUP_REMOVED lines=31> */
.L_x_9827:
        /* <DEDUP_REMOVED lines=24> */
.L_x_9828:
        /* <DEDUP_REMOVED lines=36> */
.L_x_9829:
        /* <DEDUP_REMOVED lines=24> */
.L_x_9830:
        /* <DEDUP_REMOVED lines=33> */
.L_x_9831:
        /* <DEDUP_REMOVED lines=24> */
.L_x_9832:
        /* <DEDUP_REMOVED lines=33> */
.L_x_9833:
        /* <DEDUP_REMOVED lines=24> */
.L_x_9834:
        /* <DEDUP_REMOVED lines=33> */
.L_x_9835:
        /* <DEDUP_REMOVED lines=24> */
.L_x_9836:
        /* <DEDUP_REMOVED lines=33> */
.L_x_9837:
        /* <DEDUP_REMOVED lines=9> */
[C---:B0-----:R-:W-:Y:S01]  /*4400*/  FFMA.FTZ R85, R201.reuse, R148, R129 ;  /* 0x00000094c9557223 */ /* 0x041fe20000010081 */
[C---:B------:R-:W-:Y:S01]  /*4410*/  FFMA.FTZ R147, R201.reuse, R147, R130 ;  /* 0x00000093c9937223 */ /* 0x040fe20000010082 */
[----:B------:R-:W-:Y:S01]  /*4420*/  FFMA.FTZ R201, R201, R144, R131 ;  /* 0x00000090c9c97223 */ /* 0x000fe20000010083 */
[-C--:B------:R-:W-:Y:S01]  /*4430*/  FMUL.FTZ R151, R151, R200.reuse ;  /* 0x000000c897977220 */ /* 0x080fe20000410000 */
[-C--:B------:R-:W-:Y:S01]  /*4440*/  FMUL.FTZ R86, R85, R200.reuse ;  /* 0x000000c855567220 */ /* 0x080fe20000410000 */
[-C--:B------:R-:W-:Y:S01]  /*4450*/  FMUL.FTZ R147, R147, R200.reuse ;  /* 0x000000c893937220 */ /* 0x080fe20000410000 */
[----:B------:R-:W-:Y:S01]  /*4460*/  FMUL.FTZ R200, R201, R200 ;  /* 0x000000c8c9c87220 */ /* 0x000fe20000410000 */
[----:B-----5:R-:W-:Y:S01]  /*4470*/  FMUL.FTZ R107, R88, R151 ;  /* 0x00000097586b7220 */ /* 0x020fe20000410000 */
[-C--:B------:R-:W-:Y:S01]  /*4480*/  FMUL.FTZ R94, R89, R86.reuse ;  /* 0x00000056595e7220 */ /* 0x080fe20000410000 */
[----:B------:R-:W-:Y:S01]  /*4490*/  FMUL.FTZ R85, R57, R86 ;  /* 0x0000005639557220 */ /* 0x000fe20000410000 */
[----:B------:R-:W-:Y:S01]  /*44a0*/  FMUL.FTZ R139, R90, R147 ;  /* 0x000000935a8b7220 */ /* 0x000fe20000410000 */
[-C--:B------:R-:W-:Y:S01]  /*44b0*/  FMUL.FTZ R91, R91, R200.reuse ;  /* 0x000000c85b5b7220 */ /* 0x080fe20000410000 */
[----:B------:R-:W-:Y:S01]  /*44c0*/  FMUL.FTZ R84, R56, R151 ;  /* 0x0000009738547220 */ /* 0x000fe20000410000 */
[----:B------:R-:W-:Y:S01]  /*44d0*/  FMUL.FTZ R86, R58, R147 ;  /* 0x000000933a567220 */ /* 0x000fe20000410000 */
[----:B------:R-:W-:-:S07]  /*44e0*/  FMUL.FTZ R87, R59, R200 ;  /* 0x000000c83b577220 */ /* 0x000fce0000410000 */
.L_x_9838:
[----:B------:R-:W0:Y:S01]  /*44f0*/  @P1 LDC.64 R88, c[0x0][0x478] ;  /* 0x00011e00ff581b82 */ /* 0x000e220000000a00 */
[----:B------:R-:W-:-:S04]  /*4500*/  IMAD.WIDE.U32 R136, R197, 0x10, R136 ;  /* 0x00000010c5887825 */ /* 0x000fc800078e0088 */
[----:B0-----:R-:W-:-:S05]  /*4510*/  @P1 IMAD.WIDE.U32 R88, R197, 0x10, R88 ;  /* 0x00000010c5581825 */ /* 0x001fca00078e0058 */
[----:B------:R0:W-:Y:S04]  /*4520*/  @P1 STG.E.128 desc[UR8][R88.64], R132 ;  /* 0x0000008458001986 */ /* 0x0001e8000c101d08 */
[----:B------:R0:W-:Y:S02]  /*4530*/  STG.E.128 desc[UR8][R136.64], R84 ;  /* 0x0000005488007986 */ /* 0x0001e4000c101d08 */
.L_x_9826:
        /* <DEDUP_REMOVED lines=101> */
.L_x_9810:
        /* <DEDUP_REMOVED lines=29> */
.L_x_9840:
        /* <DEDUP_REMOVED lines=10> */
.L_x_10839:


//--------------------- .text._ZN10layer_norm13ln_bwd_kernelINS_13Kernel_traitsIfffffjLj6144ELj1ELj1ELj8ELj16ENS_18Kernel_traits_baseILj6144EfffffjLj256EEEEELb0ELb1ELb1ELb0EEEvNS_9BwdParamsE --------------------------
	.section	.text._ZN10layer_norm13ln_bwd_kernelINS_13Kernel_traitsIfffffjLj6144ELj1ELj1ELj8ELj16ENS_18Kernel_traits_baseILj6144EfffffjLj256EEEEELb0ELb1ELb1ELb0EEEvNS_9BwdParamsE,"ax",@progbits
	.align	128
        .global         _ZN10layer_norm13ln_bwd_kernelINS_13Kernel_traitsIfffffjLj6144ELj1ELj1ELj8ELj16ENS_18Kernel_traits_baseILj6144EfffffjLj256EEEEELb0ELb1ELb1ELb0EEEvNS_9BwdParamsE
        .type           _ZN10layer_norm13ln_bwd_kernelINS_13Kernel_traitsIfffffjLj6144ELj1ELj1ELj8ELj16ENS_18Kernel_traits_baseILj6144EfffffjLj256EEEEELb0ELb1ELb1ELb0EEEvNS_9BwdParamsE,@function
        .size           _ZN10layer_norm13ln_bwd_kernelINS_13Kernel_traitsIfffffjLj6144ELj1ELj1ELj8ELj16ENS_18Kernel_traits_baseILj6144EfffffjLj256EEEEELb0ELb1ELb1ELb0EEEvNS_9BwdParamsE,(.L_x_10840 - _ZN10layer_norm13ln_bwd_kernelINS_13Kernel_traitsIfffffjLj6144ELj1ELj1ELj8ELj16ENS_18Kernel_traits_baseILj6144EfffffjLj256EEEEELb0ELb1ELb1ELb0EEEvNS_9BwdParamsE)
        .other          _ZN10layer_norm13ln_bwd_kernelINS_13Kernel_traitsIfffffjLj6144ELj1ELj1ELj8ELj16ENS_18Kernel_traits_baseILj6144EfffffjLj256EEEEELb0ELb1ELb1ELb0EEEvNS_9BwdParamsE,@"STO_CUDA_ENTRY STV_DEFAULT"
_ZN10layer_norm13ln_bwd_kernelINS_13Kernel_traitsIfffffjLj6144ELj1ELj1ELj8ELj16ENS_18Kernel_traits_baseILj6144EfffffjLj256EEEEELb0ELb1ELb1ELb0EEEvNS_9BwdParamsE:
.text._ZN10layer_norm13ln_bwd_kernelINS_13Kernel_traitsIfffffjLj6144ELj1ELj1ELj8ELj16ENS_18Kernel_traits_baseILj6144EfffffjLj256EEEEELb0ELb1ELb1ELb0EEEvNS_9BwdParamsE:
        /* <DEDUP_REMOVED lines=26> */
[----:B-1----:R-:W-:-:S05]  /*01a0*/  @P5 IMAD.WIDE.U32 R2, R31, 0x10, R2 ;  /* 0x000000101f025825 */ /* 0x002fca00078e0002 */
[----:B--2---:R-:W5:Y:S02]  /*01b0*/  @P5 LDG.E.128 R144, desc[UR10][R2.64] ;  /* 0x0000000a02905981 */ /* 0x004f64000c1e1d00 */
[----:B------:R-:W1:Y:S01]  /*01c0*/  @P0 LDC.64 R18, c[0x0][0x3d0] ;  /* 0x0000f400ff120b82 */ /* 0x000e620000000a00 */
[C---:B----4-:R-:W-:Y:S01]  /*01d0*/  @P5 IMAD.WIDE.U32 R8, R31.reuse, 0x10, R8 ;  /* 0x000000101f085825 */ /* 0x050fe200078e0008 */
[----:B------:R-:W-:-:S04]  /*01e0*/  @P5 LOP3.LUT R31, R31, 0x100, RZ, 0xfc, !PT ;  /* 0x000001001f1f5812 */ /* 0x000fc800078efcff */
[----:B------:R-:W5:Y:S02]  /*01f0*/  @P5 LDG.E.128 R140, desc[UR10][R8.64] ;  /* 0x0000000a088c5981 */ /* 0x000f64000c1e1d00 */
[----:B------:R-:W2:Y:S01]  /*0200*/  @P0 LDC.64 R20, c[0x0][0x3e8] ;  /* 0x0000fa00ff140b82 */ /* 0x000ea20000000a00 */
[----:B---3--:R-:W-:-:S05]  /*0210*/  @P4 IMAD.WIDE.U32 R14, R31, 0x10, R10 ;  /* 0x000000101f0e4825 */ /* 0x008fca00078e000a */
[----:B------:R-:W5:Y:S02]  /*0220*/  @P4 LDG.E.128 R136, desc[UR10][R14.64] ;  /* 0x0000000a0e884981 */ /* 0x000f64000c1e1d00 */
[----:B------:R-:W3:Y:S01]  /*0230*/  @P1 LDC.64 R22, c[0x0][0x3d0] ;  /* 0x0000f400ff161b82 */ /* 0x000ee20000000a00 */
[C---:B0-----:R-:W-:Y:S01]  /*0240*/  @P4 IMAD.WIDE.U32 R16, R31.reuse, 0x10, R12 ;  /* 0x000000101f104825 */ /* 0x041fe200078e000c */
[----:B------:R-:W-:-:S04]  /*0250*/  @P4 IADD3 R31, PT, PT, R31, 0x100, RZ ;  /* 0x000001001f1f4810 */ /* 0x000fc80007ffe0ff */
[----:B------:R-:W5:Y:S02]  /*0260*/  @P4 LDG.E.128 R132, desc[UR10][R16.64] ;  /* 0x0000000a10844981 */ /* 0x000f64000c1e1d00 */
[----:B------:R-:W0:Y:S01]  /*0270*/  @P1 LDC.64 R24, c[0x0][0x3e8] ;  /* 0x0000fa00ff181b82 */ /* 0x000e220000000a00 */
[----:B-1----:R-:W-:-:S05]  /*0280*/  @P0 IMAD.WIDE.U32 R18, R31, 0x10, R18 ;  /* 0x000000101f120825 */ /* 0x002fca00078e0012 */
[----:B------:R-:W5:Y:S02]  /*0290*/  @P0 LDG.E.128 R128, desc[UR10][R18.64] ;  /* 0x0000000a12800981 */ /* 0x000f64000c1e1d00 */
[----:B------:R-:W1:Y:S01]  /*02a0*/  @P2 LDC.64 R26, c[0x0][0x3d0] ;  /* 0x0000f400ff1a2b82 */ /* 0x000e620000000a00 */
[C---:B--2---:R-:W-:Y:S01]  /*02b0*/  @P0 IMAD.WIDE.U32 R20, R31.reuse, 0x10, R20 ;  /* 0x000000101f140825 */ /* 0x044fe200078e0014 */
[----:B------:R-:W-:-:S04]  /*02c0*/  @P0 IADD3 R31, PT, PT, R31, 0x100, RZ ;  /* 0x000001001f1f0810 */ /* 0x000fc80007ffe0ff */
[----:B------:R-:W5:Y:S01]  /*02d0*/  @P0 LDG.E.128 R124, desc[UR10][R20.64] ;  /* 0x0000000a147c0981 */ /* 0x000f62000c1e1d00 */
[C---:B---3--:R-:W-:Y:S01]  /*02e0*/  @P1 IMAD.WIDE.U32 R22, R31.reuse, 0x10, R22 ;  /* 0x000000101f161825 */ /* 0x048fe200078e0016 */
[----:B------:R-:W2:Y:S04]  /*02f0*/  @P2 LDC.64 R28, c[0x0][0x3e8] ;  /* 0x0000fa00ff1c2b82 */ /* 0x000ea80000000a00 */
[----:B------:R-:W5:Y:S01]  /*0300*/  @P1 LDG.E.128 R120, desc[UR10][R22.64] ;  /* 0x0000000a16781981 */ /* 0x000f62000c1e1d00 */
[C---:B0-----:R-:W-:Y:S01]  /*0310*/  @P1 IMAD.WIDE.U32 R24, R31.reuse, 0x10, R24 ;  /* 0x000000101f181825 */ /* 0x041fe200078e0018 */
[----:B------:R-:W-:Y:S02]  /*0320*/  @P1 IADD3 R31, PT, PT, R31, 0x100, RZ ;  /* 0x000001001f1f1810 */ /* 0x000fe40007ffe0ff */
[----:B------:R-:W0:Y:S02]  /*0330*/  @P3 LDC.64 R10, c[0x0][0x3d0] ;  /* 0x0000f400ff0a3b82 */ /* 0x000e240000000a00 */
[----:B------:R-:W5:Y:S01]  /*0340*/  @P1 LDG.E.128 R116, desc[UR10][R24.64] ;  /* 0x0000000a18741981 */ /* 0x000f62000c1e1d00 */
[----:B-1----:R-:W-:-:S05]  /*0350*/  @P2 IMAD.WIDE.U32 R26, R31, 0x10, R26 ;  /* 0x000000101f1a2825 */ /* 0x002fca00078e001a */
[----:B------:R-:W1:Y:S01]  /*0360*/  @P3 LDC.64 R12, c[0x0][0x3e8] ;  /* 0x0000fa00ff0c3b82 */ /* 0x000e620000000a00 */
[----:B------:R-:W5:Y:S01]  /*0370*/  @P2 LDG.E.128 R112, desc[UR10][R26.64] ;  /* 0x0000000a1a702981 */ /* 0x000f62000c1e1d00 */
[C---:B--2---:R-:W-:Y:S01]  /*0380*/  @P2 IMAD.WIDE.U32 R28, R31.reuse, 0x10, R28 ;  /* 0x000000101f1c2825 */ /* 0x044fe200078e001c */
[----:B------:R-:W-:Y:S02]  /*0390*/  @P2 IADD3 R31, PT, PT, R31, 0x100, RZ ;  /* 0x000001001f1f2810 */ /* 0x000fe40007ffe0ff */
[----:B------:R-:W-:Y:S02]  /*03a0*/  MOV R4, UR4 ;  /* 0x0000000400047c02 */ /* 0x000fe40008000f00 */
[----:B------:R-:W-:Y:S01]  /*03b0*/  CS2R R98, SRZ ;  /* 0x0000000000627805 */ /* 0x000fe2000001ff00 */
[----:B------:R2:W5:Y:S01]  /*03c0*/  @P2 LDG.E.128 R108, desc[UR10][R28.64] ;  /* 0x0000000a1c6c2981 */ /* 0x000562000c1e1d00 */
[----:B0-----:R-:W-:-:S05]  /*03d0*/  @P3 IMAD.WIDE.U32 R10, R31, 0x10, R10 ;  /* 0x000000101f0a3825 */ /* 0x001fca00078e000a */
[----:B------:R0:W5:Y:S01]  /*03e0*/  @P3 LDG.E.128 R104, desc[UR10][R10.64] ;  /* 0x0000000a0a683981 */ /* 0x000162000c1e1d00 */
[----:B-1----:R-:W-:-:S05]  /*03f0*/  @P3 IMAD.WIDE.U32 R12, R31, 0x10, R12 ;  /* 0x000000101f0c3825 */ /* 0x002fca00078e000c */
        /* <DEDUP_REMOVED lines=34> */
[----:B--2---:R-:W-:Y:S02]  /*0620*/  CS2R R28, SRZ ;  /* 0x00000000001c7805 */ /* 0x004fe4000001ff00 */
        /* <DEDUP_REMOVED lines=44> */
.L_x_9935:
        /* <DEDUP_REMOVED lines=14> */
[----:B------:R-:W0:Y:S02]  /*09d0*/  LDC.64 R6, c[0x0][0x3c0] ;  /* 0x0000f000ff067b82 */ /* 0x000e240000000a00 */
[----:B0-----:R-:W-:-:S06]  /*09e0*/  IMAD.WIDE R176, R4, 0x4, R6 ;  /* 0x0000000404b07825 */ /* 0x001fcc00078e0206 */
[----:B------:R-:W0:Y:S01]  /*09f0*/  LDC R7, c[0x0][0x388] ;  /* 0x0000e200ff077b82 */ /* 0x000e220000000800 */
[----:B------:R1:W2:Y:S01]  /*0a00*/  LDG.E R176, desc[UR10][R176.64] ;  /* 0x0000000ab0b07981 */ /* 0x0002a2000c1e1900 */
[----:B------:R-:W-:Y:S01]  /*0a10*/  IADD3 R180, PT, PT, R2, -0x1, RZ ;  /* 0xffffffff02b47810 */ /* 0x000fe20007ffe0ff */
[----:B------:R-:W-:Y:S01]  /*0a20*/  BSSY.RECONVERGENT B1, `(.L_x_9844) ;  /* 0x000003f000017945 */ /* 0x000fe20003800200 */
[C---:B------:R-:W-:Y:S01]  /*0a30*/  ISETP.GE.U32.AND P0, PT, R5.reuse, 0x100, PT ;  /* 0x000001000500780c */ /* 0x040fe20003f06070 */
[----:B------:R-:W3:Y:S01]  /*0a40*/  S2R R6, SR_TID.X ;  /* 0x0000000000067919 */ /* 0x000ee20000002100 */
[----:B------:R-:W-:Y:S02]  /*0a50*/  ISETP.NE.AND P6, PT, RZ, UR9, PT ;  /* 0x00000009ff007c0c */ /* 0x000fe4000bfc5270 */
[C---:B------:R-:W-:Y:S02]  /*0a60*/  ISETP.GE.U32.AND P1, PT, R5.reuse, 0x200, PT ;  /* 0x000002000500780c */ /* 0x040fe40003f26070 */
[----:B------:R-:W-:-:S02]  /*0a70*/  ISETP.GE.U32.AND P2, PT, R5, 0x300, PT ;  /* 0x000003000500780c */ /* 0x000fc40003f46070 */
[C---:B------:R-:W-:Y:S02]  /*0a80*/  ISETP.GE.U32.AND P4, PT, R5.reuse, 0x400, PT ;  /* 0x000004000500780c */ /* 0x040fe40003f86070 */
[----:B------:R-:W-:Y:S02]  /*0a90*/  ISETP.GE.U32.AND P5, PT, R5, 0x500, PT ;  /* 0x000005000500780c */ /* 0x000fe40003fa6070 */
[----:B------:R-:W-:Y:S02]  /*0aa0*/  MOV R187, RZ ;  /* 0x000000ff00bb7202 */ /* 0x000fe40000000f00 */
[----:B------:R-:W-:Y:S01]  /*0ab0*/  MOV R188, RZ ;  /* 0x000000ff00bc7202 */ /* 0x000fe20000000f00 */
[-C--:B0-----:R-:W-:Y:S02]  /*0ac0*/  IMAD R178, R4, R7.reuse, RZ ;  /* 0x0000000704b27224 */ /* 0x081fe400078e02ff */
[----:B------:R-:W-:-:S03]  /*0ad0*/  IMAD R180, R180, R7, RZ ;  /* 0x00000007b4b47224 */ /* 0x000fc600078e02ff */
[----:B------:R-:W-:Y:S02]  /*0ae0*/  SHF.R.S32.HI R179, RZ, 0x1f, R178 ;  /* 0x0000001fffb37819 */ /* 0x000fe400000114b2 */
[----:B-1----:R-:W-:Y:S02]  /*0af0*/  SHF.R.S32.HI R177, RZ, 0x1f, R180 ;  /* 0x0000001fffb17819 */ /* 0x002fe400000114b4 */
[----:B------:R-:W-:Y:S02]  /*0b00*/  LEA.HI R179, R179, R178, RZ, 0x2 ;  /* 0x000000b2b3b37211 */ /* 0x000fe400078f10ff */
[----:B------:R-:W-:Y:S02]  /*0b10*/  LEA.HI R177, R177, R180, RZ, 0x2 ;  /* 0x000000b4b1b17211 */ /* 0x000fe400078f10ff */
[-C--:B---3--:R-:W-:Y:S02]  /*0b20*/  LEA.HI.SX32 R225, R179, R6.reuse, 0x1e ;  /* 0x00000006b3e17211 */ /* 0x088fe400078ff2ff */
[----:B------:R-:W-:-:S02]  /*0b30*/  LEA.HI.SX32 R186, R177, R6, 0x1e ;  /* 0x00000006b1ba7211 */ /* 0x000fc400078ff2ff */
        /* <DEDUP_REMOVED lines=45> */
.L_x_9845:
[----:B----4-:R-:W-:Y:S05]  /*0e10*/  BSYNC.RECONVERGENT B1 ;  /* 0x0000000000017941 */ /* 0x010fea0003800200 */
.L_x_9844:
        /* <DEDUP_REMOVED lines=43> */
.L_x_9847:
[----:B------:R-:W-:Y:S05]  /*10d0*/  BSYNC.RECONVERGENT B1 ;  /* 0x0000000000017941 */ /* 0x000fea0003800200 */
.L_x_9846:
        /* <DEDUP_REMOVED lines=43> */
.L_x_9849:
[----:B------:R-:W-:Y:S05]  /*1390*/  BSYNC.RECONVERGENT B1 ;  /* 0x0000000000017941 */ /* 0x000fea0003800200 */
.L_x_9848:
        /* <DEDUP_REMOVED lines=43> */
.L_x_9851:
[----:B------:R-:W-:Y:S05]  /*1650*/  BSYNC.RECONVERGENT B1 ;  /* 0x0000000000017941 */ /* 0x000fea0003800200 */
.L_x_9850:
        /* <DEDUP_REMOVED lines=43> */
.L_x_9853:
[----:B------:R-:W-:Y:S05]  /*1910*/  BSYNC.RECONVERGENT B1 ;  /* 0x0000000000017941 */ /* 0x000fea0003800200 */
.L_x_9852:
        /* <DEDUP_REMOVED lines=41> */
.L_x_9843:
        /* <DEDUP_REMOVED lines=39> */
.L_x_9854:
[----:B----4-:R-:W-:Y:S05]  /*1e20*/  BSYNC.RECONVERGENT B0 ;  /* 0x0000000000007941 */ /* 0x010fea0003800200 */
.L_x_9842:
        /* <DEDUP_REMOVED lines=31> */
.L_x_9856:
[----:B------:R-:W-:Y:S05]  /*2020*/  BSYNC.RECONVERGENT B0 ;  /* 0x0000000000007941 */ /* 0x000fea0003800200 */
.L_x_9855:
        /* <DEDUP_REMOVED lines=27> */
[----:B------:R-:W-:Y:S01]  /*21e0*/  P2R R180, PR, RZ, 0x2 ;  /* 0x00000002ffb47803 */ /* 0x000fe20000000000 */
[----:B------:R-:W-:Y:S02]  /*21f0*/  @P4 IMAD R178, R178, R7, RZ ;  /* 0x00000007b2b24224 */ /* 0x000fe400078e02ff */
[----:B------:R-:W-:Y:S01]  /*2200*/  FADD.FTZ R229, R182, R229 ;  /* 0x000000e5b6e57221 */ /* 0x000fe20000010000 */
[----:B------:R-:W-:Y:S01]  /*2210*/  FADD.FTZ R176, R183, R176 ;  /* 0x000000b0b7b07221 */ /* 0x000fe20000010000 */
[----:B------:R-:W-:-:S02]  /*2220*/  HFMA2 R183, -RZ, RZ, 0, 0 ;  /* 0x00000000ffb77431 */ /* 0x000fc400000001ff */
        /* <DEDUP_REMOVED lines=21> */
.L_x_9859:
        /* <DEDUP_REMOVED lines=12> */
[----:B------:R-:W-:-:S04]  /*2440*/  FMUL.FTZ R177, R177, UR15 ;  /* 0x0000000fb1b17c20 */ /* 0x000fc80008410000 */
[-C--:B-----5:R-:W-:Y:S01]  /*2450*/  FFMA.FTZ R48, R164, R177.reuse, R48 ;  /* 0x000000b1a4307223 */ /* 0x0a0fe20000010030 */
[----:B------:R-:W-:-:S07]  /*2460*/  FMUL.FTZ R168, R140, R177 ;  /* 0x000000b18ca87220 */ /* 0x000fce0000410000 */
.L_x_9862:
        /* <DEDUP_REMOVED lines=9> */
.L_x_9863:
        /* <DEDUP_REMOVED lines=9> */
.L_x_9864:
        /* <DEDUP_REMOVED lines=8> */
[----:B------:R-:W-:Y:S01]  /*2610*/  FMUL.FTZ R171, R143, R176 ;  /* 0x000000b08fab7220 */ /* 0x000fe20000410000 */
[----:B------:R-:W-:Y:S06]  /*2620*/  BRA `(.L_x_9865) ;  /* 0x0000000400e07947 */ /* 0x000fec0003800000 */
.L_x_9861:
        /* <DEDUP_REMOVED lines=26> */
.L_x_9866:
        /* <DEDUP_REMOVED lines=9> */
.L_x_9867:
        /* <DEDUP_REMOVED lines=9> */
.L_x_9868:
[----:B------:R-:W-:Y:S05]  /*28f0*/  @!P4 BRA `(.L_x_9865) ;  /* 0x00000004002cc947 */ /* 0x000fea0003800000 */
[----:B------:R-:W-:-:S04]  /*2900*/  FMUL.FTZ R176, R175, UR15 ;  /* 0x0000000fafb07c20 */ /* 0x000fc80008410000 */
[-C--:B-----5:R-:W-:Y:S01]  /*2910*/  FFMA.FTZ R51, R167, R176.reuse, R51 ;  /* 0x000000b0a7337223 */ /* 0x0a0fe20000010033 */
[----:B------:R-:W-:Y:S01]  /*2920*/  FMUL.FTZ R171, R143, R176 ;  /* 0x000000b08fab7220 */ /* 0x000fe20000410000 */
[----:B------:R-:W-:Y:S06]  /*2930*/  BRA `(.L_x_9865) ;  /* 0x00000004001c7947 */ /* 0x000fec0003800000 */
.L_x_9860:
        /* <DEDUP_REMOVED lines=16> */
[----:B------:R-:W-:Y:S01]  /*2a40*/  MOV R179, R26 ;  /* 0x0000001a00b37202 */ /* 0x000fe20000000f00 */
[C---:B------:R-:W-:Y:S01]  /*2a50*/  @P3 FFMA.FTZ R178, R0.reuse, R184, R25 ;  /* 0x000000b800b23223 */ /* 0x040fe20000010019 */
[----:B------:R-:W-:-:S03]  /*2a60*/  @P3 FFMA.FTZ R179, R0, R189, R26 ;  /* 0x000000bd00b33223 */ /* 0x000fc6000001001a */
[----:B------:R-:W2:Y:S01]  /*2a70*/  @P4 LDC R186, c[0x0][0x40c] ;  /* 0x00010300ffba4b82 */ /* 0x000ea20000000800 */
[----:B0-----:R-:W-:-:S04]  /*2a80*/  @P4 FMUL.FTZ R177, R176, R181 ;  /* 0x000000b5b0b14220 */ /* 0x001fc80000410000 */
[-C--:B-----5:R-:W-:Y:S01]  /*2a90*/  @P4 FFMA.FTZ R48, R164, R177.reuse, R48 ;  /* 0x000000b1a4304223 */ /* 0x0a0fe20000010030 */
[----:B------:R-:W-:Y:S01]  /*2aa0*/  @P4 FMUL.FTZ R168, R140, R177 ;  /* 0x000000b18ca84220 */ /* 0x000fe20000410000 */
[----:B-1----:R-:W-:-:S04]  /*2ab0*/  @P4 FMUL.FTZ R176, R178, R187 ;  /* 0x000000bbb2b04220 */ /* 0x002fc80000410000 */
[-C--:B------:R-:W-:Y:S01]  /*2ac0*/  @P4 FFMA.FTZ R49, R165, R176.reuse, R49 ;  /* 0x000000b0a5314223 */ /* 0x080fe20000010031 */
[----:B------:R-:W-:Y:S01]  /*2ad0*/  @P4 FMUL.FTZ R169, R141, R176 ;  /* 0x000000b08da94220 */ /* 0x000fe20000410000 */
[----:B--2---:R-:W-:-:S04]  /*2ae0*/  @P4 FMUL.FTZ R179, R179, R186 ;  /* 0x000000bab3b34220 */ /* 0x004fc80000410000 */
[-C--:B------:R-:W-:Y:S01]  /*2af0*/  @P4 FFMA.FTZ R50, R166, R179.reuse, R50 ;  /* 0x000000b3a6324223 */ /* 0x080fe20000010032 */
[----:B------:R-:W-:Y:S01]  /*2b00*/  @P4 FMUL.FTZ R170, R142, R179 ;  /* 0x000000b38eaa4220 */ /* 0x000fe20000410000 */
[----:B------:R-:W-:Y:S06]  /*2b10*/  @!P4 BRA `(.L_x_9865) ;  /* 0x0000000000a4c947 */ /* 0x000fec0003800000 */
[----:B------:R-:W-:Y:S01]  /*2b20*/  @P3 FFMA.FTZ R176, R226, R182, R185 ;  /* 0x000000b6e2b03223 */ /* 0x000fe200000100b9 */
[----:B------:R-:W-:-:S03]  /*2b30*/  MOV R171, R27 ;  /* 0x0000001b00ab7202 */ /* 0x000fc60000000f00 */
[----:B------:R-:W-:-:S04]  /*2b40*/  @P3 FADD.FTZ R176, R223, -R176 ;  /* 0x800000b0dfb03221 */ /* 0x000fc80000010000 */
[----:B------:R-:W-:-:S04]  /*2b50*/  @P3 FFMA.FTZ R171, R0, R176, R27 ;  /* 0x000000b000ab3223 */ /* 0x000fc8000001001b */
[----:B------:R-:W-:-:S04]  /*2b60*/  FMUL.FTZ R176, R171, UR15 ;  /* 0x0000000fabb07c20 */ /* 0x000fc80008410000 */
[-C--:B------:R-:W-:Y:S01]  /*2b70*/  FFMA.FTZ R51, R167, R176.reuse, R51 ;  /* 0x000000b0a7337223 */ /* 0x080fe20000010033 */
[----:B------:R-:W-:Y:S01]  /*2b80*/  FMUL.FTZ R171, R143, R176 ;  /* 0x000000b08fab7220 */ /* 0x000fe20000410000 */
[----:B------:R-:W-:Y:S06]  /*2b90*/  BRA `(.L_x_9865) ;  /* 0x0000000000847947 */ /* 0x000fec0003800000 */
.L_x_9869:
[----:B------:R-:W0:Y:S01]  /*2ba0*/  @P4 LDC R187, c[0x0][0x40c] ;  /* 0x00010300ffbb4b82 */ /* 0x000e220000000800 */
        /* <DEDUP_REMOVED lines=10> */
[----:B------:R-:W-:Y:S01]  /*2c50*/  @P3 FADD.FTZ R179, R228, -R179 ;  /* 0x800000b3e4b33221 */ /* 0x000fe20000010000 */
[----:B------:R-:W-:Y:S01]  /*2c60*/  MOV R172, R24 ;  /* 0x0000001800ac7202 */ /* 0x000fe20000000f00 */
[C---:B------:R-:W-:Y:S01]  /*2c70*/  @P3 FFMA.FTZ R172, R0.reuse, R175, R24 ;  /* 0x000000af00ac3223 */ /* 0x040fe20000010018 */
[----:B------:R-:W-:Y:S01]  /*2c80*/  MOV R173, R25 ;  /* 0x0000001900ad7202 */ /* 0x000fe20000000f00 */
[C---:B------:R-:W-:Y:S01]  /*2c90*/  @P3 FFMA.FTZ R173, R0.reuse, R184, R25 ;  /* 0x000000b800ad3223 */ /* 0x040fe20000010019 */
[----:B------:R-:W2:Y:S01]  /*2ca0*/  @P4 LDC R186, c[0x0][0x40c] ;  /* 0x00010300ffba4b82 */ /* 0x000ea20000000800 */
[----:B------:R-:W-:Y:S01]  /*2cb0*/  MOV R174, R26 ;  /* 0x0000001a00ae7202 */ /* 0x000fe20000000f00 */
[----:B------:R-:W-:-:S06]  /*2cc0*/  @P3 FFMA.FTZ R174, R0, R179, R26 ;  /* 0x000000b300ae3223 */ /* 0x000fcc000001001a */
[----:B------:R-:W3:Y:S01]  /*2cd0*/  @P4 LDC R181, c[0x0][0x40c] ;  /* 0x00010300ffb54b82 */ /* 0x000ee20000000800 */
[----:B0-----:R-:W-:-:S04]  /*2ce0*/  @P4 FMUL.FTZ R176, R178, R187 ;  /* 0x000000bbb2b04220 */ /* 0x001fc80000410000 */
[-C--:B-----5:R-:W-:Y:S01]  /*2cf0*/  @P4 FFMA.FTZ R51, R167, R176.reuse, R51 ;  /* 0x000000b0a7334223 */ /* 0x0a0fe20000010033 */
[----:B------:R-:W-:Y:S01]  /*2d00*/  @P4 FMUL.FTZ R171, R143, R176 ;  /* 0x000000b08fab4220 */ /* 0x000fe20000410000 */
[----:B-1----:R-:W-:-:S04]  /*2d10*/  @P4 FMUL.FTZ R175, R172, R177 ;  /* 0x000000b1acaf4220 */ /* 0x002fc80000410000 */
[-C--:B------:R-:W-:Y:S01]  /*2d20*/  @P4 FFMA.FTZ R48, R164, R175.reuse, R48 ;  /* 0x000000afa4304223 */ /* 0x080fe20000010030 */
[----:B------:R-:W-:Y:S01]  /*2d30*/  @P4 FMUL.FTZ R168, R140, R175 ;  /* 0x000000af8ca84220 */ /* 0x000fe20000410000 */
[----:B------:R-:W-:Y:S01]  /*2d40*/  MOV R175, R178 ;  /* 0x000000b200af7202 */ /* 0x000fe20000000f00 */
[----:B--2---:R-:W-:-:S04]  /*2d50*/  @P4 FMUL.FTZ R176, R173, R186 ;  /* 0x000000baadb04220 */ /* 0x004fc80000410000 */
[-C--:B------:R-:W-:Y:S01]  /*2d60*/  @P4 FFMA.FTZ R49, R165, R176.reuse, R49 ;  /* 0x000000b0a5314223 */ /* 0x080fe20000010031 */
[----:B------:R-:W-:Y:S01]  /*2d70*/  @P4 FMUL.FTZ R169, R141, R176 ;  /* 0x000000b08da94220 */ /* 0x000fe20000410000 */
[----:B---3--:R-:W-:-:S04]  /*2d80*/  @P4 FMUL.FTZ R177, R174, R181 ;  /* 0x000000b5aeb14220 */ /* 0x008fc80000410000 */
[-C--:B------:R-:W-:Y:S01]  /*2d90*/  @P4 FFMA.FTZ R50, R166, R177.reuse, R50 ;  /* 0x000000b1a6324223 */ /* 0x080fe20000010032 */
[----:B------:R-:W-:-:S07]  /*2da0*/  @P4 FMUL.FTZ R170, R142, R177 ;  /* 0x000000b18eaa4220 */ /* 0x000fce0000410000 */
.L_x_9865:
        /* <DEDUP_REMOVED lines=10> */
.L_x_9858:
[----:B------:R-:W-:Y:S05]  /*2e50*/  BSYNC.RECONVERGENT B0 ;  /* 0x0000000000007941 */ /* 0x000fea0003800200 */
.L_x_9857:
        /* <DEDUP_REMOVED lines=10> */
.L_x_9872:
        /* <DEDUP_REMOVED lines=8> */
[-CC-:B------:R-:W-:Y:S01]  /*2f80*/  @P3 FFMA.FTZ R175, R193, R182.reuse, R185.reuse ;  /* 0x000000b6c1af3223 */ /* 0x180fe200000100b9 */
[----:B------:R-:W-:Y:S01]  /*2f90*/  @P3 FFMA.FTZ R184, R210, R182, R185 ;  /* 0x000000b6d2b83223 */ /* 0x000fe200000100b9 */
[----:B------:R-:W-:Y:S01]  /*2fa0*/  @P3 FADD.FTZ R173, R192, -R173 ;  /* 0x800000adc0ad3221 */ /* 0x000fe20000010000 */
[----:B------:R-:W-:Y:S01]  /*2fb0*/  @P3 FADD.FTZ R176, R207, -R176 ;  /* 0x800000b0cfb03221 */ /* 0x000fe20000010000 */
[----:B------:R-:W-:Y:S01]  /*2fc0*/  @P3 FADD.FTZ R175, R224, -R175 ;  /* 0x800000afe0af3221 */ /* 0x000fe20000010000 */
[----:B------:R-:W1:Y:S01]  /*2fd0*/  @P4 LDC R186, c[0x0][0x40c] ;  /* 0x00010300ffba4b82 */ /* 0x000e620000000800 */
[----:B------:R-:W-:Y:S01]  /*2fe0*/  MOV R172, R20 ;  /* 0x0000001400ac7202 */ /* 0x000fe20000000f00 */
[C---:B------:R-:W-:Y:S01]  /*2ff0*/  @P3 FFMA.FTZ R172, R0.reuse, R173, R20 ;  /* 0x000000ad00ac3223 */ /* 0x040fe20000010014 */
[----:B------:R-:W-:Y:S01]  /*3000*/  MOV R173, R21 ;  /* 0x0000001500ad7202 */ /* 0x000fe20000000f00 */
[----:B------:R-:W-:Y:S01]  /*3010*/  @P3 FADD.FTZ R184, R221, -R184 ;  /* 0x800000b8ddb83221 */ /* 0x000fe20000010000 */
[----:B------:R-:W-:Y:S01]  /*3020*/  MOV R174, R22 ;  /* 0x0000001600ae7202 */ /* 0x000fe20000000f00 */
[C---:B------:R-:W-:Y:S01]  /*3030*/  @P3 FFMA.FTZ R173, R0.reuse, R176, R21 ;  /* 0x000000b000ad3223 */ /* 0x040fe20000010015 */
[C---:B------:R-:W-:Y:S01]  /*3040*/  @P3 FFMA.FTZ R174, R0.reuse, R175, R22 ;  /* 0x000000af00ae3223 */ /* 0x040fe20000010016 */
[----:B------:R-:W2:Y:S01]  /*3050*/  @P4 LDC R179, c[0x0][0x40c] ;  /* 0x00010300ffb34b82 */ /* 0x000ea20000000800 */
[----:B------:R-:W-:Y:S01]  /*3060*/  MOV R178, R23 ;  /* 0x0000001700b27202 */ /* 0x000fe20000000f00 */
[----:B------:R-:W-:Y:S01]  /*3070*/  @P3 FFMA.FTZ R178, R0, R184, R23 ;  /* 0x000000b800b23223 */ /* 0x000fe20000010017 */
[----:B0-----:R-:W-:-:S04]  /*3080*/  @P4 FMUL.FTZ R175, R172, R177 ;  /* 0x000000b1acaf4220 */ /* 0x001fc80000410000 */
[-C--:B-----5:R-:W-:Y:S01]  /*3090*/  @P4 FFMA.FTZ R44, R164, R175.reuse, R44 ;  /* 0x000000afa42c4223 */ /* 0x0a0fe2000001002c */
[----:B------:R-:W-:Y:S01]  /*30a0*/  @P4 FMUL.FTZ R168, R132, R175 ;  /* 0x000000af84a84220 */ /* 0x000fe20000410000 */
[----:B------:R-:W-:Y:S01]  /*30b0*/  MOV R175, R178 ;  /* 0x000000b200af7202 */ /* 0x000fe20000000f00 */
[----:B-1----:R-:W-:-:S04]  /*30c0*/  @P4 FMUL.FTZ R176, R173, R186 ;  /* 0x000000baadb04220 */ /* 0x002fc80000410000 */
[-C--:B------:R-:W-:Y:S01]  /*30d0*/  @P4 FFMA.FTZ R45, R165, R176.reuse, R45 ;  /* 0x000000b0a52d4223 */ /* 0x080fe2000001002d */
[----:B------:R-:W-:Y:S01]  /*30e0*/  @P4 FMUL.FTZ R169, R133, R176 ;  /* 0x000000b085a94220 */ /* 0x000fe20000410000 */
[----:B--2---:R-:W-:-:S04]  /*30f0*/  @P4 FMUL.FTZ R177, R174, R179 ;  /* 0x000000b3aeb14220 */ /* 0x004fc80000410000 */
[-C--:B------:R-:W-:Y:S01]  /*3100*/  @P4 FFMA.FTZ R46, R166, R177.reuse, R46 ;  /* 0x000000b1a62e4223 */ /* 0x080fe2000001002e */
[----:B------:R-:W-:Y:S01]  /*3110*/  @P4 FMUL.FTZ R170, R134, R177 ;  /* 0x000000b186aa4220 */ /* 0x000fe20000410000 */
[----:B------:R-:W-:Y:S06]  /*3120*/  @!P4 BRA `(.L_x_9875) ;  /* 0x000000080008c947 */ /* 0x000fec0003800000 */
[----:B------:R-:W-:-:S04]  /*3130*/  FMUL.FTZ R176, R178, UR15 ;  /* 0x0000000fb2b07c20 */ /* 0x000fc80008410000 */
[-C--:B------:R-:W-:Y:S01]  /*3140*/  FFMA.FTZ R47, R167, R176.reuse, R47 ;  /* 0x000000b0a72f7223 */ /* 0x080fe2000001002f */
[----:B------:R-:W-:Y:S01]  /*3150*/  FMUL.FTZ R171, R135, R176 ;  /* 0x000000b087ab7220 */ /* 0x000fe20000410000 */
[----:B------:R-:W-:Y:S06]  /*3160*/  BRA `(.L_x_9875) ;  /* 0x0000000400f87947 */ /* 0x000fec0003800000 */
.L_x_9874:
        /* <DEDUP_REMOVED lines=11> */
[----:B------:R-:W-:Y:S01]  /*3220*/  MOV R179, R22 ;  /* 0x0000001600b37202 */ /* 0x000fe20000000f00 */
[C---:B------:R-:W-:Y:S01]  /*3230*/  @P3 FFMA.FTZ R178, R0.reuse, R184, R21 ;  /* 0x000000b800b23223 */ /* 0x040fe20000010015 */
[----:B------:R-:W-:-:S03]  /*3240*/  @P3 FFMA.FTZ R179, R0, R191, R22 ;  /* 0x000000bf00b33223 */ /* 0x000fc60000010016 */
[----:B------:R-:W2:Y:S01]  /*3250*/  @P4 LDC R186, c[0x0][0x40c] ;  /* 0x00010300ffba4b82 */ /* 0x000ea20000000800 */
[----:B-1----:R-:W-:-:S04]  /*3260*/  @P4 FMUL.FTZ R177, R176, R187 ;  /* 0x000000bbb0b14220 */ /* 0x002fc80000410000 */
[-C--:B-----5:R-:W-:Y:S01]  /*3270*/  @P4 FFMA.FTZ R44, R164, R177.reuse, R44 ;  /* 0x000000b1a42c4223 */ /* 0x0a0fe2000001002c */
[----:B------:R-:W-:Y:S01]  /*3280*/  @P4 FMUL.FTZ R168, R132, R177 ;  /* 0x000000b184a84220 */ /* 0x000fe20000410000 */
[----:B0-----:R-:W-:-:S04]  /*3290*/  @P4 FMUL.FTZ R176, R178, R189 ;  /* 0x000000bdb2b04220 */ /* 0x001fc80000410000 */
        /* <DEDUP_REMOVED lines=14> */
.L_x_9873:
        /* <DEDUP_REMOVED lines=30> */
.L_x_9877:
        /* <DEDUP_REMOVED lines=9> */
.L_x_9878:
        /* <DEDUP_REMOVED lines=9> */
.L_x_9879:
[----:B------:R-:W-:Y:S02]  /*3680*/  MOV R172, R176 ;  /* 0x000000b000ac7202 */ /* 0x000fe40000000f00 */
[----:B------:R-:W-:Y:S01]  /*3690*/  MOV R175, R177 ;  /* 0x000000b100af7202 */ /* 0x000fe20000000f00 */
[----:B------:R-:W-:Y:S06]  /*36a0*/  @!P4 BRA `(.L_x_9875) ;  /* 0x0000000000a8c947 */ /* 0x000fec0003800000 */
[----:B------:R-:W-:Y:S01]  /*36b0*/  FMUL.FTZ R178, R177, UR15 ;  /* 0x0000000fb1b27c20 */ /* 0x000fe20008410000 */
[----:B------:R-:W-:Y:S02]  /*36c0*/  MOV R172, R176 ;  /* 0x000000b000ac7202 */ /* 0x000fe40000000f00 */
[----:B------:R-:W-:Y:S01]  /*36d0*/  MOV R175, R177 ;  /* 0x000000b100af7202 */ /* 0x000fe20000000f00 */
[-C--:B-----5:R-:W-:Y:S01]  /*36e0*/  FFMA.FTZ R47, R167, R178.reuse, R47 ;  /* 0x000000b2a72f7223 */ /* 0x0a0fe2000001002f */
[----:B------:R-:W-:Y:S01]  /*36f0*/  FMUL.FTZ R171, R135, R178 ;  /* 0x000000b287ab7220 */ /* 0x000fe20000410000 */
[----:B------:R-:W-:Y:S06]  /*3700*/  BRA `(.L_x_9875) ;  /* 0x0000000000907947 */ /* 0x000fec0003800000 */
.L_x_9876:
        /* <DEDUP_REMOVED lines=9> */
.L_x_9880:
        /* <DEDUP_REMOVED lines=9> */
.L_x_9881:
        /* <DEDUP_REMOVED lines=9> */
.L_x_9882:
        /* <DEDUP_REMOVED lines=9> */
.L_x_9875:
        /* <DEDUP_REMOVED lines=8> */
.L_x_9871:
[----:B------:R-:W-:Y:S05]  /*39d0*/  BSYNC.RECONVERGENT B0 ;  /* 0x0000000000007941 */ /* 0x000fea0003800200 */
.L_x_9870:
        /* <DEDUP_REMOVED lines=9> */
.L_x_9885:
        /* <DEDUP_REMOVED lines=39> */
.L_x_9887:
        /* <DEDUP_REMOVED lines=33> */
.L_x_9886:
        /* <DEDUP_REMOVED lines=30> */
.L_x_9890:
        /* <DEDUP_REMOVED lines=9> */
.L_x_9891:
        /* <DEDUP_REMOVED lines=9> */
.L_x_9892:
        /* <DEDUP_REMOVED lines=9> */
.L_x_9889:
        /* <DEDUP_REMOVED lines=9> */
.L_x_9893:
        /* <DEDUP_REMOVED lines=9> */
.L_x_9894:
        /* <DEDUP_REMOVED lines=9> */
.L_x_9895:
        /* <DEDUP_REMOVED lines=9> */
.L_x_9888:
        /* <DEDUP_REMOVED lines=8> */
.L_x_9884:
[----:B------:R-:W-:Y:S05]  /*4540*/  BSYNC.RECONVERGENT B0 ;  /* 0x0000000000007941 */ /* 0x000fea0003800200 */
.L_x_9883:
        /* <DEDUP_REMOVED lines=9> */
.L_x_9898:
        /* <DEDUP_REMOVED lines=39> */
.L_x_9900:
        /* <DEDUP_REMOVED lines=33> */
.L_x_9899:
        /* <DEDUP_REMOVED lines=30> */
.L_x_9903:
        /* <DEDUP_REMOVED lines=9> */
.L_x_9904:
        /* <DEDUP_REMOVED lines=9> */
.L_x_9905:
        /* <DEDUP_REMOVED lines=9> */
.L_x_9902:
        /* <DEDUP_REMOVED lines=9> */
.L_x_9906:
        /* <DEDUP_REMOVED lines=9> */
.L_x_9907:
        /* <DEDUP_REMOVED lines=9> */
.L_x_9908:
        /* <DEDUP_REMOVED lines=9> */
.L_x_9901:
        /* <DEDUP_REMOVED lines=8> */
.L_x_9897:
[----:B------:R-:W-:Y:S05]  /*50b0*/  BSYNC.RECONVERGENT B0 ;  /* 0x0000000000007941 */ /* 0x000fea0003800200 */
.L_x_9896:
        /* <DEDUP_REMOVED lines=9> */
.L_x_9911:
        /* <DEDUP_REMOVED lines=39> */
.L_x_9913:
        /* <DEDUP_REMOVED lines=33> */
.L_x_9912:
        /* <DEDUP_REMOVED lines=30> */
.L_x_9916:
        /* <DEDUP_REMOVED lines=9> */
.L_x_9917:
        /* <DEDUP_REMOVED lines=9> */
.L_x_9918:
        /* <DEDUP_REMOVED lines=9> */
.L_x_9915:
        /* <DEDUP_REMOVED lines=9> */
.L_x_9919:
        /* <DEDUP_REMOVED lines=9> */
.L_x_9920:
        /* <DEDUP_REMOVED lines=9> */
.L_x_9921:
        /* <DEDUP_REMOVED lines=9> */
.L_x_9914:
        /* <DEDUP_REMOVED lines=8> */
.L_x_9910:
[----:B------:R-:W-:Y:S05]  /*5c20*/  BSYNC.RECONVERGENT B0 ;  /* 0x0000000000007941 */ /* 0x000fea0003800200 */
.L_x_9909:
        /* <DEDUP_REMOVED lines=10> */
.L_x_9924:
        /* <DEDUP_REMOVED lines=21> */
[----:B------:R-:W0:Y:S08]  /*5e20*/  @P4 LDC R175, c[0x0][0x40c] ;  /* 0x00010300ffaf4b82 */ /* 0x000e300000000800 */
[----:B------:R-:W1:Y:S08]  /*5e30*/  @P4 LDC R0, c[0x0][0x40c] ;  /* 0x00010300ff004b82 */ /* 0x000e700000000800 */
[----:B------:R-:W2:Y:S01]  /*5e40*/  @P4 LDC R177, c[0x0][0x40c] ;  /* 0x00010300ffb14b82 */ /* 0x000ea20000000800 */
        /* <DEDUP_REMOVED lines=15> */
.L_x_9926:
[----:B0-234-:R-:W0:Y:S01]  /*5f40*/  @P4 LDC R179, c[0x0][0x40c] ;  /* 0x00010300ffb34b82 */ /* 0x01de220000000800 */
        /* <DEDUP_REMOVED lines=32> */
.L_x_9925:
        /* <DEDUP_REMOVED lines=30> */
.L_x_9929:
        /* <DEDUP_REMOVED lines=9> */
.L_x_9930:
        /* <DEDUP_REMOVED lines=9> */
.L_x_9931:
[----:B------:R-:W-:Y:S01]  /*6450*/  MOV R175, R177 ;  /* 0x000000b100af7202 */ /* 0x000fe20000000f00 */
[----:B------:R-:W-:Y:S06]  /*6460*/  @!P4 BRA `(.L_x_9927) ;  /* 0x0000000000a0c947 */ /* 0x000fec0003800000 */
[----:B------:R-:W-:-:S04]  /*6470*/  FMUL.FTZ R0, R177, UR15 ;  /* 0x0000000fb1007c20 */ /* 0x000fc80008410000 */
[-C--:B-----5:R-:W-:Y:S01]  /*6480*/  FFMA.FTZ R31, R167, R0.reuse, R31 ;  /* 0x00000000a71f7223 */ /* 0x0a0fe2000001001f */
[----:B------:R-:W-:Y:S01]  /*6490*/  FMUL.FTZ R171, R103, R0 ;  /* 0x0000000067ab7220 */ /* 0x000fe20000410000 */
[----:B------:R-:W-:Y:S06]  /*64a0*/  BRA `(.L_x_9927) ;  /* 0x0000000000907947 */ /* 0x000fec0003800000 */
.L_x_9928:
[----:B------:R-:W-:Y:S01]  /*64b0*/  FFMA.FTZ R177, R214, R182, R185 ;  /* 0x000000b6d6b17223 */ /* 0x000fe200000100b9 */
[----:B------:R-:W-:-:S03]  /*64c0*/  ISETP.GT.AND P3, PT, R2, RZ, PT ;  /* 0x000000ff0200720c */ /* 0x000fc60003f64270 */
        /* <DEDUP_REMOVED lines=14> */
.L_x_9932:
        /* <DEDUP_REMOVED lines=9> */
.L_x_9933:
        /* <DEDUP_REMOVED lines=9> */
.L_x_9934:
[-C--:B-----5:R-:W-:Y:S01]  /*66d0*/  @P4 FFMA.FTZ R31, R167, R176.reuse, R31 ;  /* 0x000000b0a71f4223 */ /* 0x0a0fe2000001001f */
[----:B------:R-:W-:-:S07]  /*66e0*/  @P4 FMUL.FTZ R171, R103, R176 ;  /* 0x000000b067ab4220 */ /* 0x000fce0000410000 */
.L_x_9927:
[----:B------:R-:W0:Y:S02]  /*66f0*/  @P5 LDC.64 R176, c[0x0][0x478] ;  /* 0x00011e00ffb05b82 */ /* 0x000e240000000a00 */
[----:B0-----:R-:W-:-:S06]  /*6700*/  @P5 IMAD.WIDE.U32 R178, R225, 0x10, R176 ;  /* 0x00000010e1b25825 */ /* 0x001fcc00078e00b0 */
[----:B------:R-:W0:Y:S01]  /*6710*/  @P4 LDC.64 R176, c[0x0][0x468] ;  /* 0x00011a00ffb04b82 */ /* 0x000e220000000a00 */
[----:B------:R1:W-:Y:S01]  /*6720*/  @P5 STG.E.128 desc[UR10][R178.64], R172 ;  /* 0x000000acb2005986 */ /* 0x0003e2000c101d0a */
[----:B0-----:R-:W-:-:S05]  /*6730*/  @P4 IMAD.WIDE.U32 R176, R183, 0x10, R176 ;  /* 0x00000010b7b04825 */ /* 0x001fca00078e00b0 */
[----:B------:R1:W-:Y:S02]  /*6740*/  @P4 STG.E.128 desc[UR10][R176.64], R168 ;  /* 0x000000a8b0004986 */ /* 0x0003e4000c101d0a */
.L_x_9923:
[----:B------:R-:W-:Y:S05]  /*6750*/  BSYNC.RECONVERGENT B0 ;  /* 0x0000000000007941 */ /* 0x000fea0003800200 */
.L_x_9922:
[----:B01234-:R-:W0:Y:S01]  /*6760*/  LDC.64 R176, c[0x0][0x380] ;  /* 0x0000e000ffb07b82 */ /* 0x01fe220000000a00 */
[----:B------:R-:W-:Y:S01]  /*6770*/  UPLOP3.LUT UP1, UPT, UPT, UPT, UP1, 0x40, 0x4 ;  /* 0x000000000004789c */ /* 0x000fe20003f2e810 */
[----:B0-----:R-:W-:-:S04]  /*6780*/  IADD3 R4, PT, PT, R4, R176, RZ ;  /* 0x000000b004047210 */ /* 0x001fc80007ffe0ff */
[----:B------:R-:W-:-:S13]  /*6790*/  ISETP.GE.AND P3, PT, R4, R177, PT ;  /* 0x000000b10400720c */ /* 0x000fda0003f66270 */
[----:B------:R-:W-:Y:S05]  /*67a0*/  @!P3 BRA `(.L_x_9935) ;  /* 0xffffffa00050b947 */ /* 0x000fea000383ffff */
.L_x_9841:
[----:B------:R-:W0:Y:S01]  /*67b0*/  S2UR UR4, SR_CTAID.X ;  /* 0x00000000000479c3 */ /* 0x000e220000002500 */
[----:B------:R-:W-:Y:S01]  /*67c0*/  ISETP.NE.AND P3, PT, R180, RZ, PT ;  /* 0x000000ffb400720c */ /* 0x000fe20003f65270 */
[----:B------:R-:W-:Y:S01]  /*67d0*/  BSSY.RECONVERGENT B0, `(.L_x_9936) ;  /* 0x000000e000007945 */ /* 0x000fe20003800200 */
[----:B0-----:R-:W-:-:S05]  /*67e0*/  IMAD R7, R7, UR4, RZ ;  /* 0x0000000407077c24 */ /* 0x001fca000f8e02ff */
[----:B------:R-:W-:-:S06]  /*67f0*/  LEA.HI R9, R7, R6, RZ, 0x1e ;  /* 0x0000000607097211 */ /* 0x000fcc00078ff0ff */
[----:B------:R-:W-:Y:S05]  /*6800*/  @!P3 BRA `(.L_x_9937) ;  /* 0x000000000028b947 */ /* 0x000fea0003800000 */
        /* <DEDUP_REMOVED lines=10> */
.L_x_9937:
[----:B------:R-:W-:Y:S05]  /*68b0*/  BSYNC.RECONVERGENT B0 ;  /* 0x0000000000007941 */ /* 0x000fea0003800200 */
.L_x_9936:
[----:B------:R-:W-:Y:S01]  /*68c0*/  ISETP.NE.AND P3, PT, R181, RZ, PT ;  /* 0x000000ffb500720c */ /* 0x000fe20003f65270 */
[----:B------:R-:W-:-:S12]  /*68d0*/  BSSY.RECONVERGENT B0, `(.L_x_9938) ;  /* 0x000000c000007945 */ /* 0x000fd80003800200 */
        /* <DEDUP_REMOVED lines=11> */
.L_x_9939:
[----:B------:R-:W-:Y:S05]  /*6990*/  BSYNC.RECONVERGENT B0 ;  /* 0x0000000000007941 */ /* 0x000fea0003800200 */
.L_x_9938:
        /* <DEDUP_REMOVED lines=12> */
.L_x_9941:
[----:B------:R-:W-:Y:S05]  /*6a60*/  BSYNC.RECONVERGENT B0 ;  /* 0x0000000000007941 */ /* 0x000fea0003800200 */
.L_x_9940:
        /* <DEDUP_REMOVED lines=12> */
.L_x_9943:
[----:B------:R-:W-:Y:S05]  /*6b30*/  BSYNC.RECONVERGENT B0 ;  /* 0x0000000000007941 */ /* 0x000fea0003800200 */
.L_x_9942:
        /* <DEDUP_REMOVED lines=12> */
.L_x_9945:
[----:B------:R-:W-:Y:S05]  /*6c00*/  BSYNC.RECONVERGENT B0 ;  /* 0x0000000000007941 */ /* 0x000fea0003800200 */
.L_x_9944:
        /* <DEDUP_REMOVED lines=12> */
.L_x_9946:
        /* <DEDUP_REMOVED lines=11> */
.L_x_10840:


//--------------------- .text._ZN10layer_norm13ln_bwd_kernelINS_13Kernel_traitsIfffffjLj6144ELj1ELj1ELj8ELj16ENS_18Kernel_traits_baseILj6144EfffffjLj256EEEEELb0ELb1ELb1ELb1EEEvNS_9BwdParamsE --------------------------
	.section	.text._ZN10layer_norm13ln_bwd_kernelINS_13Kernel_traitsIfffffjLj6144ELj1ELj1ELj8ELj16ENS_18Kernel_traits_baseILj6144EfffffjLj256EEEEELb0ELb1ELb1ELb1EEEvNS_9BwdParamsE,"ax",@progbits
	.align	128
        .global         _ZN10layer_norm13ln_bwd_kernelINS_13Kernel_traitsIfffffjLj6144ELj1ELj1ELj8ELj16ENS_18Kernel_traits_baseILj6144EfffffjLj256EEEEELb0ELb1ELb1ELb1EEEvNS_9BwdParamsE
        .type           _ZN10layer_norm13ln_bwd_kernelINS_13Kernel_traitsIfffffjLj6144ELj1ELj1ELj8ELj16ENS_18Kernel_traits_baseILj6144EfffffjLj256EEEEELb0ELb1ELb1ELb1EEEvNS_9BwdParamsE,@function
        .size           _ZN10layer_norm13ln_bwd_kernelINS_13Kernel_traitsIfffffjLj6144ELj1ELj1ELj8ELj16ENS_18Kernel_traits_baseILj6144EfffffjLj256EEEEELb0ELb1ELb1ELb1EEEvNS_9BwdParamsE,(.L_x_10841 - _ZN10layer_norm13ln_bwd_kernelINS_13Kernel_traitsIfffffjLj6144ELj1ELj1ELj8ELj16ENS_18Kernel_traits_baseILj6144EfffffjLj256EEEEELb0ELb1ELb1ELb1EEEvNS_9BwdParamsE)
        .other          _ZN10layer_norm13ln_bwd_kernelINS_13Kernel_traitsIfffffjLj6144ELj1ELj1ELj8ELj16ENS_18Kernel_traits_baseILj6144EfffffjLj256EEEEELb0ELb1ELb1ELb1EEEvNS_9BwdParamsE,@"STO_CUDA_ENTRY STV_DEFAULT"
_ZN10layer_norm13ln_bwd_kernelINS_13Kernel_traitsIfffffjLj6144ELj1ELj1ELj8ELj16ENS_18Kernel_traits_baseILj6144EfffffjLj256EEEEELb0ELb1ELb1ELb1EEEvNS_9BwdParamsE:
.text._ZN10layer_norm13ln_bwd_kernelINS_13Kernel_traitsIfffffjLj6144ELj1ELj1ELj8ELj16ENS_18Kernel_traits_baseILj6144EfffffjLj256EEEEELb0ELb1ELb1ELb1EEEvNS_9BwdParamsE:
        /* <DEDUP_REMOVED lines=68> */
.L_x_10017:
        /* <DEDUP_REMOVED lines=9> */
[----:B------:R-:W-:Y:S02]  /*04d0*/  CS2R R182, SRZ ;  /* 0x0000000000b67805 */ /* 0x000fe4000001ff00 */
[----:B----4-:R-:W-:-:S13]  /*04e0*/  ISETP.GE.AND P2, PT, R12, 0x1, PT ;  /* 0x000000010c00780c */ /* 0x010fda0003f46270 */
[----:B-1----:R-:W-:Y:S05]  /*04f0*/  @!P2 BRA `(.L_x_9948) ;  /* 0x0000000c00c4a947 */ /* 0x002fea0003800000 */
[----:B------:R-:W1:Y:S01]  /*0500*/  S2R R205, SR_TID.X ;  /* 0x0000000000cd7919 */ /* 0x000e620000002100 */
[----:B------:R-:W2:Y:S01]  /*0510*/  LDC.64 R172, c[0x0][0x3c0] ;  /* 0x0000f000ffac7b82 */ /* 0x000ea20000000a00 */
[----:B------:R-:W-:Y:S01]  /*0520*/  IMAD R0, R13, UR14, RZ ;  /* 0x0000000e0d007c24 */ /* 0x000fe2000f8e02ff */
[----:B0-----:R-:W-:-:S04]  /*0530*/  IADD3 R2, PT, PT, R12, -0x1, RZ ;  /* 0xffffffff0c027810 */ /* 0x001fc80007ffe0ff */
[----:B------:R-:W-:Y:S01]  /*0540*/  SHF.R.S32.HI R3, RZ, 0x1f, R0 ;  /* 0x0000001fff037819 */ /* 0x000fe20000011400 */
[----:B------:R-:W-:Y:S01]  /*0550*/  IMAD R4, R2, UR14, RZ ;  /* 0x0000000e02047c24 */ /* 0x000fe2000f8e02ff */
[----:B------:R-:W0:Y:S02]  /*0560*/  LDC.64 R14, c[0x0][0x3a8] ;  /* 0x0000ea00ff0e7b82 */ /* 0x000e240000000a00 */
[----:B------:R-:W-:Y:S02]  /*0570*/  LEA.HI R2, R3, R0, RZ, 0x2 ;  /* 0x0000000003027211 */ /* 0x000fe400078f10ff */
[----:B------:R-:W-:-:S04]  /*0580*/  SHF.R.S32.HI R3, RZ, 0x1f, R4 ;  /* 0x0000001fff037819 */ /* 0x000fc80000011404 */
[----:B------:R-:W3:Y:S01]  /*0590*/  LDC.64 R8, c[0x0][0x428] ;  /* 0x00010a00ff087b82 */ /* 0x000ee20000000a00 */
[----:B------:R-:W-:Y:S01]  /*05a0*/  LEA.HI R3, R3, R4, RZ, 0x2 ;  /* 0x0000000403037211 */ /* 0x000fe200078f10ff */
[----:B--2---:R-:W-:-:S05]  /*05b0*/  IMAD.WIDE R172, R13, 0x4, R172 ;  /* 0x000000040dac7825 */ /* 0x004fca00078e02ac */
[----:B------:R-:W2:Y:S01]  /*05c0*/  LDG.E R0, desc[UR12][R172.64] ;  /* 0x0000000cac007981 */ /* 0x000ea2000c1e1900 */
[-C--:B-1----:R-:W-:Y:S02]  /*05d0*/  LEA.HI.SX32 R2, R2, R205.reuse, 0x1e ;  /* 0x000000cd02027211 */ /* 0x082fe400078ff2ff */
[----:B------:R-:W-:Y:S02]  /*05e0*/  LEA.HI.SX32 R205, R3, R205, 0x1e ;  /* 0x000000cd03cd7211 */ /* 0x000fe400078ff2ff */
[C---:B------:R-:W-:Y:S01]  /*05f0*/  IADD3 R3, PT, PT, R2.reuse, 0x100, RZ ;  /* 0x0000010002037810 */ /* 0x040fe20007ffe0ff */
[C---:B0-----:R-:W-:Y:S01]  /*0600*/  IMAD.WIDE.U32 R4, R2.reuse, 0x10, R14 ;  /* 0x0000001002047825 */ /* 0x041fe200078e000e */
[----:B------:R-:W-:-:S03]  /*0610*/  IADD3 R219, PT, PT, R2, 0x200, RZ ;  /* 0x0000020002db7810 */ /* 0x000fc60007ffe0ff */
[----:B------:R-:W-:Y:S01]  /*0620*/  IMAD.WIDE.U32 R208, R3, 0x10, R14 ;  /* 0x0000001003d07825 */ /* 0x000fe200078e000e */
[C---:B------:R-:W-:Y:S01]  /*0630*/  IADD3 R175, PT, PT, R205.reuse, 0x100, RZ ;  /* 0x00000100cdaf7810 */ /* 0x040fe20007ffe0ff */
[----:B------:R-:W4:Y:S02]  /*0640*/  LDG.E.128 R4, desc[UR12][R4.64] ;  /* 0x0000000c04047981 */ /* 0x000f24000c1e1d00 */
[----:B---3--:R-:W-:Y:S02]  /*0650*/  IMAD.WIDE.U32 R212, R205, 0x10, R8 ;  /* 0x00000010cdd47825 */ /* 0x008fe400078e0008 */
[----:B------:R-:W3:Y:S02]  /*0660*/  LDG.E.128 R208, desc[UR12][R208.64] ;  /* 0x0000000cd0d07981 */ /* 0x000ee4000c1e1d00 */
[----:B------:R-:W-:Y:S02]  /*0670*/  IMAD.WIDE.U32 R176, R219, 0x10, R14 ;  /* 0x00000010dbb07825 */ /* 0x000fe400078e000e */
[----:B------:R-:W3:Y:S02]  /*0680*/  LDG.E.128 R212, desc[UR12][R212.64] ;  /* 0x0000000cd4d47981 */ /* 0x000ee4000c1e1d00 */
[----:B------:R-:W-:-:S02]  /*0690*/  IMAD.WIDE.U32 R174, R175, 0x10, R8 ;  /* 0x00000010afae7825 */ /* 0x000fc400078e0008 */
[----:B------:R-:W3:Y:S04]  /*06a0*/  LDG.E.128 R176, desc[UR12][R176.64] ;  /* 0x0000000cb0b07981 */ /* 0x000ee8000c1e1d00 */
[----:B------:R-:W3:Y:S01]  /*06b0*/  LDG.E.128 R172, desc[UR12][R174.64] ;  /* 0x0000000caeac7981 */ /* 0x000ee2000c1e1d00 */
[----:B------:R-:W-:-:S05]  /*06c0*/  IADD3 R217, PT, PT, R2, 0x300, RZ ;  /* 0x0000030002d97810 */ /* 0x000fca0007ffe0ff */
[----:B------:R-:W-:Y:S01]  /*06d0*/  IMAD.WIDE.U32 R180, R217, 0x10, R14 ;  /* 0x00000010d9b47825 */ /* 0x000fe200078e000e */
[----:B------:R-:W-:-:S05]  /*06e0*/  IADD3 R225, PT, PT, R2, 0x400, RZ ;  /* 0x0000040002e17810 */ /* 0x000fca0007ffe0ff */
[----:B------:R-:W3:Y:S01]  /*06f0*/  LDG.E.128 R180, desc[UR12][R180.64] ;  /* 0x0000000cb4b47981 */ /* 0x000ee2000c1e1d00 */
[----:B------:R-:W-:Y:S01]  /*0700*/  IADD3 R185, PT, PT, R205, 0x200, RZ ;  /* 0x00000200cdb97810 */ /* 0x000fe20007ffe0ff */
[----:B------:R-:W-:-:S04]  /*0710*/  IMAD.WIDE.U32 R192, R225, 0x10, R14 ;  /* 0x00000010e1c07825 */ /* 0x000fc800078e000e */
[----:B------:R-:W-:Y:S02]  /*0720*/  IMAD.WIDE.U32 R184, R185, 0x10, R8 ;  /* 0x00000010b9b87825 */ /* 0x000fe400078e0008 */
[----:B------:R-:W3:Y:S04]  /*0730*/  LDG.E.128 R192, desc[UR12][R192.64] ;  /* 0x0000000cc0c07981 */ /* 0x000ee8000c1e1d00 */
[----:B------:R-:W3:Y:S01]  /*0740*/  LDG.E.128 R184, desc[UR12][R184.64] ;  /* 0x0000000cb8b87981 */ /* 0x000ee2000c1e1d00 */
[----:B------:R-:W-:-:S05]  /*0750*/  IADD3 R189, PT, PT, R205, 0x300, RZ ;  /* 0x00000300cdbd7810 */ /* 0x000fca0007ffe0ff */
[----:B------:R-:W-:Y:S01]  /*0760*/  IMAD.WIDE.U32 R188, R189, 0x10, R8 ;  /* 0x00000010bdbc7825 */ /* 0x000fe200078e0008 */
[----:B------:R-:W-:-:S05]  /*0770*/  IADD3 R197, PT, PT, R205, 0x400, RZ ;  /* 0x00000400cdc57810 */ /* 0x000fca0007ffe0ff */
[----:B------:R-:W3:Y:S01]  /*0780*/  LDG.E.128 R188, desc[UR12][R188.64] ;  /* 0x0000000cbcbc7981 */ /* 0x000ee2000c1e1d00 */
[----:B------:R-:W-:Y:S01]  /*0790*/  IMAD.WIDE.U32 R196, R197, 0x10, R8 ;  /* 0x00000010c5c47825 */ /* 0x000fe200078e0008 */
[----:B------:R-:W-:-:S05]  /*07a0*/  IADD3 R231, PT, PT, R2, 0x500, RZ ;  /* 0x0000050002e77810 */ /* 0x000fca0007ffe0ff */
[----:B------:R-:W3:Y:S01]  /*07b0*/  LDG.E.128 R196, desc[UR12][R196.64] ;  /* 0x0000000cc4c47981 */ /* 0x000ee2000c1e1d00 */
        /* <DEDUP_REMOVED lines=10> */
[----:B------:R-:W1:Y:S08]  /*0860*/  @P0 LDC.64 R8, c[0x0][0x438] ;  /* 0x00010e00ff080b82 */ /* 0x000e700000000a00 */
[----:B------:R-:W1:Y:S01]  /*0870*/  @P0 LDC.64 R14, c[0x0][0x438] ;  /* 0x00010e00ff0e0b82 */ /* 0x000e620000000a00 */
[----:B------:R-:W-:Y:S01]  /*0880*/  ISETP.NE.AND P1, PT, RZ, UR11, PT ;  /* 0x0000000bff007c0c */ /* 0x000fe2000bf25270 */
[----:B0-----:R-:W-:-:S05]  /*0890*/  @P0 IMAD.WIDE.U32 R218, R219, 0x10, R220 ;  /* 0x00000010dbda0825 */ /* 0x001fca00078e00dc */
[----:B------:R-:W5:Y:S01]  /*08a0*/  @P0 LDG.E.128 R28, desc[UR12][R218.64] ;  /* 0x0000000cda1c0981 */ /* 0x000f62000c1e1d00 */
[----:B-1----:R-:W-:Y:S01]  /*08b0*/  @P0 IMAD.WIDE.U32 R220, R225, 0x10, R226 ;  /* 0x00000010e1dc0825 */ /* 0x002fe200078e00e2 */
[----:B------:R-:W0:Y:S04]  /*08c0*/  @P0 LDC.64 R222, c[0x0][0x438] ;  /* 0x00010e00ffde0b82 */ /* 0x000e280000000a00 */
[----:B------:R-:W5:Y:S01]  /*08d0*/  @P0 LDG.E.128 R20, desc[UR12][R220.64] ;  /* 0x0000000cdc140981 */ /* 0x000f62000c1e1d00 */
[----:B------:R-:W-:-:S03]  /*08e0*/  @P0 IMAD.WIDE.U32 R8, R2, 0x10, R8 ;  /* 0x0000001002080825 */ /* 0x000fc600078e0008 */
[----:B------:R-:W1:Y:S02]  /*08f0*/  @P0 LDC.64 R228, c[0x0][0x438] ;  /* 0x00010e00ffe40b82 */ /* 0x000e640000000a00 */
[----:B------:R3:W5:Y:S01]  /*0900*/  @P0 LDG.E.128 R36, desc[UR12][R8.64] ;  /* 0x0000000c08240981 */ /* 0x000762000c1e1d00 */
[----:B------:R-:W-:-:S05]  /*0910*/  @P0 IMAD.WIDE.U32 R14, R3, 0x10, R14 ;  /* 0x00000010030e0825 */ /* 0x000fca00078e000e */
[----:B------:R3:W5:Y:S01]  /*0920*/  @P0 LDG.E.128 R32, desc[UR12][R14.64] ;  /* 0x0000000c0e200981 */ /* 0x000762000c1e1d00 */
[----:B0-----:R-:W-:-:S05]  /*0930*/  @P0 IMAD.WIDE.U32 R216, R217, 0x10, R222 ;  /* 0x00000010d9d80825 */ /* 0x001fca00078e00de */
[----:B------:R0:W5:Y:S01]  /*0940*/  @P0 LDG.E.128 R24, desc[UR12][R216.64] ;  /* 0x0000000cd8180981 */ /* 0x000162000c1e1d00 */
[----:B-1----:R-:W-:-:S05]  /*0950*/  @P0 IMAD.WIDE.U32 R222, R231, 0x10, R228 ;  /* 0x00000010e7de0825 */ /* 0x002fca00078e00e4 */
[----:B------:R1:W5:Y:S01]  /*0960*/  @P0 LDG.E.128 R16, desc[UR12][R222.64] ;  /* 0x0000000cde100981 */ /* 0x000362000c1e1d00 */
[----:B--2---:R-:W-:-:S05]  /*0970*/  FSEL R225, R0, RZ, !P1 ;  /* 0x000000ff00e17208 */ /* 0x004fca0004800000 */
[C---:B----4-:R-:W-:Y:S01]  /*0980*/  FADD.FTZ R4, -R225.reuse, R4 ;  /* 0x00000004e1047221 */ /* 0x050fe20000010100 */
[C---:B------:R-:W-:Y:S01]  /*0990*/  FADD.FTZ R10, -R225.reuse, R5 ;  /* 0x00000005e10a7221 */ /* 0x040fe20000010100 */
[C---:B---3--:R-:W-:Y:S01]  /*09a0*/  FADD.FTZ R208, -R225.reuse, R208 ;  /* 0x000000d0e1d07221 */ /* 0x048fe20000010100 */
[----:B------:R-:W-:-:S03]  /*09b0*/  FADD.FTZ R6, -R225, R6 ;  /* 0x00000006e1067221 */ /* 0x000fc60000010100 */
[----:B-----5:R-:W-:Y:S01]  /*09c0*/  FMUL.FTZ R5, R11, R208 ;  /* 0x000000d00b057220 */ /* 0x020fe20000410000 */
[----:B------:R-:W-:Y:S01]  /*09d0*/  FADD.FTZ R208, -R225, R211 ;  /* 0x000000d3e1d07221 */ /* 0x000fe20000010100 */
[----:B------:R-:W-:Y:S01]  /*09e0*/  FMUL.FTZ R3, R11, R4 ;  /* 0x000000040b037220 */ /* 0x000fe20000410000 */
[----:B------:R-:W-:Y:S01]  /*09f0*/  FMUL.FTZ R8, R84, R212 ;  /* 0x000000d454087220 */ /* 0x000fe20000410000 */
[C---:B------:R-:W-:Y:S01]  /*0a00*/  FADD.FTZ R178, -R225.reuse, R178 ;  /* 0x000000b2e1b27221 */ /* 0x040fe20000010100 */
[C---:B------:R-:W-:Y:S01]  /*0a10*/  FADD.FTZ R0, -R225.reuse, R7 ;  /* 0x00000007e1007221 */ /* 0x040fe20000010100 */
[----:B------:R-:W-:Y:S01]  /*0a20*/  FADD.FTZ R176, -R225, R176 ;  /* 0x000000b0e1b07221 */ /* 0x000fe20000010100 */
[----:B------:R-:W-:Y:S01]  /*0a30*/  FADD.FTZ R116, R116, R172 ;  /* 0x000000ac74747221 */ /* 0x000fe20000010000 */
[----:B------:R-:W-:Y:S01]  /*0a40*/  FFMA.FTZ R92, R172, R5, R92 ;  /* 0x00000005ac5c7223 */ /* 0x000fe2000001005c */
[----:B------:R-:W-:Y:S01]  /*0a50*/  FMUL.FTZ R14, R80, R172 ;  /* 0x000000ac500e7220 */ /* 0x000fe20000410000 */
[----:B------:R-:W-:Y:S01]  /*0a60*/  FMUL.FTZ R172, R11, R208 ;  /* 0x000000d00bac7220 */ /* 0x000fe20000410000 */
[----:B------:R-:W-:Y:S01]  /*0a70*/  FADD.FTZ R208, -R225, R177 ;  /* 0x000000b1e1d07221 */ /* 0x000fe20000010100 */
[C---:B------:R-:W-:Y:S01]  /*0a80*/  FMUL.FTZ R10, R11.reuse, R10 ;  /* 0x0000000a0b0a7220 */ /* 0x040fe20000410000 */
[----:B------:R-:W-:Y:S01]  /*0a90*/  FMUL.FTZ R9, R11, R6 ;  /* 0x000000060b097220 */ /* 0x000fe20000410000 */
[----:B------:R-:W-:Y:S01]  /*0aa0*/  FMUL.FTZ R7, R85, R213 ;  /* 0x000000d555077220 */ /* 0x000fe20000410000 */
[----:B------:R-:W-:Y:S01]  /*0ab0*/  FMUL.FTZ R211, R11, R178 ;  /* 0x000000b20bd37220 */ /* 0x000fe20000410000 */
[----:B------:R-:W-:Y:S01]  /*0ac0*/  FFMA.FTZ R177, R3, R8, RZ ;  /* 0x0000000803b17223 */ /* 0x000fe200000100ff */
[----:B------:R-:W-:Y:S01]  /*0ad0*/  FMUL.FTZ R6, R11, R0 ;  /* 0x000000000b067220 */ /* 0x000fe20000410000 */
[----:B------:R-:W-:Y:S01]  /*0ae0*/  FADD.FTZ R178, RZ, R8 ;  /* 0x00000008ffb27221 */ /* 0x000fe20000010000 */
[----:B------:R-:W-:Y:S01]  /*0af0*/  FADD.FTZ R0, -R225, R209 ;  /* 0x000000d1e1007221 */ /* 0x000fe20000010100 */
[----:B------:R-:W-:Y:S01]  /*0b00*/  FADD.FTZ R112, R112, R212 ;  /* 0x000000d470707221 */ /* 0x000fe20000010000 */
[----:B------:R-:W-:Y:S01]  /*0b10*/  FFMA.FTZ R88, R212, R3, R88 ;  /* 0x00000003d4587223 */ /* 0x000fe20000010058 */
[----:B------:R-:W-:Y:S01]  /*0b20*/  FMUL.FTZ R209, R11, R176 ;  /* 0x000000b00bd17220 */ /* 0x000fe20000410000 */
[----:B------:R-:W-:Y:S01]  /*0b30*/  FMUL.FTZ R4, R86, R214 ;  /* 0x000000d656047220 */ /* 0x000fe20000410000 */
[----:B------:R-:W-:Y:S01]  /*0b40*/  FADD.FTZ R212, -R225, R179 ;  /* 0x000000b3e1d47221 */ /* 0x000fe20000010100 */
[----:B------:R-:W-:Y:S01]  /*0b50*/  FFMA.FTZ R176, R10, R7, R177 ;  /* 0x000000070ab07223 */ /* 0x000fe200000100b1 */
[----:B------:R-:W-:Y:S01]  /*0b60*/  FADD.FTZ R179, R7, R178 ;  /* 0x000000b207b37221 */ /* 0x000fe20000010000 */
[----:B------:R-:W-:-:S02]  /*0b70*/  FMUL.FTZ R2, R87, R215 ;  /* 0x000000d757027220 */ /* 0x000fc40000410000 */
[----:B------:R-:W-:Y:S01]  /*0b80*/  FFMA.FTZ R177, R9, R4, R176 ;  /* 0x0000000409b17223 */ /* 0x000fe200000100b0 */
[----:B------:R-:W-:Y:S01]  /*0b90*/  FADD.FTZ R179, R4, R179 ;  /* 0x000000b304b37221 */ /* 0x000fe20000010000 */
[----:B------:R-:W-:Y:S01]  /*0ba0*/  FADD.FTZ R210, -R225, R210 ;  /* 0x000000d2e1d27221 */ /* 0x000fe20000010100 */
[----:B------:R-:W-:Y:S01]  /*0bb0*/  FMUL.FTZ R0, R11, R0 ;  /* 0x000000000b007220 */ /* 0x000fe20000410000 */
[----:B------:R-:W-:Y:S01]  /*0bc0*/  FADD.FTZ R182, -R225, R182 ;  /* 0x000000b6e1b67221 */ /* 0x000fe20000010100 */
[----:B------:R-:W-:Y:S01]  /*0bd0*/  FFMA.FTZ R176, R6, R2, R177 ;  /* 0x0000000206b07223 */ /* 0x000fe200000100b1 */
[----:B------:R-:W-:Y:S01]  /*0be0*/  FADD.FTZ R179, R2, R179 ;  /* 0x000000b302b37221 */ /* 0x000fe20000010000 */
[----:B------:R-:W-:Y:S01]  /*0bf0*/  FMUL.FTZ R15, R11, R210 ;  /* 0x000000d20b0f7220 */ /* 0x000fe20000410000 */
        /* <DEDUP_REMOVED lines=16> */
[C---:B------:R-:W-:Y:S01]  /*0d00*/  FADD.FTZ R192, -R225.reuse, R192 ;  /* 0x000000c0e1c07221 */ /* 0x040fe20000010100 */
[----:B------:R-:W-:Y:S01]  /*0d10*/  FMUL.FTZ R210, R76, R184 ;  /* 0x000000b84cd27220 */ /* 0x000fe20000410000 */
[----:B------:R-:W-:Y:S01]  /*0d20*/  FADD.FTZ R178, -R225, R193 ;  /* 0x000000c1e1b27221 */ /* 0x000fe20000010100 */
[----:B------:R-:W-:Y:S01]  /*0d30*/  FFMA.FTZ R176, R172, R175, R177 ;  /* 0x000000afacb07223 */ /* 0x000fe200000100b1 */
[----:B------:R-:W-:Y:S01]  /*0d40*/  FADD.FTZ R179, R175, R182 ;  /* 0x000000b6afb37221 */ /* 0x000fe20000010000 */
[----:B------:R-:W-:Y:S01]  /*0d50*/  FADD.FTZ R113, R113, R213 ;  /* 0x000000d571717221 */ /* 0x000fe20000010000 */
[----:B------:R-:W-:Y:S01]  /*0d60*/  FFMA.FTZ R89, R213, R10, R89 ;  /* 0x0000000ad5597223 */ /* 0x000fe20000010059 */
        /* <DEDUP_REMOVED lines=13> */
[----:B------:R-:W-:Y:S01]  /*0e40*/  FADD.FTZ R180, -R225, R180 ;  /* 0x000000b4e1b47221 */ /* 0x000fe20000010100 */
[----:B------:R-:W-:Y:S01]  /*0e50*/  FMUL.FTZ R212, R11, R212 ;  /* 0x000000d40bd47220 */ /* 0x000fe20000410000 */
[----:B------:R-:W-:Y:S01]  /*0e60*/  FMUL.FTZ R215, R79, R187 ;  /* 0x000000bb4fd77220 */ /* 0x000fe20000410000 */
[----:B------:R-:W-:Y:S01]  /*0e70*/  FFMA.FTZ R177, R211, R214, R176 ;  /* 0x000000d6d3b17223 */ /* 0x000fe200000100b0 */
[----:B------:R-:W-:Y:S01]  /*0e80*/  FADD.FTZ R178, R214, R179 ;  /* 0x000000b3d6b27221 */ /* 0x000fe20000010000 */
[----:B0-----:R-:W-:Y:S01]  /*0e90*/  FADD.FTZ R216, -R225, R181 ;  /* 0x000000b5e1d87221 */ /* 0x001fe20000010100 */
        /* <DEDUP_REMOVED lines=8> */
[----:B-1----:R-:W-:Y:S01]  /*0f20*/  FADD.FTZ R222, -R225, R183 ;  /* 0x000000b7e1de7221 */ /* 0x002fe20000010100 */
        /* <DEDUP_REMOVED lines=24> */
[----:B------:R-:W-:Y:S01]  /*10b0*/  FADD.FTZ R200, -R225, R200 ;  /* 0x000000c8e1c87221 */ /* 0x000fe20000010100 */
        /* <DEDUP_REMOVED lines=53> */
.L_x_9948:
[----:B------:R-:W-:-:S04]  /*1410*/  ISETP.NE.U32.AND P0, PT, RZ, UR6, PT ;  /* 0x00000006ff007c0c */ /* 0x000fc8000bf05070 */
[----:B------:R-:W-:-:S13]  /*1420*/  ISETP.NE.AND.EX P0, PT, RZ, UR7, PT, P0 ;  /* 0x00000007ff007c0c */ /* 0x000fda000bf05300 */
[----:B------:R-:W-:Y:S05]  /*1430*/  @!P0 BRA `(.L_x_9949) ;  /* 0x00000000005c8947 */ /* 0x000fea0003800000 */
[----:B------:R-:W1:Y:S01]  /*1440*/  S2R R20, SR_TID.X ;  /* 0x0000000000147919 */ /* 0x000e620000002100 */
[----:B------:R-:W2:Y:S01]  /*1450*/  LDC.64 R16, c[0x0][0x438] ;  /* 0x00010e00ff107b82 */ /* 0x000ea20000000a00 */
[----:B------:R-:W-:-:S05]  /*1460*/  IMAD R18, R13, UR14, RZ ;  /* 0x0000000e0d127c24 */ /* 0x000fca000f8e02ff */
[----:B------:R-:W-:-:S04]  /*1470*/  SHF.R.S32.HI R19, RZ, 0x1f, R18 ;  /* 0x0000001fff137819 */ /* 0x000fc80000011412 */
[----:B------:R-:W-:-:S04]  /*1480*/  LEA.HI R19, R19, R18, RZ, 0x2 ;  /* 0x0000001213137211 */ /* 0x000fc800078f10ff */
[----:B-1----:R-:W-:-:S04]  /*1490*/  LEA.HI.SX32 R37, R19, R20, 0x1e ;  /* 0x0000001413257211 */ /* 0x002fc800078ff2ff */
[C---:B------:R-:W-:Y:S02]  /*14a0*/  IADD3 R33, PT, PT, R37.reuse, 0x100, RZ ;  /* 0x0000010025217810 */ /* 0x040fe40007ffe0ff */
[C---:B------:R-:W-:Y:S02]  /*14b0*/  IADD3 R29, PT, PT, R37.reuse, 0x200, RZ ;  /* 0x00000200251d7810 */ /* 0x040fe40007ffe0ff */
[----:B------:R-:W-:Y:S01]  /*14c0*/  IADD3 R25, PT, PT, R37, 0x300, RZ ;  /* 0x0000030025197810 */ /* 0x000fe20007ffe0ff */
[--C-:B--2---:R-:W-:Y:S01]  /*14d0*/  IMAD.WIDE.U32 R32, R33, 0x10, R16.reuse ;  /* 0x0000001021207825 */ /* 0x104fe200078e0010 */
        /* <DEDUP_REMOVED lines=13> */
.L_x_9949:
[----:B------:R-:W1:Y:S01]  /*15b0*/  SHFL.DOWN PT, R177, R182, 0x10, 0x1f ;  /* 0x0a001f00b6b17f89 */ /* 0x000e6200000e0000 */
[----:B------:R-:W2:Y:S01]  /*15c0*/  LDC R226, c[0x0][0x388] ;  /* 0x0000e200ffe27b82 */ /* 0x000ea20000000800 */
[C---:B-----5:R-:W-:Y:S01]  /*15d0*/  ISETP.GE.AND P3, PT, R224.reuse, 0x1, PT ;  /* 0x00000001e000780c */ /* 0x060fe20003f66270 */
[----:B------:R-:W-:Y:S01]  /*15e0*/  BSSY.RECONVERGENT B0, `(.L_x_9950) ;  /* 0x0000027000007945 */ /* 0x000fe20003800200 */
[----:B------:R-:W3:Y:S01]  /*15f0*/  SHFL.DOWN PT, R176, R183, 0x10, 0x1f ;  /* 0x0a001f00b7b07f89 */ /* 0x000ee200000e0000 */
[----:B------:R-:W-:Y:S01]  /*1600*/  MOV R227, RZ ;  /* 0x000000ff00e37202 */ /* 0x000fe20000000f00 */
[----:B------:R-:W4:Y:S09]  /*1610*/  S2R R207, SR_TID.X ;  /* 0x0000000000cf7919 */ /* 0x000f320000002100 */
[----:B------:R-:W-:Y:S01]  /*1620*/  @P3 IADD3 R185, PT, PT, R224, -0x1, RZ ;  /* 0xffffffffe0b93810 */ /* 0x000fe20007ffe0ff */
[----:B-1----:R-:W-:-:S04]  /*1630*/  FADD.FTZ R177, R177, R182 ;  /* 0x000000b6b1b17221 */ /* 0x002fc80000010000 */
[----:B--2---:R-:W-:Y:S02]  /*1640*/  @P3 IMAD R185, R185, R226, RZ ;  /* 0x000000e2b9b93224 */ /* 0x004fe400078e02ff */
[----:B---3--:R-:W-:Y:S01]  /*1650*/  FADD.FTZ R176, R176, R183 ;  /* 0x000000b7b0b07221 */ /* 0x008fe20000010000 */
[----:B------:R-:W1:Y:S04]  /*1660*/  SHFL.DOWN PT, R178, R177, 0x8, 0x1f ;  /* 0x09001f00b1b27f89 */ /* 0x000e6800000e0000 */
[----:B------:R-:W2:Y:S01]  /*1670*/  SHFL.DOWN PT, R179, R176, 0x8, 0x1f ;  /* 0x09001f00b0b37f89 */ /* 0x000ea200000e0000 */
[----:B----4-:R-:W-:Y:S01]  /*1680*/  LOP3.LUT P1, RZ, R207, 0x1f, RZ, 0xc0, !PT ;  /* 0x0000001fcfff7812 */ /* 0x010fe2000782c0ff */
[----:B-1----:R-:W-:Y:S01]  /*1690*/  FADD.FTZ R178, R177, R178 ;  /* 0x000000b2b1b27221 */ /* 0x002fe20000010000 */
[----:B--2---:R-:W-:-:S04]  /*16a0*/  FADD.FTZ R179, R176, R179 ;  /* 0x000000b3b0b37221 */ /* 0x004fc80000010000 */
[----:B------:R-:W1:Y:S01]  /*16b0*/  SHFL.DOWN PT, R181, R178, 0x4, 0x1f ;  /* 0x08801f00b2b57f89 */ /* 0x000e6200000e0000 */
[----:B------:R-:W-:-:S03]  /*16c0*/  @P3 SHF.R.S32.HI R176, RZ, 0x1f, R185 ;  /* 0x0000001fffb03819 */ /* 0x000fc600000114b9 */
[----:B------:R-:W2:Y:S01]  /*16d0*/  SHFL.DOWN PT, R180, R179, 0x4, 0x1f ;  /* 0x08801f00b3b47f89 */ /* 0x000ea200000e0000 */
[----:B------:R-:W-:-:S04]  /*16e0*/  @P3 LEA.HI R176, R176, R185, RZ, 0x2 ;  /* 0x000000b9b0b03211 */ /* 0x000fc800078f10ff */
[----:B------:R-:W-:Y:S01]  /*16f0*/  @P3 LEA.HI.SX32 R227, R176, R207, 0x1e ;  /* 0x000000cfb0e33211 */ /* 0x000fe200078ff2ff */
[----:B-1----:R-:W-:Y:S01]  /*1700*/  FADD.FTZ R181, R178, R181 ;  /* 0x000000b5b2b57221 */ /* 0x002fe20000010000 */
[----:B--2---:R-:W-:-:S04]  /*1710*/  FADD.FTZ R180, R179, R180 ;  /* 0x000000b4b3b47221 */ /* 0x004fc80000010000 */
[----:B------:R-:W1:Y:S01]  /*1720*/  SHFL.DOWN PT, R182, R181, 0x2, 0x1f ;  /* 0x08401f00b5b67f89 */ /* 0x000e6200000e0000 */
[----:B------:R-:W2:Y:S03]  /*1730*/  @P3 LDC.64 R178, c[0x0][0x390] ;  /* 0x0000e400ffb23b82 */ /* 0x000ea60000000a00 */
[----:B------:R-:W3:Y:S01]  /*1740*/  SHFL.DOWN PT, R183, R180, 0x2, 0x1f ;  /* 0x08401f00b4b77f89 */ /* 0x000ee200000e0000 */
[----:B-1----:R-:W-:Y:S01]  /*1750*/  FADD.FTZ R182, R181, R182 ;  /* 0x000000b6b5b67221 */ /* 0x002fe20000010000 */
[----:B---3--:R-:W-:-:S04]  /*1760*/  FADD.FTZ R183, R180, R183 ;  /* 0x000000b7b4b77221 */ /* 0x008fc80000010000 */
[----:B------:R-:W1:Y:S01]  /*1770*/  SHFL.DOWN PT, R177, R182, 0x1, 0x1f ;  /* 0x08201f00b6b17f89 */ /* 0x000e6200000e0000 */
[----:B--2---:R-:W-:-:S03]  /*1780*/  @P3 IMAD.WIDE.U32 R180, R227, 0x10, R178 ;  /* 0x00000010e3b43825 */ /* 0x004fc600078e00b2 */
[----:B------:R-:W2:Y:S01]  /*1790*/  SHFL.DOWN PT, R184, R183, 0x1, 0x1f ;  /* 0x08201f00b7b87f89 */ /* 0x000ea200000e0000 */
[----:B-1----:R-:W-:Y:S01]  /*17a0*/  FADD.FTZ R176, R182, R177 ;  /* 0x000000b1b6b07221 */ /* 0x002fe20000010000 */
[----:B--2---:R-:W-:Y:S01]  /*17b0*/  FADD.FTZ R177, R183, R184 ;  /* 0x000000b8b7b17221 */ /* 0x004fe20000010000 */
        /* <DEDUP_REMOVED lines=9> */
.L_x_9951:
[----:B------:R-:W-:Y:S05]  /*1850*/  BSYNC.RECONVERGENT B0 ;  /* 0x0000000000007941 */ /* 0x000fea0003800200 */
.L_x_9950:
        /* <DEDUP_REMOVED lines=58> */
.L_x_9954:
        /* <DEDUP_REMOVED lines=9> */
.L_x_9955:
        /* <DEDUP_REMOVED lines=9> */
.L_x_9956:
        /* <DEDUP_REMOVED lines=10> */
.L_x_9953:
        /* <DEDUP_REMOVED lines=26> */
.L_x_9958:
        /* <DEDUP_REMOVED lines=9> */
.L_x_9959:
        /* <DEDUP_REMOVED lines=9> */
.L_x_9960:
[----:B------:R-:W-:Y:S05]  /*2080*/  @!P3 BRA `(.L_x_9957) ;  /* 0x00000004002cb947 */ /* 0x000fea0003800000 */
[----:B------:R-:W-:-:S04]  /*2090*/  FMUL.FTZ R176, R171, UR16 ;  /* 0x00000010abb07c20 */ /* 0x000fc80008410000 */
[-C--:B-----5:R-:W-:Y:S01]  /*20a0*/  FFMA.FTZ R159, R163, R176.reuse, R159 ;  /* 0x000000b0a39f7223 */ /* 0x0a0fe2000001009f */
[----:B------:R-:W-:Y:S01]  /*20b0*/  FMUL.FTZ R167, R43, R176 ;  /* 0x000000b02ba77220 */ /* 0x000fe20000410000 */
[----:B------:R-:W-:Y:S06]  /*20c0*/  BRA `(.L_x_9957) ;  /* 0x00000004001c7947 */ /* 0x000fec0003800000 */
.L_x_9952:
[----:B------:R-:W-:Y:S01]  /*20d0*/  UMOV UR4, UR8 ;  /* 0x0000000800047c82 */ /* 0x000fe20008000000 */
[----:B------:R-:W-:Y:S01]  /*20e0*/  UMOV UR5, UR9 ;  /* 0x0000000900057c82 */ /* 0x000fe20008000000 */
[----:B------:R-:W-:-:S04]  /*20f0*/  UISETP.NE.U32.AND UP0, UPT, UR4, URZ, UPT ;  /* 0x000000ff0400728c */ /* 0x000fc8000bf05070 */
[----:B------:R-:W-:-:S09]  /*2100*/  UISETP.NE.AND.EX UP0, UPT, UR5, URZ, UPT, UP0 ;  /* 0x000000ff0500728c */ /* 0x000fd2000bf05300 */
[----:B------:R-:W-:Y:S05]  /*2110*/  BRA.U UP0, `(.L_x_9961) ;  /* 0x0000000100847547 */ /* 0x000fea000b800000 */
[----:B------:R-:W1:Y:S01]  /*2120*/  @P3 LDC R185, c[0x0][0x40c] ;  /* 0x00010300ffb93b82 */ /* 0x000e620000000800 */
[-CC-:B------:R-:W-:Y:S01]  /*2130*/  @P2 FFMA.FTZ R177, R3, R180.reuse, R183.reuse ;  /* 0x000000b403b12223 */ /* 0x180fe200000100b7 */
[-CC-:B------:R-:W-:Y:S01]  /*2140*/  @P2 FFMA.FTZ R182, R10, R180.reuse, R183.reuse ;  /* 0x000000b40ab62223 */ /* 0x180fe200000100b7 */
[----:B------:R-:W-:Y:S01]  /*2150*/  @P2 FFMA.FTZ R189, R9, R180, R183 ;  /* 0x000000b409bd2223 */ /* 0x000fe200000100b7 */
[----:B------:R-:W-:Y:S01]  /*2160*/  MOV R176, R36 ;  /* 0x0000002400b07202 */ /* 0x000fe20000000f00 */
[----:B------:R-:W-:Y:S01]  /*2170*/  @P2 FADD.FTZ R177, R8, -R177 ;  /* 0x800000b108b12221 */ /* 0x000fe20000010000 */
[----:B------:R-:W-:Y:S01]  /*2180*/  @P2 FADD.FTZ R182, R7, -R182 ;  /* 0x800000b607b62221 */ /* 0x000fe20000010000 */
[----:B------:R-:W-:Y:S01]  /*2190*/  @P2 FADD.FTZ R189, R4, -R189 ;  /* 0x800000bd04bd2221 */ /* 0x000fe20000010000 */
[----:B------:R-:W2:Y:S01]  /*21a0*/  @P3 LDC R187, c[0x0][0x40c] ;  /* 0x00010300ffbb3b82 */ /* 0x000ea20000000800 */
[----:B------:R-:W-:Y:S01]  /*21b0*/  MOV R178, R37 ;  /* 0x0000002500b27202 */ /* 0x000fe20000000f00 */
[C---:B------:R-:W-:Y:S01]  /*21c0*/  @P2 FFMA.FTZ R176, R11.reuse, R177, R36 ;  /* 0x000000b10bb02223 */ /* 0x040fe20000010024 */
[----:B------:R-:W-:Y:S01]  /*21d0*/  MOV R179, R38 ;  /* 0x0000002600b37202 */ /* 0x000fe20000000f00 */
[C---:B------:R-:W-:Y:S01]  /*21e0*/  @P2 FFMA.FTZ R178, R11.reuse, R182, R37 ;  /* 0x000000b60bb22223 */ /* 0x040fe20000010025 */
[----:B------:R-:W-:-:S03]  /*21f0*/  @P2 FFMA.FTZ R179, R11, R189, R38 ;  /* 0x000000bd0bb32223 */ /* 0x000fc60000010026 */
[----:B------:R-:W3:Y:S01]  /*2200*/  @P3 LDC R184, c[0x0][0x40c] ;  /* 0x00010300ffb83b82 */ /* 0x000ee20000000800 */
[----:B-1----:R-:W-:-:S04]  /*2210*/  @P3 FMUL.FTZ R177, R176, R185 ;  /* 0x000000b9b0b13220 */ /* 0x002fc80000410000 */
[-C--:B-----5:R-:W-:Y:S01]  /*2220*/  @P3 FFMA.FTZ R156, R160, R177.reuse, R156 ;  /* 0x000000b1a09c3223 */ /* 0x0a0fe2000001009c */
[----:B------:R-:W-:Y:S01]  /*2230*/  @P3 FMUL.FTZ R164, R40, R177 ;  /* 0x000000b128a43220 */ /* 0x000fe20000410000 */
[----:B--2---:R-:W-:-:S04]  /*2240*/  @P3 FMUL.FTZ R176, R178, R187 ;  /* 0x000000bbb2b03220 */ /* 0x004fc80000410000 */
[-C--:B------:R-:W-:Y:S01]  /*2250*/  @P3 FFMA.FTZ R157, R161, R176.reuse, R157 ;  /* 0x000000b0a19d3223 */ /* 0x080fe2000001009d */
[----:B------:R-:W-:Y:S01]  /*2260*/  @P3 FMUL.FTZ R165, R41, R176 ;  /* 0x000000b029a53220 */ /* 0x000fe20000410000 */
[----:B---3--:R-:W-:-:S04]  /*2270*/  @P3 FMUL.FTZ R179, R179, R184 ;  /* 0x000000b8b3b33220 */ /* 0x008fc80000410000 */
        /* <DEDUP_REMOVED lines=11> */
.L_x_9961:
[----:B------:R-:W1:Y:S01]  /*2330*/  @P3 LDC R187, c[0x0][0x40c] ;  /* 0x00010300ffbb3b82 */ /* 0x000e620000000800 */
[-CC-:B------:R-:W-:Y:S01]  /*2340*/  @P2 FFMA.FTZ R169, R6, R180.reuse, R183.reuse ;  /* 0x000000b406a92223 */ /* 0x180fe200000100b7 */
[-CC-:B------:R-:W-:Y:S01]  /*2350*/  @P2 FFMA.FTZ R171, R3, R180.reuse, R183.reuse ;  /* 0x000000b403ab2223 */ /* 0x180fe200000100b7 */
[-CC-:B------:R-:W-:Y:S01]  /*2360*/  @P2 FFMA.FTZ R176, R10, R180.reuse, R183.reuse ;  /* 0x000000b40ab02223 */ /* 0x180fe200000100b7 */
[----:B------:R-:W-:Y:S01]  /*2370*/  @P2 FFMA.FTZ R179, R9, R180, R183 ;  /* 0x000000b409b32223 */ /* 0x000fe200000100b7 */
[----:B------:R-:W-:Y:S01]  /*2380*/  @P2 FADD.FTZ R168, R2, -R169 ;  /* 0x800000a902a82221 */ /* 0x000fe20000010000 */
[----:B------:R-:W-:Y:S01]  /*2390*/  MOV R178, R39 ;  /* 0x0000002700b27202 */ /* 0x000fe20000000f00 */
[----:B------:R-:W-:Y:S01]  /*23a0*/  @P2 FADD.FTZ R171, R8, -R171 ;  /* 0x800000ab08ab2221 */ /* 0x000fe20000010000 */
[----:B------:R-:W2:Y:S01]  /*23b0*/  @P3 LDC R177, c[0x0][0x40c] ;  /* 0x00010300ffb13b82 */ /* 0x000ea20000000800 */
[----:B------:R-:W-:Y:S01]  /*23c0*/  @P2 FFMA.FTZ R178, R11, R168, R39 ;  /* 0x000000a80bb22223 */ /* 0x000fe20000010027 */
[----:B------:R-:W-:Y:S01]  /*23d0*/  @P2 FADD.FTZ R182, R7, -R176 ;  /* 0x800000b007b62221 */ /* 0x000fe20000010000 */
[----:B------:R-:W-:Y:S01]  /*23e0*/  @P2 FADD.FTZ R179, R4, -R179 ;  /* 0x800000b304b32221 */ /* 0x000fe20000010000 */
[----:B------:R-:W-:Y:S01]  /*23f0*/  MOV R168, R36 ;  /* 0x0000002400a87202 */ /* 0x000fe20000000f00 */
[C---:B------:R-:W-:Y:S01]  /*2400*/  @P2 FFMA.FTZ R168, R11.reuse, R171, R36 ;  /* 0x000000ab0ba82223 */ /* 0x040fe20000010024 */
[----:B------:R-:W-:Y:S01]  /*2410*/  MOV R169, R37 ;  /* 0x0000002500a97202 */ /* 0x000fe20000000f00 */
[C---:B------:R-:W-:Y:S01]  /*2420*/  @P2 FFMA.FTZ R169, R11.reuse, R182, R37 ;  /* 0x000000b60ba92223 */ /* 0x040fe20000010025 */
[----:B------:R-:W3:Y:S01]  /*2430*/  @P3 LDC R184, c[0x0][0x40c] ;  /* 0x00010300ffb83b82 */ /* 0x000ee20000000800 */
[----:B------:R-:W-:Y:S01]  /*2440*/  MOV R170, R38 ;  /* 0x0000002600aa7202 */ /* 0x000fe20000000f00 */
[----:B------:R-:W-:-:S06]  /*2450*/  @P2 FFMA.FTZ R170, R11, R179, R38 ;  /* 0x000000b30baa2223 */ /* 0x000fcc0000010026 */
[----:B------:R-:W4:Y:S01]  /*2460*/  @P3 LDC R185, c[0x0][0x40c] ;  /* 0x00010300ffb93b82 */ /* 0x000f220000000800 */
[----:B-1----:R-:W-:-:S04]  /*2470*/  @P3 FMUL.FTZ R176, R178, R187 ;  /* 0x000000bbb2b03220 */ /* 0x002fc80000410000 */
[-C--:B-----5:R-:W-:Y:S01]  /*2480*/  @P3 FFMA.FTZ R159, R163, R176.reuse, R159 ;  /* 0x000000b0a39f3223 */ /* 0x0a0fe2000001009f */
[----:B------:R-:W-:Y:S01]  /*2490*/  @P3 FMUL.FTZ R167, R43, R176 ;  /* 0x000000b02ba73220 */ /* 0x000fe20000410000 */
[----:B--2---:R-:W-:-:S04]  /*24a0*/  @P3 FMUL.FTZ R171, R168, R177 ;  /* 0x000000b1a8ab3220 */ /* 0x004fc80000410000 */
[-C--:B------:R-:W-:Y:S01]  /*24b0*/  @P3 FFMA.FTZ R156, R160, R171.reuse, R156 ;  /* 0x000000aba09c3223 */ /* 0x080fe2000001009c */
[----:B------:R-:W-:Y:S01]  /*24c0*/  @P3 FMUL.FTZ R164, R40, R171 ;  /* 0x000000ab28a43220 */ /* 0x000fe20000410000 */
[----:B------:R-:W-:Y:S01]  /*24d0*/  MOV R171, R178 ;  /* 0x000000b200ab7202 */ /* 0x000fe20000000f00 */
[----:B---3--:R-:W-:-:S04]  /*24e0*/  @P3 FMUL.FTZ R176, R169, R184 ;  /* 0x000000b8a9b03220 */ /* 0x008fc80000410000 */
[-C--:B------:R-:W-:Y:S01]  /*24f0*/  @P3 FFMA.FTZ R157, R161, R176.reuse, R157 ;  /* 0x000000b0a19d3223 */ /* 0x080fe2000001009d */
[----:B------:R-:W-:Y:S01]  /*2500*/  @P3 FMUL.FTZ R165, R41, R176 ;  /* 0x000000b029a53220 */ /* 0x000fe20000410000 */
[----:B----4-:R-:W-:-:S04]  /*2510*/  @P3 FMUL.FTZ R177, R170, R185 ;  /* 0x000000b9aab13220 */ /* 0x010fc80000410000 */
[-C--:B------:R-:W-:Y:S01]  /*2520*/  @P3 FFMA.FTZ R158, R162, R177.reuse, R158 ;  /* 0x000000b1a29e3223 */ /* 0x080fe2000001009e */
[----:B------:R-:W-:-:S07]  /*2530*/  @P3 FMUL.FTZ R166, R42, R177 ;  /* 0x000000b12aa63220 */ /* 0x000fce0000410000 */
.L_x_9957:
[----:B------:R-:W-:Y:S01]  /*2540*/  ISETP.NE.U32.AND P1, PT, RZ, UR4, PT ;  /* 0x00000004ff007c0c */ /* 0x000fe2000bf25070 */
[----:B------:R-:W1:Y:S03]  /*2550*/  @P3 LDC.64 R178, c[0x0][0x468] ;  /* 0x00011a00ffb23b82 */ /* 0x000e660000000a00 */
[----:B------:R-:W-:-:S13]  /*2560*/  ISETP.NE.AND.EX P1, PT, RZ, UR5, PT, P1 ;  /* 0x00000005ff007c0c */ /* 0x000fda000bf25310 */
[----:B------:R-:W2:Y:S01]  /*2570*/  @P1 LDC.64 R176, c[0x0][0x478] ;  /* 0x00011e00ffb01b82 */ /* 0x000ea20000000a00 */
[----:B-1----:R-:W-:-:S04]  /*2580*/  @P3 IMAD.WIDE.U32 R178, R227, 0x10, R178 ;  /* 0x00000010e3b23825 */ /* 0x002fc800078e00b2 */
[----:B--2---:R-:W-:-:S05]  /*2590*/  @P1 IMAD.WIDE.U32 R176, R181, 0x10, R176 ;  /* 0x00000010b5b01825 */ /* 0x004fca00078e00b0 */
[----:B------:R1:W-:Y:S04]  /*25a0*/  @P1 STG.E.128 desc[UR12][R176.64], R168 ;  /* 0x000000a8b0001986 */ /* 0x0003e8000c101d0c */
[----:B------:R1:W-:Y:S01]  /*25b0*/  @P3 STG.E.128 desc[UR12][R178.64], R164 ;  /* 0x000000a4b2003986 */ /* 0x0003e2000c101d0c */
[----:B------:R-:W-:Y:S05]  /*25c0*/  @!P3 BRA `(.L_x_9962) ;  /* 0x000000000010b947 */ /* 0x000fea0003800000 */
[----:B-----5:R-:W2:Y:S01]  /*25d0*/  LDC.64 R160, c[0x0][0x390] ;  /* 0x0000e400ffa07b82 */ /* 0x020ea20000000a00 */
[----:B------:R-:W-:-:S05]  /*25e0*/  IADD3 R163, PT, PT, R227, 0x100, RZ ;  /* 0x00000100e3a37810 */ /* 0x000fca0007ffe0ff */
[----:B--2---:R-:W-:-:S06]  /*25f0*/  IMAD.WIDE.U32 R160, R163, 0x10, R160 ;  /* 0x00000010a3a07825 */ /* 0x004fcc00078e00a0 */
[----:B------:R-:W5:Y:S02]  /*2600*/  LDG.E.128 R160, desc[UR12][R160.64] ;  /* 0x0000000ca0a07981 */ /* 0x000f64000c1e1d00 */
.L_x_9962:
[----:B------:R-:W-:Y:S05]  /*2610*/  @!P0 BRA `(.L_x_9963) ;  /* 0x0000000400108947 */ /* 0x000fea0003800000 */
[----:B------:R-:W-:Y:S05]  /*2620*/  @!P1 BRA `(.L_x_9964) ;  /* 0x0000000000889947 */ /* 0x000fea0003800000 */
[----:B-1----:R-:W1:Y:S01]  /*2630*/  @P3 LDC R177, c[0x0][0x40c] ;  /* 0x00010300ffb13b82 */ /* 0x002e620000000800 */
        /* <DEDUP_REMOVED lines=8> */
[----:B------:R-:W-:Y:S01]  /*26c0*/  MOV R168, R32 ;  /* 0x0000002000a87202 */ /* 0x000fe20000000f00 */
[----:B------:R-:W-:Y:S01]  /*26d0*/  @P2 FFMA.FTZ R168, R11, R169, R32 ;  /* 0x000000a90ba82223 */ /* 0x000fe20000010020 */
[----:B------:R-:W-:Y:S01]  /*26e0*/  MOV R169, R33 ;  /* 0x0000002100a97202 */ /* 0x000fe20000000f00 */
[----:B------:R-:W-:Y:S01]  /*26f0*/  @P2 FADD.FTZ R182, R175, -R182 ;  /* 0x800000b6afb62221 */ /* 0x000fe20000010000 */
[----:B------:R-:W-:Y:S01]  /*2700*/  MOV R170, R34 ;  /* 0x0000002200aa7202 */ /* 0x000fe20000000f00 */
[C---:B------:R-:W-:Y:S01]  /*2710*/  @P2 FFMA.FTZ R169, R11.reuse, R176, R33 ;  /* 0x000000b00ba92223 */ /* 0x040fe20000010021 */
[C---:B------:R-:W-:Y:S01]  /*2720*/  @P2 FFMA.FTZ R170, R11.reuse, R171, R34 ;  /* 0x000000ab0baa2223 */ /* 0x040fe20000010022 */
[----:B------:R-:W3:Y:S01]  /*2730*/  @P3 LDC R179, c[0x0][0x40c] ;  /* 0x00010300ffb33b82 */ /* 0x000ee20000000800 */
[----:B------:R-:W-:Y:S01]  /*2740*/  MOV R178, R35 ;  /* 0x0000002300b27202 */ /* 0x000fe20000000f00 */
[----:B------:R-:W-:Y:S01]  /*2750*/  @P2 FFMA.FTZ R178, R11, R182, R35 ;  /* 0x000000b60bb22223 */ /* 0x000fe20000010023 */
[----:B-1----:R-:W-:-:S04]  /*2760*/  @P3 FMUL.FTZ R171, R168, R177 ;  /* 0x000000b1a8ab3220 */ /* 0x002fc80000410000 */
[-C--:B-----5:R-:W-:Y:S01]  /*2770*/  @P3 FFMA.FTZ R152, R160, R171.reuse, R152 ;  /* 0x000000aba0983223 */ /* 0x0a0fe20000010098 */
[----:B------:R-:W-:Y:S01]  /*2780*/  @P3 FMUL.FTZ R164, R44, R171 ;  /* 0x000000ab2ca43220 */ /* 0x000fe20000410000 */
[----:B------:R-:W-:Y:S01]  /*2790*/  MOV R171, R178 ;  /* 0x000000b200ab7202 */ /* 0x000fe20000000f00 */
[----:B--2---:R-:W-:-:S04]  /*27a0*/  @P3 FMUL.FTZ R176, R169, R184 ;  /* 0x000000b8a9b03220 */ /* 0x004fc80000410000 */
[-C--:B------:R-:W-:Y:S01]  /*27b0*/  @P3 FFMA.FTZ R153, R161, R176.reuse, R153 ;  /* 0x000000b0a1993223 */ /* 0x080fe20000010099 */
[----:B------:R-:W-:Y:S01]  /*27c0*/  @P3 FMUL.FTZ R165, R45, R176 ;  /* 0x000000b02da53220 */ /* 0x000fe20000410000 */
[----:B---3--:R-:W-:-:S04]  /*27d0*/  @P3 FMUL.FTZ R177, R170, R179 ;  /* 0x000000b3aab13220 */ /* 0x008fc80000410000 */
[-C--:B------:R-:W-:Y:S01]  /*27e0*/  @P3 FFMA.FTZ R154, R162, R177.reuse, R154 ;  /* 0x000000b1a29a3223 */ /* 0x080fe2000001009a */
[----:B------:R-:W-:Y:S01]  /*27f0*/  @P3 FMUL.FTZ R166, R46, R177 ;  /* 0x000000b12ea63220 */ /* 0x000fe20000410000 */
[----:B------:R-:W-:Y:S06]  /*2800*/  @!P3 BRA `(.L_x_9965) ;  /* 0x0000000400fcb947 */ /* 0x000fec0003800000 */
[----:B------:R-:W-:-:S04]  /*2810*/  FMUL.FTZ R176, R178, UR16 ;  /* 0x00000010b2b07c20 */ /* 0x000fc80008410000 */
[-C--:B------:R-:W-:Y:S01]  /*2820*/  FFMA.FTZ R155, R163, R176.reuse, R155 ;  /* 0x000000b0a39b7223 */ /* 0x080fe2000001009b */
[----:B------:R-:W-:Y:S01]  /*2830*/  FMUL.FTZ R167, R47, R176 ;  /* 0x000000b02fa77220 */ /* 0x000fe20000410000 */
[----:B------:R-:W-:Y:S06]  /*2840*/  BRA `(.L_x_9965) ;  /* 0x0000000400ec7947 */ /* 0x000fec0003800000 */
.L_x_9964:
[----:B------:R-:W2:Y:S01]  /*2850*/  @P3 LDC R185, c[0x0][0x40c] ;  /* 0x00010300ffb93b82 */ /* 0x000ea20000000800 */
[-CC-:B-1----:R-:W-:Y:S01]  /*2860*/  @P2 FFMA.FTZ R177, R5, R180.reuse, R183.reuse ;  /* 0x000000b405b12223 */ /* 0x182fe200000100b7 */
        /* <DEDUP_REMOVED lines=12> */
[----:B------:R-:W3:Y:S01]  /*2930*/  @P3 LDC R184, c[0x0][0x40c] ;  /* 0x00010300ffb83b82 */ /* 0x000ee20000000800 */
[----:B--2---:R-:W-:-:S04]  /*2940*/  @P3 FMUL.FTZ R177, R176, R185 ;  /* 0x000000b9b0b13220 */ /* 0x004fc80000410000 */
[-C--:B-----5:R-:W-:Y:S01]  /*2950*/  @P3 FFMA.FTZ R152, R160, R177.reuse, R152 ;  /* 0x000000b1a0983223 */ /* 0x0a0fe20000010098 */
[----:B------:R-:W-:Y:S01]  /*2960*/  @P3 FMUL.FTZ R164, R44, R177 ;  /* 0x000000b12ca43220 */ /* 0x000fe20000410000 */
[----:B-1----:R-:W-:-:S04]  /*2970*/  @P3 FMUL.FTZ R176, R178, R187 ;  /* 0x000000bbb2b03220 */ /* 0x002fc80000410000 */
        /* <DEDUP_REMOVED lines=14> */
.L_x_9963:
[----:B------:R-:W-:Y:S05]  /*2a60*/  @!P1 BRA `(.L_x_9966) ;  /* 0x0000000000d49947 */ /* 0x000fea0003800000 */
[-CC-:B-1----:R-:W-:Y:S01]  /*2a70*/  FFMA.FTZ R169, R15, R180.reuse, R183.reuse ;  /* 0x000000b40fa97223 */ /* 0x182fe200000100b7 */
        /* <DEDUP_REMOVED lines=25> */
.L_x_9967:
        /* <DEDUP_REMOVED lines=9> */
.L_x_9968:
        /* <DEDUP_REMOVED lines=9> */
.L_x_9969:
        /* <DEDUP_REMOVED lines=9> */
.L_x_9966:
[----:B------:R-:W-:Y:S05]  /*2dc0*/  @!P3 BRA `(.L_x_9970) ;  /* 0x000000000020b947 */ /* 0x000fea0003800000 */
[----:B-1----:R-:W-:Y:S01]  /*2dd0*/  FFMA.FTZ R177, R5, R180, R183 ;  /* 0x000000b405b17223 */ /* 0x002fe200000100b7 */
[----:B------:R-:W-:-:S03]  /*2de0*/  ISETP.GT.AND P4, PT, R12, RZ, PT ;  /* 0x000000ff0c00720c */ /* 0x000fc60003f84270 */
[----:B------:R-:W-:-:S04]  /*2df0*/  FADD.FTZ R164, R14, -R177 ;  /* 0x800000b10ea47221 */ /* 0x000fc80000010000 */
[----:B------:R-:W-:-:S05]  /*2e00*/  FMUL.FTZ R164, R11, R164 ;  /* 0x000000a40ba47220 */ /* 0x000fca0000410000 */
[----:B------:R-:W-:-:S05]  /*2e10*/  FSEL R164, R164, RZ, P4 ;  /* 0x000000ffa4a47208 */ /* 0x000fca0002000000 */
[----:B------:R-:W-:-:S04]  /*2e20*/  FMUL.FTZ R177, R164, UR16 ;  /* 0x00000010a4b17c20 */ /* 0x000fc80008410000 */
[-C--:B-----5:R-:W-:Y:S01]  /*2e30*/  FFMA.FTZ R152, R160, R177.reuse, R152 ;  /* 0x000000b1a0987223 */ /* 0x0a0fe20000010098 */
[----:B------:R-:W-:-:S07]  /*2e40*/  FMUL.FTZ R164, R44, R177 ;  /* 0x000000b12ca47220 */ /* 0x000fce0000410000 */
.L_x_9970:
        /* <DEDUP_REMOVED lines=9> */
.L_x_9971:
        /* <DEDUP_REMOVED lines=9> */
.L_x_9972:
        /* <DEDUP_REMOVED lines=9> */
.L_x_9965:
[----:B-1----:R-:W1:Y:S01]  /*3000*/  @P1 LDC.64 R176, c[0x0][0x478] ;  /* 0x00011e00ffb01b82 */ /* 0x002e620000000a00 */
[----:B------:R-:W-:Y:S02]  /*3010*/  @P1 IADD3 R185, PT, PT, R181, 0x100, RZ ;  /* 0x00000100b5b91810 */ /* 0x000fe40007ffe0ff */
[----:B------:R-:W-:-:S05]  /*3020*/  @P3 IADD3 R187, PT, PT, R227, 0x100, RZ ;  /* 0x00000100e3bb3810 */ /* 0x000fca0007ffe0ff */
[----:B------:R-:W2:Y:S01]  /*3030*/  @P3 LDC.64 R178, c[0x0][0x468] ;  /* 0x00011a00ffb23b82 */ /* 0x000ea20000000a00 */
[----:B-1----:R-:W-:-:S05]  /*3040*/  @P1 IMAD.WIDE.U32 R176, R185, 0x10, R176 ;  /* 0x00000010b9b01825 */ /* 0x002fca00078e00b0 */
[----:B------:R1:W-:Y:S01]  /*3050*/  @P1 STG.E.128 desc[UR12][R176.64], R168 ;  /* 0x000000a8b0001986 */ /* 0x0003e2000c101d0c */
[----:B--2---:R-:W-:-:S05]  /*3060*/  @P3 IMAD.WIDE.U32 R178, R187, 0x10, R178 ;  /* 0x00000010bbb23825 */ /* 0x004fca00078e00b2 */
[----:B------:R1:W-:Y:S01]  /*3070*/  @P3 STG.E.128 desc[UR12][R178.64], R164 ;  /* 0x000000a4b2003986 */ /* 0x0003e2000c101d0c */
[----:B------:R-:W-:Y:S05]  /*3080*/  @!P3 BRA `(.L_x_9973) ;  /* 0x000000000010b947 */ /* 0x000fea0003800000 */
[----:B-----5:R-:W2:Y:S01]  /*3090*/  LDC.64 R160, c[0x0][0x390] ;  /* 0x0000e400ffa07b82 */ /* 0x020ea20000000a00 */
[----:B------:R-:W-:-:S05]  /*30a0*/  IADD3 R163, PT, PT, R227, 0x200, RZ ;  /* 0x00000200e3a37810 */ /* 0x000fca0007ffe0ff */
[----:B--2---:R-:W-:-:S06]  /*30b0*/  IMAD.WIDE.U32 R160, R163, 0x10, R160 ;  /* 0x00000010a3a07825 */ /* 0x004fcc00078e00a0 */
[----:B------:R-:W5:Y:S02]  /*30c0*/  LDG.E.128 R160, desc[UR12][R160.64] ;  /* 0x0000000ca0a07981 */ /* 0x000f64000c1e1d00 */
.L_x_9973:
        /* <DEDUP_REMOVED lines=36> */
.L_x_9975:
        /* <DEDUP_REMOVED lines=33> */
.L_x_9974:
        /* <DEDUP_REMOVED lines=27> */
.L_x_9978:
        /* <DEDUP_REMOVED lines=9> */
.L_x_9979:
        /* <DEDUP_REMOVED lines=9> */
.L_x_9980:
        /* <DEDUP_REMOVED lines=9> */
.L_x_9977:
        /* <DEDUP_REMOVED lines=9> */
.L_x_9981:
        /* <DEDUP_REMOVED lines=9> */
.L_x_9982:
        /* <DEDUP_REMOVED lines=9> */
.L_x_9983:
        /* <DEDUP_REMOVED lines=9> */
.L_x_9976:
        /* <DEDUP_REMOVED lines=13> */
.L_x_9984:
        /* <DEDUP_REMOVED lines=36> */
.L_x_9986:
        /* <DEDUP_REMOVED lines=33> */
.L_x_9985:
        /* <DEDUP_REMOVED lines=27> */
.L_x_9989:
        /* <DEDUP_REMOVED lines=9> */
.L_x_9990:
        /* <DEDUP_REMOVED lines=9> */
.L_x_9991:
        /* <DEDUP_REMOVED lines=9> */
.L_x_9988:
        /* <DEDUP_REMOVED lines=9> */
.L_x_9992:
        /* <DEDUP_REMOVED lines=9> */
.L_x_9993:
        /* <DEDUP_REMOVED lines=9> */
.L_x_9994:
        /* <DEDUP_REMOVED lines=9> */
.L_x_9987:
        /* <DEDUP_REMOVED lines=13> */
.L_x_9995:
        /* <DEDUP_REMOVED lines=36> */
.L_x_9997:
        /* <DEDUP_REMOVED lines=33> */
.L_x_9996:
        /* <DEDUP_REMOVED lines=27> */
.L_x_10000:
        /* <DEDUP_REMOVED lines=9> */
.L_x_10001:
        /* <DEDUP_REMOVED lines=9> */
.L_x_10002:
        /* <DEDUP_REMOVED lines=9> */
.L_x_9999:
        /* <DEDUP_REMOVED lines=9> */
.L_x_10003:
        /* <DEDUP_REMOVED lines=9> */
.L_x_10004:
        /* <DEDUP_REMOVED lines=9> */
.L_x_10005:
        /* <DEDUP_REMOVED lines=9> */
.L_x_9998:
[----:B-1----:R-:W1:Y:S01]  /*5040*/  @P1 LDC.64 R178, c[0x0][0x478] ;  /* 0x00011e00ffb21b82 */ /* 0x002e620000000a00 */
[----:B------:R-:W-:Y:S02]  /*5050*/  @P1 IADD3 R185, PT, PT, R181, 0x400, RZ ;  /* 0x00000400b5b91810 */ /* 0x000fe40007ffe0ff */
[C---:B------:R-:W-:Y:S02]  /*5060*/  @P3 IADD3 R187, PT, PT, R227.reuse, 0x400, RZ ;  /* 0x00000400e3bb3810 */ /* 0x040fe40007ffe0ff */
[----:B------:R-:W-:-:S03]  /*5070*/  IADD3 R227, PT, PT, R227, 0x500, RZ ;  /* 0x00000500e3e37810 */ /* 0x000fc60007ffe0ff */
        /* <DEDUP_REMOVED lines=9> */
.L_x_10006:
        /* <DEDUP_REMOVED lines=11> */
[----:B------:R-:W-:Y:S01]  /*51c0*/  @P2 FADD.FTZ R183, R206, -R183 ;  /* 0x800000b7ceb72221 */ /* 0x000fe20000010000 */
        /* <DEDUP_REMOVED lines=24> */
.L_x_10008:
[----:B-1----:R-:W1:Y:S01]  /*5350*/  @P3 LDC R179, c[0x0][0x40c] ;  /* 0x00010300ffb33b82 */ /* 0x002e620000000800 */
        /* <DEDUP_REMOVED lines=32> */
.L_x_10007:
        /* <DEDUP_REMOVED lines=23> */
.L_x_10011:
        /* <DEDUP_REMOVED lines=9> */
.L_x_10012:
        /* <DEDUP_REMOVED lines=9> */
.L_x_10013:
[----:B------:R-:W-:Y:S02]  /*57f0*/  FSEL R171, R170, RZ, P0 ;  /* 0x000000ffaaab7208 */ /* 0x000fe40000000000 */
[----:B------:R-:W-:Y:S02]  /*5800*/  FSEL R170, R176, RZ, P0 ;  /* 0x000000ffb0aa7208 */ /* 0x000fe40000000000 */
[----:B------:R-:W-:Y:S02]  /*5810*/  FSEL R169, R178, RZ, P0 ;  /* 0x000000ffb2a97208 */ /* 0x000fe40000000000 */
[----:B------:R-:W-:Y:S01]  /*5820*/  FSEL R168, R182, RZ, P0 ;  /* 0x000000ffb6a87208 */ /* 0x000fe20000000000 */
[----:B------:R-:W-:Y:S06]  /*5830*/  @!P3 BRA `(.L_x_10009) ;  /* 0x0000000000a0b947 */ /* 0x000fec0003800000 */
[----:B------:R-:W-:-:S04]  /*5840*/  FMUL.FTZ R12, R171, UR16 ;  /* 0x00000010ab0c7c20 */ /* 0x000fc80008410000 */
[-C--:B-----5:R-:W-:Y:S01]  /*5850*/  FFMA.FTZ R139, R163, R12.reuse, R139 ;  /* 0x0000000ca38b7223 */ /* 0x0a0fe2000001008b */
[----:B------:R-:W-:Y:S01]  /*5860*/  FMUL.FTZ R167, R63, R12 ;  /* 0x0000000c3fa77220 */ /* 0x000fe20000410000 */
[----:B------:R-:W-:Y:S06]  /*5870*/  BRA `(.L_x_10009) ;  /* 0x0000000000907947 */ /* 0x000fec0003800000 */
.L_x_10010:
[----:B-1----:R-:W1:Y:S01]  /*5880*/  @P3 LDC R177, c[0x0][0x40c] ;  /* 0x00010300ffb13b82 */ /* 0x002e620000000800 */
        /* <DEDUP_REMOVED lines=15> */
.L_x_10014:
        /* <DEDUP_REMOVED lines=9> */
.L_x_10015:
        /* <DEDUP_REMOVED lines=9> */
.L_x_10016:
[-C--:B-----5:R-:W-:Y:S01]  /*5aa0*/  @P3 FFMA.FTZ R139, R163, R176.reuse, R139 ;  /* 0x000000b0a38b3223 */ /* 0x0a0fe2000001008b */
[----:B------:R-:W-:-:S07]  /*5ab0*/  @P3 FMUL.FTZ R167, R63, R176 ;  /* 0x000000b03fa73220 */ /* 0x000fce0000410000 */
.L_x_10009:
        /* <DEDUP_REMOVED lines=12> */
.L_x_9947:
        /* <DEDUP_REMOVED lines=29> */
.L_x_10018:
        /* <DEDUP_REMOVED lines=11> */
.L_x_10841:


//--------------------- .text._ZN10layer_norm13ln_bwd_kernelINS_13Kernel_traitsIfffffjLj6144ELj1ELj1ELj8ELj16ENS_18Kernel_traits_baseILj6144EfffffjLj256EEEEELb1ELb0ELb0ELb0EEEvNS_9BwdParamsE --------------------------
	.section	.text._ZN10layer_norm13ln_bwd_kernelINS_13Kernel_traitsIfffffjLj6144ELj1ELj1ELj8ELj16ENS_18Kernel_traits_baseILj6144EfffffjLj256EEEEELb1ELb0ELb0ELb0EEEvNS_9BwdParamsE,"ax",@progbits
	.align	128
        .global         _ZN10layer_norm13ln_bwd_kernelINS_13Kernel_traitsIfffffjLj6144ELj1ELj1ELj8ELj16ENS_18Kernel_traits_baseILj6144EfffffjLj256EEEEELb1ELb0ELb0ELb0EEEvNS_9BwdParamsE
        .type           _ZN10layer_norm13ln_bwd_kernelINS_13Kernel_traitsIfffffjLj6144ELj1ELj1ELj8ELj16ENS_18Kernel_traits_baseILj6144EfffffjLj256EEEEELb1ELb0ELb0ELb0EEEvNS_9BwdParamsE,@function
        .size           _ZN10layer_norm13ln_bwd_kernelINS_13Kernel_traitsIfffffjLj6144ELj1ELj1ELj8ELj16ENS_18Kernel_traits_baseILj6144EfffffjLj256EEEEELb1ELb0ELb0ELb0EEEvNS_9BwdParamsE,(.L_x_10842 - _ZN10layer_norm13ln_bwd_kernelINS_13Kernel_traitsIfffffjLj6144ELj1ELj1ELj8ELj16ENS_18Kernel_traits_baseILj6144EfffffjLj256EEEEELb1ELb0ELb0ELb0EEEvNS_9BwdParamsE)
        .other          _ZN10layer_norm13ln_bwd_kernelINS_13Kernel_traitsIfffffjLj6144ELj1ELj1ELj8ELj16ENS_18Kernel_traits_baseILj6144EfffffjLj256EEEEELb1ELb0ELb0ELb0EEEvNS_9BwdParamsE,@"STO_CUDA_ENTRY STV_DEFAULT"
_ZN10layer_norm13ln_bwd_kernelINS_13Kernel_traitsIfffffjLj6144ELj1ELj1ELj8ELj16ENS_18Kernel_traits_baseILj6144EfffffjLj256EEEEELb1ELb0ELb0ELb0EEEvNS_9BwdParamsE:
.text._ZN10layer_norm13ln_bwd_kernelINS_13Kernel_traitsIfffffjLj6144ELj1ELj1ELj8ELj16ENS_18Kernel_traits_baseILj6144EfffffjLj256EEEEELb1ELb0ELb0ELb0EEEvNS_9BwdParamsE:
        /* <DEDUP_REMOVED lines=25> */
[----:B--2---:R-:W5:Y:S02]  /*0190*/  @P5 LDG.E.128 R104, desc[UR8][R2.64] ;  /* 0x0000000802685981 */ /* 0x004f64000c1e1d00 */
[----:B------:R-:W1:Y:S01]  /*01a0*/  @P3 LDC.64 R16, c[0x0][0x3d0] ;  /* 0x0000f400ff103b82 */ /* 0x000e620000000a00 */
[C---:B----4-:R-:W-:Y:S01]  /*01b0*/  @P0 IMAD.WIDE.U32 R10, R9.reuse, 0x10, R4 ;  /* 0x00000010090a0825 */ /* 0x050fe200078e0004 */
[----:B------:R-:W-:-:S04]  /*01c0*/  @P0 IADD3 R9, PT, PT, R9, 0x100, RZ ;  /* 0x0000010009090810 */ /* 0x000fc80007ffe0ff */
[----:B------:R-:W5:Y:S01]  /*01d0*/  @P0 LDG.E.128 R100, desc[UR8][R10.64] ;  /* 0x000000080a640981 */ /* 0x000f62000c1e1d00 */
[C---:B---3--:R-:W-:Y:S01]  /*01e0*/  @P1 IMAD.WIDE.U32 R12, R9.reuse, 0x10, R12 ;  /* 0x00000010090c1825 */ /* 0x048fe200078e000c */
[----:B------:R-:W-:Y:S01]  /*01f0*/  @P1 IADD3 R9, PT, PT, R9, 0x100, RZ ;  /* 0x0000010009091810 */ /* 0x000fe20007ffe0ff */
[----:B------:R-:W2:Y:S03]  /*0200*/  @P4 LDC.64 R18, c[0x0][0x3d0] ;  /* 0x0000f400ff124b82 */ /* 0x000ea60000000a00 */
[----:B------:R-:W5:Y:S01]  /*0210*/  @P1 LDG.E.128 R96, desc[UR8][R12.64] ;  /* 0x000000080c601981 */ /* 0x000f62000c1e1d00 */
[C---:B0-----:R-:W-:Y:S01]  /*0220*/  @P2 IMAD.WIDE.U32 R14, R9.reuse, 0x10, R14 ;  /* 0x00000010090e2825 */ /* 0x041fe200078e000e */
[----:B------:R-:W-:-:S04]  /*0230*/  @P2 IADD3 R9, PT, PT, R9, 0x100, RZ ;  /* 0x0000010009092810 */ /* 0x000fc80007ffe0ff */
[----:B------:R-:W5:Y:S01]  /*0240*/  @P2 LDG.E.128 R92, desc[UR8][R14.64] ;  /* 0x000000080e5c2981 */ /* 0x000f62000c1e1d00 */
[C---:B-1----:R-:W-:Y:S01]  /*0250*/  @P3 IMAD.WIDE.U32 R16, R9.reuse, 0x10, R16 ;  /* 0x0000001009103825 */ /* 0x042fe200078e0010 */
[----:B------:R-:W-:-:S04]  /*0260*/  @P3 IADD3 R9, PT, PT, R9, 0x100, RZ ;  /* 0x0000010009093810 */ /* 0x000fc80007ffe0ff */
[----:B------:R-:W5:Y:S01]  /*0270*/  @P3 LDG.E.128 R88, desc[UR8][R16.64] ;  /* 0x0000000810583981 */ /* 0x000f62000c1e1d00 */
[----:B--2---:R-:W-:-:S05]  /*0280*/  @P4 IMAD.WIDE.U32 R4, R9, 0x10, R18 ;  /* 0x0000001009044825 */ /* 0x004fca00078e0012 */
        /* <DEDUP_REMOVED lines=56> */
[----:B------:R-:W0:Y:S03]  /*0610*/  LDCU UR13, c[0x0][0x408] ;  /* 0x00008100ff0d77ac */ /* 0x000e260008000800 */
[----:B------:R-:W-:Y:S01]  /*0620*/  P2R R4, PR, RZ, 0x1 ;  /* 0x00000001ff047803 */ /* 0x000fe20000000000 */
[----:B------:R-:W1:Y:S01]  /*0630*/  LDCU.U8 UR7, c[0x0][0x410] ;  /* 0x00008200ff0777ac */ /* 0x000e620008000000 */
[----:B------:R-:W2:Y:S01]  /*0640*/  LDCU UR12, c[0x0][0x400] ;  /* 0x00008000ff0c77ac */ /* 0x000ea20008000800 */
[----:B------:R-:W3:Y:S01]  /*0650*/  LDCU.64 UR10, c[0x0][0x438] ;  /* 0x00008700ff0a77ac */ /* 0x000ee20008000a00 */
[----:B------:R-:W4:Y:S05]  /*0660*/  LDCU.64 UR14, c[0x0][0x478] ;  /* 0x00008f00ff0e77ac */ /* 0x000f2a0008000a00 */
.L_x_10080:
[----:B------:R-:W0:Y:S01]  /*0670*/  LDC R8, c[0x0][0x388] ;  /* 0x0000e200ff087b82 */ /* 0x000e220000000800 */
[----:B------:R-:W-:-:S07]  /*0680*/  ISETP.NE.AND P0, PT, R4, RZ, PT ;  /* 0x000000ff0400720c */ /* 0x000fce0003f05270 */
[----:B-1234-:R-:W1:Y:S08]  /*0690*/  LDC.64 R136, c[0x0][0x3c0] ;  /* 0x0000f000ff887b82 */ /* 0x01ee700000000a00 */
[----:B------:R-:W2:Y:S01]  /*06a0*/  LDC.64 R138, c[0x0][0x3c8] ;  /* 0x0000f200ff8a7b82 */ /* 0x000ea20000000a00 */
[C---:B0-----:R-:W-:Y:S01]  /*06b0*/  IMAD R2, R5.reuse, R8, RZ ;  /* 0x0000000805027224 */ /* 0x041fe200078e02ff */
[----:B------:R-:W0:Y:S06]  /*06c0*/  S2R R7, SR_TID.X ;  /* 0x0000000000077919 */ /* 0x000e2c0000002100 */
[----:B------:R-:W3:Y:S01]  /*06d0*/  @P0 LDC.64 R140, c[0x0][0x3e0] ;  /* 0x0000f800ff8c0b82 */ /* 0x000ee20000000a00 */
[----:B-1----:R-:W-:Y:S01]  /*06e0*/  IMAD.WIDE R136, R5, 0x4, R136 ;  /* 0x0000000405887825 */ /* 0x002fe200078e0288 */
[----:B------:R-:W-:-:S05]  /*06f0*/  SHF.R.S32.HI R35, RZ, 0x1f, R2 ;  /* 0x0000001fff237819 */ /* 0x000fca0000011402 */
[----:B------:R-:W4:Y:S01]  /*0700*/  LDG.E R136, desc[UR8][R136.64] ;  /* 0x0000000888887981 */ /* 0x000f22000c1e1900 */
[----:B------:R-:W-:Y:S02]  /*0710*/  HFMA2 R34, -RZ, RZ, 1.875, 0 ;  /* 0x3f800000ff227431 */ /* 0x000fe400000001ff */
[----:B--2---:R-:W-:Y:S01]  /*0720*/  IMAD.WIDE R138, R5, 0x4, R138 ;  /* 0x00000004058a7825 */ /* 0x004fe200078e028a */
[----:B------:R-:W-:-:S04]  /*0730*/  LEA.HI R2, R35, R2, RZ, 0x2 ;  /* 0x0000000223027211 */ /* 0x000fc800078f10ff */
[----:B-----5:R1:W5:Y:S01]  /*0740*/  LDG.E R35, desc[UR8][R138.64] ;  /* 0x000000088a237981 */ /* 0x020362000c1e1900 */
[----:B------:R-:W-:Y:S01]  /*0750*/  ISETP.GE.U32.AND P3, PT, R6, 0x100, PT ;  /* 0x000001000600780c */ /* 0x000fe20003f66070 */
[----:B------:R-:W-:Y:S01]  /*0760*/  BSSY.RECONVERGENT B0, `(.L_x_10020) ;  /* 0x0000039000007945 */ /* 0x000fe20003800200 */
[----:B------:R-:W-:Y:S01]  /*0770*/  ISETP.NE.AND P5, PT, RZ, UR7, PT ;  /* 0x00000007ff007c0c */ /* 0x000fe2000bfa5270 */
[----:B---3--:R-:W-:-:S04]  /*0780*/  @P0 IMAD.WIDE R140, R5, 0x4, R140 ;  /* 0x00000004058c0825 */ /* 0x008fc800078e028c */
[----:B------:R-:W-:Y:S01]  /*0790*/  HFMA2 R146, -RZ, RZ, 0, 0 ;  /* 0x00000000ff927431 */ /* 0x000fe200000001ff */
[----:B------:R-:W-:Y:S02]  /*07a0*/  ISETP.GE.U32.AND P1, PT, R6, 0x300, PT ;  /* 0x000003000600780c */ /* 0x000fe40003f26070 */
[----:B0-----:R-:W-:Y:S01]  /*07b0*/  LEA.HI.SX32 R2, R2, R7, 0x1e ;  /* 0x0000000702027211 */ /* 0x001fe200078ff2ff */
[----:B------:R1:W5:Y:S01]  /*07c0*/  @P0 LDG.E R34, desc[UR8][R140.64] ;  /* 0x000000088c220981 */ /* 0x000362000c1e1900 */
[C---:B------:R-:W-:Y:S02]  /*07d0*/  ISETP.GE.U32.AND P0, PT, R6.reuse, 0x200, PT ;  /* 0x000002000600780c */ /* 0x040fe40003f06070 */
[----:B------:R-:W-:Y:S02]  /*07e0*/  ISETP.GE.U32.AND P2, PT, R6, 0x400, PT ;  /* 0x000004000600780c */ /* 0x000fe40003f46070 */
[----:B------:R-:W-:Y:S02]  /*07f0*/  P2R R24, PR, RZ, 0x8 ;  /* 0x00000008ff187803 */ /* 0x000fe40000000000 */
[----:B------:R-:W-:-:S02]  /*0800*/  MOV R145, RZ ;  /* 0x000000ff00917202 */ /* 0x000fc40000000f00 */
[----:B------:R-:W-:Y:S02]  /*0810*/  MOV R147, R2 ;  /* 0x0000000200937202 */ /* 0x000fe40000000f00 */
[----:B----4-:R-:W-:Y:S01]  /*0820*/  FSEL R144, R136, RZ, !P5 ;  /* 0x000000ff88907208 */ /* 0x010fe20006800000 */
        /* <DEDUP_REMOVED lines=13> */
[----:B0-----:R-:W-:-:S05]  /*0900*/  @P3 IMAD.WIDE.U32 R146, R2, 0x10, R146 ;  /* 0x0000001002923825 */ /* 0x001fca00078e0092 */
[----:B------:R0:W5:Y:S02]  /*0910*/  @P3 LDG.E.128 R108, desc[UR8][R146.64] ;  /* 0x00000008926c3981 */ /* 0x000164000c1e1d00 */
[----:B0-----:R-:W-:Y:S01]  /*0920*/  IADD3 R147, PT, PT, R2, 0x100, RZ ;  /* 0x0000010002937810 */ /* 0x001fe20007ffe0ff */
[C---:B---3--:R-:W-:Y:S01]  /*0930*/  FADD.FTZ R150, -R144.reuse, R136 ;  /* 0x0000008890967221 */ /* 0x048fe20000010100 */
[----:B------:R-:W-:-:S03]  /*0940*/  FADD.FTZ R156, -R144, R137 ;  /* 0x00000089909c7221 */ /* 0x000fc60000010100 */
[----:B-----5:R-:W-:Y:S01]  /*0950*/  FMUL.FTZ R3, R35, R150 ;  /* 0x0000009623037220 */ /* 0x020fe20000410000 */
[----:B----4-:R-:W-:Y:S01]  /*0960*/  FMUL.FTZ R158, R104, R140 ;  /* 0x0000008c689e7220 */ /* 0x010fe20000410000 */
[----:B------:R-:W-:Y:S01]  /*0970*/  FMUL.FTZ R167, R105, R141 ;  /* 0x0000008d69a77220 */ /* 0x000fe20000410000 */
[C---:B------:R-:W-:Y:S01]  /*0980*/  FADD.FTZ R138, -R144.reuse, R138 ;  /* 0x0000008a908a7221 */ /* 0x040fe20000010100 */
[----:B------:R-:W-:Y:S01]  /*0990*/  FMUL.FTZ R156, R35, R156 ;  /* 0x0000009c239c7220 */ /* 0x000fe20000410000 */
[----:B------:R-:W-:Y:S01]  /*09a0*/  FADD.FTZ R136, RZ, R158 ;  /* 0x0000009eff887221 */ /* 0x000fe20000010000 */
[----:B------:R-:W-:Y:S01]  /*09b0*/  FFMA.FTZ R137, R3, R158, RZ ;  /* 0x0000009e03897223 */ /* 0x000fe200000100ff */
        /* <DEDUP_REMOVED lines=19> */
.L_x_10021:
[----:B------:R-:W-:Y:S05]  /*0af0*/  BSYNC.RECONVERGENT B0 ;  /* 0x0000000000007941 */ /* 0x000fea0003800200 */
.L_x_10020:
        /* <DEDUP_REMOVED lines=16> */
[----:B------:R-:W-:Y:S01]  /*0c00*/  IADD3 R147, PT, PT, R147, 0x100, RZ ;  /* 0x0000010093937810 */ /* 0x000fe20007ffe0ff */
[----:B---3--:R-:W-:-:S04]  /*0c10*/  FADD.FTZ R10, -R144, R136 ;  /* 0x00000088900a7221 */ /* 0x008fc80000010100 */
[C---:B-----5:R-:W-:Y:S01]  /*0c20*/  FMUL.FTZ R11, R35.reuse, R10 ;  /* 0x0000000a230b7220 */ /* 0x060fe20000410000 */
[----:B------:R-:W-:Y:S01]  /*0c30*/  FADD.FTZ R148, -R144, R137 ;  /* 0x0000008990947221 */ /* 0x000fe20000010100 */
[----:B----4-:R-:W-:Y:S02]  /*0c40*/  FADD.FTZ R52, R52, R152 ;  /* 0x0000009834347221 */ /* 0x010fe40000010000 */
[----:B------:R-:W-:Y:S01]  /*0c50*/  FFMA.FTZ R76, R152, R11, R76 ;  /* 0x0000000b984c7223 */ /* 0x000fe2000001004c */
[----:B------:R-:W-:Y:S01]  /*0c60*/  FMUL.FTZ R152, R100, R152 ;  /* 0x0000009864987220 */ /* 0x000fe20000410000 */
[----:B------:R-:W-:Y:S01]  /*0c70*/  FMUL.FTZ R10, R35, R148 ;  /* 0x00000094230a7220 */ /* 0x000fe20000410000 */
        /* <DEDUP_REMOVED lines=21> */
.L_x_10023:
[----:B------:R-:W-:Y:S05]  /*0dd0*/  BSYNC.RECONVERGENT B0 ;  /* 0x0000000000007941 */ /* 0x000fea0003800200 */
.L_x_10022:
[----:B------:R-:W-:Y:S04]  /*0de0*/  BSSY.RECONVERGENT B0, `(.L_x_10024) ;  /* 0x000002d000007945 */ /* 0x000fe80003800200 */
[----:B------:R-:W-:Y:S05]  /*0df0*/  @!P1 BRA `(.L_x_10025) ;  /* 0x0000000000ac9947 */ /* 0x000fea0003800000 */
[----:B------:R-:W0:Y:S01]  /*0e00*/  LDC.64 R136, c[0x0][0x3a8] ;  /* 0x0000ea00ff887b82 */ /* 0x000e220000000a00 */
[----:B------:R-:W-:-:S04]  /*0e10*/  ISETP.NE.U32.AND P3, PT, RZ, UR10, PT ;  /* 0x0000000aff007c0c */ /* 0x000fc8000bf65070 */
[----:B------:R-:W-:-:S03]  /*0e20*/  ISETP.NE.AND.EX P3, PT, RZ, UR11, PT, P3 ;  /* 0x0000000bff007c0c */ /* 0x000fc6000bf65330 */
[----:B------:R-:W1:Y:S08]  /*0e30*/  LDC.64 R12, c[0x0][0x428] ;  /* 0x00010a00ff0c7b82 */ /* 0x000e700000000a00 */
[----:B------:R-:W2:Y:S01]  /*0e40*/  LDC.64 R148, c[0x0][0x3b0] ;  /* 0x0000ec00ff947b82 */ /* 0x000ea20000000a00 */
[----:B0-----:R-:W-:-:S06]  /*0e50*/  IMAD.WIDE.U32 R140, R147, 0x10, R136 ;  /* 0x00000010938c7825 */ /* 0x001fcc00078e0088 */
[----:B------:R-:W3:Y:S01]  /*0e60*/  LDG.E.128 R140, desc[UR8][R140.64] ;  /* 0x000000088c8c7981 */ /* 0x000ee2000c1e1d00 */
[C---:B-1----:R-:W-:Y:S02]  /*0e70*/  IMAD.WIDE.U32 R136, R147.reuse, 0x10, R12 ;  /* 0x0000001093887825 */ /* 0x042fe400078e000c */
[----:B------:R-:W0:Y:S04]  /*0e80*/  @P3 LDC.64 R12, c[0x0][0x438] ;  /* 0x00010e00ff0c3b82 */ /* 0x000e280000000a00 */
[----:B------:R-:W4:Y:S01]  /*0e90*/  LDG.E.128 R136, desc[UR8][R136.64] ;  /* 0x0000000888887981 */ /* 0x000f22000c1e1d00 */
[----:B--2---:R-:W-:-:S04]  /*0ea0*/  IMAD.WIDE.U32 R150, R147, 0x4, R148 ;  /* 0x0000000493967825 */ /* 0x004fc800078e0094 */
[C---:B0-----:R-:W-:Y:S02]  /*0eb0*/  @P3 IMAD.WIDE.U32 R148, R147.reuse, 0x10, R12 ;  /* 0x0000001093943825 */ /* 0x041fe400078e000c */
[----:B------:R0:W5:Y:S04]  /*0ec0*/  LDG.E R12, desc[UR8][R150.64] ;  /* 0x00000008960c7981 */ /* 0x000168000c1e1900 */
        /* <DEDUP_REMOVED lines=30> */
.L_x_10025:
[----:B------:R-:W-:Y:S05]  /*10b0*/  BSYNC.RECONVERGENT B0 ;  /* 0x0000000000007941 */ /* 0x000fea0003800200 */
.L_x_10024:
        /* <DEDUP_REMOVED lines=12> */
[----:B--2---:R-:W-:-:S05]  /*1180*/  IMAD.WIDE.U32 R150, R147, 0x4, R148 ;  /* 0x0000000493967825 */ /* 0x004fca00078e0094 */
[----:B------:R1:W5:Y:S01]  /*1190*/  LDG.E R15, desc[UR8][R150.64] ;  /* 0x00000008960f7981 */ /* 0x000362000c1e1900 */
[----:B0-----:R-:W-:-:S05]  /*11a0*/  @P3 IMAD.WIDE.U32 R148, R147, 0x10, R16 ;  /* 0x0000001093943825 */ /* 0x001fca00078e0010 */
        /* <DEDUP_REMOVED lines=30> */
.L_x_10027:
[----:B------:R-:W-:Y:S05]  /*1390*/  BSYNC.RECONVERGENT B0 ;  /* 0x0000000000007941 */ /* 0x000fea0003800200 */
.L_x_10026:
        /* <DEDUP_REMOVED lines=12> */
[C---:B-1----:R-:W-:Y:S02]  /*1460*/  IMAD.WIDE.U32 R136, R147.reuse, 0x10, R18 ;  /* 0x0000001093887825 */ /* 0x042fe400078e0012 */
[----:B------:R-:W1:Y:S04]  /*1470*/  LDC.64 R18, c[0x0][0x3b0] ;  /* 0x0000ec00ff127b82 */ /* 0x000e680000000a00 */
[----:B------:R-:W3:Y:S01]  /*1480*/  LDG.E.128 R136, desc[UR8][R136.64] ;  /* 0x0000000888887981 */ /* 0x000ee2000c1e1d00 */
[----:B-1----:R-:W-:-:S05]  /*1490*/  IMAD.WIDE.U32 R150, R147, 0x4, R18 ;  /* 0x0000000493967825 */ /* 0x002fca00078e0012 */
[----:B------:R0:W5:Y:S01]  /*14a0*/  LDG.E R18, desc[UR8][R150.64] ;  /* 0x0000000896127981 */ /* 0x000162000c1e1900 */
[----:B------:R-:W-:Y:S01]  /*14b0*/  IADD3 R147, PT, PT, R147, 0x100, RZ ;  /* 0x0000010093937810 */ /* 0x000fe20007ffe0ff */
        /* <DEDUP_REMOVED lines=28> */
.L_x_10029:
[----:B------:R-:W-:Y:S05]  /*1680*/  BSYNC.RECONVERGENT B0 ;  /* 0x0000000000007941 */ /* 0x000fea0003800200 */
.L_x_10028:
        /* <DEDUP_REMOVED lines=16> */
[----:B------:R0:W5:Y:S01]  /*1790*/  @P6 LDG.E.128 R128, desc[UR8][R22.64] ;  /* 0x0000000816806981 */ /* 0x000162000c1e1d00 */
[C---:B---3--:R-:W-:Y:S01]  /*17a0*/  FADD.FTZ R32, -R144.reuse, R140 ;  /* 0x0000008c90207221 */ /* 0x048fe20000010100 */
[----:B0-----:R-:W-:-:S03]  /*17b0*/  FADD.FTZ R22, -R144, R141 ;  /* 0x0000008d90167221 */ /* 0x001fc60000010100 */
[C---:B-----5:R-:W-:Y:S01]  /*17c0*/  FMUL.FTZ R23, R35.reuse, R32 ;  /* 0x0000002023177220 */ /* 0x060fe20000410000 */
        /* <DEDUP_REMOVED lines=8> */
[C---:B------:R-:W-:Y:S01]  /*1850*/  FADD.FTZ R142, -R144.reuse, R142 ;  /* 0x0000008e908e7221 */ /* 0x040fe20000010100 */
[----:B------:R-:W-:Y:S01]  /*1860*/  FFMA.FTZ R137, R23, R32, R146 ;  /* 0x0000002017897223 */ /* 0x000fe20000010092 */
        /* <DEDUP_REMOVED lines=15> */
.L_x_10031:
[----:B------:R-:W-:Y:S05]  /*1960*/  BSYNC.RECONVERGENT B0 ;  /* 0x0000000000007941 */ /* 0x000fea0003800200 */
.L_x_10030:
        /* <DEDUP_REMOVED lines=31> */
.L_x_10033:
[----:B------:R-:W-:Y:S05]  /*1b60*/  BSYNC.RECONVERGENT B0 ;  /* 0x0000000000007941 */ /* 0x000fea0003800200 */
.L_x_10032:
        /* <DEDUP_REMOVED lines=47> */
[----:B------:R-:W-:Y:S01]  /*1e60*/  LOP3.LUT P6, RZ, R0, 0xff, RZ, 0xc0, !PT ;  /* 0x000000ff00ff7812 */ /* 0x000fe200078cc0ff */
        /* <DEDUP_REMOVED lines=10> */
[----:B------:R-:W-:Y:S01]  /*1f10*/  FADD.FTZ R138, R184, -R139 ;  /* 0x8000008bb88a7221 */ /* 0x000fe20000010000 */
[----:B------:R-:W-:Y:S02]  /*1f20*/  LOP3.LUT P6, RZ, R0, 0xff00, RZ, 0xc0, !PT ;  /* 0x0000ff0000ff7812 */ /* 0x000fe400078cc0ff */
[----:B------:R-:W-:Y:S01]  /*1f30*/  FMUL.FTZ R137, R137, R34 ;  /* 0x0000002289897220 */ /* 0x000fe20000410000 */
[----:B------:R-:W-:-:S03]  /*1f40*/  FMUL.FTZ R139, R35, R138 ;  /* 0x0000008a238b7220 */ /* 0x000fc60000410000 */
[----:B------:R-:W-:Y:S01]  /*1f50*/  FMUL.FTZ R137, R137, UR13 ;  /* 0x0000000d89897c20 */ /* 0x000fe20008410000 */
[----:B------:R-:W-:-:S04]  /*1f60*/  FMUL.FTZ R139, R139, R34 ;  /* 0x000000228b8b7220 */ /* 0x000fc80000410000 */
[----:B------:R-:W-:Y:S01]  /*1f70*/  SEL R137, R137, RZ, P6 ;  /* 0x000000ff89897207 */ /* 0x000fe20003000000 */
[----:B------:R-:W-:Y:S01]  /*1f80*/  FMUL.FTZ R139, R139, UR13 ;  /* 0x0000000d8b8b7c20 */ /* 0x000fe20008410000 */
[----:B------:R-:W-:-:S04]  /*1f90*/  LOP3.LUT P6, RZ, R0, 0xff0000, RZ, 0xc0, !PT ;  /* 0x00ff000000ff7812 */ /* 0x000fc800078cc0ff */
[----:B------:R-:W-:Y:S01]  /*1fa0*/  SEL R138, R139, RZ, P6 ;  /* 0x000000ff8b8a7207 */ /* 0x000fe20003000000 */
[----:B------:R-:W-:Y:S01]  /*1fb0*/  FMUL.FTZ R139, R35, R142 ;  /* 0x0000008e238b7220 */ /* 0x000fe20000410000 */
[----:B------:R-:W-:-:S03]  /*1fc0*/  ISETP.GE.U32.AND P6, PT, R0, 0x1000000, PT ;  /* 0x010000000000780c */ /* 0x000fc60003fc6070 */
[----:B------:R-:W-:-:S04]  /*1fd0*/  FMUL.FTZ R139, R139, R34 ;  /* 0x000000228b8b7220 */ /* 0x000fc80000410000 */
[----:B------:R-:W-:-:S05]  /*1fe0*/  FMUL.FTZ R139, R139, UR13 ;  /* 0x0000000d8b8b7c20 */ /* 0x000fca0008410000 */
[----:B------:R-:W-:Y:S01]  /*1ff0*/  SEL R139, R139, RZ, P6 ;  /* 0x000000ff8b8b7207 */ /* 0x000fe20003000000 */
[----:B------:R-:W-:Y:S06]  /*2000*/  BRA `(.L_x_10039) ;  /* 0x0000000000707947 */ /* 0x000fec0003800000 */
.L_x_10038:
        /* <DEDUP_REMOVED lines=24> */
[----:B------:R-:W-:-:S03]  /*2190*/  ISETP.GE.U32.AND P6, PT, R0, 0x1000000, PT ;  /* 0x010000000000780c */ /* 0x000fc60003fc6070 */
[----:B------:R-:W-:-:S04]  /*21a0*/  FMUL.FTZ R139, R135, R34 ;  /* 0x00000022878b7220 */ /* 0x000fc80000410000 */
[----:B------:R-:W-:-:S05]  /*21b0*/  FMUL.FTZ R139, R139, UR13 ;  /* 0x0000000d8b8b7c20 */ /* 0x000fca0008410000 */
[----:B------:R-:W-:-:S07]  /*21c0*/  SEL R139, R139, RZ, P6 ;  /* 0x000000ff8b8b7207 */ /* 0x000fce0003000000 */
.L_x_10039:
[----:B------:R-:W0:Y:S08]  /*21d0*/  @P5 LDC.64 R142, c[0x0][0x478] ;  /* 0x00011e00ff8e5b82 */ /* 0x000e300000000a00 */
[----:B------:R-:W1:Y:S01]  /*21e0*/  LDC.64 R144, c[0x0][0x468] ;  /* 0x00011a00ff907b82 */ /* 0x000e620000000a00 */
[----:B0-----:R-:W-:-:S05]  /*21f0*/  @P5 IMAD.WIDE.U32 R142, R2, 0x10, R142 ;  /* 0x00000010028e5825 */ /* 0x001fca00078e008e */
[----:B------:R0:W-:Y:S01]  /*2200*/  @P5 STG.E.128 desc[UR8][R142.64], R132 ;  /* 0x000000848e005986 */ /* 0x0001e2000c101d08 */
[C---:B-1----:R-:W-:Y:S01]  /*2210*/  IMAD.WIDE.U32 R144, R2.reuse, 0x10, R144 ;  /* 0x0000001002907825 */ /* 0x042fe200078e0090 */
[----:B------:R-:W-:-:S04]  /*2220*/  IADD3 R2, PT, PT, R2, 0x100, RZ ;  /* 0x0000010002027810 */ /* 0x000fc80007ffe0ff */
[----:B------:R0:W-:Y:S03]  /*2230*/  STG.E.128 desc[UR8][R144.64], R136 ;  /* 0x0000008890007986 */ /* 0x0001e6000c101d08 */
.L_x_10037:
[----:B------:R-:W-:Y:S05]  /*2240*/  BSYNC.RECONVERGENT B1 ;  /* 0x0000000000017941 */ /* 0x000fea0003800200 */
.L_x_10036:
        /* <DEDUP_REMOVED lines=8> */
[----:B------:R-:W-:Y:S01]  /*22d0*/  FFMA.FTZ R135, R153, R141, R140 ;  /* 0x0000008d99877223 */ /* 0x000fe2000001008c */
[----:B------:R-:W-:Y:S01]  /*22e0*/  FADD.FTZ R132, R152, -R133 ;  /* 0x8000008598847221 */ /* 0x000fe20000010000 */
[----:B------:R-:W-:-:S03]  /*22f0*/  FADD.FTZ R134, R163, -R134 ;  /* 0x80000086a3867221 */ /* 0x000fc60000010000 */
[----:B-----5:R-:W-:-:S04]  /*2300*/  FMUL.FTZ R132, R35, R132 ;  /* 0x0000008423847220 */ /* 0x020fc80000410000 */
        /* <DEDUP_REMOVED lines=14> */
[----:B------:R-:W-:Y:S01]  /*23f0*/  FFMA.FTZ R135, R178, R141, R140 ;  /* 0x0000008db2877223 */ /* 0x000fe2000001008c */
[----:B------:R-:W-:-:S03]  /*2400*/  ISETP.GE.U32.AND P6, PT, R9, 0x1000000, PT ;  /* 0x010000000900780c */ /* 0x000fc60003fc6070 */
[----:B------:R-:W-:-:S04]  /*2410*/  FADD.FTZ R142, R154, -R135 ;  /* 0x800000879a8e7221 */ /* 0x000fc80000010000 */
[----:B------:R-:W-:-:S04]  /*2420*/  FMUL.FTZ R135, R35, R142 ;  /* 0x0000008e23877220 */ /* 0x000fc80000410000 */
[----:B------:R-:W-:-:S04]  /*2430*/  FMUL.FTZ R139, R135, R34 ;  /* 0x00000022878b7220 */ /* 0x000fc80000410000 */
[----:B------:R-:W-:-:S05]  /*2440*/  FMUL.FTZ R139, R139, UR13 ;  /* 0x0000000d8b8b7c20 */ /* 0x000fca0008410000 */
[----:B------:R-:W-:Y:S01]  /*2450*/  SEL R139, R139, RZ, P6 ;  /* 0x000000ff8b8b7207 */ /* 0x000fe20003000000 */
[----:B------:R-:W-:Y:S06]  /*2460*/  BRA `(.L_x_10043) ;  /* 0x0000000000707947 */ /* 0x000fec0003800000 */
.L_x_10042:
        /* <DEDUP_REMOVED lines=21> */
[----:B------:R-:W-:Y:S01]  /*25c0*/  FFMA.FTZ R139, R178, R141, R140 ;  /* 0x0000008db28b7223 */ /* 0x000fe2000001008c */
[----:B------:R-:W-:-:S03]  /*25d0*/  ISETP.GE.U32.AND P6, PT, R9, 0x1000000, PT ;  /* 0x010000000900780c */ /* 0x000fc60003fc6070 */
[----:B------:R-:W-:-:S04]  /*25e0*/  FADD.FTZ R142, R154, -R139 ;  /* 0x8000008b9a8e7221 */ /* 0x000fc80000010000 */
[----:B------:R-:W-:-:S04]  /*25f0*/  FMUL.FTZ R139, R35, R142 ;  /* 0x0000008e238b7220 */ /* 0x000fc80000410000 */
[----:B------:R-:W-:-:S04]  /*2600*/  FMUL.FTZ R139, R139, R34 ;  /* 0x000000228b8b7220 */ /* 0x000fc80000410000 */
[----:B------:R-:W-:-:S05]  /*2610*/  FMUL.FTZ R139, R139, UR13 ;  /* 0x0000000d8b8b7c20 */ /* 0x000fca0008410000 */
[----:B------:R-:W-:-:S07]  /*2620*/  SEL R139, R139, RZ, P6 ;  /* 0x000000ff8b8b7207 */ /* 0x000fce0003000000 */
.L_x_10043:
[----:B------:R-:W0:Y:S08]  /*2630*/  @P5 LDC.64 R142, c[0x0][0x478] ;  /* 0x00011e00ff8e5b82 */ /* 0x000e300000000a00 */
[----:B------:R-:W1:Y:S01]  /*2640*/  LDC.64 R144, c[0x0][0x468] ;  /* 0x00011a00ff907b82 */ /* 0x000e620000000a00 */
[----:B0-----:R-:W-:-:S05]  /*2650*/  @P5 IMAD.WIDE.U32 R142, R2, 0x10, R142 ;  /* 0x00000010028e5825 */ /* 0x001fca00078e008e */
[----:B------:R2:W-:Y:S01]  /*2660*/  @P5 STG.E.128 desc[UR8][R142.64], R132 ;  /* 0x000000848e005986 */ /* 0x0005e2000c101d08 */
[C---:B-1----:R-:W-:Y:S01]  /*2670*/  IMAD.WIDE.U32 R144, R2.reuse, 0x10, R144 ;  /* 0x0000001002907825 */ /* 0x042fe200078e0090 */
[----:B------:R-:W-:-:S04]  /*2680*/  IADD3 R2, PT, PT, R2, 0x100, RZ ;  /* 0x0000010002027810 */ /* 0x000fc80007ffe0ff */
[----:B------:R2:W-:Y:S03]  /*2690*/  STG.E.128 desc[UR8][R144.64], R136 ;  /* 0x0000008890007986 */ /* 0x0005e6000c101d08 */
.L_x_10041:
[----:B------:R-:W-:Y:S05]  /*26a0*/  BSYNC.RECONVERGENT B1 ;  /* 0x0000000000017941 */ /* 0x000fea0003800200 */
.L_x_10040:
[----:B------:R-:W-:Y:S04]  /*26b0*/  BSSY.RECONVERGENT B1, `(.L_x_10044) ;  /* 0x0000045000017945 */ /* 0x000fe80003800200 */
[----:B------:R-:W-:Y:S05]  /*26c0*/  @!P1 BRA `(.L_x_10045) ;  /* 0x00000004000c9947 */ /* 0x000fea0003800000 */
[----:B------:R-:W-:-:S04]  /*26d0*/  ISETP.NE.U32.AND P5, PT, RZ, UR14, PT ;  /* 0x0000000eff007c0c */ /* 0x000fc8000bfa5070 */
[----:B------:R-:W-:-:S13]  /*26e0*/  ISETP.NE.AND.EX P5, PT, RZ, UR15, PT, P5 ;  /* 0x0000000fff007c0c */ /* 0x000fda000bfa5350 */
[----:B------:R-:W-:Y:S05]  /*26f0*/  @!P5 BRA `(.L_x_10046) ;  /* 0x000000000074d947 */ /* 0x000fea0003800000 */
[-CC-:B0-2---:R-:W-:Y:S01]  /*2700*/  FFMA.FTZ R133, R13, R141.reuse, R140.reuse ;  /* 0x0000008d0d857223 */ /* 0x185fe2000001008c */
        /* <DEDUP_REMOVED lines=26> */
[----:B------:R-:W-:Y:S01]  /*28b0*/  SEL R139, R139, RZ, P6 ;  /* 0x000000ff8b8b7207 */ /* 0x000fe20003000000 */
[----:B------:R-:W-:Y:S06]  /*28c0*/  BRA `(.L_x_10047) ;  /* 0x0000000000707947 */ /* 0x000fec0003800000 */
.L_x_10046:
        /* <DEDUP_REMOVED lines=27> */
[----:B------:R-:W-:-:S07]  /*2a80*/  SEL R139, R139, RZ, P6 ;  /* 0x000000ff8b8b7207 */ /* 0x000fce0003000000 */
.L_x_10047:
[----:B------:R-:W0:Y:S08]  /*2a90*/  @P5 LDC.64 R142, c[0x0][0x478] ;  /* 0x00011e00ff8e5b82 */ /* 0x000e300000000a00 */
[----:B------:R-:W1:Y:S01]  /*2aa0*/  LDC.64 R144, c[0x0][0x468] ;  /* 0x00011a00ff907b82 */ /* 0x000e620000000a00 */
[----:B0-----:R-:W-:-:S05]  /*2ab0*/  @P5 IMAD.WIDE.U32 R142, R2, 0x10, R142 ;  /* 0x00000010028e5825 */ /* 0x001fca00078e008e */
[----:B------:R3:W-:Y:S01]  /*2ac0*/  @P5 STG.E.128 desc[UR8][R142.64], R132 ;  /* 0x000000848e005986 */ /* 0x0007e2000c101d08 */
[C---:B-1----:R-:W-:Y:S01]  /*2ad0*/  IMAD.WIDE.U32 R144, R2.reuse, 0x10, R144 ;  /* 0x0000001002907825 */ /* 0x042fe200078e0090 */
[----:B------:R-:W-:-:S04]  /*2ae0*/  IADD3 R2, PT, PT, R2, 0x100, RZ ;  /* 0x0000010002027810 */ /* 0x000fc80007ffe0ff */
[----:B------:R3:W-:Y:S03]  /*2af0*/  STG.E.128 desc[UR8][R144.64], R136 ;  /* 0x0000008890007986 */ /* 0x0007e6000c101d08 */
.L_x_10045:
[----:B------:R-:W-:Y:S05]  /*2b00*/  BSYNC.RECONVERGENT B1 ;  /* 0x0000000000017941 */ /* 0x000fea0003800200 */
.L_x_10044:
[----:B------:R-:W-:Y:S04]  /*2b10*/  BSSY.RECONVERGENT B1, `(.L_x_10048) ;  /* 0x0000045000017945 */ /* 0x000fe80003800200 */
[----:B------:R-:W-:Y:S05]  /*2b20*/  @!P2 BRA `(.L_x_10049) ;  /* 0x00000004000ca947 */ /* 0x000fea0003800000 */
[----:B------:R-:W-:-:S04]  /*2b30*/  ISETP.NE.U32.AND P5, PT, RZ, UR14, PT ;  /* 0x0000000eff007c0c */ /* 0x000fc8000bfa5070 */
[----:B------:R-:W-:-:S13]  /*2b40*/  ISETP.NE.AND.EX P5, PT, RZ, UR15, PT, P5 ;  /* 0x0000000fff007c0c */ /* 0x000fda000bfa5350 */
[----:B------:R-:W-:Y:S05]  /*2b50*/  @!P5 BRA `(.L_x_10050) ;  /* 0x000000000074d947 */ /* 0x000fea0003800000 */
[-CC-:B0-23--:R-:W-:Y:S01]  /*2b60*/  FFMA.FTZ R133, R17, R141.reuse, R140.reuse ;  /* 0x0000008d11857223 */ /* 0x18dfe2000001008c */
        /* <DEDUP_REMOVED lines=28> */
.L_x_10050:
        /* <DEDUP_REMOVED lines=28> */
.L_x_10051:
[----:B------:R-:W0:Y:S08]  /*2ef0*/  @P5 LDC.64 R142, c[0x0][0x478] ;  /* 0x00011e00ff8e5b82 */ /* 0x000e300000000a00 */
[----:B------:R-:W1:Y:S01]  /*2f00*/  LDC.64 R144, c[0x0][0x468] ;  /* 0x00011a00ff907b82 */ /* 0x000e620000000a00 */
[----:B0-----:R-:W-:-:S05]  /*2f10*/  @P5 IMAD.WIDE.U32 R142, R2, 0x10, R142 ;  /* 0x00000010028e5825 */ /* 0x001fca00078e008e */
[----:B------:R4:W-:Y:S01]  /*2f20*/  @P5 STG.E.128 desc[UR8][R142.64], R132 ;  /* 0x000000848e005986 */ /* 0x0009e2000c101d08 */
[C---:B-1----:R-:W-:Y:S01]  /*2f30*/  IMAD.WIDE.U32 R144, R2.reuse, 0x10, R144 ;  /* 0x0000001002907825 */ /* 0x042fe200078e0090 */
[----:B------:R-:W-:-:S04]  /*2f40*/  IADD3 R2, PT, PT, R2, 0x100, RZ ;  /* 0x0000010002027810 */ /* 0x000fc80007ffe0ff */
[----:B------:R4:W-:Y:S03]  /*2f50*/  STG.E.128 desc[UR8][R144.64], R136 ;  /* 0x0000008890007986 */ /* 0x0009e6000c101d08 */
.L_x_10049:
[----:B------:R-:W-:Y:S05]  /*2f60*/  BSYNC.RECONVERGENT B1 ;  /* 0x0000000000017941 */ /* 0x000fea0003800200 */
.L_x_10048:
[----:B------:R-:W-:Y:S04]  /*2f70*/  BSSY.RECONVERGENT B1, `(.L_x_10052) ;  /* 0x0000045000017945 */ /* 0x000fe80003800200 */
[----:B------:R-:W-:Y:S05]  /*2f80*/  @!P3 BRA `(.L_x_10053) ;  /* 0x00000004000cb947 */ /* 0x000fea0003800000 */
[----:B------:R-:W-:-:S04]  /*2f90*/  ISETP.NE.U32.AND P5, PT, RZ, UR14, PT ;  /* 0x0000000eff007c0c */ /* 0x000fc8000bfa5070 */
[----:B------:R-:W-:-:S13]  /*2fa0*/  ISETP.NE.AND.EX P5, PT, RZ, UR15, PT, P5 ;  /* 0x0000000fff007c0c */ /* 0x000fda000bfa5350 */
[----:B------:R-:W-:Y:S05]  /*2fb0*/  @!P5 BRA `(.L_x_10054) ;  /* 0x000000000074d947 */ /* 0x000fea0003800000 */
[-CC-:B0-234-:R-:W-:Y:S01]  /*2fc0*/  FFMA.FTZ R133, R19, R141.reuse, R140.reuse ;  /* 0x0000008d13857223 */ /* 0x19dfe2000001008c */
        /* <DEDUP_REMOVED lines=28> */
.L_x_10054:
        /* <DEDUP_REMOVED lines=28> */
.L_x_10055:
[----:B------:R-:W0:Y:S08]  /*3350*/  @P5 LDC.64 R142, c[0x0][0x478] ;  /* 0x00011e00ff8e5b82 */ /* 0x000e300000000a00 */
[----:B------:R-:W1:Y:S01]  /*3360*/  LDC.64 R144, c[0x0][0x468] ;  /* 0x00011a00ff907b82 */ /* 0x000e620000000a00 */
[----:B0-----:R-:W-:-:S05]  /*3370*/  @P5 IMAD.WIDE.U32 R142, R2, 0x10, R142 ;  /* 0x00000010028e5825 */ /* 0x001fca00078e008e */
[----:B------:R0:W-:Y:S01]  /*3380*/  @P5 STG.E.128 desc[UR8][R142.64], R132 ;  /* 0x000000848e005986 */ /* 0x0001e2000c101d08 */
[C---:B-1----:R-:W-:Y:S01]  /*3390*/  IMAD.WIDE.U32 R144, R2.reuse, 0x10, R144 ;  /* 0x0000001002907825 */ /* 0x042fe200078e0090 */
[----:B------:R-:W-:-:S04]  /*33a0*/  IADD3 R2, PT, PT, R2, 0x100, RZ ;  /* 0x0000010002027810 */ /* 0x000fc80007ffe0ff */
[----:B------:R0:W-:Y:S03]  /*33b0*/  STG.E.128 desc[UR8][R144.64], R136 ;  /* 0x0000008890007986 */ /* 0x0001e6000c101d08 */
.L_x_10053:
[----:B------:R-:W-:Y:S05]  /*33c0*/  BSYNC.RECONVERGENT B1 ;  /* 0x0000000000017941 */ /* 0x000fea0003800200 */
.L_x_10052:
[----:B------:R-:W-:Y:S05]  /*33d0*/  @!P4 BRA `(.L_x_10056) ;  /* 0x0000001c00e4c947 */ /* 0x000fea0003800000 */
[----:B------:R-:W-:-:S04]  /*33e0*/  ISETP.NE.U32.AND P5, PT, RZ, UR14, PT ;  /* 0x0000000eff007c0c */ /* 0x000fc8000bfa5070 */
[----:B------:R-:W-:-:S13]  /*33f0*/  ISETP.NE.AND.EX P5, PT, RZ, UR15, PT, P5 ;  /* 0x0000000fff007c0c */ /* 0x000fda000bfa5350 */
[----:B------:R-:W-:Y:S05]  /*3400*/  @!P5 BRA `(.L_x_10057) ;  /* 0x000000000074d947 */ /* 0x000fea0003800000 */
[-CC-:B0-234-:R-:W-:Y:S01]  /*3410*/  FFMA.FTZ R133, R168, R141.reuse, R140.reuse ;  /* 0x0000008da8857223 */ /* 0x19dfe2000001008c */
[----:B------:R-:W-:Y:S01]  /*3420*/  ISETP.GE.U32.AND P6, PT, R21, 0x1000000, PT ;  /* 0x010000001500780c */ /* 0x000fe20003fc6070 */
[-CC-:B------:R-:W-:Y:S02]  /*3430*/  FFMA.FTZ R134, R22, R141.reuse, R140.reuse ;  /* 0x0000008d16867223 */ /* 0x180fe4000001008c */
[----:B------:R-:W-:Y:S01]  /*3440*/  FADD.FTZ R132, R166, -R133 ;  /* 0x80000085a6847221 */ /* 0x000fe20000010000 */
[-C--:B------:R-:W-:Y:S01]  /*3450*/  FFMA.FTZ R133, R23, R141.reuse, R140 ;  /* 0x0000008d17857223 */ /* 0x080fe2000001008c */
[----:B------:R-:W-:Y:S01]  /*3460*/  FADD.FTZ R134, R31, -R134 ;  /* 0x800000861f867221 */ /* 0x000fe20000010000 */
[----:B------:R-:W-:Y:S01]  /*3470*/  FFMA.FTZ R141, R33, R141, R140 ;  /* 0x0000008d218d7223 */ /* 0x000fe2000001008c */
        /* <DEDUP_REMOVED lines=21> */
[----:B------:R-:W-:Y:S06]  /*35d0*/  BRA `(.L_x_10058) ;  /* 0x0000000000707947 */ /* 0x000fec0003800000 */
.L_x_10057:
[-CC-:B0-234-:R-:W-:Y:S01]  /*35e0*/  FFMA.FTZ R137, R168, R141.reuse, R140.reuse ;  /* 0x0000008da8897223 */ /* 0x19dfe2000001008c */
[----:B------:R-:W-:Y:S01]  /*35f0*/  ISETP.GE.U32.AND P6, PT, R21, 0x1000000, PT ;  /* 0x010000001500780c */ /* 0x000fe20003fc6070 */
[----:B------:R-:W-:Y:S02]  /*3600*/  FFMA.FTZ R138, R22, R141, R140 ;  /* 0x0000008d168a7223 */ /* 0x000fe4000001008c */
[----:B------:R-:W-:Y:S02]  /*3610*/  FADD.FTZ R136, R166, -R137 ;  /* 0x80000089a6887221 */ /* 0x000fe40000010000 */
[----:B------:R-:W-:Y:S02]  /*3620*/  FADD.FTZ R138, R31, -R138 ;  /* 0x8000008a1f8a7221 */ /* 0x000fe40000010000 */
[----:B-----5:R-:W-:-:S04]  /*3630*/  FMUL.FTZ R137, R35, R136 ;  /* 0x0000008823897220 */ /* 0x020fc80000410000 */
[----:B------:R-:W-:-:S04]  /*3640*/  FMUL.FTZ R137, R137, R34 ;  /* 0x0000002289897220 */ /* 0x000fc80000410000 */
[----:B------:R-:W-:-:S05]  /*3650*/  FMUL.FTZ R137, R137, UR13 ;  /* 0x0000000d89897c20 */ /* 0x000fca0008410000 */
[----:B------:R-:W-:Y:S01]  /*3660*/  SEL R139, R137, RZ, P6 ;  /* 0x000000ff898b7207 */ /* 0x000fe20003000000 */
[-CC-:B------:R-:W-:Y:S01]  /*3670*/  FFMA.FTZ R137, R23, R141.reuse, R140.reuse ;  /* 0x0000008d17897223 */ /* 0x180fe2000001008c */
[----:B------:R-:W-:Y:S01]  /*3680*/  LOP3.LUT P6, RZ, R21, 0xff, RZ, 0xc0, !PT ;  /* 0x000000ff15ff7812 */ /* 0x000fe200078cc0ff */
[----:B------:R-:W-:Y:S02]  /*3690*/  FFMA.FTZ R141, R33, R141, R140 ;  /* 0x0000008d218d7223 */ /* 0x000fe4000001008c */
[----:B------:R-:W-:-:S04]  /*36a0*/  FADD.FTZ R136, R32, -R137 ;  /* 0x8000008920887221 */ /* 0x000fc80000010000 */
[----:B------:R-:W-:-:S04]  /*36b0*/  FMUL.FTZ R137, R35, R136 ;  /* 0x0000008823897220 */ /* 0x000fc80000410000 */
        /* <DEDUP_REMOVED lines=13> */
[----:B------:R-:W-:-:S09]  /*3790*/  SEL R138, R35, RZ, P6 ;  /* 0x000000ff238a7207 */ /* 0x000fd20003000000 */
.L_x_10058:
[----:B------:R-:W0:Y:S08]  /*37a0*/  @P5 LDC.64 R34, c[0x0][0x478] ;  /* 0x00011e00ff225b82 */ /* 0x000e300000000a00 */
[----:B------:R-:W1:Y:S01]  /*37b0*/  LDC.64 R140, c[0x0][0x468] ;  /* 0x00011a00ff8c7b82 */ /* 0x000e620000000a00 */
[----:B0-----:R-:W-:-:S05]  /*37c0*/  @P5 IMAD.WIDE.U32 R34, R2, 0x10, R34 ;  /* 0x0000001002225825 */ /* 0x001fca00078e0022 */
[----:B------:R0:W-:Y:S01]  /*37d0*/  @P5 STG.E.128 desc[UR8][R34.64], R132 ;  /* 0x0000008422005986 */ /* 0x0001e2000c101d08 */
[----:B-1----:R-:W-:-:S05]  /*37e0*/  IMAD.WIDE.U32 R140, R2, 0x10, R140 ;  /* 0x00000010028c7825 */ /* 0x002fca00078e008c */
[----:B------:R0:W-:Y:S01]  /*37f0*/  STG.E.128 desc[UR8][R140.64], R136 ;  /* 0x000000888c007986 */ /* 0x0001e2000c101d08 */
[----:B------:R-:W-:Y:S05]  /*3800*/  BRA `(.L_x_10056) ;  /* 0x0000001800d87947 */ /* 0x000fea0003800000 */
.L_x_10035:
        /* <DEDUP_REMOVED lines=15> */
[----:B------:R-:W-:Y:S01]  /*3900*/  FFMA.FTZ R139, R35, R139, R110 ;  /* 0x0000008b238b7223 */ /* 0x000fe2000001006e */
[----:B------:R-:W-:-:S02]  /*3910*/  LOP3.LUT P5, RZ, R0, 0xff, RZ, 0xc0, !PT ;  /* 0x000000ff00ff7812 */ /* 0x000fc400078ac0ff */
[-C--:B------:R-:W-:Y:S01]  /*3920*/  FMUL.FTZ R137, R137, R34.reuse ;  /* 0x0000002289897220 */ /* 0x080fe20000410000 */
[----:B------:R-:W-:-:S03]  /*3930*/  FMUL.FTZ R139, R139, R34 ;  /* 0x000000228b8b7220 */ /* 0x000fc60000410000 */
[----:B------:R-:W-:Y:S01]  /*3940*/  FMUL.FTZ R136, R137, UR13 ;  /* 0x0000000d89887c20 */ /* 0x000fe20008410000 */
[----:B------:R-:W-:Y:S01]  /*3950*/  FFMA.FTZ R137, R35, R138, R109 ;  /* 0x0000008a23897223 */ /* 0x000fe2000001006d */
[----:B------:R-:W-:Y:S01]  /*3960*/  FMUL.FTZ R138, R139, UR13 ;  /* 0x0000000d8b8a7c20 */ /* 0x000fe20008410000 */
[----:B------:R-:W-:Y:S02]  /*3970*/  FFMA.FTZ R139, R35, R142, R111 ;  /* 0x0000008e238b7223 */ /* 0x000fe4000001006f */
[----:B------:R-:W0:Y:S01]  /*3980*/  LDC.64 R142, c[0x0][0x468] ;  /* 0x00011a00ff8e7b82 */ /* 0x000e220000000a00 */
[-C--:B------:R-:W-:Y:S01]  /*3990*/  FMUL.FTZ R137, R137, R34.reuse ;  /* 0x0000002289897220 */ /* 0x080fe20000410000 */
[----:B------:R-:W-:Y:S01]  /*39a0*/  SEL R136, R136, RZ, P5 ;  /* 0x000000ff88887207 */ /* 0x000fe20002800000 */
[----:B------:R-:W-:Y:S01]  /*39b0*/  FMUL.FTZ R139, R139, R34 ;  /* 0x000000228b8b7220 */ /* 0x000fe20000410000 */
[----:B------:R-:W-:Y:S01]  /*39c0*/  LOP3.LUT P5, RZ, R0, 0xff00, RZ, 0xc0, !PT ;  /* 0x0000ff0000ff7812 */ /* 0x000fe200078ac0ff */
[----:B------:R-:W-:-:S02]  /*39d0*/  FMUL.FTZ R137, R137, UR13 ;  /* 0x0000000d89897c20 */ /* 0x000fc40008410000 */
[----:B------:R-:W-:-:S03]  /*39e0*/  FMUL.FTZ R139, R139, UR13 ;  /* 0x0000000d8b8b7c20 */ /* 0x000fc60008410000 */
[----:B------:R-:W-:Y:S02]  /*39f0*/  SEL R137, R137, RZ, P5 ;  /* 0x000000ff89897207 */ /* 0x000fe40002800000 */
[----:B------:R-:W-:-:S04]  /*3a00*/  LOP3.LUT P5, RZ, R0, 0xff0000, RZ, 0xc0, !PT ;  /* 0x00ff000000ff7812 */ /* 0x000fc800078ac0ff */
[----:B------:R-:W-:Y:S02]  /*3a10*/  SEL R138, R138, RZ, P5 ;  /* 0x000000ff8a8a7207 */ /* 0x000fe40002800000 */
[----:B------:R-:W-:-:S04]  /*3a20*/  ISETP.GE.U32.AND P5, PT, R0, 0x1000000, PT ;  /* 0x010000000000780c */ /* 0x000fc80003fa6070 */
[----:B------:R-:W-:Y:S01]  /*3a30*/  SEL R139, R139, RZ, P5 ;  /* 0x000000ff8b8b7207 */ /* 0x000fe20002800000 */
[C---:B0-----:R-:W-:Y:S01]  /*3a40*/  IMAD.WIDE.U32 R142, R2.reuse, 0x10, R142 ;  /* 0x00000010028e7825 */ /* 0x041fe200078e008e */
[----:B------:R-:W-:-:S04]  /*3a50*/  IADD3 R2, PT, PT, R2, 0x100, RZ ;  /* 0x0000010002027810 */ /* 0x000fc80007ffe0ff */
[----:B------:R0:W-:Y:S03]  /*3a60*/  STG.E.128 desc[UR8][R142.64], R136 ;  /* 0x000000888e007986 */ /* 0x0001e6000c101d08 */
.L_x_10061:
[----:B------:R-:W-:Y:S05]  /*3a70*/  BSYNC.RECONVERGENT B1 ;  /* 0x0000000000017941 */ /* 0x000fea0003800200 */
.L_x_10060:
[----:B------:R-:W-:Y:S04]  /*3a80*/  BSSY.RECONVERGENT B1, `(.L_x_10062) ;  /* 0x0000022000017945 */ /* 0x000fe80003800200 */
[----:B------:R-:W-:Y:S05]  /*3a90*/  @!P0 BRA `(.L_x_10063) ;  /* 0x0000000000808947 */ /* 0x000fea0003800000 */
[-CC-:B0-----:R-:W-:Y:S01]  /*3aa0*/  FFMA.FTZ R137, R11, R141.reuse, R140.reuse ;  /* 0x0000008d0b897223 */ /* 0x181fe2000001008c */
[-CC-:B------:R-:W-:Y:S01]  /*3ab0*/  FFMA.FTZ R139, R153, R141.reuse, R140.reuse ;  /* 0x0000008d998b7223 */ /* 0x180fe2000001008c */
[----:B------:R-:W-:Y:S01]  /*3ac0*/  FFMA.FTZ R138, R10, R141, R140 ;  /* 0x0000008d0a8a7223 */ /* 0x000fe2000001008c */
[----:B------:R-:W-:Y:S01]  /*3ad0*/  LOP3.LUT P5, RZ, R9, 0xff, RZ, 0xc0, !PT ;  /* 0x000000ff09ff7812 */ /* 0x000fe200078ac0ff */
[----:B------:R-:W-:Y:S01]  /*3ae0*/  FADD.FTZ R137, R152, -R137 ;  /* 0x8000008998897221 */ /* 0x000fe20000010000 */
[----:B------:R-:W-:Y:S01]  /*3af0*/  FADD.FTZ R139, R180, -R139 ;  /* 0x8000008bb48b7221 */ /* 0x000fe20000010000 */
[----:B------:R-:W-:Y:S02]  /*3b00*/  FADD.FTZ R138, R163, -R138 ;  /* 0x8000008aa38a7221 */ /* 0x000fe40000010000 */
[C---:B-----5:R-:W-:Y:S01]  /*3b10*/  FFMA.FTZ R137, R35.reuse, R137, R112 ;  /* 0x0000008923897223 */ /* 0x060fe20000010070 */
[----:B------:R-:W-:-:S03]  /*3b20*/  FFMA.FTZ R139, R35, R139, R114 ;  /* 0x0000008b238b7223 */ /* 0x000fc60000010072 */
[-C--:B------:R-:W-:Y:S01]  /*3b30*/  FMUL.FTZ R137, R137, R34.reuse ;  /* 0x0000002289897220 */ /* 0x080fe20000410000 */
[----:B------:R-:W-:-:S03]  /*3b40*/  FMUL.FTZ R139, R139, R34 ;  /* 0x000000228b8b7220 */ /* 0x000fc60000410000 */
[----:B------:R-:W-:Y:S01]  /*3b50*/  FMUL.FTZ R136, R137, UR13 ;  /* 0x0000000d89887c20 */ /* 0x000fe20008410000 */
[----:B------:R-:W-:Y:S01]  /*3b60*/  FFMA.FTZ R137, R35, R138, R113 ;  /* 0x0000008a23897223 */ /* 0x000fe20000010071 */
[----:B------:R-:W-:Y:S01]  /*3b70*/  FMUL.FTZ R138, R139, UR13 ;  /* 0x0000000d8b8a7c20 */ /* 0x000fe20008410000 */
[----:B------:R-:W-:Y:S02]  /*3b80*/  FFMA.FTZ R139, R178, R141, R140 ;  /* 0x0000008db28b7223 */ /* 0x000fe4000001008c */
[----:B------:R-:W-:Y:S01]  /*3b90*/  FMUL.FTZ R137, R137, R34 ;  /* 0x0000002289897220 */ /* 0x000fe20000410000 */
[----:B------:R-:W-:Y:S01]  /*3ba0*/  SEL R136, R136, RZ, P5 ;  /* 0x000000ff88887207 */ /* 0x000fe20002800000 */
[----:B------:R-:W-:Y:S01]  /*3bb0*/  FADD.FTZ R142, R154, -R139 ;  /* 0x8000008b9a8e7221 */ /* 0x000fe20000010000 */
[----:B------:R-:W-:Y:S01]  /*3bc0*/  LOP3.LUT P5, RZ, R9, 0xff00, RZ, 0xc0, !PT ;  /* 0x0000ff0009ff7812 */ /* 0x000fe200078ac0ff */
[----:B------:R-:W-:Y:S02]  /*3bd0*/  FMUL.FTZ R137, R137, UR13 ;  /* 0x0000000d89897c20 */ /* 0x000fe40008410000 */
[----:B------:R-:W-:-:S02]  /*3be0*/  FFMA.FTZ R139, R35, R142, R115 ;  /* 0x0000008e238b7223 */ /* 0x000fc40000010073 */
[----:B------:R-:W0:Y:S01]  /*3bf0*/  LDC.64 R142, c[0x0][0x468] ;  /* 0x00011a00ff8e7b82 */ /* 0x000e220000000a00 */
[----:B------:R-:W-:Y:S01]  /*3c00*/  SEL R137, R137, RZ, P5 ;  /* 0x000000ff89897207 */ /* 0x000fe20002800000 */
[----:B------:R-:W-:Y:S01]  /*3c10*/  FMUL.FTZ R139, R139, R34 ;  /* 0x000000228b8b7220 */ /* 0x000fe20000410000 */
[----:B------:R-:W-:-:S03]  /*3c20*/  LOP3.LUT P5, RZ, R9, 0xff0000, RZ, 0xc0, !PT ;  /* 0x00ff000009ff7812 */ /* 0x000fc600078ac0ff */
[----:B------:R-:W-:Y:S01]  /*3c30*/  FMUL.FTZ R139, R139, UR13 ;  /* 0x0000000d8b8b7c20 */ /* 0x000fe20008410000 */
[----:B------:R-:W-:Y:S02]  /*3c40*/  SEL R138, R138, RZ, P5 ;  /* 0x000000ff8a8a7207 */ /* 0x000fe40002800000 */
[----:B------:R-:W-:-:S04]  /*3c50*/  ISETP.GE.U32.AND P5, PT, R9, 0x1000000, PT ;  /* 0x010000000900780c */ /* 0x000fc80003fa6070 */
[----:B------:R-:W-:Y:S01]  /*3c60*/  SEL R139, R139, RZ, P5 ;  /* 0x000000ff8b8b7207 */ /* 0x000fe20002800000 */
[C---:B0-----:R-:W-:Y:S01]  /*3c70*/  IMAD.WIDE.U32 R142, R2.reuse, 0x10, R142 ;  /* 0x00000010028e7825 */ /* 0x041fe200078e008e */
[----:B------:R-:W-:-:S04]  /*3c80*/  IADD3 R2, PT, PT, R2, 0x100, RZ ;  /* 0x0000010002027810 */ /* 0x000fc80007ffe0ff */
[----:B------:R1:W-:Y:S03]  /*3c90*/  STG.E.128 desc[UR8][R142.64], R136 ;  /* 0x000000888e007986 */ /* 0x0003e6000c101d08 */
.L_x_10063:
[----:B------:R-:W-:Y:S05]  /*3ca0*/  BSYNC.RECONVERGENT B1 ;  /* 0x0000000000017941 */ /* 0x000fea0003800200 */
.L_x_10062:
        /* <DEDUP_REMOVED lines=34> */
.L_x_10065:
[----:B------:R-:W-:Y:S05]  /*3ed0*/  BSYNC.RECONVERGENT B1 ;  /* 0x0000000000017941 */ /* 0x000fea0003800200 */
.L_x_10064:
        /* <DEDUP_REMOVED lines=34> */
.L_x_10067:
[----:B------:R-:W-:Y:S05]  /*4100*/  BSYNC.RECONVERGENT B1 ;  /* 0x0000000000017941 */ /* 0x000fea0003800200 */
.L_x_10066:
        /* <DEDUP_REMOVED lines=34> */
.L_x_10069:
[----:B------:R-:W-:Y:S05]  /*4330*/  BSYNC.RECONVERGENT B1 ;  /* 0x0000000000017941 */ /* 0x000fea0003800200 */
.L_x_10068:
[----:B------:R-:W-:Y:S05]  /*4340*/  @!P4 BRA `(.L_x_10056) ;  /* 0x000000100008c947 */ /* 0x000fea0003800000 */
[-CC-:B01234-:R-:W-:Y:S01]  /*4350*/  FFMA.FTZ R137, R168, R141.reuse, R140.reuse ;  /* 0x0000008da8897223 */ /* 0x19ffe2000001008c */
[----:B------:R-:W-:Y:S01]  /*4360*/  ISETP.GE.U32.AND P5, PT, R21, 0x1000000, PT ;  /* 0x010000001500780c */ /* 0x000fe20003fa6070 */
[----:B------:R-:W-:Y:S02]  /*4370*/  FFMA.FTZ R138, R22, R141, R140 ;  /* 0x0000008d168a7223 */ /* 0x000fe4000001008c */
[----:B------:R-:W-:Y:S02]  /*4380*/  FADD.FTZ R136, R166, -R137 ;  /* 0x80000089a6887221 */ /* 0x000fe40000010000 */
[----:B------:R-:W-:Y:S02]  /*4390*/  FADD.FTZ R138, R31, -R138 ;  /* 0x8000008a1f8a7221 */ /* 0x000fe40000010000 */
        /* <DEDUP_REMOVED lines=9> */
[----:B------:R-:W-:-:S04]  /*4430*/  FFMA.FTZ R137, R35, R137, R128 ;  /* 0x0000008923897223 */ /* 0x000fc80000010080 */
[----:B------:R-:W-:-:S04]  /*4440*/  FMUL.FTZ R137, R137, R34 ;  /* 0x0000002289897220 */ /* 0x000fc80000410000 */
[----:B------:R-:W-:Y:S01]  /*4450*/  FMUL.FTZ R136, R137, UR13 ;  /* 0x0000000d89887c20 */ /* 0x000fe20008410000 */
[C---:B------:R-:W-:Y:S01]  /*4460*/  FFMA.FTZ R137, R35.reuse, R138, R129 ;  /* 0x0000008a23897223 */ /* 0x040fe20000010081 */
[----:B------:R-:W-:-:S03]  /*4470*/  FFMA.FTZ R35, R35, R141, R130 ;  /* 0x0000008d23237223 */ /* 0x000fc60000010082 */
[-C--:B------:R-:W-:Y:S01]  /*4480*/  FMUL.FTZ R137, R137, R34.reuse ;  /* 0x0000002289897220 */ /* 0x080fe20000410000 */
[----:B------:R-:W-:Y:S01]  /*4490*/  SEL R136, R136, RZ, P5 ;  /* 0x000000ff88887207 */ /* 0x000fe20002800000 */
[----:B------:R-:W-:Y:S01]  /*44a0*/  FMUL.FTZ R35, R35, R34 ;  /* 0x0000002223237220 */ /* 0x000fe20000410000 */
[----:B------:R-:W-:Y:S01]  /*44b0*/  LOP3.LUT P5, RZ, R21, 0xff00, RZ, 0xc0, !PT ;  /* 0x0000ff0015ff7812 */ /* 0x000fe200078ac0ff */
[----:B------:R-:W-:Y:S02]  /*44c0*/  FMUL.FTZ R137, R137, UR13 ;  /* 0x0000000d89897c20 */ /* 0x000fe40008410000 */
[----:B------:R-:W-:-:S03]  /*44d0*/  FMUL.FTZ R35, R35, UR13 ;  /* 0x0000000d23237c20 */ /* 0x000fc60008410000 */
[----:B------:R-:W-:Y:S02]  /*44e0*/  SEL R137, R137, RZ, P5 ;  /* 0x000000ff89897207 */ /* 0x000fe40002800000 */
[----:B------:R-:W-:-:S04]  /*44f0*/  LOP3.LUT P5, RZ, R21, 0xff0000, RZ, 0xc0, !PT ;  /* 0x00ff000015ff7812 */ /* 0x000fc800078ac0ff */
[----:B------:R-:W-:Y:S02]  /*4500*/  SEL R138, R35, RZ, P5 ;  /* 0x000000ff238a7207 */ /* 0x000fe40002800000 */
[----:B------:R-:W0:Y:S02]  /*4510*/  LDC.64 R34, c[0x0][0x468] ;  /* 0x00011a00ff227b82 */ /* 0x000e240000000a00 */
[----:B0-----:R-:W-:-:S05]  /*4520*/  IMAD.WIDE.U32 R34, R2, 0x10, R34 ;  /* 0x0000001002227825 */ /* 0x001fca00078e0022 */
[----:B------:R0:W-:Y:S01]  /*4530*/  STG.E.128 desc[UR8][R34.64], R136 ;  /* 0x0000008822007986 */ /* 0x0001e2000c101d08 */
[----:B------:R-:W-:Y:S05]  /*4540*/  BRA `(.L_x_10056) ;  /* 0x0000000c00887947 */ /* 0x000fea0003800000 */
.L_x_10059:
        /* <DEDUP_REMOVED lines=31> */
[----:B------:R-:W-:-:S04]  /*4740*/  FMUL.FTZ R139, R135, R34 ;  /* 0x00000022878b7220 */ /* 0x000fc80000410000 */
[----:B------:R-:W-:-:S05]  /*4750*/  FMUL.FTZ R139, R139, UR13 ;  /* 0x0000000d8b8b7c20 */ /* 0x000fca0008410000 */
[----:B------:R-:W-:Y:S01]  /*4760*/  SEL R139, R139, RZ, P5 ;  /* 0x000000ff8b8b7207 */ /* 0x000fe20002800000 */
[C---:B0-----:R-:W-:Y:S01]  /*4770*/  IMAD.WIDE.U32 R142, R2.reuse, 0x10, R142 ;  /* 0x00000010028e7825 */ /* 0x041fe200078e008e */
[----:B------:R-:W-:-:S04]  /*4780*/  IADD3 R2, PT, PT, R2, 0x100, RZ ;  /* 0x0000010002027810 */ /* 0x000fc80007ffe0ff */
[----:B------:R0:W-:Y:S04]  /*4790*/  STG.E.128 desc[UR8][R142.64], R132 ;  /* 0x000000848e007986 */ /* 0x0001e8000c101d08 */
[----:B------:R0:W-:Y:S02]  /*47a0*/  STG.E.128 desc[UR8][R144.64], R136 ;  /* 0x0000008890007986 */ /* 0x0001e4000c101d08 */
.L_x_10071:
[----:B------:R-:W-:Y:S05]  /*47b0*/  BSYNC.RECONVERGENT B1 ;  /* 0x0000000000017941 */ /* 0x000fea0003800200 */
.L_x_10070:
[----:B------:R-:W-:Y:S04]  /*47c0*/  BSSY.RECONVERGENT B1, `(.L_x_10072) ;  /* 0x0000025000017945 */ /* 0x000fe80003800200 */
[----:B------:R-:W-:Y:S05]  /*47d0*/  @!P0 BRA `(.L_x_10073) ;  /* 0x00000000008c8947 */ /* 0x000fea0003800000 */
[-CC-:B0-----:R-:W-:Y:S01]  /*47e0*/  FFMA.FTZ R133, R11, R141.reuse, R140.reuse ;  /* 0x0000008d0b857223 */ /* 0x181fe2000001008c */
[-CC-:B------:R-:W-:Y:S01]  /*47f0*/  FFMA.FTZ R134, R10, R141.reuse, R140.reuse ;  /* 0x0000008d0a867223 */ /* 0x180fe2000001008c */
[----:B------:R-:W-:Y:S01]  /*4800*/  LOP3.LUT P5, RZ, R9, 0xff, RZ, 0xc0, !PT ;  /* 0x000000ff09ff7812 */ /* 0x000fe200078ac0ff */
[----:B------:R-:W-:Y:S01]  /*4810*/  FFMA.FTZ R135, R153, R141, R140 ;  /* 0x0000008d99877223 */ /* 0x000fe2000001008c */
[----:B------:R-:W-:Y:S01]  /*4820*/  FADD.FTZ R133, R152, -R133 ;  /* 0x8000008598857221 */ /* 0x000fe20000010000 */
[----:B------:R-:W-:Y:S01]  /*4830*/  FADD.FTZ R134, R163, -R134 ;  /* 0x80000086a3867221 */ /* 0x000fe20000010000 */
[----:B------:R-:W0:Y:S01]  /*4840*/  LDC.64 R144, c[0x0][0x468] ;  /* 0x00011a00ff907b82 */ /* 0x000e220000000a00 */
[----:B------:R-:W-:Y:S01]  /*4850*/  FADD.FTZ R135, R180, -R135 ;  /* 0x80000087b4877221 */ /* 0x000fe20000010000 */
[----:B-----5:R-:W-:-:S04]  /*4860*/  FFMA.FTZ R132, R35, R133, R112 ;  /* 0x0000008523847223 */ /* 0x020fc80000010070 */
        /* <DEDUP_REMOVED lines=15> */
[----:B------:R-:W-:-:S03]  /*4960*/  ISETP.GE.U32.AND P5, PT, R9, 0x1000000, PT ;  /* 0x010000000900780c */ /* 0x000fc60003fa6070 */
[----:B------:R-:W-:-:S04]  /*4970*/  FADD.FTZ R142, R154, -R135 ;  /* 0x800000879a8e7221 */ /* 0x000fc80000010000 */
[----:B------:R-:W-:Y:S02]  /*4980*/  FFMA.FTZ R135, R35, R142, R115 ;  /* 0x0000008e23877223 */ /* 0x000fe40000010073 */
        /* <DEDUP_REMOVED lines=8> */
.L_x_10073:
[----:B------:R-:W-:Y:S05]  /*4a10*/  BSYNC.RECONVERGENT B1 ;  /* 0x0000000000017941 */ /* 0x000fea0003800200 */
.L_x_10072:
[----:B------:R-:W-:Y:S04]  /*4a20*/  BSSY.RECONVERGENT B1, `(.L_x_10074) ;  /* 0x0000025000017945 */ /* 0x000fe80003800200 */
[----:B------:R-:W-:Y:S05]  /*4a30*/  @!P1 BRA `(.L_x_10075) ;  /* 0x00000000008c9947 */ /* 0x000fea0003800000 */
[-CC-:B01----:R-:W-:Y:S01]  /*4a40*/  FFMA.FTZ R133, R13, R141.reuse, R140.reuse ;  /* 0x0000008d0d857223 */ /* 0x183fe2000001008c */
        /* <DEDUP_REMOVED lines=34> */
.L_x_10075:
[----:B------:R-:W-:Y:S05]  /*4c70*/  BSYNC.RECONVERGENT B1 ;  /* 0x0000000000017941 */ /* 0x000fea0003800200 */
.L_x_10074:
[----:B------:R-:W-:Y:S04]  /*4c80*/  BSSY.RECONVERGENT B1, `(.L_x_10076) ;  /* 0x0000025000017945 */ /* 0x000fe80003800200 */
[----:B------:R-:W-:Y:S05]  /*4c90*/  @!P2 BRA `(.L_x_10077) ;  /* 0x00000000008ca947 */ /* 0x000fea0003800000 */
[-CC-:B012---:R-:W-:Y:S01]  /*4ca0*/  FFMA.FTZ R133, R17, R141.reuse, R140.reuse ;  /* 0x0000008d11857223 */ /* 0x187fe2000001008c */
        /* <DEDUP_REMOVED lines=34> */
.L_x_10077:
[----:B------:R-:W-:Y:S05]  /*4ed0*/  BSYNC.RECONVERGENT B1 ;  /* 0x0000000000017941 */ /* 0x000fea0003800200 */
.L_x_10076:
[----:B------:R-:W-:Y:S04]  /*4ee0*/  BSSY.RECONVERGENT B1, `(.L_x_10078) ;  /* 0x0000025000017945 */ /* 0x000fe80003800200 */
[----:B------:R-:W-:Y:S05]  /*4ef0*/  @!P3 BRA `(.L_x_10079) ;  /* 0x00000000008cb947 */ /* 0x000fea0003800000 */
[-CC-:B0123--:R-:W-:Y:S01]  /*4f00*/  FFMA.FTZ R133, R19, R141.reuse, R140.reuse ;  /* 0x0000008d13857223 */ /* 0x18ffe2000001008c */
        /* <DEDUP_REMOVED lines=34> */
.L_x_10079:
[----:B------:R-:W-:Y:S05]  /*5130*/  BSYNC.RECONVERGENT B1 ;  /* 0x0000000000017941 */ /* 0x000fea0003800200 */
.L_x_10078:
[----:B------:R-:W-:Y:S05]  /*5140*/  @!P4 BRA `(.L_x_10056) ;  /* 0x000000000088c947 */ /* 0x000fea0003800000 */
[-CC-:B01234-:R-:W-:Y:S01]  /*5150*/  FFMA.FTZ R133, R168, R141.reuse, R140.reuse ;  /* 0x0000008da8857223 */ /* 0x19ffe2000001008c */
[----:B------:R-:W-:Y:S01]  /*5160*/  ISETP.GE.U32.AND P5, PT, R21, 0x1000000, PT ;  /* 0x010000001500780c */ /* 0x000fe20003fa6070 */
[-CC-:B------:R-:W-:Y:S02]  /*5170*/  FFMA.FTZ R134, R22, R141.reuse, R140.reuse ;  /* 0x0000008d16867223 */ /* 0x180fe4000001008c */
[----:B------:R-:W-:Y:S01]  /*5180*/  FADD.FTZ R132, R166, -R133 ;  /* 0x80000085a6847221 */ /* 0x000fe20000010000 */
[-C--:B------:R-:W-:Y:S01]  /*5190*/  FFMA.FTZ R133, R23, R141.reuse, R140 ;  /* 0x0000008d17857223 */ /* 0x080fe2000001008c */
[----:B------:R-:W-:Y:S01]  /*51a0*/  FADD.FTZ R134, R31, -R134 ;  /* 0x800000861f867221 */ /* 0x000fe20000010000 */
[----:B------:R-:W-:Y:S01]  /*51b0*/  FFMA.FTZ R141, R33, R141, R140 ;  /* 0x0000008d218d7223 */ /* 0x000fe2000001008c */
[----:B-----5:R-:W-:Y:S01]  /*51c0*/  FFMA.FTZ R135, R35, R132, R131 ;  /* 0x0000008423877223 */ /* 0x020fe20000010083 */
[----:B------:R-:W-:Y:S02]  /*51d0*/  FADD.FTZ R133, R32, -R133 ;  /* 0x8000008520857221 */ /* 0x000fe40000010000 */
[----:B------:R-:W-:Y:S01]  /*51e0*/  FADD.FTZ R141, R170, -R141 ;  /* 0x8000008daa8d7221 */ /* 0x000fe20000010000 */
[----:B------:R-:W-:-:S04]  /*51f0*/  FMUL.FTZ R132, R135, R34 ;  /* 0x0000002287847220 */ /* 0x000fc80000410000 */
[----:B------:R-:W-:-:S05]  /*5200*/  FMUL.FTZ R132, R132, UR13 ;  /* 0x0000000d84847c20 */ /* 0x000fca0008410000 */
[----:B------:R-:W-:Y:S01]  /*5210*/  SEL R139, R132, RZ, P5 ;  /* 0x000000ff848b7207 */ /* 0x000fe20002800000 */
[----:B------:R-:W-:Y:S01]  /*5220*/  FFMA.FTZ R132, R35, R133, R128 ;  /* 0x0000008523847223 */ /* 0x000fe20000010080 */
[----:B------:R-:W-:-:S03]  /*5230*/  LOP3.LUT P5, RZ, R21, 0xff, RZ, 0xc0, !PT ;  /* 0x000000ff15ff7812 */ /* 0x000fc600078ac0ff */
        /* <DEDUP_REMOVED lines=13> */
[----:B------:R-:W-:Y:S02]  /*5310*/  SEL R138, R34, RZ, P5 ;  /* 0x000000ff228a7207 */ /* 0x000fe40002800000 */
[----:B------:R-:W1:Y:S01]  /*5320*/  LDC.64 R34, c[0x0][0x478] ;  /* 0x00011e00ff227b82 */ /* 0x000e620000000a00 */
[----:B0-----:R-:W-:-:S04]  /*5330*/  IMAD.WIDE.U32 R140, R2, 0x10, R140 ;  /* 0x00000010028c7825 */ /* 0x001fc800078e008c */
[----:B-1----:R-:W-:-:S05]  /*5340*/  IMAD.WIDE.U32 R34, R2, 0x10, R34 ;  /* 0x0000001002227825 */ /* 0x002fca00078e0022 */
[----:B------:R0:W-:Y:S04]  /*5350*/  STG.E.128 desc[UR8][R34.64], R132 ;  /* 0x0000008422007986 */ /* 0x0001e8000c101d08 */
[----:B------:R0:W-:Y:S02]  /*5360*/  STG.E.128 desc[UR8][R140.64], R136 ;  /* 0x000000888c007986 */ /* 0x0001e4000c101d08 */
.L_x_10056:
[----:B------:R-:W-:Y:S05]  /*5370*/  BSYNC.RECONVERGENT B0 ;  /* 0x0000000000007941 */ /* 0x000fea0003800200 */
.L_x_10034:
[----:B0----5:R-:W0:Y:S01]  /*5380*/  LDC.64 R34, c[0x0][0x380] ;  /* 0x0000e000ff227b82 */ /* 0x021e220000000a00 */
[----:B------:R-:W-:Y:S01]  /*5390*/  UPLOP3.LUT UP1, UPT, UPT, UPT, UP1, 0x40, 0x4 ;  /* 0x000000000004789c */ /* 0x000fe20003f2e810 */
[----:B0-----:R-:W-:-:S04]  /*53a0*/  IADD3 R5, PT, PT, R5, R34, RZ ;  /* 0x0000002205057210 */ /* 0x001fc80007ffe0ff */
[----:B------:R-:W-:-:S13]  /*53b0*/  ISETP.GE.AND P5, PT, R5, R35, PT ;  /* 0x000000230500720c */ /* 0x000fda0003fa6270 */
[----:B------:R-:W-:Y:S05]  /*53c0*/  @!P5 BRA `(.L_x_10080) ;  /* 0xffffffb000a8d947 */ /* 0x000fea000383ffff */
.L_x_10019:
        /* <DEDUP_REMOVED lines=47> */
.L_x_10081:
        /* <DEDUP_REMOVED lines=12> */
.L_x_10842:


//--------------------- .text._ZN10layer_norm13ln_bwd_kernelINS_13Kernel_traitsIfffffjLj6144ELj1ELj1ELj8ELj16ENS_18Kernel_traits_baseILj6144EfffffjLj256EEEEELb1ELb0ELb0ELb1EEEvNS_9BwdParamsE --------------------------
	.section	.text._ZN10layer_norm13ln_bwd_kernelINS_13Kernel_traitsIfffffjLj6144ELj1ELj1ELj8ELj16ENS_18Kernel_traits_baseILj6144EfffffjLj256EEEEELb1ELb0ELb0ELb1EEEvNS_9BwdParamsE,"ax",@progbits
	.align	128
        .global         _ZN10layer_norm13ln_bwd_kernelINS_13Kernel_traitsIfffffjLj6144ELj1ELj1ELj8ELj16ENS_18Kernel_traits_baseILj6144EfffffjLj256EEEEELb1ELb0ELb0ELb1EEEvNS_9BwdParamsE
        .type           _ZN10layer_norm13ln_bwd_kernelINS_13Kernel_traitsIfffffjLj6144ELj1ELj1ELj8ELj16ENS_18Kernel_traits_baseILj6144EfffffjLj256EEEEELb1ELb0ELb0ELb1EEEvNS_9BwdParamsE,@function
        .size           _ZN10layer_norm13ln_bwd_kernelINS_13Kernel_traitsIfffffjLj6144ELj1ELj1ELj8ELj16ENS_18Kernel_traits_baseILj6144EfffffjLj256EEEEELb1ELb0ELb0ELb1EEEvNS_9BwdParamsE,(.L_x_10843 - _ZN10layer_norm13ln_bwd_kernelINS_13Kernel_traitsIfffffjLj6144ELj1ELj1ELj8ELj16ENS_18Kernel_traits_baseILj6144EfffffjLj256EEEEELb1ELb0ELb0ELb1EEEvNS_9BwdParamsE)
        .other          _ZN10layer_norm13ln_bwd_kernelINS_13Kernel_traitsIfffffjLj6144ELj1ELj1ELj8ELj16ENS_18Kernel_traits_baseILj6144EfffffjLj256EEEEELb1ELb0ELb0ELb1EEEvNS_9BwdParamsE,@"STO_CUDA_ENTRY STV_DEFAULT"
_ZN10layer_norm13ln_bwd_kernelINS_13Kernel_traitsIfffffjLj6144ELj1ELj1ELj8ELj16ENS_18Kernel_traits_baseILj6144EfffffjLj256EEEEELb1ELb0ELb0ELb1EEEvNS_9BwdParamsE:
.text._ZN10layer_norm13ln_bwd_kernelINS_13Kernel_traitsIfffffjLj6144ELj1ELj1ELj8ELj16ENS_18Kernel_traits_baseILj6144EfffffjLj256EEEEELb1ELb0ELb0ELb1EEEvNS_9BwdParamsE:
        /* <DEDUP_REMOVED lines=64> */
[----:B------:R-:W-:Y:S01]  /*0400*/  CS2R R4, SRZ ;  /* 0x0000000000047805 */ /* 0x000fe2000001ff00 */
[----:B------:R-:W0:Y:S02]  /*0410*/  LDCU.64 UR14, c[0x0][0x478] ;  /* 0x00008f00ff0e77ac */ /* 0x000e240008000a00 */
[----:B------:R-:W5:Y:S01]  /*0420*/  LDG.E.128 R48, desc[UR6][R146.64+0x3000] ;  /* 0x0030000692307981 */ /* 0x000f62000c1e1d00 */
[----:B------:R-:W-:Y:S01]  /*0430*/  MOV R0, RZ ;  /* 0x000000ff00007202 */ /* 0x000fe20000000f00 */
[----:B------:R-:W0:Y:S02]  /*0440*/  LDCU.64 UR10, c[0x0][0x438] ;  /* 0x00008700ff0a77ac */ /* 0x000e240008000a00 */
[----:B------:R-:W5:Y:S04]  /*0450*/  LDG.E.128 R44, desc[UR6][R146.64+0x4000] ;  /* 0x00400006922c7981 */ /* 0x000f68000c1e1d00 */
[----:B------:R2:W5:Y:S01]  /*0460*/  LDG.E.128 R40, desc[UR6][R146.64+0x5000] ;  /* 0x0050000692287981 */ /* 0x000562000c1e1d00 */
[----:B-1----:R-:W-:-:S04]  /*0470*/  ISETP.NE.U32.AND P1, PT, R2, RZ, PT ;  /* 0x000000ff0200720c */ /* 0x002fc80003f25070 */
[----:B------:R-:W-:Y:S02]  /*0480*/  ISETP.NE.AND.EX P1, PT, R3, RZ, PT, P1 ;  /* 0x000000ff0300720c */ /* 0x000fe40003f25310 */
[----:B------:R-:W-:Y:S01]  /*0490*/  CS2R R2, SRZ ;  /* 0x0000000000027805 */ /* 0x000fe2000001ff00 */
[----:B0-234-:R-:W-:-:S10]  /*04a0*/  HFMA2 R147, -RZ, RZ, 0, 0 ;  /* 0x00000000ff937431 */ /* 0x01dfd400000001ff */
.L_x_10098:
        /* <DEDUP_REMOVED lines=10> */
[----:B0-----:R-:W-:Y:S02]  /*0550*/  LEA.HI.SX32 R157, R93, R146, 0x1e ;  /* 0x000000925d9d7211 */ /* 0x001fe400078ff2ff */
[----:B------:R-:W-:-:S04]  /*0560*/  ISETP.NE.U32.AND P2, PT, RZ, UR10, PT ;  /* 0x0000000aff007c0c */ /* 0x000fc8000bf45070 */
[----:B------:R-:W0:Y:S01]  /*0570*/  @P1 LDC.64 R162, c[0x0][0x3e0] ;  /* 0x0000f800ffa21b82 */ /* 0x000e220000000a00 */
[----:B------:R-:W-:-:S05]  /*0580*/  IADD3 R155, PT, PT, R157, 0x200, RZ ;  /* 0x000002009d9b7810 */ /* 0x000fca0007ffe0ff */
[----:B--2---:R-:W-:-:S06]  /*0590*/  IMAD.WIDE.U32 R102, R155, 0x10, R112 ;  /* 0x000000109b667825 */ /* 0x004fcc00078e0070 */
[----:B------:R-:W2:Y:S01]  /*05a0*/  LDG.E.128 R100, desc[UR6][R102.64] ;  /* 0x0000000666647981 */ /* 0x000ea2000c1e1d00 */
[C---:B------:R-:W-:Y:S01]  /*05b0*/  IMAD.WIDE.U32 R92, R157.reuse, 0x10, R112 ;  /* 0x000000109d5c7825 */ /* 0x040fe200078e0070 */
[----:B------:R-:W-:-:S05]  /*05c0*/  IADD3 R153, PT, PT, R157, 0x400, RZ ;  /* 0x000004009d997810 */ /* 0x000fca0007ffe0ff */
[----:B------:R-:W2:Y:S01]  /*05d0*/  LDG.E.128 R92, desc[UR6][R92.64] ;  /* 0x000000065c5c7981 */ /* 0x000ea2000c1e1d00 */
[----:B------:R-:W-:-:S04]  /*05e0*/  IMAD.WIDE.U32 R108, R153, 0x10, R112 ;  /* 0x00000010996c7825 */ /* 0x000fc800078e0070 */
[C---:B---3--:R-:W-:Y:S02]  /*05f0*/  IMAD.WIDE.U32 R116, R157.reuse, 0x10, R136 ;  /* 0x000000109d747825 */ /* 0x048fe400078e0088 */
[----:B------:R-:W3:Y:S02]  /*0600*/  LDG.E.128 R108, desc[UR6][R108.64] ;  /* 0x000000066c6c7981 */ /* 0x000ee4000c1e1d00 */
[----:B-1----:R-:W-:Y:S02]  /*0610*/  IMAD.WIDE R158, R150, 0x4, R158 ;  /* 0x00000004969e7825 */ /* 0x002fe400078e029e */
[----:B------:R-:W3:Y:S01]  /*0620*/  LDG.E.128 R116, desc[UR6][R116.64] ;  /* 0x0000000674747981 */ /* 0x000ee2000c1e1d00 */
[----:B------:R-:W-:-:S03]  /*0630*/  IADD3 R156, PT, PT, R157, 0x100, RZ ;  /* 0x000001009d9c7810 */ /* 0x000fc60007ffe0ff */
[----:B------:R1:W3:Y:S02]  /*0640*/  LDG.E R152, desc[UR6][R158.64] ;  /* 0x000000069e987981 */ /* 0x0002e4000c1e1900 */
[----:B------:R-:W-:-:S04]  /*0650*/  IMAD.WIDE.U32 R96, R156, 0x10, R112 ;  /* 0x000000109c607825 */ /* 0x000fc800078e0070 */
[--C-:B------:R-:W-:Y:S02]  /*0660*/  IMAD.WIDE.U32 R120, R156, 0x10, R136.reuse ;  /* 0x000000109c787825 */ /* 0x100fe400078e0088 */
[----:B------:R-:W3:Y:S04]  /*0670*/  LDG.E.128 R96, desc[UR6][R96.64] ;  /* 0x0000000660607981 */ /* 0x000ee8000c1e1d00 */
[----:B------:R-:W3:Y:S01]  /*0680*/  LDG.E.128 R120, desc[UR6][R120.64] ;  /* 0x0000000678787981 */ /* 0x000ee2000c1e1d00 */
[----:B------:R-:W-:Y:S01]  /*0690*/  IMAD.WIDE.U32 R124, R155, 0x10, R136 ;  /* 0x000000109b7c7825 */ /* 0x000fe200078e0088 */
[----:B------:R-:W-:-:S05]  /*06a0*/  IADD3 R154, PT, PT, R157, 0x300, RZ ;  /* 0x000003009d9a7810 */ /* 0x000fca0007ffe0ff */
[----:B------:R-:W3:Y:S01]  /*06b0*/  LDG.E.128 R124, desc[UR6][R124.64] ;  /* 0x000000067c7c7981 */ /* 0x000ee2000c1e1d00 */
        /* <DEDUP_REMOVED lines=8> */
[----:B------:R-:W-:Y:S02]  /*0740*/  IMAD.WIDE.U32 R136, R151, 0x10, R136 ;  /* 0x0000001097887825 */ /* 0x000fe400078e0088 */
[----:B------:R-:W3:Y:S04]  /*0750*/  LDG.E.128 R112, desc[UR6][R112.64] ;  /* 0x0000000670707981 */ /* 0x000ee8000c1e1d00 */
[----:B------:R-:W3:Y:S01]  /*0760*/  LDG.E.128 R136, desc[UR6][R136.64] ;  /* 0x0000000688887981 */ /* 0x000ee2000c1e1d00 */
[----:B------:R-:W-:Y:S02]  /*0770*/  ISETP.NE.AND.EX P2, PT, RZ, UR11, PT, P2 ;  /* 0x0000000bff007c0c */ /* 0x000fe4000bf45320 */
[----:B------:R-:W-:Y:S01]  /*0780*/  ISETP.NE.AND P5, PT, RZ, UR8, PT ;  /* 0x00000008ff007c0c */ /* 0x000fe2000bfa5270 */
[----:B0-----:R-:W-:Y:S01]  /*0790*/  @P1 IMAD.WIDE R162, R150, 0x4, R162 ;  /* 0x0000000496a21825 */ /* 0x001fe200078e02a2 */
[----:B-1----:R-:W-:-:S06]  /*07a0*/  MOV R158, 0x3f800000 ;  /* 0x3f800000009e7802 */ /* 0x002fcc0000000f00 */
[----:B-----5:R-:W5:Y:S01]  /*07b0*/  @P1 LDG.E R158, desc[UR6][R162.64] ;  /* 0x00000006a29e1981 */ /* 0x020f62000c1e1900 */
[----:B----4-:R-:W-:Y:S02]  /*07c0*/  FSEL R187, R160, RZ, !P5 ;  /* 0x000000ffa0bb7208 */ /* 0x010fe40006800000 */
[----:B------:R-:W0:Y:S03]  /*07d0*/  LDC.64 R160, c[0x0][0x3b0] ;  /* 0x0000ec00ffa07b82 */ /* 0x000e260000000a00 */
[C---:B--2---:R-:W-:Y:S01]  /*07e0*/  FADD.FTZ R209, -R187.reuse, R102 ;  /* 0x00000066bbd17221 */ /* 0x044fe20000010100 */
[----:B------:R-:W-:-:S04]  /*07f0*/  FADD.FTZ R171, -R187, R103 ;  /* 0x00000067bbab7221 */ /* 0x000fc80000010100 */
[----:B------:R-:W1:Y:S01]  /*0800*/  @P2 LDC.64 R102, c[0x0][0x438] ;  /* 0x00010e00ff662b82 */ /* 0x000e620000000a00 */
[C---:B------:R-:W-:Y:S01]  /*0810*/  FADD.FTZ R177, -R187.reuse, R92 ;  /* 0x0000005cbbb17221 */ /* 0x040fe20000010100 */
[----:B------:R-:W-:-:S06]  /*0820*/  FADD.FTZ R211, -R187, R93 ;  /* 0x0000005dbbd37221 */ /* 0x000fcc0000010100 */
[----:B------:R-:W2:Y:S01]  /*0830*/  @P2 LDC.64 R92, c[0x0][0x438] ;  /* 0x00010e00ff5c2b82 */ /* 0x000ea20000000a00 */
[C---:B------:R-:W-:Y:S01]  /*0840*/  FADD.FTZ R213, -R187.reuse, R94 ;  /* 0x0000005ebbd57221 */ /* 0x040fe20000010100 */
[C---:B------:R-:W-:Y:S01]  /*0850*/  FADD.FTZ R215, -R187.reuse, R95 ;  /* 0x0000005fbbd77221 */ /* 0x040fe20000010100 */
[C---:B---3--:R-:W-:Y:S01]  /*0860*/  FADD.FTZ R197, -R187.reuse, R108 ;  /* 0x0000006cbbc57221 */ /* 0x048fe20000010100 */
[----:B------:R-:W-:-:S04]  /*0870*/  FADD.FTZ R179, -R187, R109 ;  /* 0x0000006dbbb37221 */ /* 0x000fc80000010100 */
[----:B------:R-:W3:Y:S01]  /*0880*/  @P2 LDC.64 R94, c[0x0][0x438] ;  /* 0x00010e00ff5e2b82 */ /* 0x000ee20000000a00 */
[----:B0-----:R-:W-:-:S04]  /*0890*/  IMAD.WIDE.U32 R108, R157, 0x4, R160 ;  /* 0x000000049d6c7825 */ /* 0x001fc800078e00a0 */
[----:B------:R-:W-:Y:S01]  /*08a0*/  FMUL.FTZ R201, R60, R116 ;  /* 0x000000743cc97220 */ /* 0x000fe20000410000 */
[----:B------:R-:W-:Y:S01]  /*08b0*/  FMUL.FTZ R186, R61, R117 ;  /* 0x000000753dba7220 */ /* 0x000fe20000410000 */
[----:B------:R0:W5:Y:S01]  /*08c0*/  LDG.E R109, desc[UR6][R108.64] ;  /* 0x000000066c6d7981 */ /* 0x000162000c1e1900 */
[----:B-1----:R-:W-:-:S04]  /*08d0*/  @P2 IMAD.WIDE.U32 R102, R157, 0x10, R102 ;  /* 0x000000109d662825 */ /* 0x002fc800078e0066 */
[C---:B------:R-:W-:Y:S01]  /*08e0*/  FMUL.FTZ R211, R152.reuse, R211 ;  /* 0x000000d398d37220 */ /* 0x040fe20000410000 */
[----:B------:R1:W5:Y:S01]  /*08f0*/  @P2 LDG.E.128 R64, desc[UR6][R102.64] ;  /* 0x0000000666402981 */ /* 0x000362000c1e1d00 */
[----:B0-----:R-:W-:Y:S01]  /*0900*/  FMUL.FTZ R108, R152, R177 ;  /* 0x000000b1986c7220 */ /* 0x001fe20000410000 */
[----:B------:R-:W-:Y:S01]  /*0910*/  FMUL.FTZ R188, R62, R118 ;  /* 0x000000763ebc7220 */ /* 0x000fe20000410000 */
[----:B-1----:R-:W-:Y:S02]  /*0920*/  FADD.FTZ R103, RZ, R201 ;  /* 0x000000c9ff677221 */ /* 0x002fe40000010000 */
[----:B------:R-:W-:Y:S01]  /*0930*/  FFMA.FTZ R102, R108, R201, RZ ;  /* 0x000000c96c667223 */ /* 0x000fe200000100ff */
[----:B------:R-:W-:Y:S01]  /*0940*/  FMUL.FTZ R213, R152, R213 ;  /* 0x000000d598d57220 */ /* 0x000fe20000410000 */
[----:B------:R-:W-:Y:S02]  /*0950*/  FADD.FTZ R103, R186, R103 ;  /* 0x00000067ba677221 */ /* 0x000fe40000010000 */
[----:B------:R-:W-:Y:S01]  /*0960*/  FFMA.FTZ R102, R211, R186, R102 ;  /* 0x000000bad3667223 */ /* 0x000fe20000010066 */
[----:B--2---:R-:W-:-:S04]  /*0970*/  @P2 IMAD.WIDE.U32 R92, R151, 0x10, R92 ;  /* 0x00000010975c2825 */ /* 0x004fc800078e005c */
[----:B------:R-:W-:Y:S01]  /*0980*/  FMUL.FTZ R192, R63, R119 ;  /* 0x000000773fc07220 */ /* 0x000fe20000410000 */
[----:B------:R-:W-:Y:S01]  /*0990*/  FADD.FTZ R103, R188, R103 ;  /* 0x00000067bc677221 */ /* 0x000fe20000010000 */
[----:B------:R-:W-:Y:S01]  /*09a0*/  FADD.FTZ R185, -R187, R96 ;  /* 0x00000060bbb97221 */ /* 0x000fe20000010100 */
[----:B------:R-:W-:Y:S01]  /*09b0*/  FMUL.FTZ R215, R152, R215 ;  /* 0x000000d798d77220 */ /* 0x000fe20000410000 */
[----:B------:R-:W-:Y:S01]  /*09c0*/  FFMA.FTZ R102, R213, R188, R102 ;  /* 0x000000bcd5667223 */ /* 0x000fe20000010066 */
[----:B---3--:R-:W-:Y:S01]  /*09d0*/  @P2 IMAD.WIDE.U32 R94, R153, 0x10, R94 ;  /* 0x00000010995e2825 */ /* 0x008fe200078e005e */
[----:B------:R0:W5:Y:S03]  /*09e0*/  @P2 LDG.E.128 R84, desc[UR6][R92.64] ;  /* 0x000000065c542981 */ /* 0x000166000c1e1d00 */
[----:B------:R-:W-:Y:S01]  /*09f0*/  FMUL.FTZ R183, R56, R120 ;  /* 0x0000007838b77220 */ /* 0x000fe20000410000 */
[----:B------:R-:W-:Y:S01]  /*0a00*/  FADD.FTZ R207, -R187, R97 ;  /* 0x00000061bbcf7221 */ /* 0x000fe20000010100 */
[----:B------:R-:W-:Y:S01]  /*0a10*/  FMUL.FTZ R196, R152, R185 ;  /* 0x000000b998c47220 */ /* 0x000fe20000410000 */
[----:B------:R1:W5:Y:S01]  /*0a20*/  @P2 LDG.E.128 R80, desc[UR6][R94.64] ;  /* 0x000000065e502981 */ /* 0x000362000c1e1d00 */
[----:B------:R-:W-:Y:S01]  /*0a30*/  FMUL.FTZ R184, R57, R121 ;  /* 0x0000007939b87220 */ /* 0x000fe20000410000 */
[----:B0-----:R-:W-:Y:S01]  /*0a40*/  FADD.FTZ R92, R192, R103 ;  /* 0x00000067c05c7221 */ /* 0x001fe20000010000 */
[----:B------:R-:W-:Y:S01]  /*0a50*/  FFMA.FTZ R93, R215, R192, R102 ;  /* 0x000000c0d75d7223 */ /* 0x000fe20000010066 */
[----:B------:R-:W-:Y:S01]  /*0a60*/  FADD.FTZ R217, -R187, R98 ;  /* 0x00000062bbd97221 */ /* 0x000fe20000010100 */
[----:B------:R-:W-:Y:S01]  /*0a70*/  FMUL.FTZ R207, R152, R207 ;  /* 0x000000cf98cf7220 */ /* 0x000fe20000410000 */
[----:B-1----:R-:W-:Y:S01]  /*0a80*/  FADD.FTZ R95, R183, R92 ;  /* 0x0000005cb75f7221 */ /* 0x002fe20000010000 */
[----:B------:R-:W-:Y:S01]  /*0a90*/  FFMA.FTZ R92, R196, R183, R93 ;  /* 0x000000b7c45c7223 */ /* 0x000fe2000001005d */
[----:B------:R-:W-:Y:S01]  /*0aa0*/  FMUL.FTZ R185, R58, R122 ;  /* 0x0000007a3ab97220 */ /* 0x000fe20000410000 */
[----:B------:R-:W-:Y:S01]  /*0ab0*/  FADD.FTZ R219, -R187, R99 ;  /* 0x00000063bbdb7221 */ /* 0x000fe20000010100 */
[----:B------:R-:W-:Y:S01]  /*0ac0*/  FADD.FTZ R94, R184, R95 ;  /* 0x0000005fb85e7221 */ /* 0x000fe20000010000 */
[C---:B------:R-:W-:Y:S01]  /*0ad0*/  FMUL.FTZ R202, R152.reuse, R217 ;  /* 0x000000d998ca7220 */ /* 0x040fe20000410000 */
[----:B------:R-:W-:Y:S01]  /*0ae0*/  FFMA.FTZ R93, R207, R184, R92 ;  /* 0x000000b8cf5d7223 */ /* 0x000fe2000001005c */
[----:B------:R-:W-:Y:S01]  /*0af0*/  FMUL.FTZ R178, R59, R123 ;  /* 0x0000007b3bb27220 */ /* 0x000fe20000410000 */
[----:B------:R-:W-:Y:S01]  /*0b00*/  FADD.FTZ R95, R185, R94 ;  /* 0x0000005eb95f7221 */ /* 0x000fe20000010000 */
[C---:B------:R-:W-:Y:S01]  /*0b10*/  FADD.FTZ R175, -R187.reuse, R100 ;  /* 0x00000064bbaf7221 */ /* 0x040fe20000010100 */
[----:B------:R-:W-:Y:S01]  /*0b20*/  FMUL.FTZ R217, R152, R219 ;  /* 0x000000db98d97220 */ /* 0x000fe20000410000 */
[----:B------:R-:W-:Y:S01]  /*0b30*/  FFMA.FTZ R92, R202, R185, R93 ;  /* 0x000000b9ca5c7223 */ /* 0x000fe2000001005d */
[----:B------:R-:W-:Y:S01]  /*0b40*/  FMUL.FTZ R177, R52, R124 ;  /* 0x0000007c34b17220 */ /* 0x000fe20000410000 */
[----:B------:R-:W-:Y:S01]  /*0b50*/  FADD.FTZ R94, R178, R95 ;  /* 0x0000005fb25e7221 */ /* 0x000fe20000010000 */
[----:B------:R-:W-:Y:S01]  /*0b60*/  FADD.FTZ R205, -R187, R101 ;  /* 0x00000065bbcd7221 */ /* 0x000fe20000010100 */
        /* <DEDUP_REMOVED lines=36> */
[----:B------:R-:W-:-:S04]  /*0db0*/  IMAD.WIDE.U32 R166, R154, 0x4, R160 ;  /* 0x000000049aa67825 */ /* 0x000fc800078e00a0 */
[C---:B------:R-:W-:Y:S01]  /*0dc0*/  FMUL.FTZ R180, R152.reuse, R197 ;  /* 0x000000c598b47220 */ /* 0x040fe20000410000 */
[----:B------:R-:W-:Y:S01]  /*0dd0*/  FFMA.FTZ R95, R199, R170, R92 ;  /* 0x000000aac75f7223 */ /* 0x000fe2000001005c */
[----:B------:R-:W-:Y:S01]  /*0de0*/  FMUL.FTZ R168, R45, R133 ;  /* 0x000000852da87220 */ /* 0x000fe20000410000 */
[----:B------:R-:W-:Y:S01]  /*0df0*/  FADD.FTZ R93, R169, R94 ;  /* 0x0000005ea95d7221 */ /* 0x000fe20000010000 */
[C---:B------:R-:W-:Y:S01]  /*0e00*/  FADD.FTZ R193, -R187.reuse, R110 ;  /* 0x0000006ebbc17221 */ /* 0x040fe20000010100 */
[----:B------:R-:W-:Y:S01]  /*0e10*/  FMUL.FTZ R179, R152, R179 ;  /* 0x000000b398b37220 */ /* 0x000fe20000410000 */
[----:B------:R-:W-:Y:S01]  /*0e20*/  FFMA.FTZ R92, R180, R169, R95 ;  /* 0x000000a9b45c7223 */ /* 0x000fe2000001005f */
[----:B------:R0:W5:Y:S01]  /*0e30*/  LDG.E R166, desc[UR6][R166.64] ;  /* 0x00000006a6a67981 */ /* 0x000162000c1e1900 */
[----:B------:R-:W-:Y:S01]  /*0e40*/  FADD.FTZ R181, -R187, R111 ;  /* 0x0000006fbbb57221 */ /* 0x000fe20000010100 */
[----:B------:R-:W-:Y:S01]  /*0e50*/  FADD.FTZ R94, R168, R93 ;  /* 0x0000005da85e7221 */ /* 0x000fe20000010000 */
[----:B------:R-:W-:-:S04]  /*0e60*/  IMAD.WIDE.U32 R110, R156, 0x4, R160 ;  /* 0x000000049c6e7825 */ /* 0x000fc800078e00a0 */
[----:B------:R-:W-:Y:S01]  /*0e70*/  FMUL.FTZ R182, R152, R193 ;  /* 0x000000c198b67220 */ /* 0x000fe20000410000 */
[----:B------:R-:W-:Y:S01]  /*0e80*/  FFMA.FTZ R93, R179, R168, R92 ;  /* 0x000000a8b35d7223 */ /* 0x000fe2000001005c */
[----:B------:R-:W-:Y:S01]  /*0e90*/  FMUL.FTZ R164, R47, R135 ;  /* 0x000000872fa47220 */ /* 0x000fe20000410000 */
[----:B------:R-:W-:-:S04]  /*0ea0*/  IMAD.WIDE.U32 R106, R155, 0x4, R160 ;  /* 0x000000049b6a7825 */ /* 0x000fc800078e00a0 */
[C---:B------:R-:W-:Y:S01]  /*0eb0*/  FADD.FTZ R195, -R187.reuse, R112 ;  /* 0x00000070bbc37221 */ /* 0x040fe20000010100 */
[----:B------:R-:W-:Y:S01]  /*0ec0*/  FADD.FTZ R191, -R187, R113 ;  /* 0x00000071bbbf7221 */ /* 0x000fe20000010100 */
[----:B0-----:R-:W-:Y:S01]  /*0ed0*/  FMUL.FTZ R167, R46, R134 ;  /* 0x000000862ea77220 */ /* 0x001fe20000410000 */
[----:B------:R-:W-:-:S04]  /*0ee0*/  IMAD.WIDE.U32 R104, R153, 0x4, R160 ;  /* 0x0000000499687825 */ /* 0x000fc800078e00a0 */
[----:B------:R-:W-:Y:S01]  /*0ef0*/  FMUL.FTZ R181, R152, R181 ;  /* 0x000000b598b57220 */ /* 0x000fe20000410000 */
[----:B------:R-:W-:Y:S01]  /*0f00*/  FADD.FTZ R189, -R187, R114 ;  /* 0x00000072bbbd7221 */ /* 0x000fe20000010100 */
[----:B------:R-:W5:Y:S01]  /*0f10*/  LDG.E R112, desc[UR6][R110.64] ;  /* 0x000000066e707981 */ /* 0x000f62000c1e1900 */
[----:B------:R-:W-:-:S04]  /*0f20*/  IMAD.WIDE.U32 R160, R151, 0x4, R160 ;  /* 0x0000000497a07825 */ /* 0x000fc800078e00a0 */
[----:B------:R-:W-:Y:S01]  /*0f30*/  FADD.FTZ R95, R167, R94 ;  /* 0x0000005ea75f7221 */ /* 0x000fe20000010000 */
[----:B------:R-:W-:Y:S01]  /*0f40*/  FFMA.FTZ R92, R182, R167, R93 ;  /* 0x000000a7b65c7223 */ /* 0x000fe2000001005d */
[----:B------:R-:W-:Y:S01]  /*0f50*/  FMUL.FTZ R113, R152, R195 ;  /* 0x000000c398717220 */ /* 0x000fe20000410000 */
[----:B------:R-:W-:Y:S01]  /*0f60*/  FMUL.FTZ R162, R42, R138 ;  /* 0x0000008a2aa27220 */ /* 0x000fe20000410000 */
[----:B------:R0:W5:Y:S01]  /*0f70*/  LDG.E R159, desc[UR6][R160.64] ;  /* 0x00000006a09f7981 */ /* 0x000162000c1e1900 */
[----:B------:R-:W-:Y:S01]  /*0f80*/  FADD.FTZ R95, R164, R95 ;  /* 0x0000005fa45f7221 */ /* 0x000fe20000010000 */
[----:B------:R-:W-:Y:S01]  /*0f90*/  FFMA.FTZ R94, R181, R164, R92 ;  /* 0x000000a4b55e7223 */ /* 0x000fe2000001005c */
[----:B------:R-:W-:Y:S01]  /*0fa0*/  FMUL.FTZ R114, R152, R191 ;  /* 0x000000bf98727220 */ /* 0x000fe20000410000 */
[----:B------:R-:W-:Y:S01]  /*0fb0*/  FMUL.FTZ R163, R43, R139 ;  /* 0x0000008b2ba37220 */ /* 0x000fe20000410000 */
[----:B------:R-:W1:Y:S01]  /*0fc0*/  @P2 LDC.64 R96, c[0x0][0x438] ;  /* 0x00010e00ff602b82 */ /* 0x000e620000000a00 */
[----:B------:R-:W-:Y:S01]  /*0fd0*/  LOP3.LUT P4, RZ, R146, 0x1f, RZ, 0xc0, !PT ;  /* 0x0000001f92ff7812 */ /* 0x000fe2000788c0ff */
[----:B------:R-:W5:Y:S01]  /*0fe0*/  LDG.E R165, desc[UR6][R104.64] ;  /* 0x0000000668a57981 */ /* 0x000f62000c1e1900 */
[----:B0-----:R-:W-:Y:S01]  /*0ff0*/  FMUL.FTZ R160, R40, R136 ;  /* 0x0000008828a07220 */ /* 0x001fe20000410000 */
[----:B------:R-:W-:-:S04]  /*1000*/  FMUL.FTZ R161, R41, R137 ;  /* 0x0000008929a17220 */ /* 0x000fc80000410000 */
[----:B------:R-:W0:Y:S01]  /*1010*/  @P2 LDC.64 R98, c[0x0][0x438] ;  /* 0x00010e00ff622b82 */ /* 0x000e220000000a00 */
[----:B------:R-:W-:Y:S01]  /*1020*/  FADD.FTZ R92, R160, R95 ;  /* 0x0000005fa05c7221 */ /* 0x000fe20000010000 */
[----:B------:R-:W-:Y:S01]  /*1030*/  FFMA.FTZ R93, R113, R160, R94 ;  /* 0x000000a0715d7223 */ /* 0x000fe2000001005e */
[----:B------:R-:W-:Y:S01]  /*1040*/  FADD.FTZ R187, -R187, R115 ;  /* 0x00000073bbbb7221 */ /* 0x000fe20000010100 */
[----:B------:R-:W-:Y:S01]  /*1050*/  FMUL.FTZ R111, R152, R189 ;  /* 0x000000bd986f7220 */ /* 0x000fe20000410000 */
[----:B------:R-:W-:Y:S01]  /*1060*/  FADD.FTZ R95, R92, R161 ;  /* 0x000000a15c5f7221 */ /* 0x000fe20000010000 */
[----:B------:R-:W-:Y:S01]  /*1070*/  FFMA.FTZ R92, R114, R161, R93 ;  /* 0x000000a1725c7223 */ /* 0x000fe2000001005d */
[----:B------:R-:W-:Y:S01]  /*1080*/  FMUL.FTZ R110, R152, R187 ;  /* 0x000000bb986e7220 */ /* 0x000fe20000410000 */
[----:B------:R-:W2:Y:S01]  /*1090*/  @P2 LDC.64 R100, c[0x0][0x438] ;  /* 0x00010e00ff642b82 */ /* 0x000ea20000000a00 */
[----:B------:R-:W-:Y:S01]  /*10a0*/  FADD.FTZ R94, R95, R162 ;  /* 0x000000a25f5e7221 */ /* 0x000fe20000010000 */
[----:B------:R-:W-:Y:S01]  /*10b0*/  FFMA.FTZ R93, R111, R162, R92 ;  /* 0x000000a26f5d7223 */ /* 0x000fe2000001005c */
[----:B------:R-:W-:Y:S01]  /*10c0*/  PLOP3.LUT P0, PT, PT, PT, PT, 0x80, 0x8 ;  /* 0x000000000008781c */ /* 0x000fe20003f0f070 */
[----:B------:R-:W5:Y:S01]  /*10d0*/  LDG.E R115, desc[UR6][R106.64] ;  /* 0x000000066a737981 */ /* 0x000f62000c1e1900 */
        /* <DEDUP_REMOVED lines=16> */
[----:B--2---:R-:W-:-:S05]  /*11e0*/  @P2 IMAD.WIDE.U32 R100, R156, 0x10, R100 ;  /* 0x000000109c642825 */ /* 0x004fca00078e0064 */
[----:B------:R2:W5:Y:S01]  /*11f0*/  @P2 LDG.E.128 R68, desc[UR6][R100.64] ;  /* 0x0000000664442981 */ /* 0x000562000c1e1d00 */
[----:B0-----:R-:W-:Y:S01]  /*1200*/  FADD.FTZ R99, R96, R99 ;  /* 0x0000006360637221 */ /* 0x001fe20000010000 */
[----:B-1----:R-:W-:-:S04]  /*1210*/  FADD.FTZ R98, R97, R98 ;  /* 0x0000006261627221 */ /* 0x002fc80000010000 */
[----:B------:R-:W0:Y:S04]  /*1220*/  SHFL.DOWN PT, R94, R99, 0x2, 0x1f ;  /* 0x08401f00635e7f89 */ /* 0x000e2800000e0000 */
[----:B------:R-:W1:Y:S01]  /*1230*/  SHFL.DOWN PT, R93, R98, 0x2, 0x1f ;  /* 0x08401f00625d7f89 */ /* 0x000e6200000e0000 */
[----:B--2---:R-:W2:Y:S01]  /*1240*/  S2R R101, SR_CgaCtaId ;  /* 0x0000000000657919 */ /* 0x004ea20000008800 */
[----:B------:R-:W-:Y:S02]  /*1250*/  MOV R96, 0x400 ;  /* 0x0000040000607802 */ /* 0x000fe40000000f00 */
[----:B------:R-:W-:Y:S01]  /*1260*/  @!P4 PLOP3.LUT P0, PT, P3, PT, PT, 0x80, 0x8 ;  /* 0x000000000008c81c */ /* 0x000fe20001f0f070 */
[----:B0-----:R-:W-:Y:S01]  /*1270*/  FADD.FTZ R94, R99, R94 ;  /* 0x0000005e635e7221 */ /* 0x001fe20000010000 */
[----:B-1----:R-:W-:-:S04]  /*1280*/  FADD.FTZ R93, R98, R93 ;  /* 0x0000005d625d7221 */ /* 0x002fc80000010000 */
[----:B------:R-:W0:Y:S04]  /*1290*/  SHFL.DOWN PT, R95, R94, 0x1, 0x1f ;  /* 0x08201f005e5f7f89 */ /* 0x000e2800000e0000 */
[----:B------:R-:W1:Y:S01]  /*12a0*/  SHFL.DOWN PT, R92, R93, 0x1, 0x1f ;  /* 0x08201f005d5c7f89 */ /* 0x000e6200000e0000 */
[----:B------:R-:W-:Y:S02]  /*12b0*/  @!P4 SHF.R.U32.HI R97, RZ, 0x2, R146 ;  /* 0x00000002ff61c819 */ /* 0x000fe40000011692 */
[----:B--2---:R-:W-:-:S04]  /*12c0*/  LEA R104, R101, R96, 0x18 ;  /* 0x0000006065687211 */ /* 0x004fc800078ec0ff */
[C---:B------:R-:W-:Y:S02]  /*12d0*/  IADD3 R99, PT, PT, R104.reuse, 0x6040, RZ ;  /* 0x0000604068637810 */ /* 0x040fe40007ffe0ff */
[----:B------:R-:W-:Y:S02]  /*12e0*/  @!P4 LOP3.LUT R97, R97, 0x38, RZ, 0xc0, !PT ;  /* 0x000000386161c812 */ /* 0x000fe400078ec0ff */
[----:B------:R-:W-:Y:S02]  /*12f0*/  @!P4 MOV R96, R99 ;  /* 0x000000630060c202 */ /* 0x000fe40000000f00 */
        /* <DEDUP_REMOVED lines=15> */
[----:B------:R-:W-:-:S06]  /*13f0*/  @!P3 IADD3 R105, PT, PT, R104, 0x6030, RZ ;  /* 0x000060306869b810 */ /* 0x000fcc0007ffe0ff */
[----:B------:R-:W3:Y:S01]  /*1400*/  LDS.128 R104, [R105] ;  /* 0x0000000069687984 */ /* 0x000ee20000000c00 */
        /* <DEDUP_REMOVED lines=81> */
[--C-:B------:R-:W-:Y:S01]  /*1920*/  FFMA.FTZ R196, R196, R102, R103.reuse ;  /* 0x00000066c4c47223 */ /* 0x100fe20000010067 */
[----:B------:R-:W-:Y:S01]  /*1930*/  LOP3.LUT P5, RZ, R109, 0xff00, RZ, 0xc0, !PT ;  /* 0x0000ff006dff7812 */ /* 0x000fe200078ac0ff */
[-C--:B------:R-:W-:Y:S01]  /*1940*/  FMUL.FTZ R93, R93, R158.reuse ;  /* 0x0000009e5d5d7220 */ /* 0x080fe20000410000 */
[----:B------:R-:W-:Y:S01]  /*1950*/  FMUL.FTZ R211, R211, R158 ;  /* 0x0000009ed3d37220 */ /* 0x000fe20000410000 */
[----:B------:R-:W-:Y:S01]  /*1960*/  LOP3.LUT P0, RZ, R109, 0xff0000, RZ, 0xc0, !PT ;  /* 0x00ff00006dff7812 */ /* 0x000fe2000780c0ff */
[----:B------:R-:W-:Y:S01]  /*1970*/  FADD.FTZ R183, R183, -R196 ;  /* 0x800000c4b7b77221 */ /* 0x000fe20000010000 */
[----:B------:R-:W-:Y:S01]  /*1980*/  FMUL.FTZ R93, R93, UR4 ;  /* 0x000000045d5d7c20 */ /* 0x000fe20008410000 */
[----:B------:R-:W-:Y:S01]  /*1990*/  LOP3.LUT P2, RZ, R109, 0xff, RZ, 0xc0, !PT ;  /* 0x000000ff6dff7812 */ /* 0x000fe2000784c0ff */
[----:B------:R-:W-:Y:S01]  /*19a0*/  FMUL.FTZ R109, R211, UR4 ;  /* 0x00000004d36d7c20 */ /* 0x000fe20008410000 */
[----:B------:R-:W-:Y:S01]  /*19b0*/  FFMA.FTZ R205, R205, R102, R103 ;  /* 0x00000066cdcd7223 */ /* 0x000fe20000010067 */
[C---:B------:R-:W-:Y:S01]  /*19c0*/  FFMA.FTZ R183, R152.reuse, R183, R68 ;  /* 0x000000b798b77223 */ /* 0x040fe20000010044 */
[----:B------:R-:W-:Y:S01]  /*19d0*/  SEL R111, R93, RZ, P4 ;  /* 0x000000ff5d6f7207 */ /* 0x000fe20002000000 */
[----:B------:R-:W-:Y:S01]  /*19e0*/  FFMA.FTZ R93, R152, R184, R69 ;  /* 0x000000b8985d7223 */ /* 0x000fe20000010045 */
[----:B------:R-:W-:Y:S01]  /*19f0*/  SEL R109, R109, RZ, P5 ;  /* 0x000000ff6d6d7207 */ /* 0x000fe20002800000 */
[----:B------:R-:W-:Y:S01]  /*1a00*/  FFMA.FTZ R108, R108, R102, R103 ;  /* 0x000000666c6c7223 */ /* 0x000fe20000010067 */
[----:B------:R-:W-:Y:S01]  /*1a10*/  LOP3.LUT P5, RZ, R112, 0xff00, RZ, 0xc0, !PT ;  /* 0x0000ff0070ff7812 */ /* 0x000fe200078ac0ff */
[-C--:B------:R-:W-:Y:S01]  /*1a20*/  FMUL.FTZ R93, R93, R158.reuse ;  /* 0x0000009e5d5d7220 */ /* 0x080fe20000410000 */
[----:B------:R-:W-:Y:S01]  /*1a30*/  FADD.FTZ R176, R176, -R205 ;  /* 0x800000cdb0b07221 */ /* 0x000fe20000010000 */
[----:B------:R-:W-:Y:S01]  /*1a40*/  FMUL.FTZ R183, R183, R158 ;  /* 0x0000009eb7b77220 */ /* 0x000fe20000410000 */
[-CC-:B------:R-:W-:Y:S01]  /*1a50*/  FFMA.FTZ R213, R213, R102.reuse, R103.reuse ;  /* 0x00000066d5d57223 */ /* 0x180fe20000010067 */
[----:B------:R-:W-:Y:S01]  /*1a60*/  FMUL.FTZ R93, R93, UR4 ;  /* 0x000000045d5d7c20 */ /* 0x000fe20008410000 */
[----:B------:R-:W-:Y:S01]  /*1a70*/  FADD.FTZ R201, R201, -R108 ;  /* 0x8000006cc9c97221 */ /* 0x000fe20000010000 */
[----:B------:R-:W-:Y:S01]  /*1a80*/  FFMA.FTZ R194, R194, R102, R103 ;  /* 0x00000066c2c27223 */ /* 0x000fe20000010067 */
[----:B------:R-:W-:Y:S01]  /*1a90*/  FMUL.FTZ R104, R183, UR4 ;  /* 0x00000004b7687c20 */ /* 0x000fe20008410000 */
[----:B------:R-:W-:Y:S01]  /*1aa0*/  FADD.FTZ R213, R188, -R213 ;  /* 0x800000d5bcd57221 */ /* 0x000fe20000010000 */
[----:B------:R-:W-:Y:S01]  /*1ab0*/  SEL R105, R93, RZ, P5 ;  /* 0x000000ff5d697207 */ /* 0x000fe20002800000 */
[----:B------:R-:W-:Y:S01]  /*1ac0*/  FFMA.FTZ R93, R152, R176, R73 ;  /* 0x000000b0985d7223 */ /* 0x000fe20000010049 */
[----:B------:R-:W-:Y:S01]  /*1ad0*/  LOP3.LUT P6, RZ, R112, 0xff, RZ, 0xc0, !PT ;  /* 0x000000ff70ff7812 */ /* 0x000fe200078cc0ff */
[----:B------:R-:W-:Y:S01]  /*1ae0*/  FFMA.FTZ R201, R152, R201, R64 ;  /* 0x000000c998c97223 */ /* 0x000fe20000010040 */
[--C-:B------:R-:W-:Y:S01]  /*1af0*/  FFMA.FTZ R202, R202, R102, R103.reuse ;  /* 0x00000066caca7223 */ /* 0x100fe20000010067 */
[----:B------:R-:W-:Y:S01]  /*1b00*/  FMUL.FTZ R93, R93, R158 ;  /* 0x0000009e5d5d7220 */ /* 0x000fe20000410000 */
[----:B------:R-:W-:Y:S01]  /*1b10*/  FADD.FTZ R177, R177, -R194 ;  /* 0x800000c2b1b17221 */ /* 0x000fe20000010000 */
[--C-:B------:R-:W-:Y:S01]  /*1b20*/  FFMA.FTZ R203, R203, R102, R103.reuse ;  /* 0x00000066cbcb7223 */ /* 0x100fe20000010067 */
[----:B------:R-:W-:Y:S01]  /*1b30*/  FFMA.FTZ R213, R152, R213, R66 ;  /* 0x000000d598d57223 */ /* 0x000fe20000010042 */
[----:B------:R-:W-:Y:S01]  /*1b40*/  FMUL.FTZ R201, R201, R158 ;  /* 0x0000009ec9c97220 */ /* 0x000fe20000410000 */
[----:B------:R-:W-:Y:S01]  /*1b50*/  SEL R104, R104, RZ, P6 ;  /* 0x000000ff68687207 */ /* 0x000fe20003000000 */
[----:B------:R-:W-:Y:S01]  /*1b60*/  FMUL.FTZ R93, R93, UR4 ;  /* 0x000000045d5d7c20 */ /* 0x000fe20008410000 */
[----:B------:R-:W-:Y:S01]  /*1b70*/  FADD.FTZ R185, R185, -R202 ;  /* 0x800000cab9b97221 */ /* 0x000fe20000010000 */
[----:B------:R-:W-:Y:S01]  /*1b80*/  LOP3.LUT P6, RZ, R115, 0xff00, RZ, 0xc0, !PT ;  /* 0x0000ff0073ff7812 */ /* 0x000fe200078cc0ff */
[----:B------:R-:W-:Y:S01]  /*1b90*/  FFMA.FTZ R177, R152, R177, R72 ;  /* 0x000000b198b17223 */ /* 0x000fe20000010048 */
[----:B------:R-:W-:Y:S01]  /*1ba0*/  FFMA.FTZ R217, R217, R102, R103 ;  /* 0x00000066d9d97223 */ /* 0x000fe20000010067 */
[----:B------:R-:W-:Y:S01]  /*1bb0*/  FADD.FTZ R172, R172, -R203 ;  /* 0x800000cbacac7221 */ /* 0x000fe20000010000 */
[-C--:B------:R-:W-:Y:S01]  /*1bc0*/  FMUL.FTZ R213, R213, R158.reuse ;  /* 0x0000009ed5d57220 */ /* 0x080fe20000410000 */
[----:B------:R-:W-:Y:S01]  /*1bd0*/  FMUL.FTZ R108, R201, UR4 ;  /* 0x00000004c96c7c20 */ /* 0x000fe20008410000 */
[----:B------:R-:W-:Y:S01]  /*1be0*/  FFMA.FTZ R185, R152, R185, R70 ;  /* 0x000000b998b97223 */ /* 0x000fe20000010046 */
[----:B------:R-:W-:Y:S01]  /*1bf0*/  FMUL.FTZ R177, R177, R158 ;  /* 0x0000009eb1b17220 */ /* 0x000fe20000410000 */
[----:B------:R-:W-:Y:S01]  /*1c00*/  SEL R101, R93, RZ, P6 ;  /* 0x000000ff5d657207 */ /* 0x000fe20003000000 */
[----:B------:R-:W-:Y:S01]  /*1c10*/  FADD.FTZ R217, R178, -R217 ;  /* 0x800000d9b2d97221 */ /* 0x000fe20000010000 */
[----:B------:R-:W-:Y:S01]  /*1c20*/  FFMA.FTZ R93, R152, R172, R77 ;  /* 0x000000ac985d7223 */ /* 0x000fe2000001004d */
[-CC-:B------:R-:W-:Y:S01]  /*1c30*/  FFMA.FTZ R200, R200, R102.reuse, R103.reuse ;  /* 0x00000066c8c87223 */ /* 0x180fe20000010067 */
[-CC-:B------:R-:W-:Y:S01]  /*1c40*/  FFMA.FTZ R209, R209, R102.reuse, R103.reuse ;  /* 0x00000066d1d17223 */ /* 0x180fe20000010067 */
[-CC-:B------:R-:W-:Y:S01]  /*1c50*/  FFMA.FTZ R190, R190, R102.reuse, R103.reuse ;  /* 0x00000066bebe7223 */ /* 0x180fe20000010067 */
[----:B------:R-:W-:Y:S01]  /*1c60*/  FFMA.FTZ R116, R110, R102, R103 ;  /* 0x000000666e747223 */ /* 0x000fe20000010067 */
[----:B------:R-:W-:Y:S01]  /*1c70*/  FMUL.FTZ R110, R213, UR4 ;  /* 0x00000004d56e7c20 */ /* 0x000fe20008410000 */
[-C--:B------:R-:W-:Y:S01]  /*1c80*/  FMUL.FTZ R185, R185, R158.reuse ;  /* 0x0000009eb9b97220 */ /* 0x080fe20000410000 */
[----:B------:R-:W-:Y:S01]  /*1c90*/  SEL R108, R108, RZ, P2 ;  /* 0x000000ff6c6c7207 */ /* 0x000fe20001000000 */
[----:B------:R-:W-:Y:S01]  /*1ca0*/  FMUL.FTZ R100, R177, UR4 ;  /* 0x00000004b1647c20 */ /* 0x000fe20008410000 */
[----:B------:R-:W0:Y:S01]  /*1cb0*/  LDC.64 R118, c[0x0][0x468] ;  /* 0x00011a00ff767b82 */ /* 0x000e220000000a00 */
        /* <DEDUP_REMOVED lines=10> */
[-CC-:B------:R-:W-:Y:S01]  /*1d60*/  FFMA.FTZ R182, R182, R102.reuse, R103.reuse ;  /* 0x00000066b6b67223 */ /* 0x180fe20000010067 */
[----:B------:R-:W-:Y:S01]  /*1d70*/  SEL R110, R110, RZ, P0 ;  /* 0x000000ff6e6e7207 */ /* 0x000fe20000000000 */
[----:B------:R-:W-:Y:S01]  /*1d80*/  FMUL.FTZ R106, R185, UR4 ;  /* 0x00000004b96a7c20 */ /* 0x000fe20008410000 */
[--C-:B------:R-:W-:Y:S01]  /*1d90*/  FFMA.FTZ R113, R113, R102, R103.reuse ;  /* 0x0000006671717223 */ /* 0x100fe20000010067 */
[----:B------:R-:W-:Y:S01]  /*1da0*/  LOP3.LUT P0, RZ, R112, 0xff0000, RZ, 0xc0, !PT ;  /* 0x00ff000070ff7812 */ /* 0x000fe2000780c0ff */
[----:B------:R-:W-:Y:S01]  /*1db0*/  FMUL.FTZ R217, R217, R158 ;  /* 0x0000009ed9d97220 */ /* 0x000fe20000410000 */
[----:B------:R-:W-:Y:S01]  /*1dc0*/  SEL R100, R100, RZ, P2 ;  /* 0x000000ff64647207 */ /* 0x000fe20001000000 */
[----:B------:R-:W-:Y:S01]  /*1dd0*/  FMUL.FTZ R93, R93, UR4 ;  /* 0x000000045d5d7c20 */ /* 0x000fe20008410000 */
[-C--:B------:R-:W-:Y:S01]  /*1de0*/  FFMA.FTZ R114, R114, R102.reuse, R103 ;  /* 0x0000006672727223 */ /* 0x080fe20000010067 */
[----:B------:R-:W-:Y:S01]  /*1df0*/  FFMA.FTZ R175, R152, R175, R74 ;  /* 0x000000af98af7223 */ /* 0x000fe2000001004a */
[----:B------:R-:W-:Y:S01]  /*1e00*/  LOP3.LUT P2, RZ, R166, 0xff00, RZ, 0xc0, !PT ;  /* 0x0000ff00a6ff7812 */ /* 0x000fe2000784c0ff */
[C---:B------:R-:W-:Y:S01]  /*1e10*/  FFMA.FTZ R209, R152.reuse, R209, R75 ;  /* 0x000000d198d17223 */ /* 0x040fe2000001004b */
[----:B------:R-:W-:Y:S01]  /*1e20*/  FADD.FTZ R173, R173, -R198 ;  /* 0x800000c6adad7221 */ /* 0x000fe20000010000 */
[----:B------:R-:W-:Y:S01]  /*1e30*/  FFMA.FTZ R171, R152, R171, R76 ;  /* 0x000000ab98ab7223 */ /* 0x000fe2000001004c */
[----:B------:R-:W-:Y:S01]  /*1e40*/  FFMA.FTZ R181, R181, R102, R103 ;  /* 0x00000066b5b57223 */ /* 0x000fe20000010067 */
[----:B------:R-:W-:Y:S01]  /*1e50*/  FADD.FTZ R199, R170, -R199 ;  /* 0x800000c7aac77221 */ /* 0x000fe20000010000 */
[----:B------:R-:W-:Y:S01]  /*1e60*/  FADD.FTZ R169, R169, -R180 ;  /* 0x800000b4a9a97221 */ /* 0x000fe20000010000 */
[----:B------:R-:W-:Y:S01]  /*1e70*/  FADD.FTZ R168, R168, -R179 ;  /* 0x800000b3a8a87221 */ /* 0x000fe20000010000 */
[----:B------:R-:W-:Y:S01]  /*1e80*/  FADD.FTZ R167, R167, -R182 ;  /* 0x800000b6a7a77221 */ /* 0x000fe20000010000 */
[----:B------:R-:W-:Y:S01]  /*1e90*/  SEL R106, R106, RZ, P0 ;  /* 0x000000ff6a6a7207 */ /* 0x000fe20000000000 */
[----:B------:R-:W-:Y:S01]  /*1ea0*/  FMUL.FTZ R107, R217, UR4 ;  /* 0x00000004d96b7c20 */ /* 0x000fe20008410000 */
[----:B------:R-:W-:Y:S01]  /*1eb0*/  FADD.FTZ R113, R160, -R113 ;  /* 0x80000071a0717221 */ /* 0x000fe20000010000 */
[----:B------:R-:W-:Y:S01]  /*1ec0*/  ISETP.GE.U32.AND P4, PT, R112, 0x1000000, PT ;  /* 0x010000007000780c */ /* 0x000fe20003f86070 */
[-C--:B------:R-:W-:Y:S01]  /*1ed0*/  FMUL.FTZ R175, R175, R158.reuse ;  /* 0x0000009eafaf7220 */ /* 0x080fe20000410000 */
[----:B------:R-:W-:Y:S01]  /*1ee0*/  LOP3.LUT P5, RZ, R115, 0xff0000, RZ, 0xc0, !PT ;  /* 0x00ff000073ff7812 */ /* 0x000fe200078ac0ff */
[-C--:B------:R-:W-:Y:S01]  /*1ef0*/  FMUL.FTZ R209, R209, R158.reuse ;  /* 0x0000009ed1d17220 */ /* 0x080fe20000410000 */
[----:B------:R-:W-:Y:S01]  /*1f00*/  ISETP.GE.U32.AND P0, PT, R115, 0x1000000, PT ;  /* 0x010000007300780c */ /* 0x000fe20003f06070 */
[C---:B------:R-:W-:Y:S01]  /*1f10*/  FFMA.FTZ R173, R152.reuse, R173, R78 ;  /* 0x000000ad98ad7223 */ /* 0x040fe2000001004e */
[----:B------:R-:W-:Y:S01]  /*1f20*/  FMUL.FTZ R171, R171, R158 ;  /* 0x0000009eabab7220 */ /* 0x000fe20000410000 */
[----:B------:R-:W-:Y:S01]  /*1f30*/  SEL R97, R93, RZ, P2 ;  /* 0x000000ff5d617207 */ /* 0x000fe20001000000 */
[----:B------:R-:W-:Y:S01]  /*1f40*/  FADD.FTZ R114, R161, -R114 ;  /* 0x80000072a1727221 */ /* 0x000fe20000010000 */
[C---:B------:R-:W-:Y:S01]  /*1f50*/  FFMA.FTZ R199, R152.reuse, R199, R79 ;  /* 0x000000c798c77223 */ /* 0x040fe2000001004f */
[C---:B------:R-:W-:Y:S01]  /*1f60*/  FFMA.FTZ R169, R152.reuse, R169, R80 ;  /* 0x000000a998a97223 */ /* 0x040fe20000010050 */
[C---:B------:R-:W-:Y:S01]  /*1f70*/  FFMA.FTZ R93, R152.reuse, R168, R81 ;  /* 0x000000a8985d7223 */ /* 0x040fe20000010051 */
[----:B------:R-:W-:Y:S01]  /*1f80*/  FFMA.FTZ R167, R152, R167, R82 ;  /* 0x000000a798a77223 */ /* 0x000fe20000010052 */
[----:B------:R-:W-:Y:S01]  /*1f90*/  FADD.FTZ R181, R164, -R181 ;  /* 0x800000b5a4b57221 */ /* 0x000fe20000010000 */
[----:B------:R-:W-:Y:S01]  /*1fa0*/  FADD.FTZ R115, R162, -R95 ;  /* 0x8000005fa2737221 */ /* 0x000fe20000010000 */
[----:B------:R-:W-:Y:S01]  /*1fb0*/  FADD.FTZ R116, R163, -R116 ;  /* 0x80000074a3747221 */ /* 0x000fe20000010000 */
[C---:B------:R-:W-:Y:S01]  /*1fc0*/  FFMA.FTZ R113, R152.reuse, R113, R84 ;  /* 0x0000007198717223 */ /* 0x040fe20000010054 */
[----:B------:R-:W-:Y:S01]  /*1fd0*/  SEL R107, R107, RZ, P4 ;  /* 0x000000ff6b6b7207 */ /* 0x000fe20002000000 */
[----:B------:R-:W-:Y:S01]  /*1fe0*/  FMUL.FTZ R102, R175, UR4 ;  /* 0x00000004af667c20 */ /* 0x000fe20008410000 */
[----:B------:R-:W-:Y:S01]  /*1ff0*/  FMUL.FTZ R103, R209, UR4 ;  /* 0x00000004d1677c20 */ /* 0x000fe20008410000 */
[----:B------:R-:W-:Y:S01]  /*2000*/  FMUL.FTZ R173, R173, R158 ;  /* 0x0000009eadad7220 */ /* 0x000fe20000410000 */
[----:B------:R-:W-:Y:S01]  /*2010*/  FMUL.FTZ R96, R171, UR4 ;  /* 0x00000004ab607c20 */ /* 0x000fe20008410000 */
[----:B------:R-:W-:Y:S01]  /*2020*/  FFMA.FTZ R95, R152, R114, R85 ;  /* 0x00000072985f7223 */ /* 0x000fe20000010055 */
[----:B------:R-:W-:Y:S01]  /*2030*/  LOP3.LUT P4, RZ, R166, 0xff, RZ, 0xc0, !PT ;  /* 0x000000ffa6ff7812 */ /* 0x000fe2000788c0ff */
[-C--:B------:R-:W-:Y:S01]  /*2040*/  FMUL.FTZ R199, R199, R158.reuse ;  /* 0x0000009ec7c77220 */ /* 0x080fe20000410000 */
[-C--:B------:R-:W-:Y:S01]  /*2050*/  FMUL.FTZ R169, R169, R158.reuse ;  /* 0x0000009ea9a97220 */ /* 0x080fe20000410000 */
[-C--:B------:R-:W-:Y:S01]  /*2060*/  FMUL.FTZ R93, R93, R158.reuse ;  /* 0x0000009e5d5d7220 */ /* 0x080fe20000410000 */
[----:B------:R-:W-:Y:S01]  /*2070*/  FMUL.FTZ R167, R167, R158 ;  /* 0x0000009ea7a77220 */ /* 0x000fe20000410000 */
[C---:B------:R-:W-:Y:S01]  /*2080*/  FFMA.FTZ R181, R152.reuse, R181, R83 ;  /* 0x000000b598b57223 */ /* 0x040fe20000010053 */
[C---:B------:R-:W-:Y:S01]  /*2090*/  FFMA.FTZ R115, R152.reuse, R115, R86 ;  /* 0x0000007398737223 */ /* 0x040fe20000010056 */
[----:B------:R-:W-:Y:S01]  /*20a0*/  FFMA.FTZ R117, R152, R116, R87 ;  /* 0x0000007498757223 */ /* 0x000fe20000010057 */
[-C--:B------:R-:W-:Y:S01]  /*20b0*/  FMUL.FTZ R113, R113, R158.reuse ;  /* 0x0000009e71717220 */ /* 0x080fe20000410000 */
[----:B------:R-:W-:Y:S01]  /*20c0*/  FMUL.FTZ R98, R173, UR4 ;  /* 0x00000004ad627c20 */ /* 0x000fe20008410000 */
[-C--:B------:R-:W-:Y:S01]  /*20d0*/  FMUL.FTZ R114, R95, R158.reuse ;  /* 0x0000009e5f727220 */ /* 0x080fe20000410000 */
        /* <DEDUP_REMOVED lines=10> */
[----:B------:R-:W-:Y:S01]  /*2180*/  ISETP.GE.U32.AND P5, PT, R166, 0x1000000, PT ;  /* 0x01000000a600780c */ /* 0x000fe20003fa6070 */
[----:B------:R-:W-:Y:S01]  /*2190*/  FMUL.FTZ R158, R117, R158 ;  /* 0x0000009e759e7220 */ /* 0x000fe20000410000 */
[----:B------:R-:W-:Y:S01]  /*21a0*/  LOP3.LUT P0, RZ, R165, 0xff, RZ, 0xc0, !PT ;  /* 0x000000ffa5ff7812 */ /* 0x000fe2000780c0ff */
[----:B------:R-:W-:Y:S01]  /*21b0*/  FMUL.FTZ R112, R113, UR4 ;  /* 0x0000000471707c20 */ /* 0x000fe20008410000 */
[C---:B------:R-:W-:Y:S01]  /*21c0*/  LOP3.LUT P4, RZ, R165.reuse, 0xff00, RZ, 0xc0, !PT ;  /* 0x0000ff00a5ff7812 */ /* 0x040fe2000788c0ff */
[----:B------:R-:W-:Y:S01]  /*21d0*/  FMUL.FTZ R113, R114, UR4 ;  /* 0x0000000472717c20 */ /* 0x000fe20008410000 */
[----:B------:R-:W-:Y:S01]  /*21e0*/  LOP3.LUT P2, RZ, R165, 0xff0000, RZ, 0xc0, !PT ;  /* 0x00ff0000a5ff7812 */ /* 0x000fe2000784c0ff */
[----:B------:R-:W-:Y:S01]  /*21f0*/  FMUL.FTZ R95, R181, UR4 ;  /* 0x00000004b55f7c20 */ /* 0x000fe20008410000 */
[----:B------:R-:W-:Y:S01]  /*2200*/  SEL R98, R98, RZ, P6 ;  /* 0x000000ff62627207 */ /* 0x000fe20003000000 */
[----:B------:R-:W-:Y:S01]  /*2210*/  FMUL.FTZ R114, R115, UR4 ;  /* 0x0000000473727c20 */ /* 0x000fe20008410000 */
[----:B------:R-:W-:Y:S01]  /*2220*/  ISETP.GE.U32.AND P6, PT, R165, 0x1000000, PT ;  /* 0x01000000a500780c */ /* 0x000fe20003fc6070 */
[----:B0-----:R-:W-:Y:S01]  /*2230*/  IMAD.WIDE.U32 R116, R157, 0x10, R118 ;  /* 0x000000109d747825 */ /* 0x001fe200078e0076 */
[----:B------:R-:W-:-:S03]  /*2240*/  SEL R99, R99, RZ, P5 ;  /* 0x000000ff63637207 */ /* 0x000fc60002800000 */
[----:B------:R-:W-:Y:S01]  /*2250*/  FMUL.FTZ R115, R158, UR4 ;  /* 0x000000049e737c20 */ /* 0x000fe20008410000 */
        /* <DEDUP_REMOVED lines=8> */
[C---:B------:R-:W-:Y:S01]  /*22e0*/  LOP3.LUT P0, RZ, R159.reuse, 0xff00, RZ, 0xc0, !PT ;  /* 0x0000ff009fff7812 */ /* 0x040fe2000780c0ff */
[--C-:B------:R-:W-:Y:S01]  /*22f0*/  IMAD.WIDE.U32 R154, R154, 0x10, R118.reuse ;  /* 0x000000109a9a7825 */ /* 0x100fe200078e0076 */
[C---:B------:R-:W-:Y:S01]  /*2300*/  LOP3.LUT P4, RZ, R159.reuse, 0xff0000, RZ, 0xc0, !PT ;  /* 0x00ff00009fff7812 */ /* 0x040fe2000788c0ff */
[----:B------:R0:W-:Y:S01]  /*2310*/  STG.E.128 desc[UR6][R120.64], R100 ;  /* 0x0000006478007986 */ /* 0x0001e2000c101d06 */
[----:B------:R-:W-:Y:S01]  /*2320*/  ISETP.GE.U32.AND P2, PT, R159, 0x1000000, PT ;  /* 0x010000009f00780c */ /* 0x000fe20003f46070 */
[--C-:B------:R-:W-:Y:S01]  /*2330*/  IMAD.WIDE.U32 R122, R153, 0x10, R118.reuse ;  /* 0x00000010997a7825 */ /* 0x100fe200078e0076 */
[----:B------:R-:W-:Y:S01]  /*2340*/  SEL R95, R95, RZ, P6 ;  /* 0x000000ff5f5f7207 */ /* 0x000fe20003000000 */
[----:B------:R0:W-:Y:S01]  /*2350*/  STG.E.128 desc[UR6][R154.64], R96 ;  /* 0x000000609a007986 */ /* 0x0001e2000c101d06 */
[----:B------:R-:W-:Y:S01]  /*2360*/  SEL R112, R112, RZ, P5 ;  /* 0x000000ff70707207 */ /* 0x000fe20002800000 */
[----:B------:R-:W-:Y:S01]  /*2370*/  IMAD.WIDE.U32 R118, R151, 0x10, R118 ;  /* 0x0000001097767825 */ /* 0x000fe200078e0076 */
[----:B------:R-:W-:Y:S01]  /*2380*/  SEL R113, R113, RZ, P0 ;  /* 0x000000ff71717207 */ /* 0x000fe20000000000 */
[----:B------:R0:W-:Y:S01]  /*2390*/  STG.E.128 desc[UR6][R122.64], R92 ;  /* 0x0000005c7a007986 */ /* 0x0001e2000c101d06 */
[----:B------:R-:W-:-:S02]  /*23a0*/  SEL R114, R114, RZ, P4 ;  /* 0x000000ff72727207 */ /* 0x000fc40002000000 */
[----:B------:R-:W-:-:S05]  /*23b0*/  SEL R115, R115, RZ, P2 ;  /* 0x000000ff73737207 */ /* 0x000fca0001000000 */
[----:B------:R0:W-:Y:S01]  /*23c0*/  STG.E.128 desc[UR6][R118.64], R112 ;  /* 0x0000007076007986 */ /* 0x0001e2000c101d06 */
[----:B------:R-:W-:Y:S05]  /*23d0*/  BRA `(.L_x_10085) ;  /* 0x0000002400007947 */ /* 0x000fea0003800000 */
.L_x_10084:
        /* <DEDUP_REMOVED lines=38> */
[----:B------:R-:W-:Y:S01]  /*2640*/  ISETP.GE.U32.AND P2, PT, R109, 0x1000000, PT ;  /* 0x010000006d00780c */ /* 0x000fe20003f46070 */
        /* <DEDUP_REMOVED lines=28> */
[--C-:B------:R-:W-:Y:S01]  /*2810*/  FFMA.FTZ R198, R198, R102, R103.reuse ;  /* 0x00000066c6c67223 */ /* 0x100fe20000010067 */
[----:B------:R-:W-:Y:S01]  /*2820*/  SEL R112, R94, RZ, P6 ;  /* 0x000000ff5e707207 */ /* 0x000fe20003000000 */
[----:B------:R-:W-:Y:S01]  /*2830*/  FMUL.FTZ R93, R116, R158 ;  /* 0x0000009e745d7220 */ /* 0x000fe20000410000 */
[----:B------:R-:W-:Y:S01]  /*2840*/  FFMA.FTZ R99, R113, R102, R103 ;  /* 0x0000006671637223 */ /* 0x000fe20000010067 */
        /* <DEDUP_REMOVED lines=67> */
[----:B------:R-:W-:Y:S01]  /*2c80*/  LOP3.LUT P6, RZ, R166, 0xff0000, RZ, 0xc0, !PT ;  /* 0x00ff0000a6ff7812 */ /* 0x000fe200078cc0ff */
[----:B------:R-:W-:Y:S01]  /*2c90*/  FADD.FTZ R170, R163, -R134 ;  /* 0x80000086a3aa7221 */ /* 0x000fe20000010000 */
[----:B------:R-:W-:Y:S01]  /*2ca0*/  SEL R95, R95, RZ, P5 ;  /* 0x000000ff5f5f7207 */ /* 0x000fe20002800000 */
[----:B------:R0:W-:Y:S01]  /*2cb0*/  STG.E.128 desc[UR6][R136.64], R88 ;  /* 0x0000005888007986 */ /* 0x0001e2000c101d06 */
[----:B------:R-:W-:Y:S01]  /*2cc0*/  SEL R100, R100, RZ, P0 ;  /* 0x000000ff64647207 */ /* 0x000fe20000000000 */
[----:B------:R-:W-:Y:S01]  /*2cd0*/  FFMA.FTZ R99, R152, R181, R83 ;  /* 0x000000b598637223 */ /* 0x000fe20000010053 */
[----:B------:R-:W-:Y:S01]  /*2ce0*/  SEL R101, R101, RZ, P4 ;  /* 0x000000ff65657207 */ /* 0x000fe20002000000 */
[----:B------:R-:W-:Y:S01]  /*2cf0*/  IMAD.WIDE.U32 R138, R156, 0x10, R132 ;  /* 0x000000109c8a7825 */ /* 0x000fe200078e0084 */
[----:B------:R-:W-:-:S02]  /*2d00*/  SEL R102, R102, RZ, P2 ;  /* 0x000000ff66667207 */ /* 0x000fc40001000000 */
[----:B------:R-:W-:Y:S01]  /*2d10*/  SEL R94, R94, RZ, P6 ;  /* 0x000000ff5e5e7207 */ /* 0x000fe20003000000 */
[----:B------:R-:W-:Y:S01]  /*2d20*/  IMAD.WIDE.U32 R160, R155, 0x10, R132 ;  /* 0x000000109ba07825 */ /* 0x000fe200078e0084 */
[C---:B------:R-:W-:Y:S02]  /*2d30*/  LOP3.LUT P5, RZ, R159.reuse, 0xff, RZ, 0xc0, !PT ;  /* 0x000000ff9fff7812 */ /* 0x040fe400078ac0ff */
[----:B------:R-:W-:Y:S01]  /*2d40*/  LOP3.LUT P0, RZ, R159, 0xff00, RZ, 0xc0, !PT ;  /* 0x0000ff009fff7812 */ /* 0x000fe2000780c0ff */
[----:B-1----:R-:W-:Y:S01]  /*2d50*/  IMAD.WIDE.U32 R166, R155, 0x10, R128 ;  /* 0x000000109ba67825 */ /* 0x002fe200078e0080 */
[C---:B------:R-:W-:Y:S02]  /*2d60*/  LOP3.LUT P4, RZ, R159.reuse, 0xff0000, RZ, 0xc0, !PT ;  /* 0x00ff00009fff7812 */ /* 0x040fe4000788c0ff */
[----:B------:R-:W-:Y:S01]  /*2d70*/  ISETP.GE.U32.AND P2, PT, R159, 0x1000000, PT ;  /* 0x010000009f00780c */ /* 0x000fe20003f46070 */
[----:B------:R-:W-:Y:S01]  /*2d80*/  FADD.FTZ R159, R162, -R131 ;  /* 0x80000083a29f7221 */ /* 0x000fe20000010000 */
[----:B------:R-:W-:Y:S01]  /*2d90*/  ISETP.GE.U32.AND P6, PT, R165, 0x1000000, PT ;  /* 0x01000000a500780c */ /* 0x000fe20003fc6070 */
[----:B------:R-:W-:-:S04]  /*2da0*/  IMAD.WIDE.U32 R164, R157, 0x10, R128 ;  /* 0x000000109da47825 */ /* 0x000fc800078e0080 */
[C---:B0-----:R-:W-:Y:S01]  /*2db0*/  FFMA.FTZ R88, R152.reuse, R103, R84 ;  /* 0x0000006798587223 */ /* 0x041fe20000010054 */
[C---:B------:R-:W-:Y:S01]  /*2dc0*/  FFMA.FTZ R89, R152.reuse, R168, R85 ;  /* 0x000000a898597223 */ /* 0x040fe20000010055 */
[C---:B------:R-:W-:Y:S01]  /*2dd0*/  FFMA.FTZ R91, R152.reuse, R170, R87 ;  /* 0x000000aa985b7223 */ /* 0x040fe20000010057 */
[----:B------:R-:W-:Y:S01]  /*2de0*/  FFMA.FTZ R90, R152, R159, R86 ;  /* 0x0000009f985a7223 */ /* 0x000fe20000010056 */
[----:B------:R0:W-:Y:S01]  /*2df0*/  STG.E.128 desc[UR6][R164.64], R104 ;  /* 0x00000068a4007986 */ /* 0x0001e2000c101d06 */
[----:B------:R-:W-:Y:S01]  /*2e00*/  FMUL.FTZ R103, R99, R158 ;  /* 0x0000009e63677220 */ /* 0x000fe20000410000 */
[----:B------:R-:W-:Y:S02]  /*2e10*/  IMAD.WIDE.U32 R156, R156, 0x10, R128 ;  /* 0x000000109c9c7825 */ /* 0x000fe400078e0080 */
[----:B------:R1:W-:Y:S02]  /*2e20*/  STG.E.128 desc[UR6][R138.64], R108 ;  /* 0x0000006c8a007986 */ /* 0x0003e4000c101d06 */
[----:B------:R-:W-:Y:S01]  /*2e30*/  FMUL.FTZ R103, R103, UR4 ;  /* 0x0000000467677c20 */ /* 0x000fe20008410000 */
[C---:B------:R-:W-:Y:S01]  /*2e40*/  IMAD.WIDE.U32 R162, R154.reuse, 0x10, R132 ;  /* 0x000000109aa27825 */ /* 0x040fe200078e0084 */
[----:B------:R1:W-:Y:S03]  /*2e50*/  STG.E.128 desc[UR6][R156.64], R112 ;  /* 0x000000709c007986 */ /* 0x0003e6000c101d06 */
[----:B------:R-:W-:Y:S01]  /*2e60*/  IMAD.WIDE.U32 R154, R154, 0x10, R128 ;  /* 0x000000109a9a7825 */ /* 0x000fe200078e0080 */
[----:B------:R-:W-:Y:S01]  /*2e70*/  SEL R103, R103, RZ, P6 ;  /* 0x000000ff67677207 */ /* 0x000fe20003000000 */
[----:B------:R1:W-:Y:S02]  /*2e80*/  STG.E.128 desc[UR6][R160.64], R116 ;  /* 0x00000074a0007986 */ /* 0x0003e4000c101d06 */
[----:B------:R-:W-:-:S02]  /*2e90*/  IMAD.WIDE.U32 R130, R153, 0x10, R132 ;  /* 0x0000001099827825 */ /* 0x000fc400078e0084 */
[----:B------:R1:W-:Y:S02]  /*2ea0*/  STG.E.128 desc[UR6][R166.64], R120 ;  /* 0x00000078a6007986 */ /* 0x0003e4000c101d06 */
        /* <DEDUP_REMOVED lines=12> */
[----:B------:R-:W-:Y:S01]  /*2f70*/  SEL R105, R105, RZ, P0 ;  /* 0x000000ff69697207 */ /* 0x000fe20000000000 */
[----:B------:R1:W-:Y:S01]  /*2f80*/  STG.E.128 desc[UR6][R154.64], R92 ;  /* 0x0000005c9a007986 */ /* 0x0003e2000c101d06 */
[----:B------:R-:W-:Y:S01]  /*2f90*/  SEL R107, R107, RZ, P2 ;  /* 0x000000ff6b6b7207 */ /* 0x000fe20001000000 */
[----:B------:R-:W-:Y:S01]  /*2fa0*/  IMAD.WIDE.U32 R128, R151, 0x10, R128 ;  /* 0x0000001097807825 */ /* 0x000fe200078e0080 */
[----:B------:R-:W-:Y:S01]  /*2fb0*/  SEL R106, R106, RZ, P4 ;  /* 0x000000ff6a6a7207 */ /* 0x000fe20002000000 */
[----:B------:R1:W-:Y:S04]  /*2fc0*/  STG.E.128 desc[UR6][R130.64], R96 ;  /* 0x0000006082007986 */ /* 0x0003e8000c101d06 */
[----:B------:R1:W-:Y:S04]  /*2fd0*/  STG.E.128 desc[UR6][R134.64], R100 ;  /* 0x0000006486007986 */ /* 0x0003e8000c101d06 */
[----:B------:R1:W-:Y:S04]  /*2fe0*/  STG.E.128 desc[UR6][R132.64], R88 ;  /* 0x0000005884007986 */ /* 0x0003e8000c101d06 */
[----:B------:R1:W-:Y:S01]  /*2ff0*/  STG.E.128 desc[UR6][R128.64], R104 ;  /* 0x0000006880007986 */ /* 0x0003e2000c101d06 */
[----:B------:R-:W-:Y:S05]  /*3000*/  BRA `(.L_x_10085) ;  /* 0x0000001400f47947 */ /* 0x000fea0003800000 */
.L_x_10083:
        /* <DEDUP_REMOVED lines=32> */
.L_x_10086:
        /* <DEDUP_REMOVED lines=28> */
.L_x_10087:
        /* <DEDUP_REMOVED lines=36> */
.L_x_10088:
        /* <DEDUP_REMOVED lines=28> */
.L_x_10089:
        /* <DEDUP_REMOVED lines=35> */
.L_x_10090:
        /* <DEDUP_REMOVED lines=28> */
.L_x_10091:
        /* <DEDUP_REMOVED lines=35> */
.L_x_10092:
        /* <DEDUP_REMOVED lines=28> */
.L_x_10093:
        /* <DEDUP_REMOVED lines=35> */
.L_x_10094:
        /* <DEDUP_REMOVED lines=28> */
.L_x_10095:
        /* <DEDUP_REMOVED lines=35> */
.L_x_10096:
        /* <DEDUP_REMOVED lines=28> */
.L_x_10097:
[----:B------:R-:W0:Y:S01]  /*4790*/  @P0 LDC.64 R98, c[0x0][0x478] ;  /* 0x00011e00ff620b82 */ /* 0x000e220000000a00 */
[----:B------:R-:W-:-:S04]  /*47a0*/  IMAD.WIDE.U32 R96, R151, 0x10, R96 ;  /* 0x0000001097607825 */ /* 0x000fc800078e0060 */
[----:B0-----:R-:W-:-:S05]  /*47b0*/  @P0 IMAD.WIDE.U32 R98, R151, 0x10, R98 ;  /* 0x0000001097620825 */ /* 0x001fca00078e0062 */
[----:B------:R2:W-:Y:S04]  /*47c0*/  @P0 STG.E.128 desc[UR6][R98.64], R88 ;  /* 0x0000005862000986 */ /* 0x0005e8000c101d06 */
[----:B------:R2:W-:Y:S02]  /*47d0*/  STG.E.128 desc[UR6][R96.64], R92 ;  /* 0x0000005c60007986 */ /* 0x0005e4000c101d06 */
.L_x_10085:
        /* <DEDUP_REMOVED lines=53> */
.L_x_10082:
        /* <DEDUP_REMOVED lines=21> */
.L_x_10099:
        /* <DEDUP_REMOVED lines=16> */
.L_x_10843:


//--------------------- .text._ZN10layer_norm22ln_bwd_finalize_kernelINS_22Kernel_traits_finalizeILj6144EfffffjLb0ELj1024ELj4ENS_18Kernel_traits_baseILj6144EfffffjLj1024EEEEELb0ELb0EEEvNS_9BwdParamsE --------------------------
	.section	.text._ZN10layer_norm22ln_bwd_finalize_kernelINS_22Kernel_traits_finalizeILj6144EfffffjLb0ELj1024ELj4ENS_18Kernel_traits_baseILj6144EfffffjLj1024EEEEELb0ELb0EEEvNS_9BwdParamsE,"ax",@progbits
	.align	128
        .global         _ZN10layer_norm22ln_bwd_finalize_kernelINS_22Kernel_traits_finalizeILj6144EfffffjLb0ELj1024ELj4ENS_18Kernel_traits_baseILj6144EfffffjLj1024EEEEELb0ELb0EEEvNS_9BwdParamsE
        .type           _ZN10layer_norm22ln_bwd_finalize_kernelINS_22Kernel_traits_finalizeILj6144EfffffjLb0ELj1024ELj4ENS_18Kernel_traits_baseILj6144EfffffjLj1024EEEEELb0ELb0EEEvNS_9BwdParamsE,@function
        .size           _ZN10layer_norm22ln_bwd_finalize_kernelINS_22Kernel_traits_finalizeILj6144EfffffjLb0ELj1024ELj4ENS_18Kernel_traits_baseILj6144EfffffjLj1024EEEEELb0ELb0EEEvNS_9BwdParamsE,(.L_x_10844 - _ZN10layer_norm22ln_bwd_finalize_kernelINS_22Kernel_traits_finalizeILj6144EfffffjLb0ELj1024ELj4ENS_18Kernel_traits_baseILj6144EfffffjLj1024EEEEELb0ELb0EEEvNS_9BwdParamsE)
        .other          _ZN10layer_norm22ln_bwd_finalize_kernelINS_22Kernel_traits_finalizeILj6144EfffffjLb0ELj1024ELj4ENS_18Kernel_traits_baseILj6144EfffffjLj1024EEEEELb0ELb0EEEvNS_9BwdParamsE,@"STO_CUDA_ENTRY STV_DEFAULT"
_ZN10layer_norm22ln_bwd_finalize_kernelINS_22Kernel_traits_finalizeILj6144EfffffjLb0ELj1024ELj4ENS_18Kernel_traits_baseILj6144EfffffjLj1024EEEEELb0ELb0EEEvNS_9BwdParamsE:
.text._ZN10layer_norm22ln_bwd_finalize_kernelINS_22Kernel_traits_finalizeILj6144EfffffjLb0ELj1024ELj4ENS_18Kernel_traits_baseILj6144EfffffjLj1024EEEEELb0ELb0EEEvNS_9BwdParamsE:
        /* <DEDUP_REMOVED lines=82> */
.L_x_10104:
        /* <DEDUP_REMOVED lines=118> */
.L_x_10103:
[----:B------:R-:W-:Y:S05]  /*0c80*/  BSYNC.RECONVERGENT B1 ;  /* 0x0000000000017941 */ /* 0x000fea0003800200 */
.L_x_10102:
        /* <DEDUP_REMOVED lines=75> */
.L_x_10106:
[----:B------:R-:W-:Y:S05]  /*1140*/  BSYNC.RECONVERGENT B1 ;  /* 0x0000000000017941 */ /* 0x000fea0003800200 */
.L_x_10105:
        /* <DEDUP_REMOVED lines=37> */
.L_x_10108:
[----:B------:R-:W-:Y:S05]  /*13a0*/  BSYNC.RECONVERGENT B1 ;  /* 0x0000000000017941 */ /* 0x000fea0003800200 */
.L_x_10107:
[----:B------:R-:W-:Y:S05]  /*13b0*/  @!P1 BRA `(.L_x_10101) ;  /* 0x0000000000409947 */ /* 0x000fea0003800000 */
[----:B------:R-:W0:Y:S01]  /*13c0*/  LDC.64 R6, c[0x0][0x440] ;  /* 0x00011000ff067b82 */ /* 0x000e220000000a00 */
[----:B------:R-:W-:Y:S01]  /*13d0*/  IMAD R59, R2, R56, R59 ;  /* 0x00000038023b7224 */ /* 0x000fe200078e023b */
[----:B------:R-:W-:Y:S02]  /*13e0*/  LOP3.LUT R8, R8, 0x1f, RZ, 0xc0, !PT ;  /* 0x0000001f08087812 */ /* 0x000fe400078ec0ff */
[----:B------:R-:W-:Y:S02]  /*13f0*/  IADD3 R9, PT, PT, -R9, RZ, RZ ;  /* 0x000000ff09097210 */ /* 0x000fe40007ffe1ff */
[----:B------:R-:W-:Y:S02]  /*1400*/  IADD3 R59, PT, PT, R8, R59, RZ ;  /* 0x0000003b083b7210 */ /* 0x000fe40007ffe0ff */
[----:B------:R-:W1:Y:S05]  /*1410*/  LDC.64 R10, c[0x0][0x448] ;  /* 0x00011200ff0a7b82 */ /* 0x000e6a0000000a00 */
.L_x_10109:
        /* <DEDUP_REMOVED lines=10> */
.L_x_10101:
[----:B------:R-:W-:Y:S05]  /*14c0*/  BSYNC.RECONVERGENT B0 ;  /* 0x0000000000007941 */ /* 0x000fea0003800200 */
.L_x_10100:
        /* <DEDUP_REMOVED lines=57> */
.L_x_10110:
        /* <DEDUP_REMOVED lines=10> */
.L_x_10844:


//--------------------- .text._ZN10layer_norm13ln_bwd_kernelINS_13Kernel_traitsIfffffjLj6144ELj1ELj1ELj8ELj16ENS_18Kernel_traits_baseILj6144EfffffjLj256EEEEELb1ELb0ELb1ELb0EEEvNS_9BwdParamsE --------------------------
	.section	.text._ZN10layer_norm13ln_bwd_kernelINS_13Kernel_traitsIfffffjLj6144ELj1ELj1ELj8ELj16ENS_18Kernel_traits_baseILj6144EfffffjLj256EEEEELb1ELb0ELb1ELb0EEEvNS_9BwdParamsE,"ax",@progbits
	.align	128
        .global         _ZN10layer_norm13ln_bwd_kernelINS_13Kernel_traitsIfffffjLj6144ELj1ELj1ELj8ELj16ENS_18Kernel_traits_baseILj6144EfffffjLj256EEEEELb1ELb0ELb1ELb0EEEvNS_9BwdParamsE
        .type           _ZN10layer_norm13ln_bwd_kernelINS_13Kernel_traitsIfffffjLj6144ELj1ELj1ELj8ELj16ENS_18Kernel_traits_baseILj6144EfffffjLj256EEEEELb1ELb0ELb1ELb0EEEvNS_9BwdParamsE,@function
        .size           _ZN10layer_norm13ln_bwd_kernelINS_13Kernel_traitsIfffffjLj6144ELj1ELj1ELj8ELj16ENS_18Kernel_traits_baseILj6144EfffffjLj256EEEEELb1ELb0ELb1ELb0EEEvNS_9BwdParamsE,(.L_x_10845 - _ZN10layer_norm13ln_bwd_kernelINS_13Kernel_traitsIfffffjLj6144ELj1ELj1ELj8ELj16ENS_18Kernel_traits_baseILj6144EfffffjLj256EEEEELb1ELb0ELb1ELb0EEEvNS_9BwdParamsE)
        .other          _ZN10layer_norm13ln_bwd_kernelINS_13Kernel_traitsIfffffjLj6144ELj1ELj1ELj8ELj16ENS_18Kernel_traits_baseILj6144EfffffjLj256EEEEELb1ELb0ELb1ELb0EEEvNS_9BwdParamsE,@"STO_CUDA_ENTRY STV_DEFAULT"
_ZN10layer_norm13ln_bwd_kernelINS_13Kernel_traitsIfffffjLj6144ELj1ELj1ELj8ELj16ENS_18Kernel_traits_baseILj6144EfffffjLj256EEEEELb1ELb0ELb1ELb0EEEvNS_9BwdParamsE:
.text._ZN10layer_norm13ln_bwd_kernelINS_13Kernel_traitsIfffffjLj6144ELj1ELj1ELj8ELj16ENS_18Kernel_traits_baseILj6144EfffffjLj256EEEEELb1ELb0ELb1ELb0EEEvNS_9BwdParamsE:
        /* <DEDUP_REMOVED lines=36> */
[----:B------:R3:W5:Y:S01]  /*0240*/  @P0 LDG.E.128 R112, desc[UR10][R12.64] ;  /* 0x0000000a0c700981 */ /* 0x000762000c1e1d00 */
[C---:B0-----:R-:W-:Y:S01]  /*0250*/  @P1 IMAD.WIDE.U32 R18, R11.reuse, 0x10, R18 ;  /* 0x000000100b121825 */ /* 0x041fe200078e0012 */
[----:B------:R-:W-:-:S04]  /*0260*/  @P1 IADD3 R11, PT, PT, R11, 0x100, RZ ;  /* 0x000001000b0b1810 */ /* 0x000fc80007ffe0ff */
[----:B------:R0:W5:Y:S01]  /*0270*/  @P1 LDG.E.128 R108, desc[UR10][R18.64] ;  /* 0x0000000a126c1981 */ /* 0x000162000c1e1d00 */
[C---:B-1----:R-:W-:Y:S01]  /*0280*/  @P2 IMAD.WIDE.U32 R20, R11.reuse, 0x10, R20 ;  /* 0x000000100b142825 */ /* 0x042fe200078e0014 */
[----:B------:R-:W-:-:S04]  /*0290*/  @P2 IADD3 R11, PT, PT, R11, 0x100, RZ ;  /* 0x000001000b0b2810 */ /* 0x000fc80007ffe0ff */
[----:B------:R0:W5:Y:S01]  /*02a0*/  @P2 LDG.E.128 R104, desc[UR10][R20.64] ;  /* 0x0000000a14682981 */ /* 0x000162000c1e1d00 */
[----:B---3--:R-:W-:Y:S01]  /*02b0*/  MOV R12, UR4 ;  /* 0x00000004000c7c02 */ /* 0x008fe20008000f00 */
[----:B--2---:R-:W-:-:S05]  /*02c0*/  @P3 IMAD.WIDE.U32 R4, R11, 0x10, R22 ;  /* 0x000000100b043825 */ /* 0x004fca00078e0016 */
        /* <DEDUP_REMOVED lines=56> */
.L_x_10199:
[----:B------:R-:W0:Y:S08]  /*0650*/  LDC.64 R8, c[0x0][0x3f8] ;  /* 0x0000fe00ff087b82 */ /* 0x000e300000000a00 */
[----:B------:R-:W1:Y:S08]  /*0660*/  LDC.64 R14, c[0x0][0x3c8] ;  /* 0x0000f200ff0e7b82 */ /* 0x000e700000000a00 */
[----:B--2---:R-:W2:Y:S01]  /*0670*/  LDC.64 R16, c[0x0][0x3f0] ;  /* 0x0000fc00ff107b82 */ /* 0x004ea20000000a00 */
[----:B0-----:R-:W-:-:S07]  /*0680*/  IMAD.WIDE R8, R12, 0x4, R8 ;  /* 0x000000040c087825 */ /* 0x001fce00078e0208 */
[----:B------:R-:W0:Y:S01]  /*0690*/  LDC.64 R140, c[0x0][0x3c0] ;  /* 0x0000f000ff8c7b82 */ /* 0x000e220000000a00 */
[----:B---3--:R-:W3:Y:S01]  /*06a0*/  LDG.E R11, desc[UR10][R8.64] ;  /* 0x0000000a080b7981 */ /* 0x008ee2000c1e1900 */
[----:B-1----:R-:W-:-:S06]  /*06b0*/  IMAD.WIDE R14, R12, 0x4, R14 ;  /* 0x000000040c0e7825 */ /* 0x002fcc00078e020e */
[----:B-----5:R1:W5:Y:S01]  /*06c0*/  LDG.E R14, desc[UR10][R14.64] ;  /* 0x0000000a0e0e7981 */ /* 0x020362000c1e1900 */
[----:B--2---:R-:W-:-:S05]  /*06d0*/  IMAD.WIDE R16, R12, 0x4, R16 ;  /* 0x000000040c107825 */ /* 0x004fca00078e0210 */
[----:B------:R1:W5:Y:S01]  /*06e0*/  LDG.E R13, desc[UR10][R16.64] ;  /* 0x0000000a100d7981 */ /* 0x000362000c1e1900 */
[----:B------:R-:W-:Y:S01]  /*06f0*/  BSSY.RECONVERGENT B0, `(.L_x_10112) ;  /* 0x00001ae000007945 */ /* 0x000fe20003800200 */
[----:B---3--:R-:W-:-:S13]  /*0700*/  ISETP.GE.AND P3, PT, R11, 0x1, PT ;  /* 0x000000010b00780c */ /* 0x008fda0003f66270 */
[----:B01--4-:R-:W-:Y:S05]  /*0710*/  @!P3 BRA `(.L_x_10113) ;  /* 0x0000001000f4b947 */ /* 0x013fea0003800000 */
[----:B------:R-:W-:Y:S01]  /*0720*/  IMAD.WIDE R16, R12, 0x4, R140 ;  /* 0x000000040c107825 */ /* 0x000fe200078e028c */
[----:B------:R-:W0:Y:S04]  /*0730*/  LDC R9, c[0x0][0x388] ;  /* 0x0000e200ff097b82 */ /* 0x000e280000000800 */
[----:B------:R1:W2:Y:S01]  /*0740*/  LDG.E R148, desc[UR10][R16.64] ;  /* 0x0000000a10947981 */ /* 0x0002a2000c1e1900 */
[----:B-----5:R-:W-:Y:S01]  /*0750*/  ISETP.GE.AND P4, PT, R13, 0x1, PT ;  /* 0x000000010d00780c */ /* 0x020fe20003f86270 */
[----:B------:R-:W-:Y:S01]  /*0760*/  BSSY.RECONVERGENT B1, `(.L_x_10114) ;  /* 0x0000049000017945 */ /* 0x000fe20003800200 */
[C---:B------:R-:W-:Y:S01]  /*0770*/  ISETP.GE.U32.AND P6, PT, R10.reuse, 0x100, PT ;  /* 0x000001000a00780c */ /* 0x040fe20003fc6070 */
[----:B------:R-:W3:Y:S01]  /*0780*/  S2R R8, SR_TID.X ;  /* 0x0000000000087919 */ /* 0x000ee20000002100 */
[----:B------:R-:W-:Y:S01]  /*0790*/  ISETP.GE.U32.AND P5, PT, R10, 0x200, PT ;  /* 0x000002000a00780c */ /* 0x000fe20003fa6070 */
[----:B------:R-:W-:Y:S01]  /*07a0*/  HFMA2 R149, -RZ, RZ, 0, 0 ;  /* 0x00000000ff957431 */ /* 0x000fe200000001ff */
[----:B------:R-:W-:-:S02]  /*07b0*/  ISETP.NE.AND P2, PT, RZ, UR9, PT ;  /* 0x00000009ff007c0c */ /* 0x000fc4000bf45270 */
[----:B------:R-:W-:Y:S02]  /*07c0*/  CS2R R152, SRZ ;  /* 0x0000000000987805 */ /* 0x000fe4000001ff00 */
[C---:B------:R-:W-:Y:S02]  /*07d0*/  ISETP.GE.U32.AND P0, PT, R10.reuse, 0x300, PT ;  /* 0x000003000a00780c */ /* 0x040fe40003f06070 */
[----:B------:R-:W-:Y:S02]  /*07e0*/  ISETP.GE.U32.AND P1, PT, R10, 0x400, PT ;  /* 0x000004000a00780c */ /* 0x000fe40003f26070 */
[----:B------:R-:W-:-:S05]  /*07f0*/  @P4 IADD3 R140, PT, PT, R13, -0x1, RZ ;  /* 0xffffffff0d8c4810 */ /* 0x000fca0007ffe0ff */
[-C--:B0-----:R-:W-:Y:S01]  /*0800*/  @P4 IMAD R141, R140, R9.reuse, RZ ;  /* 0x000000098c8d4224 */ /* 0x081fe200078e02ff */
[----:B------:R-:W-:Y:S01]  /*0810*/  IADD3 R140, PT, PT, R11, -0x1, RZ ;  /* 0xffffffff0b8c7810 */ /* 0x000fe20007ffe0ff */
[----:B------:R-:W-:-:S03]  /*0820*/  IMAD R15, R12, R9, RZ ;  /* 0x000000090c0f7224 */ /* 0x000fc600078e02ff */
[----:B------:R-:W-:Y:S01]  /*0830*/  @P4 SHF.R.S32.HI R142, RZ, 0x1f, R141 ;  /* 0x0000001fff8e4819 */ /* 0x000fe2000001148d */
[----:B------:R-:W-:Y:S01]  /*0840*/  IMAD R140, R140, R9, RZ ;  /* 0x000000098c8c7224 */ /* 0x000fe200078e02ff */
[----:B-1----:R-:W-:Y:S02]  /*0850*/  SHF.R.S32.HI R16, RZ, 0x1f, R15 ;  /* 0x0000001fff107819 */ /* 0x002fe4000001140f */
[----:B------:R-:W-:Y:S02]  /*0860*/  @P4 LEA.HI R145, R142, R141, RZ, 0x2 ;  /* 0x0000008d8e914211 */ /* 0x000fe400078f10ff */
[----:B------:R-:W-:Y:S02]  /*0870*/  SHF.R.S32.HI R17, RZ, 0x1f, R140 ;  /* 0x0000001fff117819 */ /* 0x000fe4000001148c */
[----:B------:R-:W-:Y:S02]  /*0880*/  LEA.HI R141, R16, R15, RZ, 0x2 ;  /* 0x0000000f108d7211 */ /* 0x000fe400078f10ff */
[----:B------:R-:W-:-:S02]  /*0890*/  LEA.HI R143, R17, R140, RZ, 0x2 ;  /* 0x0000008c118f7211 */ /* 0x000fc400078f10ff */
[-C--:B---3--:R-:W-:Y:S02]  /*08a0*/  LEA.HI.SX32 R16, R141, R8.reuse, 0x1e ;  /* 0x000000088d107211 */ /* 0x088fe400078ff2ff */
        /* <DEDUP_REMOVED lines=19> */
[----:B0-----:R-:W-:Y:S01]  /*09e0*/  @P2 IMAD.WIDE.U32 R152, R151, 0x10, R152 ;  /* 0x0000001097982825 */ /* 0x001fe200078e0098 */
[----:B------:R-:W-:Y:S02]  /*09f0*/  IADD3 R149, PT, PT, R149, 0x100, RZ ;  /* 0x0000010095957810 */ /* 0x000fe40007ffe0ff */
[----:B------:R-:W-:Y:S02]  /*0a00*/  IADD3 R150, PT, PT, R150, 0x100, RZ ;  /* 0x0000010096967810 */ /* 0x000fe40007ffe0ff */
[----:B------:R0:W5:Y:S01]  /*0a10*/  @P2 LDG.E.128 R48, desc[UR10][R152.64] ;  /* 0x0000000a98302981 */ /* 0x000162000c1e1d00 */
[----:B------:R-:W-:Y:S01]  /*0a20*/  IADD3 R151, PT, PT, R151, 0x100, RZ ;  /* 0x0000010097977810 */ /* 0x000fe20007ffe0ff */
[C---:B---3--:R-:W-:Y:S01]  /*0a30*/  FADD.FTZ R3, -R148.reuse, R144 ;  /* 0x0000009094037221 */ /* 0x048fe20000010100 */
[----:B------:R-:W-:-:S03]  /*0a40*/  FADD.FTZ R31, -R148, R145 ;  /* 0x00000091941f7221 */ /* 0x000fc60000010100 */
[C---:B------:R-:W-:Y:S01]  /*0a50*/  FMUL.FTZ R3, R14.reuse, R3 ;  /* 0x000000030e037220 */ /* 0x040fe20000410000 */
[----:B------:R-:W-:Y:S01]  /*0a60*/  FMUL.FTZ R18, R14, R31 ;  /* 0x0000001f0e127220 */ /* 0x000fe20000410000 */
[----:B----4-:R-:W-:Y:S01]  /*0a70*/  FMUL.FTZ R32, R120, R140 ;  /* 0x0000008c78207220 */ /* 0x010fe20000410000 */
[----:B------:R-:W-:Y:S01]  /*0a80*/  FADD.FTZ R145, -R148, R146 ;  /* 0x0000009294917221 */ /* 0x000fe20000010100 */
        /* <DEDUP_REMOVED lines=20> */
[----:B0-----:R-:W-:Y:S01]  /*0bd0*/  FADD.FTZ R153, R142, R175 ;  /* 0x000000af8e997221 */ /* 0x001fe20000010000 */
[----:B------:R-:W-:-:S07]  /*0be0*/  FFMA.FTZ R152, R178, R175, R141 ;  /* 0x000000afb2987223 */ /* 0x000fce000001008d */
.L_x_10115:
[----:B----4-:R-:W-:Y:S05]  /*0bf0*/  BSYNC.RECONVERGENT B1 ;  /* 0x0000000000017941 */ /* 0x010fea0003800200 */
.L_x_10114:
        /* <DEDUP_REMOVED lines=16> */
[----:B------:R-:W-:Y:S02]  /*0d00*/  IADD3 R149, PT, PT, R149, 0x100, RZ ;  /* 0x0000010095957810 */ /* 0x000fe40007ffe0ff */
[----:B------:R-:W-:Y:S02]  /*0d10*/  IADD3 R150, PT, PT, R150, 0x100, RZ ;  /* 0x0000010096967810 */ /* 0x000fe40007ffe0ff */
        /* <DEDUP_REMOVED lines=17> */
[----:B-1----:R-:W-:Y:S01]  /*0e30*/  FMUL.FTZ R176, R118, R142 ;  /* 0x0000008e76b07220 */ /* 0x002fe20000410000 */
        /* <DEDUP_REMOVED lines=11> */
.L_x_10117:
[----:B------:R-:W-:Y:S05]  /*0ef0*/  BSYNC.RECONVERGENT B1 ;  /* 0x0000000000017941 */ /* 0x000fea0003800200 */
.L_x_10116:
        /* <DEDUP_REMOVED lines=47> */
.L_x_10119:
[----:B------:R-:W-:Y:S05]  /*11f0*/  BSYNC.RECONVERGENT B1 ;  /* 0x0000000000017941 */ /* 0x000fea0003800200 */
.L_x_10118:
        /* <DEDUP_REMOVED lines=47> */
.L_x_10121:
[----:B------:R-:W-:Y:S05]  /*14f0*/  BSYNC.RECONVERGENT B1 ;  /* 0x0000000000017941 */ /* 0x000fea0003800200 */
.L_x_10120:
        /* <DEDUP_REMOVED lines=10> */
[----:B0-----:R-:W-:Y:S01]  /*15a0*/  IMAD.WIDE.U32 R144, R151, 0x10, R142 ;  /* 0x0000001097907825 */ /* 0x001fe200078e008e */
[----:B------:R0:W5:Y:S05]  /*15b0*/  @P5 LDG.E.128 R124, desc[UR10][R154.64] ;  /* 0x0000000a9a7c5981 */ /* 0x00016a000c1e1d00 */
[----:B------:R-:W3:Y:S01]  /*15c0*/  LDG.E.128 R144, desc[UR10][R144.64] ;  /* 0x0000000a90907981 */ /* 0x000ee2000c1e1d00 */
[----:B--2---:R-:W-:-:S06]  /*15d0*/  IMAD.WIDE.U32 R140, R150, 0x10, R140 ;  /* 0x00000010968c7825 */ /* 0x004fcc00078e008c */
[----:B------:R-:W2:Y:S01]  /*15e0*/  LDG.E.128 R140, desc[UR10][R140.64] ;  /* 0x0000000a8c8c7981 */ /* 0x000ea2000c1e1d00 */
[----:B-1----:R-:W-:-:S05]  /*15f0*/  IMAD.WIDE.U32 R186, R149, 0x4, R186 ;  /* 0x0000000495ba7825 */ /* 0x002fca00078e00ba */
[----:B------:R1:W5:Y:S01]  /*1600*/  LDG.E R2, desc[UR10][R186.64] ;  /* 0x0000000aba027981 */ /* 0x000362000c1e1900 */
[----:B------:R-:W-:Y:S02]  /*1610*/  IADD3 R149, PT, PT, R149, 0x100, RZ ;  /* 0x0000010095957810 */ /* 0x000fe40007ffe0ff */
[----:B------:R-:W-:Y:S02]  /*1620*/  IADD3 R150, PT, PT, R150, 0x100, RZ ;  /* 0x0000010096967810 */ /* 0x000fe40007ffe0ff */
[----:B------:R-:W-:Y:S01]  /*1630*/  IADD3 R151, PT, PT, R151, 0x100, RZ ;  /* 0x0000010097977810 */ /* 0x000fe20007ffe0ff */
[C---:B---3--:R-:W-:Y:S01]  /*1640*/  FADD.FTZ R25, -R148.reuse, R144 ;  /* 0x0000009094197221 */ /* 0x048fe20000010100 */
[C---:B0-----:R-:W-:Y:S01]  /*1650*/  FADD.FTZ R155, -R148.reuse, R145 ;  /* 0x00000091949b7221 */ /* 0x041fe20000010100 */
[C---:B------:R-:W-:Y:S01]  /*1660*/  FADD.FTZ R157, -R148.reuse, R146 ;  /* 0x00000092949d7221 */ /* 0x040fe20000010100 */
[----:B------:R-:W-:Y:S01]  /*1670*/  FADD.FTZ R147, -R148, R147 ;  /* 0x0000009394937221 */ /* 0x000fe20000010100 */
[C---:B------:R-:W-:Y:S01]  /*1680*/  FMUL.FTZ R25, R14.reuse, R25 ;  /* 0x000000190e197220 */ /* 0x040fe20000410000 */
[C---:B------:R-:W-:Y:S01]  /*1690*/  FMUL.FTZ R26, R14.reuse, R155 ;  /* 0x0000009b0e1a7220 */ /* 0x040fe20000410000 */
[C---:B------:R-:W-:Y:S01]  /*16a0*/  FMUL.FTZ R157, R14.reuse, R157 ;  /* 0x0000009d0e9d7220 */ /* 0x040fe20000410000 */
        /* <DEDUP_REMOVED lines=21> */
.L_x_10123:
[----:B------:R-:W-:Y:S05]  /*1800*/  BSYNC.RECONVERGENT B1 ;  /* 0x0000000000017941 */ /* 0x000fea0003800200 */
.L_x_10122:
[----:B------:R-:W-:-:S04]  /*1810*/  ISETP.GE.U32.AND P5, PT, R10, 0x600, PT ;  /* 0x000006000a00780c */ /* 0x000fc80003fa6070 */
[----:B------:R-:W-:-:S09]  /*1820*/  P2R R185, PR, RZ, 0x20 ;  /* 0x00000020ffb97803 */ /* 0x000fd20000000000 */
        /* <DEDUP_REMOVED lines=8> */
[----:B-1----:R-:W-:-:S06]  /*18b0*/  IMAD.WIDE.U32 R144, R150, 0x10, R144 ;  /* 0x0000001096907825 */ /* 0x002fcc00078e0090 */
[----:B------:R-:W4:Y:S01]  /*18c0*/  LDG.E.128 R144, desc[UR10][R144.64] ;  /* 0x0000000a90907981 */ /* 0x000f22000c1e1d00 */
[----:B--2---:R-:W-:Y:S02]  /*18d0*/  @P5 IMAD.WIDE.U32 R154, R151, 0x10, R154 ;  /* 0x00000010979a5825 */ /* 0x004fe400078e009a */
[----:B------:R-:W0:Y:S03]  /*18e0*/  LDC.64 R150, c[0x0][0x3b0] ;  /* 0x0000ec00ff967b82 */ /* 0x000e260000000a00 */
[----:B------:R1:W5:Y:S01]  /*18f0*/  @P5 LDG.E.128 R128, desc[UR10][R154.64] ;  /* 0x0000000a9a805981 */ /* 0x000362000c1e1d00 */
[----:B0-----:R-:W-:-:S05]  /*1900*/  IMAD.WIDE.U32 R150, R149, 0x4, R150 ;  /* 0x0000000495967825 */ /* 0x001fca00078e0096 */
[----:B------:R0:W5:Y:S01]  /*1910*/  LDG.E R0, desc[UR10][R150.64] ;  /* 0x0000000a96007981 */ /* 0x000162000c1e1900 */
[C---:B---3--:R-:W-:Y:S01]  /*1920*/  FADD.FTZ R35, -R148.reuse, R140 ;  /* 0x0000008c94237221 */ /* 0x048fe20000010100 */
[----:B------:R-:W-:-:S03]  /*1930*/  FADD.FTZ R149, -R148, R141 ;  /* 0x0000008d94957221 */ /* 0x000fc60000010100 */
[----:B------:R-:W-:Y:S01]  /*1940*/  FMUL.FTZ R35, R14, R35 ;  /* 0x000000230e237220 */ /* 0x000fe20000410000 */
[----:B----4-:R-:W-:Y:S01]  /*1950*/  FMUL.FTZ R160, R100, R144 ;  /* 0x0000009064a07220 */ /* 0x010fe20000410000 */
[----:B------:R-:W-:Y:S01]  /*1960*/  FMUL.FTZ R169, R101, R145 ;  /* 0x0000009165a97220 */ /* 0x000fe20000410000 */
[----:B------:R-:W-:Y:S01]  /*1970*/  FADD.FTZ R171, -R148, R142 ;  /* 0x0000008e94ab7221 */ /* 0x000fe20000010100 */
[----:B------:R-:W-:Y:S01]  /*1980*/  FMUL.FTZ R156, R14, R149 ;  /* 0x000000950e9c7220 */ /* 0x000fe20000410000 */
[----:B------:R-:W-:Y:S01]  /*1990*/  FADD.FTZ R140, R153, R160 ;  /* 0x000000a0998c7221 */ /* 0x000fe20000010000 */
[----:B------:R-:W-:Y:S01]  /*19a0*/  FFMA.FTZ R141, R35, R160, R152 ;  /* 0x000000a0238d7223 */ /* 0x000fe20000010098 */
[----:B-1----:R-:W-:Y:S01]  /*19b0*/  FADD.FTZ R155, -R148, R143 ;  /* 0x0000008f949b7221 */ /* 0x002fe20000010100 */
        /* <DEDUP_REMOVED lines=19> */
.L_x_10113:
        /* <DEDUP_REMOVED lines=23> */
[----:B------:R-:W-:Y:S02]  /*1c60*/  CS2R R152, SRZ ;  /* 0x0000000000987805 */ /* 0x000fe4000001ff00 */
        /* <DEDUP_REMOVED lines=21> */
[----:B------:R-:W-:Y:S02]  /*1dc0*/  @P2 IADD3 R197, PT, PT, R197, 0x100, RZ ;  /* 0x00000100c5c52810 */ /* 0x000fe40007ffe0ff */
[----:B------:R-:W-:-:S09]  /*1dd0*/  P2R R185, PR, RZ, 0x20 ;  /* 0x00000020ffb97803 */ /* 0x000fd20000000000 */
[----:B0-----:R-:W-:Y:S05]  /*1de0*/  @!P5 BRA `(.L_x_10124) ;  /* 0x0000000000f8d947 */ /* 0x001fea0003800000 */
[----:B------:R-:W0:Y:S02]  /*1df0*/  LDC.64 R140, c[0x0][0x3b0] ;  /* 0x0000ec00ff8c7b82 */ /* 0x000e240000000a00 */
[----:B0-----:R-:W-:-:S05]  /*1e00*/  IMAD.WIDE.U32 R140, R197, 0x4, R140 ;  /* 0x00000004c58c7825 */ /* 0x001fca00078e008c */
[----:B------:R0:W5:Y:S01]  /*1e10*/  LDG.E R0, desc[UR10][R140.64] ;  /* 0x0000000a8c007981 */ /* 0x000162000c1e1900 */
[----:B------:R-:W-:Y:S05]  /*1e20*/  BRA `(.L_x_10124) ;  /* 0x0000000000e87947 */ /* 0x000fea0003800000 */
.L_x_10125:
        /* <DEDUP_REMOVED lines=20> */
[----:B------:R-:W5:Y:S02]  /*1f70*/  @P3 LDG.E R7, desc[UR10][R144.64] ;  /* 0x0000000a90073981 */ /* 0x000f64000c1e1900 */
[----:B------:R-:W1:Y:S01]  /*1f80*/  @P0 LDC.64 R186, c[0x0][0x3b0] ;  /* 0x0000ec00ffba0b82 */ /* 0x000e620000000a00 */
[C---:B--2---:R-:W-:Y:S01]  /*1f90*/  @P6 IMAD.WIDE.U32 R150, R195.reuse, 0x10, R150 ;  /* 0x00000010c3966825 */ /* 0x044fe200078e0096 */
[----:B------:R-:W-:-:S04]  /*1fa0*/  @P6 IADD3 R195, PT, PT, R195, 0x100, RZ ;  /* 0x00000100c3c36810 */ /* 0x000fc80007ffe0ff */
[----:B------:R-:W5:Y:S02]  /*1fb0*/  @P6 LDG.E.128 R44, desc[UR10][R150.64] ;  /* 0x0000000a962c6981 */ /* 0x000f64000c1e1d00 */
[----:B------:R-:W2:Y:S01]  /*1fc0*/  @P1 LDC.64 R188, c[0x0][0x438] ;  /* 0x00010e00ffbc1b82 */ /* 0x000ea20000000a00 */
[C---:B---3--:R-:W-:Y:S01]  /*1fd0*/  @P6 IMAD.WIDE.U32 R152, R197.reuse, 0x4, R152 ;  /* 0x00000004c5986825 */ /* 0x048fe200078e0098 */
[----:B------:R-:W-:-:S06]  /*1fe0*/  @P6 IADD3 R197, PT, PT, R197, 0x100, RZ ;  /* 0x00000100c5c56810 */ /* 0x000fcc0007ffe0ff */
[----:B------:R-:W3:Y:S01]  /*1ff0*/  @P1 LDC.64 R190, c[0x0][0x3b0] ;  /* 0x0000ec00ffbe1b82 */ /* 0x000ee20000000a00 */
[C---:B0-----:R-:W-:Y:S01]  /*2000*/  @P0 IMAD.WIDE.U32 R154, R195.reuse, 0x10, R154 ;  /* 0x00000010c39a0825 */ /* 0x041fe200078e009a */
[----:B------:R-:W-:Y:S01]  /*2010*/  @P0 IADD3 R195, PT, PT, R195, 0x100, RZ ;  /* 0x00000100c3c30810 */ /* 0x000fe20007ffe0ff */
[----:B------:R0:W5:Y:S04]  /*2020*/  @P6 LDG.E R6, desc[UR10][R152.64] ;  /* 0x0000000a98066981 */ /* 0x000168000c1e1900 */
[----:B------:R0:W5:Y:S01]  /*2030*/  @P0 LDG.E.128 R40, desc[UR10][R154.64] ;  /* 0x0000000a9a280981 */ /* 0x000162000c1e1d00 */
[----:B------:R-:W4:Y:S01]  /*2040*/  @P2 LDC.64 R192, c[0x0][0x438] ;  /* 0x00010e00ffc02b82 */ /* 0x000f220000000a00 */
[C---:B-1----:R-:W-:Y:S01]  /*2050*/  @P0 IMAD.WIDE.U32 R186, R197.reuse, 0x4, R186 ;  /* 0x00000004c5ba0825 */ /* 0x042fe200078e00ba */
[----:B------:R-:W-:-:S04]  /*2060*/  @P0 IADD3 R197, PT, PT, R197, 0x100, RZ ;  /* 0x00000100c5c50810 */ /* 0x000fc80007ffe0ff */
[----:B------:R1:W5:Y:S02]  /*2070*/  @P0 LDG.E R5, desc[UR10][R186.64] ;  /* 0x0000000aba050981 */ /* 0x000364000c1e1900 */
[----:B------:R-:W0:Y:S01]  /*2080*/  @P2 LDC.64 R140, c[0x0][0x3b0] ;  /* 0x0000ec00ff8c2b82 */ /* 0x000e220000000a00 */
[C---:B--2---:R-:W-:Y:S01]  /*2090*/  @P1 IMAD.WIDE.U32 R188, R195.reuse, 0x10, R188 ;  /* 0x00000010c3bc1825 */ /* 0x044fe200078e00bc */
[----:B------:R-:W-:-:S04]  /*20a0*/  @P1 IADD3 R195, PT, PT, R195, 0x100, RZ ;  /* 0x00000100c3c31810 */ /* 0x000fc80007ffe0ff */
[----:B------:R1:W5:Y:S02]  /*20b0*/  @P1 LDG.E.128 R36, desc[UR10][R188.64] ;  /* 0x0000000abc241981 */ /* 0x000364000c1e1d00 */
[----:B------:R-:W2:Y:S01]  /*20c0*/  @P5 LDC.64 R146, c[0x0][0x438] ;  /* 0x00010e00ff925b82 */ /* 0x000ea20000000a00 */
[C---:B---3--:R-:W-:Y:S01]  /*20d0*/  @P1 IMAD.WIDE.U32 R190, R197.reuse, 0x4, R190 ;  /* 0x00000004c5be1825 */ /* 0x048fe200078e00be */
[----:B------:R-:W-:-:S04]  /*20e0*/  @P1 IADD3 R197, PT, PT, R197, 0x100, RZ ;  /* 0x00000100c5c51810 */ /* 0x000fc80007ffe0ff */
[----:B------:R1:W5:Y:S02]  /*20f0*/  @P1 LDG.E R4, desc[UR10][R190.64] ;  /* 0x0000000abe041981 */ /* 0x000364000c1e1900 */
[----:B------:R-:W3:Y:S01]  /*2100*/  @P5 LDC.64 R148, c[0x0][0x3b0] ;  /* 0x0000ec00ff945b82 */ /* 0x000ee20000000a00 */
[C---:B----4-:R-:W-:Y:S01]  /*2110*/  @P2 IMAD.WIDE.U32 R192, R195.reuse, 0x10, R192 ;  /* 0x00000010c3c02825 */ /* 0x050fe200078e00c0 */
[----:B------:R-:W-:-:S04]  /*2120*/  @P2 IADD3 R195, PT, PT, R195, 0x100, RZ ;  /* 0x00000100c3c32810 */ /* 0x000fc80007ffe0ff */
[----:B------:R1:W5:Y:S01]  /*2130*/  @P2 LDG.E.128 R124, desc[UR10][R192.64] ;  /* 0x0000000ac07c2981 */ /* 0x000362000c1e1d00 */
[C---:B0-----:R-:W-:Y:S01]  /*2140*/  @P2 IMAD.WIDE.U32 R140, R197.reuse, 0x4, R140 ;  /* 0x00000004c58c2825 */ /* 0x041fe200078e008c */
[----:B------:R-:W-:-:S04]  /*2150*/  @P2 IADD3 R197, PT, PT, R197, 0x100, RZ ;  /* 0x00000100c5c52810 */ /* 0x000fc80007ffe0ff */
[----:B------:R1:W5:Y:S01]  /*2160*/  @P2 LDG.E R2, desc[UR10][R140.64] ;  /* 0x0000000a8c022981 */ /* 0x000362000c1e1900 */
[----:B--2---:R-:W-:-:S05]  /*2170*/  @P5 IMAD.WIDE.U32 R146, R195, 0x10, R146 ;  /* 0x00000010c3925825 */ /* 0x004fca00078e0092 */
[----:B------:R1:W5:Y:S01]  /*2180*/  @P5 LDG.E.128 R128, desc[UR10][R146.64] ;  /* 0x0000000a92805981 */ /* 0x000362000c1e1d00 */
[----:B---3--:R-:W-:-:S05]  /*2190*/  @P5 IMAD.WIDE.U32 R148, R197, 0x4, R148 ;  /* 0x00000004c5945825 */ /* 0x008fca00078e0094 */
[----:B------:R1:W5:Y:S01]  /*21a0*/  @P5 LDG.E R0, desc[UR10][R148.64] ;  /* 0x0000000a94005981 */ /* 0x000362000c1e1900 */
[----:B------:R-:W-:Y:S02]  /*21b0*/  ISETP.NE.AND P3, PT, R194, RZ, PT ;  /* 0x000000ffc200720c */ /* 0x000fe40003f65270 */
[----:B------:R-:W-:-:S11]  /*21c0*/  CS2R R152, SRZ ;  /* 0x0000000000987805 */ /* 0x000fd6000001ff00 */
.L_x_10124:
[----:B------:R-:W-:Y:S05]  /*21d0*/  BSYNC.RECONVERGENT B0 ;  /* 0x0000000000007941 */ /* 0x000fea0003800200 */
.L_x_10112:
        /* <DEDUP_REMOVED lines=31> */
.L_x_10127:
[----:B------:R-:W-:Y:S05]  /*23d0*/  BSYNC.RECONVERGENT B0 ;  /* 0x0000000000007941 */ /* 0x000fea0003800200 */
.L_x_10126:
        /* <DEDUP_REMOVED lines=19> */
[----:B0-----:R-:W-:-:S04]  /*2510*/  FADD.FTZ R187, RZ, R140 ;  /* 0x0000008cffbb7221 */ /* 0x001fc80000010000 */
[----:B------:R-:W-:Y:S01]  /*2520*/  FADD.FTZ R187, R142, R187 ;  /* 0x000000bb8ebb7221 */ /* 0x000fe20000010000 */
[----:B------:R-:W-:-:S03]  /*2530*/  FADD.FTZ R142, RZ, R141 ;  /* 0x0000008dff8e7221 */ /* 0x000fc60000010000 */
[----:B-1----:R-:W-:Y:S01]  /*2540*/  FADD.FTZ R187, R187, R144 ;  /* 0x00000090bbbb7221 */ /* 0x002fe20000010000 */
[----:B------:R-:W-:Y:S01]  /*2550*/  FADD.FTZ R142, R143, R142 ;  /* 0x0000008e8f8e7221 */ /* 0x000fe20000010000 */
[----:B------:R-:W-:Y:S02]  /*2560*/  @P4 IADD3 R144, PT, PT, R13, -0x1, RZ ;  /* 0xffffffff0d904810 */ /* 0x000fe40007ffe0ff */
[----:B------:R-:W-:Y:S01]  /*2570*/  FADD.FTZ R187, R146, R187 ;  /* 0x000000bb92bb7221 */ /* 0x000fe20000010000 */
[----:B------:R-:W-:Y:S02]  /*2580*/  FADD.FTZ R142, R142, R145 ;  /* 0x000000918e8e7221 */ /* 0x000fe40000010000 */
[----:B------:R-:W-:Y:S02]  /*2590*/  @P4 IMAD R144, R144, R9, RZ ;  /* 0x0000000990904224 */ /* 0x000fe400078e02ff */
[----:B--2---:R-:W-:Y:S01]  /*25a0*/  FADD.FTZ R187, R187, R148 ;  /* 0x00000094bbbb7221 */ /* 0x004fe20000010000 */
[----:B------:R-:W-:-:S03]  /*25b0*/  FADD.FTZ R142, R147, R142 ;  /* 0x0000008e938e7221 */ /* 0x000fc60000010000 */
[----:B------:R-:W-:Y:S01]  /*25c0*/  FADD.FTZ R187, R150, R187 ;  /* 0x000000bb96bb7221 */ /* 0x000fe20000010000 */
[----:B------:R-:W-:Y:S01]  /*25d0*/  FADD.FTZ R142, R142, R149 ;  /* 0x000000958e8e7221 */ /* 0x000fe20000010000 */
[----:B------:R-:W-:Y:S02]  /*25e0*/  @P4 SHF.R.S32.HI R13, RZ, 0x1f, R144 ;  /* 0x0000001fff0d4819 */ /* 0x000fe40000011490 */
[----:B---3--:R-:W-:Y:S01]  /*25f0*/  FADD.FTZ R187, R187, R152 ;  /* 0x00000098bbbb7221 */ /* 0x008fe20000010000 */
[----:B------:R-:W-:Y:S01]  /*2600*/  FADD.FTZ R142, R151, R142 ;  /* 0x0000008e978e7221 */ /* 0x000fe20000010000 */
[----:B------:R-:W-:Y:S01]  /*2610*/  @P4 LEA.HI R143, R13, R144, RZ, 0x2 ;  /* 0x000000900d8f4211 */ /* 0x000fe200078f10ff */
[----:B------:R-:W-:Y:S02]  /*2620*/  HFMA2 R13, -RZ, RZ, 0, 0 ;  /* 0x00000000ff0d7431 */ /* 0x000fe400000001ff */
[----:B------:R-:W-:Y:S01]  /*2630*/  FADD.FTZ R140, R154, R187 ;  /* 0x000000bb9a8c7221 */ /* 0x000fe20000010000 */
[----:B------:R-:W-:Y:S01]  /*2640*/  FADD.FTZ R142, R142, R153 ;  /* 0x000000998e8e7221 */ /* 0x000fe20000010000 */
[----:B------:R-:W-:-:S02]  /*2650*/  @P4 LEA.HI.SX32 R13, R143, R8, 0x1e ;  /* 0x000000088f0d4211 */ /* 0x000fc400078ff2ff */
[----:B------:R-:W-:Y:S01]  /*2660*/  FMUL.FTZ R140, R140, UR14 ;  /* 0x0000000e8c8c7c20 */ /* 0x000fe20008410000 */
[----:B------:R-:W-:-:S04]  /*2670*/  FADD.FTZ R141, R155, R142 ;  /* 0x0000008e9b8d7221 */ /* 0x000fc80000010000 */
[----:B------:R-:W-:Y:S01]  /*2680*/  FSEL R140, R140, RZ, !P5 ;  /* 0x000000ff8c8c7208 */ /* 0x000fe20006800000 */
[----:B------:R-:W-:Y:S01]  /*2690*/  FMUL.FTZ R141, R141, UR14 ;  /* 0x0000000e8d8d7c20 */ /* 0x000fe20008410000 */
        /* <DEDUP_REMOVED lines=19> */
.L_x_10132:
        /* <DEDUP_REMOVED lines=10> */
.L_x_10133:
        /* <DEDUP_REMOVED lines=10> */
.L_x_10134:
        /* <DEDUP_REMOVED lines=11> */
.L_x_10131:
        /* <DEDUP_REMOVED lines=27> */
.L_x_10136:
        /* <DEDUP_REMOVED lines=10> */
.L_x_10137:
        /* <DEDUP_REMOVED lines=10> */
.L_x_10138:
[----:B------:R-:W-:Y:S05]  /*2cb0*/  @!P4 BRA `(.L_x_10135) ;  /* 0x000000040050c947 */ /* 0x000fea0003800000 */
[----:B------:R-:W-:Y:S01]  /*2cc0*/  FMUL.FTZ R135, R139, UR17 ;  /* 0x000000118b877c20 */ /* 0x000fe20008410000 */
[----:B-----5:R-:W-:-:S03]  /*2cd0*/  ISETP.GE.U32.AND P5, PT, R7, 0x1000000, PT ;  /* 0x010000000700780c */ /* 0x020fc60003fa6070 */
[----:B------:R-:W-:-:S05]  /*2ce0*/  FMUL.FTZ R135, R135, UR16 ;  /* 0x0000001087877c20 */ /* 0x000fca0008410000 */
[----:B------:R-:W-:Y:S01]  /*2cf0*/  SEL R135, R135, RZ, P5 ;  /* 0x000000ff87877207 */ /* 0x000fe20002800000 */
[----:B------:R-:W-:Y:S06]  /*2d00*/  BRA `(.L_x_10135) ;  /* 0x00000004003c7947 */ /* 0x000fec0003800000 */
.L_x_10130:
        /* <DEDUP_REMOVED lines=9> */
[----:B------:R-:W-:-:S03]  /*2da0*/  @P3 FADD.FTZ R143, R32, -R143 ;  /* 0x8000008f208f3221 */ /* 0x000fc60000010000 */
[----:B------:R-:W1:Y:S01]  /*2db0*/  @P4 LDC.64 R146, c[0x0][0x408] ;  /* 0x00010200ff924b82 */ /* 0x000e620000000a00 */
[----:B------:R-:W-:-:S04]  /*2dc0*/  @P3 FFMA.FTZ R142, R14, R143, R48 ;  /* 0x0000008f0e8e3223 */ /* 0x000fc80000010030 */
[----:B0-----:R-:W-:Y:S01]  /*2dd0*/  @P4 FMUL.FTZ R143, R142, R145 ;  /* 0x000000918e8f4220 */ /* 0x001fe20000410000 */
[----:B------:R-:W-:-:S03]  /*2de0*/  MOV R142, R49 ;  /* 0x00000031008e7202 */ /* 0x000fc60000000f00 */
[----:B------:R-:W-:Y:S01]  /*2df0*/  @P4 FMUL.FTZ R143, R143, R144 ;  /* 0x000000908f8f4220 */ /* 0x000fe20000410000 */
[----:B------:R-:W-:-:S04]  /*2e00*/  @P3 FFMA.FTZ R144, R18, R141, R140 ;  /* 0x0000008d12903223 */ /* 0x000fc8000001008c */
[----:B------:R-:W-:Y:S01]  /*2e10*/  @P3 FADD.FTZ R144, R165, -R144 ;  /* 0x80000090a5903221 */ /* 0x000fe20000010000 */
[----:B------:R-:W-:Y:S02]  /*2e20*/  @P4 SEL R132, R143, RZ, P5 ;  /* 0x000000ff8f844207 */ /* 0x000fe40002800000 */
[----:B------:R-:W-:Y:S01]  /*2e30*/  @P4 LOP3.LUT P5, RZ, R7, 0xff00, RZ, 0xc0, !PT ;  /* 0x0000ff0007ff4812 */ /* 0x000fe200078ac0ff */
[----:B------:R-:W-:Y:S02]  /*2e40*/  @P3 FFMA.FTZ R142, R14, R144, R49 ;  /* 0x000000900e8e3223 */ /* 0x000fe40000010031 */
[----:B------:R-:W0:Y:S02]  /*2e50*/  @P4 LDC.64 R144, c[0x0][0x408] ;  /* 0x00010200ff904b82 */ /* 0x000e240000000a00 */
[----:B-1----:R-:W-:Y:S01]  /*2e60*/  @P4 FMUL.FTZ R143, R142, R147 ;  /* 0x000000938e8f4220 */ /* 0x002fe20000410000 */
[----:B------:R-:W-:-:S03]  /*2e70*/  MOV R142, R50 ;  /* 0x00000032008e7202 */ /* 0x000fc60000000f00 */
[----:B------:R-:W-:-:S05]  /*2e80*/  @P4 FMUL.FTZ R143, R143, R146 ;  /* 0x000000928f8f4220 */ /* 0x000fca0000410000 */
[----:B------:R-:W-:Y:S01]  /*2e90*/  @P4 SEL R133, R143, RZ, P5 ;  /* 0x000000ff8f854207 */ /* 0x000fe20002800000 */
[----:B------:R-:W-:Y:S01]  /*2ea0*/  @P3 FFMA.FTZ R143, R31, R141, R140 ;  /* 0x0000008d1f8f3223 */ /* 0x000fe2000001008c */
[----:B------:R-:W-:-:S03]  /*2eb0*/  @P4 LOP3.LUT P5, RZ, R7, 0xff0000, RZ, 0xc0, !PT ;  /* 0x00ff000007ff4812 */ /* 0x000fc600078ac0ff */
[----:B------:R-:W-:-:S04]  /*2ec0*/  @P3 FADD.FTZ R143, R180, -R143 ;  /* 0x8000008fb48f3221 */ /* 0x000fc80000010000 */
[----:B------:R-:W-:-:S04]  /*2ed0*/  @P3 FFMA.FTZ R142, R14, R143, R50 ;  /* 0x0000008f0e8e3223 */ /* 0x000fc80000010032 */
        /* <DEDUP_REMOVED lines=13> */
.L_x_10139:
[----:B------:R-:W0:Y:S01]  /*2fb0*/  @P4 LDC.64 R138, c[0x0][0x408] ;  /* 0x00010200ff8a4b82 */ /* 0x000e220000000a00 */
[----:B------:R-:W-:Y:S01]  /*2fc0*/  @P3 FFMA.FTZ R136, R178, R141, R140 ;  /* 0x0000008db2883223 */ /* 0x000fe2000001008c */
[----:B-----5:R-:W-:Y:S02]  /*2fd0*/  MOV R142, R51 ;  /* 0x00000033008e7202 */ /* 0x020fe40000000f00 */
[----:B------:R-:W-:Y:S01]  /*2fe0*/  @P4 ISETP.GE.U32.AND P5, PT, R7, 0x1000000, PT ;  /* 0x010000000700480c */ /* 0x000fe20003fa6070 */
[----:B------:R-:W-:-:S03]  /*2ff0*/  @P3 FADD.FTZ R136, R175, -R136 ;  /* 0x80000088af883221 */ /* 0x000fc60000010000 */
[----:B------:R-:W1:Y:S01]  /*3000*/  @P4 LDC.64 R144, c[0x0][0x408] ;  /* 0x00010200ff904b82 */ /* 0x000e620000000a00 */
[----:B------:R-:W-:Y:S01]  /*3010*/  @P3 FFMA.FTZ R142, R14, R136, R51 ;  /* 0x000000880e8e3223 */ /* 0x000fe20000010033 */
[----:B------:R-:W-:-:S03]  /*3020*/  MOV R136, R48 ;  /* 0x0000003000887202 */ /* 0x000fc60000000f00 */
[----:B0-----:R-:W-:-:S04]  /*3030*/  @P4 FMUL.FTZ R137, R142, R139 ;  /* 0x0000008b8e894220 */ /* 0x001fc80000410000 */
[----:B------:R-:W-:Y:S02]  /*3040*/  @P4 FMUL.FTZ R137, R137, R138 ;  /* 0x0000008a89894220 */ /* 0x000fe40000410000 */
[----:B------:R-:W0:Y:S03]  /*3050*/  @P4 LDC.64 R138, c[0x0][0x408] ;  /* 0x00010200ff8a4b82 */ /* 0x000e260000000a00 */
[----:B------:R-:W-:Y:S01]  /*3060*/  @P4 SEL R135, R137, RZ, P5 ;  /* 0x000000ff89874207 */ /* 0x000fe20002800000 */
[----:B------:R-:W-:Y:S01]  /*3070*/  @P3 FFMA.FTZ R137, R3, R141, R140 ;  /* 0x0000008d03893223 */ /* 0x000fe2000001008c */
[----:B------:R-:W-:-:S03]  /*3080*/  @P4 LOP3.LUT P5, RZ, R7, 0xff, RZ, 0xc0, !PT ;  /* 0x000000ff07ff4812 */ /* 0x000fc600078ac0ff */
[----:B------:R-:W-:-:S04]  /*3090*/  @P3 FADD.FTZ R137, R32, -R137 ;  /* 0x8000008920893221 */ /* 0x000fc80000010000 */
[----:B------:R-:W-:-:S04]  /*30a0*/  @P3 FFMA.FTZ R136, R14, R137, R48 ;  /* 0x000000890e883223 */ /* 0x000fc80000010030 */
        /* <DEDUP_REMOVED lines=18> */
[----:B------:R-:W-:-:S05]  /*31d0*/  @P4 FMUL.FTZ R139, R139, R144 ;  /* 0x000000908b8b4220 */ /* 0x000fca0000410000 */
[----:B------:R-:W-:Y:S02]  /*31e0*/  @P4 SEL R134, R139, RZ, P5 ;  /* 0x000000ff8b864207 */ /* 0x000fe40002800000 */
[----:B------:R-:W-:-:S07]  /*31f0*/  MOV R139, R142 ;  /* 0x0000008e008b7202 */ /* 0x000fce0000000f00 */
.L_x_10135:
        /* <DEDUP_REMOVED lines=10> */
.L_x_10129:
[----:B------:R-:W-:Y:S05]  /*32a0*/  BSYNC.RECONVERGENT B0 ;  /* 0x0000000000007941 */ /* 0x000fea0003800200 */
.L_x_10128:
        /* <DEDUP_REMOVED lines=11> */
[----:B------:R-:W-:Y:S01]  /*3360*/  @P3 FFMA.FTZ R137, R19, R141, R140 ;  /* 0x0000008d13893223 */ /* 0x000fe2000001008c */
[----:B-----5:R-:W-:Y:S02]  /*3370*/  MOV R136, R44 ;  /* 0x0000002c00887202 */ /* 0x020fe40000000f00 */
[----:B------:R-:W-:Y:S01]  /*3380*/  @P4 LOP3.LUT P6, RZ, R6, 0xff, RZ, 0xc0, !PT ;  /* 0x000000ff06ff4812 */ /* 0x000fe200078cc0ff */
[----:B------:R-:W-:-:S03]  /*3390*/  @P3 FADD.FTZ R137, R30, -R137 ;  /* 0x800000891e893221 */ /* 0x000fc60000010000 */
[----:B------:R-:W1:Y:S01]  /*33a0*/  @P4 LDC.64 R142, c[0x0][0x408] ;  /* 0x00010200ff8e4b82 */ /* 0x000e620000000a00 */
        /* <DEDUP_REMOVED lines=25> */
[----:B------:R-:W-:Y:S06]  /*3540*/  @!P4 BRA `(.L_x_10144) ;  /* 0x00000008002cc947 */ /* 0x000fec0003800000 */
[----:B------:R-:W-:Y:S01]  /*3550*/  FMUL.FTZ R135, R139, UR17 ;  /* 0x000000118b877c20 */ /* 0x000fe20008410000 */
[----:B------:R-:W-:-:S03]  /*3560*/  ISETP.GE.U32.AND P6, PT, R6, 0x1000000, PT ;  /* 0x010000000600780c */ /* 0x000fc60003fc6070 */
[----:B------:R-:W-:-:S05]  /*3570*/  FMUL.FTZ R135, R135, UR16 ;  /* 0x0000001087877c20 */ /* 0x000fca0008410000 */
[----:B------:R-:W-:Y:S01]  /*3580*/  SEL R135, R135, RZ, P6 ;  /* 0x000000ff87877207 */ /* 0x000fe20003000000 */
[----:B------:R-:W-:Y:S06]  /*3590*/  BRA `(.L_x_10144) ;  /* 0x0000000800187947 */ /* 0x000fec0003800000 */
.L_x_10143:
[----:B0-----:R-:W0:Y:S01]  /*35a0*/  @P4 LDC.64 R144, c[0x0][0x408] ;  /* 0x00010200ff904b82 */ /* 0x001e220000000a00 */
        /* <DEDUP_REMOVED lines=36> */
.L_x_10142:
        /* <DEDUP_REMOVED lines=31> */
.L_x_10146:
        /* <DEDUP_REMOVED lines=10> */
.L_x_10147:
        /* <DEDUP_REMOVED lines=10> */
.L_x_10148:
[----:B------:R-:W-:Y:S05]  /*3b20*/  @!P4 BRA `(.L_x_10144) ;  /* 0x0000000000b4c947 */ /* 0x000fea0003800000 */
[----:B------:R-:W-:Y:S01]  /*3b30*/  FMUL.FTZ R135, R139, UR17 ;  /* 0x000000118b877c20 */ /* 0x000fe20008410000 */
[----:B-----5:R-:W-:-:S03]  /*3b40*/  ISETP.GE.U32.AND P6, PT, R6, 0x1000000, PT ;  /* 0x010000000600780c */ /* 0x020fc60003fc6070 */
[----:B------:R-:W-:-:S05]  /*3b50*/  FMUL.FTZ R135, R135, UR16 ;  /* 0x0000001087877c20 */ /* 0x000fca0008410000 */
[----:B------:R-:W-:Y:S01]  /*3b60*/  SEL R135, R135, RZ, P6 ;  /* 0x000000ff87877207 */ /* 0x000fe20003000000 */
[----:B------:R-:W-:Y:S06]  /*3b70*/  BRA `(.L_x_10144) ;  /* 0x0000000000a07947 */ /* 0x000fec0003800000 */
.L_x_10145:
        /* <DEDUP_REMOVED lines=10> */
.L_x_10149:
        /* <DEDUP_REMOVED lines=10> */
.L_x_10150:
        /* <DEDUP_REMOVED lines=10> */
.L_x_10151:
        /* <DEDUP_REMOVED lines=10> */
.L_x_10144:
        /* <DEDUP_REMOVED lines=8> */
.L_x_10141:
[----:B------:R-:W-:Y:S05]  /*3e80*/  BSYNC.RECONVERGENT B0 ;  /* 0x0000000000007941 */ /* 0x000fea0003800200 */
.L_x_10140:
        /* <DEDUP_REMOVED lines=46> */
.L_x_10155:
[----:B0-2---:R-:W0:Y:S01]  /*4170*/  @P4 LDC.64 R144, c[0x0][0x408] ;  /* 0x00010200ff904b82 */ /* 0x005e220000000a00 */
        /* <DEDUP_REMOVED lines=36> */
.L_x_10154:
        /* <DEDUP_REMOVED lines=31> */
.L_x_10158:
        /* <DEDUP_REMOVED lines=10> */
.L_x_10159:
        /* <DEDUP_REMOVED lines=10> */
.L_x_10160:
[----:B------:R-:W-:Y:S05]  /*46f0*/  @!P4 BRA `(.L_x_10156) ;  /* 0x0000000000b4c947 */ /* 0x000fea0003800000 */
[----:B------:R-:W-:Y:S01]  /*4700*/  FMUL.FTZ R135, R139, UR17 ;  /* 0x000000118b877c20 */ /* 0x000fe20008410000 */
[----:B-----5:R-:W-:-:S03]  /*4710*/  ISETP.GE.U32.AND P6, PT, R5, 0x1000000, PT ;  /* 0x010000000500780c */ /* 0x020fc60003fc6070 */
[----:B------:R-:W-:-:S05]  /*4720*/  FMUL.FTZ R135, R135, UR16 ;  /* 0x0000001087877c20 */ /* 0x000fca0008410000 */
[----:B------:R-:W-:Y:S01]  /*4730*/  SEL R135, R135, RZ, P6 ;  /* 0x000000ff87877207 */ /* 0x000fe20003000000 */
[----:B------:R-:W-:Y:S06]  /*4740*/  BRA `(.L_x_10156) ;  /* 0x0000000000a07947 */ /* 0x000fec0003800000 */
.L_x_10157:
        /* <DEDUP_REMOVED lines=10> */
.L_x_10161:
        /* <DEDUP_REMOVED lines=10> */
.L_x_10162:
        /* <DEDUP_REMOVED lines=10> */
.L_x_10163:
        /* <DEDUP_REMOVED lines=10> */
.L_x_10156:
        /* <DEDUP_REMOVED lines=8> */
.L_x_10153:
[----:B------:R-:W-:Y:S05]  /*4a50*/  BSYNC.RECONVERGENT B0 ;  /* 0x0000000000007941 */ /* 0x000fea0003800200 */
.L_x_10152:
        /* <DEDUP_REMOVED lines=46> */
.L_x_10167:
[----:B0-23--:R-:W0:Y:S01]  /*4d40*/  @P4 LDC.64 R144, c[0x0][0x408] ;  /* 0x00010200ff904b82 */ /* 0x00de220000000a00 */
        /* <DEDUP_REMOVED lines=36> */
.L_x_10166:
        /* <DEDUP_REMOVED lines=31> */
.L_x_10170:
        /* <DEDUP_REMOVED lines=10> */
.L_x_10171:
        /* <DEDUP_REMOVED lines=10> */
.L_x_10172:
[----:B------:R-:W-:Y:S05]  /*52c0*/  @!P4 BRA `(.L_x_10168) ;  /* 0x0000000000b4c947 */ /* 0x000fea0003800000 */
[----:B------:R-:W-:Y:S01]  /*52d0*/  FMUL.FTZ R135, R139, UR17 ;  /* 0x000000118b877c20 */ /* 0x000fe20008410000 */
[----:B-----5:R-:W-:-:S03]  /*52e0*/  ISETP.GE.U32.AND P6, PT, R4, 0x1000000, PT ;  /* 0x010000000400780c */ /* 0x020fc60003fc6070 */
[----:B------:R-:W-:-:S05]  /*52f0*/  FMUL.FTZ R135, R135, UR16 ;  /* 0x0000001087877c20 */ /* 0x000fca0008410000 */
[----:B------:R-:W-:Y:S01]  /*5300*/  SEL R135, R135, RZ, P6 ;  /* 0x000000ff87877207 */ /* 0x000fe20003000000 */
[----:B------:R-:W-:Y:S06]  /*5310*/  BRA `(.L_x_10168) ;  /* 0x0000000000a07947 */ /* 0x000fec0003800000 */
.L_x_10169:
        /* <DEDUP_REMOVED lines=10> */
.L_x_10173:
        /* <DEDUP_REMOVED lines=10> */
.L_x_10174:
        /* <DEDUP_REMOVED lines=10> */
.L_x_10175:
        /* <DEDUP_REMOVED lines=10> */
.L_x_10168:
        /* <DEDUP_REMOVED lines=8> */
.L_x_10165:
[----:B------:R-:W-:Y:S05]  /*5620*/  BSYNC.RECONVERGENT B0 ;  /* 0x0000000000007941 */ /* 0x000fea0003800200 */
.L_x_10164:
        /* <DEDUP_REMOVED lines=46> */
.L_x_10179:
[----:B0-234-:R-:W0:Y:S01]  /*5910*/  @P4 LDC.64 R144, c[0x0][0x408] ;  /* 0x00010200ff904b82 */ /* 0x01de220000000a00 */
        /* <DEDUP_REMOVED lines=36> */
.L_x_10178:
        /* <DEDUP_REMOVED lines=31> */
.L_x_10182:
        /* <DEDUP_REMOVED lines=10> */
.L_x_10183:
        /* <DEDUP_REMOVED lines=10> */
.L_x_10184:
[----:B------:R-:W-:Y:S05]  /*5e90*/  @!P4 BRA `(.L_x_10180) ;  /* 0x0000000000b4c947 */ /* 0x000fea0003800000 */
[----:B------:R-:W-:Y:S01]  /*5ea0*/  FMUL.FTZ R135, R139, UR17 ;  /* 0x000000118b877c20 */ /* 0x000fe20008410000 */
[----:B-----5:R-:W-:-:S03]  /*5eb0*/  ISETP.GE.U32.AND P6, PT, R2, 0x1000000, PT ;  /* 0x010000000200780c */ /* 0x020fc60003fc6070 */
[----:B------:R-:W-:-:S05]  /*5ec0*/  FMUL.FTZ R135, R135, UR16 ;  /* 0x0000001087877c20 */ /* 0x000fca0008410000 */
[----:B------:R-:W-:Y:S01]  /*5ed0*/  SEL R135, R135, RZ, P6 ;  /* 0x000000ff87877207 */ /* 0x000fe20003000000 */
[----:B------:R-:W-:Y:S06]  /*5ee0*/  BRA `(.L_x_10180) ;  /* 0x0000000000a07947 */ /* 0x000fec0003800000 */
.L_x_10181:
        /* <DEDUP_REMOVED lines=10> */
.L_x_10185:
        /* <DEDUP_REMOVED lines=10> */
.L_x_10186:
        /* <DEDUP_REMOVED lines=10> */
.L_x_10187:
        /* <DEDUP_REMOVED lines=10> */
.L_x_10180:
        /* <DEDUP_REMOVED lines=8> */
.L_x_10177:
[----:B------:R-:W-:Y:S05]  /*61f0*/  BSYNC.RECONVERGENT B0 ;  /* 0x0000000000007941 */ /* 0x000fea0003800200 */
.L_x_10176:
        /* <DEDUP_REMOVED lines=14> */
[----:B-----5:R-:W-:Y:S01]  /*62e0*/  MOV R138, R130 ;  /* 0x00000082008a7202 */ /* 0x020fe20000000f00 */
[----:B------:R-:W-:Y:S01]  /*62f0*/  @P3 FADD.FTZ R11, R160, -R11 ;  /* 0x8000000ba00b3221 */ /* 0x000fe20000010000 */
[----:B------:R-:W-:Y:S01]  /*6300*/  MOV R136, R128 ;  /* 0x0000008000887202 */ /* 0x000fe20000000f00 */
[----:B------:R-:W-:Y:S01]  /*6310*/  @P3 FADD.FTZ R141, R182, -R141 ;  /* 0x8000008db68d3221 */ /* 0x000fe20000010000 */
[----:B------:R-:W-:Y:S01]  /*6320*/  @P3 FADD.FTZ R144, R173, -R144 ;  /* 0x80000090ad903221 */ /* 0x000fe20000010000 */
[C---:B------:R-:W-:Y:S01]  /*6330*/  @P3 FFMA.FTZ R136, R14.reuse, R11, R128 ;  /* 0x0000000b0e883223 */ /* 0x040fe20000010080 */
[----:B------:R-:W-:Y:S01]  /*6340*/  @P3 FADD.FTZ R142, R169, -R142 ;  /* 0x8000008ea98e3221 */ /* 0x000fe20000010000 */
[C---:B------:R-:W-:Y:S01]  /*6350*/  @P3 FFMA.FTZ R138, R14.reuse, R141, R130 ;  /* 0x0000008d0e8a3223 */ /* 0x040fe20000010082 */
[----:B------:R-:W-:Y:S01]  /*6360*/  MOV R139, R131 ;  /* 0x00000083008b7202 */ /* 0x000fe20000000f00 */
[----:B------:R-:W0:Y:S01]  /*6370*/  @P4 LDC.64 R140, c[0x0][0x408] ;  /* 0x00010200ff8c4b82 */ /* 0x000e220000000a00 */
[----:B------:R-:W-:Y:S01]  /*6380*/  MOV R137, R129 ;  /* 0x0000008100897202 */ /* 0x000fe20000000f00 */
[C---:B------:R-:W-:Y:S01]  /*6390*/  @P3 FFMA.FTZ R139, R14.reuse, R144, R131 ;  /* 0x000000900e8b3223 */ /* 0x040fe20000010083 */
[----:B------:R-:W-:Y:S01]  /*63a0*/  @P3 FFMA.FTZ R137, R14, R142, R129 ;  /* 0x0000008e0e893223 */ /* 0x000fe20000010081 */
[----:B------:R-:W-:Y:S01]  /*63b0*/  @P4 LOP3.LUT P3, RZ, R0, 0xff, RZ, 0xc0, !PT ;  /* 0x000000ff00ff4812 */ /* 0x000fe2000786c0ff */
[----:B0-----:R-:W-:-:S04]  /*63c0*/  @P4 FMUL.FTZ R11, R136, R141 ;  /* 0x0000008d880b4220 */ /* 0x001fc80000410000 */
[----:B------:R-:W-:Y:S02]  /*63d0*/  @P4 FMUL.FTZ R11, R11, R140 ;  /* 0x0000008c0b0b4220 */ /* 0x000fe40000410000 */
[----:B------:R-:W0:Y:S03]  /*63e0*/  @P4 LDC.64 R140, c[0x0][0x408] ;  /* 0x00010200ff8c4b82 */ /* 0x000e260000000a00 */
[----:B------:R-:W-:Y:S02]  /*63f0*/  @P4 SEL R132, R11, RZ, P3 ;  /* 0x000000ff0b844207 */ /* 0x000fe40001800000 */
[----:B------:R-:W-:Y:S01]  /*6400*/  @P4 LOP3.LUT P3, RZ, R0, 0xff00, RZ, 0xc0, !PT ;  /* 0x0000ff0000ff4812 */ /* 0x000fe2000786c0ff */
[----:B0-----:R-:W-:-:S04]  /*6410*/  @P4 FMUL.FTZ R11, R137, R141 ;  /* 0x0000008d890b4220 */ /* 0x001fc80000410000 */
[----:B------:R-:W-:Y:S02]  /*6420*/  @P4 FMUL.FTZ R11, R11, R140 ;  /* 0x0000008c0b0b4220 */ /* 0x000fe40000410000 */
[----:B------:R-:W0:Y:S03]  /*6430*/  @P4 LDC.64 R140, c[0x0][0x408] ;  /* 0x00010200ff8c4b82 */ /* 0x000e260000000a00 */
[----:B------:R-:W-:Y:S02]  /*6440*/  @P4 SEL R133, R11, RZ, P3 ;  /* 0x000000ff0b854207 */ /* 0x000fe40001800000 */
        /* <DEDUP_REMOVED lines=10> */
.L_x_10191:
        /* <DEDUP_REMOVED lines=37> */
.L_x_10190:
        /* <DEDUP_REMOVED lines=31> */
.L_x_10194:
        /* <DEDUP_REMOVED lines=10> */
.L_x_10195:
        /* <DEDUP_REMOVED lines=10> */
.L_x_10196:
[----:B------:R-:W-:Y:S05]  /*6a70*/  @!P4 BRA `(.L_x_10192) ;  /* 0x0000000000b4c947 */ /* 0x000fea0003800000 */
[----:B------:R-:W-:Y:S01]  /*6a80*/  FMUL.FTZ R11, R139, UR17 ;  /* 0x000000118b0b7c20 */ /* 0x000fe20008410000 */
[----:B-----5:R-:W-:-:S03]  /*6a90*/  ISETP.GE.U32.AND P3, PT, R0, 0x1000000, PT ;  /* 0x010000000000780c */ /* 0x020fc60003f66070 */
[----:B------:R-:W-:-:S05]  /*6aa0*/  FMUL.FTZ R11, R11, UR16 ;  /* 0x000000100b0b7c20 */ /* 0x000fca0008410000 */
[----:B------:R-:W-:Y:S01]  /*6ab0*/  SEL R135, R11, RZ, P3 ;  /* 0x000000ff0b877207 */ /* 0x000fe20001800000 */
[----:B------:R-:W-:Y:S06]  /*6ac0*/  BRA `(.L_x_10192) ;  /* 0x0000000000a07947 */ /* 0x000fec0003800000 */
.L_x_10193:
[----:B------:R-:W0:Y:S01]  /*6ad0*/  @P4 LDC.64 R144, c[0x0][0x408] ;  /* 0x00010200ff904b82 */ /* 0x000e220000000a00 */
[----:B------:R-:W-:Y:S01]  /*6ae0*/  FFMA.FTZ R142, R184, R141, R140 ;  /* 0x0000008db88e7223 */ /* 0x000fe2000001008c */
[----:B------:R-:W-:-:S03]  /*6af0*/  ISETP.GT.AND P3, PT, R11, RZ, PT ;  /* 0x000000ff0b00720c */ /* 0x000fc60003f64270 */
[----:B------:R-:W-:-:S04]  /*6b00*/  FADD.FTZ R143, R173, -R142 ;  /* 0x8000008ead8f7221 */ /* 0x000fc80000010000 */
[----:B------:R-:W-:-:S05]  /*6b10*/  FMUL.FTZ R143, R14, R143 ;  /* 0x0000008f0e8f7220 */ /* 0x000fca0000410000 */
[----:B------:R-:W-:Y:S02]  /*6b20*/  FSEL R142, R143, RZ, P3 ;  /* 0x000000ff8f8e7208 */ /* 0x000fe40001800000 */
[----:B-----5:R-:W-:-:S03]  /*6b30*/  @P4 ISETP.GE.U32.AND P3, PT, R0, 0x1000000, PT ;  /* 0x010000000000480c */ /* 0x020fc60003f66070 */
        /* <DEDUP_REMOVED lines=13> */
.L_x_10197:
        /* <DEDUP_REMOVED lines=10> */
.L_x_10198:
        /* <DEDUP_REMOVED lines=10> */
.L_x_10192:
[----:B------:R-:W0:Y:S08]  /*6d50*/  @P5 LDC.64 R140, c[0x0][0x478] ;  /* 0x00011e00ff8c5b82 */ /* 0x000e300000000a00 */
[----:B------:R-:W1:Y:S01]  /*6d60*/  @P4 LDC.64 R142, c[0x0][0x468] ;  /* 0x00011a00ff8e4b82 */ /* 0x000e620000000a00 */
[----:B0-----:R-:W-:-:S05]  /*6d70*/  @P5 IMAD.WIDE.U32 R140, R16, 0x10, R140 ;  /* 0x00000010108c5825 */ /* 0x001fca00078e008c */
[----:B------:R0:W-:Y:S01]  /*6d80*/  @P5 STG.E.128 desc[UR10][R140.64], R136 ;  /* 0x000000888c005986 */ /* 0x0001e2000c101d0a */
[----:B-1----:R-:W-:-:S05]  /*6d90*/  @P4 IMAD.WIDE.U32 R142, R13, 0x10, R142 ;  /* 0x000000100d8e4825 */ /* 0x002fca00078e008e */
[----:B------:R0:W-:Y:S02]  /*6da0*/  @P4 STG.E.128 desc[UR10][R142.64], R132 ;  /* 0x000000848e004986 */ /* 0x0001e4000c101d0a */
.L_x_10189:
[----:B------:R-:W-:Y:S05]  /*6db0*/  BSYNC.RECONVERGENT B0 ;  /* 0x0000000000007941 */ /* 0x000fea0003800200 */
.L_x_10188:
[----:B0-----:R-:W0:Y:S01]  /*6dc0*/  LDC.64 R140, c[0x0][0x380] ;  /* 0x0000e000ff8c7b82 */ /* 0x001e220000000a00 */
[----:B------:R-:W-:Y:S01]  /*6dd0*/  UPLOP3.LUT UP1, UPT, UPT, UPT, UP1, 0x40, 0x4 ;  /* 0x000000000004789c */ /* 0x000fe20003f2e810 */
[----:B0-----:R-:W-:-:S04]  /*6de0*/  IADD3 R12, PT, PT, R12, R140, RZ ;  /* 0x0000008c0c0c7210 */ /* 0x001fc80007ffe0ff */
[----:B------:R-:W-:-:S13]  /*6df0*/  ISETP.GE.AND P3, PT, R12, R141, PT ;  /* 0x0000008d0c00720c */ /* 0x000fda0003f66270 */
[----:B------:R-:W-:Y:S05]  /*6e00*/  @!P3 BRA `(.L_x_10199) ;  /* 0xffffff980010b947 */ /* 0x000fea000383ffff */
.L_x_10111:
        /* <DEDUP_REMOVED lines=49> */
.L_x_10200:
        /* <DEDUP_REMOVED lines=14> */
.L_x_10845:


//--------------------- .text._ZN10layer_norm22ln_bwd_finalize_kernelINS_22Kernel_traits_finalizeILj6144EfffffjLb0ELj1024ELj4ENS_18Kernel_traits_baseILj6144EfffffjLj1024EEEEELb0ELb1EEEvNS_9BwdParamsE --------------------------
	.section	.text._ZN10layer_norm22ln_bwd_finalize_kernelINS_22Kernel_traits_finalizeILj6144EfffffjLb0ELj1024ELj4ENS_18Kernel_traits_baseILj6144EfffffjLj1024EEEEELb0ELb1EEEvNS_9BwdParamsE,"ax",@progbits
	.align	128
        .global         _ZN10layer_norm22ln_bwd_finalize_kernelINS_22Kernel_traits_finalizeILj6144EfffffjLb0ELj1024ELj4ENS_18Kernel_traits_baseILj6144EfffffjLj1024EEEEELb0ELb1EEEvNS_9BwdParamsE
        .type           _ZN10layer_norm22ln_bwd_finalize_kernelINS_22Kernel_traits_finalizeILj6144EfffffjLb0ELj1024ELj4ENS_18Kernel_traits_baseILj6144EfffffjLj1024EEEEELb0ELb1EEEvNS_9BwdParamsE,@function
        .size           _ZN10layer_norm22ln_bwd_finalize_kernelINS_22Kernel_traits_finalizeILj6144EfffffjLb0ELj1024ELj4ENS_18Kernel_traits_baseILj6144EfffffjLj1024EEEEELb0ELb1EEEvNS_9BwdParamsE,(.L_x_10846 - _ZN10layer_norm22ln_bwd_finalize_kernelINS_22Kernel_traits_finalizeILj6144EfffffjLb0ELj1024ELj4ENS_18Kernel_traits_baseILj6144EfffffjLj1024EEEEELb0ELb1EEEvNS_9BwdParamsE)
        .other          _ZN10layer_norm22ln_bwd_finalize_kernelINS_22Kernel_traits_finalizeILj6144EfffffjLb0ELj1024ELj4ENS_18Kernel_traits_baseILj6144EfffffjLj1024EEEEELb0ELb1EEEvNS_9BwdParamsE,@"STO_CUDA_ENTRY STV_DEFAULT"
_ZN10layer_norm22ln_bwd_finalize_kernelINS_22Kernel_traits_finalizeILj6144EfffffjLb0ELj1024ELj4ENS_18Kernel_traits_baseILj6144EfffffjLj1024EEEEELb0ELb1EEEvNS_9BwdParamsE:
.text._ZN10layer_norm22ln_bwd_finalize_kernelINS_22Kernel_traits_finalizeILj6144EfffffjLb0ELj1024ELj4ENS_18Kernel_traits_baseILj6144EfffffjLj1024EEEEELb0ELb1EEEvNS_9BwdParamsE:
        /* <DEDUP_REMOVED lines=81> */
.L_x_10205:
        /* <DEDUP_REMOVED lines=118> */
.L_x_10204:
[----:B------:R-:W-:Y:S05]  /*0c70*/  BSYNC.RECONVERGENT B1 ;  /* 0x0000000000017941 */ /* 0x000fea0003800200 */
.L_x_10203:
        /* <DEDUP_REMOVED lines=77> */
.L_x_10207:
[----:B------:R-:W-:Y:S05]  /*1150*/  BSYNC.RECONVERGENT B1 ;  /* 0x0000000000017941 */ /* 0x000fea0003800200 */
.L_x_10206:
        /* <DEDUP_REMOVED lines=38> */
.L_x_10209:
[----:B------:R-:W-:Y:S05]  /*13c0*/  BSYNC.RECONVERGENT B1 ;  /* 0x0000000000017941 */ /* 0x000fea0003800200 */
.L_x_10208:
        /* <DEDUP_REMOVED lines=8> */
.L_x_10210:
        /* <DEDUP_REMOVED lines=10> */
.L_x_10202:
[----:B------:R-:W-:Y:S05]  /*14f0*/  BSYNC.RECONVERGENT B0 ;  /* 0x0000000000007941 */ /* 0x000fea0003800200 */
.L_x_10201:
        /* <DEDUP_REMOVED lines=55> */
.L_x_10211:
        /* <DEDUP_REMOVED lines=9> */
.L_x_10846:


//--------------------- .text._ZN10layer_norm13ln_bwd_kernelINS_13Kernel_traitsIfffffjLj6144ELj1ELj1ELj8ELj16ENS_18Kernel_traits_baseILj6144EfffffjLj256EEEEELb1ELb0ELb1ELb1EEEvNS_9BwdParamsE --------------------------
	.section	.text._ZN10layer_norm13ln_bwd_kernelINS_13Kernel_traitsIfffffjLj6144ELj1ELj1ELj8ELj16ENS_18Kernel_traits_baseILj6144EfffffjLj256EEEEELb1ELb0ELb1ELb1EEEvNS_9BwdParamsE,"ax",@progbits
	.align	128
        .global         _ZN10layer_norm13ln_bwd_kernelINS_13Kernel_traitsIfffffjLj6144ELj1ELj1ELj8ELj16ENS_18Kernel_traits_baseILj6144EfffffjLj256EEEEELb1ELb0ELb1ELb1EEEvNS_9BwdParamsE
        .type           _ZN10layer_norm13ln_bwd_kernelINS_13Kernel_traitsIfffffjLj6144ELj1ELj1ELj8ELj16ENS_18Kernel_traits_baseILj6144EfffffjLj256EEEEELb1ELb0ELb1ELb1EEEvNS_9BwdParamsE,@function
        .size           _ZN10layer_norm13ln_bwd_kernelINS_13Kernel_traitsIfffffjLj6144ELj1ELj1ELj8ELj16ENS_18Kernel_traits_baseILj6144EfffffjLj256EEEEELb1ELb0ELb1ELb1EEEvNS_9BwdParamsE,(.L_x_10847 - _ZN10layer_norm13ln_bwd_kernelINS_13Kernel_traitsIfffffjLj6144ELj1ELj1ELj8ELj16ENS_18Kernel_traits_baseILj6144EfffffjLj256EEEEELb1ELb0ELb1ELb1EEEvNS_9BwdParamsE)
        .other          _ZN10layer_norm13ln_bwd_kernelINS_13Kernel_traitsIfffffjLj6144ELj1ELj1ELj8ELj16ENS_18Kernel_traits_baseILj6144EfffffjLj256EEEEELb1ELb0ELb1ELb1EEEvNS_9BwdParamsE,@"STO_CUDA_ENTRY STV_DEFAULT"
_ZN10layer_norm13ln_bwd_kernelINS_13Kernel_traitsIfffffjLj6144ELj1ELj1ELj8ELj16ENS_18Kernel_traits_baseILj6144EfffffjLj256EEEEELb1ELb0ELb1ELb1EEEvNS_9BwdParamsE:
.text._ZN10layer_norm13ln_bwd_kernelINS_13Kernel_traitsIfffffjLj6144ELj1ELj1ELj8ELj16ENS_18Kernel_traits_baseILj6144EfffffjLj256EEEEELb1ELb0ELb1ELb1EEEvNS_9BwdParamsE:
        /* <DEDUP_REMOVED lines=48> */
.L_x_10279:
[----:B------:R-:W1:Y:S08]  /*0300*/  LDC.64 R108, c[0x0][0x3f8] ;  /* 0x0000fe00ff6c7b82 */ /* 0x000e700000000a00 */
[----:B-----5:R-:W2:Y:S08]  /*0310*/  LDC.64 R144, c[0x0][0x3c8] ;  /* 0x0000f200ff907b82 */ /* 0x020eb00000000a00 */
        /* <DEDUP_REMOVED lines=15> */
[----:B------:R3:W4:Y:S07]  /*0410*/  LDG.E R180, desc[UR12][R180.64] ;  /* 0x0000000cb4b47981 */ /* 0x00072e000c1e1900 */
[----:B------:R-:W3:Y:S01]  /*0420*/  LDC.64 R132, c[0x0][0x428] ;  /* 0x00010a00ff847b82 */ /* 0x000ee20000000a00 */
[-C--:B0-----:R-:W-:Y:S01]  /*0430*/  IMAD R3, R0, R130.reuse, RZ ;  /* 0x0000008200037224 */ /* 0x081fe200078e02ff */
[----:B-----5:R-:W-:Y:S01]  /*0440*/  ISETP.GE.AND P2, PT, R175, 0x1, PT ;  /* 0x00000001af00780c */ /* 0x020fe20003f46270 */
[----:B------:R-:W-:-:S05]  /*0450*/  IMAD R109, R109, R130, RZ ;  /* 0x000000826d6d7224 */ /* 0x000fca00078e02ff */
[----:B------:R-:W0:Y:S01]  /*0460*/  LDC.64 R188, c[0x0][0x3b0] ;  /* 0x0000ec00ffbc7b82 */ /* 0x000e220000000a00 */
[----:B------:R-:W-:Y:S02]  /*0470*/  SHF.R.S32.HI R108, RZ, 0x1f, R3 ;  /* 0x0000001fff6c7819 */ /* 0x000fe40000011403 */
[----:B------:R-:W-:Y:S02]  /*0480*/  SHF.R.S32.HI R110, RZ, 0x1f, R109 ;  /* 0x0000001fff6e7819 */ /* 0x000fe4000001146d */
[----:B------:R-:W-:Y:S02]  /*0490*/  LEA.HI R108, R108, R3, RZ, 0x2 ;  /* 0x000000036c6c7211 */ /* 0x000fe400078f10ff */
[----:B------:R-:W-:Y:S02]  /*04a0*/  LEA.HI R110, R110, R109, RZ, 0x2 ;  /* 0x0000006d6e6e7211 */ /* 0x000fe400078f10ff */
[-C--:B-1----:R-:W-:Y:S02]  /*04b0*/  LEA.HI.SX32 R197, R108, R145.reuse, 0x1e ;  /* 0x000000916cc57211 */ /* 0x082fe400078ff2ff */
[----:B------:R-:W-:-:S02]  /*04c0*/  LEA.HI.SX32 R135, R110, R145, 0x1e ;  /* 0x000000916e877211 */ /* 0x000fc400078ff2ff */
[C---:B------:R-:W-:Y:S01]  /*04d0*/  IADD3 R191, PT, PT, R197.reuse, 0x100, RZ ;  /* 0x00000100c5bf7810 */ /* 0x040fe20007ffe0ff */
[C---:B--2---:R-:W-:Y:S01]  /*04e0*/  IMAD.WIDE.U32 R152, R197.reuse, 0x10, R128 ;  /* 0x00000010c5987825 */ /* 0x044fe200078e0080 */
[----:B---3--:R-:W-:-:S03]  /*04f0*/  IADD3 R181, PT, PT, R197, 0x200, RZ ;  /* 0x00000200c5b57810 */ /* 0x008fc60007ffe0ff */
[----:B------:R-:W-:Y:S02]  /*0500*/  IMAD.WIDE.U32 R160, R191, 0x10, R128 ;  /* 0x00000010bfa07825 */ /* 0x000fe400078e0080 */
[----:B------:R-:W2:Y:S02]  /*0510*/  LDG.E.128 R152, desc[UR12][R152.64] ;  /* 0x0000000c98987981 */ /* 0x000ea4000c1e1d00 */
[----:B------:R-:W-:Y:S02]  /*0520*/  IMAD.WIDE.U32 R156, R135, 0x10, R132 ;  /* 0x00000010879c7825 */ /* 0x000fe400078e0084 */
[----:B------:R-:W3:Y:S02]  /*0530*/  LDG.E.128 R160, desc[UR12][R160.64] ;  /* 0x0000000ca0a07981 */ /* 0x000ee4000c1e1d00 */
[----:B------:R-:W-:Y:S01]  /*0540*/  IMAD.WIDE.U32 R136, R181, 0x10, R128 ;  /* 0x00000010b5887825 */ /* 0x000fe200078e0080 */
[----:B------:R-:W-:Y:S01]  /*0550*/  IADD3 R109, PT, PT, R135, 0x200, RZ ;  /* 0x00000200876d7810 */ /* 0x000fe20007ffe0ff */
[----:B------:R-:W3:Y:S04]  /*0560*/  LDG.E.128 R156, desc[UR12][R156.64] ;  /* 0x0000000c9c9c7981 */ /* 0x000ee8000c1e1d00 */
[----:B------:R-:W3:Y:S01]  /*0570*/  LDG.E.128 R136, desc[UR12][R136.64] ;  /* 0x0000000c88887981 */ /* 0x000ee2000c1e1d00 */
[----:B------:R-:W-:Y:S01]  /*0580*/  IMAD.WIDE.U32 R108, R109, 0x10, R132 ;  /* 0x000000106d6c7825 */ /* 0x000fe200078e0084 */
[----:B------:R-:W-:-:S05]  /*0590*/  IADD3 R141, PT, PT, R135, 0x100, RZ ;  /* 0x00000100878d7810 */ /* 0x000fca0007ffe0ff */
[----:B------:R-:W3:Y:S01]  /*05a0*/  LDG.E.128 R108, desc[UR12][R108.64] ;  /* 0x0000000c6c6c7981 */ /* 0x000ee2000c1e1d00 */
[----:B------:R-:W-:-:S06]  /*05b0*/  IMAD.WIDE.U32 R140, R141, 0x10, R132 ;  /* 0x000000108d8c7825 */ /* 0x000fcc00078e0084 */
[----:B------:R-:W3:Y:S01]  /*05c0*/  LDG.E.128 R140, desc[UR12][R140.64] ;  /* 0x0000000c8c8c7981 */ /* 0x000ee2000c1e1d00 */
[----:B------:R-:W-:Y:S02]  /*05d0*/  IADD3 R193, PT, PT, R197, 0x300, RZ ;  /* 0x00000300c5c17810 */ /* 0x000fe40007ffe0ff */
[----:B------:R-:W-:-:S03]  /*05e0*/  IADD3 R117, PT, PT, R135, 0x300, RZ ;  /* 0x0000030087757810 */ /* 0x000fc60007ffe0ff */
[----:B------:R-:W-:Y:S01]  /*05f0*/  IMAD.WIDE.U32 R112, R193, 0x10, R128 ;  /* 0x00000010c1707825 */ /* 0x000fe200078e0080 */
[----:B------:R-:W-:-:S03]  /*0600*/  IADD3 R195, PT, PT, R197, 0x400, RZ ;  /* 0x00000400c5c37810 */ /* 0x000fc60007ffe0ff */
[----:B------:R-:W-:Y:S02]  /*0610*/  IMAD.WIDE.U32 R116, R117, 0x10, R132 ;  /* 0x0000001075747825 */ /* 0x000fe400078e0084 */
[----:B------:R-:W3:Y:S02]  /*0620*/  LDG.E.128 R112, desc[UR12][R112.64] ;  /* 0x0000000c70707981 */ /* 0x000ee4000c1e1d00 */
[----:B------:R-:W-:Y:S02]  /*0630*/  IMAD.WIDE.U32 R120, R195, 0x10, R128 ;  /* 0x00000010c3787825 */ /* 0x000fe400078e0080 */
[----:B------:R-:W3:Y:S01]  /*0640*/  LDG.E.128 R116, desc[UR12][R116.64] ;  /* 0x0000000c74747981 */ /* 0x000ee2000c1e1d00 */
[----:B------:R-:W-:Y:S02]  /*0650*/  IADD3 R125, PT, PT, R135, 0x400, RZ ;  /* 0x00000400877d7810 */ /* 0x000fe40007ffe0ff */
[----:B------:R-:W-:Y:S01]  /*0660*/  IADD3 R199, PT, PT, R197, 0x500, RZ ;  /* 0x00000500c5c77810 */ /* 0x000fe20007ffe0ff */
[----:B------:R-:W3:Y:S02]  /*0670*/  LDG.E.128 R120, desc[UR12][R120.64] ;  /* 0x0000000c78787981 */ /* 0x000ee4000c1e1d00 */
[----:B------:R-:W-:Y:S01]  /*0680*/  IMAD.WIDE.U32 R124, R125, 0x10, R132 ;  /* 0x000000107d7c7825 */ /* 0x000fe200078e0084 */
[----:B------:R-:W-:-:S03]  /*0690*/  @P2 IADD3 R3, PT, PT, R175, -0x1, RZ ;  /* 0xffffffffaf032810 */ /* 0x000fc60007ffe0ff */
[----:B------:R-:W-:Y:S02]  /*06a0*/  IMAD.WIDE.U32 R128, R199, 0x10, R128 ;  /* 0x00000010c7807825 */ /* 0x000fe400078e0080 */
[----:B------:R-:W3:Y:S02]  /*06b0*/  LDG.E.128 R124, desc[UR12][R124.64] ;  /* 0x0000000c7c7c7981 */ /* 0x000ee4000c1e1d00 */
[----:B------:R-:W-:Y:S01]  /*06c0*/  @P2 IMAD R3, R3, R130, RZ ;  /* 0x0000008203032224 */ /* 0x000fe200078e02ff */
[----:B------:R-:W-:Y:S01]  /*06d0*/  IADD3 R135, PT, PT, R135, 0x500, RZ ;  /* 0x0000050087877810 */ /* 0x000fe20007ffe0ff */
[----:B------:R-:W3:Y:S03]  /*06e0*/  LDG.E.128 R128, desc[UR12][R128.64] ;  /* 0x0000000c80807981 */ /* 0x000ee6000c1e1d00 */
[----:B------:R-:W-:Y:S01]  /*06f0*/  @P2 SHF.R.S32.HI R134, RZ, 0x1f, R3 ;  /* 0x0000001fff862819 */ /* 0x000fe20000011403 */
[----:B------:R-:W-:-:S03]  /*0700*/  IMAD.WIDE.U32 R132, R135, 0x10, R132 ;  /* 0x0000001087847825 */ /* 0x000fc600078e0084 */
[----:B------:R-:W-:Y:S02]  /*0710*/  @P2 LEA.HI R134, R134, R3, RZ, 0x2 ;  /* 0x0000000386862211 */ /* 0x000fe400078f10ff */
[----:B------:R-:W-:Y:S02]  /*0720*/  MOV R3, RZ ;  /* 0x000000ff00037202 */ /* 0x000fe40000000f00 */
[----:B------:R-:W-:Y:S02]  /*0730*/  @P2 LEA.HI.SX32 R3, R134, R145, 0x1e ;  /* 0x0000009186032211 */ /* 0x000fe400078ff2ff */
[----:B------:R-:W3:Y:S02]  /*0740*/  LDG.E.128 R132, desc[UR12][R132.64] ;  /* 0x0000000c84847981 */ /* 0x000ee4000c1e1d00 */
[C---:B------:R-:W-:Y:S01]  /*0750*/  IADD3 R167, PT, PT, R3.reuse, 0x100, RZ ;  /* 0x0000010003a77810 */ /* 0x040fe20007ffe0ff */
[C---:B0-----:R-:W-:Y:S01]  /*0760*/  IMAD.WIDE.U32 R146, R3.reuse, 0x4, R188 ;  /* 0x0000000403927825 */ /* 0x041fe200078e00bc */
[----:B------:R-:W-:-:S02]  /*0770*/  IADD3 R171, PT, PT, R3, 0x200, RZ ;  /* 0x0000020003ab7810 */ /* 0x000fc40007ffe0ff */
[C---:B------:R-:W-:Y:S02]  /*0780*/  IADD3 R179, PT, PT, R3.reuse, 0x300, RZ ;  /* 0x0000030003b37810 */ /* 0x040fe40007ffe0ff */
[----:B------:R-:W-:Y:S01]  /*0790*/  IADD3 R185, PT, PT, R3, 0x400, RZ ;  /* 0x0000040003b97810 */ /* 0x000fe20007ffe0ff */
[--C-:B------:R-:W-:Y:S01]  /*07a0*/  IMAD.WIDE.U32 R166, R167, 0x4, R188.reuse ;  /* 0x00000004a7a67825 */ /* 0x100fe200078e00bc */
[----:B------:R-:W-:Y:S01]  /*07b0*/  IADD3 R3, PT, PT, R3, 0x500, RZ ;  /* 0x0000050003037810 */ /* 0x000fe20007ffe0ff */
[----:B------:R-:W5:Y:S02]  /*07c0*/  LDG.E R174, desc[UR12][R146.64] ;  /* 0x0000000c92ae7981 */ /* 0x000f64000c1e1900 */
[--C-:B------:R-:W-:Y:S01]  /*07d0*/  IMAD.WIDE.U32 R170, R171, 0x4, R188.reuse ;  /* 0x00000004abaa7825 */ /* 0x100fe200078e00bc */
[----:B------:R-:W-:Y:S01]  /*07e0*/  MOV R173, UR7 ;  /* 0x0000000700ad7c02 */ /* 0x000fe20008000f00 */
[----:B------:R0:W5:Y:S02]  /*07f0*/  LDG.E R149, desc[UR12][R166.64] ;  /* 0x0000000ca6957981 */ /* 0x000164000c1e1900 */
[--C-:B------:R-:W-:Y:S01]  /*0800*/  IMAD.WIDE.U32 R178, R179, 0x4, R188.reuse ;  /* 0x00000004b3b27825 */ /* 0x100fe200078e00bc */
[----:B------:R-:W-:Y:S01]  /*0810*/  ISETP.NE.U32.AND P0, PT, RZ, UR6, PT ;  /* 0x00000006ff007c0c */ /* 0x000fe2000bf05070 */
[----:B------:R-:W5:Y:S02]  /*0820*/  LDG.E R145, desc[UR12][R170.64] ;  /* 0x0000000caa917981 */ /* 0x000f64000c1e1900 */
[----:B------:R-:W-:-:S02]  /*0830*/  IMAD.WIDE.U32 R184, R185, 0x4, R188 ;  /* 0x00000004b9b87825 */ /* 0x000fc400078e00bc */
[----:B------:R-:W5:Y:S02]  /*0840*/  LDG.E R146, desc[UR12][R178.64] ;  /* 0x0000000cb2927981 */ /* 0x000f64000c1e1900 */
[----:B------:R-:W-:Y:S02]  /*0850*/  IMAD.WIDE.U32 R188, R3, 0x4, R188 ;  /* 0x0000000403bc7825 */ /* 0x000fe400078e00bc */
[----:B------:R-:W5:Y:S04]  /*0860*/  LDG.E R147, desc[UR12][R184.64] ;  /* 0x0000000cb8937981 */ /* 0x000f68000c1e1900 */
[----:B------:R-:W5:Y:S01]  /*0870*/  LDG.E R148, desc[UR12][R188.64] ;  /* 0x0000000cbc947981 */ /* 0x000f62000c1e1900 */
[----:B------:R-:W-:-:S13]  /*0880*/  ISETP.NE.AND.EX P0, PT, R173, RZ, PT, P0 ;  /* 0x000000ffad00720c */ /* 0x000fda0003f05300 */
[----:B------:R-:W1:Y:S08]  /*0890*/  @P0 LDC.64 R150, c[0x0][0x438] ;  /* 0x00010e00ff960b82 */ /* 0x000e700000000a00 */
[----:B------:R-:W0:Y:S08]  /*08a0*/  @P0 LDC.64 R164, c[0x0][0x438] ;  /* 0x00010e00ffa40b82 */ /* 0x000e300000000a00 */
[----:B------:R-:W0:Y:S08]  /*08b0*/  @P0 LDC.64 R168, c[0x0][0x438] ;  /* 0x00010e00ffa80b82 */ /* 0x000e300000000a00 */
[----:B------:R-:W0:Y:S08]  /*08c0*/  @P0 LDC.64 R176, c[0x0][0x438] ;  /* 0x00010e00ffb00b82 */ /* 0x000e300000000a00 */
[----:B------:R-:W0:Y:S08]  /*08d0*/  @P0 LDC.64 R182, c[0x0][0x438] ;  /* 0x00010e00ffb60b82 */ /* 0x000e300000000a00 */
[----:B------:R-:W4:Y:S01]  /*08e0*/  @P0 LDC.64 R186, c[0x0][0x438] ;  /* 0x00010e00ffba0b82 */ /* 0x000f220000000a00 */
[----:B-1----:R-:W-:-:S04]  /*08f0*/  @P0 IMAD.WIDE.U32 R150, R197, 0x10, R150 ;  /* 0x00000010c5960825 */ /* 0x002fc800078e0096 */
[----:B0-----:R-:W-:Y:S01]  /*0900*/  @P0 IMAD.WIDE.U32 R164, R191, 0x10, R164 ;  /* 0x00000010bfa40825 */ /* 0x001fe200078e00a4 */
[----:B------:R0:W5:Y:S03]  /*0910*/  @P0 LDG.E.128 R24, desc[UR12][R150.64] ;  /* 0x0000000c96180981 */ /* 0x000166000c1e1d00 */
[----:B------:R-:W-:Y:S01]  /*0920*/  @P0 IMAD.WIDE.U32 R168, R181, 0x10, R168 ;  /* 0x00000010b5a80825 */ /* 0x000fe200078e00a8 */
[----:B------:R1:W5:Y:S03]  /*0930*/  @P0 LDG.E.128 R20, desc[UR12][R164.64] ;  /* 0x0000000ca4140981 */ /* 0x000366000c1e1d00 */
[----:B------:R-:W-:Y:S01]  /*0940*/  @P0 IMAD.WIDE.U32 R176, R193, 0x10, R176 ;  /* 0x00000010c1b00825 */ /* 0x000fe200078e00b0 */
[----:B------:R1:W5:Y:S03]  /*0950*/  @P0 LDG.E.128 R16, desc[UR12][R168.64] ;  /* 0x0000000ca8100981 */ /* 0x000366000c1e1d00 */
[----:B------:R-:W-:Y:S01]  /*0960*/  @P0 IMAD.WIDE.U32 R182, R195, 0x10, R182 ;  /* 0x00000010c3b60825 */ /* 0x000fe200078e00b6 */
[----:B------:R1:W5:Y:S04]  /*0970*/  @P0 LDG.E.128 R12, desc[UR12][R176.64] ;  /* 0x0000000cb00c0981 */ /* 0x000368000c1e1d00 */
[----:B------:R0:W5:Y:S01]  /*0980*/  @P0 LDG.E.128 R8, desc[UR12][R182.64] ;  /* 0x0000000cb6080981 */ /* 0x000162000c1e1d00 */
[----:B----4-:R-:W-:-:S05]  /*0990*/  @P0 IMAD.WIDE.U32 R186, R199, 0x10, R186 ;  /* 0x00000010c7ba0825 */ /* 0x010fca00078e00ba */
[----:B------:R4:W5:Y:S01]  /*09a0*/  @P0 LDG.E.128 R4, desc[UR12][R186.64] ;  /* 0x0000000cba040981 */ /* 0x000962000c1e1d00 */
[----:B------:R-:W-:-:S04]  /*09b0*/  ISETP.NE.AND P0, PT, RZ, UR11, PT ;  /* 0x0000000bff007c0c */ /* 0x000fc8000bf05270 */
[----:B------:R-:W-:-:S05]  /*09c0*/  FSEL R180, R180, RZ, !P0 ;  /* 0x000000ffb4b47208 */ /* 0x000fca0004000000 */
[C---:B--2---:R-:W-:Y:S01]  /*09d0*/  FADD.FTZ R3, -R180.reuse, R152 ;  /* 0x00000098b4037221 */ /* 0x044fe20000010100 */
[C---:B------:R-:W-:Y:S01]  /*09e0*/  FADD.FTZ R153, -R180.reuse, R153 ;  /* 0x00000099b4997221 */ /* 0x040fe20000010100 */
[----:B------:R-:W-:Y:S02]  /*09f0*/  FADD.FTZ R167, -R180, R154 ;  /* 0x0000009ab4a77221 */ /* 0x000fe40000010100 */
[C---:B------:R-:W-:Y:S01]  /*0a00*/  FMUL.FTZ R3, R144.reuse, R3 ;  /* 0x0000000390037220 */ /* 0x040fe20000410000 */
[C---:B0-----:R-:W-:Y:S01]  /*0a10*/  FMUL.FTZ R150, R144.reuse, R153 ;  /* 0x0000009990967220 */ /* 0x041fe20000410000 */
[----:B------:R-:W-:Y:S01]  /*0a20*/  FMUL.FTZ R151, R144, R167 ;  /* 0x000000a790977220 */ /* 0x000fe20000410000 */
[C---:B---3--:R-:W-:Y:S01]  /*0a30*/  FADD.FTZ R161, -R180.reuse, R161 ;  /* 0x000000a1b4a17221 */ /* 0x048fe20000010100 */
[----:B------:R-:W-:Y:S01]  /*0a40*/  FADD.FTZ R163, -R180, R163 ;  /* 0x000000a3b4a37221 */ /* 0x000fe20000010100 */
        /* <DEDUP_REMOVED lines=11> */
[C---:B------:R-:W-:Y:S01]  /*0b00*/  FMUL.FTZ R158, R144.reuse, R161 ;  /* 0x000000a1909e7220 */ /* 0x040fe20000410000 */
[----:B------:R-:W-:Y:S01]  /*0b10*/  FMUL.FTZ R160, R144, R163 ;  /* 0x000000a390a07220 */ /* 0x000fe20000410000 */
[C---:B------:R-:W-:Y:S01]  /*0b20*/  FADD.FTZ R161, -R180.reuse, R136 ;  /* 0x00000088b4a17221 */ /* 0x040fe20000010100 */
[----:B------:R-:W-:Y:S01]  /*0b30*/  FADD.FTZ R163, -R180, R137 ;  /* 0x00000089b4a37221 */ /* 0x000fe20000010100 */
[----:B------:R-:W-:Y:S01]  /*0b40*/  FMUL.FTZ R154, R144, R155 ;  /* 0x0000009b909a7220 */ /* 0x000fe20000410000 */
[----:B------:R-:W-:Y:S01]  /*0b50*/  FADD.FTZ R167, -R180, R139 ;  /* 0x0000008bb4a77221 */ /* 0x000fe20000010100 */
[C---:B------:R-:W-:Y:S01]  /*0b60*/  FMUL.FTZ R137, R144.reuse, R161 ;  /* 0x000000a190897220 */ /* 0x040fe20000410000 */
[----:B------:R-:W-:Y:S01]  /*0b70*/  FMUL.FTZ R136, R144, R163 ;  /* 0x000000a390887220 */ /* 0x000fe20000410000 */
[----:B------:R-:W-:Y:S01]  /*0b80*/  FADD.FTZ R99, R99, R159 ;  /* 0x0000009f63637221 */ /* 0x000fe20000010000 */
[----:B------:R-:W-:Y:S01]  /*0b90*/  FFMA.FTZ R55, R159, R154, R55 ;  /* 0x0000009a9f377223 */ /* 0x000fe20000010037 */
[----:B------:R-:W-:Y:S01]  /*0ba0*/  FMUL.FTZ R155, R51, R159 ;  /* 0x0000009f339b7220 */ /* 0x000fe20000410000 */
[C---:B------:R-:W-:Y:S01]  /*0bb0*/  FADD.FTZ R159, -R180.reuse, R162 ;  /* 0x000000a2b49f7221 */ /* 0x040fe20000010100 */
[----:B-1----:R-:W-:Y:S01]  /*0bc0*/  FADD.FTZ R165, -R180, R138 ;  /* 0x0000008ab4a57221 */ /* 0x002fe20000010100 */
[----:B------:R-:W-:Y:S01]  /*0bd0*/  FADD.FTZ R88, R88, R108 ;  /* 0x0000006c58587221 */ /* 0x000fe20000010000 */
[----:B------:R-:W-:Y:S01]  /*0be0*/  FFMA.FTZ R60, R108, R137, R60 ;  /* 0x000000896c3c7223 */ /* 0x000fe2000001003c */
[----:B------:R-:W-:Y:S01]  /*0bf0*/  FMUL.FTZ R138, R40, R108 ;  /* 0x0000006c288a7220 */ /* 0x000fe20000410000 */
[C---:B------:R-:W-:Y:S01]  /*0c00*/  FMUL.FTZ R162, R144.reuse, R167 ;  /* 0x000000a790a27220 */ /* 0x040fe20000410000 */
[----:B------:R-:W-:Y:S01]  /*0c10*/  FADD.FTZ R89, R89, R109 ;  /* 0x0000006d59597221 */ /* 0x000fe20000010000 */
[----:B------:R-:W-:Y:S01]  /*0c20*/  FFMA.FTZ R61, R109, R136, R61 ;  /* 0x000000886d3d7223 */ /* 0x000fe2000001003d */
[----:B------:R-:W-:Y:S01]  /*0c30*/  FMUL.FTZ R161, R41, R109 ;  /* 0x0000006d29a17220 */ /* 0x000fe20000410000 */
[----:B------:R-:W-:Y:S01]  /*0c40*/  FADD.FTZ R108, RZ, R152 ;  /* 0x00000098ff6c7221 */ /* 0x000fe20000010000 */
[----:B------:R-:W-:Y:S01]  /*0c50*/  FFMA.FTZ R109, R3, R152, RZ ;  /* 0x00000098036d7223 */ /* 0x000fe200000100ff */
        /* <DEDUP_REMOVED lines=55> */
[----:B------:R-:W-:Y:S01]  /*0fd0*/  FADD.FTZ R115, -R180, R115 ;  /* 0x00000073b4737221 */ /* 0x000fe20000010100 */
[----:B------:R-:W-:Y:S01]  /*0fe0*/  FMUL.FTZ R169, R144, R169 ;  /* 0x000000a990a97220 */ /* 0x000fe20000410000 */
[----:B------:R-:W-:Y:S01]  /*0ff0*/  FFMA.FTZ R108, R166, R167, R109 ;  /* 0x000000a7a66c7223 */ /* 0x000fe2000001006d */
[----:B------:R-:W-:Y:S01]  /*1000*/  FADD.FTZ R121, -R180, R121 ;  /* 0x00000079b4797221 */ /* 0x000fe20000010100 */
[----:B------:R-:W-:Y:S01]  /*1010*/  FMUL.FTZ R177, R144, R177 ;  /* 0x000000b190b17220 */ /* 0x000fe20000410000 */
[----:B------:R-:W-:Y:S01]  /*1020*/  FMUL.FTZ R171, R39, R119 ;  /* 0x0000007727ab7220 */ /* 0x000fe20000410000 */
[----:B------:R-:W-:Y:S01]  /*1030*/  FADD.FTZ R110, R170, R113 ;  /* 0x00000071aa6e7221 */ /* 0x000fe20000010000 */
[----:B------:R-:W-:Y:S01]  /*1040*/  FMUL.FTZ R172, R144, R115 ;  /* 0x0000007390ac7220 */ /* 0x000fe20000410000 */
        /* <DEDUP_REMOVED lines=9> */
[----:B------:R-:W-:Y:S01]  /*10e0*/  FADD.FTZ R81, R81, R125 ;  /* 0x0000007d51517221 */ /* 0x000fe20000010000 */
[----:B------:R-:W-:Y:S01]  /*10f0*/  FFMA.FTZ R69, R125, R176, R69 ;  /* 0x000000b07d457223 */ /* 0x000fe20000010045 */
[----:B------:R-:W-:Y:S01]  /*1100*/  FMUL.FTZ R179, R144, R179 ;  /* 0x000000b390b37220 */ /* 0x000fe20000410000 */
[----:B------:R-:W-:Y:S01]  /*1110*/  FADD.FTZ R111, -R180, R128 ;  /* 0x00000080b46f7221 */ /* 0x000fe20000010100 */
[----:B------:R-:W-:Y:S01]  /*1120*/  FMUL.FTZ R125, R33, R125 ;  /* 0x0000007d217d7220 */ /* 0x000fe20000410000 */
[----:B------:R-:W-:Y:S01]  /*1130*/  FADD.FTZ R108, R124, R113 ;  /* 0x000000717c6c7221 */ /* 0x000fe20000010000 */
[----:B------:R-:W-:Y:S01]  /*1140*/  FFMA.FTZ R109, R177, R124, R110 ;  /* 0x0000007cb16d7223 */ /* 0x000fe2000001006e */
[----:B------:R-:W-:Y:S01]  /*1150*/  FADD.FTZ R115, -R180, R129 ;  /* 0x00000081b4737221 */ /* 0x000fe20000010100 */
        /* <DEDUP_REMOVED lines=47> */
[----:B----4-:R-:W-:Y:S06]  /*1450*/  BRA `(.L_x_10214) ;  /* 0x0000000400287947 */ /* 0x010fec0003800000 */
.L_x_10213:
[----:B-----5:R-:W-:Y:S01]  /*1460*/  ISETP.GE.AND P2, PT, R175, 0x1, PT ;  /* 0x00000001af00780c */ /* 0x020fe20003f46270 */
[----:B------:R-:W-:Y:S01]  /*1470*/  HFMA2 R109, -RZ, RZ, 0, 0 ;  /* 0x00000000ff6d7431 */ /* 0x000fe200000001ff */
[----:B------:R-:W-:Y:S02]  /*1480*/  MOV R173, UR7 ;  /* 0x0000000700ad7c02 */ /* 0x000fe40008000f00 */
[----:B------:R-:W-:-:S04]  /*1490*/  ISETP.NE.U32.AND P0, PT, RZ, UR6, PT ;  /* 0x00000006ff007c0c */ /* 0x000fc8000bf05070 */
[----:B------:R-:W-:-:S05]  /*14a0*/  ISETP.NE.AND.EX P0, PT, R173, RZ, PT, P0 ;  /* 0x000000ffad00720c */ /* 0x000fca0003f05300 */
[----:B------:R-:W-:Y:S08]  /*14b0*/  @!P2 BRA `(.L_x_10215) ;  /* 0x000000000018a947 */ /* 0x000ff00003800000 */
[----:B------:R-:W0:Y:S01]  /*14c0*/  S2R R110, SR_TID.X ;  /* 0x00000000006e7919 */ /* 0x000e220000002100 */
[----:B------:R-:W-:-:S05]  /*14d0*/  IADD3 R108, PT, PT, R175, -0x1, RZ ;  /* 0xffffffffaf6c7810 */ /* 0x000fca0007ffe0ff */
[----:B------:R-:W-:-:S05]  /*14e0*/  IMAD R108, R108, UR15, RZ ;  /* 0x0000000f6c6c7c24 */ /* 0x000fca000f8e02ff */
[----:B------:R-:W-:-:S04]  /*14f0*/  SHF.R.S32.HI R109, RZ, 0x1f, R108 ;  /* 0x0000001fff6d7819 */ /* 0x000fc8000001146c */
[----:B------:R-:W-:-:S04]  /*1500*/  LEA.HI R109, R109, R108, RZ, 0x2 ;  /* 0x0000006c6d6d7211 */ /* 0x000fc800078f10ff */
[----:B0-----:R-:W-:-:S07]  /*1510*/  LEA.HI.SX32 R109, R109, R110, 0x1e ;  /* 0x0000006e6d6d7211 */ /* 0x001fce00078ff2ff */
.L_x_10215:
[----:B------:R-:W-:Y:S01]  /*1520*/  CS2R R120, SRZ ;  /* 0x0000000000787805 */ /* 0x000fe2000001ff00 */
        /* <DEDUP_REMOVED lines=20> */
.L_x_10216:
[----:B------:R-:W0:Y:S01]  /*1670*/  S2R R9, SR_TID.X ;  /* 0x0000000000097919 */ /* 0x000e220000002100 */
[----:B------:R-:W-:Y:S01]  /*1680*/  IMAD R4, R0, UR15, RZ ;  /* 0x0000000f00047c24 */ /* 0x000fe2000f8e02ff */
[----:B------:R-:W1:Y:S01]  /*1690*/  LDC.64 R6, c[0x0][0x3b0] ;  /* 0x0000ec00ff067b82 */ /* 0x000e620000000a00 */
[C---:B------:R-:W-:Y:S02]  /*16a0*/  IADD3 R11, PT, PT, R109.reuse, 0x100, RZ ;  /* 0x000001006d0b7810 */ /* 0x040fe40007ffe0ff */
[C---:B------:R-:W-:Y:S02]  /*16b0*/  IADD3 R13, PT, PT, R109.reuse, 0x200, RZ ;  /* 0x000002006d0d7810 */ /* 0x040fe40007ffe0ff */
[----:B------:R-:W-:Y:S02]  /*16c0*/  SHF.R.S32.HI R5, RZ, 0x1f, R4 ;  /* 0x0000001fff057819 */ /* 0x000fe40000011404 */
[----:B------:R-:W-:Y:S02]  /*16d0*/  IADD3 R15, PT, PT, R109, 0x300, RZ ;  /* 0x000003006d0f7810 */ /* 0x000fe40007ffe0ff */
[----:B------:R-:W-:-:S02]  /*16e0*/  LEA.HI R8, R5, R4, RZ, 0x2 ;  /* 0x0000000405087211 */ /* 0x000fc400078f10ff */
[----:B------:R-:W2:Y:S01]  /*16f0*/  LDC.64 R4, c[0x0][0x438] ;  /* 0x00010e00ff047b82 */ /* 0x000ea20000000a00 */
[C---:B------:R-:W-:Y:S02]  /*1700*/  IADD3 R19, PT, PT, R109.reuse, 0x400, RZ ;  /* 0x000004006d137810 */ /* 0x040fe40007ffe0ff */
[----:B------:R-:W-:Y:S01]  /*1710*/  IADD3 R17, PT, PT, R109, 0x500, RZ ;  /* 0x000005006d117810 */ /* 0x000fe20007ffe0ff */
[----:B-1----:R-:W-:-:S04]  /*1720*/  IMAD.WIDE.U32 R10, R11, 0x4, R6 ;  /* 0x000000040b0a7825 */ /* 0x002fc800078e0006 */
[--C-:B------:R-:W-:Y:S01]  /*1730*/  IMAD.WIDE.U32 R12, R13, 0x4, R6.reuse ;  /* 0x000000040d0c7825 */ /* 0x100fe200078e0006 */
[----:B------:R-:W5:Y:S01]  /*1740*/  LDG.E R149, desc[UR12][R10.64] ;  /* 0x0000000c0a957981 */ /* 0x000f62000c1e1900 */
[----:B0-----:R-:W-:Y:S02]  /*1750*/  LEA.HI.SX32 R25, R8, R9, 0x1e ;  /* 0x0000000908197211 */ /* 0x001fe400078ff2ff */
        /* <DEDUP_REMOVED lines=13> */
[----:B--2---:R-:W-:-:S02]  /*1830*/  IMAD.WIDE.U32 R24, R25, 0x10, R4 ;  /* 0x0000001019187825 */ /* 0x004fc400078e0004 */
[----:B------:R2:W5:Y:S02]  /*1840*/  LDG.E R148, desc[UR12][R6.64] ;  /* 0x0000000c06947981 */ /* 0x000564000c1e1900 */
[----:B------:R-:W-:-:S04]  /*1850*/  IMAD.WIDE.U32 R20, R21, 0x10, R4 ;  /* 0x0000001015147825 */ /* 0x000fc800078e0004 */
[----:B------:R-:W-:-:S04]  /*1860*/  IMAD.WIDE.U32 R16, R17, 0x10, R4 ;  /* 0x0000001011107825 */ /* 0x000fc800078e0004 */
[--C-:B0-----:R-:W-:Y:S02]  /*1870*/  IMAD.WIDE.U32 R12, R23, 0x10, R4.reuse ;  /* 0x00000010170c7825 */ /* 0x101fe400078e0004 */
[----:B------:R-:W5:Y:S02]  /*1880*/  LDG.E.128 R20, desc[UR12][R20.64] ;  /* 0x0000000c14147981 */ /* 0x000f64000c1e1d00 */
[--C-:B-1----:R-:W-:Y:S02]  /*1890*/  IMAD.WIDE.U32 R8, R27, 0x10, R4.reuse ;  /* 0x000000101b087825 */ /* 0x102fe400078e0004 */
[----:B------:R-:W5:Y:S02]  /*18a0*/  LDG.E.128 R24, desc[UR12][R24.64] ;  /* 0x0000000c18187981 */ /* 0x000f64000c1e1d00 */
[----:B------:R-:W-:Y:S02]  /*18b0*/  IMAD.WIDE.U32 R4, R109, 0x10, R4 ;  /* 0x000000106d047825 */ /* 0x000fe400078e0004 */
[----:B------:R-:W5:Y:S04]  /*18c0*/  LDG.E.128 R16, desc[UR12][R16.64] ;  /* 0x0000000c10107981 */ /* 0x000f68000c1e1d00 */
[----:B------:R-:W5:Y:S04]  /*18d0*/  LDG.E.128 R12, desc[UR12][R12.64] ;  /* 0x0000000c0c0c7981 */ /* 0x000f68000c1e1d00 */
[----:B------:R-:W5:Y:S04]  /*18e0*/  LDG.E.128 R8, desc[UR12][R8.64] ;  /* 0x0000000c08087981 */ /* 0x000f68000c1e1d00 */
[----:B--2---:R-:W5:Y:S02]  /*18f0*/  LDG.E.128 R4, desc[UR12][R4.64] ;  /* 0x0000000c04047981 */ /* 0x004f64000c1e1d00 */
.L_x_10214:
        /* <DEDUP_REMOVED lines=32> */
.L_x_10218:
[----:B------:R-:W-:Y:S05]  /*1b00*/  BSYNC.RECONVERGENT B0 ;  /* 0x0000000000007941 */ /* 0x000fea0003800200 */
.L_x_10217:
        /* <DEDUP_REMOVED lines=65> */
.L_x_10221:
        /* <DEDUP_REMOVED lines=10> */
.L_x_10222:
        /* <DEDUP_REMOVED lines=10> */
.L_x_10223:
        /* <DEDUP_REMOVED lines=11> */
.L_x_10220:
        /* <DEDUP_REMOVED lines=27> */
.L_x_10225:
        /* <DEDUP_REMOVED lines=10> */
.L_x_10226:
        /* <DEDUP_REMOVED lines=10> */
.L_x_10227:
[----:B------:R-:W-:Y:S05]  /*2400*/  @!P2 BRA `(.L_x_10224) ;  /* 0x00000004004ca947 */ /* 0x000fea0003800000 */
[----:B------:R-:W-:Y:S01]  /*2410*/  FMUL.FTZ R103, R107, UR17 ;  /* 0x000000116b677c20 */ /* 0x000fe20008410000 */
[----:B-----5:R-:W-:-:S03]  /*2420*/  ISETP.GE.U32.AND P0, PT, R174, 0x1000000, PT ;  /* 0x01000000ae00780c */ /* 0x020fc60003f06070 */
[----:B------:R-:W-:-:S05]  /*2430*/  FMUL.FTZ R103, R103, UR16 ;  /* 0x0000001067677c20 */ /* 0x000fca0008410000 */
[----:B------:R-:W-:Y:S01]  /*2440*/  SEL R103, R103, RZ, P0 ;  /* 0x000000ff67677207 */ /* 0x000fe20000000000 */
[----:B------:R-:W-:Y:S06]  /*2450*/  BRA `(.L_x_10224) ;  /* 0x0000000400387947 */ /* 0x000fec0003800000 */
.L_x_10219:
[----:B------:R-:W-:Y:S01]  /*2460*/  UMOV UR4, UR8 ;  /* 0x0000000800047c82 */ /* 0x000fe20008000000 */
[----:B------:R-:W-:Y:S01]  /*2470*/  UMOV UR5, UR9 ;  /* 0x0000000900057c82 */ /* 0x000fe20008000000 */
[----:B------:R-:W-:-:S04]  /*2480*/  UISETP.NE.U32.AND UP0, UPT, UR4, URZ, UPT ;  /* 0x000000ff0400728c */ /* 0x000fc8000bf05070 */
[----:B------:R-:W-:-:S09]  /*2490*/  UISETP.NE.AND.EX UP0, UPT, UR5, URZ, UPT, UP0 ;  /* 0x000000ff0500728c */ /* 0x000fd2000bf05300 */
[----:B------:R-:W-:Y:S05]  /*24a0*/  BRA.U UP0, `(.L_x_10228) ;  /* 0x0000000100947547 */ /* 0x000fea000b800000 */
[----:B------:R-:W0:Y:S01]  /*24b0*/  @P2 LDC.64 R116, c[0x0][0x408] ;  /* 0x00010200ff742b82 */ /* 0x000e220000000a00 */
[-CC-:B------:R-:W-:Y:S01]  /*24c0*/  @P3 FFMA.FTZ R119, R3, R110.reuse, R111.reuse ;  /* 0x0000006e03773223 */ /* 0x180fe2000001006f */
[-CC-:B------:R-:W-:Y:S01]  /*24d0*/  @P3 FFMA.FTZ R122, R150, R110.reuse, R111.reuse ;  /* 0x0000006e967a3223 */ /* 0x180fe2000001006f */
[----:B------:R-:W-:Y:S01]  /*24e0*/  @P3 FFMA.FTZ R121, R151, R110, R111 ;  /* 0x0000006e97793223 */ /* 0x000fe2000001006f */
[----:B-----5:R-:W-:Y:S01]  /*24f0*/  MOV R118, R24 ;  /* 0x0000001800767202 */ /* 0x020fe20000000f00 */
[----:B------:R-:W-:Y:S01]  /*2500*/  @P3 FADD.FTZ R119, R152, -R119 ;  /* 0x8000007798773221 */ /* 0x000fe20000010000 */
[----:B------:R-:W-:Y:S01]  /*2510*/  @P3 FADD.FTZ R180, R153, -R122 ;  /* 0x8000007a99b43221 */ /* 0x000fe20000010000 */
[----:B------:R-:W-:Y:S01]  /*2520*/  @P3 FADD.FTZ R121, R156, -R121 ;  /* 0x800000799c793221 */ /* 0x000fe20000010000 */
[----:B------:R-:W1:Y:S01]  /*2530*/  @P2 LDC.64 R114, c[0x0][0x408] ;  /* 0x00010200ff722b82 */ /* 0x000e620000000a00 */
[----:B------:R-:W-:Y:S01]  /*2540*/  MOV R120, R25 ;  /* 0x0000001900787202 */ /* 0x000fe20000000f00 */
[C---:B------:R-:W-:Y:S01]  /*2550*/  @P3 FFMA.FTZ R118, R144.reuse, R119, R24 ;  /* 0x0000007790763223 */ /* 0x040fe20000010018 */
[----:B------:R-:W-:Y:S01]  /*2560*/  MOV R122, R26 ;  /* 0x0000001a007a7202 */ /* 0x000fe20000000f00 */
[C---:B------:R-:W-:Y:S01]  /*2570*/  @P3 FFMA.FTZ R120, R144.reuse, R180, R25 ;  /* 0x000000b490783223 */ /* 0x040fe20000010019 */
[----:B------:R-:W-:Y:S01]  /*2580*/  @P3 FFMA.FTZ R122, R144, R121, R26 ;  /* 0x00000079907a3223 */ /* 0x000fe2000001001a */
[----:B------:R-:W-:-:S02]  /*2590*/  @P2 LOP3.LUT P0, RZ, R174, 0xff, RZ, 0xc0, !PT ;  /* 0x000000ffaeff2812 */ /* 0x000fc4000780c0ff */
[----:B------:R-:W2:Y:S01]  /*25a0*/  @P2 LDC.64 R112, c[0x0][0x408] ;  /* 0x00010200ff702b82 */ /* 0x000ea20000000a00 */
[C---:B------:R-:W-:Y:S02]  /*25b0*/  @P2 LOP3.LUT P1, RZ, R174.reuse, 0xff00, RZ, 0xc0, !PT ;  /* 0x0000ff00aeff2812 */ /* 0x040fe4000782c0ff */
[----:B------:R-:W-:Y:S01]  /*25c0*/  @P2 LOP3.LUT P4, RZ, R174, 0xff0000, RZ, 0xc0, !PT ;  /* 0x00ff0000aeff2812 */ /* 0x000fe2000788c0ff */
        /* <DEDUP_REMOVED lines=19> */
.L_x_10228:
[----:B------:R-:W0:Y:S01]  /*2700*/  @P2 LDC.64 R118, c[0x0][0x408] ;  /* 0x00010200ff762b82 */ /* 0x000e220000000a00 */
        /* <DEDUP_REMOVED lines=9> */
[----:B-----5:R-:W-:Y:S01]  /*27a0*/  MOV R107, R27 ;  /* 0x0000001b006b7202 */ /* 0x020fe20000000f00 */
        /* <DEDUP_REMOVED lines=10> */
[C---:B------:R-:W-:Y:S01]  /*2850*/  @P2 LOP3.LUT P4, RZ, R174.reuse, 0xff0000, RZ, 0xc0, !PT ;  /* 0x00ff0000aeff2812 */ /* 0x040fe2000788c0ff */
[----:B------:R-:W3:Y:S01]  /*2860*/  @P2 LDC.64 R112, c[0x0][0x408] ;  /* 0x00010200ff702b82 */ /* 0x000ee20000000a00 */
[----:B0-----:R-:W-:Y:S01]  /*2870*/  @P2 FMUL.FTZ R119, R107, R119 ;  /* 0x000000776b772220 */ /* 0x001fe20000410000 */
[----:B------:R-:W-:-:S03]  /*2880*/  @P2 ISETP.GE.U32.AND P5, PT, R174, 0x1000000, PT ;  /* 0x01000000ae00280c */ /* 0x000fc60003fa6070 */
[----:B------:R-:W-:Y:S01]  /*2890*/  @P2 FMUL.FTZ R118, R119, R118 ;  /* 0x0000007677762220 */ /* 0x000fe20000410000 */
[----:B-1----:R-:W-:-:S04]  /*28a0*/  @P2 FMUL.FTZ R117, R104, R117 ;  /* 0x0000007568752220 */ /* 0x002fc80000410000 */
[----:B------:R-:W-:Y:S01]  /*28b0*/  @P2 SEL R103, R118, RZ, P5 ;  /* 0x000000ff76672207 */ /* 0x000fe20002800000 */
[----:B------:R-:W-:Y:S01]  /*28c0*/  @P2 FMUL.FTZ R116, R117, R116 ;  /* 0x0000007475742220 */ /* 0x000fe20000410000 */
[----:B--2---:R-:W-:-:S04]  /*28d0*/  @P2 FMUL.FTZ R115, R105, R115 ;  /* 0x0000007369732220 */ /* 0x004fc80000410000 */
[----:B------:R-:W-:Y:S01]  /*28e0*/  @P2 SEL R100, R116, RZ, P0 ;  /* 0x000000ff74642207 */ /* 0x000fe20000000000 */
[----:B------:R-:W-:Y:S01]  /*28f0*/  @P2 FMUL.FTZ R114, R115, R114 ;  /* 0x0000007273722220 */ /* 0x000fe20000410000 */
[----:B---3--:R-:W-:-:S04]  /*2900*/  @P2 FMUL.FTZ R113, R106, R113 ;  /* 0x000000716a712220 */ /* 0x008fc80000410000 */
[----:B------:R-:W-:Y:S01]  /*2910*/  @P2 SEL R101, R114, RZ, P1 ;  /* 0x000000ff72652207 */ /* 0x000fe20000800000 */
[----:B------:R-:W-:-:S05]  /*2920*/  @P2 FMUL.FTZ R112, R113, R112 ;  /* 0x0000007071702220 */ /* 0x000fca0000410000 */
[----:B------:R-:W-:-:S07]  /*2930*/  @P2 SEL R102, R112, RZ, P4 ;  /* 0x000000ff70662207 */ /* 0x000fce0002000000 */
.L_x_10224:
        /* <DEDUP_REMOVED lines=26> */
[----:B------:R-:W-:Y:S01]  /*2ae0*/  @P3 FFMA.FTZ R116, R160, R110, R111 ;  /* 0x0000006ea0743223 */ /* 0x000fe2000001006f */
[C---:B------:R-:W-:Y:S01]  /*2af0*/  @P2 LOP3.LUT P4, RZ, R149.reuse, 0xff, RZ, 0xc0, !PT ;  /* 0x000000ff95ff2812 */ /* 0x040fe2000788c0ff */
[----:B------:R-:W2:Y:S01]  /*2b00*/  @P2 LDC.64 R114, c[0x0][0x408] ;  /* 0x00010200ff722b82 */ /* 0x000ea20000000a00 */
[----:B------:R-:W-:Y:S01]  /*2b10*/  @P2 LOP3.LUT P5, RZ, R149, 0xff00, RZ, 0xc0, !PT ;  /* 0x0000ff0095ff2812 */ /* 0x000fe200078ac0ff */
[----:B------:R-:W-:Y:S01]  /*2b20*/  @P3 FADD.FTZ R116, R143, -R116 ;  /* 0x800000748f743221 */ /* 0x000fe20000010000 */
[----:B------:R-:W-:Y:S01]  /*2b30*/  @P2 LOP3.LUT P6, RZ, R149, 0xff0000, RZ, 0xc0, !PT ;  /* 0x00ff000095ff2812 */ /* 0x000fe200078cc0ff */
[----:B0-----:R-:W-:-:S04]  /*2b40*/  @P2 FMUL.FTZ R113, R106, R113 ;  /* 0x000000716a712220 */ /* 0x001fc80000410000 */
[----:B------:R-:W-:Y:S01]  /*2b50*/  @P2 FMUL.FTZ R112, R113, R112 ;  /* 0x0000007071702220 */ /* 0x000fe20000410000 */
[----:B------:R-:W-:Y:S01]  /*2b60*/  MOV R113, R23 ;  /* 0x0000001700717202 */ /* 0x000fe20000000f00 */
[----:B------:R-:W-:Y:S01]  /*2b70*/  @P3 FFMA.FTZ R113, R144, R116, R23 ;  /* 0x0000007490713223 */ /* 0x000fe20000010017 */
[----:B-1----:R-:W-:Y:S02]  /*2b80*/  @P2 FMUL.FTZ R107, R104, R119 ;  /* 0x00000077686b2220 */ /* 0x002fe40000410000 */
[----:B------:R-:W-:Y:S02]  /*2b90*/  @P2 SEL R102, R112, RZ, P6 ;  /* 0x000000ff70662207 */ /* 0x000fe40003000000 */
[----:B------:R-:W-:Y:S01]  /*2ba0*/  @P2 FMUL.FTZ R107, R107, R118 ;  /* 0x000000766b6b2220 */ /* 0x000fe20000410000 */
[----:B--2---:R-:W-:-:S04]  /*2bb0*/  @P2 FMUL.FTZ R115, R105, R115 ;  /* 0x0000007369732220 */ /* 0x004fc80000410000 */
[----:B------:R-:W-:Y:S02]  /*2bc0*/  @P2 SEL R100, R107, RZ, P4 ;  /* 0x000000ff6b642207 */ /* 0x000fe40002000000 */
[----:B------:R-:W-:Y:S01]  /*2bd0*/  MOV R107, R113 ;  /* 0x00000071006b7202 */ /* 0x000fe20000000f00 */
        /* <DEDUP_REMOVED lines=8> */
.L_x_10230:
[----:B------:R-:W1:Y:S01]  /*2c60*/  @P2 LDC.64 R116, c[0x0][0x408] ;  /* 0x00010200ff742b82 */ /* 0x000e620000000a00 */
[-CC-:B------:R-:W-:Y:S01]  /*2c70*/  @P3 FFMA.FTZ R119, R157, R110.reuse, R111.reuse ;  /* 0x0000006e9d773223 */ /* 0x180fe2000001006f */
[-CC-:B------:R-:W-:Y:S01]  /*2c80*/  @P3 FFMA.FTZ R122, R158, R110.reuse, R111.reuse ;  /* 0x0000006e9e7a3223 */ /* 0x180fe2000001006f */
[----:B------:R-:W-:Y:S01]  /*2c90*/  @P3 FFMA.FTZ R121, R159, R110, R111 ;  /* 0x0000006e9f793223 */ /* 0x000fe2000001006f */
[----:B-----5:R-:W-:Y:S01]  /*2ca0*/  MOV R118, R20 ;  /* 0x0000001400767202 */ /* 0x020fe20000000f00 */
[----:B------:R-:W-:Y:S01]  /*2cb0*/  @P3 FADD.FTZ R119, R140, -R119 ;  /* 0x800000778c773221 */ /* 0x000fe20000010000 */
[----:B------:R-:W-:Y:S01]  /*2cc0*/  @P3 FADD.FTZ R174, R141, -R122 ;  /* 0x8000007a8dae3221 */ /* 0x000fe20000010000 */
[----:B------:R-:W-:Y:S01]  /*2cd0*/  @P3 FADD.FTZ R121, R142, -R121 ;  /* 0x800000798e793221 */ /* 0x000fe20000010000 */
[----:B0-----:R-:W0:Y:S01]  /*2ce0*/  @P2 LDC.64 R114, c[0x0][0x408] ;  /* 0x00010200ff722b82 */ /* 0x001e220000000a00 */
        /* <DEDUP_REMOVED lines=9> */
[----:B-1----:R-:W-:-:S04]  /*2d80*/  @P2 FMUL.FTZ R117, R118, R117 ;  /* 0x0000007576752220 */ /* 0x002fc80000410000 */
[----:B------:R-:W-:Y:S01]  /*2d90*/  @P2 FMUL.FTZ R116, R117, R116 ;  /* 0x0000007475742220 */ /* 0x000fe20000410000 */
[----:B0-----:R-:W-:-:S04]  /*2da0*/  @P2 FMUL.FTZ R115, R120, R115 ;  /* 0x0000007378732220 */ /* 0x001fc80000410000 */
        /* <DEDUP_REMOVED lines=16> */
.L_x_10229:
        /* <DEDUP_REMOVED lines=28> */
.L_x_10233:
        /* <DEDUP_REMOVED lines=10> */
.L_x_10234:
        /* <DEDUP_REMOVED lines=10> */
.L_x_10235:
[----:B------:R-:W-:Y:S05]  /*31b0*/  @!P2 BRA `(.L_x_10231) ;  /* 0x0000000000b4a947 */ /* 0x000fea0003800000 */
[----:B------:R-:W-:Y:S01]  /*31c0*/  FMUL.FTZ R103, R107, UR17 ;  /* 0x000000116b677c20 */ /* 0x000fe20008410000 */
[----:B-----5:R-:W-:-:S03]  /*31d0*/  ISETP.GE.U32.AND P4, PT, R149, 0x1000000, PT ;  /* 0x010000009500780c */ /* 0x020fc60003f86070 */
[----:B------:R-:W-:-:S05]  /*31e0*/  FMUL.FTZ R103, R103, UR16 ;  /* 0x0000001067677c20 */ /* 0x000fca0008410000 */
[----:B------:R-:W-:Y:S01]  /*31f0*/  SEL R103, R103, RZ, P4 ;  /* 0x000000ff67677207 */ /* 0x000fe20002000000 */
[----:B------:R-:W-:Y:S06]  /*3200*/  BRA `(.L_x_10231) ;  /* 0x0000000000a07947 */ /* 0x000fec0003800000 */
.L_x_10232:
        /* <DEDUP_REMOVED lines=10> */
.L_x_10236:
        /* <DEDUP_REMOVED lines=10> */
.L_x_10237:
        /* <DEDUP_REMOVED lines=10> */
.L_x_10238:
        /* <DEDUP_REMOVED lines=10> */
.L_x_10231:
        /* <DEDUP_REMOVED lines=48> */
.L_x_10240:
        /* <DEDUP_REMOVED lines=37> */
.L_x_10239:
        /* <DEDUP_REMOVED lines=28> */
.L_x_10243:
        /* <DEDUP_REMOVED lines=10> */
.L_x_10244:
        /* <DEDUP_REMOVED lines=10> */
.L_x_10245:
[----:B------:R-:W-:Y:S05]  /*3ce0*/  @!P2 BRA `(.L_x_10241) ;  /* 0x0000000000b4a947 */ /* 0x000fea0003800000 */
[----:B------:R-:W-:Y:S01]  /*3cf0*/  FMUL.FTZ R103, R107, UR17 ;  /* 0x000000116b677c20 */ /* 0x000fe20008410000 */
[----:B-----5:R-:W-:-:S03]  /*3d00*/  ISETP.GE.U32.AND P4, PT, R145, 0x1000000, PT ;  /* 0x010000009100780c */ /* 0x020fc60003f86070 */
[----:B------:R-:W-:-:S05]  /*3d10*/  FMUL.FTZ R103, R103, UR16 ;  /* 0x0000001067677c20 */ /* 0x000fca0008410000 */
[----:B------:R-:W-:Y:S01]  /*3d20*/  SEL R103, R103, RZ, P4 ;  /* 0x000000ff67677207 */ /* 0x000fe20002000000 */
[----:B------:R-:W-:Y:S06]  /*3d30*/  BRA `(.L_x_10241) ;  /* 0x0000000000a07947 */ /* 0x000fec0003800000 */
.L_x_10242:
        /* <DEDUP_REMOVED lines=10> */
.L_x_10246:
        /* <DEDUP_REMOVED lines=10> */
.L_x_10247:
        /* <DEDUP_REMOVED lines=10> */
.L_x_10248:
        /* <DEDUP_REMOVED lines=10> */
.L_x_10241:
        /* <DEDUP_REMOVED lines=27> */
[C---:B------:R-:W-:Y:S01]  /*4170*/  @P2 LOP3.LUT P5, RZ, R146.reuse, 0xff00, RZ, 0xc0, !PT ;  /* 0x0000ff0092ff2812 */ /* 0x040fe200078ac0ff */
        /* <DEDUP_REMOVED lines=20> */
.L_x_10250:
        /* <DEDUP_REMOVED lines=37> */
.L_x_10249:
        /* <DEDUP_REMOVED lines=28> */
.L_x_10253:
        /* <DEDUP_REMOVED lines=10> */
.L_x_10254:
        /* <DEDUP_REMOVED lines=10> */
.L_x_10255:
[----:B------:R-:W-:Y:S05]  /*4810*/  @!P2 BRA `(.L_x_10251) ;  /* 0x0000000000b4a947 */ /* 0x000fea0003800000 */
[----:B------:R-:W-:Y:S01]  /*4820*/  FMUL.FTZ R103, R107, UR17 ;  /* 0x000000116b677c20 */ /* 0x000fe20008410000 */
[----:B-----5:R-:W-:-:S03]  /*4830*/  ISETP.GE.U32.AND P4, PT, R146, 0x1000000, PT ;  /* 0x010000009200780c */ /* 0x020fc60003f86070 */
[----:B------:R-:W-:-:S05]  /*4840*/  FMUL.FTZ R103, R103, UR16 ;  /* 0x0000001067677c20 */ /* 0x000fca0008410000 */
[----:B------:R-:W-:Y:S01]  /*4850*/  SEL R103, R103, RZ, P4 ;  /* 0x000000ff67677207 */ /* 0x000fe20002000000 */
[----:B------:R-:W-:Y:S06]  /*4860*/  BRA `(.L_x_10251) ;  /* 0x0000000000a07947 */ /* 0x000fec0003800000 */
.L_x_10252:
        /* <DEDUP_REMOVED lines=10> */
.L_x_10256:
        /* <DEDUP_REMOVED lines=10> */
.L_x_10257:
        /* <DEDUP_REMOVED lines=10> */
.L_x_10258:
        /* <DEDUP_REMOVED lines=10> */
.L_x_10251:
        /* <DEDUP_REMOVED lines=11> */
[--C-:B------:R-:W-:Y:S01]  /*4ba0*/  @P3 FFMA.FTZ R107, R177, R110, R111.reuse ;  /* 0x0000006eb16b3223 */ /* 0x100fe2000001006f */
[----:B-----5:R-:W-:Y:S01]  /*4bb0*/  MOV R104, R8 ;  /* 0x0000000800687202 */ /* 0x020fe20000000f00 */
[-CC-:B------:R-:W-:Y:S01]  /*4bc0*/  @P3 FFMA.FTZ R112, R176, R110.reuse, R111.reuse ;  /* 0x0000006eb0703223 */ /* 0x180fe2000001006f */
[----:B------:R-:W-:Y:S01]  /*4bd0*/  @P3 FFMA.FTZ R113, R179, R110, R111 ;  /* 0x0000006eb3713223 */ /* 0x000fe2000001006f */
[----:B------:R-:W-:Y:S01]  /*4be0*/  @P3 FADD.FTZ R107, R124, -R107 ;  /* 0x8000006b7c6b3221 */ /* 0x000fe20000010000 */
[----:B------:R-:W-:Y:S01]  /*4bf0*/  MOV R105, R9 ;  /* 0x0000000900697202 */ /* 0x000fe20000000f00 */
[----:B------:R-:W-:Y:S01]  /*4c00*/  @P3 FADD.FTZ R112, R125, -R112 ;  /* 0x800000707d703221 */ /* 0x000fe20000010000 */
[----:B------:R-:W1:Y:S01]  /*4c10*/  @P2 LDC.64 R116, c[0x0][0x408] ;  /* 0x00010200ff742b82 */ /* 0x000e620000000a00 */
[----:B------:R-:W-:Y:S01]  /*4c20*/  @P3 FFMA.FTZ R104, R144, R107, R8 ;  /* 0x0000006b90683223 */ /* 0x000fe20000010008 */
[----:B------:R-:W-:Y:S01]  /*4c30*/  @P3 FADD.FTZ R113, R126, -R113 ;  /* 0x800000717e713221 */ /* 0x000fe20000010000 */
[----:B------:R-:W-:Y:S01]  /*4c40*/  MOV R106, R10 ;  /* 0x0000000a006a7202 */ /* 0x000fe20000000f00 */
[C---:B------:R-:W-:Y:S01]  /*4c50*/  @P3 FFMA.FTZ R105, R144.reuse, R112, R9 ;  /* 0x0000007090693223 */ /* 0x040fe20000010009 */
[----:B------:R-:W-:Y:S01]  /*4c60*/  MOV R112, R11 ;  /* 0x0000000b00707202 */ /* 0x000fe20000000f00 */
[----:B------:R-:W-:Y:S01]  /*4c70*/  @P3 FFMA.FTZ R106, R144, R113, R10 ;  /* 0x00000071906a3223 */ /* 0x000fe2000001000a */
[C---:B------:R-:W-:Y:S01]  /*4c80*/  @P2 LOP3.LUT P4, RZ, R147.reuse, 0xff, RZ, 0xc0, !PT ;  /* 0x000000ff93ff2812 */ /* 0x040fe2000788c0ff */
[----:B------:R-:W2:Y:S01]  /*4c90*/  @P2 LDC.64 R118, c[0x0][0x408] ;  /* 0x00010200ff762b82 */ /* 0x000ea20000000a00 */
[----:B------:R-:W-:-:S02]  /*4ca0*/  @P2 LOP3.LUT P5, RZ, R147, 0xff00, RZ, 0xc0, !PT ;  /* 0x0000ff0093ff2812 */ /* 0x000fc400078ac0ff */
[----:B------:R-:W-:Y:S01]  /*4cb0*/  @P2 LOP3.LUT P6, RZ, R147, 0xff0000, RZ, 0xc0, !PT ;  /* 0x00ff000093ff2812 */ /* 0x000fe200078cc0ff */
[----:B0-----:R-:W-:-:S04]  /*4cc0*/  @P2 FMUL.FTZ R107, R104, R115 ;  /* 0x00000073686b2220 */ /* 0x001fc80000410000 */
[----:B------:R-:W-:Y:S01]  /*4cd0*/  @P2 FMUL.FTZ R107, R107, R114 ;  /* 0x000000726b6b2220 */ /* 0x000fe20000410000 */
[----:B------:R-:W-:Y:S01]  /*4ce0*/  @P3 FFMA.FTZ R114, R178, R110, R111 ;  /* 0x0000006eb2723223 */ /* 0x000fe2000001006f */
[----:B-1----:R-:W-:-:S03]  /*4cf0*/  @P2 FMUL.FTZ R113, R105, R117 ;  /* 0x0000007569712220 */ /* 0x002fc60000410000 */
[----:B------:R-:W-:Y:S01]  /*4d00*/  @P3 FADD.FTZ R114, R127, -R114 ;  /* 0x800000727f723221 */ /* 0x000fe20000010000 */
[----:B------:R-:W-:Y:S01]  /*4d10*/  @P2 SEL R100, R107, RZ, P4 ;  /* 0x000000ff6b642207 */ /* 0x000fe20002000000 */
[----:B------:R-:W-:Y:S02]  /*4d20*/  @P2 FMUL.FTZ R113, R113, R116 ;  /* 0x0000007471712220 */ /* 0x000fe40000410000 */
[----:B------:R-:W-:Y:S01]  /*4d30*/  @P3 FFMA.FTZ R112, R144, R114, R11 ;  /* 0x0000007290703223 */ /* 0x000fe2000001000b */
[----:B--2---:R-:W-:Y:S02]  /*4d40*/  @P2 FMUL.FTZ R115, R106, R119 ;  /* 0x000000776a732220 */ /* 0x004fe40000410000 */
        /* <DEDUP_REMOVED lines=10> */
.L_x_10260:
        /* <DEDUP_REMOVED lines=37> */
.L_x_10259:
        /* <DEDUP_REMOVED lines=28> */
.L_x_10263:
        /* <DEDUP_REMOVED lines=10> */
.L_x_10264:
        /* <DEDUP_REMOVED lines=10> */
.L_x_10265:
[----:B------:R-:W-:Y:S05]  /*5340*/  @!P2 BRA `(.L_x_10261) ;  /* 0x0000000000b4a947 */ /* 0x000fea0003800000 */
[----:B------:R-:W-:Y:S01]  /*5350*/  FMUL.FTZ R103, R107, UR17 ;  /* 0x000000116b677c20 */ /* 0x000fe20008410000 */
[----:B-----5:R-:W-:-:S03]  /*5360*/  ISETP.GE.U32.AND P4, PT, R147, 0x1000000, PT ;  /* 0x010000009300780c */ /* 0x020fc60003f86070 */
[----:B------:R-:W-:-:S05]  /*5370*/  FMUL.FTZ R103, R103, UR16 ;  /* 0x0000001067677c20 */ /* 0x000fca0008410000 */
[----:B------:R-:W-:Y:S01]  /*5380*/  SEL R103, R103, RZ, P4 ;  /* 0x000000ff67677207 */ /* 0x000fe20002000000 */
[----:B------:R-:W-:Y:S06]  /*5390*/  BRA `(.L_x_10261) ;  /* 0x0000000000a07947 */ /* 0x000fec0003800000 */
.L_x_10262:
        /* <DEDUP_REMOVED lines=10> */
.L_x_10266:
        /* <DEDUP_REMOVED lines=10> */
.L_x_10267:
        /* <DEDUP_REMOVED lines=10> */
.L_x_10268:
        /* <DEDUP_REMOVED lines=10> */
.L_x_10261:
        /* <DEDUP_REMOVED lines=25> */
[----:B------:R-:W-:Y:S01]  /*57b0*/  MOV R2, R7 ;  /* 0x0000000700027202 */ /* 0x000fe20000000f00 */
[----:B------:R-:W2:Y:S01]  /*57c0*/  @P2 LDC.64 R118, c[0x0][0x408] ;  /* 0x00010200ff762b82 */ /* 0x000ea20000000a00 */
[C---:B------:R-:W-:Y:S01]  /*57d0*/  @P2 LOP3.LUT P1, RZ, R148.reuse, 0xff, RZ, 0xc0, !PT ;  /* 0x000000ff94ff2812 */ /* 0x040fe2000782c0ff */
[----:B------:R-:W-:Y:S01]  /*57e0*/  @P3 FADD.FTZ R110, R181, -R110 ;  /* 0x8000006eb56e3221 */ /* 0x000fe20000010000 */
[----:B------:R-:W-:-:S02]  /*57f0*/  @P2 LOP3.LUT P4, RZ, R148, 0xff00, RZ, 0xc0, !PT ;  /* 0x0000ff0094ff2812 */ /* 0x000fc4000788c0ff */
[----:B------:R-:W-:Y:S01]  /*5800*/  @P2 LOP3.LUT P5, RZ, R148, 0xff0000, RZ, 0xc0, !PT ;  /* 0x00ff000094ff2812 */ /* 0x000fe200078ac0ff */
[----:B------:R-:W-:Y:S01]  /*5810*/  @P3 FFMA.FTZ R2, R144, R110, R7 ;  /* 0x0000006e90023223 */ /* 0x000fe20000010007 */
        /* <DEDUP_REMOVED lines=16> */
.L_x_10270:
[----:B------:R-:W1:Y:S01]  /*5920*/  @P2 LDC.64 R116, c[0x0][0x408] ;  /* 0x00010200ff742b82 */ /* 0x000e620000000a00 */
[-CC-:B0-----:R-:W-:Y:S01]  /*5930*/  @P3 FFMA.FTZ R113, R129, R110.reuse, R111.reuse ;  /* 0x0000006e81713223 */ /* 0x181fe2000001006f */
[-CC-:B------:R-:W-:Y:S01]  /*5940*/  @P3 FFMA.FTZ R114, R128, R110.reuse, R111.reuse ;  /* 0x0000006e80723223 */ /* 0x180fe2000001006f */
[----:B------:R-:W-:Y:S01]  /*5950*/  @P3 FFMA.FTZ R115, R131, R110, R111 ;  /* 0x0000006e83733223 */ /* 0x000fe2000001006f */
[----:B-----5:R-:W-:Y:S01]  /*5960*/  MOV R2, R4 ;  /* 0x0000000400027202 */ /* 0x020fe20000000f00 */
[----:B------:R-:W-:Y:S01]  /*5970*/  @P3 FADD.FTZ R113, R132, -R113 ;  /* 0x8000007184713221 */ /* 0x000fe20000010000 */
[----:B------:R-:W-:Y:S01]  /*5980*/  @P3 FADD.FTZ R118, R133, -R114 ;  /* 0x8000007285763221 */ /* 0x000fe20000010000 */
[----:B------:R-:W-:Y:S01]  /*5990*/  @P3 FADD.FTZ R115, R134, -R115 ;  /* 0x8000007386733221 */ /* 0x000fe20000010000 */
[----:B------:R-:W0:Y:S01]  /*59a0*/  @P2 LDC.64 R120, c[0x0][0x408] ;  /* 0x00010200ff782b82 */ /* 0x000e220000000a00 */
        /* <DEDUP_REMOVED lines=28> */
.L_x_10269:
        /* <DEDUP_REMOVED lines=24> */
.L_x_10273:
        /* <DEDUP_REMOVED lines=10> */
.L_x_10274:
        /* <DEDUP_REMOVED lines=10> */
.L_x_10275:
[----:B------:R-:W-:Y:S02]  /*5e30*/  FSEL R107, R104, RZ, P1 ;  /* 0x000000ff686b7208 */ /* 0x000fe40000800000 */
[----:B------:R-:W-:Y:S02]  /*5e40*/  FSEL R106, R112, RZ, P1 ;  /* 0x000000ff706a7208 */ /* 0x000fe40000800000 */
[----:B------:R-:W-:Y:S02]  /*5e50*/  FSEL R105, R113, RZ, P1 ;  /* 0x000000ff71697208 */ /* 0x000fe40000800000 */
[----:B------:R-:W-:Y:S01]  /*5e60*/  FSEL R104, R115, RZ, P1 ;  /* 0x000000ff73687208 */ /* 0x000fe20000800000 */
[----:B------:R-:W-:Y:S06]  /*5e70*/  @!P2 BRA `(.L_x_10271) ;  /* 0x0000000000b4a947 */ /* 0x000fec0003800000 */
[----:B------:R-:W-:Y:S01]  /*5e80*/  FMUL.FTZ R2, R107, UR17 ;  /* 0x000000116b027c20 */ /* 0x000fe20008410000 */
[----:B-----5:R-:W-:-:S03]  /*5e90*/  ISETP.GE.U32.AND P1, PT, R148, 0x1000000, PT ;  /* 0x010000009400780c */ /* 0x020fc60003f26070 */
[----:B------:R-:W-:-:S05]  /*5ea0*/  FMUL.FTZ R2, R2, UR16 ;  /* 0x0000001002027c20 */ /* 0x000fca0008410000 */
[----:B------:R-:W-:Y:S01]  /*5eb0*/  SEL R103, R2, RZ, P1 ;  /* 0x000000ff02677207 */ /* 0x000fe20000800000 */
[----:B------:R-:W-:Y:S06]  /*5ec0*/  BRA `(.L_x_10271) ;  /* 0x0000000000a07947 */ /* 0x000fec0003800000 */
.L_x_10272:
[----:B0-----:R-:W0:Y:S01]  /*5ed0*/  @P2 LDC.64 R114, c[0x0][0x408] ;  /* 0x00010200ff722b82 */ /* 0x001e220000000a00 */
[----:B------:R-:W-:Y:S01]  /*5ee0*/  FFMA.FTZ R112, R130, R110, R111 ;  /* 0x0000006e82707223 */ /* 0x000fe2000001006f */
[----:B------:R-:W-:-:S03]  /*5ef0*/  ISETP.GT.AND P1, PT, R2, RZ, PT ;  /* 0x000000ff0200720c */ /* 0x000fc60003f24270 */
[----:B------:R-:W-:-:S04]  /*5f00*/  FADD.FTZ R113, R181, -R112 ;  /* 0x80000070b5717221 */ /* 0x000fc80000010000 */
[----:B------:R-:W-:-:S05]  /*5f10*/  FMUL.FTZ R113, R144, R113 ;  /* 0x0000007190717220 */ /* 0x000fca0000410000 */
[----:B------:R-:W-:Y:S02]  /*5f20*/  FSEL R112, R113, RZ, P1 ;  /* 0x000000ff71707208 */ /* 0x000fe40000800000 */
[----:B-----5:R-:W-:-:S03]  /*5f30*/  @P2 ISETP.GE.U32.AND P1, PT, R148, 0x1000000, PT ;  /* 0x010000009400280c */ /* 0x020fc60003f26070 */
        /* <DEDUP_REMOVED lines=12> */
.L_x_10276:
        /* <DEDUP_REMOVED lines=10> */
.L_x_10277:
        /* <DEDUP_REMOVED lines=10> */
.L_x_10278:
[----:B------:R-:W-:-:S07]  /*6140*/  @P2 SEL R103, R113, RZ, P1 ;  /* 0x000000ff71672207 */ /* 0x000fce0000800000 */
.L_x_10271:
        /* <DEDUP_REMOVED lines=13> */
.L_x_10212:
        /* <DEDUP_REMOVED lines=21> */
.L_x_10280:
        /* <DEDUP_REMOVED lines=9> */
.L_x_10847:


//--------------------- .text._ZN10layer_norm13ln_bwd_kernelINS_13Kernel_traitsIfffffjLj6144ELj1ELj1ELj8ELj16ENS_18Kernel_traits_baseILj6144EfffffjLj256EEEEELb1ELb1ELb0ELb0EEEvNS_9BwdParamsE --------------------------
	.section	.text._ZN10layer_norm13ln_bwd_kernelINS_13Kernel_traitsIfffffjLj6144ELj1ELj1ELj8ELj16ENS_18Kernel_traits_baseILj6144EfffffjLj256EEEEELb1ELb1ELb0ELb0EEEvNS_9BwdParamsE,"ax",@progbits
	.align	128
        .global         _ZN10layer_norm13ln_bwd_kernelINS_13Kernel_traitsIfffffjLj6144ELj1ELj1ELj8ELj16ENS_18Kernel_traits_baseILj6144EfffffjLj256EEEEELb1ELb1ELb0ELb0EEEvNS_9BwdParamsE
        .type           _ZN10layer_norm13ln_bwd_kernelINS_13Kernel_traitsIfffffjLj6144ELj1ELj1ELj8ELj16ENS_18Kernel_traits_baseILj6144EfffffjLj256EEEEELb1ELb1ELb0ELb0EEEvNS_9BwdParamsE,@function
        .size           _ZN10layer_norm13ln_bwd_kernelINS_13Kernel_traitsIfffffjLj6144ELj1ELj1ELj8ELj16ENS_18Kernel_traits_baseILj6144EfffffjLj256EEEEELb1ELb1ELb0ELb0EEEvNS_9BwdParamsE,(.L_x_10848 - _ZN10layer_norm13ln_bwd_kernelINS_13Kernel_traitsIfffffjLj6144ELj1ELj1ELj8ELj16ENS_18Kernel_traits_baseILj6144EfffffjLj256EEEEELb1ELb1ELb0ELb0EEEvNS_9BwdParamsE)
        .other          _ZN10layer_norm13ln_bwd_kernelINS_13Kernel_traitsIfffffjLj6144ELj1ELj1ELj8ELj16ENS_18Kernel_traits_baseILj6144EfffffjLj256EEEEELb1ELb1ELb0ELb0EEEvNS_9BwdParamsE,@"STO_CUDA_ENTRY STV_DEFAULT"
_ZN10layer_norm13ln_bwd_kernelINS_13Kernel_traitsIfffffjLj6144ELj1ELj1ELj8ELj16ENS_18Kernel_traits_baseILj6144EfffffjLj256EEEEELb1ELb1ELb0ELb0EEEvNS_9BwdParamsE:
.text._ZN10layer_norm13ln_bwd_kernelINS_13Kernel_traitsIfffffjLj6144ELj1ELj1ELj8ELj16ENS_18Kernel_traits_baseILj6144EfffffjLj256EEEEELb1ELb1ELb0ELb0EEEvNS_9BwdParamsE:
        /* <DEDUP_REMOVED lines=27> */
[----:B------:R-:W5:Y:S02]  /*01b0*/  @P0 LDG.E.128 R28, desc[UR8][R4.64] ;  /* 0x00000008041c0981 */ /* 0x000f64000c1e1d00 */
[----:B------:R-:W1:Y:S01]  /*01c0*/  @P2 LDC.64 R16, c[0x0][0x3e8] ;  /* 0x0000fa00ff102b82 */ /* 0x000e620000000a00 */
[----:B----4-:R-:W-:-:S05]  /*01d0*/  @P1 IMAD.WIDE.U32 R10, R83, 0x10, R6 ;  /* 0x00000010530a1825 */ /* 0x010fca00078e0006 */
[----:B------:R-:W5:Y:S02]  /*01e0*/  @P1 LDG.E.128 R32, desc[UR8][R10.64] ;  /* 0x000000080a201981 */ /* 0x000f64000c1e1d00 */
[----:B------:R-:W2:Y:S01]  /*01f0*/  @P3 LDC.64 R18, c[0x0][0x3d0] ;  /* 0x0000f400ff123b82 */ /* 0x000ea20000000a00 */
[C---:B---3--:R-:W-:Y:S01]  /*0200*/  @P1 IMAD.WIDE.U32 R12, R83.reuse, 0x10, R8 ;  /* 0x00000010530c1825 */ /* 0x048fe200078e0008 */
[----:B------:R-:W-:-:S04]  /*0210*/  @P1 IADD3 R83, PT, PT, R83, 0x100, RZ ;  /* 0x0000010053531810 */ /* 0x000fc80007ffe0ff */
[----:B------:R-:W5:Y:S01]  /*0220*/  @P1 LDG.E.128 R36, desc[UR8][R12.64] ;  /* 0x000000080c241981 */ /* 0x000f62000c1e1d00 */
[C---:B0-----:R-:W-:Y:S01]  /*0230*/  @P2 IMAD.WIDE.U32 R14, R83.reuse, 0x10, R14 ;  /* 0x00000010530e2825 */ /* 0x041fe200078e000e */
[----:B------:R-:W0:Y:S04]  /*0240*/  @P3 LDC.64 R72, c[0x0][0x3e8] ;  /* 0x0000fa00ff483b82 */ /* 0x000e280000000a00 */
[----:B------:R-:W5:Y:S01]  /*0250*/  @P2 LDG.E.128 R40, desc[UR8][R14.64] ;  /* 0x000000080e282981 */ /* 0x000f62000c1e1d00 */
[C---:B-1----:R-:W-:Y:S01]  /*0260*/  @P2 IMAD.WIDE.U32 R16, R83.reuse, 0x10, R16 ;  /* 0x0000001053102825 */ /* 0x042fe200078e0010 */
[----:B------:R-:W-:Y:S02]  /*0270*/  @P2 IADD3 R83, PT, PT, R83, 0x100, RZ ;  /* 0x0000010053532810 */ /* 0x000fe40007ffe0ff */
[----:B------:R-:W1:Y:S02]  /*0280*/  @P4 LDC.64 R74, c[0x0][0x3d0] ;  /* 0x0000f400ff4a4b82 */ /* 0x000e640000000a00 */
[----:B------:R-:W5:Y:S01]  /*0290*/  @P2 LDG.E.128 R44, desc[UR8][R16.64] ;  /* 0x00000008102c2981 */ /* 0x000f62000c1e1d00 */
[----:B--2---:R-:W-:-:S05]  /*02a0*/  @P3 IMAD.WIDE.U32 R18, R83, 0x10, R18 ;  /* 0x0000001053123825 */ /* 0x004fca00078e0012 */
[----:B------:R-:W2:Y:S01]  /*02b0*/  @P4 LDC.64 R80, c[0x0][0x3e8] ;  /* 0x0000fa00ff504b82 */ /* 0x000ea20000000a00 */
[----:B------:R-:W5:Y:S01]  /*02c0*/  @P3 LDG.E.128 R48, desc[UR8][R18.64] ;  /* 0x0000000812303981 */ /* 0x000f62000c1e1d00 */
[----:B0-----:R-:W-:-:S06]  /*02d0*/  @P3 IMAD.WIDE.U32 R76, R83, 0x10, R72 ;  /* 0x00000010534c3825 */ /* 0x001fcc00078e0048 */
[----:B------:R-:W0:Y:S01]  /*02e0*/  @P5 LDC.64 R6, c[0x0][0x3d0] ;  /* 0x0000f400ff065b82 */ /* 0x000e220000000a00 */
[----:B------:R-:W-:-:S07]  /*02f0*/  @P3 IADD3 R83, PT, PT, R83, 0x100, RZ ;  /* 0x0000010053533810 */ /* 0x000fce0007ffe0ff */
[----:B------:R-:W3:Y:S01]  /*0300*/  @P5 LDC.64 R8, c[0x0][0x3e8] ;  /* 0x0000fa00ff085b82 */ /* 0x000ee20000000a00 */
[C---:B-1----:R-:W-:Y:S01]  /*0310*/  @P4 IMAD.WIDE.U32 R78, R83.reuse, 0x10, R74 ;  /* 0x00000010534e4825 */ /* 0x042fe200078e004a */
[----:B------:R1:W5:Y:S06]  /*0320*/  @P3 LDG.E.128 R52, desc[UR8][R76.64] ;  /* 0x000000084c343981 */ /* 0x00036c000c1e1d00 */
[----:B------:R-:W4:Y:S01]  /*0330*/  S2UR UR4, SR_CTAID.X ;  /* 0x00000000000479c3 */ /* 0x000f220000002500 */
[C---:B--2---:R-:W-:Y:S01]  /*0340*/  @P4 IMAD.WIDE.U32 R80, R83.reuse, 0x10, R80 ;  /* 0x0000001053504825 */ /* 0x044fe200078e0050 */
[----:B------:R-:W-:Y:S01]  /*0350*/  @P4 IADD3 R83, PT, PT, R83, 0x100, RZ ;  /* 0x0000010053534810 */ /* 0x000fe20007ffe0ff */
[----:B------:R2:W5:Y:S01]  /*0360*/  @P4 LDG.E.128 R56, desc[UR8][R78.64] ;  /* 0x000000084e384981 */ /* 0x000562000c1e1d00 */
[----:B------:R-:W-:-:S02]  /*0370*/  CS2R R72, SRZ ;  /* 0x0000000000487805 */ /* 0x000fc4000001ff00 */
[----:B------:R-:W-:Y:S02]  /*0380*/  CS2R R74, SRZ ;  /* 0x00000000004a7805 */ /* 0x000fe4000001ff00 */
[----:B-1----:R-:W-:Y:S01]  /*0390*/  CS2R R76, SRZ ;  /* 0x00000000004c7805 */ /* 0x002fe2000001ff00 */
[----:B------:R1:W5:Y:S01]  /*03a0*/  @P4 LDG.E.128 R60, desc[UR8][R80.64] ;  /* 0x00000008503c4981 */ /* 0x000362000c1e1d00 */
[----:B0-----:R-:W-:-:S05]  /*03b0*/  @P5 IMAD.WIDE.U32 R6, R83, 0x10, R6 ;  /* 0x0000001053065825 */ /* 0x001fca00078e0006 */
[----:B------:R0:W5:Y:S01]  /*03c0*/  @P5 LDG.E.128 R64, desc[UR8][R6.64] ;  /* 0x0000000806405981 */ /* 0x000162000c1e1d00 */
[----:B---3--:R-:W-:-:S05]  /*03d0*/  @P5 IMAD.WIDE.U32 R8, R83, 0x10, R8 ;  /* 0x0000001053085825 */ /* 0x008fca00078e0008 */
[----:B------:R0:W5:Y:S01]  /*03e0*/  @P5 LDG.E.128 R68, desc[UR8][R8.64] ;  /* 0x0000000808445981 */ /* 0x000162000c1e1d00 */
[----:B----4-:R-:W-:-:S04]  /*03f0*/  MOV R20, UR4 ;  /* 0x0000000400147c02 */ /* 0x010fc80008000f00 */
[----:B------:R-:W-:Y:S02]  /*0400*/  ISETP.GE.AND P5, PT, R20, UR5, PT ;  /* 0x0000000514007c0c */ /* 0x000fe4000bfa6270 */
[----:B--2---:R-:W-:Y:S02]  /*0410*/  CS2R R78, SRZ ;  /* 0x00000000004e7805 */ /* 0x004fe4000001ff00 */
[----:B-1----:R-:W-:Y:S02]  /*0420*/  CS2R R80, SRZ ;  /* 0x0000000000507805 */ /* 0x002fe4000001ff00 */
        /* <DEDUP_REMOVED lines=78> */
.L_x_10343:
[----:B------:R-:W-:Y:S01]  /*0910*/  ISETP.NE.AND P0, PT, R19, RZ, PT ;  /* 0x000000ff1300720c */ /* 0x000fe20003f05270 */
[----:B0-----:R-:W0:-:S12]  /*0920*/  LDC.64 R22, c[0x0][0x3c0] ;  /* 0x0000f000ff167b82 */ /* 0x001e180000000a00 */
[----:B------:R-:W1:Y:S01]  /*0930*/  @P0 LDC.64 R16, c[0x0][0x3e0] ;  /* 0x0000f800ff100b82 */ /* 0x000e620000000a00 */
[----:B0-----:R-:W-:-:S07]  /*0940*/  IMAD.WIDE R176, R20, 0x4, R22 ;  /* 0x0000000414b07825 */ /* 0x001fce00078e0216 */
[----:B------:R-:W0:Y:S01]  /*0950*/  LDC R23, c[0x0][0x388] ;  /* 0x0000e200ff177b82 */ /* 0x000e220000000800 */
[----:B--2---:R-:W2:Y:S01]  /*0960*/  LDG.E R176, desc[UR8][R176.64] ;  /* 0x00000008b0b07981 */ /* 0x004ea2000c1e1900 */
[----:B------:R-:W-:Y:S02]  /*0970*/  HFMA2 R18, -RZ, RZ, 1.875, 0 ;  /* 0x3f800000ff127431 */ /* 0x000fe400000001ff */
[----:B-1-34-:R-:W-:-:S04]  /*0980*/  @P0 IMAD.WIDE R174, R20, 0x4, R16 ;  /* 0x0000000414ae0825 */ /* 0x01afc800078e0210 */
[----:B------:R-:W1:Y:S01]  /*0990*/  LDC.64 R16, c[0x0][0x3c8] ;  /* 0x0000f200ff107b82 */ /* 0x000e620000000a00 */
[----:B------:R-:W3:Y:S01]  /*09a0*/  S2R R22, SR_TID.X ;  /* 0x0000000000167919 */ /* 0x000ee20000002100 */
[----:B-----5:R0:W5:Y:S01]  /*09b0*/  @P0 LDG.E R18, desc[UR8][R174.64] ;  /* 0x00000008ae120981 */ /* 0x020162000c1e1900 */
[C---:B------:R-:W-:Y:S02]  /*09c0*/  ISETP.GE.U32.AND P0, PT, R21.reuse, 0x100, PT ;  /* 0x000001001500780c */ /* 0x040fe40003f06070 */
[C---:B------:R-:W-:Y:S02]  /*09d0*/  ISETP.GE.U32.AND P1, PT, R21.reuse, 0x200, PT ;  /* 0x000002001500780c */ /* 0x040fe40003f26070 */
[C---:B------:R-:W-:Y:S01]  /*09e0*/  ISETP.GE.U32.AND P2, PT, R21.reuse, 0x300, PT ;  /* 0x000003001500780c */ /* 0x040fe20003f46070 */
[----:B0-----:R-:W-:Y:S01]  /*09f0*/  IMAD R172, R20, R23, RZ ;  /* 0x0000001714ac7224 */ /* 0x001fe200078e02ff */
[----:B------:R-:W-:-:S04]  /*0a00*/  ISETP.GE.U32.AND P3, PT, R21, 0x400, PT ;  /* 0x000004001500780c */ /* 0x000fc80003f66070 */
[----:B------:R-:W-:-:S04]  /*0a10*/  SHF.R.S32.HI R173, RZ, 0x1f, R172 ;  /* 0x0000001fffad7819 */ /* 0x000fc800000114ac */
[----:B------:R-:W-:Y:S01]  /*0a20*/  LEA.HI R179, R173, R172, RZ, 0x2 ;  /* 0x000000acadb37211 */ /* 0x000fe200078f10ff */
[----:B-1----:R-:W-:-:S05]  /*0a30*/  IMAD.WIDE R172, R20, 0x4, R16 ;  /* 0x0000000414ac7825 */ /* 0x002fca00078e0210 */
[----:B------:R0:W5:Y:S01]  /*0a40*/  LDG.E R17, desc[UR8][R172.64] ;  /* 0x00000008ac117981 */ /* 0x000162000c1e1900 */
[----:B------:R-:W-:Y:S01]  /*0a50*/  ISETP.NE.AND P5, PT, RZ, UR7, PT ;  /* 0x00000007ff007c0c */ /* 0x000fe2000bfa5270 */
[----:B------:R-:W-:Y:S01]  /*0a60*/  BSSY.RECONVERGENT B0, `(.L_x_10282) ;  /* 0x0000031000007945 */ /* 0x000fe20003800200 */
[----:B------:R-:W-:Y:S02]  /*0a70*/  CS2R R182, SRZ ;  /* 0x0000000000b67805 */ /* 0x000fe4000001ff00 */
[----:B---3--:R-:W-:-:S04]  /*0a80*/  LEA.HI.SX32 R16, R179, R22, 0x1e ;  /* 0x00000016b3107211 */ /* 0x008fc800078ff2ff */
[----:B------:R-:W-:Y:S02]  /*0a90*/  MOV R181, R16 ;  /* 0x0000001000b57202 */ /* 0x000fe40000000f00 */
[----:B--2---:R-:W-:Y:S01]  /*0aa0*/  FSEL R180, R176, RZ, !P5 ;  /* 0x000000ffb0b47208 */ /* 0x004fe20006800000 */
[----:B0-----:R-:W-:Y:S06]  /*0ab0*/  @!P0 BRA `(.L_x_10283) ;  /* 0x0000000000ac8947 */ /* 0x001fec0003800000 */
[----:B------:R-:W0:Y:S01]  /*0ac0*/  LDC.64 R172, c[0x0][0x3a8] ;  /* 0x0000ea00ffac7b82 */ /* 0x000e220000000a00 */
[----:B----4-:R-:W-:-:S04]  /*0ad0*/  ISETP.NE.U32.AND P4, PT, RZ, UR10, PT ;  /* 0x0000000aff007c0c */ /* 0x010fc8000bf85070 */
        /* <DEDUP_REMOVED lines=10> */
[C---:B0-----:R-:W-:Y:S01]  /*0b80*/  @P4 IMAD.WIDE.U32 R182, R16.reuse, 0x10, R182 ;  /* 0x0000001010b64825 */ /* 0x041fe200078e00b6 */
[----:B------:R-:W-:-:S04]  /*0b90*/  IADD3 R181, PT, PT, R16, 0x100, RZ ;  /* 0x0000010010b57810 */ /* 0x000fc80007ffe0ff */
[----:B------:R0:W5:Y:S01]  /*0ba0*/  @P4 LDG.E.128 R144, desc[UR8][R182.64] ;  /* 0x00000008b6904981 */ /* 0x000162000c1e1d00 */
        /* <DEDUP_REMOVED lines=28> */
.L_x_10283:
[----:B----4-:R-:W-:Y:S05]  /*0d70*/  BSYNC.RECONVERGENT B0 ;  /* 0x0000000000007941 */ /* 0x010fea0003800200 */
.L_x_10282:
        /* <DEDUP_REMOVED lines=23> */
[C---:B------:R-:W-:Y:S02]  /*0ef0*/  FADD.FTZ R174, -R180.reuse, R174 ;  /* 0x000000aeb4ae7221 */ /* 0x040fe40000010100 */
[----:B------:R-:W-:Y:S01]  /*0f00*/  FADD.FTZ R172, R183, R200 ;  /* 0x000000c8b7ac7221 */ /* 0x000fe20000010000 */
        /* <DEDUP_REMOVED lines=20> */
.L_x_10285:
[----:B------:R-:W-:Y:S05]  /*1050*/  BSYNC.RECONVERGENT B0 ;  /* 0x0000000000007941 */ /* 0x000fea0003800200 */
.L_x_10284:
        /* <DEDUP_REMOVED lines=45> */
.L_x_10287:
[----:B------:R-:W-:Y:S05]  /*1330*/  BSYNC.RECONVERGENT B0 ;  /* 0x0000000000007941 */ /* 0x000fea0003800200 */
.L_x_10286:
        /* <DEDUP_REMOVED lines=45> */
.L_x_10289:
[----:B------:R-:W-:Y:S05]  /*1610*/  BSYNC.RECONVERGENT B0 ;  /* 0x0000000000007941 */ /* 0x000fea0003800200 */
.L_x_10288:
        /* <DEDUP_REMOVED lines=17> */
[----:B------:R-:W-:Y:S01]  /*1730*/  IADD3 R181, PT, PT, R181, 0x100, RZ ;  /* 0x00000100b5b57810 */ /* 0x000fe20007ffe0ff */
[C---:B---3--:R-:W-:Y:S01]  /*1740*/  FADD.FTZ R4, -R180.reuse, R176 ;  /* 0x000000b0b4047221 */ /* 0x048fe20000010100 */
[----:B0-----:R-:W-:-:S03]  /*1750*/  FADD.FTZ R186, -R180, R177 ;  /* 0x000000b1b4ba7221 */ /* 0x001fc60000010100 */
        /* <DEDUP_REMOVED lines=26> */
.L_x_10291:
[----:B------:R-:W-:Y:S05]  /*1900*/  BSYNC.RECONVERGENT B0 ;  /* 0x0000000000007941 */ /* 0x000fea0003800200 */
.L_x_10290:
[----:B------:R-:W-:Y:S01]  /*1910*/  ISETP.GE.U32.AND P6, PT, R21, 0x600, PT ;  /* 0x000006001500780c */ /* 0x000fe20003fc6070 */
[----:B------:R-:W-:Y:S03]  /*1920*/  BSSY.RECONVERGENT B0, `(.L_x_10292) ;  /* 0x000002d000007945 */ /* 0x000fe60003800200 */
[----:B------:R-:W-:-:S09]  /*1930*/  P2R R225, PR, RZ, 0x40 ;  /* 0x00000040ffe17803 */ /* 0x000fd20000000000 */
        /* <DEDUP_REMOVED lines=15> */
[C---:B---3--:R-:W-:Y:S01]  /*1a30*/  FADD.FTZ R0, -R180.reuse, R176 ;  /* 0x000000b0b4007221 */ /* 0x048fe20000010100 */
[C---:B0-----:R-:W-:Y:S01]  /*1a40*/  FADD.FTZ R186, -R180.reuse, R177 ;  /* 0x000000b1b4ba7221 */ /* 0x041fe20000010100 */
[C---:B------:R-:W-:Y:S01]  /*1a50*/  FADD.FTZ R178, -R180.reuse, R178 ;  /* 0x000000b2b4b27221 */ /* 0x040fe20000010100 */
[----:B------:R-:W-:Y:S01]  /*1a60*/  FADD.FTZ R212, -R180, R179 ;  /* 0x000000b3b4d47221 */ /* 0x000fe20000010100 */
[C---:B-----5:R-:W-:Y:S01]  /*1a70*/  FMUL.FTZ R5, R17.reuse, R0 ;  /* 0x0000000011057220 */ /* 0x060fe20000410000 */
        /* <DEDUP_REMOVED lines=23> */
.L_x_10293:
[----:B------:R-:W-:Y:S05]  /*1bf0*/  BSYNC.RECONVERGENT B0 ;  /* 0x0000000000007941 */ /* 0x000fea0003800200 */
.L_x_10292:
        /* <DEDUP_REMOVED lines=31> */
.L_x_10295:
[----:B------:R-:W-:Y:S05]  /*1df0*/  BSYNC.RECONVERGENT B0 ;  /* 0x0000000000007941 */ /* 0x000fea0003800200 */
.L_x_10294:
        /* <DEDUP_REMOVED lines=48> */
[----:B------:R-:W-:-:S03]  /*2100*/  LOP3.LUT P6, RZ, R15, 0xff, RZ, 0xc0, !PT ;  /* 0x000000ff0fff7812 */ /* 0x000fc600078cc0ff */
[----:B------:R-:W-:-:S04]  /*2110*/  FADD.FTZ R178, R202, -R179 ;  /* 0x800000b3cab27221 */ /* 0x000fc80000010000 */
[----:B-----5:R-:W-:-:S04]  /*2120*/  FMUL.FTZ R179, R17, R178 ;  /* 0x000000b211b37220 */ /* 0x020fc80000410000 */
[----:B------:R-:W-:-:S04]  /*2130*/  FMUL.FTZ R179, R179, R18 ;  /* 0x00000012b3b37220 */ /* 0x000fc80000410000 */
[----:B------:R-:W-:-:S04]  /*2140*/  FMUL.FTZ R179, R179, UR13 ;  /* 0x0000000db3b37c20 */ /* 0x000fc80008410000 */
[-C--:B------:R-:W-:Y:S01]  /*2150*/  FMUL.FTZ R172, R172, R179.reuse ;  /* 0x000000b3acac7220 */ /* 0x080fe20000410000 */
[----:B------:R-:W-:-:S04]  /*2160*/  FMUL.FTZ R178, R28, R179 ;  /* 0x000000b31cb27220 */ /* 0x000fc80000410000 */
[----:B------:R-:W-:Y:S02]  /*2170*/  FSEL R179, R172, RZ, P6 ;  /* 0x000000ffacb37208 */ /* 0x000fe40003000000 */
[----:B------:R-:W-:Y:S01]  /*2180*/  SEL R172, R178, RZ, P6 ;  /* 0x000000ffb2ac7207 */ /* 0x000fe20003000000 */
[----:B------:R-:W-:Y:S01]  /*2190*/  FFMA.FTZ R178, R190, R177, R176 ;  /* 0x000000b1beb27223 */ /* 0x000fe200000100b0 */
[----:B------:R-:W-:-:S03]  /*21a0*/  LOP3.LUT P6, RZ, R15, 0xff00, RZ, 0xc0, !PT ;  /* 0x0000ff000fff7812 */ /* 0x000fc600078cc0ff */
[----:B------:R-:W-:-:S04]  /*21b0*/  FADD.FTZ R178, R213, -R178 ;  /* 0x800000b2d5b27221 */ /* 0x000fc80000010000 */
[----:B------:R-:W-:-:S04]  /*21c0*/  FMUL.FTZ R181, R17, R178 ;  /* 0x000000b211b57220 */ /* 0x000fc80000410000 */
[----:B------:R-:W-:-:S04]  /*21d0*/  FMUL.FTZ R181, R181, R18 ;  /* 0x00000012b5b57220 */ /* 0x000fc80000410000 */
[----:B------:R-:W-:Y:S01]  /*21e0*/  FMUL.FTZ R178, R181, UR13 ;  /* 0x0000000db5b27c20 */ /* 0x000fe20008410000 */
[----:B------:R-:W-:-:S03]  /*21f0*/  FFMA.FTZ R181, R211, R177, R176 ;  /* 0x000000b1d3b57223 */ /* 0x000fc600000100b0 */
[-C--:B------:R-:W-:Y:S01]  /*2200*/  FMUL.FTZ R173, R173, R178.reuse ;  /* 0x000000b2adad7220 */ /* 0x080fe20000410000 */
[----:B------:R-:W-:-:S04]  /*2210*/  FMUL.FTZ R180, R29, R178 ;  /* 0x000000b21db47220 */ /* 0x000fc80000410000 */
[----:B------:R-:W-:Y:S02]  /*2220*/  FSEL R178, R173, RZ, P6 ;  /* 0x000000ffadb27208 */ /* 0x000fe40003000000 */
[----:B------:R-:W-:Y:S01]  /*2230*/  SEL R173, R180, RZ, P6 ;  /* 0x000000ffb4ad7207 */ /* 0x000fe20003000000 */
[----:B------:R-:W-:Y:S01]  /*2240*/  FADD.FTZ R180, R228, -R181 ;  /* 0x800000b5e4b47221 */ /* 0x000fe20000010000 */
[----:B------:R-:W-:-:S03]  /*2250*/  LOP3.LUT P6, RZ, R15, 0xff0000, RZ, 0xc0, !PT ;  /* 0x00ff00000fff7812 */ /* 0x000fc600078cc0ff */
[----:B------:R-:W-:-:S04]  /*2260*/  FMUL.FTZ R181, R17, R180 ;  /* 0x000000b411b57220 */ /* 0x000fc80000410000 */
[----:B------:R-:W-:-:S04]  /*2270*/  FMUL.FTZ R181, R181, R18 ;  /* 0x00000012b5b57220 */ /* 0x000fc80000410000 */
[----:B------:R-:W-:-:S04]  /*2280*/  FMUL.FTZ R181, R181, UR13 ;  /* 0x0000000db5b57c20 */ /* 0x000fc80008410000 */
[-C--:B------:R-:W-:Y:S01]  /*2290*/  FMUL.FTZ R174, R174, R181.reuse ;  /* 0x000000b5aeae7220 */ /* 0x080fe20000410000 */
[----:B------:R-:W-:-:S04]  /*22a0*/  FMUL.FTZ R180, R30, R181 ;  /* 0x000000b51eb47220 */ /* 0x000fc80000410000 */
[----:B------:R-:W-:Y:S02]  /*22b0*/  FSEL R181, R174, RZ, P6 ;  /* 0x000000ffaeb57208 */ /* 0x000fe40003000000 */
[----:B------:R-:W-:Y:S01]  /*22c0*/  SEL R174, R180, RZ, P6 ;  /* 0x000000ffb4ae7207 */ /* 0x000fe20003000000 */
[----:B------:R-:W-:Y:S01]  /*22d0*/  FFMA.FTZ R180, R226, R177, R176 ;  /* 0x000000b1e2b47223 */ /* 0x000fe200000100b0 */
[----:B------:R-:W-:Y:S01]  /*22e0*/  ISETP.GE.U32.AND P6, PT, R15, 0x1000000, PT ;  /* 0x010000000f00780c */ /* 0x000fe20003fc6070 */
[----:B------:R-:W-:Y:S02]  /*22f0*/  FADD.FTZ R122, R122, R181 ;  /* 0x000000b57a7a7221 */ /* 0x000fe40000010000 */
[----:B------:R-:W-:-:S04]  /*2300*/  FADD.FTZ R180, R223, -R180 ;  /* 0x800000b4dfb47221 */ /* 0x000fc80000010000 */
[----:B------:R-:W-:-:S04]  /*2310*/  FMUL.FTZ R183, R17, R180 ;  /* 0x000000b411b77220 */ /* 0x000fc80000410000 */
[----:B------:R-:W-:-:S04]  /*2320*/  FMUL.FTZ R183, R183, R18 ;  /* 0x00000012b7b77220 */ /* 0x000fc80000410000 */
[----:B------:R-:W-:Y:S01]  /*2330*/  FMUL.FTZ R180, R183, UR13 ;  /* 0x0000000db7b47c20 */ /* 0x000fe20008410000 */
[----:B------:R-:W-:-:S03]  /*2340*/  FADD.FTZ R183, R121, R178 ;  /* 0x000000b279b77221 */ /* 0x000fc60000010000 */
[-C--:B------:R-:W-:Y:S01]  /*2350*/  FMUL.FTZ R175, R175, R180.reuse ;  /* 0x000000b4afaf7220 */ /* 0x080fe20000410000 */
[----:B------:R-:W-:-:S04]  /*2360*/  FMUL.FTZ R182, R31, R180 ;  /* 0x000000b41fb67220 */ /* 0x000fc80000410000 */
[----:B------:R-:W-:Y:S02]  /*2370*/  FSEL R180, R175, RZ, P6 ;  /* 0x000000ffafb47208 */ /* 0x000fe40003000000 */
[----:B------:R-:W-:Y:S01]  /*2380*/  SEL R175, R182, RZ, P6 ;  /* 0x000000ffb6af7207 */ /* 0x000fe20003000000 */
[----:B------:R-:W-:Y:S02]  /*2390*/  FADD.FTZ R182, R120, R179 ;  /* 0x000000b378b67221 */ /* 0x000fe40000010000 */
[----:B------:R-:W-:Y:S01]  /*23a0*/  FADD.FTZ R123, R123, R180 ;  /* 0x000000b47b7b7221 */ /* 0x000fe20000010000 */
[----:B------:R-:W-:Y:S06]  /*23b0*/  BRA `(.L_x_10301) ;  /* 0x0000000000b07947 */ /* 0x000fec0003800000 */
.L_x_10300:
        /* <DEDUP_REMOVED lines=10> */
[----:B------:R-:W-:-:S04]  /*2460*/  FMUL.FTZ R169, R169, UR13 ;  /* 0x0000000da9a97c20 */ /* 0x000fc80008410000 */
[-C--:B------:R-:W-:Y:S01]  /*2470*/  FMUL.FTZ R172, R172, R169.reuse ;  /* 0x000000a9acac7220 */ /* 0x080fe20000410000 */
[----:B------:R-:W-:-:S04]  /*2480*/  FMUL.FTZ R169, R28, R169 ;  /* 0x000000a91ca97220 */ /* 0x000fc80000410000 */
[----:B------:R-:W-:Y:S02]  /*2490*/  FSEL R179, R172, RZ, P6 ;  /* 0x000000ffacb37208 */ /* 0x000fe40003000000 */
[----:B------:R-:W-:Y:S01]  /*24a0*/  SEL R172, R169, RZ, P6 ;  /* 0x000000ffa9ac7207 */ /* 0x000fe20003000000 */
[----:B------:R-:W-:Y:S01]  /*24b0*/  FMUL.FTZ R169, R17, R170 ;  /* 0x000000aa11a97220 */ /* 0x000fe20000410000 */
[----:B------:R-:W-:-:S03]  /*24c0*/  LOP3.LUT P6, RZ, R15, 0xff00, RZ, 0xc0, !PT ;  /* 0x0000ff000fff7812 */ /* 0x000fc600078cc0ff */
[----:B------:R-:W-:-:S04]  /*24d0*/  FMUL.FTZ R170, R169, R18 ;  /* 0x00000012a9aa7220 */ /* 0x000fc80000410000 */
[----:B------:R-:W-:-:S04]  /*24e0*/  FMUL.FTZ R170, R170, UR13 ;  /* 0x0000000daaaa7c20 */ /* 0x000fc80008410000 */
[-C--:B------:R-:W-:Y:S01]  /*24f0*/  FMUL.FTZ R173, R173, R170.reuse ;  /* 0x000000aaadad7220 */ /* 0x080fe20000410000 */
[----:B------:R-:W-:-:S04]  /*2500*/  FMUL.FTZ R170, R29, R170 ;  /* 0x000000aa1daa7220 */ /* 0x000fc80000410000 */
[----:B------:R-:W-:Y:S02]  /*2510*/  FSEL R178, R173, RZ, P6 ;  /* 0x000000ffadb27208 */ /* 0x000fe40003000000 */
[----:B------:R-:W-:Y:S01]  /*2520*/  SEL R173, R170, RZ, P6 ;  /* 0x000000ffaaad7207 */ /* 0x000fe20003000000 */
[----:B------:R-:W-:Y:S01]  /*2530*/  FADD.FTZ R170, R228, -R171 ;  /* 0x800000abe4aa7221 */ /* 0x000fe20000010000 */
[----:B------:R-:W-:Y:S01]  /*2540*/  LOP3.LUT P6, RZ, R15, 0xff0000, RZ, 0xc0, !PT ;  /* 0x00ff00000fff7812 */ /* 0x000fe200078cc0ff */
[----:B------:R-:W-:Y:S02]  /*2550*/  FADD.FTZ R183, R121, R178 ;  /* 0x000000b279b77221 */ /* 0x000fe40000010000 */
[----:B------:R-:W-:-:S04]  /*2560*/  FMUL.FTZ R170, R17, R170 ;  /* 0x000000aa11aa7220 */ /* 0x000fc80000410000 */
[----:B------:R-:W-:-:S04]  /*2570*/  FMUL.FTZ R171, R170, R18 ;  /* 0x00000012aaab7220 */ /* 0x000fc80000410000 */
[----:B------:R-:W-:-:S04]  /*2580*/  FMUL.FTZ R171, R171, UR13 ;  /* 0x0000000dabab7c20 */ /* 0x000fc80008410000 */
[-C--:B------:R-:W-:Y:S01]  /*2590*/  FMUL.FTZ R174, R174, R171.reuse ;  /* 0x000000abaeae7220 */ /* 0x080fe20000410000 */
[----:B------:R-:W-:-:S04]  /*25a0*/  FMUL.FTZ R171, R30, R171 ;  /* 0x000000ab1eab7220 */ /* 0x000fc80000410000 */
[----:B------:R-:W-:Y:S02]  /*25b0*/  FSEL R181, R174, RZ, P6 ;  /* 0x000000ffaeb57208 */ /* 0x000fe40003000000 */
[----:B------:R-:W-:Y:S01]  /*25c0*/  SEL R174, R171, RZ, P6 ;  /* 0x000000ffabae7207 */ /* 0x000fe20003000000 */
[----:B------:R-:W-:Y:S01]  /*25d0*/  FMUL.FTZ R171, R17, R180 ;  /* 0x000000b411ab7220 */ /* 0x000fe20000410000 */
[----:B------:R-:W-:Y:S01]  /*25e0*/  ISETP.GE.U32.AND P6, PT, R15, 0x1000000, PT ;  /* 0x010000000f00780c */ /* 0x000fe20003fc6070 */
[----:B------:R-:W-:Y:S02]  /*25f0*/  FADD.FTZ R122, R122, R181 ;  /* 0x000000b57a7a7221 */ /* 0x000fe40000010000 */
[----:B------:R-:W-:-:S04]  /*2600*/  FMUL.FTZ R180, R171, R18 ;  /* 0x00000012abb47220 */ /* 0x000fc80000410000 */
[----:B------:R-:W-:-:S04]  /*2610*/  FMUL.FTZ R180, R180, UR13 ;  /* 0x0000000db4b47c20 */ /* 0x000fc80008410000 */
[-C--:B------:R-:W-:Y:S01]  /*2620*/  FMUL.FTZ R175, R175, R180.reuse ;  /* 0x000000b4afaf7220 */ /* 0x080fe20000410000 */
[----:B------:R-:W-:-:S04]  /*2630*/  FMUL.FTZ R182, R31, R180 ;  /* 0x000000b41fb67220 */ /* 0x000fc80000410000 */
[----:B------:R-:W-:Y:S02]  /*2640*/  FSEL R180, R175, RZ, P6 ;  /* 0x000000ffafb47208 */ /* 0x000fe40003000000 */
[----:B------:R-:W-:Y:S01]  /*2650*/  SEL R175, R182, RZ, P6 ;  /* 0x000000ffb6af7207 */ /* 0x000fe20003000000 */
[----:B------:R-:W-:Y:S02]  /*2660*/  FADD.FTZ R182, R120, R179 ;  /* 0x000000b378b67221 */ /* 0x000fe40000010000 */
[----:B------:R-:W-:-:S07]  /*2670*/  FADD.FTZ R123, R123, R180 ;  /* 0x000000b47b7b7221 */ /* 0x000fce0000010000 */
.L_x_10301:
        /* <DEDUP_REMOVED lines=9> */
.L_x_10299:
[----:B------:R-:W-:Y:S05]  /*2710*/  BSYNC.RECONVERGENT B1 ;  /* 0x0000000000017941 */ /* 0x000fea0003800200 */
.L_x_10298:
        /* <DEDUP_REMOVED lines=24> */
[----:B------:R-:W-:Y:S01]  /*28a0*/  LOP3.LUT P6, RZ, R14, 0xff00, RZ, 0xc0, !PT ;  /* 0x0000ff000eff7812 */ /* 0x000fe200078cc0ff */
[----:B------:R-:W-:Y:S02]  /*28b0*/  FADD.FTZ R124, R124, R179 ;  /* 0x000000b37c7c7221 */ /* 0x000fe40000010000 */
        /* <DEDUP_REMOVED lines=24> */
[----:B------:R-:W-:-:S03]  /*2a40*/  SEL R175, R182, RZ, P6 ;  /* 0x000000ffb6af7207 */ /* 0x000fc60003000000 */
[----:B------:R-:W-:Y:S01]  /*2a50*/  FADD.FTZ R127, R127, R180 ;  /* 0x000000b47f7f7221 */ /* 0x000fe20000010000 */
[----:B------:R-:W-:Y:S06]  /*2a60*/  BRA `(.L_x_10305) ;  /* 0x0000000000b07947 */ /* 0x000fec0003800000 */
.L_x_10304:
        /* <DEDUP_REMOVED lines=11> */
[----:B------:R-:W-:Y:S01]  /*2b20*/  LOP3.LUT P6, RZ, R14, 0xff00, RZ, 0xc0, !PT ;  /* 0x0000ff000eff7812 */ /* 0x000fe200078cc0ff */
[----:B------:R-:W-:Y:S02]  /*2b30*/  FADD.FTZ R124, R124, R179 ;  /* 0x000000b37c7c7221 */ /* 0x000fe40000010000 */
        /* <DEDUP_REMOVED lines=25> */
[----:B------:R-:W-:-:S04]  /*2cd0*/  FMUL.FTZ R180, R183, UR13 ;  /* 0x0000000db7b47c20 */ /* 0x000fc80008410000 */
[-C--:B------:R-:W-:Y:S01]  /*2ce0*/  FMUL.FTZ R175, R175, R180.reuse ;  /* 0x000000b4afaf7220 */ /* 0x080fe20000410000 */
[----:B------:R-:W-:-:S04]  /*2cf0*/  FMUL.FTZ R182, R39, R180 ;  /* 0x000000b427b67220 */ /* 0x000fc80000410000 */
[----:B------:R-:W-:Y:S02]  /*2d00*/  FSEL R180, R175, RZ, P6 ;  /* 0x000000ffafb47208 */ /* 0x000fe40003000000 */
[----:B------:R-:W-:-:S03]  /*2d10*/  SEL R175, R182, RZ, P6 ;  /* 0x000000ffb6af7207 */ /* 0x000fc60003000000 */
[----:B------:R-:W-:-:S07]  /*2d20*/  FADD.FTZ R127, R127, R180 ;  /* 0x000000b47f7f7221 */ /* 0x000fce0000010000 */
.L_x_10305:
[----:B------:R-:W0:Y:S08]  /*2d30*/  @P5 LDC.64 R180, c[0x0][0x478] ;  /* 0x00011e00ffb45b82 */ /* 0x000e300000000a00 */
[----:B------:R-:W1:Y:S01]  /*2d40*/  LDC.64 R178, c[0x0][0x468] ;  /* 0x00011a00ffb27b82 */ /* 0x000e620000000a00 */
[----:B0-----:R-:W-:-:S05]  /*2d50*/  @P5 IMAD.WIDE.U32 R180, R16, 0x10, R180 ;  /* 0x0000001010b45825 */ /* 0x001fca00078e00b4 */
[----:B------:R0:W-:Y:S01]  /*2d60*/  @P5 STG.E.128 desc[UR8][R180.64], R168 ;  /* 0x000000a8b4005986 */ /* 0x0001e2000c101d08 */
[C---:B-1----:R-:W-:Y:S01]  /*2d70*/  IMAD.WIDE.U32 R178, R16.reuse, 0x10, R178 ;  /* 0x0000001010b27825 */ /* 0x042fe200078e00b2 */
[----:B------:R-:W-:-:S04]  /*2d80*/  IADD3 R16, PT, PT, R16, 0x100, RZ ;  /* 0x0000010010107810 */ /* 0x000fc80007ffe0ff */
[----:B------:R0:W-:Y:S03]  /*2d90*/  STG.E.128 desc[UR8][R178.64], R172 ;  /* 0x000000acb2007986 */ /* 0x0001e6000c101d08 */
.L_x_10303:
[----:B------:R-:W-:Y:S05]  /*2da0*/  BSYNC.RECONVERGENT B1 ;  /* 0x0000000000017941 */ /* 0x000fea0003800200 */
.L_x_10302:
        /* <DEDUP_REMOVED lines=53> */
.L_x_10308:
        /* <DEDUP_REMOVED lines=44> */
.L_x_10309:
[----:B------:R-:W0:Y:S08]  /*33c0*/  @P5 LDC.64 R180, c[0x0][0x478] ;  /* 0x00011e00ffb45b82 */ /* 0x000e300000000a00 */
[----:B------:R-:W1:Y:S01]  /*33d0*/  LDC.64 R178, c[0x0][0x468] ;  /* 0x00011a00ffb27b82 */ /* 0x000e620000000a00 */
[----:B0-----:R-:W-:-:S05]  /*33e0*/  @P5 IMAD.WIDE.U32 R180, R16, 0x10, R180 ;  /* 0x0000001010b45825 */ /* 0x001fca00078e00b4 */
[----:B------:R2:W-:Y:S01]  /*33f0*/  @P5 STG.E.128 desc[UR8][R180.64], R168 ;  /* 0x000000a8b4005986 */ /* 0x0005e2000c101d08 */
[C---:B-1----:R-:W-:Y:S01]  /*3400*/  IMAD.WIDE.U32 R178, R16.reuse, 0x10, R178 ;  /* 0x0000001010b27825 */ /* 0x042fe200078e00b2 */
[----:B------:R-:W-:-:S04]  /*3410*/  IADD3 R16, PT, PT, R16, 0x100, RZ ;  /* 0x0000010010107810 */ /* 0x000fc80007ffe0ff */
[----:B------:R2:W-:Y:S03]  /*3420*/  STG.E.128 desc[UR8][R178.64], R172 ;  /* 0x000000acb2007986 */ /* 0x0005e6000c101d08 */
.L_x_10307:
[----:B------:R-:W-:Y:S05]  /*3430*/  BSYNC.RECONVERGENT B1 ;  /* 0x0000000000017941 */ /* 0x000fea0003800200 */
.L_x_10306:
        /* <DEDUP_REMOVED lines=53> */
.L_x_10312:
        /* <DEDUP_REMOVED lines=44> */
.L_x_10313:
[----:B------:R-:W0:Y:S08]  /*3a50*/  @P5 LDC.64 R180, c[0x0][0x478] ;  /* 0x00011e00ffb45b82 */ /* 0x000e300000000a00 */
[----:B------:R-:W1:Y:S01]  /*3a60*/  LDC.64 R178, c[0x0][0x468] ;  /* 0x00011a00ffb27b82 */ /* 0x000e620000000a00 */
[----:B0-----:R-:W-:-:S05]  /*3a70*/  @P5 IMAD.WIDE.U32 R180, R16, 0x10, R180 ;  /* 0x0000001010b45825 */ /* 0x001fca00078e00b4 */
[----:B------:R3:W-:Y:S01]  /*3a80*/  @P5 STG.E.128 desc[UR8][R180.64], R168 ;  /* 0x000000a8b4005986 */ /* 0x0007e2000c101d08 */
[C---:B-1----:R-:W-:Y:S01]  /*3a90*/  IMAD.WIDE.U32 R178, R16.reuse, 0x10, R178 ;  /* 0x0000001010b27825 */ /* 0x042fe200078e00b2 */
[----:B------:R-:W-:-:S04]  /*3aa0*/  IADD3 R16, PT, PT, R16, 0x100, RZ ;  /* 0x0000010010107810 */ /* 0x000fc80007ffe0ff */
[----:B------:R3:W-:Y:S03]  /*3ab0*/  STG.E.128 desc[UR8][R178.64], R172 ;  /* 0x000000acb2007986 */ /* 0x0007e6000c101d08 */
.L_x_10311:
[----:B------:R-:W-:Y:S05]  /*3ac0*/  BSYNC.RECONVERGENT B1 ;  /* 0x0000000000017941 */ /* 0x000fea0003800200 */
.L_x_10310:
        /* <DEDUP_REMOVED lines=53> */
.L_x_10316:
        /* <DEDUP_REMOVED lines=44> */
.L_x_10317:
[----:B------:R-:W0:Y:S08]  /*40e0*/  @P5 LDC.64 R180, c[0x0][0x478] ;  /* 0x00011e00ffb45b82 */ /* 0x000e300000000a00 */
[----:B------:R-:W1:Y:S01]  /*40f0*/  LDC.64 R178, c[0x0][0x468] ;  /* 0x00011a00ffb27b82 */ /* 0x000e620000000a00 */
[----:B0-----:R-:W-:-:S05]  /*4100*/  @P5 IMAD.WIDE.U32 R180, R16, 0x10, R180 ;  /* 0x0000001010b45825 */ /* 0x001fca00078e00b4 */
[----:B------:R4:W-:Y:S01]  /*4110*/  @P5 STG.E.128 desc[UR8][R180.64], R168 ;  /* 0x000000a8b4005986 */ /* 0x0009e2000c101d08 */
[C---:B-1----:R-:W-:Y:S01]  /*4120*/  IMAD.WIDE.U32 R178, R16.reuse, 0x10, R178 ;  /* 0x0000001010b27825 */ /* 0x042fe200078e00b2 */
[----:B------:R-:W-:-:S04]  /*4130*/  IADD3 R16, PT, PT, R16, 0x100, RZ ;  /* 0x0000010010107810 */ /* 0x000fc80007ffe0ff */
[----:B------:R4:W-:Y:S03]  /*4140*/  STG.E.128 desc[UR8][R178.64], R172 ;  /* 0x000000acb2007986 */ /* 0x0009e6000c101d08 */
.L_x_10315:
[----:B------:R-:W-:Y:S05]  /*4150*/  BSYNC.RECONVERGENT B1 ;  /* 0x0000000000017941 */ /* 0x000fea0003800200 */
.L_x_10314:
        /* <DEDUP_REMOVED lines=53> */
.L_x_10319:
[----:B------:R-:W-:Y:S01]  /*44b0*/  FFMA.FTZ R179, R212, R177, R176 ;  /* 0x000000b1d4b37223 */ /* 0x000fe200000100b0 */
[----:B------:R-:W-:-:S03]  /*44c0*/  ISETP.GE.U32.AND P6, PT, R2, 0x1000000, PT ;  /* 0x010000000200780c */ /* 0x000fc60003fc6070 */
[----:B------:R-:W-:-:S04]  /*44d0*/  FADD.FTZ R178, R210, -R179 ;  /* 0x800000b3d2b27221 */ /* 0x000fc80000010000 */
[----:B-----5:R-:W-:-:S04]  /*44e0*/  FMUL.FTZ R179, R17, R178 ;  /* 0x000000b211b37220 */ /* 0x020fc80000410000 */
        /* <DEDUP_REMOVED lines=17> */
[-CC-:B------:R-:W-:Y:S01]  /*4600*/  FFMA.FTZ R178, R0, R177.reuse, R176.reuse ;  /* 0x000000b100b27223 */ /* 0x180fe200000100b0 */
[----:B------:R-:W-:Y:S01]  /*4610*/  FFMA.FTZ R177, R197, R177, R176 ;  /* 0x000000b1c5b17223 */ /* 0x000fe200000100b0 */
[----:B------:R-:W-:Y:S01]  /*4620*/  LOP3.LUT P6, RZ, R2, 0xff00, RZ, 0xc0, !PT ;  /* 0x0000ff0002ff7812 */ /* 0x000fe200078cc0ff */
[----:B------:R-:W-:Y:S01]  /*4630*/  FADD.FTZ R179, R140, R179 ;  /* 0x000000b38cb37221 */ /* 0x000fe20000010000 */
[----:B------:R-:W-:Y:S01]  /*4640*/  FADD.FTZ R178, R199, -R178 ;  /* 0x800000b2c7b27221 */ /* 0x000fe20000010000 */
[----:B------:R-:W-:-:S03]  /*4650*/  FADD.FTZ R176, R214, -R177 ;  /* 0x800000b1d6b07221 */ /* 0x000fc60000010000 */
[C---:B------:R-:W-:Y:S01]  /*4660*/  FMUL.FTZ R181, R17.reuse, R178 ;  /* 0x000000b211b57220 */ /* 0x040fe20000410000 */
[----:B------:R-:W-:-:S03]  /*4670*/  FMUL.FTZ R17, R17, R176 ;  /* 0x000000b011117220 */ /* 0x000fc60000410000 */
[-C--:B------:R-:W-:Y:S01]  /*4680*/  FMUL.FTZ R181, R181, R18.reuse ;  /* 0x00000012b5b57220 */ /* 0x080fe20000410000 */
[----:B------:R-:W-:-:S03]  /*4690*/  FMUL.FTZ R17, R17, R18 ;  /* 0x0000001211117220 */ /* 0x000fc60000410000 */
[----:B------:R-:W-:Y:S01]  /*46a0*/  FMUL.FTZ R178, R181, UR13 ;  /* 0x0000000db5b27c20 */ /* 0x000fe20008410000 */
[----:B------:R-:W-:-:S03]  /*46b0*/  FMUL.FTZ R17, R17, UR13 ;  /* 0x0000000d11117c20 */ /* 0x000fc60008410000 */
[-C--:B------:R-:W-:Y:S01]  /*46c0*/  FMUL.FTZ R173, R173, R178.reuse ;  /* 0x000000b2adad7220 */ /* 0x080fe20000410000 */
[----:B------:R-:W-:Y:S01]  /*46d0*/  FMUL.FTZ R180, R69, R178 ;  /* 0x000000b245b47220 */ /* 0x000fe20000410000 */
[-C--:B------:R-:W-:Y:S01]  /*46e0*/  FMUL.FTZ R174, R174, R17.reuse ;  /* 0x00000011aeae7220 */ /* 0x080fe20000410000 */
[----:B------:R-:W-:Y:S02]  /*46f0*/  FMUL.FTZ R18, R70, R17 ;  /* 0x0000001146127220 */ /* 0x000fe40000410000 */
[----:B------:R-:W-:Y:S02]  /*4700*/  FSEL R178, R173, RZ, P6 ;  /* 0x000000ffadb27208 */ /* 0x000fe40003000000 */
[----:B------:R-:W-:Y:S02]  /*4710*/  SEL R173, R180, RZ, P6 ;  /* 0x000000ffb4ad7207 */ /* 0x000fe40003000000 */
[----:B------:R-:W-:Y:S01]  /*4720*/  LOP3.LUT P6, RZ, R2, 0xff0000, RZ, 0xc0, !PT ;  /* 0x00ff000002ff7812 */ /* 0x000fe200078cc0ff */
[----:B------:R-:W-:-:S03]  /*4730*/  FADD.FTZ R178, R141, R178 ;  /* 0x000000b28db27221 */ /* 0x000fc60000010000 */
[----:B------:R-:W-:Y:S02]  /*4740*/  FSEL R17, R174, RZ, P6 ;  /* 0x000000ffae117208 */ /* 0x000fe40003000000 */
[----:B------:R-:W-:-:S03]  /*4750*/  SEL R174, R18, RZ, P6 ;  /* 0x000000ff12ae7207 */ /* 0x000fc60003000000 */
[----:B------:R-:W-:-:S07]  /*4760*/  FADD.FTZ R142, R142, R17 ;  /* 0x000000118e8e7221 */ /* 0x000fce0000010000 */
.L_x_10320:
        /* <DEDUP_REMOVED lines=9> */
.L_x_10297:
        /* <DEDUP_REMOVED lines=8> */
[----:B------:R-:W-:Y:S01]  /*4880*/  FFMA.FTZ R179, R3, R177, R176 ;  /* 0x000000b103b37223 */ /* 0x000fe200000100b0 */
[----:B------:R-:W-:-:S03]  /*4890*/  LOP3.LUT P5, RZ, R15, 0xff, RZ, 0xc0, !PT ;  /* 0x000000ff0fff7812 */ /* 0x000fc600078ac0ff */
[----:B------:R-:W-:-:S04]  /*48a0*/  FADD.FTZ R179, R202, -R179 ;  /* 0x800000b3cab37221 */ /* 0x000fc80000010000 */
[----:B-----5:R-:W-:-:S04]  /*48b0*/  FFMA.FTZ R179, R17, R179, R144 ;  /* 0x000000b311b37223 */ /* 0x020fc80000010090 */
        /* <DEDUP_REMOVED lines=10> */
[----:B------:R-:W-:-:S04]  /*4960*/  FFMA.FTZ R181, R17, R178, R145 ;  /* 0x000000b211b57223 */ /* 0x000fc80000010091 */
[----:B------:R-:W-:-:S04]  /*4970*/  FMUL.FTZ R181, R181, R18 ;  /* 0x00000012b5b57220 */ /* 0x000fc80000410000 */
[----:B------:R-:W-:Y:S01]  /*4980*/  FMUL.FTZ R178, R181, UR13 ;  /* 0x0000000db5b27c20 */ /* 0x000fe20008410000 */
[----:B------:R-:W-:-:S03]  /*4990*/  FFMA.FTZ R181, R211, R177, R176 ;  /* 0x000000b1d3b57223 */ /* 0x000fc600000100b0 */
[-C--:B------:R-:W-:Y:S01]  /*49a0*/  FMUL.FTZ R173, R173, R178.reuse ;  /* 0x000000b2adad7220 */ /* 0x080fe20000410000 */
[----:B------:R-:W-:Y:S01]  /*49b0*/  FADD.FTZ R181, R228, -R181 ;  /* 0x800000b5e4b57221 */ /* 0x000fe20000010000 */
[----:B------:R-:W-:-:S03]  /*49c0*/  FMUL.FTZ R180, R29, R178 ;  /* 0x000000b21db47220 */ /* 0x000fc60000410000 */
[----:B------:R-:W-:Y:S01]  /*49d0*/  FFMA.FTZ R181, R17, R181, R146 ;  /* 0x000000b511b57223 */ /* 0x000fe20000010092 */
[----:B------:R-:W-:Y:S02]  /*49e0*/  FSEL R178, R173, RZ, P5 ;  /* 0x000000ffadb27208 */ /* 0x000fe40002800000 */
[----:B------:R-:W-:Y:S01]  /*49f0*/  SEL R173, R180, RZ, P5 ;  /* 0x000000ffb4ad7207 */ /* 0x000fe20002800000 */
[----:B------:R-:W-:Y:S01]  /*4a00*/  FMUL.FTZ R181, R181, R18 ;  /* 0x00000012b5b57220 */ /* 0x000fe20000410000 */
[----:B------:R-:W-:Y:S01]  /*4a10*/  LOP3.LUT P5, RZ, R15, 0xff0000, RZ, 0xc0, !PT ;  /* 0x00ff00000fff7812 */ /* 0x000fe200078ac0ff */
[----:B------:R-:W-:Y:S02]  /*4a20*/  FADD.FTZ R121, R121, R178 ;  /* 0x000000b279797221 */ /* 0x000fe40000010000 */
        /* <DEDUP_REMOVED lines=9> */
[----:B------:R-:W-:-:S04]  /*4ac0*/  FFMA.FTZ R183, R17, R180, R147 ;  /* 0x000000b411b77223 */ /* 0x000fc80000010093 */
        /* <DEDUP_REMOVED lines=8> */
.L_x_10323:
        /* <DEDUP_REMOVED lines=8> */
[----:B-----5:R-:W-:Y:S02]  /*4bd0*/  FFMA.FTZ R168, R17, R169, R144 ;  /* 0x000000a911a87223 */ /* 0x020fe40000010090 */
[----:B------:R-:W-:-:S02]  /*4be0*/  FADD.FTZ R180, R223, -R180 ;  /* 0x800000b4dfb47221 */ /* 0x000fc40000010000 */
        /* <DEDUP_REMOVED lines=33> */
[----:B------:R-:W-:-:S07]  /*4e00*/  FADD.FTZ R123, R123, R180 ;  /* 0x000000b47b7b7221 */ /* 0x000fce0000010000 */
.L_x_10324:
        /* <DEDUP_REMOVED lines=9> */
.L_x_10322:
[----:B------:R-:W-:Y:S05]  /*4ea0*/  BSYNC.RECONVERGENT B1 ;  /* 0x0000000000017941 */ /* 0x000fea0003800200 */
.L_x_10321:
        /* <DEDUP_REMOVED lines=53> */
.L_x_10327:
        /* <DEDUP_REMOVED lines=43> */
[----:B------:R-:W-:-:S07]  /*54b0*/  FADD.FTZ R127, R127, R180 ;  /* 0x000000b47f7f7221 */ /* 0x000fce0000010000 */
.L_x_10328:
[----:B------:R-:W0:Y:S08]  /*54c0*/  @P5 LDC.64 R180, c[0x0][0x478] ;  /* 0x00011e00ffb45b82 */ /* 0x000e300000000a00 */
[----:B------:R-:W1:Y:S01]  /*54d0*/  LDC.64 R178, c[0x0][0x468] ;  /* 0x00011a00ffb27b82 */ /* 0x000e620000000a00 */
[----:B0-----:R-:W-:-:S05]  /*54e0*/  @P5 IMAD.WIDE.U32 R180, R16, 0x10, R180 ;  /* 0x0000001010b45825 */ /* 0x001fca00078e00b4 */
[----:B------:R2:W-:Y:S01]  /*54f0*/  @P5 STG.E.128 desc[UR8][R180.64], R168 ;  /* 0x000000a8b4005986 */ /* 0x0005e2000c101d08 */
[C---:B-1----:R-:W-:Y:S01]  /*5500*/  IMAD.WIDE.U32 R178, R16.reuse, 0x10, R178 ;  /* 0x0000001010b27825 */ /* 0x042fe200078e00b2 */
[----:B------:R-:W-:-:S04]  /*5510*/  IADD3 R16, PT, PT, R16, 0x100, RZ ;  /* 0x0000010010107810 */ /* 0x000fc80007ffe0ff */
[----:B------:R2:W-:Y:S03]  /*5520*/  STG.E.128 desc[UR8][R178.64], R172 ;  /* 0x000000acb2007986 */ /* 0x0005e6000c101d08 */
.L_x_10326:
[----:B------:R-:W-:Y:S05]  /*5530*/  BSYNC.RECONVERGENT B1 ;  /* 0x0000000000017941 */ /* 0x000fea0003800200 */
.L_x_10325:
        /* <DEDUP_REMOVED lines=53> */
.L_x_10331:
        /* <DEDUP_REMOVED lines=44> */
.L_x_10332:
[----:B------:R-:W0:Y:S08]  /*5b50*/  @P5 LDC.64 R180, c[0x0][0x478] ;  /* 0x00011e00ffb45b82 */ /* 0x000e300000000a00 */
[----:B------:R-:W1:Y:S01]  /*5b60*/  LDC.64 R178, c[0x0][0x468] ;  /* 0x00011a00ffb27b82 */ /* 0x000e620000000a00 */
[----:B0-----:R-:W-:-:S05]  /*5b70*/  @P5 IMAD.WIDE.U32 R180, R16, 0x10, R180 ;  /* 0x0000001010b45825 */ /* 0x001fca00078e00b4 */
[----:B------:R3:W-:Y:S01]  /*5b80*/  @P5 STG.E.128 desc[UR8][R180.64], R168 ;  /* 0x000000a8b4005986 */ /* 0x0007e2000c101d08 */
[C---:B-1----:R-:W-:Y:S01]  /*5b90*/  IMAD.WIDE.U32 R178, R16.reuse, 0x10, R178 ;  /* 0x0000001010b27825 */ /* 0x042fe200078e00b2 */
[----:B------:R-:W-:-:S04]  /*5ba0*/  IADD3 R16, PT, PT, R16, 0x100, RZ ;  /* 0x0000010010107810 */ /* 0x000fc80007ffe0ff */
[----:B------:R3:W-:Y:S03]  /*5bb0*/  STG.E.128 desc[UR8][R178.64], R172 ;  /* 0x000000acb2007986 */ /* 0x0007e6000c101d08 */
.L_x_10330:
[----:B------:R-:W-:Y:S05]  /*5bc0*/  BSYNC.RECONVERGENT B1 ;  /* 0x0000000000017941 */ /* 0x000fea0003800200 */
.L_x_10329:
        /* <DEDUP_REMOVED lines=53> */
.L_x_10335:
        /* <DEDUP_REMOVED lines=44> */
.L_x_10336:
[----:B------:R-:W0:Y:S08]  /*61e0*/  @P5 LDC.64 R180, c[0x0][0x478] ;  /* 0x00011e00ffb45b82 */ /* 0x000e300000000a00 */
[----:B------:R-:W1:Y:S01]  /*61f0*/  LDC.64 R178, c[0x0][0x468] ;  /* 0x00011a00ffb27b82 */ /* 0x000e620000000a00 */
[----:B0-----:R-:W-:-:S05]  /*6200*/  @P5 IMAD.WIDE.U32 R180, R16, 0x10, R180 ;  /* 0x0000001010b45825 */ /* 0x001fca00078e00b4 */
[----:B------:R4:W-:Y:S01]  /*6210*/  @P5 STG.E.128 desc[UR8][R180.64], R168 ;  /* 0x000000a8b4005986 */ /* 0x0009e2000c101d08 */
[C---:B-1----:R-:W-:Y:S01]  /*6220*/  IMAD.WIDE.U32 R178, R16.reuse, 0x10, R178 ;  /* 0x0000001010b27825 */ /* 0x042fe200078e00b2 */
[----:B------:R-:W-:-:S04]  /*6230*/  IADD3 R16, PT, PT, R16, 0x100, RZ ;  /* 0x0000010010107810 */ /* 0x000fc80007ffe0ff */
[----:B------:R4:W-:Y:S03]  /*6240*/  STG.E.128 desc[UR8][R178.64], R172 ;  /* 0x000000acb2007986 */ /* 0x0009e6000c101d08 */
.L_x_10334:
[----:B------:R-:W-:Y:S05]  /*6250*/  BSYNC.RECONVERGENT B1 ;  /* 0x0000000000017941 */ /* 0x000fea0003800200 */
.L_x_10333:
        /* <DEDUP_REMOVED lines=53> */
.L_x_10339:
        /* <DEDUP_REMOVED lines=44> */
.L_x_10340:
[----:B------:R-:W0:Y:S08]  /*6870*/  @P5 LDC.64 R180, c[0x0][0x478] ;  /* 0x00011e00ffb45b82 */ /* 0x000e300000000a00 */
[----:B------:R-:W1:Y:S01]  /*6880*/  LDC.64 R178, c[0x0][0x468] ;  /* 0x00011a00ffb27b82 */ /* 0x000e620000000a00 */
[----:B0-----:R-:W-:-:S05]  /*6890*/  @P5 IMAD.WIDE.U32 R180, R16, 0x10, R180 ;  /* 0x0000001010b45825 */ /* 0x001fca00078e00b4 */
[----:B------:R0:W-:Y:S01]  /*68a0*/  @P5 STG.E.128 desc[UR8][R180.64], R168 ;  /* 0x000000a8b4005986 */ /* 0x0001e2000c101d08 */
[C---:B-1----:R-:W-:Y:S01]  /*68b0*/  IMAD.WIDE.U32 R178, R16.reuse, 0x10, R178 ;  /* 0x0000001010b27825 */ /* 0x042fe200078e00b2 */
[----:B------:R-:W-:-:S04]  /*68c0*/  IADD3 R16, PT, PT, R16, 0x100, RZ ;  /* 0x0000010010107810 */ /* 0x000fc80007ffe0ff */
[----:B------:R0:W-:Y:S03]  /*68d0*/  STG.E.128 desc[UR8][R178.64], R172 ;  /* 0x000000acb2007986 */ /* 0x0001e6000c101d08 */
.L_x_10338:
[----:B------:R-:W-:Y:S05]  /*68e0*/  BSYNC.RECONVERGENT B1 ;  /* 0x0000000000017941 */ /* 0x000fea0003800200 */
.L_x_10337:
        /* <DEDUP_REMOVED lines=53> */
.L_x_10341:
[----:B------:R-:W-:Y:S01]  /*6c40*/  FFMA.FTZ R179, R212, R177, R176 ;  /* 0x000000b1d4b37223 */ /* 0x000fe200000100b0 */
[----:B------:R-:W-:-:S03]  /*6c50*/  ISETP.GE.U32.AND P6, PT, R2, 0x1000000, PT ;  /* 0x010000000200780c */ /* 0x000fc60003fc6070 */
[----:B------:R-:W-:-:S04]  /*6c60*/  FADD.FTZ R178, R210, -R179 ;  /* 0x800000b3d2b27221 */ /* 0x000fc80000010000 */
[----:B-----5:R-:W-:-:S04]  /*6c70*/  FFMA.FTZ R179, R17, R178, R167 ;  /* 0x000000b211b37223 */ /* 0x020fc800000100a7 */
        /* <DEDUP_REMOVED lines=23> */
[C---:B------:R-:W-:Y:S01]  /*6df0*/  FFMA.FTZ R181, R17.reuse, R178, R165 ;  /* 0x000000b211b57223 */ /* 0x040fe200000100a5 */
[----:B------:R-:W-:-:S03]  /*6e00*/  FFMA.FTZ R177, R17, R177, R166 ;  /* 0x000000b111b17223 */ /* 0x000fc600000100a6 */
        /* <DEDUP_REMOVED lines=15> */
.L_x_10342:
        /* <DEDUP_REMOVED lines=8> */
.L_x_10318:
[----:B------:R-:W-:Y:S05]  /*6f80*/  BSYNC.RECONVERGENT B0 ;  /* 0x0000000000007941 */ /* 0x000fea0003800200 */
.L_x_10296:
[----:B-1---5:R-:W1:Y:S01]  /*6f90*/  LDC.64 R16, c[0x0][0x380] ;  /* 0x0000e000ff107b82 */ /* 0x022e620000000a00 */
[----:B------:R-:W-:Y:S01]  /*6fa0*/  UPLOP3.LUT UP1, UPT, UPT, UPT, UP1, 0x40, 0x4 ;  /* 0x000000000004789c */ /* 0x000fe20003f2e810 */
[----:B-1----:R-:W-:-:S04]  /*6fb0*/  IADD3 R20, PT, PT, R20, R16, RZ ;  /* 0x0000001014147210 */ /* 0x002fc80007ffe0ff */
[----:B------:R-:W-:-:S13]  /*6fc0*/  ISETP.GE.AND P5, PT, R20, R17, PT ;  /* 0x000000111400720c */ /* 0x000fda0003fa6270 */
[----:B------:R-:W-:Y:S05]  /*6fd0*/  @!P5 BRA `(.L_x_10343) ;  /* 0xffffff98004cd947 */ /* 0x000fea000383ffff */
.L_x_10281:
[----:B------:R-:W1:Y:S01]  /*6fe0*/  S2UR UR4, SR_CTAID.X ;  /* 0x00000000000479c3 */ /* 0x000e620000002500 */
[----:B------:R-:W-:Y:S01]  /*6ff0*/  BSSY.RECONVERGENT B0, `(.L_x_10344) ;  /* 0x000000e000007945 */ /* 0x000fe20003800200 */
[----:B-1----:R-:W-:-:S05]  /*7000*/  IMAD R23, R23, UR4, RZ ;  /* 0x0000000417177c24 */ /* 0x002fca000f8e02ff */
[----:B------:R-:W-:Y:S01]  /*7010*/  LEA.HI R23, R23, R22, RZ, 0x1e ;  /* 0x0000001617177211 */ /* 0x000fe200078ff0ff */
[----:B------:R-:W-:Y:S06]  /*7020*/  @!P0 BRA `(.L_x_10345) ;  /* 0x0000000000288947 */ /* 0x000fec0003800000 */
[----:B------:R-:W1:Y:S08]  /*7030*/  LDC.64 R2, c[0x0][0x440] ;  /* 0x00011000ff027b82 */ /* 0x000e700000000a00 */
[----:B------:R-:W0:Y:S08]  /*7040*/  LDC.64 R4, c[0x0][0x448] ;  /* 0x00011200ff047b82 */ /* 0x000e300000000a00 */
[----:B------:R-:W2:Y:S01]  /*7050*/  LDC.64 R6, c[0x0][0x460] ;  /* 0x00011800ff067b82 */ /* 0x000ea20000000a00 */
[----:B-1----:R-:W-:-:S05]  /*7060*/  IMAD.WIDE.U32 R2, R23, 0x10, R2 ;  /* 0x0000001017027825 */ /* 0x002fca00078e0002 */
[----:B------:R1:W-:Y:S01]  /*7070*/  STG.E.128 desc[UR8][R2.64], R96 ;  /* 0x0000006002007986 */ /* 0x0003e2000c101d08 */
[----:B0-----:R-:W-:-:S05]  /*7080*/  IMAD.WIDE.U32 R4, R23, 0x10, R4 ;  /* 0x0000001017047825 */ /* 0x001fca00078e0004 */
[----:B------:R1:W-:Y:S01]  /*7090*/  STG.E.128 desc[UR8][R4.64], R72 ;  /* 0x0000004804007986 */ /* 0x0003e2000c101d08 */
[C---:B--2---:R-:W-:Y:S01]  /*70a0*/  IMAD.WIDE.U32 R6, R23.reuse, 0x10, R6 ;  /* 0x0000001017067825 */ /* 0x044fe200078e0006 */
[----:B------:R-:W-:-:S04]  /*70b0*/  IADD3 R23, PT, PT, R23, 0x100, RZ ;  /* 0x0000010017177810 */ /* 0x000fc80007ffe0ff */
[----:B------:R1:W-:Y:S03]  /*70c0*/  STG.E.128 desc[UR8][R6.64], R120 ;  /* 0x0000007806007986 */ /* 0x0003e6000c101d08 */
.L_x_10345:
[----:B------:R-:W-:Y:S05]  /*70d0*/  BSYNC.RECONVERGENT B0 ;  /* 0x0000000000007941 */ /* 0x000fea0003800200 */
.L_x_10344:
[----:B------:R-:W-:Y:S04]  /*70e0*/  BSSY.RECONVERGENT B0, `(.L_x_10346) ;  /* 0x000000c000007945 */ /* 0x000fe80003800200 */
[----:B------:R-:W-:Y:S05]  /*70f0*/  @!P1 BRA `(.L_x_10347) ;  /* 0x0000000000289947 */ /* 0x000fea0003800000 */
[----:B-1----:R-:W1:Y:S08]  /*7100*/  LDC.64 R2, c[0x0][0x440] ;  /* 0x00011000ff027b82 */ /* 0x002e700000000a00 */
        /* <DEDUP_REMOVED lines=9> */
.L_x_10347:
[----:B------:R-:W-:Y:S05]  /*71a0*/  BSYNC.RECONVERGENT B0 ;  /* 0x0000000000007941 */ /* 0x000fea0003800200 */
.L_x_10346:
        /* <DEDUP_REMOVED lines=12> */
.L_x_10349:
[----:B------:R-:W-:Y:S05]  /*7270*/  BSYNC.RECONVERGENT B0 ;  /* 0x0000000000007941 */ /* 0x000fea0003800200 */
.L_x_10348:
        /* <DEDUP_REMOVED lines=12> */
.L_x_10351:
[----:B------:R-:W-:Y:S05]  /*7340*/  BSYNC.RECONVERGENT B0 ;  /* 0x0000000000007941 */ /* 0x000fea0003800200 */
.L_x_10350:
        /* <DEDUP_REMOVED lines=12> */
.L_x_10353:
[----:B------:R-:W-:Y:S05]  /*7410*/  BSYNC.RECONVERGENT B0 ;  /* 0x0000000000007941 */ /* 0x000fea0003800200 */
.L_x_10352:
[----:B------:R-:W-:-:S13]  /*7420*/  ISETP.NE.AND P0, PT, R225, RZ, PT ;  /* 0x000000ffe100720c */ /* 0x000fda0003f05270 */
[----:B------:R-:W-:Y:S05]  /*7430*/  @!P0 EXIT ;  /* 0x000000000000894d */ /* 0x000fea0003800000 */
[----:B-1----:R-:W1:Y:S08]  /*7440*/  LDC.64 R2, c[0x0][0x440] ;  /* 0x00011000ff027b82 */ /* 0x002e700000000a00 */
[----:B------:R-:W0:Y:S08]  /*7450*/  LDC.64 R4, c[0x0][0x448] ;  /* 0x00011200ff047b82 */ /* 0x000e300000000a00 */
[----:B------:R-:W2:Y:S01]  /*7460*/  LDC.64 R6, c[0x0][0x460] ;  /* 0x00011800ff067b82 */ /* 0x000ea20000000a00 */
[----:B-1----:R-:W-:-:S05]  /*7470*/  IMAD.WIDE.U32 R2, R23, 0x10, R2 ;  /* 0x0000001017027825 */ /* 0x002fca00078e0002 */
[----:B------:R-:W-:Y:S01]  /*7480*/  STG.E.128 desc[UR8][R2.64], R116 ;  /* 0x0000007402007986 */ /* 0x000fe2000c101d08 */
[----:B0-----:R-:W-:-:S05]  /*7490*/  IMAD.WIDE.U32 R4, R23, 0x10, R4 ;  /* 0x0000001017047825 */ /* 0x001fca00078e0004 */
[----:B------:R-:W-:Y:S01]  /*74a0*/  STG.E.128 desc[UR8][R4.64], R92 ;  /* 0x0000005c04007986 */ /* 0x000fe2000c101d08 */
[----:B--2---:R-:W-:-:S05]  /*74b0*/  IMAD.WIDE.U32 R6, R23, 0x10, R6 ;  /* 0x0000001017067825 */ /* 0x004fca00078e0006 */
[----:B------:R-:W-:Y:S01]  /*74c0*/  STG.E.128 desc[UR8][R6.64], R140 ;  /* 0x0000008c06007986 */ /* 0x000fe2000c101d08 */
[----:B------:R-:W-:Y:S05]  /*74d0*/  EXIT ;  /* 0x000000000000794d */ /* 0x000fea0003800000 */
.L_x_10354:
        /* <DEDUP_REMOVED lines=10> */
.L_x_10848:


//--------------------- .text._ZN10layer_norm13ln_bwd_kernelINS_13Kernel_traitsIfffffjLj6144ELj1ELj1ELj8ELj16ENS_18Kernel_traits_baseILj6144EfffffjLj256EEEEELb1ELb1ELb0ELb1EEEvNS_9BwdParamsE --------------------------
	.section	.text._ZN10layer_norm13ln_bwd_kernelINS_13Kernel_traitsIfffffjLj6144ELj1ELj1ELj8ELj16ENS_18Kernel_traits_baseILj6144EfffffjLj256EEEEELb1ELb1ELb0ELb1EEEvNS_9BwdParamsE,"ax",@progbits
	.align	128
        .global         _ZN10layer_norm13ln_bwd_kernelINS_13Kernel_traitsIfffffjLj6144ELj1ELj1ELj8ELj16ENS_18Kernel_traits_baseILj6144EfffffjLj256EEEEELb1ELb1ELb0ELb1EEEvNS_9BwdParamsE
        .type           _ZN10layer_norm13ln_bwd_kernelINS_13Kernel_traitsIfffffjLj6144ELj1ELj1ELj8ELj16ENS_18Kernel_traits_baseILj6144EfffffjLj256EEEEELb1ELb1ELb0ELb1EEEvNS_9BwdParamsE,@function
        .size           _ZN10layer_norm13ln_bwd_kernelINS_13Kernel_traitsIfffffjLj6144ELj1ELj1ELj8ELj16ENS_18Kernel_traits_baseILj6144EfffffjLj256EEEEELb1ELb1ELb0ELb1EEEvNS_9BwdParamsE,(.L_x_10849 - _ZN10layer_norm13ln_bwd_kernelINS_13Kernel_traitsIfffffjLj6144ELj1ELj1ELj8ELj16ENS_18Kernel_traits_baseILj6144EfffffjLj256EEEEELb1ELb1ELb0ELb1EEEvNS_9BwdParamsE)
        .other          _ZN10layer_norm13ln_bwd_kernelINS_13Kernel_traitsIfffffjLj6144ELj1ELj1ELj8ELj16ENS_18Kernel_traits_baseILj6144EfffffjLj256EEEEELb1ELb1ELb0ELb1EEEvNS_9BwdParamsE,@"STO_CUDA_ENTRY STV_DEFAULT"
_ZN10layer_norm13ln_bwd_kernelINS_13Kernel_traitsIfffffjLj6144ELj1ELj1ELj8ELj16ENS_18Kernel_traits_baseILj6144EfffffjLj256EEEEELb1ELb1ELb0ELb1EEEvNS_9BwdParamsE:
.text._ZN10layer_norm13ln_bwd_kernelINS_13Kernel_traitsIfffffjLj6144ELj1ELj1ELj8ELj16ENS_18Kernel_traits_baseILj6144EfffffjLj256EEEEELb1ELb1ELb0ELb1EEEvNS_9BwdParamsE:
        /* <DEDUP_REMOVED lines=46> */
[----:B------:R-:W-:-:S02]  /*02e0*/  PLOP3.LUT P2, PT, PT, PT, PT, 0x8, 0x80 ;  /* 0x000000000080781c */ /* 0x000fc40003f4e170 */
[----:B------:R-:W-:Y:S02]  /*02f0*/  CS2R R194, SRZ ;  /* 0x0000000000c27805 */ /* 0x000fe4000001ff00 */
[----:B------:R-:W-:Y:S02]  /*0300*/  MOV R199, UR5 ;  /* 0x0000000500c77c02 */ /* 0x000fe40008000f00 */
[----:B------:R-:W-:Y:S02]  /*0310*/  CS2R R192, SRZ ;  /* 0x0000000000c07805 */ /* 0x000fe4000001ff00 */
[----:B------:R-:W-:Y:S02]  /*0320*/  MOV R196, RZ ;  /* 0x000000ff00c47202 */ /* 0x000fe40000000f00 */
        /* <DEDUP_REMOVED lines=36> */
[----:B------:R-:W1:Y:S02]  /*0570*/  LDCU UR4, c[0x0][0x408] ;  /* 0x00008100ff0477ac */ /* 0x000e640008000800 */
[----:B------:R-:W5:Y:S01]  /*0580*/  LDG.E.128 R36, desc[UR6][R166.64+0x1000] ;  /* 0x00100006a6247981 */ /* 0x000f62000c1e1d00 */
[----:B------:R-:W-:Y:S01]  /*0590*/  CS2R R10, SRZ ;  /* 0x00000000000a7805 */ /* 0x000fe2000001ff00 */
[----:B------:R-:W2:Y:S02]  /*05a0*/  LDCU UR9, c[0x0][0x388] ;  /* 0x00007100ff0977ac */ /* 0x000ea40008000800 */
[----:B------:R3:W5:Y:S01]  /*05b0*/  LDG.E.128 R32, desc[UR6][R166.64] ;  /* 0x00000006a6207981 */ /* 0x000762000c1e1d00 */
[----:B0-----:R-:W-:-:S02]  /*05c0*/  ISETP.NE.U32.AND P1, PT, R4, RZ, PT ;  /* 0x000000ff0400720c */ /* 0x001fc40003f25070 */
[----:B------:R-:W-:Y:S02]  /*05d0*/  CS2R R8, SRZ ;  /* 0x0000000000087805 */ /* 0x000fe4000001ff00 */
[----:B------:R-:W-:Y:S01]  /*05e0*/  CS2R R6, SRZ ;  /* 0x0000000000067805 */ /* 0x000fe2000001ff00 */
[----:B------:R-:W5:Y:S01]  /*05f0*/  LDG.E.128 R68, desc[UR6][R2.64+0x2000] ;  /* 0x0020000602447981 */ /* 0x000f62000c1e1d00 */
[----:B------:R-:W-:Y:S02]  /*0600*/  ISETP.NE.AND.EX P1, PT, R5, RZ, PT, P1 ;  /* 0x000000ff0500720c */ /* 0x000fe40003f25310 */
[----:B------:R-:W-:Y:S02]  /*0610*/  CS2R R4, SRZ ;  /* 0x0000000000047805 */ /* 0x000fe4000001ff00 */
[----:B------:R-:W-:Y:S01]  /*0620*/  MOV R0, RZ ;  /* 0x000000ff00007202 */ /* 0x000fe20000000f00 */
[----:B------:R-:W5:Y:S01]  /*0630*/  LDG.E.128 R64, desc[UR6][R2.64+0x3000] ;  /* 0x0030000602407981 */ /* 0x000f62000c1e1d00 */
[----:B------:R-:W0:Y:S01]  /*0640*/  LDCU.U8 UR8, c[0x0][0x410] ;  /* 0x00008200ff0877ac */ /* 0x000e220008000000 */
[----:B---3--:R-:W-:-:S02]  /*0650*/  HFMA2 R167, -RZ, RZ, 0, 0 ;  /* 0x00000000ffa77431 */ /* 0x008fc400000001ff */
[----:B------:R-:W5:Y:S01]  /*0660*/  LDG.E.128 R60, desc[UR6][R2.64+0x4000] ;  /* 0x00400006023c7981 */ /* 0x000f62000c1e1d00 */
[----:B------:R-:W3:Y:S03]  /*0670*/  LDCU UR12, c[0x0][0x400] ;  /* 0x00008000ff0c77ac */ /* 0x000ee60008000800 */
[----:B------:R4:W5:Y:S01]  /*0680*/  LDG.E.128 R56, desc[UR6][R2.64+0x5000] ;  /* 0x0050000602387981 */ /* 0x000962000c1e1d00 */
[----:B------:R-:W0:Y:S01]  /*0690*/  LDCU.64 UR14, c[0x0][0x478] ;  /* 0x00008f00ff0e77ac */ /* 0x000e220008000a00 */
[----:B------:R-:W0:Y:S01]  /*06a0*/  LDCU.64 UR10, c[0x0][0x438] ;  /* 0x00008700ff0a77ac */ /* 0x000e220008000a00 */
[----:B-12-4-:R-:W-:-:S07]  /*06b0*/  CS2R R2, SRZ ;  /* 0x0000000000027805 */ /* 0x016fce000001ff00 */
.L_x_10382:
[----:B------:R-:W1:Y:S01]  /*06c0*/  S2R R166, SR_TID.X ;  /* 0x0000000000a67919 */ /* 0x000e620000002100 */
[----:B------:R-:W2:Y:S01]  /*06d0*/  LDC.64 R118, c[0x0][0x3c0] ;  /* 0x0000f000ff767b82 */ /* 0x000ea20000000a00 */
[----:B------:R-:W-:-:S05]  /*06e0*/  IMAD R108, R199, UR9, RZ ;  /* 0x00000009c76c7c24 */ /* 0x000fca000f8e02ff */
[----:B------:R-:W-:Y:S02]  /*06f0*/  SHF.R.S32.HI R109, RZ, 0x1f, R108 ;  /* 0x0000001fff6d7819 */ /* 0x000fe4000001146c */
[----:B------:R-:W4:Y:S02]  /*0700*/  LDC.64 R128, c[0x0][0x3a8] ;  /* 0x0000ea00ff807b82 */ /* 0x000f240000000a00 */
[----:B------:R-:W-:-:S06]  /*0710*/  LEA.HI R109, R109, R108, RZ, 0x2 ;  /* 0x0000006c6d6d7211 */ /* 0x000fcc00078f10ff */
[----:B------:R-:W3:Y:S01]  /*0720*/  LDC.64 R152, c[0x0][0x428] ;  /* 0x00010a00ff987b82 */ /* 0x000ee20000000a00 */
[----:B--2---:R-:W-:-:S07]  /*0730*/  IMAD.WIDE R118, R199, 0x4, R118 ;  /* 0x00000004c7767825 */ /* 0x004fce00078e0276 */
[----:B------:R-:W2:Y:S01]  /*0740*/  LDC.64 R136, c[0x0][0x3c8] ;  /* 0x0000f200ff887b82 */ /* 0x000ea20000000a00 */
[----:B------:R-:W2:Y:S01]  /*0750*/  LDG.E R202, desc[UR6][R118.64] ;  /* 0x0000000676ca7981 */ /* 0x000ea2000c1e1900 */
[----:B-1----:R-:W-:-:S05]  /*0760*/  LEA.HI.SX32 R234, R109, R166, 0x1e ;  /* 0x000000a66dea7211 */ /* 0x002fca00078ff2ff */
[----:B----4-:R-:W-:-:S06]  /*0770*/  IMAD.WIDE.U32 R108, R234, 0x10, R128 ;  /* 0x00000010ea6c7825 */ /* 0x010fcc00078e0080 */
[----:B------:R-:W4:Y:S01]  /*0780*/  LDG.E.128 R108, desc[UR6][R108.64] ;  /* 0x000000066c6c7981 */ /* 0x000f22000c1e1d00 */
[C---:B------:R-:W-:Y:S02]  /*0790*/  IADD3 R224, PT, PT, R234.reuse, 0x100, RZ ;  /* 0x00000100eae07810 */ /* 0x040fe40007ffe0ff */
[C---:B------:R-:W-:Y:S02]  /*07a0*/  IADD3 R214, PT, PT, R234.reuse, 0x200, RZ ;  /* 0x00000200ead67810 */ /* 0x040fe40007ffe0ff */
[C---:B------:R-:W-:Y:S02]  /*07b0*/  IADD3 R204, PT, PT, R234.reuse, 0x300, RZ ;  /* 0x00000300eacc7810 */ /* 0x040fe40007ffe0ff */
[C---:B------:R-:W-:Y:S02]  /*07c0*/  IADD3 R201, PT, PT, R234.reuse, 0x400, RZ ;  /* 0x00000400eac97810 */ /* 0x040fe40007ffe0ff */
[----:B------:R-:W-:Y:S01]  /*07d0*/  IADD3 R197, PT, PT, R234, 0x500, RZ ;  /* 0x00000500eac57810 */ /* 0x000fe20007ffe0ff */
[----:B------:R-:W-:-:S04]  /*07e0*/  IMAD.WIDE.U32 R112, R224, 0x10, R128 ;  /* 0x00000010e0707825 */ /* 0x000fc800078e0080 */
[--C-:B------:R-:W-:Y:S02]  /*07f0*/  IMAD.WIDE.U32 R116, R214, 0x10, R128.reuse ;  /* 0x00000010d6747825 */ /* 0x100fe400078e0080 */
[----:B------:R-:W4:Y:S02]  /*0800*/  LDG.E.128 R112, desc[UR6][R112.64] ;  /* 0x0000000670707981 */ /* 0x000f24000c1e1d00 */
[--C-:B------:R-:W-:Y:S02]  /*0810*/  IMAD.WIDE.U32 R120, R204, 0x10, R128.reuse ;  /* 0x00000010cc787825 */ /* 0x100fe400078e0080 */
[----:B------:R-:W4:Y:S02]  /*0820*/  LDG.E.128 R116, desc[UR6][R116.64] ;  /* 0x0000000674747981 */ /* 0x000f24000c1e1d00 */
[--C-:B------:R-:W-:Y:S02]  /*0830*/  IMAD.WIDE.U32 R124, R201, 0x10, R128.reuse ;  /* 0x00000010c97c7825 */ /* 0x100fe400078e0080 */
[----:B------:R-:W4:Y:S02]  /*0840*/  LDG.E.128 R120, desc[UR6][R120.64] ;  /* 0x0000000678787981 */ /* 0x000f24000c1e1d00 */
[----:B------:R-:W-:-:S02]  /*0850*/  IMAD.WIDE.U32 R128, R197, 0x10, R128 ;  /* 0x00000010c5807825 */ /* 0x000fc400078e0080 */
[----:B------:R-:W4:Y:S02]  /*0860*/  LDG.E.128 R124, desc[UR6][R124.64] ;  /* 0x000000067c7c7981 */ /* 0x000f24000c1e1d00 */
[----:B---3--:R-:W-:Y:S02]  /*0870*/  IMAD.WIDE.U32 R132, R234, 0x10, R152 ;  /* 0x00000010ea847825 */ /* 0x008fe400078e0098 */
[----:B------:R-:W3:Y:S02]  /*0880*/  LDG.E.128 R128, desc[UR6][R128.64] ;  /* 0x0000000680807981 */ /* 0x000ee4000c1e1d00 */
[----:B--2---:R-:W-:Y:S02]  /*0890*/  IMAD.WIDE R136, R199, 0x4, R136 ;  /* 0x00000004c7887825 */ /* 0x004fe400078e0288 */
[----:B0-----:R-:W2:Y:S04]  /*08a0*/  LDG.E.128 R132, desc[UR6][R132.64] ;  /* 0x0000000684847981 */ /* 0x001ea8000c1e1d00 */
[----:B------:R1:W2:Y:S02]  /*08b0*/  LDG.E R200, desc[UR6][R136.64] ;  /* 0x0000000688c87981 */ /* 0x0002a4000c1e1900 */
[----:B-1----:R-:W-:-:S06]  /*08c0*/  IMAD.WIDE.U32 R136, R224, 0x10, R152 ;  /* 0x00000010e0887825 */ /* 0x002fcc00078e0098 */
[----:B------:R-:W2:Y:S01]  /*08d0*/  LDG.E.128 R136, desc[UR6][R136.64] ;  /* 0x0000000688887981 */ /* 0x000ea2000c1e1d00 */
[----:B------:R-:W-:-:S06]  /*08e0*/  IMAD.WIDE.U32 R140, R214, 0x10, R152 ;  /* 0x00000010d68c7825 */ /* 0x000fcc00078e0098 */
[----:B------:R-:W2:Y:S01]  /*08f0*/  LDG.E.128 R140, desc[UR6][R140.64] ;  /* 0x000000068c8c7981 */ /* 0x000ea2000c1e1d00 */
[----:B------:R-:W-:-:S06]  /*0900*/  IMAD.WIDE.U32 R144, R204, 0x10, R152 ;  /* 0x00000010cc907825 */ /* 0x000fcc00078e0098 */
[----:B------:R-:W2:Y:S01]  /*0910*/  LDG.E.128 R144, desc[UR6][R144.64] ;  /* 0x0000000690907981 */ /* 0x000ea2000c1e1d00 */
[----:B------:R-:W-:-:S06]  /*0920*/  IMAD.WIDE.U32 R148, R201, 0x10, R152 ;  /* 0x00000010c9947825 */ /* 0x000fcc00078e0098 */
[----:B------:R-:W2:Y:S01]  /*0930*/  LDG.E.128 R148, desc[UR6][R148.64] ;  /* 0x0000000694947981 */ /* 0x000ea2000c1e1d00 */
[----:B------:R-:W-:-:S06]  /*0940*/  IMAD.WIDE.U32 R152, R197, 0x10, R152 ;  /* 0x00000010c5987825 */ /* 0x000fcc00078e0098 */
[----:B------:R-:W2:Y:S01]  /*0950*/  LDG.E.128 R152, desc[UR6][R152.64] ;  /* 0x0000000698987981 */ /* 0x000ea2000c1e1d00 */
[----:B0-----:R-:W-:Y:S02]  /*0960*/  ISETP.NE.AND P4, PT, RZ, UR8, PT ;  /* 0x00000008ff007c0c */ /* 0x001fe4000bf85270 */
[----:B------:R-:W-:-:S04]  /*0970*/  ISETP.NE.U32.AND P0, PT, RZ, UR10, PT ;  /* 0x0000000aff007c0c */ /* 0x000fc8000bf05070 */
[----:B------:R-:W-:Y:S02]  /*0980*/  ISETP.NE.AND.EX P0, PT, RZ, UR11, PT, P0 ;  /* 0x0000000bff007c0c */ /* 0x000fe4000bf05300 */
[----:B------:R-:W-:Y:S02]  /*0990*/  FSEL R205, R202, RZ, !P4 ;  /* 0x000000ffcacd7208 */ /* 0x000fe40006000000 */
[----:B------:R-:W0:Y:S03]  /*09a0*/  @P1 LDC.64 R202, c[0x0][0x3e0] ;  /* 0x0000f800ffca1b82 */ /* 0x000e260000000a00 */
[C---:B----4-:R-:W-:Y:S01]  /*09b0*/  FADD.FTZ R251, -R205.reuse, R108 ;  /* 0x0000006ccdfb7221 */ /* 0x050fe20000010100 */
[----:B------:R-:W-:-:S04]  /*09c0*/  FADD.FTZ R249, -R205, R109 ;  /* 0x0000006dcdf97221 */ /* 0x000fc80000010100 */
[----:B------:R-:W1:Y:S01]  /*09d0*/  LDC.64 R108, c[0x0][0x3b0] ;  /* 0x0000ec00ff6c7b82 */ /* 0x000e620000000a00 */
[C---:B------:R-:W-:Y:S01]  /*09e0*/  FADD.FTZ R247, -R205.reuse, R110 ;  /* 0x0000006ecdf77221 */ /* 0x040fe20000010100 */
[----:B------:R-:W-:-:S06]  /*09f0*/  FADD.FTZ R245, -R205, R111 ;  /* 0x0000006fcdf57221 */ /* 0x000fcc0000010100 */
[----:B------:R-:W4:Y:S01]  /*0a00*/  @P0 LDC.64 R110, c[0x0][0x438] ;  /* 0x00010e00ff6e0b82 */ /* 0x000f220000000a00 */
[----:B0-----:R-:W-:-:S04]  /*0a10*/  @P1 IMAD.WIDE R216, R199, 0x4, R202 ;  /* 0x00000004c7d81825 */ /* 0x001fc800078e02ca */
[----:B-1----:R-:W-:-:S04]  /*0a20*/  IMAD.WIDE.U32 R210, R234, 0x4, R108 ;  /* 0x00000004ead27825 */ /* 0x002fc800078e006c */
[----:B------:R-:W-:-:S04]  /*0a30*/  IMAD.WIDE.U32 R206, R224, 0x4, R108 ;  /* 0x00000004e0ce7825 */ /* 0x000fc800078e006c */
[C---:B------:R-:W-:Y:S01]  /*0a40*/  FADD.FTZ R208, -R205.reuse, R126 ;  /* 0x0000007ecdd07221 */ /* 0x040fe20000010100 */
[C---:B---3--:R-:W-:Y:S01]  /*0a50*/  FADD.FTZ R202, -R205.reuse, R128 ;  /* 0x00000080cdca7221 */ /* 0x048fe20000010100 */
[C---:B------:R-:W-:Y:S01]  /*0a60*/  FADD.FTZ R128, -R205.reuse, R130 ;  /* 0x00000082cd807221 */ /* 0x040fe20000010100 */
[----:B------:R-:W-:Y:S01]  /*0a70*/  FADD.FTZ R126, -R205, R131 ;  /* 0x00000083cd7e7221 */ /* 0x000fe20000010100 */
[----:B-----5:R0:W5:Y:S01]  /*0a80*/  LDG.E R252, desc[UR6][R210.64] ;  /* 0x00000006d2fc7981 */ /* 0x020162000c1e1900 */
[----:B------:R-:W-:-:S03]  /*0a90*/  IMAD.WIDE.U32 R130, R201, 0x4, R108 ;  /* 0x00000004c9827825 */ /* 0x000fc600078e006c */
[----:B------:R1:W5:Y:S01]  /*0aa0*/  LDG.E R243, desc[UR6][R206.64] ;  /* 0x00000006cef37981 */ /* 0x000362000c1e1900 */
[----:B--2---:R-:W-:Y:S01]  /*0ab0*/  FMUL.FTZ R250, R76, R132 ;  /* 0x000000844cfa7220 */ /* 0x004fe20000410000 */
[C---:B------:R-:W-:Y:S01]  /*0ac0*/  FMUL.FTZ R251, R200.reuse, R251 ;  /* 0x000000fbc8fb7220 */ /* 0x040fe20000410000 */
[----:B------:R-:W-:Y:S01]  /*0ad0*/  FMUL.FTZ R248, R77, R133 ;  /* 0x000000854df87220 */ /* 0x000fe20000410000 */
[----:B------:R-:W-:Y:S01]  /*0ae0*/  FMUL.FTZ R249, R200, R249 ;  /* 0x000000f9c8f97220 */ /* 0x000fe20000410000 */
[----:B------:R-:W-:Y:S01]  /*0af0*/  FMUL.FTZ R246, R78, R134 ;  /* 0x000000864ef67220 */ /* 0x000fe20000410000 */
[----:B0-----:R-:W-:-:S04]  /*0b00*/  IMAD.WIDE.U32 R210, R214, 0x4, R108 ;  /* 0x00000004d6d27825 */ /* 0x001fc800078e006c */
[----:B------:R-:W-:Y:S01]  /*0b10*/  FMUL.FTZ R247, R200, R247 ;  /* 0x000000f7c8f77220 */ /* 0x000fe20000410000 */
[----:B------:R-:W-:Y:S01]  /*0b20*/  FMUL.FTZ R244, R79, R135 ;  /* 0x000000874ff47220 */ /* 0x000fe20000410000 */
[----:B----4-:R-:W-:-:S04]  /*0b30*/  @P0 IMAD.WIDE.U32 R110, R197, 0x10, R110 ;  /* 0x00000010c56e0825 */ /* 0x010fc800078e006e */
[C---:B------:R-:W-:Y:S01]  /*0b40*/  FADD.FTZ R242, -R205.reuse, R112 ;  /* 0x00000070cdf27221 */ /* 0x040fe20000010100 */
[----:B------:R-:W-:Y:S01]  /*0b50*/  FMUL.FTZ R245, R200, R245 ;  /* 0x000000f5c8f57220 */ /* 0x000fe20000410000 */
[----:B------:R-:W-:Y:S01]  /*0b60*/  FADD.FTZ R240, -R205, R113 ;  /* 0x00000071cdf07221 */ /* 0x000fe20000010100 */
[--C-:B-1----:R-:W-:Y:S01]  /*0b70*/  IMAD.WIDE.U32 R206, R204, 0x4, R108.reuse ;  /* 0x00000004ccce7825 */ /* 0x102fe200078e006c */
[----:B------:R-:W5:Y:S03]  /*0b80*/  @P0 LDG.E.128 R100, desc[UR6][R110.64] ;  /* 0x000000066e640981 */ /* 0x000f66000c1e1d00 */
[----:B------:R-:W-:Y:S01]  /*0b90*/  FMUL.FTZ R241, R72, R136 ;  /* 0x0000008848f17220 */ /* 0x000fe20000410000 */
[----:B------:R-:W-:Y:S01]  /*0ba0*/  FMUL.FTZ R242, R200, R242 ;  /* 0x000000f2c8f27220 */ /* 0x000fe20000410000 */
[----:B------:R-:W-:-:S04]  /*0bb0*/  IMAD.WIDE.U32 R108, R197, 0x4, R108 ;  /* 0x00000004c56c7825 */ /* 0x000fc800078e006c */
[----:B------:R-:W-:Y:S01]  /*0bc0*/  FMUL.FTZ R239, R73, R137 ;  /* 0x0000008949ef7220 */ /* 0x000fe20000410000 */
[C---:B------:R-:W-:Y:S01]  /*0bd0*/  FADD.FTZ R238, -R205.reuse, R114 ;  /* 0x00000072cdee7221 */ /* 0x040fe20000010100 */
[----:B------:R-:W-:Y:S01]  /*0be0*/  FMUL.FTZ R240, R200, R240 ;  /* 0x000000f0c8f07220 */ /* 0x000fe20000410000 */
[----:B------:R-:W-:Y:S01]  /*0bf0*/  FMUL.FTZ R237, R74, R138 ;  /* 0x0000008a4aed7220 */ /* 0x000fe20000410000 */
[----:B------:R0:W5:Y:S01]  /*0c00*/  LDG.E R203, desc[UR6][R108.64] ;  /* 0x000000066ccb7981 */ /* 0x000162000c1e1900 */
        /* <DEDUP_REMOVED lines=8> */
[----:B------:R-:W-:Y:S01]  /*0c90*/  FMUL.FTZ R227, R70, R142 ;  /* 0x0000008e46e37220 */ /* 0x000fe20000410000 */
[----:B0-----:R-:W-:Y:S01]  /*0ca0*/  FADD.FTZ R109, RZ, R250 ;  /* 0x000000faff6d7221 */ /* 0x001fe20000010000 */
[----:B------:R-:W-:Y:S01]  /*0cb0*/  FFMA.FTZ R108, R251, R250, RZ ;  /* 0x000000fafb6c7223 */ /* 0x000fe200000100ff */
[C---:B------:R-:W-:Y:S01]  /*0cc0*/  FMUL.FTZ R236, R200.reuse, R236 ;  /* 0x000000ecc8ec7220 */ /* 0x040fe20000410000 */
        /* <DEDUP_REMOVED lines=11> */
[C---:B------:R-:W-:Y:S01]  /*0d80*/  FADD.FTZ R222, -R205.reuse, R120 ;  /* 0x00000078cdde7221 */ /* 0x040fe20000010100 */
        /* <DEDUP_REMOVED lines=8> */
[----:B------:R-:W-:Y:S01]  /*0e10*/  MOV R124, 0x3f800000 ;  /* 0x3f800000007c7802 */ /* 0x000fe20000000f00 */
        /* <DEDUP_REMOVED lines=10> */
[----:B------:R0:W5:Y:S01]  /*0ec0*/  @P1 LDG.E R124, desc[UR6][R216.64] ;  /* 0x00000006d87c1981 */ /* 0x000162000c1e1900 */
[----:B------:R-:W-:Y:S01]  /*0ed0*/  FADD.FTZ R123, -R205, R123 ;  /* 0x0000007bcd7b7221 */ /* 0x000fe20000010100 */
[----:B------:R-:W-:Y:S01]  /*0ee0*/  FADD.FTZ R110, R229, R110 ;  /* 0x0000006ee56e7221 */ /* 0x000fe20000010000 */
[----:B------:R-:W-:Y:S01]  /*0ef0*/  FFMA.FTZ R109, R230, R229, R109 ;  /* 0x000000e5e66d7223 */ /* 0x000fe2000001006d */
[----:B------:R-:W-:Y:S01]  /*0f00*/  FMUL.FTZ R215, R67, R147 ;  /* 0x0000009343d77220 */ /* 0x000fe20000410000 */
[----:B------:R1:W5:Y:S01]  /*0f10*/  LDG.E R233, desc[UR6][R210.64] ;  /* 0x00000006d2e97981 */ /* 0x000362000c1e1900 */
[----:B------:R-:W-:Y:S01]  /*0f20*/  FADD.FTZ R110, R227, R110 ;  /* 0x0000006ee36e7221 */ /* 0x000fe20000010000 */
[----:B------:R-:W-:Y:S01]  /*0f30*/  FFMA.FTZ R109, R228, R227, R109 ;  /* 0x000000e3e46d7223 */ /* 0x000fe2000001006d */
[----:B------:R-:W-:Y:S01]  /*0f40*/  FADD.FTZ R125, -R205, R125 ;  /* 0x0000007dcd7d7221 */ /* 0x000fe20000010100 */
[----:B------:R-:W-:Y:S01]  /*0f50*/  FMUL.FTZ R212, R200, R212 ;  /* 0x000000d4c8d47220 */ /* 0x000fe20000410000 */
[----:B------:R-:W-:Y:S01]  /*0f60*/  FADD.FTZ R110, R225, R110 ;  /* 0x0000006ee16e7221 */ /* 0x000fe20000010000 */
[----:B------:R-:W-:Y:S01]  /*0f70*/  FFMA.FTZ R109, R226, R225, R109 ;  /* 0x000000e1e26d7223 */ /* 0x000fe2000001006d */
[----:B------:R-:W-:Y:S01]  /*0f80*/  FMUL.FTZ R209, R61, R149 ;  /* 0x000000953dd17220 */ /* 0x000fe20000410000 */
[----:B------:R2:W5:Y:S01]  /*0f90*/  LDG.E R223, desc[UR6][R206.64] ;  /* 0x00000006cedf7981 */ /* 0x000562000c1e1900 */
[----:B------:R-:W-:Y:S01]  /*0fa0*/  FADD.FTZ R110, R221, R110 ;  /* 0x0000006edd6e7221 */ /* 0x000fe20000010000 */
[----:B------:R-:W-:Y:S01]  /*0fb0*/  FFMA.FTZ R109, R222, R221, R109 ;  /* 0x000000ddde6d7223 */ /* 0x000fe2000001006d */
[----:B0-----:R-:W-:Y:S01]  /*0fc0*/  FMUL.FTZ R217, R66, R146 ;  /* 0x0000009242d97220 */ /* 0x001fe20000410000 */
[----:B------:R-:W-:Y:S01]  /*0fd0*/  FMUL.FTZ R218, R200, R122 ;  /* 0x0000007ac8da7220 */ /* 0x000fe20000410000 */
[----:B------:R-:W-:Y:S01]  /*0fe0*/  FADD.FTZ R110, R219, R110 ;  /* 0x0000006edb6e7221 */ /* 0x000fe20000010000 */
[----:B------:R-:W-:Y:S01]  /*0ff0*/  FFMA.FTZ R109, R220, R219, R109 ;  /* 0x000000dbdc6d7223 */ /* 0x000fe2000001006d */
[----:B------:R-:W-:Y:S01]  /*1000*/  FMUL.FTZ R216, R200, R123 ;  /* 0x0000007bc8d87220 */ /* 0x000fe20000410000 */
[----:B------:R-:W-:Y:S01]  /*1010*/  FADD.FTZ R127, -R205, R127 ;  /* 0x0000007fcd7f7221 */ /* 0x000fe20000010100 */
[----:B------:R-:W-:Y:S01]  /*1020*/  FADD.FTZ R110, R217, R110 ;  /* 0x0000006ed96e7221 */ /* 0x000fe20000010000 */
[----:B------:R-:W-:Y:S01]  /*1030*/  FFMA.FTZ R109, R218, R217, R109 ;  /* 0x000000d9da6d7223 */ /* 0x000fe2000001006d */
[----:B-1----:R-:W-:Y:S01]  /*1040*/  FMUL.FTZ R211, R60, R148 ;  /* 0x000000943cd37220 */ /* 0x002fe20000410000 */
[----:B------:R-:W-:Y:S01]  /*1050*/  FMUL.FTZ R208, R200, R208 ;  /* 0x000000d0c8d07220 */ /* 0x000fe20000410000 */
[----:B------:R-:W-:Y:S01]  /*1060*/  FADD.FTZ R110, R215, R110 ;  /* 0x0000006ed76e7221 */ /* 0x000fe20000010000 */
[----:B------:R-:W-:Y:S01]  /*1070*/  FFMA.FTZ R109, R216, R215, R109 ;  /* 0x000000d7d86d7223 */ /* 0x000fe2000001006d */
[----:B------:R-:W-:Y:S01]  /*1080*/  FMUL.FTZ R210, R200, R125 ;  /* 0x0000007dc8d27220 */ /* 0x000fe20000410000 */
[----:B------:R-:W-:Y:S01]  /*1090*/  FADD.FTZ R129, -R205, R129 ;  /* 0x00000081cd817221 */ /* 0x000fe20000010100 */
[----:B------:R-:W-:Y:S01]  /*10a0*/  FADD.FTZ R110, R211, R110 ;  /* 0x0000006ed36e7221 */ /* 0x000fe20000010000 */
[----:B------:R-:W-:Y:S01]  /*10b0*/  FFMA.FTZ R109, R212, R211, R109 ;  /* 0x000000d3d46d7223 */ /* 0x000fe2000001006d */
[----:B--2---:R-:W-:Y:S01]  /*10c0*/  FMUL.FTZ R207, R62, R150 ;  /* 0x000000963ecf7220 */ /* 0x004fe20000410000 */
[----:B------:R0:W5:Y:S01]  /*10d0*/  LDG.E R213, desc[UR6][R130.64] ;  /* 0x0000000682d57981 */ /* 0x000162000c1e1900 */
        /* <DEDUP_REMOVED lines=9> */
[----:B0-----:R-:W-:Y:S01]  /*1170*/  FMUL.FTZ R131, R56, R152 ;  /* 0x0000009838837220 */ /* 0x001fe20000410000 */
        /* <DEDUP_REMOVED lines=10> */
[----:B------:R-:W0:Y:S01]  /*1220*/  @P0 LDC.64 R112, c[0x0][0x438] ;  /* 0x00010e00ff700b82 */ /* 0x000e220000000a00 */
[----:B------:R-:W-:Y:S01]  /*1230*/  FADD.FTZ R110, R110, R127 ;  /* 0x0000007f6e6e7221 */ /* 0x000fe20000010000 */
[----:B------:R-:W-:-:S03]  /*1240*/  FFMA.FTZ R109, R128, R127, R109 ;  /* 0x0000007f806d7223 */ /* 0x000fc6000001006d */
[----:B------:R-:W-:Y:S01]  /*1250*/  FADD.FTZ R110, R110, R125 ;  /* 0x0000007d6e6e7221 */ /* 0x000fe20000010000 */
[----:B------:R-:W-:Y:S02]  /*1260*/  FFMA.FTZ R109, R126, R125, R109 ;  /* 0x0000007d7e6d7223 */ /* 0x000fe4000001006d */
[----:B------:R-:W1:Y:S02]  /*1270*/  @P0 LDC.64 R114, c[0x0][0x438] ;  /* 0x00010e00ff720b82 */ /* 0x000e640000000a00 */
[----:B------:R-:W2:Y:S04]  /*1280*/  SHFL.DOWN PT, R111, R110, 0x10, 0x1f ;  /* 0x0a001f006e6f7f89 */ /* 0x000ea800000e0000 */
[----:B------:R-:W3:Y:S02]  /*1290*/  SHFL.DOWN PT, R108, R109, 0x10, 0x1f ;  /* 0x0a001f006d6c7f89 */ /* 0x000ee400000e0000 */
[----:B------:R-:W4:Y:S01]  /*12a0*/  @P0 LDC.64 R116, c[0x0][0x438] ;  /* 0x00010e00ff740b82 */ /* 0x000f220000000a00 */
[----:B0-----:R-:W-:-:S07]  /*12b0*/  @P0 IMAD.WIDE.U32 R112, R201, 0x10, R112 ;  /* 0x00000010c9700825 */ /* 0x001fce00078e0070 */
[----:B------:R-:W0:Y:S01]  /*12c0*/  @P0 LDC.64 R120, c[0x0][0x438] ;  /* 0x00010e00ff780b82 */ /* 0x000e220000000a00 */
[----:B------:R1:W5:Y:S07]  /*12d0*/  @P0 LDG.E.128 R96, desc[UR6][R112.64] ;  /* 0x0000000670600981 */ /* 0x00036e000c1e1d00 */
[----:B------:R-:W0:Y:S01]  /*12e0*/  @P0 LDC.64 R118, c[0x0][0x438] ;  /* 0x00010e00ff760b82 */ /* 0x000e220000000a00 */
[----:B--2---:R-:W-:Y:S01]  /*12f0*/  FADD.FTZ R111, R110, R111 ;  /* 0x0000006f6e6f7221 */ /* 0x004fe20000010000 */
[----:B---3--:R-:W-:-:S04]  /*1300*/  FADD.FTZ R108, R109, R108 ;  /* 0x0000006c6d6c7221 */ /* 0x008fc80000010000 */
[----:B-1----:R-:W1:Y:S04]  /*1310*/  SHFL.DOWN PT, R112, R111, 0x8, 0x1f ;  /* 0x09001f006f707f89 */ /* 0x002e6800000e0000 */
[----:B------:R-:W2:Y:S01]  /*1320*/  SHFL.DOWN PT, R113, R108, 0x8, 0x1f ;  /* 0x09001f006c717f89 */ /* 0x000ea200000e0000 */
[----:B------:R-:W-:-:S05]  /*1330*/  @P0 IMAD.WIDE.U32 R114, R204, 0x10, R114 ;  /* 0x00000010cc720825 */ /* 0x000fca00078e0072 */
[----:B------:R3:W5:Y:S01]  /*1340*/  @P0 LDG.E.128 R92, desc[UR6][R114.64] ;  /* 0x00000006725c0981 */ /* 0x000762000c1e1d00 */
[----:B-1----:R-:W-:Y:S01]  /*1350*/  FADD.FTZ R112, R111, R112 ;  /* 0x000000706f707221 */ /* 0x002fe20000010000 */
[----:B--2---:R-:W-:-:S04]  /*1360*/  FADD.FTZ R113, R108, R113 ;  /* 0x000000716c717221 */ /* 0x004fc80000010000 */
[----:B---3--:R-:W1:Y:S04]  /*1370*/  SHFL.DOWN PT, R115, R112, 0x4, 0x1f ;  /* 0x08801f0070737f89 */ /* 0x008e6800000e0000 */
[----:B------:R-:W2:Y:S01]  /*1380*/  SHFL.DOWN PT, R114, R113, 0x4, 0x1f ;  /* 0x08801f0071727f89 */ /* 0x000ea200000e0000 */
[----:B----4-:R-:W-:-:S05]  /*1390*/  @P0 IMAD.WIDE.U32 R116, R214, 0x10, R116 ;  /* 0x00000010d6740825 */ /* 0x010fca00078e0074 */
[----:B------:R3:W5:Y:S01]  /*13a0*/  @P0 LDG.E.128 R88, desc[UR6][R116.64] ;  /* 0x0000000674580981 */ /* 0x000762000c1e1d00 */
[----:B-1----:R-:W-:Y:S01]  /*13b0*/  FADD.FTZ R115, R112, R115 ;  /* 0x0000007370737221 */ /* 0x002fe20000010000 */
[----:B--2---:R-:W-:-:S04]  /*13c0*/  FADD.FTZ R114, R113, R114 ;  /* 0x0000007271727221 */ /* 0x004fc80000010000 */
[----:B------:R-:W1:Y:S04]  /*13d0*/  SHFL.DOWN PT, R110, R115, 0x2, 0x1f ;  /* 0x08401f00736e7f89 */ /* 0x000e6800000e0000 */
[----:B------:R-:W2:Y:S01]  /*13e0*/  SHFL.DOWN PT, R109, R114, 0x2, 0x1f ;  /* 0x08401f00726d7f89 */ /* 0x000ea200000e0000 */
[----:B---3--:R-:W3:Y:S01]  /*13f0*/  S2R R117, SR_CgaCtaId ;  /* 0x0000000000757919 */ /* 0x008ee20000008800 */
[----:B------:R-:W-:Y:S01]  /*1400*/  LOP3.LUT P3, RZ, R166, 0x1f, RZ, 0xc0, !PT ;  /* 0x0000001fa6ff7812 */ /* 0x000fe2000786c0ff */
[----:B0-----:R-:W-:-:S04]  /*1410*/  @P0 IMAD.WIDE.U32 R120, R234, 0x10, R120 ;  /* 0x00000010ea780825 */ /* 0x001fc800078e0078 */
[----:B------:R-:W-:Y:S01]  /*1420*/  @P0 IMAD.WIDE.U32 R118, R224, 0x10, R118 ;  /* 0x00000010e0760825 */ /* 0x000fe200078e0076 */
[----:B------:R0:W5:Y:S01]  /*1430*/  @P0 LDG.E.128 R80, desc[UR6][R120.64] ;  /* 0x0000000678500981 */ /* 0x000162000c1e1d00 */
[----:B------:R-:W-:-:S03]  /*1440*/  MOV R108, 0x400 ;  /* 0x00000400006c7802 */ /* 0x000fc60000000f00 */
[----:B------:R4:W5:Y:S01]  /*1450*/  @P0 LDG.E.128 R84, desc[UR6][R118.64] ;  /* 0x0000000676540981 */ /* 0x000962000c1e1d00 */
[----:B-1----:R-:W-:Y:S01]  /*1460*/  FADD.FTZ R110, R115, R110 ;  /* 0x0000006e736e7221 */ /* 0x002fe20000010000 */
[----:B--2---:R-:W-:-:S04]  /*1470*/  FADD.FTZ R111, R114, R109 ;  /* 0x0000006d726f7221 */ /* 0x004fc80000010000 */
[----:B------:R-:W1:Y:S04]  /*1480*/  SHFL.DOWN PT, R109, R110, 0x1, 0x1f ;  /* 0x08201f006e6d7f89 */ /* 0x000e6800000e0000 */
[----:B------:R-:W2:Y:S01]  /*1490*/  SHFL.DOWN PT, R112, R111, 0x1, 0x1f ;  /* 0x08201f006f707f89 */ /* 0x000ea200000e0000 */
[----:B------:R-:W-:Y:S02]  /*14a0*/  PLOP3.LUT P0, PT, PT, PT, PT, 0x80, 0x8 ;  /* 0x000000000008781c */ /* 0x000fe40003f0f070 */
[----:B------:R-:W-:Y:S02]  /*14b0*/  @!P3 PLOP3.LUT P0, PT, P2, PT, PT, 0x80, 0x8 ;  /* 0x000000000008b81c */ /* 0x000fe4000170f070 */
[----:B---3--:R-:W-:Y:S02]  /*14c0*/  LEA R116, R117, R108, 0x18 ;  /* 0x0000006c75747211 */ /* 0x008fe400078ec0ff */
[----:B------:R-:W-:-:S02]  /*14d0*/  @!P3 SHF.R.U32.HI R113, RZ, 0x2, R166 ;  /* 0x00000002ff71b819 */ /* 0x000fc400000116a6 */
[----:B0-----:R-:W-:Y:S02]  /*14e0*/  IADD3 R121, PT, PT, R116, 0x6040, RZ ;  /* 0x0000604074797810 */ /* 0x001fe40007ffe0ff */
[----:B------:R-:W-:Y:S02]  /*14f0*/  @!P3 LOP3.LUT R113, R113, 0x38, RZ, 0xc0, !PT ;  /* 0x000000387171b812 */ /* 0x000fe400078ec0ff */
[----:B------:R-:W-:-:S03]  /*1500*/  @!P3 MOV R108, R121 ;  /* 0x00000079006cb202 */ /* 0x000fc60000000f00 */
[----:B------:R-:W-:-:S04]  /*1510*/  @!P0 IADD3 R108, PT, PT, R116, 0x6000, RZ ;  /* 0x00006000746c8810 */ /* 0x000fc80007ffe0ff */
[----:B------:R-:W-:Y:S01]  /*1520*/  @!P3 IADD3 R113, PT, PT, R113, R108, RZ ;  /* 0x0000006c7171b210 */ /* 0x000fe20007ffe0ff */
[----:B-1----:R-:W-:Y:S01]  /*1530*/  FADD.FTZ R108, R110, R109 ;  /* 0x0000006d6e6c7221 */ /* 0x002fe20000010000 */
[----:B--2---:R-:W-:-:S05]  /*1540*/  FADD.FTZ R109, R111, R112 ;  /* 0x000000706f6d7221 */ /* 0x004fca0000010000 */
[----:B------:R-:W-:Y:S01]  /*1550*/  @!P3 STS.64 [R113], R108 ;  /* 0x0000006c7100b388 */ /* 0x000fe20000000a00 */
[C---:B------:R-:W-:Y:S01]  /*1560*/  @!P2 IADD3 R121, PT, PT, R116.reuse, 0x6000, RZ ;  /* 0x000060007479a810 */ /* 0x040fe20007ffe0ff */
[----:B------:R-:W-:Y:S01]  /*1570*/  BAR.SYNC.DEFER_BLOCKING 0x0 ;  /* 0x0000000000007b1d */ /* 0x000fe20000010000 */
[C---:B------:R-:W-:Y:S02]  /*1580*/  IADD3 R112, PT, PT, R116.reuse, 0x6050, RZ ;  /* 0x0000605074707810 */ /* 0x040fe40007ffe0ff */
[C---:B------:R-:W-:Y:S02]  /*1590*/  @!P2 IADD3 R112, PT, PT, R116.reuse, 0x6010, RZ ;  /* 0x000060107470a810 */ /* 0x040fe40007ffe0ff */
[C---:B------:R-:W-:Y:S02]  /*15a0*/  IADD3 R117, PT, PT, R116.reuse, 0x6060, RZ ;  /* 0x0000606074757810 */ /* 0x040fe40007ffe0ff */
[C---:B------:R-:W-:Y:S02]  /*15b0*/  @!P2 IADD3 R117, PT, PT, R116.reuse, 0x6020, RZ ;  /* 0x000060207475a810 */ /* 0x040fe40007ffe0ff */
[C---:B------:R-:W-:Y:S01]  /*15c0*/  IADD3 R120, PT, PT, R116.reuse, 0x6070, RZ ;  /* 0x0000607074787810 */ /* 0x040fe20007ffe0ff */
[----:B------:R-:W0:Y:S04]  /*15d0*/  LDS.128 R108, [R121] ;  /* 0x00000000796c7984 */ /* 0x000e280000000c00 */
[----:B------:R-:W1:Y:S01]  /*15e0*/  LDS.128 R112, [R112] ;  /* 0x0000000070707984 */ /* 0x000e620000000c00 */
[----:B------:R-:W-:-:S03]  /*15f0*/  @!P2 IADD3 R120, PT, PT, R116, 0x6030, RZ ;  /* 0x000060307478a810 */ /* 0x000fc60007ffe0ff */
[----:B----4-:R-:W2:Y:S04]  /*1600*/  LDS.128 R116, [R117] ;  /* 0x0000000075747984 */ /* 0x010ea80000000c00 */
        /* <DEDUP_REMOVED lines=97> */
[----:B------:R-:W-:Y:S01]  /*1c20*/  FMUL.FTZ R109, R109, R114 ;  /* 0x000000726d6d7220 */ /* 0x000fe20000410000 */
[----:B------:R-:W-:Y:S01]  /*1c30*/  FMUL.FTZ R115, R110, R247 ;  /* 0x000000f76e737220 */ /* 0x000fe20000410000 */
[----:B------:R-:W-:Y:S01]  /*1c40*/  LOP3.LUT P4, RZ, R252, 0xff00, RZ, 0xc0, !PT ;  /* 0x0000ff00fcff7812 */ /* 0x000fe2000788c0ff */
[-C--:B------:R-:W-:Y:S01]  /*1c50*/  FMUL.FTZ R108, R108, R251.reuse ;  /* 0x000000fb6c6c7220 */ /* 0x080fe20000410000 */
[----:B------:R-:W-:Y:S01]  /*1c60*/  FMUL.FTZ R111, R111, R116 ;  /* 0x000000746f6f7220 */ /* 0x000fe20000410000 */
[----:B------:R-:W-:Y:S01]  /*1c70*/  FMUL.FTZ R110, R33, R114 ;  /* 0x00000072216e7220 */ /* 0x000fe20000410000 */
[----:B------:R-:W-:Y:S01]  /*1c80*/  LOP3.LUT P3, RZ, R252, 0xff, RZ, 0xc0, !PT ;  /* 0x000000fffcff7812 */ /* 0x000fe2000786c0ff */
[----:B------:R-:W-:Y:S01]  /*1c90*/  FMUL.FTZ R251, R32, R251 ;  /* 0x000000fb20fb7220 */ /* 0x000fe20000410000 */
[----:B------:R-:W-:Y:S01]  /*1ca0*/  ISETP.GE.U32.AND P6, PT, R252, 0x1000000, PT ;  /* 0x01000000fc00780c */ /* 0x000fe20003fc6070 */
[----:B------:R-:W-:Y:S01]  /*1cb0*/  FMUL.FTZ R247, R34, R247 ;  /* 0x000000f722f77220 */ /* 0x000fe20000410000 */
[----:B------:R-:W-:Y:S01]  /*1cc0*/  FMUL.FTZ R118, R35, R116 ;  /* 0x0000007423767220 */ /* 0x000fe20000410000 */
[----:B------:R-:W-:-:S02]  /*1cd0*/  LOP3.LUT P5, RZ, R252, 0xff0000, RZ, 0xc0, !PT ;  /* 0x00ff0000fcff7812 */ /* 0x000fc400078ac0ff */
[----:B------:R-:W-:Y:S02]  /*1ce0*/  FSEL R116, R109, RZ, P4 ;  /* 0x000000ff6d747208 */ /* 0x000fe40002000000 */
[----:B------:R-:W-:Y:S02]  /*1cf0*/  FSEL R117, R108, RZ, P3 ;  /* 0x000000ff6c757208 */ /* 0x000fe40001800000 */
[----:B------:R-:W-:Y:S02]  /*1d00*/  FSEL R114, R111, RZ, P6 ;  /* 0x000000ff6f727208 */ /* 0x000fe40003000000 */
[----:B------:R-:W-:Y:S02]  /*1d10*/  SEL R109, R110, RZ, P4 ;  /* 0x000000ff6e6d7207 */ /* 0x000fe40002000000 */
[----:B------:R-:W-:Y:S02]  /*1d20*/  FSEL R115, R115, RZ, P5 ;  /* 0x000000ff73737208 */ /* 0x000fe40002800000 */
[----:B------:R-:W-:-:S02]  /*1d30*/  SEL R108, R251, RZ, P3 ;  /* 0x000000fffb6c7207 */ /* 0x000fc40001800000 */
[----:B------:R-:W-:Y:S02]  /*1d40*/  SEL R110, R247, RZ, P5 ;  /* 0x000000fff76e7207 */ /* 0x000fe40002800000 */
[----:B------:R-:W-:Y:S01]  /*1d50*/  SEL R111, R118, RZ, P6 ;  /* 0x000000ff766f7207 */ /* 0x000fe20003000000 */
[----:B------:R-:W-:Y:S06]  /*1d60*/  BRA `(.L_x_10358) ;  /* 0x0000000000a07947 */ /* 0x000fec0003800000 */
.L_x_10357:
        /* <DEDUP_REMOVED lines=23> */
[----:B------:R-:W-:Y:S01]  /*1ee0*/  FMUL.FTZ R118, R110, R117 ;  /* 0x000000756e767220 */ /* 0x000fe20000410000 */
[----:B------:R-:W-:Y:S01]  /*1ef0*/  FMUL.FTZ R109, R32, R115 ;  /* 0x00000073206d7220 */ /* 0x000fe20000410000 */
[----:B------:R-:W-:Y:S01]  /*1f00*/  FMUL.FTZ R119, R111, R120 ;  /* 0x000000786f777220 */ /* 0x000fe20000410000 */
[----:B------:R-:W-:Y:S01]  /*1f10*/  FMUL.FTZ R110, R33, R116 ;  /* 0x00000074216e7220 */ /* 0x000fe20000410000 */
[----:B------:R-:W-:Y:S01]  /*1f20*/  LOP3.LUT P4, RZ, R252, 0xff00, RZ, 0xc0, !PT ;  /* 0x0000ff00fcff7812 */ /* 0x000fe2000788c0ff */
[----:B------:R-:W-:Y:S01]  /*1f30*/  FMUL.FTZ R111, R34, R117 ;  /* 0x00000075226f7220 */ /* 0x000fe20000410000 */
[C---:B------:R-:W-:Y:S01]  /*1f40*/  LOP3.LUT P5, RZ, R252.reuse, 0xff0000, RZ, 0xc0, !PT ;  /* 0x00ff0000fcff7812 */ /* 0x040fe200078ac0ff */
[----:B------:R-:W-:Y:S01]  /*1f50*/  FMUL.FTZ R120, R35, R120 ;  /* 0x0000007823787220 */ /* 0x000fe20000410000 */
[----:B------:R-:W-:-:S02]  /*1f60*/  ISETP.GE.U32.AND P6, PT, R252, 0x1000000, PT ;  /* 0x01000000fc00780c */ /* 0x000fc40003fc6070 */
[----:B------:R-:W-:Y:S02]  /*1f70*/  FSEL R117, R108, RZ, P3 ;  /* 0x000000ff6c757208 */ /* 0x000fe40001800000 */
[----:B------:R-:W-:Y:S02]  /*1f80*/  SEL R108, R109, RZ, P3 ;  /* 0x000000ff6d6c7207 */ /* 0x000fe40001800000 */
[----:B------:R-:W-:Y:S02]  /*1f90*/  SEL R109, R110, RZ, P4 ;  /* 0x000000ff6e6d7207 */ /* 0x000fe40002000000 */
[----:B------:R-:W-:Y:S02]  /*1fa0*/  FSEL R116, R114, RZ, P4 ;  /* 0x000000ff72747208 */ /* 0x000fe40002000000 */
[----:B------:R-:W-:Y:S02]  /*1fb0*/  SEL R110, R111, RZ, P5 ;  /* 0x000000ff6f6e7207 */ /* 0x000fe40002800000 */
[----:B------:R-:W-:-:S02]  /*1fc0*/  FSEL R115, R118, RZ, P5 ;  /* 0x000000ff76737208 */ /* 0x000fc40002800000 */
[----:B------:R-:W-:Y:S02]  /*1fd0*/  FSEL R114, R119, RZ, P6 ;  /* 0x000000ff77727208 */ /* 0x000fe40003000000 */
[----:B------:R-:W-:-:S07]  /*1fe0*/  SEL R111, R120, RZ, P6 ;  /* 0x000000ff786f7207 */ /* 0x000fce0003000000 */
.L_x_10358:
[----:B------:R-:W0:Y:S01]  /*1ff0*/  @P0 LDC.64 R118, c[0x0][0x478] ;  /* 0x00011e00ff760b82 */ /* 0x000e220000000a00 */
[----:B------:R-:W-:-:S07]  /*2000*/  IMAD.WIDE.U32 R120, R224, 0x10, R134 ;  /* 0x00000010e0787825 */ /* 0x000fce00078e0086 */
[----:B------:R-:W1:Y:S01]  /*2010*/  LDC.64 R136, c[0x0][0x468] ;  /* 0x00011a00ff887b82 */ /* 0x000e620000000a00 */
[----:B0-----:R-:W-:-:S05]  /*2020*/  @P0 IMAD.WIDE.U32 R118, R234, 0x10, R118 ;  /* 0x00000010ea760825 */ /* 0x001fca00078e0076 */
[----:B------:R-:W-:Y:S01]  /*2030*/  @P0 STG.E.128 desc[UR6][R118.64], R104 ;  /* 0x0000006876000986 */ /* 0x000fe2000c101d06 */
[----:B-1----:R-:W-:-:S05]  /*2040*/  IMAD.WIDE.U32 R122, R234, 0x10, R136 ;  /* 0x00000010ea7a7825 */ /* 0x002fca00078e0088 */
[----:B------:R0:W-:Y:S04]  /*2050*/  STG.E.128 desc[UR6][R122.64], R108 ;  /* 0x0000006c7a007986 */ /* 0x0001e8000c101d06 */
[----:B0-----:R0:W5:Y:S01]  /*2060*/  LDG.E.128 R108, desc[UR6][R120.64] ;  /* 0x00000006786c7981 */ /* 0x001162000c1e1d00 */
        /* <DEDUP_REMOVED lines=14> */
[-C--:B0-----:R-:W-:Y:S01]  /*2150*/  FMUL.FTZ R120, R105, R124.reuse ;  /* 0x0000007c69787220 */ /* 0x081fe20000410000 */
[-C--:B------:R-:W-:Y:S01]  /*2160*/  FMUL.FTZ R121, R106, R124.reuse ;  /* 0x0000007c6a797220 */ /* 0x080fe20000410000 */
[----:B------:R-:W-:Y:S01]  /*2170*/  FMUL.FTZ R122, R107, R124 ;  /* 0x0000007c6b7a7220 */ /* 0x000fe20000410000 */
[----:B------:R-:W-:Y:S01]  /*2180*/  FMUL.FTZ R119, R118, UR4 ;  /* 0x0000000476777c20 */ /* 0x000fe20008410000 */
[----:B------:R-:W-:Y:S01]  /*2190*/  FMUL.FTZ R120, R120, UR4 ;  /* 0x0000000478787c20 */ /* 0x000fe20008410000 */
[----:B------:R-:W-:Y:S01]  /*21a0*/  FMUL.FTZ R121, R121, UR4 ;  /* 0x0000000479797c20 */ /* 0x000fe20008410000 */
[----:B------:R-:W-:Y:S01]  /*21b0*/  FMUL.FTZ R132, R122, UR4 ;  /* 0x000000047a847c20 */ /* 0x000fe20008410000 */
[----:B-----5:R-:W-:Y:S01]  /*21c0*/  FMUL.FTZ R108, R108, R119 ;  /* 0x000000776c6c7220 */ /* 0x020fe20000410000 */
[----:B------:R-:W-:Y:S01]  /*21d0*/  FMUL.FTZ R118, R109, R120 ;  /* 0x000000786d767220 */ /* 0x000fe20000410000 */
[----:B------:R-:W-:Y:S01]  /*21e0*/  LOP3.LUT P3, RZ, R243, 0xff, RZ, 0xc0, !PT ;  /* 0x000000fff3ff7812 */ /* 0x000fe2000786c0ff */
[----:B------:R-:W-:Y:S01]  /*21f0*/  FMUL.FTZ R122, R110, R121 ;  /* 0x000000796e7a7220 */ /* 0x000fe20000410000 */
[----:B------:R-:W-:Y:S01]  /*2200*/  FMUL.FTZ R109, R36, R119 ;  /* 0x00000077246d7220 */ /* 0x000fe20000410000 */
[----:B------:R-:W-:Y:S01]  /*2210*/  FMUL.FTZ R123, R111, R132 ;  /* 0x000000846f7b7220 */ /* 0x000fe20000410000 */
[----:B------:R-:W-:Y:S01]  /*2220*/  FMUL.FTZ R110, R37, R120 ;  /* 0x00000078256e7220 */ /* 0x000fe20000410000 */
[C---:B------:R-:W-:Y:S01]  /*2230*/  LOP3.LUT P4, RZ, R243.reuse, 0xff00, RZ, 0xc0, !PT ;  /* 0x0000ff00f3ff7812 */ /* 0x040fe2000788c0ff */
[----:B------:R-:W-:Y:S01]  /*2240*/  FMUL.FTZ R111, R38, R121 ;  /* 0x00000079266f7220 */ /* 0x000fe20000410000 */
[----:B------:R-:W-:Y:S01]  /*2250*/  LOP3.LUT P5, RZ, R243, 0xff0000, RZ, 0xc0, !PT ;  /* 0x00ff0000f3ff7812 */ /* 0x000fe200078ac0ff */
        /* <DEDUP_REMOVED lines=9> */
[----:B------:R-:W-:Y:S01]  /*22f0*/  SEL R111, R132, RZ, P6 ;  /* 0x000000ff846f7207 */ /* 0x000fe20003000000 */
[----:B------:R-:W-:Y:S06]  /*2300*/  BRA `(.L_x_10360) ;  /* 0x0000000000a07947 */ /* 0x000fec0003800000 */
.L_x_10359:
        /* <DEDUP_REMOVED lines=19> */
[----:B0-----:R-:W-:Y:S01]  /*2440*/  FMUL.FTZ R120, R235, UR4 ;  /* 0x00000004eb787c20 */ /* 0x001fe20008410000 */
[----:B-----5:R-:W-:Y:S01]  /*2450*/  FMUL.FTZ R109, R109, R118 ;  /* 0x000000766d6d7220 */ /* 0x020fe20000410000 */
[----:B------:R-:W-:Y:S01]  /*2460*/  FMUL.FTZ R119, R110, R237 ;  /* 0x000000ed6e777220 */ /* 0x000fe20000410000 */
[----:B------:R-:W-:Y:S01]  /*2470*/  LOP3.LUT P4, RZ, R243, 0xff00, RZ, 0xc0, !PT ;  /* 0x0000ff00f3ff7812 */ /* 0x000fe2000788c0ff */
[-C--:B------:R-:W-:Y:S01]  /*2480*/  FMUL.FTZ R108, R108, R241.reuse ;  /* 0x000000f16c6c7220 */ /* 0x080fe20000410000 */
[----:B------:R-:W-:Y:S01]  /*2490*/  FMUL.FTZ R111, R111, R120 ;  /* 0x000000786f6f7220 */ /* 0x000fe20000410000 */
[----:B------:R-:W-:Y:S01]  /*24a0*/  FMUL.FTZ R110, R37, R118 ;  /* 0x00000076256e7220 */ /* 0x000fe20000410000 */
[C---:B------:R-:W-:Y:S01]  /*24b0*/  LOP3.LUT P3, RZ, R243.reuse, 0xff, RZ, 0xc0, !PT ;  /* 0x000000fff3ff7812 */ /* 0x040fe2000786c0ff */
        /* <DEDUP_REMOVED lines=12> */
[----:B------:R-:W-:-:S07]  /*2580*/  SEL R111, R122, RZ, P6 ;  /* 0x000000ff7a6f7207 */ /* 0x000fce0003000000 */
.L_x_10360:
[----:B------:R-:W0:Y:S01]  /*2590*/  @P0 LDC.64 R122, c[0x0][0x478] ;  /* 0x00011e00ff7a0b82 */ /* 0x000e220000000a00 */
[----:B------:R-:W-:-:S04]  /*25a0*/  IMAD.WIDE.U32 R138, R224, 0x10, R136 ;  /* 0x00000010e08a7825 */ /* 0x000fc800078e0088 */
[----:B------:R-:W-:-:S04]  /*25b0*/  IMAD.WIDE.U32 R132, R214, 0x10, R134 ;  /* 0x00000010d6847825 */ /* 0x000fc800078e0086 */
[----:B0-----:R-:W-:-:S05]  /*25c0*/  @P0 IMAD.WIDE.U32 R122, R224, 0x10, R122 ;  /* 0x00000010e07a0825 */ /* 0x001fca00078e007a */
[----:B------:R-:W-:Y:S04]  /*25d0*/  @P0 STG.E.128 desc[UR6][R122.64], R104 ;  /* 0x000000687a000986 */ /* 0x000fe8000c101d06 */
        /* <DEDUP_REMOVED lines=38> */
[----:B------:R-:W-:Y:S02]  /*2840*/  SEL R110, R111, RZ, P5 ;  /* 0x000000ff6f6e7207 */ /* 0x000fe40002800000 */
[----:B------:R-:W-:Y:S02]  /*2850*/  FSEL R122, R122, RZ, P4 ;  /* 0x000000ff7a7a7208 */ /* 0x000fe40002000000 */
[----:B------:R-:W-:-:S02]  /*2860*/  FSEL R123, R138, RZ, P5 ;  /* 0x000000ff8a7b7208 */ /* 0x000fc40002800000 */
[----:B------:R-:W-:Y:S02]  /*2870*/  FSEL R132, R139, RZ, P6 ;  /* 0x000000ff8b847208 */ /* 0x000fe40003000000 */
[----:B------:R-:W-:Y:S01]  /*2880*/  SEL R111, R140, RZ, P6 ;  /* 0x000000ff8c6f7207 */ /* 0x000fe20003000000 */
[----:B------:R-:W-:Y:S06]  /*2890*/  BRA `(.L_x_10362) ;  /* 0x0000000000a07947 */ /* 0x000fec0003800000 */
.L_x_10361:
        /* <DEDUP_REMOVED lines=40> */
.L_x_10362:
        /* <DEDUP_REMOVED lines=32> */
[C---:B------:R-:W-:Y:S01]  /*2d20*/  LOP3.LUT P3, RZ, R223.reuse, 0xff, RZ, 0xc0, !PT ;  /* 0x000000ffdfff7812 */ /* 0x040fe2000786c0ff */
[----:B------:R-:W-:Y:S01]  /*2d30*/  FMUL.FTZ R139, R44, R139 ;  /* 0x0000008b2c8b7220 */ /* 0x000fe20000410000 */
[----:B------:R-:W-:Y:S01]  /*2d40*/  LOP3.LUT P4, RZ, R223, 0xff00, RZ, 0xc0, !PT ;  /* 0x0000ff00dfff7812 */ /* 0x000fe2000788c0ff */
[----:B------:R-:W-:Y:S01]  /*2d50*/  FMUL.FTZ R140, R45, R140 ;  /* 0x0000008c2d8c7220 */ /* 0x000fe20000410000 */
[C---:B------:R-:W-:Y:S01]  /*2d60*/  LOP3.LUT P5, RZ, R223.reuse, 0xff0000, RZ, 0xc0, !PT ;  /* 0x00ff0000dfff7812 */ /* 0x040fe200078ac0ff */
[----:B------:R-:W-:Y:S01]  /*2d70*/  FMUL.FTZ R141, R46, R141 ;  /* 0x0000008d2e8d7220 */ /* 0x000fe20000410000 */
[----:B------:R-:W-:Y:S01]  /*2d80*/  ISETP.GE.U32.AND P6, PT, R223, 0x1000000, PT ;  /* 0x01000000df00780c */ /* 0x000fe20003fc6070 */
[----:B------:R-:W-:Y:S01]  /*2d90*/  FMUL.FTZ R142, R47, R142 ;  /* 0x0000008e2f8e7220 */ /* 0x000fe20000410000 */
[----:B------:R-:W-:-:S02]  /*2da0*/  FSEL R144, R108, RZ, P3 ;  /* 0x000000ff6c907208 */ /* 0x000fc40001800000 */
[----:B------:R-:W-:Y:S02]  /*2db0*/  FSEL R145, R109, RZ, P4 ;  /* 0x000000ff6d917208 */ /* 0x000fe40002000000 */
[----:B------:R-:W-:Y:S02]  /*2dc0*/  FSEL R146, R110, RZ, P5 ;  /* 0x000000ff6e927208 */ /* 0x000fe40002800000 */
[----:B------:R-:W-:Y:S02]  /*2dd0*/  FSEL R147, R111, RZ, P6 ;  /* 0x000000ff6f937208 */ /* 0x000fe40003000000 */
[----:B------:R-:W-:Y:S02]  /*2de0*/  SEL R108, R139, RZ, P3 ;  /* 0x000000ff8b6c7207 */ /* 0x000fe40001800000 */
[----:B------:R-:W-:Y:S02]  /*2df0*/  SEL R109, R140, RZ, P4 ;  /* 0x000000ff8c6d7207 */ /* 0x000fe40002000000 */
[----:B------:R-:W-:-:S02]  /*2e00*/  SEL R110, R141, RZ, P5 ;  /* 0x000000ff8d6e7207 */ /* 0x000fc40002800000 */
[----:B------:R-:W-:Y:S01]  /*2e10*/  SEL R111, R142, RZ, P6 ;  /* 0x000000ff8e6f7207 */ /* 0x000fe20003000000 */
[----:B------:R-:W-:Y:S06]  /*2e20*/  BRA `(.L_x_10364) ;  /* 0x0000000000a07947 */ /* 0x000fec0003800000 */
.L_x_10363:
        /* <DEDUP_REMOVED lines=39> */
[----:B------:R-:W-:-:S07]  /*30a0*/  SEL R111, R140, RZ, P6 ;  /* 0x000000ff8c6f7207 */ /* 0x000fce0003000000 */
.L_x_10364:
        /* <DEDUP_REMOVED lines=49> */
.L_x_10365:
        /* <DEDUP_REMOVED lines=40> */
.L_x_10366:
        /* <DEDUP_REMOVED lines=49> */
.L_x_10367:
        /* <DEDUP_REMOVED lines=28> */
[----:B------:R-:W-:Y:S01]  /*3b10*/  FMUL.FTZ R112, R53, R112 ;  /* 0x0000007035707220 */ /* 0x000fe20000410000 */
[----:B------:R-:W-:Y:S01]  /*3b20*/  FMUL.FTZ R124, R55, R124 ;  /* 0x0000007c377c7220 */ /* 0x000fe20000410000 */
[----:B------:R-:W-:-:S02]  /*3b30*/  LOP3.LUT P4, RZ, R203, 0xff00, RZ, 0xc0, !PT ;  /* 0x0000ff00cbff7812 */ /* 0x000fc4000788c0ff */
[----:B------:R-:W-:Y:S02]  /*3b40*/  ISETP.GE.U32.AND P6, PT, R203, 0x1000000, PT ;  /* 0x01000000cb00780c */ /* 0x000fe40003fc6070 */
[----:B------:R-:W-:Y:S02]  /*3b50*/  FSEL R127, R108, RZ, P3 ;  /* 0x000000ff6c7f7208 */ /* 0x000fe40001800000 */
[----:B------:R-:W-:Y:S02]  /*3b60*/  FSEL R129, R110, RZ, P5 ;  /* 0x000000ff6e817208 */ /* 0x000fe40002800000 */
[----:B------:R-:W-:Y:S02]  /*3b70*/  SEL R108, R109, RZ, P3 ;  /* 0x000000ff6d6c7207 */ /* 0x000fe40001800000 */
[----:B------:R-:W-:Y:S02]  /*3b80*/  SEL R110, R111, RZ, P5 ;  /* 0x000000ff6f6e7207 */ /* 0x000fe40002800000 */
[----:B------:R-:W-:-:S02]  /*3b90*/  FSEL R126, R126, RZ, P4 ;  /* 0x000000ff7e7e7208 */ /* 0x000fc40002000000 */
[----:B------:R-:W-:Y:S02]  /*3ba0*/  FSEL R131, R113, RZ, P6 ;  /* 0x000000ff71837208 */ /* 0x000fe40003000000 */
[----:B------:R-:W-:Y:S02]  /*3bb0*/  SEL R109, R112, RZ, P4 ;  /* 0x000000ff706d7207 */ /* 0x000fe40002000000 */
[----:B------:R-:W-:-:S07]  /*3bc0*/  SEL R111, R124, RZ, P6 ;  /* 0x000000ff7c6f7207 */ /* 0x000fce0003000000 */
.L_x_10368:
[----:B------:R-:W1:Y:S01]  /*3bd0*/  @P0 LDC.64 R112, c[0x0][0x478] ;  /* 0x00011e00ff700b82 */ /* 0x000e620000000a00 */
[----:B------:R-:W-:-:S04]  /*3be0*/  IMAD.WIDE.U32 R136, R197, 0x10, R136 ;  /* 0x00000010c5887825 */ /* 0x000fc800078e0088 */
[----:B-1----:R-:W-:-:S05]  /*3bf0*/  @P0 IMAD.WIDE.U32 R112, R197, 0x10, R112 ;  /* 0x00000010c5700825 */ /* 0x002fca00078e0070 */
[----:B------:R1:W-:Y:S04]  /*3c00*/  @P0 STG.E.128 desc[UR6][R112.64], R104 ;  /* 0x0000006870000986 */ /* 0x0003e8000c101d06 */
[----:B------:R1:W-:Y:S01]  /*3c10*/  STG.E.128 desc[UR6][R136.64], R108 ;  /* 0x0000006c88007986 */ /* 0x0003e2000c101d06 */
[----:B------:R-:W-:Y:S05]  /*3c20*/  BRA `(.L_x_10369) ;  /* 0x0000002000707947 */ /* 0x000fea0003800000 */
.L_x_10356:
        /* <DEDUP_REMOVED lines=35> */
[C---:B------:R-:W-:Y:S01]  /*3e60*/  ISETP.GE.U32.AND P5, PT, R252.reuse, 0x1000000, PT ;  /* 0x01000000fc00780c */ /* 0x040fe20003fa6070 */
[----:B------:R-:W-:Y:S01]  /*3e70*/  FMUL.FTZ R120, R35, R120 ;  /* 0x0000007823787220 */ /* 0x000fe20000410000 */
[----:B------:R-:W-:-:S02]  /*3e80*/  LOP3.LUT P4, RZ, R252, 0xff0000, RZ, 0xc0, !PT ;  /* 0x00ff0000fcff7812 */ /* 0x000fc4000788c0ff */
[----:B------:R-:W-:Y:S02]  /*3e90*/  FSEL R117, R108, RZ, P0 ;  /* 0x000000ff6c757208 */ /* 0x000fe40000000000 */
[----:B------:R-:W-:Y:S02]  /*3ea0*/  SEL R108, R109, RZ, P0 ;  /* 0x000000ff6d6c7207 */ /* 0x000fe40000000000 */
[----:B------:R-:W-:Y:S02]  /*3eb0*/  FSEL R114, R111, RZ, P5 ;  /* 0x000000ff6f727208 */ /* 0x000fe40002800000 */
[----:B------:R-:W-:Y:S02]  /*3ec0*/  SEL R109, R110, RZ, P3 ;  /* 0x000000ff6e6d7207 */ /* 0x000fe40001800000 */
[----:B------:R-:W-:Y:S02]  /*3ed0*/  FSEL R116, R116, RZ, P3 ;  /* 0x000000ff74747208 */ /* 0x000fe40001800000 */
[----:B------:R-:W-:-:S02]  /*3ee0*/  FSEL R115, R118, RZ, P4 ;  /* 0x000000ff76737208 */ /* 0x000fc40002000000 */
[----:B------:R-:W-:Y:S02]  /*3ef0*/  SEL R110, R119, RZ, P4 ;  /* 0x000000ff776e7207 */ /* 0x000fe40002000000 */
[----:B------:R-:W-:Y:S01]  /*3f00*/  SEL R111, R120, RZ, P5 ;  /* 0x000000ff786f7207 */ /* 0x000fe20002800000 */
[----:B------:R-:W-:Y:S06]  /*3f10*/  BRA `(.L_x_10371) ;  /* 0x0000000000a07947 */ /* 0x000fec0003800000 */
.L_x_10370:
        /* <DEDUP_REMOVED lines=40> */
.L_x_10371:
[----:B------:R-:W-:Y:S01]  /*41a0*/  ISETP.NE.U32.AND P0, PT, RZ, UR14, PT ;  /* 0x0000000eff007c0c */ /* 0x000fe2000bf05070 */
[----:B------:R-:W0:Y:S01]  /*41b0*/  LDC.64 R136, c[0x0][0x468] ;  /* 0x00011a00ff887b82 */ /* 0x000e220000000a00 */
[----:B------:R-:W-:Y:S02]  /*41c0*/  IMAD.WIDE.U32 R120, R224, 0x10, R134 ;  /* 0x00000010e0787825 */ /* 0x000fe400078e0086 */
[----:B------:R-:W-:-:S13]  /*41d0*/  ISETP.NE.AND.EX P0, PT, RZ, UR15, PT, P0 ;  /* 0x0000000fff007c0c */ /* 0x000fda000bf05300 */
[----:B------:R-:W1:Y:S01]  /*41e0*/  @P0 LDC.64 R118, c[0x0][0x478] ;  /* 0x00011e00ff760b82 */ /* 0x000e620000000a00 */
[----:B0-----:R-:W-:-:S04]  /*41f0*/  IMAD.WIDE.U32 R122, R234, 0x10, R136 ;  /* 0x00000010ea7a7825 */ /* 0x001fc800078e0088 */
[----:B-1----:R-:W-:-:S05]  /*4200*/  @P0 IMAD.WIDE.U32 R118, R234, 0x10, R118 ;  /* 0x00000010ea760825 */ /* 0x002fca00078e0076 */
        /* <DEDUP_REMOVED lines=45> */
.L_x_10372:
        /* <DEDUP_REMOVED lines=11> */
[----:B0-----:R-:W-:Y:S01]  /*4590*/  FFMA.FTZ R121, R200, R236, R87 ;  /* 0x000000ecc8797223 */ /* 0x001fe20000010057 */
        /* <DEDUP_REMOVED lines=28> */
.L_x_10373:
        /* <DEDUP_REMOVED lines=49> */
.L_x_10374:
        /* <DEDUP_REMOVED lines=40> */
.L_x_10375:
        /* <DEDUP_REMOVED lines=49> */
.L_x_10376:
        /* <DEDUP_REMOVED lines=40> */
.L_x_10377:
        /* <DEDUP_REMOVED lines=49> */
.L_x_10378:
        /* <DEDUP_REMOVED lines=40> */
.L_x_10379:
        /* <DEDUP_REMOVED lines=49> */
.L_x_10380:
        /* <DEDUP_REMOVED lines=40> */
.L_x_10381:
[----:B------:R-:W1:Y:S01]  /*5da0*/  @P0 LDC.64 R112, c[0x0][0x478] ;  /* 0x00011e00ff700b82 */ /* 0x000e620000000a00 */
[----:B------:R-:W-:-:S04]  /*5db0*/  IMAD.WIDE.U32 R136, R197, 0x10, R136 ;  /* 0x00000010c5887825 */ /* 0x000fc800078e0088 */
[----:B-1----:R-:W-:-:S05]  /*5dc0*/  @P0 IMAD.WIDE.U32 R112, R197, 0x10, R112 ;  /* 0x00000010c5700825 */ /* 0x002fca00078e0070 */
[----:B------:R2:W-:Y:S04]  /*5dd0*/  @P0 STG.E.128 desc[UR6][R112.64], R104 ;  /* 0x0000006870000986 */ /* 0x0005e8000c101d06 */
[----:B------:R2:W-:Y:S02]  /*5de0*/  STG.E.128 desc[UR6][R136.64], R108 ;  /* 0x0000006c88007986 */ /* 0x0005e4000c101d06 */
.L_x_10369:
        /* <DEDUP_REMOVED lines=101> */
.L_x_10355:
        /* <DEDUP_REMOVED lines=29> */
.L_x_10383:
        /* <DEDUP_REMOVED lines=15> */
.L_x_10849:


//--------------------- .text._ZN10layer_norm22ln_bwd_finalize_kernelINS_22Kernel_traits_finalizeILj6144EfffffjLb1ELj1024ELj4ENS_18Kernel_traits_baseILj6144EfffffjLj1024EEEEELb1ELb0EEEvNS_9BwdParamsE --------------------------
	.section	.text._ZN10layer_norm22ln_bwd_finalize_kernelINS_22Kernel_traits_finalizeILj6144EfffffjLb1ELj1024ELj4ENS_18Kernel_traits_baseILj6144EfffffjLj1024EEEEELb1ELb0EEEvNS_9BwdParamsE,"ax",@progbits
	.align	128
        .global         _ZN10layer_norm22ln_bwd_finalize_kernelINS_22Kernel_traits_finalizeILj6144EfffffjLb1ELj1024ELj4ENS_18Kernel_traits_baseILj6144EfffffjLj1024EEEEELb1ELb0EEEvNS_9BwdParamsE
        .type           _ZN10layer_norm22ln_bwd_finalize_kernelINS_22Kernel_traits_finalizeILj6144EfffffjLb1ELj1024ELj4ENS_18Kernel_traits_baseILj6144EfffffjLj1024EEEEELb1ELb0EEEvNS_9BwdParamsE,@function
        .size           _ZN10layer_norm22ln_bwd_finalize_kernelINS_22Kernel_traits_finalizeILj6144EfffffjLb1ELj1024ELj4ENS_18Kernel_traits_baseILj6144EfffffjLj1024EEEEELb1ELb0EEEvNS_9BwdParamsE,(.L_x_10850 - _ZN10layer_norm22ln_bwd_finalize_kernelINS_22Kernel_traits_finalizeILj6144EfffffjLb1ELj1024ELj4ENS_18Kernel_traits_baseILj6144EfffffjLj1024EEEEELb1ELb0EEEvNS_9BwdParamsE)
        .other          _ZN10layer_norm22ln_bwd_finalize_kernelINS_22Kernel_traits_finalizeILj6144EfffffjLb1ELj1024ELj4ENS_18Kernel_traits_baseILj6144EfffffjLj1024EEEEELb1ELb0EEEvNS_9BwdParamsE,@"STO_CUDA_ENTRY STV_DEFAULT"
_ZN10layer_norm22ln_bwd_finalize_kernelINS_22Kernel_traits_finalizeILj6144EfffffjLb1ELj1024ELj4ENS_18Kernel_traits_baseILj6144EfffffjLj1024EEEEELb1ELb0EEEvNS_9BwdParamsE:
.text._ZN10layer_norm22ln_bwd_finalize_kernelINS_22Kernel_traits_finalizeILj6144EfffffjLb1ELj1024ELj4ENS_18Kernel_traits_baseILj6144EfffffjLj1024EEEEELb1ELb0EEEvNS_9BwdParamsE:
        /* <DEDUP_REMOVED lines=60> */
.L_x_10388:
        /* <DEDUP_REMOVED lines=87> */
.L_x_10387:
[----:B------:R-:W-:Y:S05]  /*0930*/  BSYNC.RECONVERGENT B1 ;  /* 0x0000000000017941 */ /* 0x000fea0003800200 */
.L_x_10386:
        /* <DEDUP_REMOVED lines=49> */
.L_x_10390:
[----:B------:R-:W-:Y:S05]  /*0c50*/  BSYNC.RECONVERGENT B1 ;  /* 0x0000000000017941 */ /* 0x000fea0003800200 */
.L_x_10389:
        /* <DEDUP_REMOVED lines=29> */
.L_x_10392:
[----:B------:R-:W-:Y:S05]  /*0e30*/  BSYNC.RECONVERGENT B1 ;  /* 0x0000000000017941 */ /* 0x000fea0003800200 */
.L_x_10391:
        /* <DEDUP_REMOVED lines=14> */
.L_x_10385:
[----:B------:R-:W-:Y:S05]  /*0f20*/  BSYNC.RECONVERGENT B0 ;  /* 0x0000000000007941 */ /* 0x000fea0003800200 */
.L_x_10384:
        /* <DEDUP_REMOVED lines=72> */
.L_x_10393:
        /* <DEDUP_REMOVED lines=13> */
.L_x_10850:


//--------------------- .text._ZN10layer_norm13ln_bwd_kernelINS_13Kernel_traitsIfffffjLj6144ELj1ELj1ELj8ELj16ENS_18Kernel_traits_baseILj6144EfffffjLj256EEEEELb1ELb1ELb1ELb0EEEvNS_9BwdParamsE --------------------------
	.section	.text._ZN10layer_norm13ln_bwd_kernelINS_13Kernel_traitsIfffffjLj6144ELj1ELj1ELj8ELj16ENS_18Kernel_traits_baseILj6144EfffffjLj256EEEEELb1ELb1ELb1ELb0EEEvNS_9BwdParamsE,"ax",@progbits
	.align	128
        .global         _ZN10layer_norm13ln_bwd_kernelINS_13Kernel_traitsIfffffjLj6144ELj1ELj1ELj8ELj16ENS_18Kernel_traits_baseILj6144EfffffjLj256EEEEELb1ELb1ELb1ELb0EEEvNS_9BwdParamsE
        .type           _ZN10layer_norm13ln_bwd_kernelINS_13Kernel_traitsIfffffjLj6144ELj1ELj1ELj8ELj16ENS_18Kernel_traits_baseILj6144EfffffjLj256EEEEELb1ELb1ELb1ELb0EEEvNS_9BwdParamsE,@function
        .size           _ZN10layer_norm13ln_bwd_kernelINS_13Kernel_traitsIfffffjLj6144ELj1ELj1ELj8ELj16ENS_18Kernel_traits_baseILj6144EfffffjLj256EEEEELb1ELb1ELb1ELb0EEEvNS_9BwdParamsE,(.L_x_10851 - _ZN10layer_norm13ln_bwd_kernelINS_13Kernel_traitsIfffffjLj6144ELj1ELj1ELj8ELj16ENS_18Kernel_traits_baseILj6144EfffffjLj256EEEEELb1ELb1ELb1ELb0EEEvNS_9BwdParamsE)
        .other          _ZN10layer_norm13ln_bwd_kernelINS_13Kernel_traitsIfffffjLj6144ELj1ELj1ELj8ELj16ENS_18Kernel_traits_baseILj6144EfffffjLj256EEEEELb1ELb1ELb1ELb0EEEvNS_9BwdParamsE,@"STO_CUDA_ENTRY STV_DEFAULT"
_ZN10layer_norm13ln_bwd_kernelINS_13Kernel_traitsIfffffjLj6144ELj1ELj1ELj8ELj16ENS_18Kernel_traits_baseILj6144EfffffjLj256EEEEELb1ELb1ELb1ELb0EEEvNS_9BwdParamsE:
.text._ZN10layer_norm13ln_bwd_kernelINS_13Kernel_traitsIfffffjLj6144ELj1ELj1ELj8ELj16ENS_18Kernel_traits_baseILj6144EfffffjLj256EEEEELb1ELb1ELb1ELb0EEEvNS_9BwdParamsE:
[----:B------:R-:W-:Y:S01]  /*0000*/  LDC R1, c[0x0][0x37c] ;  /* 0x0000df00ff017b82 */ /* 0x000fe20000000800 */
[----:B------:R-:W0:Y:S01]  /*0010*/  S2R R5, SR_TID.X ;  /* 0x0000000000057919 */ /* 0x000e220000002100 */
[----:B------:R-:W1:Y:S01]  /*0020*/  LDCU UR10, c[0x0][0x388] ;  /* 0x00007100ff0a77ac */ /* 0x000e620008000800 */
[----:B------:R-:W2:Y:S01]  /*0030*/  LDCU.64 UR20, c[0x0][0x358] ;  /* 0x00006b00ff1477ac */ /* 0x000ea20008000a00 */
[----:B-1----:R-:W-:-:S04]  /*0040*/  USHF.R.S32.HI UR4, URZ, 0x1f, UR10 ;  /* 0x0000001fff047899 */ /* 0x002fc8000801140a */
[----:B------:R-:W-:-:S06]  /*0050*/  ULEA.HI UR4, UR4, UR10, URZ, 0x2 ;  /* 0x0000000a04047291 */ /* 0x000fcc000f8f10ff */
[----:B------:R-:W-:Y:S02]  /*0060*/  MOV R3, UR4 ;  /* 0x0000000400037c02 */ /* 0x000fe40008000f00 */
[----:B0-----:R-:W-:Y:S02]  /*0070*/  LOP3.LUT R4, R5, 0xff, RZ, 0x3c, !PT ;  /* 0x000000ff05047812 */ /* 0x001fe400078e3cff */
[----:B------:R-:W-:Y:S01]  /*0080*/  MOV R11, R5 ;  /* 0x00000005000b7202 */ /* 0x000fe20000000f00 */
[----:B------:R-:W0:Y:S01]  /*0090*/  S2UR UR9, SR_CTAID.X ;  /* 0x00000000000979c3 */ /* 0x000e220000002500 */
[----:B------:R-:W-:Y:S01]  /*00a0*/  LEA.HI.SX32 R4, R3, R4, 0x1e ;  /* 0x0000000403047211 */ /* 0x000fe200078ff2ff */
[----:B------:R-:W0:Y:S03]  /*00b0*/  LDCU UR4, c[0x0][0x384] ;  /* 0x00007080ff0477ac */ /* 0x000e260008000800 */
[----:B------:R-:W-:-:S02]  /*00c0*/  ISETP.GE.U32.AND P0, PT, R4, 0x200, PT ;  /* 0x000002000400780c */ /* 0x000fc40003f06070 */
[C---:B------:R-:W-:Y:S02]  /*00d0*/  ISETP.GE.U32.AND P1, PT, R4.reuse, 0x300, PT ;  /* 0x000003000400780c */ /* 0x040fe40003f26070 */
[C---:B------:R-:W-:Y:S02]  /*00e0*/  ISETP.GE.U32.AND P2, PT, R4.reuse, 0x400, PT ;  /* 0x000004000400780c */ /* 0x040fe40003f46070 */
[C---:B------:R-:W-:Y:S02]  /*00f0*/  ISETP.GE.U32.AND P4, PT, R4.reuse, 0x100, PT ;  /* 0x000001000400780c */ /* 0x040fe40003f86070 */
[C---:B------:R-:W-:Y:S02]  /*0100*/  ISETP.GE.U32.AND P3, PT, R4.reuse, 0x500, PT ;  /* 0x000005000400780c */ /* 0x040fe40003f66070 */
[----:B------:R-:W-:Y:S02]  /*0110*/  ISETP.GE.U32.AND P5, PT, R4, 0x600, PT ;  /* 0x000006000400780c */ /* 0x000fe40003fa6070 */
[----:B------:R-:W-:-:S02]  /*0120*/  CS2R R96, SRZ ;  /* 0x0000000000607805 */ /* 0x000fc4000001ff00 */
[----:B------:R-:W-:Y:S01]  /*0130*/  P2R R10, PR, RZ, 0x10 ;  /* 0x00000010ff0a7803 */ /* 0x000fe20000000000 */
[----:B------:R-:W1:Y:S01]  /*0140*/  @P0 LDC.64 R8, c[0x0][0x3d0] ;  /* 0x0000f400ff080b82 */ /* 0x000e620000000a00 */
[----:B------:R-:W-:-:S03]  /*0150*/  P2R R231, PR, RZ, 0x20 ;  /* 0x00000020ffe77803 */ /* 0x000fc60000000000 */
[----:B------:R-:W-:-:S04]  /*0160*/  @P4 LOP3.LUT R11, R5, 0x100, RZ, 0xfc, !PT ;  /* 0x00000100050b4812 */ /* 0x000fc800078efcff */
[----:B------:R-:W3:Y:S08]  /*0170*/  @P0 LDC.64 R12, c[0x0][0x3e8] ;  /* 0x0000fa00ff0c0b82 */ /* 0x000ef00000000a00 */
[----:B------:R-:W4:Y:S08]  /*0180*/  @P1 LDC.64 R2, c[0x0][0x3d0] ;  /* 0x0000f400ff021b82 */ /* 0x000f300000000a00 */
[----:B------:R-:W0:Y:S01]  /*0190*/  @P1 LDC.64 R6, c[0x0][0x3e8] ;  /* 0x0000fa00ff061b82 */ /* 0x000e220000000a00 */
[----:B-1----:R-:W-:-:S05]  /*01a0*/  @P0 IMAD.WIDE.U32 R8, R11, 0x10, R8 ;  /* 0x000000100b080825 */ /* 0x002fca00078e0008 */
[----:B--2---:R-:W5:Y:S02]  /*01b0*/  @P0 LDG.E.128 R144, desc[UR20][R8.64] ;  /* 0x0000001408900981 */ /* 0x004f64000c1e1d00 */
[----:B------:R-:W1:Y:S01]  /*01c0*/  @P2 LDC.64 R14, c[0x0][0x3d0] ;  /* 0x0000f400ff0e2b82 */ /* 0x000e620000000a00 */
[C---:B---3--:R-:W-:Y:S01]  /*01d0*/  @P0 IMAD.WIDE.U32 R12, R11.reuse, 0x10, R12 ;  /* 0x000000100b0c0825 */ /* 0x048fe200078e000c */
[----:B------:R-:W-:-:S04]  /*01e0*/  @P0 IADD3 R11, PT, PT, R11, 0x100, RZ ;  /* 0x000001000b0b0810 */ /* 0x000fc80007ffe0ff */
[----:B------:R-:W5:Y:S02]  /*01f0*/  @P0 LDG.E.128 R140, desc[UR20][R12.64] ;  /* 0x000000140c8c0981 */ /* 0x000f64000c1e1d00 */
[----:B------:R-:W2:Y:S01]  /*0200*/  @P2 LDC.64 R16, c[0x0][0x3e8] ;  /* 0x0000fa00ff102b82 */ /* 0x000ea20000000a00 */
[----:B----4-:R-:W-:-:S05]  /*0210*/  @P1 IMAD.WIDE.U32 R18, R11, 0x10, R2 ;  /* 0x000000100b121825 */ /* 0x010fca00078e0002 */
        /* <DEDUP_REMOVED lines=11> */
[----:B------:R-:W5:Y:S02]  /*02d0*/  @P2 LDG.E.128 R124, desc[UR20][R24.64] ;  /* 0x00000014187c2981 */ /* 0x000f64000c1e1d00 */
[----:B------:R-:W2:Y:S01]  /*02e0*/  @P5 LDC.64 R32, c[0x0][0x3e8] ;  /* 0x0000fa00ff205b82 */ /* 0x000ea20000000a00 */
[----:B---3--:R-:W-:-:S05]  /*02f0*/  @P3 IMAD.WIDE.U32 R26, R11, 0x10, R26 ;  /* 0x000000100b1a3825 */ /* 0x008fca00078e001a */
[----:B------:R-:W5:Y:S02]  /*0300*/  @P3 LDG.E.128 R120, desc[UR20][R26.64] ;  /* 0x000000141a783981 */ /* 0x000f64000c1e1d00 */
[----:B------:R-:W3:Y:S01]  /*0310*/  @P4 LDC.64 R2, c[0x0][0x3d0] ;  /* 0x0000f400ff024b82 */ /* 0x000ee20000000a00 */
[C---:B0-----:R-:W-:Y:S01]  /*0320*/  @P3 IMAD.WIDE.U32 R28, R11.reuse, 0x10, R28 ;  /* 0x000000100b1c3825 */ /* 0x041fe200078e001c */
[----:B------:R-:W-:Y:S01]  /*0330*/  @P3 IADD3 R11, PT, PT, R11, 0x100, RZ ;  /* 0x000001000b0b3810 */ /* 0x000fe20007ffe0ff */
[----:B------:R-:W-:Y:S01]  /*0340*/  UISETP.GE.AND UP0, UPT, UR9, UR4, UPT ;  /* 0x000000040900728c */ /* 0x000fe2000bf06270 */
[----:B------:R-:W-:Y:S02]  /*0350*/  CS2R R98, SRZ ;  /* 0x0000000000627805 */ /* 0x000fe4000001ff00 */
[----:B------:R-:W-:Y:S01]  /*0360*/  CS2R R92, SRZ ;  /* 0x00000000005c7805 */ /* 0x000fe2000001ff00 */
[----:B------:R0:W5:Y:S01]  /*0370*/  @P3 LDG.E.128 R116, desc[UR20][R28.64] ;  /* 0x000000141c743981 */ /* 0x000162000c1e1d00 */
[----:B------:R-:W4:Y:S01]  /*0380*/  @P4 LDC.64 R6, c[0x0][0x3e8] ;  /* 0x0000fa00ff064b82 */ /* 0x000f220000000a00 */
[----:B-1----:R-:W-:-:S05]  /*0390*/  @P5 IMAD.WIDE.U32 R14, R11, 0x10, R30 ;  /* 0x000000100b0e5825 */ /* 0x002fca00078e001e */
[----:B------:R1:W5:Y:S01]  /*03a0*/  @P5 LDG.E.128 R112, desc[UR20][R14.64] ;  /* 0x000000140e705981 */ /* 0x000362000c1e1d00 */
[----:B--2---:R-:W-:-:S05]  /*03b0*/  @P5 IMAD.WIDE.U32 R16, R11, 0x10, R32 ;  /* 0x000000100b105825 */ /* 0x004fca00078e0020 */
[----:B------:R1:W5:Y:S01]  /*03c0*/  @P5 LDG.E.128 R108, desc[UR20][R16.64] ;  /* 0x00000014106c5981 */ /* 0x000362000c1e1d00 */
[----:B---3--:R-:W-:-:S05]  /*03d0*/  @P4 IMAD.WIDE.U32 R2, R5, 0x10, R2 ;  /* 0x0000001005024825 */ /* 0x008fca00078e0002 */
[----:B------:R1:W5:Y:S01]  /*03e0*/  @P4 LDG.E.128 R104, desc[UR20][R2.64] ;  /* 0x0000001402684981 */ /* 0x000362000c1e1d00 */
[----:B----4-:R-:W-:-:S05]  /*03f0*/  @P4 IMAD.WIDE.U32 R6, R5, 0x10, R6 ;  /* 0x0000001005064825 */ /* 0x010fca00078e0006 */
[----:B------:R1:W5:Y:S01]  /*0400*/  @P4 LDG.E.128 R100, desc[UR20][R6.64] ;  /* 0x0000001406644981 */ /* 0x000362000c1e1d00 */
        /* <DEDUP_REMOVED lines=31> */
[----:B0-----:R-:W-:Y:S02]  /*0600*/  CS2R R28, SRZ ;  /* 0x00000000001c7805 */ /* 0x001fe4000001ff00 */
        /* <DEDUP_REMOVED lines=43> */
[----:B------:R-:W4:Y:S01]  /*08c0*/  LDCU.64 UR24, c[0x0][0x438] ;  /* 0x00008700ff1877ac */ /* 0x000f220008000a00 */
[----:B------:R-:W0:Y:S01]  /*08d0*/  LDCU.64 UR4, c[0x0][0x478] ;  /* 0x00008f00ff0477ac */ /* 0x000e220008000a00 */
[----:B------:R-:W0:Y:S01]  /*08e0*/  LDCU.128 UR12, c[0x0][0x3c0] ;  /* 0x00007800ff0c77ac */ /* 0x000e220008000c00 */
[----:B------:R-:W0:Y:S01]  /*08f0*/  LDCU.128 UR16, c[0x0][0x3f0] ;  /* 0x00007e00ff1077ac */ /* 0x000e220008000c00 */
[----:B------:R-:W0:Y:S01]  /*0900*/  LDCU.64 UR26, c[0x0][0x380] ;  /* 0x00007000ff1a77ac */ /* 0x000e220008000a00 */
[----:B------:R-:W-:-:S05]  /*0910*/  UMOV UR6, UR9 ;  /* 0x0000000900067c82 */ /* 0x000fca0008000000 */
.L_x_10525:
[----:B0-----:R-:W-:-:S06]  /*0920*/  UIMAD.WIDE UR28, UR6, 0x4, UR18 ;  /* 0x00000004061c78a5 */ /* 0x001fcc000f8e0212 */
[----:B-1234-:R-:W-:Y:S02]  /*0930*/  MOV R178, UR28 ;  /* 0x0000001c00b27c02 */ /* 0x01efe40008000f00 */
[----:B------:R-:W-:Y:S01]  /*0940*/  MOV R179, UR29 ;  /* 0x0000001d00b37c02 */ /* 0x000fe20008000f00 */
[----:B------:R-:W-:-:S04]  /*0950*/  UIMAD.WIDE UR28, UR6, 0x4, UR14 ;  /* 0x00000004061c78a5 */ /* 0x000fc8000f8e020e */
[----:B------:R-:W2:Y:S02]  /*0960*/  LDG.E R178, desc[UR20][R178.64] ;  /* 0x00000014b2b27981 */ /* 0x000ea4000c1e1900 */
[----:B------:R-:W-:Y:S02]  /*0970*/  MOV R180, UR28 ;  /* 0x0000001c00b47c02 */ /* 0x000fe40008000f00 */
[----:B------:R-:W-:Y:S01]  /*0980*/  MOV R181, UR29 ;  /* 0x0000001d00b57c02 */ /* 0x000fe20008000f00 */
[----:B------:R-:W-:-:S04]  /*0990*/  UIMAD.WIDE UR28, UR6, 0x4, UR16 ;  /* 0x00000004061c78a5 */ /* 0x000fc8000f8e0210 */
[----:B------:R-:W3:Y:S02]  /*09a0*/  LDG.E R180, desc[UR20][R180.64] ;  /* 0x00000014b4b47981 */ /* 0x000ee4000c1e1900 */
[----:B------:R-:W-:Y:S02]  /*09b0*/  MOV R176, UR28 ;  /* 0x0000001c00b07c02 */ /* 0x000fe40008000f00 */
[----:B------:R-:W-:-:S05]  /*09c0*/  MOV R177, UR29 ;  /* 0x0000001d00b17c02 */ /* 0x000fca0008000f00 */
[----:B-----5:R0:W5:Y:S01]  /*09d0*/  LDG.E R229, desc[UR20][R176.64] ;  /* 0x00000014b0e57981 */ /* 0x020162000c1e1900 */
[----:B------:R-:W-:Y:S01]  /*09e0*/  BSSY.RECONVERGENT B0, `(.L_x_10395) ;  /* 0x00001af000007945 */ /* 0x000fe20003800200 */
[----:B--2---:R-:W-:Y:S02]  /*09f0*/  R2UR UR33, R178 ;  /* 0x00000000b22172ca */ /* 0x004fe400000e0000 */
[----:B---3--:R-:W-:-:S11]  /*0a00*/  R2UR UR32, R180 ;  /* 0x00000000b42072ca */ /* 0x008fd600000e0000 */
[----:B------:R-:W-:-:S09]  /*0a10*/  UISETP.GE.AND UP2, UPT, UR33, 0x1, UPT ;  /* 0x000000012100788c */ /* 0x000fd2000bf46270 */
[----:B0-----:R-:W-:Y:S05]  /*0a20*/  BRA.U !UP2, `(.L_x_10396) ;  /* 0x000000110afc7547 */ /* 0x001fea000b800000 */
[----:B------:R-:W-:-:S06]  /*0a30*/  UIMAD.WIDE UR28, UR6, 0x4, UR12 ;  /* 0x00000004061c78a5 */ /* 0x000fcc000f8e020c */
[----:B------:R-:W-:Y:S02]  /*0a40*/  MOV R176, UR28 ;  /* 0x0000001c00b07c02 */ /* 0x000fe40008000f00 */
[----:B------:R-:W-:-:S05]  /*0a50*/  MOV R177, UR29 ;  /* 0x0000001d00b17c02 */ /* 0x000fca0008000f00 */
[----:B------:R0:W2:Y:S01]  /*0a60*/  LDG.E R176, desc[UR20][R176.64] ;  /* 0x00000014b0b07981 */ /* 0x0000a2000c1e1900 */
[----:B-----5:R-:W-:Y:S01]  /*0a70*/  ISETP.GE.AND P4, PT, R229, 0x1, PT ;  /* 0x00000001e500780c */ /* 0x020fe20003f86270 */
[----:B------:R-:W-:Y:S01]  /*0a80*/  UIADD3 UR7, UPT, UPT, UR33, -0x1, URZ ;  /* 0xffffffff21077890 */ /* 0x000fe2000fffe0ff */
[C---:B------:R-:W-:Y:S01]  /*0a90*/  ISETP.GE.U32.AND P6, PT, R4.reuse, 0x100, PT ;  /* 0x000001000400780c */ /* 0x040fe20003fc6070 */
[----:B------:R-:W-:Y:S01]  /*0aa0*/  HFMA2 R185, -RZ, RZ, 0, 0 ;  /* 0x00000000ffb97431 */ /* 0x000fe200000001ff */
[----:B------:R-:W-:Y:S01]  /*0ab0*/  ISETP.NE.AND P5, PT, RZ, UR30, PT ;  /* 0x0000001eff007c0c */ /* 0x000fe2000bfa5270 */
[----:B------:R-:W-:Y:S01]  /*0ac0*/  BSSY.RECONVERGENT B1, `(.L_x_10397) ;  /* 0x0000047000017945 */ /* 0x000fe20003800200 */
[----:B------:R-:W-:Y:S01]  /*0ad0*/  HFMA2 R188, -RZ, RZ, 0, 0 ;  /* 0x00000000ffbc7431 */ /* 0x000fe200000001ff */
[----:B------:R-:W-:Y:S01]  /*0ae0*/  MOV R179, UR7 ;  /* 0x0000000700b37c02 */ /* 0x000fe20008000f00 */
[----:B-1----:R-:W-:Y:S01]  /*0af0*/  UIMAD UR7, UR6, UR10, URZ ;  /* 0x0000000a060772a4 */ /* 0x002fe2000f8e02ff */
[----:B------:R-:W-:-:S02]  /*0b00*/  ISETP.GE.U32.AND P0, PT, R4, 0x200, PT ;  /* 0x000002000400780c */ /* 0x000fc40003f06070 */
[C---:B------:R-:W-:Y:S01]  /*0b10*/  ISETP.GE.U32.AND P1, PT, R4.reuse, 0x300, PT ;  /* 0x000003000400780c */ /* 0x040fe20003f26070 */
[----:B------:R-:W-:Y:S01]  /*0b20*/  USHF.R.S32.HI UR8, URZ, 0x1f, UR7 ;  /* 0x0000001fff087899 */ /* 0x000fe20008011407 */
[----:B------:R-:W-:Y:S02]  /*0b30*/  @P4 IADD3 R10, PT, PT, R229, -0x1, RZ ;  /* 0xffffffffe50a4810 */ /* 0x000fe40007ffe0ff */
[C---:B------:R-:W-:Y:S01]  /*0b40*/  ISETP.GE.U32.AND P2, PT, R4.reuse, 0x400, PT ;  /* 0x000004000400780c */ /* 0x040fe20003f46070 */
[----:B------:R-:W-:Y:S01]  /*0b50*/  ULEA.HI UR8, UR8, UR7, URZ, 0x2 ;  /* 0x0000000708087291 */ /* 0x000fe2000f8f10ff */
[----:B------:R-:W-:Y:S01]  /*0b60*/  ISETP.GE.U32.AND P3, PT, R4, 0x500, PT ;  /* 0x000005000400780c */ /* 0x000fe20003f66070 */
[----:B------:R-:W-:Y:S01]  /*0b70*/  @P4 IMAD R178, R10, UR10, RZ ;  /* 0x0000000a0ab24c24 */ /* 0x000fe2000f8e02ff */
[----:B------:R-:W-:Y:S01]  /*0b80*/  MOV R187, RZ ;  /* 0x000000ff00bb7202 */ /* 0x000fe20000000f00 */
[----:B------:R-:W-:-:S03]  /*0b90*/  IMAD R10, R179, UR10, RZ ;  /* 0x0000000ab30a7c24 */ /* 0x000fc6000f8e02ff */
[----:B------:R-:W-:Y:S02]  /*0ba0*/  @P4 SHF.R.S32.HI R179, RZ, 0x1f, R178 ;  /* 0x0000001fffb34819 */ /* 0x000fe400000114b2 */
[----:B0-----:R-:W-:Y:S02]  /*0bb0*/  SHF.R.S32.HI R177, RZ, 0x1f, R10 ;  /* 0x0000001fffb17819 */ /* 0x001fe4000001140a */
[----:B------:R-:W-:Y:S02]  /*0bc0*/  @P4 LEA.HI R178, R179, R178, RZ, 0x2 ;  /* 0x000000b2b3b24211 */ /* 0x000fe400078f10ff */
[----:B------:R-:W-:Y:S02]  /*0bd0*/  LEA.HI R186, R177, R10, RZ, 0x2 ;  /* 0x0000000ab1ba7211 */ /* 0x000fe400078f10ff */
[----:B------:R-:W-:Y:S02]  /*0be0*/  @P4 LEA.HI.SX32 R185, R178, R5, 0x1e ;  /* 0x00000005b2b94211 */ /* 0x000fe400078ff2ff */
[----:B------:R-:W-:-:S02]  /*0bf0*/  MOV R178, UR8 ;  /* 0x0000000800b27c02 */ /* 0x000fc40008000f00 */
[----:B------:R-:W-:Y:S02]  /*0c00*/  P2R R10, PR, RZ, 0x40 ;  /* 0x00000040ff0a7803 */ /* 0x000fe40000000000 */
[-C--:B------:R-:W-:Y:S02]  /*0c10*/  LEA.HI.SX32 R227, R178, R5.reuse, 0x1e ;  /* 0x00000005b2e37211 */ /* 0x080fe400078ff2ff */
[----:B------:R-:W-:Y:S02]  /*0c20*/  LEA.HI.SX32 R186, R186, R5, 0x1e ;  /* 0x00000005baba7211 */ /* 0x000fe400078ff2ff */
[----:B------:R-:W-:Y:S02]  /*0c30*/  MOV R189, R227 ;  /* 0x000000e300bd7202 */ /* 0x000fe40000000f00 */
[----:B--2---:R-:W-:Y:S01]  /*0c40*/  FSEL R184, R176, RZ, !P5 ;  /* 0x000000ffb0b87208 */ /* 0x004fe20006800000 */
[----:B------:R-:W-:Y:S06]  /*0c50*/  @!P6 BRA `(.L_x_10398) ;  /* 0x0000000000b4e947 */ /* 0x000fec0003800000 */
        /* <DEDUP_REMOVED lines=18> */
[C---:B------:R-:W-:Y:S01]  /*0d80*/  FADD.FTZ R196, -R184.reuse, R177 ;  /* 0x000000b1b8c47221 */ /* 0x040fe20000010100 */
[----:B------:R-:W-:Y:S02]  /*0d90*/  FADD.FTZ R179, -R184, R179 ;  /* 0x000000b3b8b37221 */ /* 0x000fe40000010100 */
[----:B------:R-:W-:Y:S01]  /*0da0*/  FMUL.FTZ R3, R3, UR32 ;  /* 0x0000002003037c20 */ /* 0x000fe20008410000 */
[----:B----4-:R-:W-:Y:S01]  /*0db0*/  FMUL.FTZ R206, R104, R180 ;  /* 0x000000b468ce7220 */ /* 0x010fe20000410000 */
[----:B------:R-:W-:Y:S01]  /*0dc0*/  FMUL.FTZ R215, R105, R181 ;  /* 0x000000b569d77220 */ /* 0x000fe20000410000 */
[----:B------:R-:W-:Y:S01]  /*0dd0*/  FADD.FTZ R178, -R184, R178 ;  /* 0x000000b2b8b27221 */ /* 0x000fe20000010100 */
[----:B------:R-:W-:Y:S01]  /*0de0*/  FMUL.FTZ R196, R196, UR32 ;  /* 0x00000020c4c47c20 */ /* 0x000fe20008410000 */
[----:B------:R-:W-:Y:S01]  /*0df0*/  FADD.FTZ R176, RZ, R206 ;  /* 0x000000ceffb07221 */ /* 0x000fe20000010000 */
[----:B------:R-:W-:Y:S01]  /*0e00*/  FFMA.FTZ R177, R3, R206, RZ ;  /* 0x000000ce03b17223 */ /* 0x000fe200000100ff */
[----:B-1----:R-:W-:Y:S01]  /*0e10*/  FMUL.FTZ R230, R179, UR32 ;  /* 0x00000020b3e67c20 */ /* 0x002fe20008410000 */
[----:B------:R-:W-:Y:S01]  /*0e20*/  FMUL.FTZ R201, R178, UR32 ;  /* 0x00000020b2c97c20 */ /* 0x000fe20008410000 */
[----:B------:R-:W-:Y:S01]  /*0e30*/  FADD.FTZ R179, R176, R215 ;  /* 0x000000d7b0b37221 */ /* 0x000fe20000010000 */
[----:B------:R-:W-:Y:S01]  /*0e40*/  FMUL.FTZ R232, R106, R182 ;  /* 0x000000b66ae87220 */ /* 0x000fe20000410000 */
        /* <DEDUP_REMOVED lines=14> */
.L_x_10398:
[----:B----4-:R-:W-:Y:S05]  /*0f30*/  BSYNC.RECONVERGENT B1 ;  /* 0x0000000000017941 */ /* 0x010fea0003800200 */
.L_x_10397:
        /* <DEDUP_REMOVED lines=21> */
[----:B------:R-:W-:Y:S01]  /*1090*/  FMUL.FTZ R17, R17, UR32 ;  /* 0x0000002011117c20 */ /* 0x000fe20008410000 */
[----:B------:R-:W-:Y:S01]  /*10a0*/  FMUL.FTZ R192, R192, UR32 ;  /* 0x00000020c0c07c20 */ /* 0x000fe20008410000 */
        /* <DEDUP_REMOVED lines=9> */
[----:B------:R-:W-:Y:S01]  /*1140*/  FMUL.FTZ R199, R182, UR32 ;  /* 0x00000020b6c77c20 */ /* 0x000fe20008410000 */
[----:B------:R-:W-:Y:S01]  /*1150*/  FADD.FTZ R183, -R184, R183 ;  /* 0x000000b7b8b77221 */ /* 0x000fe20000010100 */
[----:B------:R-:W-:Y:S01]  /*1160*/  FADD.FTZ R181, R176, R203 ;  /* 0x000000cbb0b57221 */ /* 0x000fe20000010000 */
[----:B------:R-:W-:Y:S01]  /*1170*/  FMUL.FTZ R228, R146, R178 ;  /* 0x000000b292e47220 */ /* 0x000fe20000410000 */
[----:B------:R-:W-:Y:S01]  /*1180*/  FFMA.FTZ R176, R192, R203, R177 ;  /* 0x000000cbc0b07223 */ /* 0x000fe200000100b1 */
        /* <DEDUP_REMOVED lines=9> */
[----:B-1----:R-:W-:-:S07]  /*1220*/  FFMA.FTZ R188, R214, R223, R177 ;  /* 0x000000dfd6bc7223 */ /* 0x002fce00000100b1 */
.L_x_10400:
[----:B------:R-:W-:Y:S05]  /*1230*/  BSYNC.RECONVERGENT B1 ;  /* 0x0000000000017941 */ /* 0x000fea0003800200 */
.L_x_10399:
        /* <DEDUP_REMOVED lines=47> */
.L_x_10402:
[----:B------:R-:W-:Y:S05]  /*1530*/  BSYNC.RECONVERGENT B1 ;  /* 0x0000000000017941 */ /* 0x000fea0003800200 */
.L_x_10401:
        /* <DEDUP_REMOVED lines=47> */
.L_x_10404:
[----:B------:R-:W-:Y:S05]  /*1830*/  BSYNC.RECONVERGENT B1 ;  /* 0x0000000000017941 */ /* 0x000fea0003800200 */
.L_x_10403:
        /* <DEDUP_REMOVED lines=29> */
[----:B-1----:R-:W-:Y:S01]  /*1a10*/  FMUL.FTZ R209, R121, R177 ;  /* 0x000000b179d17220 */ /* 0x002fe20000410000 */
        /* <DEDUP_REMOVED lines=16> */
[----:B0-----:R-:W-:-:S07]  /*1b20*/  FFMA.FTZ R188, R208, R217, R177 ;  /* 0x000000d9d0bc7223 */ /* 0x001fce00000100b1 */
.L_x_10406:
[----:B------:R-:W-:Y:S05]  /*1b30*/  BSYNC.RECONVERGENT B1 ;  /* 0x0000000000017941 */ /* 0x000fea0003800200 */
.L_x_10405:
[----:B------:R-:W-:-:S04]  /*1b40*/  ISETP.GE.U32.AND P5, PT, R4, 0x600, PT ;  /* 0x000006000400780c */ /* 0x000fc80003fa6070 */
        /* <DEDUP_REMOVED lines=16> */
[C---:B---3--:R-:W-:Y:S01]  /*1c50*/  FADD.FTZ R19, -R184.reuse, R180 ;  /* 0x000000b4b8137221 */ /* 0x048fe20000010100 */
[C---:B------:R-:W-:Y:S01]  /*1c60*/  FADD.FTZ R12, -R184.reuse, R181 ;  /* 0x000000b5b80c7221 */ /* 0x040fe20000010100 */
[C---:B------:R-:W-:Y:S01]  /*1c70*/  FADD.FTZ R182, -R184.reuse, R182 ;  /* 0x000000b6b8b67221 */ /* 0x040fe20000010100 */
[----:B------:R-:W-:Y:S01]  /*1c80*/  FADD.FTZ R183, -R184, R183 ;  /* 0x000000b7b8b77221 */ /* 0x000fe20000010100 */
[----:B------:R-:W-:Y:S01]  /*1c90*/  FMUL.FTZ R19, R19, UR32 ;  /* 0x0000002013137c20 */ /* 0x000fe20008410000 */
[----:B------:R-:W-:Y:S01]  /*1ca0*/  FMUL.FTZ R12, R12, UR32 ;  /* 0x000000200c0c7c20 */ /* 0x000fe20008410000 */
[----:B------:R-:W-:Y:S01]  /*1cb0*/  FMUL.FTZ R213, R182, UR32 ;  /* 0x00000020b6d57c20 */ /* 0x000fe20008410000 */
[----:B------:R-:W-:Y:S01]  /*1cc0*/  FMUL.FTZ R218, R183, UR32 ;  /* 0x00000020b7da7c20 */ /* 0x000fe20008410000 */
        /* <DEDUP_REMOVED lines=21> */
.L_x_10396:
[----:B-----5:R-:W-:Y:S01]  /*1e20*/  ISETP.GE.AND P4, PT, R229, 0x1, PT ;  /* 0x00000001e500780c */ /* 0x020fe20003f86270 */
[----:B-1----:R-:W-:Y:S01]  /*1e30*/  UIMAD UR7, UR6, UR10, URZ ;  /* 0x0000000a060772a4 */ /* 0x002fe2000f8e02ff */
[----:B------:R-:W-:Y:S01]  /*1e40*/  HFMA2 R189, -RZ, RZ, 0, 0 ;  /* 0x00000000ffbd7431 */ /* 0x000fe200000001ff */
[----:B----4-:R-:W-:Y:S02]  /*1e50*/  UISETP.NE.U32.AND UP0, UPT, UR24, URZ, UPT ;  /* 0x000000ff1800728c */ /* 0x010fe4000bf05070 */
[----:B------:R-:W-:Y:S02]  /*1e60*/  USHF.R.S32.HI UR8, URZ, 0x1f, UR7 ;  /* 0x0000001fff087899 */ /* 0x000fe40008011407 */
[----:B------:R-:W-:Y:S02]  /*1e70*/  UISETP.NE.AND.EX UP0, UPT, UR25, URZ, UPT, UP0 ;  /* 0x000000ff1900728c */ /* 0x000fe4000bf05300 */
[----:B------:R-:W-:-:S04]  /*1e80*/  ULEA.HI UR8, UR8, UR7, URZ, 0x2 ;  /* 0x0000000708087291 */ /* 0x000fc8000f8f10ff */
[----:B------:R-:W-:Y:S02]  /*1e90*/  @P4 IADD3 R10, PT, PT, R229, -0x1, RZ ;  /* 0xffffffffe50a4810 */ /* 0x000fe40007ffe0ff */
[----:B------:R-:W-:-:S03]  /*1ea0*/  MOV R176, UR8 ;  /* 0x0000000800b07c02 */ /* 0x000fc60008000f00 */
[----:B------:R-:W-:Y:S01]  /*1eb0*/  @P4 IMAD R10, R10, UR10, RZ ;  /* 0x0000000a0a0a4c24 */ /* 0x000fe2000f8e02ff */
[----:B------:R-:W-:-:S04]  /*1ec0*/  LEA.HI.SX32 R227, R176, R5, 0x1e ;  /* 0x00000005b0e37211 */ /* 0x000fc800078ff2ff */
[----:B------:R-:W-:Y:S02]  /*1ed0*/  @P4 SHF.R.S32.HI R177, RZ, 0x1f, R10 ;  /* 0x0000001fffb14819 */ /* 0x000fe4000001140a */
[----:B------:R-:W-:Y:S02]  /*1ee0*/  MOV R233, R227 ;  /* 0x000000e300e97202 */ /* 0x000fe40000000f00 */
[----:B------:R-:W-:-:S04]  /*1ef0*/  @P4 LEA.HI R10, R177, R10, RZ, 0x2 ;  /* 0x0000000ab10a4211 */ /* 0x000fc800078f10ff */
[----:B------:R-:W-:Y:S01]  /*1f00*/  @P4 LEA.HI.SX32 R189, R10, R5, 0x1e ;  /* 0x000000050abd4211 */ /* 0x000fe200078ff2ff */
[----:B------:R-:W-:Y:S06]  /*1f10*/  BRA.U UP0, `(.L_x_10408) ;  /* 0x00000001008c7547 */ /* 0x000fec000b800000 */
[C---:B------:R-:W-:Y:S02]  /*1f20*/  ISETP.GE.U32.AND P5, PT, R4.reuse, 0x100, PT ;  /* 0x000001000400780c */ /* 0x040fe40003fa6070 */
[C---:B------:R-:W-:Y:S02]  /*1f30*/  ISETP.GE.U32.AND P0, PT, R4.reuse, 0x200, PT ;  /* 0x000002000400780c */ /* 0x040fe40003f06070 */
[C---:B------:R-:W-:Y:S02]  /*1f40*/  ISETP.GE.U32.AND P1, PT, R4.reuse, 0x300, PT ;  /* 0x000003000400780c */ /* 0x040fe40003f26070 */
[C---:B------:R-:W-:Y:S02]  /*1f50*/  ISETP.GE.U32.AND P2, PT, R4.reuse, 0x400, PT ;  /* 0x000004000400780c */ /* 0x040fe40003f46070 */
[----:B------:R-:W-:Y:S02]  /*1f60*/  ISETP.GE.U32.AND P3, PT, R4, 0x500, PT ;  /* 0x000005000400780c */ /* 0x000fe40003f66070 */
[----:B------:R-:W-:-:S03]  /*1f70*/  P2R R10, PR, RZ, 0x20 ;  /* 0x00000020ff0a7803 */ /* 0x000fc60000000000 */
        /* <DEDUP_REMOVED lines=29> */
.L_x_10408:
[C---:B------:R-:W-:Y:S02]  /*2150*/  ISETP.GE.U32.AND P6, PT, R4.reuse, 0x100, PT ;  /* 0x000001000400780c */ /* 0x040fe40003fc6070 */
[C---:B------:R-:W-:Y:S02]  /*2160*/  ISETP.GE.U32.AND P0, PT, R4.reuse, 0x200, PT ;  /* 0x000002000400780c */ /* 0x040fe40003f06070 */
[C---:B------:R-:W-:Y:S02]  /*2170*/  ISETP.GE.U32.AND P1, PT, R4.reuse, 0x300, PT ;  /* 0x000003000400780c */ /* 0x040fe40003f26070 */
[C---:B------:R-:W-:Y:S02]  /*2180*/  ISETP.GE.U32.AND P2, PT, R4.reuse, 0x400, PT ;  /* 0x000004000400780c */ /* 0x040fe40003f46070 */
[C---:B------:R-:W-:Y:S02]  /*2190*/  ISETP.GE.U32.AND P3, PT, R4.reuse, 0x500, PT ;  /* 0x000005000400780c */ /* 0x040fe40003f66070 */
[----:B------:R-:W-:-:S02]  /*21a0*/  ISETP.GE.U32.AND P5, PT, R4, 0x600, PT ;  /* 0x000006000400780c */ /* 0x000fc40003fa6070 */
[----:B------:R-:W-:Y:S01]  /*21b0*/  P2R R10, PR, RZ, 0x40 ;  /* 0x00000040ff0a7803 */ /* 0x000fe20000000000 */
[----:B------:R-:W0:Y:S01]  /*21c0*/  @P6 LDC.64 R242, c[0x0][0x3b0] ;  /* 0x0000ec00fff26b82 */ /* 0x000e220000000a00 */
[----:B------:R-:W-:-:S07]  /*21d0*/  P2R R231, PR, RZ, 0x20 ;  /* 0x00000020ffe77803 */ /* 0x000fce0000000000 */
[----:B------:R-:W1:Y:S08]  /*21e0*/  @P6 LDC.64 R238, c[0x0][0x438] ;  /* 0x00010e00ffee6b82 */ /* 0x000e700000000a00 */
[----:B------:R-:W2:Y:S08]  /*21f0*/  @P0 LDC.64 R240, c[0x0][0x3b0] ;  /* 0x0000ec00fff00b82 */ /* 0x000eb00000000a00 */
[----:B------:R-:W3:Y:S01]  /*2200*/  @P0 LDC.64 R236, c[0x0][0x438] ;  /* 0x00010e00ffec0b82 */ /* 0x000ee20000000a00 */
[C---:B0-----:R-:W-:Y:S01]  /*2210*/  @P6 IMAD.WIDE.U32 R242, R189.reuse, 0x4, R242 ;  /* 0x00000004bdf26825 */ /* 0x041fe200078e00f2 */
[----:B------:R-:W-:-:S04]  /*2220*/  @P6 IADD3 R189, PT, PT, R189, 0x100, RZ ;  /* 0x00000100bdbd6810 */ /* 0x000fc80007ffe0ff */
[----:B------:R-:W5:Y:S02]  /*2230*/  @P6 LDG.E R2, desc[UR20][R242.64] ;  /* 0x00000014f2026981 */ /* 0x000f64000c1e1900 */
[----:B------:R-:W0:Y:S08]  /*2240*/  @P1 LDC.64 R186, c[0x0][0x3b0] ;  /* 0x0000ec00ffba1b82 */ /* 0x000e300000000a00 */
[----:B------:R-:W4:Y:S01]  /*2250*/  @P1 LDC.64 R234, c[0x0][0x438] ;  /* 0x00010e00ffea1b82 */ /* 0x000f220000000a00 */
[----:B-1----:R-:W-:-:S07]  /*2260*/  @P6 IMAD.WIDE.U32 R238, R233, 0x10, R238 ;  /* 0x00000010e9ee6825 */ /* 0x002fce00078e00ee */
[----:B------:R-:W1:Y:S01]  /*2270*/  @P2 LDC.64 R184, c[0x0][0x3b0] ;  /* 0x0000ec00ffb82b82 */ /* 0x000e620000000a00 */
[----:B------:R-:W-:Y:S01]  /*2280*/  @P6 IADD3 R233, PT, PT, R233, 0x100, RZ ;  /* 0x00000100e9e96810 */ /* 0x000fe20007ffe0ff */
[C---:B--2---:R-:W-:Y:S01]  /*2290*/  @P0 IMAD.WIDE.U32 R240, R189.reuse, 0x4, R240 ;  /* 0x00000004bdf00825 */ /* 0x044fe200078e00f0 */
[----:B------:R-:W-:Y:S01]  /*22a0*/  @P0 IADD3 R189, PT, PT, R189, 0x100, RZ ;  /* 0x00000100bdbd0810 */ /* 0x000fe20007ffe0ff */
[----:B------:R-:W5:Y:S04]  /*22b0*/  @P6 LDG.E.128 R24, desc[UR20][R238.64] ;  /* 0x00000014ee186981 */ /* 0x000f68000c1e1d00 */
[----:B------:R-:W2:Y:S01]  /*22c0*/  @P2 LDC.64 R190, c[0x0][0x438] ;  /* 0x00010e00ffbe2b82 */ /* 0x000ea20000000a00 */
[----:B---3--:R-:W-:-:S07]  /*22d0*/  @P0 IMAD.WIDE.U32 R236, R233, 0x10, R236 ;  /* 0x00000010e9ec0825 */ /* 0x008fce00078e00ec */
[----:B------:R-:W3:Y:S01]  /*22e0*/  @P3 LDC.64 R180, c[0x0][0x3b0] ;  /* 0x0000ec00ffb43b82 */ /* 0x000ee20000000a00 */
[----:B------:R-:W-:-:S07]  /*22f0*/  @P0 IADD3 R233, PT, PT, R233, 0x100, RZ ;  /* 0x00000100e9e90810 */ /* 0x000fce0007ffe0ff */
[----:B------:R-:W3:Y:S01]  /*2300*/  @P3 LDC.64 R182, c[0x0][0x438] ;  /* 0x00010e00ffb63b82 */ /* 0x000ee20000000a00 */
[----:B0-----:R-:W-:-:S07]  /*2310*/  @P1 IMAD.WIDE.U32 R186, R189, 0x4, R186 ;  /* 0x00000004bdba1825 */ /* 0x001fce00078e00ba */
[----:B------:R-:W0:Y:S01]  /*2320*/  @P5 LDC.64 R176, c[0x0][0x3b0] ;  /* 0x0000ec00ffb05b82 */ /* 0x000e220000000a00 */
[----:B----4-:R-:W-:-:S07]  /*2330*/  @P1 IMAD.WIDE.U32 R234, R233, 0x10, R234 ;  /* 0x00000010e9ea1825 */ /* 0x010fce00078e00ea */
[----:B------:R-:W4:Y:S01]  /*2340*/  @P5 LDC.64 R178, c[0x0][0x438] ;  /* 0x00010e00ffb25b82 */ /* 0x000f220000000a00 */
[----:B------:R-:W-:Y:S01]  /*2350*/  @P1 IADD3 R189, PT, PT, R189, 0x100, RZ ;  /* 0x00000100bdbd1810 */ /* 0x000fe20007ffe0ff */
[----:B------:R-:W5:Y:S01]  /*2360*/  @P0 LDG.E R0, desc[UR20][R240.64] ;  /* 0x00000014f0000981 */ /* 0x000f62000c1e1900 */
[----:B------:R-:W-:-:S03]  /*2370*/  @P1 IADD3 R233, PT, PT, R233, 0x100, RZ ;  /* 0x00000100e9e91810 */ /* 0x000fc60007ffe0ff */
[C---:B-1----:R-:W-:Y:S01]  /*2380*/  @P2 IMAD.WIDE.U32 R184, R189.reuse, 0x4, R184 ;  /* 0x00000004bdb82825 */ /* 0x042fe200078e00b8 */
[----:B------:R-:W-:Y:S01]  /*2390*/  @P2 IADD3 R189, PT, PT, R189, 0x100, RZ ;  /* 0x00000100bdbd2810 */ /* 0x000fe20007ffe0ff */
[----:B------:R-:W5:Y:S02]  /*23a0*/  @P0 LDG.E.128 R20, desc[UR20][R236.64] ;  /* 0x00000014ec140981 */ /* 0x000f64000c1e1d00 */
[C---:B--2---:R-:W-:Y:S01]  /*23b0*/  @P2 IMAD.WIDE.U32 R190, R233.reuse, 0x10, R190 ;  /* 0x00000010e9be2825 */ /* 0x044fe200078e00be */
[----:B------:R-:W-:Y:S01]  /*23c0*/  @P2 IADD3 R233, PT, PT, R233, 0x100, RZ ;  /* 0x00000100e9e92810 */ /* 0x000fe20007ffe0ff */
[----:B------:R-:W5:Y:S02]  /*23d0*/  @P2 LDG.E R7, desc[UR20][R184.64] ;  /* 0x00000014b8072981 */ /* 0x000f64000c1e1900 */
[C---:B---3--:R-:W-:Y:S01]  /*23e0*/  @P3 IMAD.WIDE.U32 R180, R189.reuse, 0x4, R180 ;  /* 0x00000004bdb43825 */ /* 0x048fe200078e00b4 */
[----:B------:R-:W-:Y:S01]  /*23f0*/  @P3 IADD3 R189, PT, PT, R189, 0x100, RZ ;  /* 0x00000100bdbd3810 */ /* 0x000fe20007ffe0ff */
[----:B------:R-:W5:Y:S02]  /*2400*/  @P1 LDG.E.128 R148, desc[UR20][R234.64] ;  /* 0x00000014ea941981 */ /* 0x000f64000c1e1d00 */
[C---:B------:R-:W-:Y:S01]  /*2410*/  @P3 IMAD.WIDE.U32 R182, R233.reuse, 0x10, R182 ;  /* 0x00000010e9b63825 */ /* 0x040fe200078e00b6 */
[----:B------:R-:W-:Y:S01]  /*2420*/  @P3 IADD3 R233, PT, PT, R233, 0x100, RZ ;  /* 0x00000100e9e93810 */ /* 0x000fe20007ffe0ff */
[----:B------:R-:W5:Y:S02]  /*2430*/  @P3 LDG.E R8, desc[UR20][R180.64] ;  /* 0x00000014b4083981 */ /* 0x000f64000c1e1900 */
[----:B0-----:R-:W-:-:S02]  /*2440*/  @P5 IMAD.WIDE.U32 R176, R189, 0x4, R176 ;  /* 0x00000004bdb05825 */ /* 0x001fc400078e00b0 */
[----:B------:R-:W5:Y:S02]  /*2450*/  @P2 LDG.E.128 R152, desc[UR20][R190.64] ;  /* 0x00000014be982981 */ /* 0x000f64000c1e1d00 */
[----:B----4-:R-:W-:Y:S02]  /*2460*/  @P5 IMAD.WIDE.U32 R178, R233, 0x10, R178 ;  /* 0x00000010e9b25825 */ /* 0x010fe400078e00b2 */
[----:B------:R-:W5:Y:S04]  /*2470*/  @P5 LDG.E R9, desc[UR20][R176.64] ;  /* 0x00000014b0095981 */ /* 0x000f68000c1e1900 */
[----:B------:R-:W5:Y:S04]  /*2480*/  @P3 LDG.E.128 R156, desc[UR20][R182.64] ;  /* 0x00000014b69c3981 */ /* 0x000f68000c1e1d00 */
[----:B------:R-:W5:Y:S01]  /*2490*/  @P5 LDG.E.128 R160, desc[UR20][R178.64] ;  /* 0x00000014b2a05981 */ /* 0x000f62000c1e1d00 */
[----:B------:R-:W-:-:S03]  /*24a0*/  MOV R188, RZ ;  /* 0x000000ff00bc7202 */ /* 0x000fc60000000f00 */
[----:B------:R0:W5:Y:S02]  /*24b0*/  @P1 LDG.E R6, desc[UR20][R186.64] ;  /* 0x00000014ba061981 */ /* 0x000164000c1e1900 */
[----:B0-----:R-:W-:-:S07]  /*24c0*/  MOV R187, RZ ;  /* 0x000000ff00bb7202 */ /* 0x001fce0000000f00 */
.L_x_10407:
[----:B------:R-:W-:Y:S05]  /*24d0*/  BSYNC.RECONVERGENT B0 ;  /* 0x0000000000007941 */ /* 0x000fea0003800200 */
.L_x_10395:
        /* <DEDUP_REMOVED lines=32> */
.L_x_10410:
[----:B------:R-:W-:Y:S05]  /*26e0*/  BSYNC.RECONVERGENT B0 ;  /* 0x0000000000007941 */ /* 0x000fea0003800200 */
.L_x_10409:
[----:B------:R-:W1:Y:S08]  /*26f0*/  S2UR UR8, SR_CgaCtaId ;  /* 0x00000000000879c3 */ /* 0x000e700000008800 */
[----:B------:R-:W-:Y:S01]  /*2700*/  BAR.SYNC.DEFER_BLOCKING 0x0 ;  /* 0x0000000000007b1d */ /* 0x000fe20000010000 */
[----:B------:R-:W-:Y:S02]  /*2710*/  @P4 IADD3 R229, PT, PT, R229, -0x1, RZ ;  /* 0xffffffffe5e54810 */ /* 0x000fe40007ffe0ff */
[----:B------:R-:W-:-:S02]  /*2720*/  ISETP.NE.AND P6, PT, R10, RZ, PT ;  /* 0x000000ff0a00720c */ /* 0x000fc40003fc5270 */
[----:B------:R-:W-:Y:S01]  /*2730*/  ISETP.NE.AND P5, PT, RZ, UR30, PT ;  /* 0x0000001eff007c0c */ /* 0x000fe2000bfa5270 */
[----:B------:R-:W-:Y:S01]  /*2740*/  UMOV UR7, 0x400 ;  /* 0x0000040000077882 */ /* 0x000fe20000000000 */
[----:B------:R-:W-:Y:S01]  /*2750*/  @P4 IMAD R229, R229, UR10, RZ ;  /* 0x0000000ae5e54c24 */ /* 0x000fe2000f8e02ff */
        /* <DEDUP_REMOVED lines=20> */
[----:B------:R-:W-:Y:S02]  /*28a0*/  HFMA2 R181, -RZ, RZ, 0, 0 ;  /* 0x00000000ffb57431 */ /* 0x000fe400000001ff */
        /* <DEDUP_REMOVED lines=11> */
[----:B------:R-:W-:Y:S01]  /*2960*/  FMUL.FTZ R177, R176, UR31 ;  /* 0x0000001fb0b17c20 */ /* 0x000fe20008410000 */
[----:B------:R-:W-:-:S03]  /*2970*/  @P4 SHF.R.S32.HI R176, RZ, 0x1f, R229 ;  /* 0x0000001fffb04819 */ /* 0x000fc600000114e5 */
[----:B------:R-:W-:Y:S02]  /*2980*/  FSEL R180, R180, RZ, !P5 ;  /* 0x000000ffb4b47208 */ /* 0x000fe40006800000 */
[----:B------:R-:W-:Y:S02]  /*2990*/  @P4 LEA.HI R176, R176, R229, RZ, 0x2 ;  /* 0x000000e5b0b04211 */ /* 0x000fe400078f10ff */
[----:B------:R-:W-:Y:S02]  /*29a0*/  R2UR UR7, R177 ;  /* 0x00000000b10772ca */ /* 0x000fe400000e0000 */
[----:B------:R-:W-:Y:S01]  /*29b0*/  @P4 LEA.HI.SX32 R181, R176, R5, 0x1e ;  /* 0x00000005b0b54211 */ /* 0x000fe200078ff2ff */
[----:B------:R-:W-:-:S12]  /*29c0*/  @!P6 BRA `(.L_x_10412) ;  /* 0x00000010002ce947 */ /* 0x000fd80003800000 */
[----:B------:R-:W-:-:S04]  /*29d0*/  UISETP.NE.U32.AND UP0, UPT, UR24, URZ, UPT ;  /* 0x000000ff1800728c */ /* 0x000fc8000bf05070 */
[----:B------:R-:W-:Y:S01]  /*29e0*/  UISETP.NE.AND.EX UP0, UPT, UR25, URZ, UPT, UP0 ;  /* 0x000000ff1900728c */ /* 0x000fe2000bf05300 */
[----:B------:R-:W-:Y:S10]  /*29f0*/  @!P4 BRA `(.L_x_10413) ;  /* 0x00000000000cc947 */ /* 0x000ff40003800000 */
[----:B------:R-:W0:Y:S02]  /*2a00*/  LDC.64 R164, c[0x0][0x390] ;  /* 0x0000e400ffa47b82 */ /* 0x000e240000000a00 */
[----:B0-----:R-:W-:-:S06]  /*2a10*/  IMAD.WIDE.U32 R164, R181, 0x10, R164 ;  /* 0x00000010b5a47825 */ /* 0x001fcc00078e00a4 */
[----:B------:R-:W5:Y:S02]  /*2a20*/  LDG.E.128 R164, desc[UR20][R164.64] ;  /* 0x00000014a4a47981 */ /* 0x000f64000c1e1d00 */
.L_x_10413:
[----:B------:R-:W-:Y:S05]  /*2a30*/  BRA.U UP0, `(.L_x_10414) ;  /* 0x0000000500d07547 */ /* 0x000fea000b800000 */
[----:B------:R-:W-:-:S04]  /*2a40*/  UISETP.NE.U32.AND UP0, UPT, UR4, URZ, UPT ;  /* 0x000000ff0400728c */ /* 0x000fc8000bf05070 */
[----:B------:R-:W-:-:S09]  /*2a50*/  UISETP.NE.AND.EX UP0, UPT, UR5, URZ, UPT, UP0 ;  /* 0x000000ff0500728c */ /* 0x000fd2000bf05300 */
[----:B------:R-:W-:Y:S05]  /*2a60*/  BRA.U UP0, `(.L_x_10415) ;  /* 0x0000000100e47547 */ /* 0x000fea000b800000 */
[----:B------:R-:W-:Y:S05]  /*2a70*/  @!P4 BRA `(.L_x_10416) ;  /* 0x000000000034c947 */ /* 0x000fea0003800000 */
[----:B------:R-:W-:Y:S01]  /*2a80*/  FFMA.FTZ R177, R3, UR7, R180 ;  /* 0x0000000703b17c23 */ /* 0x000fe200080100b4 */
[----:B------:R-:W-:-:S03]  /*2a90*/  ISETP.LT.AND P5, PT, RZ, UR33, PT ;  /* 0x00000021ff007c0c */ /* 0x000fc6000bfa1270 */
[----:B------:R-:W-:-:S04]  /*2aa0*/  FADD.FTZ R168, R206, -R177 ;  /* 0x800000b1cea87221 */ /* 0x000fc80000010000 */
[----:B------:R-:W-:-:S05]  /*2ab0*/  FMUL.FTZ R168, R168, UR32 ;  /* 0x00000020a8a87c20 */ /* 0x000fca0008410000 */
[----:B------:R-:W-:Y:S02]  /*2ac0*/  FSEL R168, R168, RZ, P5 ;  /* 0x000000ffa8a87208 */ /* 0x000fe40002800000 */
[----:B-----5:R-:W-:-:S03]  /*2ad0*/  LOP3.LUT P5, RZ, R2, 0xff, RZ, 0xc0, !PT ;  /* 0x000000ff02ff7812 */ /* 0x020fc600078ac0ff */
[----:B------:R-:W-:-:S04]  /*2ae0*/  FMUL.FTZ R168, R168, UR23 ;  /* 0x00000017a8a87c20 */ /* 0x000fc80008410000 */
[----:B------:R-:W-:-:S04]  /*2af0*/  FMUL.FTZ R177, R168, UR22 ;  /* 0x00000016a8b17c20 */ /* 0x000fc80008410000 */
[-C--:B------:R-:W-:Y:S01]  /*2b00*/  FMUL.FTZ R168, R164, R177.reuse ;  /* 0x000000b1a4a87220 */ /* 0x080fe20000410000 */
[----:B------:R-:W-:-:S04]  /*2b10*/  FMUL.FTZ R176, R100, R177 ;  /* 0x000000b164b07220 */ /* 0x000fc80000410000 */
[----:B------:R-:W-:Y:S02]  /*2b20*/  FSEL R177, R168, RZ, P5 ;  /* 0x000000ffa8b17208 */ /* 0x000fe40002800000 */
[----:B------:R-:W-:-:S03]  /*2b30*/  SEL R168, R176, RZ, P5 ;  /* 0x000000ffb0a87207 */ /* 0x000fc60002800000 */
[----:B------:R-:W-:-:S07]  /*2b40*/  FADD.FTZ R48, R48, R177 ;  /* 0x000000b130307221 */ /* 0x000fce0000010000 */
.L_x_10416:
        /* <DEDUP_REMOVED lines=14> */
.L_x_10417:
        /* <DEDUP_REMOVED lines=14> */
.L_x_10418:
[----:B------:R-:W-:Y:S05]  /*2d10*/  @!P4 BRA `(.L_x_10419) ;  /* 0x0000000c0030c947 */ /* 0x000fea0003800000 */
[----:B------:R-:W-:Y:S01]  /*2d20*/  FFMA.FTZ R176, R230, UR7, R180 ;  /* 0x00000007e6b07c23 */ /* 0x000fe200080100b4 */
[----:B------:R-:W-:-:S03]  /*2d30*/  ISETP.LT.AND P5, PT, RZ, UR33, PT ;  /* 0x00000021ff007c0c */ /* 0x000fc6000bfa1270 */
[----:B------:R-:W-:-:S04]  /*2d40*/  FADD.FTZ R171, R225, -R176 ;  /* 0x800000b0e1ab7221 */ /* 0x000fc80000010000 */
[----:B------:R-:W-:-:S05]  /*2d50*/  FMUL.FTZ R171, R171, UR32 ;  /* 0x00000020abab7c20 */ /* 0x000fca0008410000 */
[----:B------:R-:W-:Y:S02]  /*2d60*/  FSEL R171, R171, RZ, P5 ;  /* 0x000000ffabab7208 */ /* 0x000fe40002800000 */
[----:B-----5:R-:W-:-:S03]  /*2d70*/  ISETP.GE.U32.AND P5, PT, R2, 0x1000000, PT ;  /* 0x010000000200780c */ /* 0x020fc60003fa6070 */
[----:B------:R-:W-:-:S04]  /*2d80*/  FMUL.FTZ R171, R171, UR23 ;  /* 0x00000017abab7c20 */ /* 0x000fc80008410000 */
[----:B------:R-:W-:-:S04]  /*2d90*/  FMUL.FTZ R176, R171, UR22 ;  /* 0x00000016abb07c20 */ /* 0x000fc80008410000 */
[-C--:B------:R-:W-:Y:S01]  /*2da0*/  FMUL.FTZ R171, R167, R176.reuse ;  /* 0x000000b0a7ab7220 */ /* 0x080fe20000410000 */
[----:B------:R-:W-:-:S04]  /*2db0*/  FMUL.FTZ R177, R103, R176 ;  /* 0x000000b067b17220 */ /* 0x000fc80000410000 */
[----:B------:R-:W-:Y:S02]  /*2dc0*/  FSEL R176, R171, RZ, P5 ;  /* 0x000000ffabb07208 */ /* 0x000fe40002800000 */
[----:B------:R-:W-:-:S03]  /*2dd0*/  SEL R171, R177, RZ, P5 ;  /* 0x000000ffb1ab7207 */ /* 0x000fc60002800000 */
[----:B------:R-:W-:Y:S01]  /*2de0*/  FADD.FTZ R51, R51, R176 ;  /* 0x000000b033337221 */ /* 0x000fe20000010000 */
[----:B------:R-:W-:Y:S06]  /*2df0*/  BRA `(.L_x_10419) ;  /* 0x0000000800f87947 */ /* 0x000fec0003800000 */
.L_x_10415:
        /* <DEDUP_REMOVED lines=16> */
[----:B------:R-:W-:Y:S01]  /*2f00*/  FSEL R175, R175, RZ, P5 ;  /* 0x000000ffafaf7208 */ /* 0x000fe20002800000 */
[----:B------:R-:W-:Y:S06]  /*2f10*/  @!P4 BRA `(.L_x_10420) ;  /* 0x000000000020c947 */ /* 0x000fec0003800000 */
[----:B------:R-:W-:Y:S01]  /*2f20*/  FMUL.FTZ R168, R176, UR23 ;  /* 0x00000017b0a87c20 */ /* 0x000fe20008410000 */
[----:B-----5:R-:W-:-:S03]  /*2f30*/  LOP3.LUT P5, RZ, R2, 0xff, RZ, 0xc0, !PT ;  /* 0x000000ff02ff7812 */ /* 0x020fc600078ac0ff */
[----:B------:R-:W-:-:S04]  /*2f40*/  FMUL.FTZ R173, R168, UR22 ;  /* 0x00000016a8ad7c20 */ /* 0x000fc80008410000 */
[-C--:B------:R-:W-:Y:S01]  /*2f50*/  FMUL.FTZ R168, R164, R173.reuse ;  /* 0x000000ada4a87220 */ /* 0x080fe20000410000 */
[----:B------:R-:W-:-:S04]  /*2f60*/  FMUL.FTZ R172, R100, R173 ;  /* 0x000000ad64ac7220 */ /* 0x000fc80000410000 */
[----:B------:R-:W-:Y:S02]  /*2f70*/  FSEL R173, R168, RZ, P5 ;  /* 0x000000ffa8ad7208 */ /* 0x000fe40002800000 */
[----:B------:R-:W-:-:S03]  /*2f80*/  SEL R168, R172, RZ, P5 ;  /* 0x000000ffaca87207 */ /* 0x000fc60002800000 */
[----:B------:R-:W-:-:S07]  /*2f90*/  FADD.FTZ R48, R48, R173 ;  /* 0x000000ad30307221 */ /* 0x000fce0000010000 */
.L_x_10420:
[----:B------:R-:W-:Y:S05]  /*2fa0*/  @!P4 BRA `(.L_x_10421) ;  /* 0x000000000020c947 */ /* 0x000fea0003800000 */
        /* <DEDUP_REMOVED lines=8> */
.L_x_10421:
        /* <DEDUP_REMOVED lines=9> */
.L_x_10422:
[----:B------:R-:W-:Y:S02]  /*30c0*/  MOV R173, R177 ;  /* 0x000000b100ad7202 */ /* 0x000fe40000000f00 */
[----:B------:R-:W-:Y:S01]  /*30d0*/  MOV R172, R176 ;  /* 0x000000b000ac7202 */ /* 0x000fe20000000f00 */
[----:B------:R-:W-:Y:S06]  /*30e0*/  @!P4 BRA `(.L_x_10419) ;  /* 0x00000008003cc947 */ /* 0x000fec0003800000 */
[----:B------:R-:W-:Y:S01]  /*30f0*/  FMUL.FTZ R171, R175, UR23 ;  /* 0x00000017afab7c20 */ /* 0x000fe20008410000 */
[----:B-----5:R-:W-:-:S03]  /*3100*/  ISETP.GE.U32.AND P5, PT, R2, 0x1000000, PT ;  /* 0x010000000200780c */ /* 0x020fc60003fa6070 */
[----:B------:R-:W-:-:S04]  /*3110*/  FMUL.FTZ R176, R171, UR22 ;  /* 0x00000016abb07c20 */ /* 0x000fc80008410000 */
[-C--:B------:R-:W-:Y:S01]  /*3120*/  FMUL.FTZ R171, R167, R176.reuse ;  /* 0x000000b0a7ab7220 */ /* 0x080fe20000410000 */
[----:B------:R-:W-:-:S04]  /*3130*/  FMUL.FTZ R177, R103, R176 ;  /* 0x000000b067b17220 */ /* 0x000fc80000410000 */
[----:B------:R-:W-:Y:S02]  /*3140*/  FSEL R176, R171, RZ, P5 ;  /* 0x000000ffabb07208 */ /* 0x000fe40002800000 */
[----:B------:R-:W-:-:S03]  /*3150*/  SEL R171, R177, RZ, P5 ;  /* 0x000000ffb1ab7207 */ /* 0x000fc60002800000 */
[----:B------:R-:W-:Y:S01]  /*3160*/  FADD.FTZ R51, R51, R176 ;  /* 0x000000b033337221 */ /* 0x000fe20000010000 */
[----:B------:R-:W-:Y:S06]  /*3170*/  BRA `(.L_x_10419) ;  /* 0x0000000800187947 */ /* 0x000fec0003800000 */
.L_x_10414:
[----:B------:R-:W-:-:S04]  /*3180*/  UISETP.NE.U32.AND UP0, UPT, UR4, URZ, UPT ;  /* 0x000000ff0400728c */ /* 0x000fc8000bf05070 */
[----:B------:R-:W-:-:S09]  /*3190*/  UISETP.NE.AND.EX UP0, UPT, UR5, URZ, UPT, UP0 ;  /* 0x000000ff0500728c */ /* 0x000fd2000bf05300 */
[----:B------:R-:W-:Y:S05]  /*31a0*/  BRA.U UP0, `(.L_x_10423) ;  /* 0x0000000500047547 */ /* 0x000fea000b800000 */
[----:B------:R-:W-:Y:S05]  /*31b0*/  @!P4 BRA `(.L_x_10424) ;  /* 0x00000000003cc947 */ /* 0x000fea0003800000 */
[----:B------:R-:W-:Y:S02]  /*31c0*/  PLOP3.LUT P5, PT, PT, PT, UP2, 0x80, 0x8 ;  /* 0x000000000008781c */ /* 0x000fe40003faf028 */
[----:B-----5:R-:W-:-:S11]  /*31d0*/  MOV R168, R24 ;  /* 0x0000001800a87202 */ /* 0x020fd60000000f00 */
[----:B------:R-:W-:Y:S01]  /*31e0*/  @P5 FFMA.FTZ R177, R3, UR7, R180 ;  /* 0x0000000703b15c23 */ /* 0x000fe200080100b4 */
[----:B------:R-:W-:-:S13]  /*31f0*/  PLOP3.LUT P5, PT, PT, PT, UP2, 0x80, 0x8 ;  /* 0x000000000008781c */ /* 0x000fda0003faf028 */
[----:B------:R-:W-:Y:S01]  /*3200*/  @P5 FADD.FTZ R177, R206, -R177 ;  /* 0x800000b1ceb15221 */ /* 0x000fe20000010000 */
[----:B------:R-:W-:-:S13]  /*3210*/  PLOP3.LUT P5, PT, PT, PT, UP2, 0x80, 0x8 ;  /* 0x000000000008781c */ /* 0x000fda0003faf028 */
[----:B------:R-:W-:Y:S01]  /*3220*/  @P5 FFMA.FTZ R168, R177, UR32, R24 ;  /* 0x00000020b1a85c23 */ /* 0x000fe20008010018 */
[----:B------:R-:W-:-:S03]  /*3230*/  LOP3.LUT P5, RZ, R2, 0xff, RZ, 0xc0, !PT ;  /* 0x000000ff02ff7812 */ /* 0x000fc600078ac0ff */
[----:B------:R-:W-:-:S04]  /*3240*/  FMUL.FTZ R168, R168, UR23 ;  /* 0x00000017a8a87c20 */ /* 0x000fc80008410000 */
[----:B------:R-:W-:-:S04]  /*3250*/  FMUL.FTZ R177, R168, UR22 ;  /* 0x00000016a8b17c20 */ /* 0x000fc80008410000 */
[-C--:B------:R-:W-:Y:S01]  /*3260*/  FMUL.FTZ R168, R164, R177.reuse ;  /* 0x000000b1a4a87220 */ /* 0x080fe20000410000 */
[----:B------:R-:W-:-:S04]  /*3270*/  FMUL.FTZ R176, R100, R177 ;  /* 0x000000b164b07220 */ /* 0x000fc80000410000 */
[----:B------:R-:W-:Y:S02]  /*3280*/  FSEL R177, R168, RZ, P5 ;  /* 0x000000ffa8b17208 */ /* 0x000fe40002800000 */
[----:B------:R-:W-:-:S03]  /*3290*/  SEL R168, R176, RZ, P5 ;  /* 0x000000ffb0a87207 */ /* 0x000fc60002800000 */
[----:B------:R-:W-:-:S07]  /*32a0*/  FADD.FTZ R48, R48, R177 ;  /* 0x000000b130307221 */ /* 0x000fce0000010000 */
.L_x_10424:
        /* <DEDUP_REMOVED lines=16> */
.L_x_10425:
        /* <DEDUP_REMOVED lines=16> */
.L_x_10426:
        /* <DEDUP_REMOVED lines=8> */
[----:B------:R-:W-:-:S03]  /*3530*/  ISETP.GE.U32.AND P5, PT, R2, 0x1000000, PT ;  /* 0x010000000200780c */ /* 0x000fc60003fa6070 */
        /* <DEDUP_REMOVED lines=8> */
.L_x_10423:
[----:B------:R-:W-:Y:S02]  /*35c0*/  PLOP3.LUT P5, PT, PT, PT, UP2, 0x80, 0x8 ;  /* 0x000000000008781c */ /* 0x000fe40003faf028 */
[----:B-----5:R-:W-:Y:S02]  /*35d0*/  MOV R176, R25 ;  /* 0x0000001900b07202 */ /* 0x020fe40000000f00 */
[----:B------:R-:W-:-:S09]  /*35e0*/  MOV R177, R27 ;  /* 0x0000001b00b17202 */ /* 0x000fd20000000f00 */
[----:B------:R-:W-:Y:S01]  /*35f0*/  @P5 FFMA.FTZ R173, R3, UR7, R180 ;  /* 0x0000000703ad5c23 */ /* 0x000fe200080100b4 */
[----:B------:R-:W-:-:S13]  /*3600*/  PLOP3.LUT P5, PT, PT, PT, UP2, 0x80, 0x8 ;  /* 0x000000000008781c */ /* 0x000fda0003faf028 */
[----:B------:R-:W-:Y:S01]  /*3610*/  @P5 FFMA.FTZ R172, R196, UR7, R180 ;  /* 0x00000007c4ac5c23 */ /* 0x000fe200080100b4 */
[----:B------:R-:W-:-:S13]  /*3620*/  PLOP3.LUT P5, PT, PT, PT, UP2, 0x80, 0x8 ;  /* 0x000000000008781c */ /* 0x000fda0003faf028 */
[----:B------:R-:W-:Y:S01]  /*3630*/  @P5 FFMA.FTZ R175, R201, UR7, R180 ;  /* 0x00000007c9af5c23 */ /* 0x000fe200080100b4 */
[----:B------:R-:W-:-:S13]  /*3640*/  PLOP3.LUT P5, PT, PT, PT, UP2, 0x80, 0x8 ;  /* 0x000000000008781c */ /* 0x000fda0003faf028 */
[----:B------:R-:W-:Y:S01]  /*3650*/  @P5 FADD.FTZ R173, R206, -R173 ;  /* 0x800000adcead5221 */ /* 0x000fe20000010000 */
[----:B------:R-:W-:-:S13]  /*3660*/  PLOP3.LUT P5, PT, PT, PT, UP2, 0x80, 0x8 ;  /* 0x000000000008781c */ /* 0x000fda0003faf028 */
[----:B------:R-:W-:Y:S01]  /*3670*/  @P5 FADD.FTZ R174, R215, -R172 ;  /* 0x800000acd7ae5221 */ /* 0x000fe20000010000 */
[----:B------:R-:W-:Y:S02]  /*3680*/  PLOP3.LUT P5, PT, PT, PT, UP2, 0x80, 0x8 ;  /* 0x000000000008781c */ /* 0x000fe40003faf028 */
[----:B------:R-:W-:-:S11]  /*3690*/  MOV R172, R24 ;  /* 0x0000001800ac7202 */ /* 0x000fd60000000f00 */
[----:B------:R-:W-:Y:S01]  /*36a0*/  @P5 FADD.FTZ R175, R232, -R175 ;  /* 0x800000afe8af5221 */ /* 0x000fe20000010000 */
[----:B------:R-:W-:-:S13]  /*36b0*/  PLOP3.LUT P5, PT, PT, PT, UP2, 0x80, 0x8 ;  /* 0x000000000008781c */ /* 0x000fda0003faf028 */
[----:B------:R-:W-:Y:S01]  /*36c0*/  @P5 FFMA.FTZ R172, R173, UR32, R24 ;  /* 0x00000020adac5c23 */ /* 0x000fe20008010018 */
[----:B------:R-:W-:-:S13]  /*36d0*/  PLOP3.LUT P5, PT, PT, PT, UP2, 0x80, 0x8 ;  /* 0x000000000008781c */ /* 0x000fda0003faf028 */
[----:B------:R-:W-:Y:S01]  /*36e0*/  @P5 FFMA.FTZ R176, R174, UR32, R25 ;  /* 0x00000020aeb05c23 */ /* 0x000fe20008010019 */
[----:B------:R-:W-:Y:S02]  /*36f0*/  PLOP3.LUT P5, PT, PT, PT, UP2, 0x80, 0x8 ;  /* 0x000000000008781c */ /* 0x000fe40003faf028 */
[----:B------:R-:W-:-:S11]  /*3700*/  MOV R174, R26 ;  /* 0x0000001a00ae7202 */ /* 0x000fd60000000f00 */
[----:B------:R-:W-:Y:S01]  /*3710*/  @P5 FFMA.FTZ R174, R175, UR32, R26 ;  /* 0x00000020afae5c23 */ /* 0x000fe2000801001a */
[----:B------:R-:W-:-:S13]  /*3720*/  PLOP3.LUT P5, PT, PT, PT, UP2, 0x80, 0x8 ;  /* 0x000000000008781c */ /* 0x000fda0003faf028 */
[----:B------:R-:W-:Y:S01]  /*3730*/  @P5 FFMA.FTZ R178, R230, UR7, R180 ;  /* 0x00000007e6b25c23 */ /* 0x000fe200080100b4 */
[----:B------:R-:W-:-:S13]  /*3740*/  PLOP3.LUT P5, PT, PT, PT, UP2, 0x80, 0x8 ;  /* 0x000000000008781c */ /* 0x000fda0003faf028 */
[----:B------:R-:W-:Y:S01]  /*3750*/  @P5 FADD.FTZ R178, R225, -R178 ;  /* 0x800000b2e1b25221 */ /* 0x000fe20000010000 */
[----:B------:R-:W-:-:S13]  /*3760*/  PLOP3.LUT P5, PT, PT, PT, UP2, 0x80, 0x8 ;  /* 0x000000000008781c */ /* 0x000fda0003faf028 */
[----:B------:R-:W-:Y:S01]  /*3770*/  @P5 FFMA.FTZ R177, R178, UR32, R27 ;  /* 0x00000020b2b15c23 */ /* 0x000fe2000801001b */
[----:B------:R-:W-:Y:S06]  /*3780*/  @!P4 BRA `(.L_x_10427) ;  /* 0x000000000020c947 */ /* 0x000fec0003800000 */
[----:B------:R-:W-:Y:S01]  /*3790*/  FMUL.FTZ R168, R172, UR23 ;  /* 0x00000017aca87c20 */ /* 0x000fe20008410000 */
[----:B------:R-:W-:-:S03]  /*37a0*/  LOP3.LUT P5, RZ, R2, 0xff, RZ, 0xc0, !PT ;  /* 0x000000ff02ff7812 */ /* 0x000fc600078ac0ff */
[----:B------:R-:W-:-:S04]  /*37b0*/  FMUL.FTZ R173, R168, UR22 ;  /* 0x00000016a8ad7c20 */ /* 0x000fc80008410000 */
[-C--:B------:R-:W-:Y:S01]  /*37c0*/  FMUL.FTZ R168, R164, R173.reuse ;  /* 0x000000ada4a87220 */ /* 0x080fe20000410000 */
[----:B------:R-:W-:-:S04]  /*37d0*/  FMUL.FTZ R175, R100, R173 ;  /* 0x000000ad64af7220 */ /* 0x000fc80000410000 */
[----:B------:R-:W-:Y:S02]  /*37e0*/  FSEL R173, R168, RZ, P5 ;  /* 0x000000ffa8ad7208 */ /* 0x000fe40002800000 */
[----:B------:R-:W-:-:S03]  /*37f0*/  SEL R168, R175, RZ, P5 ;  /* 0x000000ffafa87207 */ /* 0x000fc60002800000 */
[----:B------:R-:W-:-:S07]  /*3800*/  FADD.FTZ R48, R48, R173 ;  /* 0x000000ad30307221 */ /* 0x000fce0000010000 */
.L_x_10427:
[----:B------:R-:W-:Y:S05]  /*3810*/  @!P4 BRA `(.L_x_10428) ;  /* 0x000000000020c947 */ /* 0x000fea0003800000 */
        /* <DEDUP_REMOVED lines=8> */
.L_x_10428:
        /* <DEDUP_REMOVED lines=9> */
.L_x_10429:
[----:B------:R-:W-:Y:S02]  /*3930*/  MOV R173, R176 ;  /* 0x000000b000ad7202 */ /* 0x000fe40000000f00 */
[----:B------:R-:W-:Y:S01]  /*3940*/  MOV R175, R177 ;  /* 0x000000b100af7202 */ /* 0x000fe20000000f00 */
[----:B------:R-:W-:Y:S06]  /*3950*/  @!P4 BRA `(.L_x_10419) ;  /* 0x000000000020c947 */ /* 0x000fec0003800000 */
[----:B------:R-:W-:Y:S01]  /*3960*/  FMUL.FTZ R171, R177, UR23 ;  /* 0x00000017b1ab7c20 */ /* 0x000fe20008410000 */
[----:B------:R-:W-:-:S03]  /*3970*/  ISETP.GE.U32.AND P5, PT, R2, 0x1000000, PT ;  /* 0x010000000200780c */ /* 0x000fc60003fa6070 */
[----:B------:R-:W-:-:S04]  /*3980*/  FMUL.FTZ R176, R171, UR22 ;  /* 0x00000016abb07c20 */ /* 0x000fc80008410000 */
[-C--:B------:R-:W-:Y:S01]  /*3990*/  FMUL.FTZ R171, R167, R176.reuse ;  /* 0x000000b0a7ab7220 */ /* 0x080fe20000410000 */
[----:B------:R-:W-:-:S04]  /*39a0*/  FMUL.FTZ R177, R103, R176 ;  /* 0x000000b067b17220 */ /* 0x000fc80000410000 */
[----:B------:R-:W-:Y:S02]  /*39b0*/  FSEL R176, R171, RZ, P5 ;  /* 0x000000ffabb07208 */ /* 0x000fe40002800000 */
[----:B------:R-:W-:-:S03]  /*39c0*/  SEL R171, R177, RZ, P5 ;  /* 0x000000ffb1ab7207 */ /* 0x000fc60002800000 */
[----:B------:R-:W-:-:S07]  /*39d0*/  FADD.FTZ R51, R51, R176 ;  /* 0x000000b033337221 */ /* 0x000fce0000010000 */
.L_x_10419:
[----:B------:R-:W-:-:S04]  /*39e0*/  ISETP.NE.U32.AND P5, PT, RZ, UR4, PT ;  /* 0x00000004ff007c0c */ /* 0x000fc8000bfa5070 */
[----:B------:R-:W-:-:S13]  /*39f0*/  ISETP.NE.AND.EX P5, PT, RZ, UR5, PT, P5 ;  /* 0x00000005ff007c0c */ /* 0x000fda000bfa5350 */
[----:B------:R-:W0:Y:S02]  /*3a00*/  @P5 LDC.64 R176, c[0x0][0x478] ;  /* 0x00011e00ffb05b82 */ /* 0x000e240000000a00 */
[C---:B0-----:R-:W-:Y:S01]  /*3a10*/  @P5 IMAD.WIDE.U32 R178, R227.reuse, 0x10, R176 ;  /* 0x00000010e3b25825 */ /* 0x041fe200078e00b0 */
[----:B------:R-:W-:-:S05]  /*3a20*/  IADD3 R227, PT, PT, R227, 0x100, RZ ;  /* 0x00000100e3e37810 */ /* 0x000fca0007ffe0ff */
[----:B------:R-:W0:Y:S01]  /*3a30*/  @P4 LDC.64 R176, c[0x0][0x468] ;  /* 0x00011a00ffb04b82 */ /* 0x000e220000000a00 */
[----:B------:R1:W-:Y:S01]  /*3a40*/  @P5 STG.E.128 desc[UR20][R178.64], R172 ;  /* 0x000000acb2005986 */ /* 0x0003e2000c101d14 */
[C---:B0-----:R-:W-:Y:S01]  /*3a50*/  @P4 IMAD.WIDE.U32 R176, R181.reuse, 0x10, R176 ;  /* 0x00000010b5b04825 */ /* 0x041fe200078e00b0 */
[----:B------:R-:W-:-:S04]  /*3a60*/  IADD3 R181, PT, PT, R181, 0x100, RZ ;  /* 0x00000100b5b57810 */ /* 0x000fc80007ffe0ff */
[----:B------:R1:W-:Y:S03]  /*3a70*/  @P4 STG.E.128 desc[UR20][R176.64], R168 ;  /* 0x000000a8b0004986 */ /* 0x0003e6000c101d14 */
.L_x_10412:
[----:B------:R-:W-:Y:S05]  /*3a80*/  BSYNC.RECONVERGENT B0 ;  /* 0x0000000000007941 */ /* 0x000fea0003800200 */
.L_x_10411:
[----:B------:R-:W-:Y:S04]  /*3a90*/  BSSY.RECONVERGENT B0, `(.L_x_10430) ;  /* 0x000010d000007945 */ /* 0x000fe80003800200 */
[----:B------:R-:W-:Y:S05]  /*3aa0*/  @!P0 BRA `(.L_x_10431) ;  /* 0x00000010002c8947 */ /* 0x000fea0003800000 */
[----:B------:R-:W-:-:S04]  /*3ab0*/  UISETP.NE.U32.AND UP0, UPT, UR24, URZ, UPT ;  /* 0x000000ff1800728c */ /* 0x000fc8000bf05070 */
[----:B------:R-:W-:Y:S01]  /*3ac0*/  UISETP.NE.AND.EX UP0, UPT, UR25, URZ, UPT, UP0 ;  /* 0x000000ff1900728c */ /* 0x000fe2000bf05300 */
[----:B------:R-:W-:Y:S10]  /*3ad0*/  @!P4 BRA `(.L_x_10432) ;  /* 0x00000000000cc947 */ /* 0x000ff40003800000 */
[----:B-----5:R-:W0:Y:S02]  /*3ae0*/  LDC.64 R164, c[0x0][0x390] ;  /* 0x0000e400ffa47b82 */ /* 0x020e240000000a00 */
[----:B0-----:R-:W-:-:S06]  /*3af0*/  IMAD.WIDE.U32 R164, R181, 0x10, R164 ;  /* 0x00000010b5a47825 */ /* 0x001fcc00078e00a4 */
[----:B------:R-:W5:Y:S02]  /*3b00*/  LDG.E.128 R164, desc[UR20][R164.64] ;  /* 0x00000014a4a47981 */ /* 0x000f64000c1e1d00 */
.L_x_10432:
[----:B------:R-:W-:Y:S05]  /*3b10*/  BRA.U !UP0, `(.L_x_10433) ;  /* 0x0000000908207547 */ /* 0x000fea000b800000 */
[----:B------:R-:W-:-:S04]  /*3b20*/  UISETP.NE.U32.AND UP0, UPT, UR4, URZ, UPT ;  /* 0x000000ff0400728c */ /* 0x000fc8000bf05070 */
[----:B------:R-:W-:-:S06]  /*3b30*/  UISETP.NE.AND.EX UP0, UPT, UR5, URZ, UPT, UP0 ;  /* 0x000000ff0500728c */ /* 0x000fcc000bf05300 */
[----:B------:R-:W-:-:S13]  /*3b40*/  PLOP3.LUT P5, PT, PT, PT, UP0, 0x80, 0x8 ;  /* 0x000000000008781c */ /* 0x000fda0003faf008 */
[----:B------:R-:W-:Y:S05]  /*3b50*/  @!P5 BRA `(.L_x_10434) ;  /* 0x00000004000cd947 */ /* 0x000fea0003800000 */
[----:B------:R-:W-:Y:S02]  /*3b60*/  PLOP3.LUT P6, PT, PT, PT, UP2, 0x80, 0x8 ;  /* 0x000000000008781c */ /* 0x000fe40003fcf028 */
[----:B-1---5:R-:W-:Y:S02]  /*3b70*/  MOV R176, R21 ;  /* 0x0000001500b07202 */ /* 0x022fe40000000f00 */
        /* <DEDUP_REMOVED lines=35> */
.L_x_10435:
        /* <DEDUP_REMOVED lines=9> */
.L_x_10436:
        /* <DEDUP_REMOVED lines=9> */
.L_x_10437:
        /* <DEDUP_REMOVED lines=10> */
[----:B------:R-:W-:Y:S01]  /*3f70*/  FADD.FTZ R47, R47, R176 ;  /* 0x000000b02f2f7221 */ /* 0x000fe20000010000 */
[----:B------:R-:W-:Y:S06]  /*3f80*/  BRA `(.L_x_10438) ;  /* 0x0000000800d47947 */ /* 0x000fec0003800000 */
.L_x_10434:
[----:B------:R-:W-:Y:S05]  /*3f90*/  @!P4 BRA `(.L_x_10439) ;  /* 0x00000000003cc947 */ /* 0x000fea0003800000 */
[----:B------:R-:W-:Y:S02]  /*3fa0*/  PLOP3.LUT P6, PT, PT, PT, UP2, 0x80, 0x8 ;  /* 0x000000000008781c */ /* 0x000fe40003fcf028 */
[----:B-1---5:R-:W-:-:S11]  /*3fb0*/  MOV R168, R20 ;  /* 0x0000001400a87202 */ /* 0x022fd60000000f00 */
        /* <DEDUP_REMOVED lines=13> */
.L_x_10439:
        /* <DEDUP_REMOVED lines=16> */
.L_x_10440:
        /* <DEDUP_REMOVED lines=16> */
.L_x_10441:
        /* <DEDUP_REMOVED lines=17> */
.L_x_10433:
[----:B-1----:R-:W0:Y:S02]  /*43a0*/  LDC.64 R176, c[0x0][0x478] ;  /* 0x00011e00ffb07b82 */ /* 0x002e240000000a00 */
[----:B0-----:R-:W-:-:S04]  /*43b0*/  ISETP.NE.U32.AND P5, PT, R176, RZ, PT ;  /* 0x000000ffb000720c */ /* 0x001fc80003fa5070 */
[----:B------:R-:W-:-:S13]  /*43c0*/  ISETP.NE.AND.EX P5, PT, R177, RZ, PT, P5 ;  /* 0x000000ffb100720c */ /* 0x000fda0003fa5350 */
[----:B------:R-:W-:Y:S05]  /*43d0*/  @!P5 BRA `(.L_x_10442) ;  /* 0x0000000000e0d947 */ /* 0x000fea0003800000 */
        /* <DEDUP_REMOVED lines=26> */
.L_x_10443:
        /* <DEDUP_REMOVED lines=9> */
.L_x_10444:
        /* <DEDUP_REMOVED lines=9> */
.L_x_10445:
        /* <DEDUP_REMOVED lines=12> */
.L_x_10442:
        /* <DEDUP_REMOVED lines=14> */
.L_x_10446:
        /* <DEDUP_REMOVED lines=14> */
.L_x_10447:
        /* <DEDUP_REMOVED lines=14> */
.L_x_10448:
        /* <DEDUP_REMOVED lines=13> */
[----:B------:R-:W-:-:S07]  /*4ad0*/  FADD.FTZ R47, R47, R176 ;  /* 0x000000b02f2f7221 */ /* 0x000fce0000010000 */
.L_x_10438:
[----:B-1----:R-:W0:Y:S08]  /*4ae0*/  @P5 LDC.64 R178, c[0x0][0x478] ;  /* 0x00011e00ffb25b82 */ /* 0x002e300000000a00 */
[----:B------:R-:W1:Y:S01]  /*4af0*/  @P4 LDC.64 R176, c[0x0][0x468] ;  /* 0x00011a00ffb04b82 */ /* 0x000e620000000a00 */
[C---:B0-----:R-:W-:Y:S01]  /*4b00*/  @P5 IMAD.WIDE.U32 R178, R227.reuse, 0x10, R178 ;  /* 0x00000010e3b25825 */ /* 0x041fe200078e00b2 */
[----:B------:R-:W-:-:S04]  /*4b10*/  IADD3 R227, PT, PT, R227, 0x100, RZ ;  /* 0x00000100e3e37810 */ /* 0x000fc80007ffe0ff */
[----:B------:R0:W-:Y:S01]  /*4b20*/  @P5 STG.E.128 desc[UR20][R178.64], R172 ;  /* 0x000000acb2005986 */ /* 0x0001e2000c101d14 */
[C---:B-1----:R-:W-:Y:S01]  /*4b30*/  @P4 IMAD.WIDE.U32 R176, R181.reuse, 0x10, R176 ;  /* 0x00000010b5b04825 */ /* 0x042fe200078e00b0 */
[----:B------:R-:W-:-:S04]  /*4b40*/  IADD3 R181, PT, PT, R181, 0x100, RZ ;  /* 0x00000100b5b57810 */ /* 0x000fc80007ffe0ff */
[----:B------:R0:W-:Y:S03]  /*4b50*/  @P4 STG.E.128 desc[UR20][R176.64], R168 ;  /* 0x000000a8b0004986 */ /* 0x0001e6000c101d14 */
.L_x_10431:
[----:B------:R-:W-:Y:S05]  /*4b60*/  BSYNC.RECONVERGENT B0 ;  /* 0x0000000000007941 */ /* 0x000fea0003800200 */
.L_x_10430:
[----:B------:R-:W-:Y:S04]  /*4b70*/  BSSY.RECONVERGENT B0, `(.L_x_10449) ;  /* 0x000010d000007945 */ /* 0x000fe80003800200 */
[----:B------:R-:W-:Y:S05]  /*4b80*/  @!P1 BRA `(.L_x_10450) ;  /* 0x00000010002c9947 */ /* 0x000fea0003800000 */
[----:B------:R-:W-:-:S04]  /*4b90*/  UISETP.NE.U32.AND UP0, UPT, UR24, URZ, UPT ;  /* 0x000000ff1800728c */ /* 0x000fc8000bf05070 */
[----:B------:R-:W-:Y:S01]  /*4ba0*/  UISETP.NE.AND.EX UP0, UPT, UR25, URZ, UPT, UP0 ;  /* 0x000000ff1900728c */ /* 0x000fe2000bf05300 */
[----:B------:R-:W-:Y:S10]  /*4bb0*/  @!P4 BRA `(.L_x_10451) ;  /* 0x00000000000cc947 */ /* 0x000ff40003800000 */
[----:B-----5:R-:W2:Y:S02]  /*4bc0*/  LDC.64 R164, c[0x0][0x390] ;  /* 0x0000e400ffa47b82 */ /* 0x020ea40000000a00 */
[----:B--2---:R-:W-:-:S06]  /*4bd0*/  IMAD.WIDE.U32 R164, R181, 0x10, R164 ;  /* 0x00000010b5a47825 */ /* 0x004fcc00078e00a4 */
[----:B------:R-:W5:Y:S02]  /*4be0*/  LDG.E.128 R164, desc[UR20][R164.64] ;  /* 0x00000014a4a47981 */ /* 0x000f64000c1e1d00 */
.L_x_10451:
[----:B------:R-:W-:Y:S05]  /*4bf0*/  BRA.U !UP0, `(.L_x_10452) ;  /* 0x0000000908207547 */ /* 0x000fea000b800000 */
[----:B------:R-:W-:-:S04]  /*4c00*/  UISETP.NE.U32.AND UP0, UPT, UR4, URZ, UPT ;  /* 0x000000ff0400728c */ /* 0x000fc8000bf05070 */
[----:B------:R-:W-:-:S06]  /*4c10*/  UISETP.NE.AND.EX UP0, UPT, UR5, URZ, UPT, UP0 ;  /* 0x000000ff0500728c */ /* 0x000fcc000bf05300 */
[----:B------:R-:W-:-:S13]  /*4c20*/  PLOP3.LUT P5, PT, PT, PT, UP0, 0x80, 0x8 ;  /* 0x000000000008781c */ /* 0x000fda0003faf008 */
[----:B------:R-:W-:Y:S05]  /*4c30*/  @!P5 BRA `(.L_x_10453) ;  /* 0x00000004000cd947 */ /* 0x000fea0003800000 */
[----:B------:R-:W-:Y:S02]  /*4c40*/  PLOP3.LUT P6, PT, PT, PT, UP2, 0x80, 0x8 ;  /* 0x000000000008781c */ /* 0x000fe40003fcf028 */
[----:B01---5:R-:W-:Y:S02]  /*4c50*/  MOV R176, R149 ;  /* 0x0000009500b07202 */ /* 0x023fe40000000f00 */
        /* <DEDUP_REMOVED lines=35> */
.L_x_10454:
        /* <DEDUP_REMOVED lines=9> */
.L_x_10455:
        /* <DEDUP_REMOVED lines=9> */
.L_x_10456:
        /* <DEDUP_REMOVED lines=12> */
.L_x_10453:
[----:B------:R-:W-:Y:S05]  /*5070*/  @!P4 BRA `(.L_x_10458) ;  /* 0x00000000003cc947 */ /* 0x000fea0003800000 */
[----:B------:R-:W-:Y:S02]  /*5080*/  PLOP3.LUT P6, PT, PT, PT, UP2, 0x80, 0x8 ;  /* 0x000000000008781c */ /* 0x000fe40003fcf028 */
[----:B01---5:R-:W-:-:S11]  /*5090*/  MOV R168, R148 ;  /* 0x0000009400a87202 */ /* 0x023fd60000000f00 */
        /* <DEDUP_REMOVED lines=13> */
.L_x_10458:
        /* <DEDUP_REMOVED lines=16> */
.L_x_10459:
        /* <DEDUP_REMOVED lines=16> */
.L_x_10460:
        /* <DEDUP_REMOVED lines=17> */
.L_x_10452:
[----:B01----:R-:W0:Y:S02]  /*5480*/  LDC.64 R176, c[0x0][0x478] ;  /* 0x00011e00ffb07b82 */ /* 0x003e240000000a00 */
        /* <DEDUP_REMOVED lines=29> */
.L_x_10462:
        /* <DEDUP_REMOVED lines=9> */
.L_x_10463:
        /* <DEDUP_REMOVED lines=9> */
.L_x_10464:
        /* <DEDUP_REMOVED lines=12> */
.L_x_10461:
        /* <DEDUP_REMOVED lines=14> */
.L_x_10465:
        /* <DEDUP_REMOVED lines=14> */
.L_x_10466:
        /* <DEDUP_REMOVED lines=14> */
.L_x_10467:
        /* <DEDUP_REMOVED lines=14> */
.L_x_10457:
[----:B01----:R-:W0:Y:S08]  /*5bc0*/  @P5 LDC.64 R178, c[0x0][0x478] ;  /* 0x00011e00ffb25b82 */ /* 0x003e300000000a00 */
[----:B------:R-:W1:Y:S01]  /*5bd0*/  @P4 LDC.64 R176, c[0x0][0x468] ;  /* 0x00011a00ffb04b82 */ /* 0x000e620000000a00 */
[C---:B0-----:R-:W-:Y:S01]  /*5be0*/  @P5 IMAD.WIDE.U32 R178, R227.reuse, 0x10, R178 ;  /* 0x00000010e3b25825 */ /* 0x041fe200078e00b2 */
[----:B------:R-:W-:-:S04]  /*5bf0*/  IADD3 R227, PT, PT, R227, 0x100, RZ ;  /* 0x00000100e3e37810 */ /* 0x000fc80007ffe0ff */
[----:B------:R2:W-:Y:S01]  /*5c00*/  @P5 STG.E.128 desc[UR20][R178.64], R172 ;  /* 0x000000acb2005986 */ /* 0x0005e2000c101d14 */
[C---:B-1----:R-:W-:Y:S01]  /*5c10*/  @P4 IMAD.WIDE.U32 R176, R181.reuse, 0x10, R176 ;  /* 0x00000010b5b04825 */ /* 0x042fe200078e00b0 */
[----:B------:R-:W-:-:S04]  /*5c20*/  IADD3 R181, PT, PT, R181, 0x100, RZ ;  /* 0x00000100b5b57810 */ /* 0x000fc80007ffe0ff */
[----:B------:R2:W-:Y:S03]  /*5c30*/  @P4 STG.E.128 desc[UR20][R176.64], R168 ;  /* 0x000000a8b0004986 */ /* 0x0005e6000c101d14 */
.L_x_10450:
[----:B------:R-:W-:Y:S05]  /*5c40*/  BSYNC.RECONVERGENT B0 ;  /* 0x0000000000007941 */ /* 0x000fea0003800200 */
.L_x_10449:
[----:B------:R-:W-:Y:S04]  /*5c50*/  BSSY.RECONVERGENT B0, `(.L_x_10468) ;  /* 0x000010d000007945 */ /* 0x000fe80003800200 */
[----:B------:R-:W-:Y:S05]  /*5c60*/  @!P2 BRA `(.L_x_10469) ;  /* 0x00000010002ca947 */ /* 0x000fea0003800000 */
[----:B------:R-:W-:-:S04]  /*5c70*/  UISETP.NE.U32.AND UP0, UPT, UR24, URZ, UPT ;  /* 0x000000ff1800728c */ /* 0x000fc8000bf05070 */
[----:B------:R-:W-:Y:S01]  /*5c80*/  UISETP.NE.AND.EX UP0, UPT, UR25, URZ, UPT, UP0 ;  /* 0x000000ff1900728c */ /* 0x000fe2000bf05300 */
[----:B------:R-:W-:Y:S10]  /*5c90*/  @!P4 BRA `(.L_x_10470) ;  /* 0x00000000000cc947 */ /* 0x000ff40003800000 */
[----:B-----5:R-:W3:Y:S02]  /*5ca0*/  LDC.64 R164, c[0x0][0x390] ;  /* 0x0000e400ffa47b82 */ /* 0x020ee40000000a00 */
[----:B---3--:R-:W-:-:S06]  /*5cb0*/  IMAD.WIDE.U32 R164, R181, 0x10, R164 ;  /* 0x00000010b5a47825 */ /* 0x008fcc00078e00a4 */
[----:B------:R-:W5:Y:S02]  /*5cc0*/  LDG.E.128 R164, desc[UR20][R164.64] ;  /* 0x00000014a4a47981 */ /* 0x000f64000c1e1d00 */
.L_x_10470:
[----:B------:R-:W-:Y:S05]  /*5cd0*/  BRA.U !UP0, `(.L_x_10471) ;  /* 0x0000000908207547 */ /* 0x000fea000b800000 */
[----:B------:R-:W-:-:S04]  /*5ce0*/  UISETP.NE.U32.AND UP0, UPT, UR4, URZ, UPT ;  /* 0x000000ff0400728c */ /* 0x000fc8000bf05070 */
[----:B------:R-:W-:-:S06]  /*5cf0*/  UISETP.NE.AND.EX UP0, UPT, UR5, URZ, UPT, UP0 ;  /* 0x000000ff0500728c */ /* 0x000fcc000bf05300 */
[----:B------:R-:W-:-:S13]  /*5d00*/  PLOP3.LUT P5, PT, PT, PT, UP0, 0x80, 0x8 ;  /* 0x000000000008781c */ /* 0x000fda0003faf008 */
[----:B------:R-:W-:Y:S05]  /*5d10*/  @!P5 BRA `(.L_x_10472) ;  /* 0x00000004000cd947 */ /* 0x000fea0003800000 */
[----:B------:R-:W-:Y:S02]  /*5d20*/  PLOP3.LUT P6, PT, PT, PT, UP2, 0x80, 0x8 ;  /* 0x000000000008781c */ /* 0x000fe40003fcf028 */
[----:B012--5:R-:W-:Y:S02]  /*5d30*/  MOV R176, R153 ;  /* 0x0000009900b07202 */ /* 0x027fe40000000f00 */
        /* <DEDUP_REMOVED lines=35> */
.L_x_10473:
        /* <DEDUP_REMOVED lines=9> */
.L_x_10474:
        /* <DEDUP_REMOVED lines=9> */
.L_x_10475:
        /* <DEDUP_REMOVED lines=12> */
.L_x_10472:
[----:B------:R-:W-:Y:S05]  /*6150*/  @!P4 BRA `(.L_x_10477) ;  /* 0x00000000003cc947 */ /* 0x000fea0003800000 */
[----:B------:R-:W-:Y:S02]  /*6160*/  PLOP3.LUT P6, PT, PT, PT, UP2, 0x80, 0x8 ;  /* 0x000000000008781c */ /* 0x000fe40003fcf028 */
[----:B012--5:R-:W-:-:S11]  /*6170*/  MOV R168, R152 ;  /* 0x0000009800a87202 */ /* 0x027fd60000000f00 */
        /* <DEDUP_REMOVED lines=13> */
.L_x_10477:
        /* <DEDUP_REMOVED lines=16> */
.L_x_10478:
        /* <DEDUP_REMOVED lines=16> */
.L_x_10479:
        /* <DEDUP_REMOVED lines=17> */
.L_x_10471:
[----:B012---:R-:W0:Y:S02]  /*6560*/  LDC.64 R176, c[0x0][0x478] ;  /* 0x00011e00ffb07b82 */ /* 0x007e240000000a00 */
        /* <DEDUP_REMOVED lines=29> */
.L_x_10481:
        /* <DEDUP_REMOVED lines=9> */
.L_x_10482:
        /* <DEDUP_REMOVED lines=9> */
.L_x_10483:
        /* <DEDUP_REMOVED lines=12> */
.L_x_10480:
        /* <DEDUP_REMOVED lines=14> */
.L_x_10484:
        /* <DEDUP_REMOVED lines=14> */
.L_x_10485:
        /* <DEDUP_REMOVED lines=14> */
.L_x_10486:
        /* <DEDUP_REMOVED lines=14> */
.L_x_10476:
[----:B012---:R-:W0:Y:S08]  /*6ca0*/  @P5 LDC.64 R178, c[0x0][0x478] ;  /* 0x00011e00ffb25b82 */ /* 0x007e300000000a00 */
[----:B------:R-:W1:Y:S01]  /*6cb0*/  @P4 LDC.64 R176, c[0x0][0x468] ;  /* 0x00011a00ffb04b82 */ /* 0x000e620000000a00 */
[C---:B0-----:R-:W-:Y:S01]  /*6cc0*/  @P5 IMAD.WIDE.U32 R178, R227.reuse, 0x10, R178 ;  /* 0x00000010e3b25825 */ /* 0x041fe200078e00b2 */
[----:B------:R-:W-:-:S04]  /*6cd0*/  IADD3 R227, PT, PT, R227, 0x100, RZ ;  /* 0x00000100e3e37810 */ /* 0x000fc80007ffe0ff */
[----:B------:R3:W-:Y:S01]  /*6ce0*/  @P5 STG.E.128 desc[UR20][R178.64], R172 ;  /* 0x000000acb2005986 */ /* 0x0007e2000c101d14 */
[C---:B-1----:R-:W-:Y:S01]  /*6cf0*/  @P4 IMAD.WIDE.U32 R176, R181.reuse, 0x10, R176 ;  /* 0x00000010b5b04825 */ /* 0x042fe200078e00b0 */
[----:B------:R-:W-:-:S04]  /*6d00*/  IADD3 R181, PT, PT, R181, 0x100, RZ ;  /* 0x00000100b5b57810 */ /* 0x000fc80007ffe0ff */
[----:B------:R3:W-:Y:S03]  /*6d10*/  @P4 STG.E.128 desc[UR20][R176.64], R168 ;  /* 0x000000a8b0004986 */ /* 0x0007e6000c101d14 */
.L_x_10469:
[----:B------:R-:W-:Y:S05]  /*6d20*/  BSYNC.RECONVERGENT B0 ;  /* 0x0000000000007941 */ /* 0x000fea0003800200 */
.L_x_10468:
[----:B------:R-:W-:Y:S04]  /*6d30*/  BSSY.RECONVERGENT B0, `(.L_x_10487) ;  /* 0x000010d000007945 */ /* 0x000fe80003800200 */
[----:B------:R-:W-:Y:S05]  /*6d40*/  @!P3 BRA `(.L_x_10488) ;  /* 0x00000010002cb947 */ /* 0x000fea0003800000 */
[----:B------:R-:W-:-:S04]  /*6d50*/  UISETP.NE.U32.AND UP0, UPT, UR24, URZ, UPT ;  /* 0x000000ff1800728c */ /* 0x000fc8000bf05070 */
[----:B------:R-:W-:Y:S01]  /*6d60*/  UISETP.NE.AND.EX UP0, UPT, UR25, URZ, UPT, UP0 ;  /* 0x000000ff1900728c */ /* 0x000fe2000bf05300 */
[----:B------:R-:W-:Y:S10]  /*6d70*/  @!P4 BRA `(.L_x_10489) ;  /* 0x00000000000cc947 */ /* 0x000ff40003800000 */
[----:B-----5:R-:W4:Y:S02]  /*6d80*/  LDC.64 R164, c[0x0][0x390] ;  /* 0x0000e400ffa47b82 */ /* 0x020f240000000a00 */
[----:B----4-:R-:W-:-:S06]  /*6d90*/  IMAD.WIDE.U32 R164, R181, 0x10, R164 ;  /* 0x00000010b5a47825 */ /* 0x010fcc00078e00a4 */
[----:B------:R-:W5:Y:S02]  /*6da0*/  LDG.E.128 R164, desc[UR20][R164.64] ;  /* 0x00000014a4a47981 */ /* 0x000f64000c1e1d00 */
.L_x_10489:
[----:B------:R-:W-:Y:S05]  /*6db0*/  BRA.U !UP0, `(.L_x_10490) ;  /* 0x0000000908207547 */ /* 0x000fea000b800000 */
[----:B------:R-:W-:-:S04]  /*6dc0*/  UISETP.NE.U32.AND UP0, UPT, UR4, URZ, UPT ;  /* 0x000000ff0400728c */ /* 0x000fc8000bf05070 */
[----:B------:R-:W-:-:S06]  /*6dd0*/  UISETP.NE.AND.EX UP0, UPT, UR5, URZ, UPT, UP0 ;  /* 0x000000ff0500728c */ /* 0x000fcc000bf05300 */
[----:B------:R-:W-:-:S13]  /*6de0*/  PLOP3.LUT P5, PT, PT, PT, UP0, 0x80, 0x8 ;  /* 0x000000000008781c */ /* 0x000fda0003faf008 */
[----:B------:R-:W-:Y:S05]  /*6df0*/  @!P5 BRA `(.L_x_10491) ;  /* 0x00000004000cd947 */ /* 0x000fea0003800000 */
[----:B------:R-:W-:Y:S02]  /*6e00*/  PLOP3.LUT P6, PT, PT, PT, UP2, 0x80, 0x8 ;  /* 0x000000000008781c */ /* 0x000fe40003fcf028 */
[----:B0123-5:R-:W-:Y:S02]  /*6e10*/  MOV R176, R157 ;  /* 0x0000009d00b07202 */ /* 0x02ffe40000000f00 */
        /* <DEDUP_REMOVED lines=35> */
.L_x_10492:
        /* <DEDUP_REMOVED lines=9> */
.L_x_10493:
        /* <DEDUP_REMOVED lines=9> */
.L_x_10494:
        /* <DEDUP_REMOVED lines=12> */
.L_x_10491:
[----:B------:R-:W-:Y:S05]  /*7230*/  @!P4 BRA `(.L_x_10496) ;  /* 0x00000000003cc947 */ /* 0x000fea0003800000 */
[----:B------:R-:W-:Y:S02]  /*7240*/  PLOP3.LUT P6, PT, PT, PT, UP2, 0x80, 0x8 ;  /* 0x000000000008781c */ /* 0x000fe40003fcf028 */
[----:B0123-5:R-:W-:-:S11]  /*7250*/  MOV R168, R156 ;  /* 0x0000009c00a87202 */ /* 0x02ffd60000000f00 */
        /* <DEDUP_REMOVED lines=13> */
.L_x_10496:
        /* <DEDUP_REMOVED lines=16> */
.L_x_10497:
        /* <DEDUP_REMOVED lines=16> */
.L_x_10498:
        /* <DEDUP_REMOVED lines=17> */
.L_x_10490:
[----:B0123--:R-:W0:Y:S02]  /*7640*/  LDC.64 R176, c[0x0][0x478] ;  /* 0x00011e00ffb07b82 */ /* 0x00fe240000000a00 */
        /* <DEDUP_REMOVED lines=29> */
.L_x_10500:
        /* <DEDUP_REMOVED lines=9> */
.L_x_10501:
        /* <DEDUP_REMOVED lines=9> */
.L_x_10502:
        /* <DEDUP_REMOVED lines=12> */
.L_x_10499:
        /* <DEDUP_REMOVED lines=14> */
.L_x_10503:
        /* <DEDUP_REMOVED lines=14> */
.L_x_10504:
        /* <DEDUP_REMOVED lines=14> */
.L_x_10505:
        /* <DEDUP_REMOVED lines=14> */
.L_x_10495:
[----:B0123--:R-:W0:Y:S08]  /*7d80*/  @P5 LDC.64 R178, c[0x0][0x478] ;  /* 0x00011e00ffb25b82 */ /* 0x00fe300000000a00 */
[----:B------:R-:W1:Y:S01]  /*7d90*/  @P4 LDC.64 R176, c[0x0][0x468] ;  /* 0x00011a00ffb04b82 */ /* 0x000e620000000a00 */
[C---:B0-----:R-:W-:Y:S01]  /*7da0*/  @P5 IMAD.WIDE.U32 R178, R227.reuse, 0x10, R178 ;  /* 0x00000010e3b25825 */ /* 0x041fe200078e00b2 */
[----:B------:R-:W-:-:S04]  /*7db0*/  IADD3 R227, PT, PT, R227, 0x100, RZ ;  /* 0x00000100e3e37810 */ /* 0x000fc80007ffe0ff */
[----:B------:R4:W-:Y:S01]  /*7dc0*/  @P5 STG.E.128 desc[UR20][R178.64], R172 ;  /* 0x000000acb2005986 */ /* 0x0009e2000c101d14 */
[C---:B-1----:R-:W-:Y:S01]  /*7dd0*/  @P4 IMAD.WIDE.U32 R176, R181.reuse, 0x10, R176 ;  /* 0x00000010b5b04825 */ /* 0x042fe200078e00b0 */
[----:B------:R-:W-:-:S04]  /*7de0*/  IADD3 R181, PT, PT, R181, 0x100, RZ ;  /* 0x00000100b5b57810 */ /* 0x000fc80007ffe0ff */
[----:B------:R4:W-:Y:S03]  /*7df0*/  @P4 STG.E.128 desc[UR20][R176.64], R168 ;  /* 0x000000a8b0004986 */ /* 0x0009e6000c101d14 */
.L_x_10488:
[----:B------:R-:W-:Y:S05]  /*7e00*/  BSYNC.RECONVERGENT B0 ;  /* 0x0000000000007941 */ /* 0x000fea0003800200 */
.L_x_10487:
[----:B------:R-:W-:Y:S01]  /*7e10*/  ISETP.NE.AND P5, PT, R231, RZ, PT ;  /* 0x000000ffe700720c */ /* 0x000fe20003fa5270 */
[----:B------:R-:W-:-:S12]  /*7e20*/  BSSY.RECONVERGENT B0, `(.L_x_10506) ;  /* 0x000010c000007945 */ /* 0x000fd80003800200 */
[----:B------:R-:W-:Y:S05]  /*7e30*/  @!P5 BRA `(.L_x_10507) ;  /* 0x000000100028d947 */ /* 0x000fea0003800000 */
[----:B------:R-:W-:-:S04]  /*7e40*/  UISETP.NE.U32.AND UP0, UPT, UR24, URZ, UPT ;  /* 0x000000ff1800728c */ /* 0x000fc8000bf05070 */
[----:B------:R-:W-:Y:S01]  /*7e50*/  UISETP.NE.AND.EX UP0, UPT, UR25, URZ, UPT, UP0 ;  /* 0x000000ff1900728c */ /* 0x000fe2000bf05300 */
[----:B------:R-:W-:Y:S10]  /*7e60*/  @!P4 BRA `(.L_x_10508) ;  /* 0x00000000000cc947 */ /* 0x000ff40003800000 */
[----:B-----5:R-:W0:Y:S02]  /*7e70*/  LDC.64 R164, c[0x0][0x390] ;  /* 0x0000e400ffa47b82 */ /* 0x020e240000000a00 */
[----:B0-----:R-:W-:-:S06]  /*7e80*/  IMAD.WIDE.U32 R164, R181, 0x10, R164 ;  /* 0x00000010b5a47825 */ /* 0x001fcc00078e00a4 */
[----:B------:R-:W5:Y:S02]  /*7e90*/  LDG.E.128 R164, desc[UR20][R164.64] ;  /* 0x00000014a4a47981 */ /* 0x000f64000c1e1d00 */
.L_x_10508:
[----:B------:R-:W-:Y:S05]  /*7ea0*/  BRA.U !UP0, `(.L_x_10509) ;  /* 0x0000000908207547 */ /* 0x000fea000b800000 */
[----:B------:R-:W-:-:S04]  /*7eb0*/  UISETP.NE.U32.AND UP0, UPT, UR4, URZ, UPT ;  /* 0x000000ff0400728c */ /* 0x000fc8000bf05070 */
[----:B------:R-:W-:-:S06]  /*7ec0*/  UISETP.NE.AND.EX UP0, UPT, UR5, URZ, UPT, UP0 ;  /* 0x000000ff0500728c */ /* 0x000fcc000bf05300 */
[----:B------:R-:W-:-:S13]  /*7ed0*/  PLOP3.LUT P5, PT, PT, PT, UP0, 0x80, 0x8 ;  /* 0x000000000008781c */ /* 0x000fda0003faf008 */
[----:B------:R-:W-:Y:S05]  /*7ee0*/  @!P5 BRA `(.L_x_10510) ;  /* 0x00000004000cd947 */ /* 0x000fea0003800000 */
[----:B------:R-:W-:Y:S02]  /*7ef0*/  PLOP3.LUT P6, PT, PT, PT, UP2, 0x80, 0x8 ;  /* 0x000000000008781c */ /* 0x000fe40003fcf028 */
[----:B012345:R-:W-:Y:S02]  /*7f00*/  MOV R176, R161 ;  /* 0x000000a100b07202 */ /* 0x03ffe40000000f00 */
        /* <DEDUP_REMOVED lines=35> */
.L_x_10511:
        /* <DEDUP_REMOVED lines=9> */
.L_x_10512:
        /* <DEDUP_REMOVED lines=9> */
.L_x_10513:
        /* <DEDUP_REMOVED lines=12> */
.L_x_10510:
[----:B------:R-:W-:Y:S05]  /*8320*/  @!P4 BRA `(.L_x_10515) ;  /* 0x00000000003cc947 */ /* 0x000fea0003800000 */
[----:B------:R-:W-:Y:S02]  /*8330*/  PLOP3.LUT P6, PT, PT, PT, UP2, 0x80, 0x8 ;  /* 0x000000000008781c */ /* 0x000fe40003fcf028 */
[----:B012345:R-:W-:-:S11]  /*8340*/  MOV R168, R160 ;  /* 0x000000a000a87202 */ /* 0x03ffd60000000f00 */
        /* <DEDUP_REMOVED lines=13> */
.L_x_10515:
        /* <DEDUP_REMOVED lines=16> */
.L_x_10516:
        /* <DEDUP_REMOVED lines=16> */
.L_x_10517:
[----:B------:R-:W-:Y:S05]  /*8620*/  @!P4 BRA `(.L_x_10514) ;  /* 0x000000080014c947 */ /* 0x000fea0003800000 */
[----:B------:R-:W-:-:S13]  /*8630*/  PLOP3.LUT P6, PT, PT, PT, UP2, 0x80, 0x8 ;  /* 0x000000000008781c */ /* 0x000fda0003fcf028 */
[----:B01234-:R-:W-:Y:S01]  /*8640*/  @P6 FFMA.FTZ R171, R218, UR7, R180 ;  /* 0x00000007daab6c23 */ /* 0x01ffe200080100b4 */
[----:B------:R-:W-:-:S13]  /*8650*/  PLOP3.LUT P6, PT, PT, PT, UP2, 0x80, 0x8 ;  /* 0x000000000008781c */ /* 0x000fda0003fcf028 */
[----:B------:R-:W-:Y:S01]  /*8660*/  @P6 FADD.FTZ R176, R216, -R171 ;  /* 0x800000abd8b06221 */ /* 0x000fe20000010000 */
[----:B------:R-:W-:Y:S02]  /*8670*/  PLOP3.LUT P6, PT, PT, PT, UP2, 0x80, 0x8 ;  /* 0x000000000008781c */ /* 0x000fe40003fcf028 */
[----:B-----5:R-:W-:-:S11]  /*8680*/  MOV R171, R163 ;  /* 0x000000a300ab7202 */ /* 0x020fd60000000f00 */
        /* <DEDUP_REMOVED lines=10> */
.L_x_10509:
[----:B01234-:R-:W0:Y:S02]  /*8730*/  LDC.64 R176, c[0x0][0x478] ;  /* 0x00011e00ffb07b82 */ /* 0x01fe240000000a00 */
        /* <DEDUP_REMOVED lines=29> */
.L_x_10519:
        /* <DEDUP_REMOVED lines=9> */
.L_x_10520:
        /* <DEDUP_REMOVED lines=9> */
.L_x_10521:
        /* <DEDUP_REMOVED lines=12> */
.L_x_10518:
        /* <DEDUP_REMOVED lines=14> */
.L_x_10522:
        /* <DEDUP_REMOVED lines=14> */
.L_x_10523:
        /* <DEDUP_REMOVED lines=14> */
.L_x_10524:
[----:B------:R-:W-:Y:S05]  /*8d90*/  @!P4 BRA `(.L_x_10514) ;  /* 0x000000000038c947 */ /* 0x000fea0003800000 */
[----:B------:R-:W-:Y:S01]  /*8da0*/  FFMA.FTZ R171, R218, UR7, R180 ;  /* 0x00000007daab7c23 */ /* 0x000fe200080100b4 */
[----:B------:R-:W-:-:S03]  /*8db0*/  UISETP.GT.AND UP0, UPT, UR33, URZ, UPT ;  /* 0x000000ff2100728c */ /* 0x000fc6000bf04270 */
[----:B------:R-:W-:-:S03]  /*8dc0*/  FADD.FTZ R171, R216, -R171 ;  /* 0x800000abd8ab7221 */ /* 0x000fc60000010000 */
[----:B------:R-:W-:Y:S01]  /*8dd0*/  PLOP3.LUT P6, PT, PT, PT, UP0, 0x80, 0x8 ;  /* 0x000000000008781c */ /* 0x000fe20003fcf008 */
        /* <DEDUP_REMOVED lines=10> */
.L_x_10514:
[----:B01234-:R-:W0:Y:S02]  /*8e80*/  @P5 LDC.64 R176, c[0x0][0x478] ;  /* 0x00011e00ffb05b82 */ /* 0x01fe240000000a00 */
[----:B0-----:R-:W-:-:S06]  /*8e90*/  @P5 IMAD.WIDE.U32 R178, R227, 0x10, R176 ;  /* 0x00000010e3b25825 */ /* 0x001fcc00078e00b0 */
[----:B------:R-:W0:Y:S01]  /*8ea0*/  @P4 LDC.64 R176, c[0x0][0x468] ;  /* 0x00011a00ffb04b82 */ /* 0x000e220000000a00 */
[----:B------:R1:W-:Y:S01]  /*8eb0*/  @P5 STG.E.128 desc[UR20][R178.64], R172 ;  /* 0x000000acb2005986 */ /* 0x0003e2000c101d14 */
[----:B0-----:R-:W-:-:S05]  /*8ec0*/  @P4 IMAD.WIDE.U32 R176, R181, 0x10, R176 ;  /* 0x00000010b5b04825 */ /* 0x001fca00078e00b0 */
[----:B------:R1:W-:Y:S02]  /*8ed0*/  @P4 STG.E.128 desc[UR20][R176.64], R168 ;  /* 0x000000a8b0004986 */ /* 0x0003e4000c101d14 */
.L_x_10507:
[----:B------:R-:W-:Y:S05]  /*8ee0*/  BSYNC.RECONVERGENT B0 ;  /* 0x0000000000007941 */ /* 0x000fea0003800200 */
.L_x_10506:
[----:B------:R-:W-:Y:S02]  /*8ef0*/  UIADD3 UR6, UPT, UPT, UR6, UR26, URZ ;  /* 0x0000001a06067290 */ /* 0x000fe4000fffe0ff */
[----:B------:R-:W-:Y:S02]  /*8f00*/  UPLOP3.LUT UP1, UPT, UPT, UPT, UP1, 0x40, 0x4 ;  /* 0x000000000004789c */ /* 0x000fe40003f2e810 */
[----:B------:R-:W-:-:S09]  /*8f10*/  UISETP.GE.AND UP0, UPT, UR6, UR27, UPT ;  /* 0x0000001b0600728c */ /* 0x000fd2000bf06270 */
[----:B------:R-:W-:Y:S05]  /*8f20*/  BRA.U !UP0, `(.L_x_10525) ;  /* 0xffffff79087c7547 */ /* 0x000fea000b83ffff */
.L_x_10394:
[----:B------:R-:W-:Y:S01]  /*8f30*/  ISETP.NE.AND P4, PT, R10, RZ, PT ;  /* 0x000000ff0a00720c */ /* 0x000fe20003f85270 */
[----:B------:R-:W-:Y:S01]  /*8f40*/  UIMAD UR4, UR9, UR10, URZ ;  /* 0x0000000a090472a4 */ /* 0x000fe2000f8e02ff */
[----:B------:R-:W-:Y:S05]  /*8f50*/  BSSY.RECONVERGENT B0, `(.L_x_10526) ;  /* 0x000000e000007945 */ /* 0x000fea0003800200 */
[----:B-----5:R-:W-:-:S04]  /*8f60*/  MOV R0, UR4 ;  /* 0x0000000400007c02 */ /* 0x020fc80008000f00 */
[----:B------:R-:W-:Y:S02]  /*8f70*/  LEA.HI R9, R0, R5, RZ, 0x1e ;  /* 0x0000000500097211 */ /* 0x000fe400078ff0ff */
[----:B------:R-:W-:Y:S05]  /*8f80*/  @!P4 BRA `(.L_x_10527) ;  /* 0x000000000028c947 */ /* 0x000fea0003800000 */
[----:B------:R-:W5:Y:S08]  /*8f90*/  LDC.64 R2, c[0x0][0x440] ;  /* 0x00011000ff027b82 */ /* 0x000f700000000a00 */
[----:B------:R-:W0:Y:S08]  /*8fa0*/  LDC.64 R4, c[0x0][0x448] ;  /* 0x00011200ff047b82 */ /* 0x000e300000000a00 */
[----:B------:R-:W1:Y:S01]  /*8fb0*/  LDC.64 R6, c[0x0][0x460] ;  /* 0x00011800ff067b82 */ /* 0x000e620000000a00 */
[----:B-----5:R-:W-:-:S05]  /*8fc0*/  IMAD.WIDE.U32 R2, R9, 0x10, R2 ;  /* 0x0000001009027825 */ /* 0x020fca00078e0002 */
[----:B------:R2:W-:Y:S01]  /*8fd0*/  STG.E.128 desc[UR20][R2.64], R72 ;  /* 0x0000004802007986 */ /* 0x0005e2000c101d14 */
[----:B0-----:R-:W-:-:S05]  /*8fe0*/  IMAD.WIDE.U32 R4, R9, 0x10, R4 ;  /* 0x0000001009047825 */ /* 0x001fca00078e0004 */
[----:B------:R2:W-:Y:S01]  /*8ff0*/  STG.E.128 desc[UR20][R4.64], R96 ;  /* 0x0000006004007986 */ /* 0x0005e2000c101d14 */
[C---:B-1----:R-:W-:Y:S01]  /*9000*/  IMAD.WIDE.U32 R6, R9.reuse, 0x10, R6 ;  /* 0x0000001009067825 */ /* 0x042fe200078e0006 */
[----:B------:R-:W-:-:S04]  /*9010*/  IADD3 R9, PT, PT, R9, 0x100, RZ ;  /* 0x0000010009097810 */ /* 0x000fc80007ffe0ff */
[----:B------:R2:W-:Y:S03]  /*9020*/  STG.E.128 desc[UR20][R6.64], R48 ;  /* 0x0000003006007986 */ /* 0x0005e6000c101d14 */
.L_x_10527:
[----:B------:R-:W-:Y:S05]  /*9030*/  BSYNC.RECONVERGENT B0 ;  /* 0x0000000000007941 */ /* 0x000fea0003800200 */
.L_x_10526:
[----:B------:R-:W-:Y:S04]  /*9040*/  BSSY.RECONVERGENT B0, `(.L_x_10528) ;  /* 0x000000c000007945 */ /* 0x000fe80003800200 */
[----:B------:R-:W-:Y:S05]  /*9050*/  @!P0 BRA `(.L_x_10529) ;  /* 0x0000000000288947 */ /* 0x000fea0003800000 */
[----:B--2---:R-:W2:Y:S08]  /*9060*/  LDC.64 R2, c[0x0][0x440] ;  /* 0x00011000ff027b82 */ /* 0x004eb00000000a00 */
[----:B------:R-:W5:Y:S08]  /*9070*/  LDC.64 R4, c[0x0][0x448] ;  /* 0x00011200ff047b82 */ /* 0x000f700000000a00 */
[----:B------:R-:W0:Y:S01]  /*9080*/  LDC.64 R6, c[0x0][0x460] ;  /* 0x00011800ff067b82 */ /* 0x000e220000000a00 */
[----:B--2---:R-:W-:-:S05]  /*9090*/  IMAD.WIDE.U32 R2, R9, 0x10, R2 ;  /* 0x0000001009027825 */ /* 0x004fca00078e0002 */
[----:B------:R2:W-:Y:S01]  /*90a0*/  STG.E.128 desc[UR20][R2.64], R68 ;  /* 0x0000004402007986 */ /* 0x0005e2000c101d14 */
[----:B-----5:R-:W-:-:S05]  /*90b0*/  IMAD.WIDE.U32 R4, R9, 0x10, R4 ;  /* 0x0000001009047825 */ /* 0x020fca00078e0004 */
[----:B------:R2:W-:Y:S01]  /*90c0*/  STG.E.128 desc[UR20][R4.64], R92 ;  /* 0x0000005c04007986 */ /* 0x0005e2000c101d14 */
[C---:B0-----:R-:W-:Y:S01]  /*90d0*/  IMAD.WIDE.U32 R6, R9.reuse, 0x10, R6 ;  /* 0x0000001009067825 */ /* 0x041fe200078e0006 */
[----:B------:R-:W-:-:S04]  /*90e0*/  IADD3 R9, PT, PT, R9, 0x100, RZ ;  /* 0x0000010009097810 */ /* 0x000fc80007ffe0ff */
[----:B------:R2:W-:Y:S03]  /*90f0*/  STG.E.128 desc[UR20][R6.64], R44 ;  /* 0x0000002c06007986 */ /* 0x0005e6000c101d14 */
.L_x_10529:
[----:B------:R-:W-:Y:S05]  /*9100*/  BSYNC.RECONVERGENT B0 ;  /* 0x0000000000007941 */ /* 0x000fea0003800200 */
.L_x_10528:
        /* <DEDUP_REMOVED lines=12> */
.L_x_10531:
[----:B------:R-:W-:Y:S05]  /*91d0*/  BSYNC.RECONVERGENT B0 ;  /* 0x0000000000007941 */ /* 0x000fea0003800200 */
.L_x_10530:
        /* <DEDUP_REMOVED lines=12> */
.L_x_10533:
[----:B------:R-:W-:Y:S05]  /*92a0*/  BSYNC.RECONVERGENT B0 ;  /* 0x0000000000007941 */ /* 0x000fea0003800200 */
.L_x_10532:
        /* <DEDUP_REMOVED lines=12> */
.L_x_10535:
[----:B------:R-:W-:Y:S05]  /*9370*/  BSYNC.RECONVERGENT B0 ;  /* 0x0000000000007941 */ /* 0x000fea0003800200 */
.L_x_10534:
[----:B------:R-:W-:-:S13]  /*9380*/  ISETP.NE.AND P0, PT, R231, RZ, PT ;  /* 0x000000ffe700720c */ /* 0x000fda0003f05270 */
[----:B------:R-:W-:Y:S05]  /*9390*/  @!P0 EXIT ;  /* 0x000000000000894d */ /* 0x000fea0003800000 */
[----:B--2---:R-:W2:Y:S08]  /*93a0*/  LDC.64 R2, c[0x0][0x440] ;  /* 0x00011000ff027b82 */ /* 0x004eb00000000a00 */
[----:B------:R-:W5:Y:S08]  /*93b0*/  LDC.64 R4, c[0x0][0x448] ;  /* 0x00011200ff047b82 */ /* 0x000f700000000a00 */
[----:B------:R-:W0:Y:S01]  /*93c0*/  LDC.64 R6, c[0x0][0x460] ;  /* 0x00011800ff067b82 */ /* 0x000e220000000a00 */
[----:B--2---:R-:W-:-:S05]  /*93d0*/  IMAD.WIDE.U32 R2, R9, 0x10, R2 ;  /* 0x0000001009027825 */ /* 0x004fca00078e0002 */
[----:B------:R-:W-:Y:S01]  /*93e0*/  STG.E.128 desc[UR20][R2.64], R52 ;  /* 0x0000003402007986 */ /* 0x000fe2000c101d14 */
[----:B-----5:R-:W-:-:S05]  /*93f0*/  IMAD.WIDE.U32 R4, R9, 0x10, R4 ;  /* 0x0000001009047825 */ /* 0x020fca00078e0004 */
[----:B------:R-:W-:Y:S01]  /*9400*/  STG.E.128 desc[UR20][R4.64], R76 ;  /* 0x0000004c04007986 */ /* 0x000fe2000c101d14 */
[----:B0-----:R-:W-:-:S05]  /*9410*/  IMAD.WIDE.U32 R6, R9, 0x10, R6 ;  /* 0x0000001009067825 */ /* 0x001fca00078e0006 */
[----:B------:R-:W-:Y:S01]  /*9420*/  STG.E.128 desc[UR20][R6.64], R28 ;  /* 0x0000001c06007986 */ /* 0x000fe2000c101d14 */
[----:B------:R-:W-:Y:S05]  /*9430*/  EXIT ;  /* 0x000000000000794d */ /* 0x000fea0003800000 */
.L_x_10536:
        /* <DEDUP_REMOVED lines=12> */
.L_x_10851:


//--------------------- .text._ZN10layer_norm22ln_bwd_finalize_kernelINS_22Kernel_traits_finalizeILj6144EfffffjLb1ELj1024ELj4ENS_18Kernel_traits_baseILj6144EfffffjLj1024EEEEELb1ELb1EEEvNS_9BwdParamsE --------------------------
	.section	.text._ZN10layer_norm22ln_bwd_finalize_kernelINS_22Kernel_traits_finalizeILj6144EfffffjLb1ELj1024ELj4ENS_18Kernel_traits_baseILj6144EfffffjLj1024EEEEELb1ELb1EEEvNS_9BwdParamsE,"ax",@progbits
	.align	128
        .global         _ZN10layer_norm22ln_bwd_finalize_kernelINS_22Kernel_traits_finalizeILj6144EfffffjLb1ELj1024ELj4ENS_18Kernel_traits_baseILj6144EfffffjLj1024EEEEELb1ELb1EEEvNS_9BwdParamsE
        .type           _ZN10layer_norm22ln_bwd_finalize_kernelINS_22Kernel_traits_finalizeILj6144EfffffjLb1ELj1024ELj4ENS_18Kernel_traits_baseILj6144EfffffjLj1024EEEEELb1ELb1EEEvNS_9BwdParamsE,@function
        .size           _ZN10layer_norm22ln_bwd_finalize_kernelINS_22Kernel_traits_finalizeILj6144EfffffjLb1ELj1024ELj4ENS_18Kernel_traits_baseILj6144EfffffjLj1024EEEEELb1ELb1EEEvNS_9BwdParamsE,(.L_x_10852 - _ZN10layer_norm22ln_bwd_finalize_kernelINS_22Kernel_traits_finalizeILj6144EfffffjLb1ELj1024ELj4ENS_18Kernel_traits_baseILj6144EfffffjLj1024EEEEELb1ELb1EEEvNS_9BwdParamsE)
        .other          _ZN10layer_norm22ln_bwd_finalize_kernelINS_22Kernel_traits_finalizeILj6144EfffffjLb1ELj1024ELj4ENS_18Kernel_traits_baseILj6144EfffffjLj1024EEEEELb1ELb1EEEvNS_9BwdParamsE,@"STO_CUDA_ENTRY STV_DEFAULT"
_ZN10layer_norm22ln_bwd_finalize_kernelINS_22Kernel_traits_finalizeILj6144EfffffjLb1ELj1024ELj4ENS_18Kernel_traits_baseILj6144EfffffjLj1024EEEEELb1ELb1EEEvNS_9BwdParamsE:
.text._ZN10layer_norm22ln_bwd_finalize_kernelINS_22Kernel_traits_finalizeILj6144EfffffjLb1ELj1024ELj4ENS_18Kernel_traits_baseILj6144EfffffjLj1024EEEEELb1ELb1EEEvNS_9BwdParamsE:
        /* <DEDUP_REMOVED lines=60> */
.L_x_10541:
        /* <DEDUP_REMOVED lines=87> */
.L_x_10540:
[----:B------:R-:W-:Y:S05]  /*0930*/  BSYNC.RECONVERGENT B1 ;  /* 0x0000000000017941 */ /* 0x000fea0003800200 */
.L_x_10539:
        /* <DEDUP_REMOVED lines=50> */
.L_x_10543:
[----:B------:R-:W-:Y:S05]  /*0c60*/  BSYNC.RECONVERGENT B1 ;  /* 0x0000000000017941 */ /* 0x000fea0003800200 */
.L_x_10542:
        /* <DEDUP_REMOVED lines=30> */
.L_x_10545:
[----:B------:R-:W-:Y:S05]  /*0e50*/  BSYNC.RECONVERGENT B1 ;  /* 0x0000000000017941 */ /* 0x000fea0003800200 */
.L_x_10544:
        /* <DEDUP_REMOVED lines=15> */
.L_x_10538:
[----:B------:R-:W-:Y:S05]  /*0f50*/  BSYNC.RECONVERGENT B0 ;  /* 0x0000000000007941 */ /* 0x000fea0003800200 */
.L_x_10537:
        /* <DEDUP_REMOVED lines=70> */
.L_x_10546:
        /* <DEDUP_REMOVED lines=12> */
.L_x_10852:


//--------------------- .text._ZN10layer_norm13ln_bwd_kernelINS_13Kernel_traitsIfffffjLj6144ELj1ELj1ELj8ELj16ENS_18Kernel_traits_baseILj6144EfffffjLj256EEEEELb1ELb1ELb1ELb1EEEvNS_9BwdParamsE --------------------------
	.section	.text._ZN10layer_norm13ln_bwd_kernelINS_13Kernel_traitsIfffffjLj6144ELj1ELj1ELj8ELj16ENS_18Kernel_traits_baseILj6144EfffffjLj256EEEEELb1ELb1ELb1ELb1EEEvNS_9BwdParamsE,"ax",@progbits
	.align	128
        .global         _ZN10layer_norm13ln_bwd_kernelINS_13Kernel_traitsIfffffjLj6144ELj1ELj1ELj8ELj16ENS_18Kernel_traits_baseILj6144EfffffjLj256EEEEELb1ELb1ELb1ELb1EEEvNS_9BwdParamsE
        .type           _ZN10layer_norm13ln_bwd_kernelINS_13Kernel_traitsIfffffjLj6144ELj1ELj1ELj8ELj16ENS_18Kernel_traits_baseILj6144EfffffjLj256EEEEELb1ELb1ELb1ELb1EEEvNS_9BwdParamsE,@function
        .size           _ZN10layer_norm13ln_bwd_kernelINS_13Kernel_traitsIfffffjLj6144ELj1ELj1ELj8ELj16ENS_18Kernel_traits_baseILj6144EfffffjLj256EEEEELb1ELb1ELb1ELb1EEEvNS_9BwdParamsE,(.L_x_10853 - _ZN10layer_norm13ln_bwd_kernelINS_13Kernel_traitsIfffffjLj6144ELj1ELj1ELj8ELj16ENS_18Kernel_traits_baseILj6144EfffffjLj256EEEEELb1ELb1ELb1ELb1EEEvNS_9BwdParamsE)
        .other          _ZN10layer_norm13ln_bwd_kernelINS_13Kernel_traitsIfffffjLj6144ELj1ELj1ELj8ELj16ENS_18Kernel_traits_baseILj6144EfffffjLj256EEEEELb1ELb1ELb1ELb1EEEvNS_9BwdParamsE,@"STO_CUDA_ENTRY STV_DEFAULT"
_ZN10layer_norm13ln_bwd_kernelINS_13Kernel_traitsIfffffjLj6144ELj1ELj1ELj8ELj16ENS_18Kernel_traits_baseILj6144EfffffjLj256EEEEELb1ELb1ELb1ELb1EEEvNS_9BwdParamsE:
.text._ZN10layer_norm13ln_bwd_kernelINS_13Kernel_traitsIfffffjLj6144ELj1ELj1ELj8ELj16ENS_18Kernel_traits_baseILj6144EfffffjLj256EEEEELb1ELb1ELb1ELb1EEEvNS_9BwdParamsE:
        /* <DEDUP_REMOVED lines=66> */
[----:B------:R-:W-:-:S02]  /*0420*/  PLOP3.LUT P2, PT, PT, PT, PT, 0x8, 0x80 ;  /* 0x000000000080781c */ /* 0x000fc40003f4e170 */
[----:B--23--:R-:W-:-:S11]  /*0430*/  MOV R216, UR7 ;  /* 0x0000000700d87c02 */ /* 0x00cfd60008000f00 */
.L_x_10652:
[----:B0-----:R-:W0:Y:S08]  /*0440*/  LDC.64 R4, c[0x0][0x3f8] ;  /* 0x0000fe00ff047b82 */ /* 0x001e300000000a00 */
[----:B------:R-:W1:Y:S08]  /*0450*/  LDC.64 R176, c[0x0][0x3c8] ;  /* 0x0000f200ffb07b82 */ /* 0x000e700000000a00 */
[----:B--2---:R-:W2:Y:S01]  /*0460*/  LDC.64 R6, c[0x0][0x3f0] ;  /* 0x0000fc00ff067b82 */ /* 0x004ea20000000a00 */
[C---:B0-----:R-:W-:Y:S01]  /*0470*/  IMAD.WIDE R178, R216.reuse, 0x4, R4 ;  /* 0x00000004d8b27825 */ /* 0x041fe200078e0204 */
[----:B------:R-:W0:Y:S06]  /*0480*/  S2R R9, SR_TID.X ;  /* 0x0000000000097919 */ /* 0x000e2c0000002100 */
[----:B------:R-:W3:Y:S01]  /*0490*/  LDC.64 R4, c[0x0][0x3c0] ;  /* 0x0000f000ff047b82 */ /* 0x000ee20000000a00 */
[----:B------:R-:W4:Y:S01]  /*04a0*/  LDG.E R11, desc[UR12][R178.64] ;  /* 0x0000000cb20b7981 */ /* 0x000f22000c1e1900 */
[----:B-1----:R-:W-:-:S05]  /*04b0*/  IMAD.WIDE R176, R216, 0x4, R176 ;  /* 0x00000004d8b07825 */ /* 0x002fca00078e02b0 */
[----:B-----5:R1:W5:Y:S01]  /*04c0*/  LDG.E R10, desc[UR12][R176.64] ;  /* 0x0000000cb00a7981 */ /* 0x020362000c1e1900 */
[----:B--2---:R-:W-:-:S05]  /*04d0*/  IMAD.WIDE R6, R216, 0x4, R6 ;  /* 0x00000004d8067825 */ /* 0x004fca00078e0206 */
[----:B------:R1:W5:Y:S01]  /*04e0*/  LDG.E R221, desc[UR12][R6.64] ;  /* 0x0000000c06dd7981 */ /* 0x000362000c1e1900 */
[----:B----4-:R-:W-:-:S13]  /*04f0*/  ISETP.GE.AND P3, PT, R11, 0x1, PT ;  /* 0x000000010b00780c */ /* 0x010fda0003f66270 */
[----:B01-3--:R-:W-:Y:S05]  /*0500*/  @!P3 BRA `(.L_x_10548) ;  /* 0x000000100028b947 */ /* 0x00bfea0003800000 */
[----:B------:R-:W0:Y:S01]  /*0510*/  LDC R209, c[0x0][0x388] ;  /* 0x0000e200ffd17b82 */ /* 0x000e220000000800 */
[----:B------:R-:W-:Y:S01]  /*0520*/  IADD3 R8, PT, PT, R11, -0x1, RZ ;  /* 0xffffffff0b087810 */ /* 0x000fe20007ffe0ff */
[----:B------:R-:W-:-:S05]  /*0530*/  IMAD.WIDE R4, R216, 0x4, R4 ;  /* 0x00000004d8047825 */ /* 0x000fca00078e0204 */
[----:B------:R1:W2:Y:S01]  /*0540*/  LDG.E R217, desc[UR12][R4.64] ;  /* 0x0000000c04d97981 */ /* 0x0002a2000c1e1900 */
[----:B------:R-:W3:Y:S08]  /*0550*/  LDC.64 R6, c[0x0][0x3a8] ;  /* 0x0000ea00ff067b82 */ /* 0x000ef00000000a00 */
[----:B------:R-:W4:Y:S01]  /*0560*/  LDC.64 R2, c[0x0][0x428] ;  /* 0x00010a00ff027b82 */ /* 0x000f220000000a00 */
[-C--:B0-----:R-:W-:Y:S01]  /*0570*/  IMAD R0, R216, R209.reuse, RZ ;  /* 0x000000d1d8007224 */ /* 0x081fe200078e02ff */
[----:B-----5:R-:W-:Y:S01]  /*0580*/  ISETP.GE.AND P4, PT, R221, 0x1, PT ;  /* 0x00000001dd00780c */ /* 0x020fe20003f86270 */
[----:B------:R-:W-:-:S05]  /*0590*/  IMAD R8, R8, R209, RZ ;  /* 0x000000d108087224 */ /* 0x000fca00078e02ff */
[----:B------:R-:W0:Y:S01]  /*05a0*/  LDC.64 R232, c[0x0][0x3b0] ;  /* 0x0000ec00ffe87b82 */ /* 0x000e220000000a00 */
[----:B------:R-:W-:-:S04]  /*05b0*/  SHF.R.S32.HI R169, RZ, 0x1f, R0 ;  /* 0x0000001fffa97819 */ /* 0x000fc80000011400 */
[----:B------:R-:W-:Y:S02]  /*05c0*/  LEA.HI R0, R169, R0, RZ, 0x2 ;  /* 0x00000000a9007211 */ /* 0x000fe400078f10ff */
[----:B------:R-:W-:Y:S02]  /*05d0*/  SHF.R.S32.HI R169, RZ, 0x1f, R8 ;  /* 0x0000001fffa97819 */ /* 0x000fe40000011408 */
[-C--:B------:R-:W-:Y:S02]  /*05e0*/  LEA.HI.SX32 R251, R0, R9.reuse, 0x1e ;  /* 0x0000000900fb7211 */ /* 0x080fe400078ff2ff */
[----:B------:R-:W-:Y:S02]  /*05f0*/  LEA.HI R8, R169, R8, RZ, 0x2 ;  /* 0x00000008a9087211 */ /* 0x000fe400078f10ff */
[C---:B------:R-:W-:Y:S01]  /*0600*/  IADD3 R249, PT, PT, R251.reuse, 0x100, RZ ;  /* 0x00000100fbf97810 */ /* 0x040fe20007ffe0ff */
[----:B---3--:R-:W-:Y:S01]  /*0610*/  IMAD.WIDE.U32 R168, R251, 0x10, R6 ;  /* 0x00000010fba87825 */ /* 0x008fe200078e0006 */
[----:B------:R-:W-:-:S02]  /*0620*/  LEA.HI.SX32 R213, R8, R9, 0x1e ;  /* 0x0000000908d57211 */ /* 0x000fc400078ff2ff */
[----:B------:R-:W-:Y:S01]  /*0630*/  IADD3 R243, PT, PT, R251, 0x300, RZ ;  /* 0x00000300fbf37810 */ /* 0x000fe20007ffe0ff */
[----:B------:R-:W-:Y:S02]  /*0640*/  IMAD.WIDE.U32 R176, R249, 0x10, R6 ;  /* 0x00000010f9b07825 */ /* 0x000fe400078e0006 */
[----:B------:R-:W3:Y:S02]  /*0650*/  LDG.E.128 R168, desc[UR12][R168.64] ;  /* 0x0000000ca8a87981 */ /* 0x000ee4000c1e1d00 */
[----:B----4-:R-:W-:Y:S02]  /*0660*/  IMAD.WIDE.U32 R172, R213, 0x10, R2 ;  /* 0x00000010d5ac7825 */ /* 0x010fe400078e0002 */
[----:B------:R-:W4:Y:S02]  /*0670*/  LDG.E.128 R176, desc[UR12][R176.64] ;  /* 0x0000000cb0b07981 */ /* 0x000f24000c1e1d00 */
[----:B------:R-:W-:Y:S02]  /*0680*/  IMAD.WIDE.U32 R192, R243, 0x10, R6 ;  /* 0x00000010f3c07825 */ /* 0x000fe400078e0006 */
[----:B------:R-:W4:Y:S04]  /*0690*/  LDG.E.128 R172, desc[UR12][R172.64] ;  /* 0x0000000cacac7981 */ /* 0x000f28000c1e1d00 */
[----:B------:R-:W4:Y:S01]  /*06a0*/  LDG.E.128 R192, desc[UR12][R192.64] ;  /* 0x0000000cc0c07981 */ /* 0x000f22000c1e1d00 */
[----:B------:R-:W-:-:S05]  /*06b0*/  IADD3 R181, PT, PT, R213, 0x100, RZ ;  /* 0x00000100d5b57810 */ /* 0x000fca0007ffe0ff */
[----:B------:R-:W-:Y:S01]  /*06c0*/  IMAD.WIDE.U32 R180, R181, 0x10, R2 ;  /* 0x00000010b5b47825 */ /* 0x000fe200078e0002 */
[----:B------:R-:W-:-:S05]  /*06d0*/  IADD3 R241, PT, PT, R251, 0x200, RZ ;  /* 0x00000200fbf17810 */ /* 0x000fca0007ffe0ff */
        /* <DEDUP_REMOVED lines=14> */
[----:B------:R-:W-:Y:S02]  /*07c0*/  @P4 IADD3 R0, PT, PT, R221, -0x1, RZ ;  /* 0xffffffffdd004810 */ /* 0x000fe40007ffe0ff */
[----:B------:R-:W-:Y:S01]  /*07d0*/  IADD3 R247, PT, PT, R251, 0x500, RZ ;  /* 0x00000500fbf77810 */ /* 0x000fe20007ffe0ff */
[----:B------:R-:W4:Y:S02]  /*07e0*/  LDG.E.128 R204, desc[UR12][R204.64] ;  /* 0x0000000ccccc7981 */ /* 0x000f24000c1e1d00 */
[----:B------:R-:W-:-:S02]  /*07f0*/  @P4 IMAD R0, R0, R209, RZ ;  /* 0x000000d100004224 */ /* 0x000fc400078e02ff */
[----:B------:R-:W-:Y:S01]  /*0800*/  IMAD.WIDE.U32 R208, R247, 0x10, R6 ;  /* 0x00000010f7d07825 */ /* 0x000fe200078e0006 */
[----:B------:R-:W-:-:S05]  /*0810*/  IADD3 R213, PT, PT, R213, 0x500, RZ ;  /* 0x00000500d5d57810 */ /* 0x000fca0007ffe0ff */
[----:B------:R-:W4:Y:S01]  /*0820*/  LDG.E.128 R208, desc[UR12][R208.64] ;  /* 0x0000000cd0d07981 */ /* 0x000f22000c1e1d00 */
[----:B------:R-:W-:Y:S01]  /*0830*/  IMAD.WIDE.U32 R212, R213, 0x10, R2 ;  /* 0x00000010d5d47825 */ /* 0x000fe200078e0002 */
[----:B-1----:R-:W-:-:S05]  /*0840*/  @P4 SHF.R.S32.HI R5, RZ, 0x1f, R0 ;  /* 0x0000001fff054819 */ /* 0x002fca0000011400 */
[----:B------:R-:W4:Y:S01]  /*0850*/  LDG.E.128 R212, desc[UR12][R212.64] ;  /* 0x0000000cd4d47981 */ /* 0x000f22000c1e1d00 */
[----:B------:R-:W-:Y:S01]  /*0860*/  @P4 LEA.HI R0, R5, R0, RZ, 0x2 ;  /* 0x0000000005004211 */ /* 0x000fe200078f10ff */
[----:B------:R-:W-:-:S03]  /*0870*/  HFMA2 R3, -RZ, RZ, 0, 0 ;  /* 0x00000000ff037431 */ /* 0x000fc600000001ff */
[----:B------:R-:W-:-:S04]  /*0880*/  @P4 LEA.HI.SX32 R3, R0, R9, 0x1e ;  /* 0x0000000900034211 */ /* 0x000fc800078ff2ff */
[C---:B------:R-:W-:Y:S02]  /*0890*/  IADD3 R239, PT, PT, R3.reuse, 0x100, RZ ;  /* 0x0000010003ef7810 */ /* 0x040fe40007ffe0ff */
[C---:B------:R-:W-:Y:S01]  /*08a0*/  IADD3 R237, PT, PT, R3.reuse, 0x200, RZ ;  /* 0x0000020003ed7810 */ /* 0x040fe20007ffe0ff */
[----:B0-----:R-:W-:-:S04]  /*08b0*/  IMAD.WIDE.U32 R4, R3, 0x4, R232 ;  /* 0x0000000403047825 */ /* 0x001fc800078e00e8 */
[--C-:B------:R-:W-:Y:S01]  /*08c0*/  IMAD.WIDE.U32 R238, R239, 0x4, R232.reuse ;  /* 0x00000004efee7825 */ /* 0x100fe200078e00e8 */
[----:B------:R-:W5:Y:S03]  /*08d0*/  LDG.E R7, desc[UR12][R4.64] ;  /* 0x0000000c04077981 */ /* 0x000f66000c1e1900 */
[----:B------:R-:W-:Y:S01]  /*08e0*/  IMAD.WIDE.U32 R236, R237, 0x4, R232 ;  /* 0x00000004edec7825 */ /* 0x000fe200078e00e8 */
[----:B------:R-:W5:Y:S04]  /*08f0*/  LDG.E R6, desc[UR12][R238.64] ;  /* 0x0000000cee067981 */ /* 0x000f68000c1e1900 */
[----:B------:R-:W5:Y:S01]  /*0900*/  LDG.E R5, desc[UR12][R236.64] ;  /* 0x0000000cec057981 */ /* 0x000f62000c1e1900 */
[----:B------:R-:W-:Y:S01]  /*0910*/  UMOV UR4, UR8 ;  /* 0x0000000800047c82 */ /* 0x000fe20008000000 */
[----:B------:R-:W-:-:S02]  /*0920*/  MOV R8, UR9 ;  /* 0x0000000900087c02 */ /* 0x000fc40008000f00 */
[----:B------:R-:W-:-:S04]  /*0930*/  ISETP.NE.U32.AND P0, PT, RZ, UR4, PT ;  /* 0x00000004ff007c0c */ /* 0x000fc8000bf05070 */
[----:B------:R-:W-:-:S13]  /*0940*/  ISETP.NE.AND.EX P0, PT, R8, RZ, PT, P0 ;  /* 0x000000ff0800720c */ /* 0x000fda0003f05300 */
[----:B------:R-:W0:Y:S08]  /*0950*/  @P0 LDC.64 R226, c[0x0][0x438] ;  /* 0x00010e00ffe20b82 */ /* 0x000e300000000a00 */
[----:B------:R-:W1:Y:S08]  /*0960*/  @P0 LDC.64 R230, c[0x0][0x438] ;  /* 0x00010e00ffe60b82 */ /* 0x000e700000000a00 */
[----:B------:R-:W1:Y:S08]  /*0970*/  @P0 LDC.64 R228, c[0x0][0x438] ;  /* 0x00010e00ffe40b82 */ /* 0x000e700000000a00 */
[----:B------:R-:W1:Y:S08]  /*0980*/  @P0 LDC.64 R224, c[0x0][0x438] ;  /* 0x00010e00ffe00b82 */ /* 0x000e700000000a00 */
[----:B------:R-:W1:Y:S08]  /*0990*/  @P0 LDC.64 R222, c[0x0][0x438] ;  /* 0x00010e00ffde0b82 */ /* 0x000e700000000a00 */
[----:B------:R-:W2:Y:S01]  /*09a0*/  @P0 LDC.64 R218, c[0x0][0x438] ;  /* 0x00010e00ffda0b82 */ /* 0x000ea20000000a00 */
[----:B0-----:R-:W-:Y:S01]  /*09b0*/  @P0 IMAD.WIDE.U32 R226, R241, 0x10, R226 ;  /* 0x00000010f1e20825 */ /* 0x001fe200078e00e2 */
[----:B------:R-:W-:-:S03]  /*09c0*/  IADD3 R2, PT, PT, R3, 0x400, RZ ;  /* 0x0000040003027810 */ /* 0x000fc60007ffe0ff */
[----:B-1----:R-:W-:Y:S01]  /*09d0*/  @P0 IMAD.WIDE.U32 R230, R251, 0x10, R230 ;  /* 0x00000010fbe60825 */ /* 0x002fe200078e00e6 */
[----:B------:R-:W5:Y:S03]  /*09e0*/  @P0 LDG.E.128 R140, desc[UR12][R226.64] ;  /* 0x0000000ce28c0981 */ /* 0x000f66000c1e1d00 */
[----:B------:R-:W-:Y:S01]  /*09f0*/  @P0 IMAD.WIDE.U32 R228, R249, 0x10, R228 ;  /* 0x00000010f9e40825 */ /* 0x000fe200078e00e4 */
[----:B------:R-:W5:Y:S03]  /*0a00*/  @P0 LDG.E.128 R132, desc[UR12][R230.64] ;  /* 0x0000000ce6840981 */ /* 0x000f66000c1e1d00 */
[----:B------:R-:W-:Y:S01]  /*0a10*/  @P0 IMAD.WIDE.U32 R224, R243, 0x10, R224 ;  /* 0x00000010f3e00825 */ /* 0x000fe200078e00e0 */
[----:B------:R-:W5:Y:S03]  /*0a20*/  @P0 LDG.E.128 R136, desc[UR12][R228.64] ;  /* 0x0000000ce4880981 */ /* 0x000f66000c1e1d00 */
[----:B------:R-:W-:Y:S01]  /*0a30*/  @P0 IMAD.WIDE.U32 R240, R245, 0x10, R222 ;  /* 0x00000010f5f00825 */ /* 0x000fe200078e00de */
[----:B------:R-:W5:Y:S01]  /*0a40*/  @P0 LDG.E.128 R144, desc[UR12][R224.64] ;  /* 0x0000000ce0900981 */ /* 0x000f62000c1e1d00 */
[----:B------:R-:W-:-:S03]  /*0a50*/  IADD3 R235, PT, PT, R3, 0x300, RZ ;  /* 0x0000030003eb7810 */ /* 0x000fc60007ffe0ff */
[----:B------:R-:W5:Y:S01]  /*0a60*/  @P0 LDG.E.128 R148, desc[UR12][R240.64] ;  /* 0x0000000cf0940981 */ /* 0x000f62000c1e1d00 */
[----:B--2---:R-:W-:Y:S01]  /*0a70*/  @P0 IMAD.WIDE.U32 R218, R247, 0x10, R218 ;  /* 0x00000010f7da0825 */ /* 0x004fe200078e00da */
[----:B------:R-:W-:-:S04]  /*0a80*/  IADD3 R0, PT, PT, R3, 0x500, RZ ;  /* 0x0000050003007810 */ /* 0x000fc80007ffe0ff */
[----:B------:R-:W5:Y:S01]  /*0a90*/  @P0 LDG.E.128 R152, desc[UR12][R218.64] ;  /* 0x0000000cda980981 */ /* 0x000f62000c1e1d00 */
[----:B------:R-:W-:Y:S01]  /*0aa0*/  ISETP.NE.AND P0, PT, RZ, UR14, PT ;  /* 0x0000000eff007c0c */ /* 0x000fe2000bf05270 */
[----:B------:R-:W-:-:S06]  /*0ab0*/  IMAD.WIDE.U32 R2, R2, 0x4, R232 ;  /* 0x0000000402027825 */ /* 0x000fcc00078e00e8 */
[----:B------:R3:W5:Y:S01]  /*0ac0*/  LDG.E R2, desc[UR12][R2.64] ;  /* 0x0000000c02027981 */ /* 0x000762000c1e1900 */
[----:B------:R-:W-:-:S04]  /*0ad0*/  IMAD.WIDE.U32 R234, R235, 0x4, R232 ;  /* 0x00000004ebea7825 */ /* 0x000fc800078e00e8 */
[----:B------:R-:W-:Y:S01]  /*0ae0*/  IMAD.WIDE.U32 R232, R0, 0x4, R232 ;  /* 0x0000000400e87825 */ /* 0x000fe200078e00e8 */
[----:B------:R-:W5:Y:S04]  /*0af0*/  LDG.E R4, desc[UR12][R234.64] ;  /* 0x0000000cea047981 */ /* 0x000f68000c1e1900 */
[----:B------:R0:W5:Y:S01]  /*0b00*/  LDG.E R0, desc[UR12][R232.64] ;  /* 0x0000000ce8007981 */ /* 0x000162000c1e1900 */
[----:B------:R-:W-:-:S05]  /*0b10*/  FSEL R223, R217, RZ, !P0 ;  /* 0x000000ffd9df7208 */ /* 0x000fca0004000000 */
[C---:B---3--:R-:W-:Y:S01]  /*0b20*/  FADD.FTZ R3, -R223.reuse, R168 ;  /* 0x000000a8df037221 */ /* 0x048fe20000010100 */
[----:B------:R-:W-:-:S03]  /*0b30*/  FADD.FTZ R169, -R223, R169 ;  /* 0x000000a9dfa97221 */ /* 0x000fc60000010100 */
[----:B------:R-:W-:Y:S01]  /*0b40*/  FMUL.FTZ R3, R10, R3 ;  /* 0x000000030a037220 */ /* 0x000fe20000410000 */
[C---:B----4-:R-:W-:Y:S01]  /*0b50*/  FADD.FTZ R177, -R223.reuse, R177 ;  /* 0x000000b1dfb17221 */ /* 0x050fe20000010100 */
[C---:B------:R-:W-:Y:S01]  /*0b60*/  FADD.FTZ R171, -R223.reuse, R171 ;  /* 0x000000abdfab7221 */ /* 0x040fe20000010100 */
[C---:B------:R-:W-:Y:S01]  /*0b70*/  FADD.FTZ R179, -R223.reuse, R179 ;  /* 0x000000b3dfb37221 */ /* 0x040fe20000010100 */
[C---:B------:R-:W-:Y:S01]  /*0b80*/  FADD.FTZ R217, -R223.reuse, R170 ;  /* 0x000000aadfd97221 */ /* 0x040fe20000010100 */
[----:B------:R-:W-:Y:S01]  /*0b90*/  FADD.FTZ R84, R84, R172 ;  /* 0x000000ac54547221 */ /* 0x000fe20000010000 */
[----:B------:R-:W-:Y:S01]  /*0ba0*/  FMUL.FTZ R168, R10, R169 ;  /* 0x000000a90aa87220 */ /* 0x000fe20000410000 */
[----:B------:R-:W-:Y:S01]  /*0bb0*/  FFMA.FTZ R60, R172, R3, R60 ;  /* 0x00000003ac3c7223 */ /* 0x000fe2000001003c */
[----:B------:R-:W-:Y:S01]  /*0bc0*/  FMUL.FTZ R218, R10, R177 ;  /* 0x000000b10ada7220 */ /* 0x000fe20000410000 */
[----:B------:R-:W-:Y:S01]  /*0bd0*/  FMUL.FTZ R172, R56, R172 ;  /* 0x000000ac38ac7220 */ /* 0x000fe20000410000 */
[----:B------:R-:W-:Y:S01]  /*0be0*/  FADD.FTZ R177, -R223, R192 ;  /* 0x000000c0dfb17221 */ /* 0x000fe20000010100 */
[C---:B------:R-:W-:Y:S01]  /*0bf0*/  FMUL.FTZ R170, R10.reuse, R171 ;  /* 0x000000ab0aaa7220 */ /* 0x040fe20000410000 */
[C---:B------:R-:W-:Y:S01]  /*0c00*/  FMUL.FTZ R222, R10.reuse, R179 ;  /* 0x000000b30ade7220 */ /* 0x040fe20000410000 */
[----:B------:R-:W-:Y:S01]  /*0c10*/  FADD.FTZ R85, R85, R173 ;  /* 0x000000ad55557221 */ /* 0x000fe20000010000 */
[C---:B------:R-:W-:Y:S01]  /*0c20*/  FMUL.FTZ R169, R10.reuse, R217 ;  /* 0x000000d90aa97220 */ /* 0x040fe20000410000 */
[----:B------:R-:W-:Y:S01]  /*0c30*/  FFMA.FTZ R61, R173, R168, R61 ;  /* 0x000000a8ad3d7223 */ /* 0x000fe2000001003d */
[C---:B------:R-:W-:Y:S01]  /*0c40*/  FADD.FTZ R171, -R223.reuse, R176 ;  /* 0x000000b0dfab7221 */ /* 0x040fe20000010100 */
[----:B------:R-:W-:Y:S01]  /*0c50*/  FADD.FTZ R179, -R223, R193 ;  /* 0x000000c1dfb37221 */ /* 0x000fe20000010100 */
[----:B------:R-:W-:Y:S01]  /*0c60*/  FMUL.FTZ R173, R57, R173 ;  /* 0x000000ad39ad7220 */ /* 0x000fe20000410000 */
[----:B------:R-:W-:Y:S01]  /*0c70*/  FMUL.FTZ R193, R10, R177 ;  /* 0x000000b10ac17220 */ /* 0x000fe20000410000 */
[----:B------:R-:W-:Y:S01]  /*0c80*/  FADD.FTZ R176, RZ, R172 ;  /* 0x000000acffb07221 */ /* 0x000fe20000010000 */
[----:B------:R-:W-:Y:S01]  /*0c90*/  FFMA.FTZ R177, R3, R172, RZ ;  /* 0x000000ac03b17223 */ /* 0x000fe200000100ff */
        /* <DEDUP_REMOVED lines=48> */
[----:B------:R-:W-:Y:S01]  /*0fa0*/  FADD.FTZ R181, -R223, R194 ;  /* 0x000000c2dfb57221 */ /* 0x000fe20000010100 */
[----:B------:R-:W-:Y:S01]  /*0fb0*/  FADD.FTZ R96, R96, R196 ;  /* 0x000000c460607221 */ /* 0x000fe20000010000 */
[----:B------:R-:W-:Y:S01]  /*0fc0*/  FFMA.FTZ R72, R196, R193, R72 ;  /* 0x000000c1c4487223 */ /* 0x000fe20000010048 */
[----:B------:R-:W-:Y:S01]  /*0fd0*/  FMUL.FTZ R196, R44, R196 ;  /* 0x000000c42cc47220 */ /* 0x000fe20000410000 */
[----:B------:R-:W-:Y:S01]  /*0fe0*/  FADD.FTZ R179, R178, R233 ;  /* 0x000000e9b2b37221 */ /* 0x000fe20000010000 */
[----:B------:R-:W-:Y:S01]  /*0ff0*/  FADD.FTZ R91, R91, R183 ;  /* 0x000000b75b5b7221 */ /* 0x000fe20000010000 */
[----:B------:R-:W-:Y:S01]  /*1000*/  FFMA.FTZ R67, R183, R222, R67 ;  /* 0x000000deb7437223 */ /* 0x000fe20000010043 */
        /* <DEDUP_REMOVED lines=22> */
[C---:B------:R-:W-:Y:S01]  /*1170*/  FADD.FTZ R185, -R223.reuse, R202 ;  /* 0x000000cadfb97221 */ /* 0x040fe20000010100 */
        /* <DEDUP_REMOVED lines=67> */
.L_x_10548:
[----:B-----5:R-:W-:Y:S01]  /*15b0*/  ISETP.GE.AND P4, PT, R221, 0x1, PT ;  /* 0x00000001dd00780c */ /* 0x020fe20003f86270 */
[----:B------:R-:W-:Y:S01]  /*15c0*/  UMOV UR4, UR8 ;  /* 0x0000000800047c82 */ /* 0x000fe20008000000 */
[----:B------:R-:W-:Y:S01]  /*15d0*/  MOV R8, UR9 ;  /* 0x0000000900087c02 */ /* 0x000fe20008000f00 */
[----:B------:R-:W-:Y:S01]  /*15e0*/  HFMA2 R179, -RZ, RZ, 0, 0 ;  /* 0x00000000ffb37431 */ /* 0x000fe200000001ff */
[----:B------:R-:W-:Y:S02]  /*15f0*/  ISETP.NE.U32.AND P0, PT, RZ, UR4, PT ;  /* 0x00000004ff007c0c */ /* 0x000fe4000bf05070 */
[----:B------:R-:W-:Y:S02]  /*1600*/  CS2R R188, SRZ ;  /* 0x0000000000bc7805 */ /* 0x000fe4000001ff00 */
[----:B------:R-:W-:-:S05]  /*1610*/  ISETP.NE.AND.EX P0, PT, R8, RZ, PT, P0 ;  /* 0x000000ff0800720c */ /* 0x000fca0003f05300 */
[----:B------:R-:W0:Y:S01]  /*1620*/  @P4 LDC R5, c[0x0][0x388] ;  /* 0x0000e200ff054b82 */ /* 0x000e220000000800 */
[----:B------:R-:W-:-:S05]  /*1630*/  @P4 IADD3 R0, PT, PT, R221, -0x1, RZ ;  /* 0xffffffffdd004810 */ /* 0x000fca0007ffe0ff */
[----:B0-----:R-:W-:-:S05]  /*1640*/  @P4 IMAD R0, R0, R5, RZ ;  /* 0x0000000500004224 */ /* 0x001fca00078e02ff */
        /* <DEDUP_REMOVED lines=13> */
[----:B------:R-:W-:-:S04]  /*1720*/  IMAD.WIDE.U32 R182, R183, 0x4, R176 ;  /* 0x00000004b7b67825 */ /* 0x000fc800078e00b0 */
        /* <DEDUP_REMOVED lines=9> */
.L_x_10550:
        /* <DEDUP_REMOVED lines=9> */
[----:B------:R-:W-:Y:S02]  /*1850*/  LEA.HI.SX32 R177, R0, R9, 0x1e ;  /* 0x0000000900b17211 */ /* 0x000fe400078ff2ff */
[----:B------:R-:W-:Y:S02]  /*1860*/  IADD3 R5, PT, PT, R179, 0x500, RZ ;  /* 0x00000500b3057810 */ /* 0x000fe40007ffe0ff */
[C---:B------:R-:W-:Y:S02]  /*1870*/  IADD3 R145, PT, PT, R177.reuse, 0x100, RZ ;  /* 0x00000100b1917810 */ /* 0x040fe40007ffe0ff */
[----:B------:R-:W-:Y:S01]  /*1880*/  IADD3 R149, PT, PT, R177, 0x300, RZ ;  /* 0x00000300b1957810 */ /* 0x000fe20007ffe0ff */
[----:B0-----:R-:W-:Y:S01]  /*1890*/  IMAD.WIDE.U32 R136, R137, 0x4, R134 ;  /* 0x0000000489887825 */ /* 0x001fe200078e0086 */
[----:B------:R-:W-:-:S02]  /*18a0*/  IADD3 R147, PT, PT, R177, 0x200, RZ ;  /* 0x00000200b1937810 */ /* 0x000fc40007ffe0ff */
[----:B------:R-:W-:Y:S01]  /*18b0*/  IADD3 R151, PT, PT, R177, 0x400, RZ ;  /* 0x00000400b1977810 */ /* 0x000fe20007ffe0ff */
[--C-:B------:R-:W-:Y:S01]  /*18c0*/  IMAD.WIDE.U32 R140, R141, 0x4, R134.reuse ;  /* 0x000000048d8c7825 */ /* 0x100fe200078e0086 */
[----:B------:R-:W-:Y:S01]  /*18d0*/  IADD3 R155, PT, PT, R177, 0x500, RZ ;  /* 0x00000500b19b7810 */ /* 0x000fe20007ffe0ff */
[----:B------:R1:W5:Y:S02]  /*18e0*/  LDG.E R4, desc[UR12][R136.64] ;  /* 0x0000000c88047981 */ /* 0x000364000c1e1900 */
[--C-:B------:R-:W-:Y:S02]  /*18f0*/  IMAD.WIDE.U32 R132, R133, 0x4, R134.reuse ;  /* 0x0000000485847825 */ /* 0x100fe400078e0086 */
[----:B------:R0:W5:Y:S02]  /*1900*/  LDG.E R6, desc[UR12][R140.64] ;  /* 0x0000000c8c067981 */ /* 0x000164000c1e1900 */
[----:B------:R-:W-:-:S04]  /*1910*/  IMAD.WIDE.U32 R142, R143, 0x4, R134 ;  /* 0x000000048f8e7825 */ /* 0x000fc800078e0086 */
[--C-:B------:R-:W-:Y:S01]  /*1920*/  IMAD.WIDE.U32 R138, R179, 0x4, R134.reuse ;  /* 0x00000004b38a7825 */ /* 0x100fe200078e0086 */
[----:B------:R-:W5:Y:S03]  /*1930*/  LDG.E R2, desc[UR12][R142.64] ;  /* 0x0000000c8e027981 */ /* 0x000f66000c1e1900 */
[----:B------:R-:W-:Y:S01]  /*1940*/  IMAD.WIDE.U32 R134, R5, 0x4, R134 ;  /* 0x0000000405867825 */ /* 0x000fe200078e0086 */
[----:B------:R-:W5:Y:S03]  /*1950*/  LDG.E R7, desc[UR12][R138.64] ;  /* 0x0000000c8a077981 */ /* 0x000f66000c1e1900 */
[--C-:B-1----:R-:W-:Y:S01]  /*1960*/  IMAD.WIDE.U32 R136, R145, 0x10, R152.reuse ;  /* 0x0000001091887825 */ /* 0x102fe200078e0098 */
[----:B------:R1:W5:Y:S03]  /*1970*/  LDG.E R5, desc[UR12][R132.64] ;  /* 0x0000000c84057981 */ /* 0x000366000c1e1900 */
[--C-:B------:R-:W-:Y:S01]  /*1980*/  IMAD.WIDE.U32 R144, R149, 0x10, R152.reuse ;  /* 0x0000001095907825 */ /* 0x100fe200078e0098 */
[----:B------:R2:W5:Y:S03]  /*1990*/  LDG.E R0, desc[UR12][R134.64] ;  /* 0x0000000c86007981 */ /* 0x000566000c1e1900 */
[--C-:B0-----:R-:W-:Y:S01]  /*19a0*/  IMAD.WIDE.U32 R140, R147, 0x10, R152.reuse ;  /* 0x00000010938c7825 */ /* 0x101fe200078e0098 */
[----:B------:R-:W5:Y:S03]  /*19b0*/  LDG.E.128 R136, desc[UR12][R136.64] ;  /* 0x0000000c88887981 */ /* 0x000f66000c1e1d00 */
[--C-:B-1----:R-:W-:Y:S01]  /*19c0*/  IMAD.WIDE.U32 R132, R177, 0x10, R152.reuse ;  /* 0x00000010b1847825 */ /* 0x102fe200078e0098 */
[----:B------:R-:W5:Y:S03]  /*19d0*/  LDG.E.128 R144, desc[UR12][R144.64] ;  /* 0x0000000c90907981 */ /* 0x000f66000c1e1d00 */
[--C-:B------:R-:W-:Y:S01]  /*19e0*/  IMAD.WIDE.U32 R148, R151, 0x10, R152.reuse ;  /* 0x0000001097947825 */ /* 0x100fe200078e0098 */
[----:B------:R-:W5:Y:S03]  /*19f0*/  LDG.E.128 R140, desc[UR12][R140.64] ;  /* 0x0000000c8c8c7981 */ /* 0x000f66000c1e1d00 */
[----:B------:R-:W-:Y:S01]  /*1a00*/  IMAD.WIDE.U32 R152, R155, 0x10, R152 ;  /* 0x000000109b987825 */ /* 0x000fe200078e0098 */
[----:B------:R-:W5:Y:S04]  /*1a10*/  LDG.E.128 R132, desc[UR12][R132.64] ;  /* 0x0000000c84847981 */ /* 0x000f68000c1e1d00 */
[----:B------:R-:W5:Y:S04]  /*1a20*/  LDG.E.128 R148, desc[UR12][R148.64] ;  /* 0x0000000c94947981 */ /* 0x000f68000c1e1d00 */
[----:B--2---:R-:W5:Y:S02]  /*1a30*/  LDG.E.128 R152, desc[UR12][R152.64] ;  /* 0x0000000c98987981 */ /* 0x004f64000c1e1d00 */
.L_x_10549:
[----:B0-----:R-:W0:Y:S01]  /*1a40*/  SHFL.DOWN PT, R177, R188, 0x10, 0x1f ;  /* 0x0a001f00bcb17f89 */ /* 0x001e2200000e0000 */
[----:B------:R-:W1:Y:S01]  /*1a50*/  LDC R223, c[0x0][0x388] ;  /* 0x0000e200ffdf7b82 */ /* 0x000e620000000800 */
[----:B------:R-:W-:Y:S02]  /*1a60*/  LOP3.LUT P1, RZ, R9, 0x1f, RZ, 0xc0, !PT ;  /* 0x0000001f09ff7812 */ /* 0x000fe4000782c0ff */
[----:B------:R-:W2:Y:S01]  /*1a70*/  SHFL.DOWN PT, R176, R189, 0x10, 0x1f ;  /* 0x0a001f00bdb07f89 */ /* 0x000ea200000e0000 */
[----:B------:R-:W-:Y:S02]  /*1a80*/  @P4 IADD3 R184, PT, PT, R221, -0x1, RZ ;  /* 0xffffffffddb84810 */ /* 0x000fe40007ffe0ff */
[----:B------:R-:W-:Y:S01]  /*1a90*/  PLOP3.LUT P0, PT, PT, PT, PT, 0x80, 0x8 ;  /* 0x000000000008781c */ /* 0x000fe20003f0f070 */
[----:B------:R-:W3:Y:S01]  /*1aa0*/  S2R R185, SR_CgaCtaId ;  /* 0x0000000000b97919 */ /* 0x000ee20000008800 */
[----:B------:R-:W-:Y:S02]  /*1ab0*/  MOV R190, 0x400 ;  /* 0x0000040000be7802 */ /* 0x000fe40000000f00 */
[----:B------:R-:W-:-:S04]  /*1ac0*/  MOV R215, RZ ;  /* 0x000000ff00d77202 */ /* 0x000fc80000000f00 */
[----:B------:R-:W-:Y:S01]  /*1ad0*/  @!P1 PLOP3.LUT P0, PT, P2, PT, PT, 0x80, 0x8 ;  /* 0x000000000008981c */ /* 0x000fe2000170f070 */
[----:B0-----:R-:W-:Y:S01]  /*1ae0*/  FADD.FTZ R177, R177, R188 ;  /* 0x000000bcb1b17221 */ /* 0x001fe20000010000 */
[----:B-1----:R-:W-:Y:S02]  /*1af0*/  @P4 IMAD R184, R184, R223, RZ ;  /* 0x000000dfb8b84224 */ /* 0x002fe400078e02ff */
[----:B--2---:R-:W-:Y:S02]  /*1b00*/  FADD.FTZ R176, R176, R189 ;  /* 0x000000bdb0b07221 */ /* 0x004fe40000010000 */
[----:B------:R-:W0:Y:S04]  /*1b10*/  SHFL.DOWN PT, R178, R177, 0x8, 0x1f ;  /* 0x09001f00b1b27f89 */ /* 0x000e2800000e0000 */
[----:B------:R-:W1:Y:S01]  /*1b20*/  SHFL.DOWN PT, R179, R176, 0x8, 0x1f ;  /* 0x09001f00b0b37f89 */ /* 0x000e6200000e0000 */
[----:B---3--:R-:W-:-:S04]  /*1b30*/  LEA R190, R185, R190, 0x18 ;  /* 0x000000beb9be7211 */ /* 0x008fc800078ec0ff */
[----:B------:R-:W-:Y:S01]  /*1b40*/  IADD3 R221, PT, PT, R190, 0x6040, RZ ;  /* 0x00006040bedd7810 */ /* 0x000fe20007ffe0ff */
        /* <DEDUP_REMOVED lines=13> */
[----:B------:R-:W-:Y:S02]  /*1c20*/  @!P1 MOV R180, R221 ;  /* 0x000000dd00b49202 */ /* 0x000fe40000000f00 */
[----:B------:R-:W-:Y:S01]  /*1c30*/  @P4 LEA.HI R184, R181, R184, RZ, 0x2 ;  /* 0x000000b8b5b84211 */ /* 0x000fe200078f10ff */
[----:B------:R-:W2:Y:S01]  /*1c40*/  SHFL.DOWN PT, R178, R183, 0x1, 0x1f ;  /* 0x08201f00b7b27f89 */ /* 0x000ea200000e0000 */
[----:B------:R-:W-:Y:S02]  /*1c50*/  @!P0 IADD3 R180, PT, PT, R190, 0x6000, RZ ;  /* 0x00006000beb48810 */ /* 0x000fe40007ffe0ff */
[----:B------:R-:W-:Y:S02]  /*1c60*/  SHF.R.U32.HI R181, RZ, 0x5, R9 ;  /* 0x00000005ffb57819 */ /* 0x000fe40000011609 */
[----:B------:R-:W-:Y:S02]  /*1c70*/  @P4 LEA.HI.SX32 R215, R184, R9, 0x1e ;  /* 0x00000009b8d74211 */ /* 0x000fe400078ff2ff */
[----:B------:R-:W-:-:S02]  /*1c80*/  @!P1 LEA R186, R181, R180, 0x3 ;  /* 0x000000b4b5ba9211 */ /* 0x000fc400078e18ff */
[----:B------:R-:W-:Y:S01]  /*1c90*/  @!P2 IADD3 R221, PT, PT, R190, 0x6000, RZ ;  /* 0x00006000bedda810 */ /* 0x000fe20007ffe0ff */
[----:B-1----:R-:W-:-:S04]  /*1ca0*/  @P4 IMAD.WIDE.U32 R188, R215, 0x10, R176 ;  /* 0x00000010d7bc4825 */ /* 0x002fc800078e00b0 */
[----:B0-----:R-:W-:Y:S01]  /*1cb0*/  FADD.FTZ R184, R182, R179 ;  /* 0x000000b3b6b87221 */ /* 0x001fe20000010000 */
[----:B--2---:R-:W-:-:S05]  /*1cc0*/  FADD.FTZ R185, R183, R178 ;  /* 0x000000b2b7b97221 */ /* 0x004fca0000010000 */
        /* <DEDUP_REMOVED lines=59> */
.L_x_10553:
        /* <DEDUP_REMOVED lines=14> */
.L_x_10554:
        /* <DEDUP_REMOVED lines=14> */
.L_x_10555:
        /* <DEDUP_REMOVED lines=15> */
.L_x_10552:
        /* <DEDUP_REMOVED lines=26> */
.L_x_10557:
        /* <DEDUP_REMOVED lines=9> */
.L_x_10558:
        /* <DEDUP_REMOVED lines=9> */
.L_x_10559:
        /* <DEDUP_REMOVED lines=12> */
.L_x_10551:
        /* <DEDUP_REMOVED lines=12> */
[----:B------:R-:W-:-:S04]  /*2770*/  FMUL.FTZ R9, R9, UR16 ;  /* 0x0000001009097c20 */ /* 0x000fc80008410000 */
[-C--:B------:R-:W-:Y:S01]  /*2780*/  FMUL.FTZ R160, R156, R9.reuse ;  /* 0x000000099ca07220 */ /* 0x080fe20000410000 */
[----:B------:R-:W-:-:S04]  /*2790*/  FMUL.FTZ R176, R12, R9 ;  /* 0x000000090cb07220 */ /* 0x000fc80000410000 */
[----:B------:R-:W-:Y:S02]  /*27a0*/  FSEL R9, R160, RZ, P0 ;  /* 0x000000ffa0097208 */ /* 0x000fe40000000000 */
[----:B------:R-:W-:-:S03]  /*27b0*/  SEL R160, R176, RZ, P0 ;  /* 0x000000ffb0a07207 */ /* 0x000fc60000000000 */
[----:B------:R-:W-:-:S07]  /*27c0*/  FADD.FTZ R128, R128, R9 ;  /* 0x0000000980807221 */ /* 0x000fce0000010000 */
.L_x_10561:
        /* <DEDUP_REMOVED lines=13> */
.L_x_10562:
        /* <DEDUP_REMOVED lines=13> */
.L_x_10563:
        /* <DEDUP_REMOVED lines=14> */
.L_x_10560:
        /* <DEDUP_REMOVED lines=25> */
.L_x_10564:
        /* <DEDUP_REMOVED lines=9> */
.L_x_10565:
        /* <DEDUP_REMOVED lines=9> */
.L_x_10566:
        /* <DEDUP_REMOVED lines=11> */
.L_x_10556:
        /* <DEDUP_REMOVED lines=12> */
[----:B------:R-:W1:Y:S02]  /*2e70*/  LDC.64 R8, c[0x0][0x390] ;  /* 0x0000e400ff087b82 */ /* 0x000e640000000a00 */
[----:B-1----:R-:W-:-:S05]  /*2e80*/  IMAD.WIDE.U32 R8, R185, 0x10, R8 ;  /* 0x00000010b9087825 */ /* 0x002fca00078e0008 */
[----:B-----5:R1:W5:Y:S02]  /*2e90*/  LDG.E.128 R156, desc[UR12][R8.64] ;  /* 0x0000000c089c7981 */ /* 0x020364000c1e1d00 */
.L_x_10567:
[----:B------:R-:W-:Y:S05]  /*2ea0*/  @!P1 BRA `(.L_x_10568) ;  /* 0x0000000400ac9947 */ /* 0x000fea0003800000 */
[----:B------:R-:W-:Y:S05]  /*2eb0*/  @!P0 BRA `(.L_x_10569) ;  /* 0x0000000000d48947 */ /* 0x000fea0003800000 */
[-CC-:B-----5:R-:W-:Y:S01]  /*2ec0*/  @P3 FFMA.FTZ R7, R217, R180.reuse, R183.reuse ;  /* 0x000000b4d9073223 */ /* 0x1a0fe200000100b7 */
[-CC-:B-1----:R-:W-:Y:S01]  /*2ed0*/  @P3 FFMA.FTZ R8, R218, R180.reuse, R183.reuse ;  /* 0x000000b4da083223 */ /* 0x182fe200000100b7 */
[----:B0-----:R-:W-:Y:S01]  /*2ee0*/  @P3 FFMA.FTZ R164, R222, R180, R183 ;  /* 0x000000b4dea43223 */ /* 0x001fe200000100b7 */
[----:B------:R-:W-:Y:S01]  /*2ef0*/  MOV R166, R138 ;  /* 0x0000008a00a67202 */ /* 0x000fe20000000f00 */
[----:B------:R-:W-:Y:S01]  /*2f00*/  @P3 FADD.FTZ R9, R224, -R7 ;  /* 0x80000007e0093221 */ /* 0x000fe20000010000 */
[----:B------:R-:W-:Y:S01]  /*2f10*/  @P3 FFMA.FTZ R7, R171, R180, R183 ;  /* 0x000000b4ab073223 */ /* 0x000fe200000100b7 */
[----:B------:R-:W-:Y:S01]  /*2f20*/  @P3 FADD.FTZ R8, R219, -R8 ;  /* 0x80000008db083221 */ /* 0x000fe20000010000 */
[----:B------:R-:W-:Y:S01]  /*2f30*/  @P3 FADD.FTZ R176, R225, -R164 ;  /* 0x800000a4e1b03221 */ /* 0x000fe20000010000 */
[----:B------:R-:W-:Y:S01]  /*2f40*/  MOV R165, R137 ;  /* 0x0000008900a57202 */ /* 0x000fe20000000f00 */
[----:B------:R-:W-:Y:S01]  /*2f50*/  @P3 FADD.FTZ R7, R220, -R7 ;  /* 0x80000007dc073221 */ /* 0x000fe20000010000 */
[----:B------:R-:W-:Y:S01]  /*2f60*/  MOV R167, R139 ;  /* 0x0000008b00a77202 */ /* 0x000fe20000000f00 */
[C---:B------:R-:W-:Y:S01]  /*2f70*/  @P3 FFMA.FTZ R166, R10.reuse, R9, R138 ;  /* 0x000000090aa63223 */ /* 0x040fe2000001008a */
[----:B------:R-:W-:Y:S01]  /*2f80*/  MOV R164, R136 ;  /* 0x0000008800a47202 */ /* 0x000fe20000000f00 */
[C---:B------:R-:W-:Y:S01]  /*2f90*/  @P3 FFMA.FTZ R165, R10.reuse, R8, R137 ;  /* 0x000000080aa53223 */ /* 0x040fe20000010089 */
        /* <DEDUP_REMOVED lines=11> */
.L_x_10570:
        /* <DEDUP_REMOVED lines=9> */
.L_x_10571:
        /* <DEDUP_REMOVED lines=9> */
.L_x_10572:
[----:B------:R-:W-:Y:S05]  /*3170*/  @!P4 BRA `(.L_x_10573) ;  /* 0x0000000800b4c947 */ /* 0x000fea0003800000 */
        /* <DEDUP_REMOVED lines=9> */
.L_x_10569:
[----:B------:R-:W-:Y:S05]  /*3210*/  @!P4 BRA `(.L_x_10574) ;  /* 0x000000000030c947 */ /* 0x000fea0003800000 */
[----:B-1----:R-:W-:Y:S01]  /*3220*/  @P3 FFMA.FTZ R9, R171, R180, R183 ;  /* 0x000000b4ab093223 */ /* 0x002fe200000100b7 */
[----:B-----5:R-:W-:Y:S02]  /*3230*/  MOV R7, R136 ;  /* 0x0000008800077202 */ /* 0x020fe40000000f00 */
[----:B------:R-:W-:Y:S01]  /*3240*/  LOP3.LUT P5, RZ, R6, 0xff, RZ, 0xc0, !PT ;  /* 0x000000ff06ff7812 */ /* 0x000fe200078ac0ff */
[----:B------:R-:W-:-:S04]  /*3250*/  @P3 FADD.FTZ R9, R220, -R9 ;  /* 0x80000009dc093221 */ /* 0x000fc80000010000 */
[----:B------:R-:W-:-:S04]  /*3260*/  @P3 FFMA.FTZ R7, R10, R9, R136 ;  /* 0x000000090a073223 */ /* 0x000fc80000010088 */
[----:B------:R-:W-:-:S04]  /*3270*/  FMUL.FTZ R7, R7, UR17 ;  /* 0x0000001107077c20 */ /* 0x000fc80008410000 */
[----:B------:R-:W-:-:S04]  /*3280*/  FMUL.FTZ R7, R7, UR16 ;  /* 0x0000001007077c20 */ /* 0x000fc80008410000 */
[-C--:B------:R-:W-:Y:S01]  /*3290*/  FMUL.FTZ R8, R156, R7.reuse ;  /* 0x000000079c087220 */ /* 0x080fe20000410000 */
[----:B0-----:R-:W-:-:S04]  /*32a0*/  FMUL.FTZ R160, R16, R7 ;  /* 0x0000000710a07220 */ /* 0x001fc80000410000 */
[----:B------:R-:W-:Y:S02]  /*32b0*/  FSEL R7, R8, RZ, P5 ;  /* 0x000000ff08077208 */ /* 0x000fe40002800000 */
[----:B------:R-:W-:-:S03]  /*32c0*/  SEL R160, R160, RZ, P5 ;  /* 0x000000ffa0a07207 */ /* 0x000fc60002800000 */
[----:B------:R-:W-:-:S07]  /*32d0*/  FADD.FTZ R124, R124, R7 ;  /* 0x000000077c7c7221 */ /* 0x000fce0000010000 */
.L_x_10574:
        /* <DEDUP_REMOVED lines=13> */
.L_x_10575:
        /* <DEDUP_REMOVED lines=13> */
.L_x_10576:
[----:B------:R-:W-:Y:S05]  /*3480*/  @!P4 BRA `(.L_x_10573) ;  /* 0x0000000400f0c947 */ /* 0x000fea0003800000 */
[----:B-1----:R-:W-:Y:S01]  /*3490*/  @P3 FFMA.FTZ R8, R222, R180, R183 ;  /* 0x000000b4de083223 */ /* 0x002fe200000100b7 */
        /* <DEDUP_REMOVED lines=9> */
[----:B0-----:R-:W-:-:S03]  /*3530*/  SEL R163, R8, RZ, P5 ;  /* 0x000000ff08a37207 */ /* 0x001fc60002800000 */
[----:B------:R-:W-:Y:S01]  /*3540*/  FADD.FTZ R127, R127, R6 ;  /* 0x000000067f7f7221 */ /* 0x000fe20000010000 */
[----:B------:R-:W-:Y:S06]  /*3550*/  BRA `(.L_x_10573) ;  /* 0x0000000400bc7947 */ /* 0x000fec0003800000 */
.L_x_10568:
[----:B------:R-:W-:Y:S05]  /*3560*/  @!P0 BRA `(.L_x_10577) ;  /* 0x0000000000d88947 */ /* 0x000fea0003800000 */
[-CC-:B0-----:R-:W-:Y:S01]  /*3570*/  FFMA.FTZ R164, R222, R180.reuse, R183.reuse ;  /* 0x000000b4dea47223 */ /* 0x181fe200000100b7 */
[-CC-:B-1----:R-:W-:Y:S01]  /*3580*/  FFMA.FTZ R9, R217, R180.reuse, R183.reuse ;  /* 0x000000b4d9097223 */ /* 0x182fe200000100b7 */
[-CC-:B-----5:R-:W-:Y:S01]  /*3590*/  FFMA.FTZ R7, R171, R180.reuse, R183.reuse ;  /* 0x000000b4ab077223 */ /* 0x1a0fe200000100b7 */
        /* <DEDUP_REMOVED lines=23> */
.L_x_10578:
        /* <DEDUP_REMOVED lines=9> */
.L_x_10579:
        /* <DEDUP_REMOVED lines=9> */
.L_x_10580:
        /* <DEDUP_REMOVED lines=10> */
.L_x_10577:
[----:B------:R-:W-:Y:S05]  /*38d0*/  @!P4 BRA `(.L_x_10581) ;  /* 0x000000000034c947 */ /* 0x000fea0003800000 */
[----:B-----5:R-:W-:Y:S01]  /*38e0*/  FFMA.FTZ R7, R171, R180, R183 ;  /* 0x000000b4ab077223 */ /* 0x020fe200000100b7 */
[----:B------:R-:W-:-:S03]  /*38f0*/  ISETP.GT.AND P5, PT, R11, RZ, PT ;  /* 0x000000ff0b00720c */ /* 0x000fc60003fa4270 */
[----:B------:R-:W-:-:S04]  /*3900*/  FADD.FTZ R7, R220, -R7 ;  /* 0x80000007dc077221 */ /* 0x000fc80000010000 */
[----:B------:R-:W-:-:S05]  /*3910*/  FMUL.FTZ R7, R10, R7 ;  /* 0x000000070a077220 */ /* 0x000fca0000410000 */
[----:B------:R-:W-:Y:S02]  /*3920*/  FSEL R7, R7, RZ, P5 ;  /* 0x000000ff07077208 */ /* 0x000fe40002800000 */
[----:B------:R-:W-:-:S03]  /*3930*/  LOP3.LUT P5, RZ, R6, 0xff, RZ, 0xc0, !PT ;  /* 0x000000ff06ff7812 */ /* 0x000fc600078ac0ff */
[----:B------:R-:W-:-:S04]  /*3940*/  FMUL.FTZ R7, R7, UR17 ;  /* 0x0000001107077c20 */ /* 0x000fc80008410000 */
[----:B------:R-:W-:-:S04]  /*3950*/  FMUL.FTZ R7, R7, UR16 ;  /* 0x0000001007077c20 */ /* 0x000fc80008410000 */
[-C--:B-1----:R-:W-:Y:S01]  /*3960*/  FMUL.FTZ R8, R156, R7.reuse ;  /* 0x000000079c087220 */ /* 0x082fe20000410000 */
[----:B0-----:R-:W-:-:S04]  /*3970*/  FMUL.FTZ R160, R16, R7 ;  /* 0x0000000710a07220 */ /* 0x001fc80000410000 */
[----:B------:R-:W-:Y:S02]  /*3980*/  FSEL R7, R8, RZ, P5 ;  /* 0x000000ff08077208 */ /* 0x000fe40002800000 */
[----:B------:R-:W-:-:S03]  /*3990*/  SEL R160, R160, RZ, P5 ;  /* 0x000000ffa0a07207 */ /* 0x000fc60002800000 */
[----:B------:R-:W-:-:S07]  /*39a0*/  FADD.FTZ R124, R124, R7 ;  /* 0x000000077c7c7221 */ /* 0x000fce0000010000 */
.L_x_10581:
[----:B------:R-:W-:Y:S05]  /*39b0*/  @!P4 BRA `(.L_x_10582) ;  /* 0x000000000034c947 */ /* 0x000fea0003800000 */
[----:B-1----:R-:W-:Y:S01]  /*39c0*/  FFMA.FTZ R8, R218, R180, R183 ;  /* 0x000000b4da087223 */ /* 0x002fe200000100b7 */
[----:B------:R-:W-:-:S03]  /*39d0*/  ISETP.GT.AND P5, PT, R11, RZ, PT ;  /* 0x000000ff0b00720c */ /* 0x000fc60003fa4270 */
[----:B-----5:R-:W-:-:S04]  /*39e0*/  FADD.FTZ R7, R219, -R8 ;  /* 0x80000008db077221 */ /* 0x020fc80000010000 */
[----:B------:R-:W-:-:S05]  /*39f0*/  FMUL.FTZ R7, R10, R7 ;  /* 0x000000070a077220 */ /* 0x000fca0000410000 */
[----:B------:R-:W-:Y:S02]  /*3a00*/  FSEL R7, R7, RZ, P5 ;  /* 0x000000ff07077208 */ /* 0x000fe40002800000 */
[----:B------:R-:W-:-:S03]  /*3a10*/  LOP3.LUT P5, RZ, R6, 0xff00, RZ, 0xc0, !PT ;  /* 0x0000ff0006ff7812 */ /* 0x000fc600078ac0ff */
[----:B------:R-:W-:-:S04]  /*3a20*/  FMUL.FTZ R7, R7, UR17 ;  /* 0x0000001107077c20 */ /* 0x000fc80008410000 */
[----:B------:R-:W-:-:S04]  /*3a30*/  FMUL.FTZ R8, R7, UR16 ;  /* 0x0000001007087c20 */ /* 0x000fc80008410000 */
[-C--:B------:R-:W-:Y:S01]  /*3a40*/  FMUL.FTZ R7, R157, R8.reuse ;  /* 0x000000089d077220 */ /* 0x080fe20000410000 */
[----:B0-----:R-:W-:-:S04]  /*3a50*/  FMUL.FTZ R161, R17, R8 ;  /* 0x0000000811a17220 */ /* 0x001fc80000410000 */
[----:B------:R-:W-:Y:S02]  /*3a60*/  FSEL R8, R7, RZ, P5 ;  /* 0x000000ff07087208 */ /* 0x000fe40002800000 */
[----:B------:R-:W-:-:S03]  /*3a70*/  SEL R161, R161, RZ, P5 ;  /* 0x000000ffa1a17207 */ /* 0x000fc60002800000 */
[----:B------:R-:W-:-:S07]  /*3a80*/  FADD.FTZ R125, R125, R8 ;  /* 0x000000087d7d7221 */ /* 0x000fce0000010000 */
.L_x_10582:
        /* <DEDUP_REMOVED lines=14> */
.L_x_10583:
[----:B------:R-:W-:Y:S05]  /*3b70*/  @!P4 BRA `(.L_x_10573) ;  /* 0x000000000034c947 */ /* 0x000fea0003800000 */
[----:B-1----:R-:W-:Y:S01]  /*3b80*/  FFMA.FTZ R8, R222, R180, R183 ;  /* 0x000000b4de087223 */ /* 0x002fe200000100b7 */
[----:B------:R-:W-:-:S03]  /*3b90*/  ISETP.GT.AND P5, PT, R11, RZ, PT ;  /* 0x000000ff0b00720c */ /* 0x000fc60003fa4270 */
[----:B-----5:R-:W-:-:S04]  /*3ba0*/  FADD.FTZ R7, R225, -R8 ;  /* 0x80000008e1077221 */ /* 0x020fc80000010000 */
[----:B------:R-:W-:-:S05]  /*3bb0*/  FMUL.FTZ R7, R10, R7 ;  /* 0x000000070a077220 */ /* 0x000fca0000410000 */
[----:B------:R-:W-:Y:S02]  /*3bc0*/  FSEL R7, R7, RZ, P5 ;  /* 0x000000ff07077208 */ /* 0x000fe40002800000 */
[----:B------:R-:W-:-:S03]  /*3bd0*/  ISETP.GE.U32.AND P5, PT, R6, 0x1000000, PT ;  /* 0x010000000600780c */ /* 0x000fc60003fa6070 */
[----:B------:R-:W-:-:S04]  /*3be0*/  FMUL.FTZ R7, R7, UR17 ;  /* 0x0000001107077c20 */ /* 0x000fc80008410000 */
[----:B------:R-:W-:-:S04]  /*3bf0*/  FMUL.FTZ R8, R7, UR16 ;  /* 0x0000001007087c20 */ /* 0x000fc80008410000 */
[-C--:B------:R-:W-:Y:S01]  /*3c00*/  FMUL.FTZ R7, R159, R8.reuse ;  /* 0x000000089f077220 */ /* 0x080fe20000410000 */
[----:B------:R-:W-:-:S04]  /*3c10*/  FMUL.FTZ R8, R19, R8 ;  /* 0x0000000813087220 */ /* 0x000fc80000410000 */
[----:B------:R-:W-:Y:S02]  /*3c20*/  FSEL R6, R7, RZ, P5 ;  /* 0x000000ff07067208 */ /* 0x000fe40002800000 */
[----:B0-----:R-:W-:-:S03]  /*3c30*/  SEL R163, R8, RZ, P5 ;  /* 0x000000ff08a37207 */ /* 0x001fc60002800000 */
[----:B------:R-:W-:-:S07]  /*3c40*/  FADD.FTZ R127, R127, R6 ;  /* 0x000000067f7f7221 */ /* 0x000fce0000010000 */
.L_x_10573:
[----:B-1----:R-:W1:Y:S01]  /*3c50*/  @P0 LDC.64 R8, c[0x0][0x478] ;  /* 0x00011e00ff080b82 */ /* 0x002e620000000a00 */
[----:B0-----:R-:W-:-:S07]  /*3c60*/  @P0 IADD3 R177, PT, PT, R181, 0x100, RZ ;  /* 0x00000100b5b10810 */ /* 0x001fce0007ffe0ff */
[----:B-----5:R-:W0:Y:S01]  /*3c70*/  @P4 LDC.64 R6, c[0x0][0x468] ;  /* 0x00011a00ff064b82 */ /* 0x020e220000000a00 */
[----:B-1----:R-:W-:Y:S01]  /*3c80*/  @P0 IMAD.WIDE.U32 R8, R177, 0x10, R8 ;  /* 0x00000010b1080825 */ /* 0x002fe200078e0008 */
[----:B------:R-:W-:-:S04]  /*3c90*/  IADD3 R177, PT, PT, R215, 0x200, RZ ;  /* 0x00000200d7b17810 */ /* 0x000fc80007ffe0ff */
[----:B------:R1:W-:Y:S01]  /*3ca0*/  @P0 STG.E.128 desc[UR12][R8.64], R164 ;  /* 0x000000a408000986 */ /* 0x0003e2000c101d0c */
[----:B0-----:R-:W-:-:S05]  /*3cb0*/  @P4 IMAD.WIDE.U32 R6, R185, 0x10, R6 ;  /* 0x00000010b9064825 */ /* 0x001fca00078e0006 */
[----:B------:R1:W-:Y:S01]  /*3cc0*/  @P4 STG.E.128 desc[UR12][R6.64], R160 ;  /* 0x000000a006004986 */ /* 0x0003e2000c101d0c */
[----:B------:R-:W-:Y:S05]  /*3cd0*/  @!P4 BRA `(.L_x_10584) ;  /* 0x00000000000cc947 */ /* 0x000fea0003800000 */
[----:B-1----:R-:W0:Y:S02]  /*3ce0*/  LDC.64 R6, c[0x0][0x390] ;  /* 0x0000e400ff067b82 */ /* 0x002e240000000a00 */
[----:B0-----:R-:W-:-:S05]  /*3cf0*/  IMAD.WIDE.U32 R6, R177, 0x10, R6 ;  /* 0x00000010b1067825 */ /* 0x001fca00078e0006 */
[----:B------:R0:W5:Y:S02]  /*3d00*/  LDG.E.128 R156, desc[UR12][R6.64] ;  /* 0x0000000c069c7981 */ /* 0x000164000c1e1d00 */
.L_x_10584:
[----:B------:R-:W-:Y:S05]  /*3d10*/  @!P1 BRA `(.L_x_10585) ;  /* 0x0000000400ac9947 */ /* 0x000fea0003800000 */
[----:B------:R-:W-:Y:S05]  /*3d20*/  @!P0 BRA `(.L_x_10586) ;  /* 0x0000000000d48947 */ /* 0x000fea0003800000 */
[-CC-:B01----:R-:W-:Y:S01]  /*3d30*/  @P3 FFMA.FTZ R7, R229, R180.reuse, R183.reuse ;  /* 0x000000b4e5073223 */ /* 0x183fe200000100b7 */
        /* <DEDUP_REMOVED lines=19> */
[-C--:B-----5:R-:W-:Y:S01]  /*3e70*/  FMUL.FTZ R6, R156, R7.reuse ;  /* 0x000000079c067220 */ /* 0x0a0fe20000410000 */
[----:B------:R-:W-:-:S04]  /*3e80*/  FMUL.FTZ R160, R20, R7 ;  /* 0x0000000714a07220 */ /* 0x000fc80000410000 */
[----:B------:R-:W-:Y:S02]  /*3e90*/  FSEL R7, R6, RZ, P5 ;  /* 0x000000ff06077208 */ /* 0x000fe40002800000 */
[----:B------:R-:W-:-:S03]  /*3ea0*/  SEL R160, R160, RZ, P5 ;  /* 0x000000ffa0a07207 */ /* 0x000fc60002800000 */
[----:B------:R-:W-:-:S07]  /*3eb0*/  FADD.FTZ R120, R120, R7 ;  /* 0x0000000778787221 */ /* 0x000fce0000010000 */
.L_x_10587:
[----:B------:R-:W-:Y:S05]  /*3ec0*/  @!P4 BRA `(.L_x_10588) ;  /* 0x000000000020c947 */ /* 0x000fea0003800000 */
        /* <DEDUP_REMOVED lines=8> */
.L_x_10588:
        /* <DEDUP_REMOVED lines=9> */
.L_x_10589:
[----:B------:R-:W-:Y:S05]  /*3fe0*/  @!P4 BRA `(.L_x_10590) ;  /* 0x0000000800b4c947 */ /* 0x000fea0003800000 */
[----:B------:R-:W-:Y:S01]  /*3ff0*/  FMUL.FTZ R6, R167, UR17 ;  /* 0x00000011a7067c20 */ /* 0x000fe20008410000 */
[----:B------:R-:W-:-:S03]  /*4000*/  ISETP.GE.U32.AND P5, PT, R5, 0x1000000, PT ;  /* 0x010000000500780c */ /* 0x000fc60003fa6070 */
[----:B------:R-:W-:-:S04]  /*4010*/  FMUL.FTZ R6, R6, UR16 ;  /* 0x0000001006067c20 */ /* 0x000fc80008410000 */
[-C--:B-----5:R-:W-:Y:S01]  /*4020*/  FMUL.FTZ R7, R159, R6.reuse ;  /* 0x000000069f077220 */ /* 0x0a0fe20000410000 */
[----:B------:R-:W-:-:S04]  /*4030*/  FMUL.FTZ R163, R23, R6 ;  /* 0x0000000617a37220 */ /* 0x000fc80000410000 */
[----:B------:R-:W-:Y:S02]  /*4040*/  FSEL R6, R7, RZ, P5 ;  /* 0x000000ff07067208 */ /* 0x000fe40002800000 */
[----:B------:R-:W-:-:S03]  /*4050*/  SEL R163, R163, RZ, P5 ;  /* 0x000000ffa3a37207 */ /* 0x000fc60002800000 */
[----:B------:R-:W-:Y:S01]  /*4060*/  FADD.FTZ R123, R123, R6 ;  /* 0x000000067b7b7221 */ /* 0x000fe20000010000 */
[----:B------:R-:W-:Y:S06]  /*4070*/  BRA `(.L_x_10590) ;  /* 0x0000000800907947 */ /* 0x000fec0003800000 */
.L_x_10586:
[----:B------:R-:W-:Y:S05]  /*4080*/  @!P4 BRA `(.L_x_10591) ;  /* 0x000000000030c947 */ /* 0x000fea0003800000 */
[----:B01----:R-:W-:Y:S01]  /*4090*/  @P3 FFMA.FTZ R7, R227, R180, R183 ;  /* 0x000000b4e3073223 */ /* 0x003fe200000100b7 */
[----:B------:R-:W-:Y:S02]  /*40a0*/  MOV R6, R140 ;  /* 0x0000008c00067202 */ /* 0x000fe40000000f00 */
[----:B------:R-:W-:Y:S01]  /*40b0*/  LOP3.LUT P5, RZ, R5, 0xff, RZ, 0xc0, !PT ;  /* 0x000000ff05ff7812 */ /* 0x000fe200078ac0ff */
[----:B------:R-:W-:-:S04]  /*40c0*/  @P3 FADD.FTZ R7, R228, -R7 ;  /* 0x80000007e4073221 */ /* 0x000fc80000010000 */
[----:B------:R-:W-:-:S04]  /*40d0*/  @P3 FFMA.FTZ R6, R10, R7, R140 ;  /* 0x000000070a063223 */ /* 0x000fc8000001008c */
[----:B------:R-:W-:-:S04]  /*40e0*/  FMUL.FTZ R6, R6, UR17 ;  /* 0x0000001106067c20 */ /* 0x000fc80008410000 */
[----:B------:R-:W-:-:S04]  /*40f0*/  FMUL.FTZ R7, R6, UR16 ;  /* 0x0000001006077c20 */ /* 0x000fc80008410000 */
[-C--:B-----5:R-:W-:Y:S01]  /*4100*/  FMUL.FTZ R6, R156, R7.reuse ;  /* 0x000000079c067220 */ /* 0x0a0fe20000410000 */
[----:B------:R-:W-:-:S04]  /*4110*/  FMUL.FTZ R160, R20, R7 ;  /* 0x0000000714a07220 */ /* 0x000fc80000410000 */
[----:B------:R-:W-:Y:S02]  /*4120*/  FSEL R7, R6, RZ, P5 ;  /* 0x000000ff06077208 */ /* 0x000fe40002800000 */
[----:B------:R-:W-:-:S03]  /*4130*/  SEL R160, R160, RZ, P5 ;  /* 0x000000ffa0a07207 */ /* 0x000fc60002800000 */
[----:B------:R-:W-:-:S07]  /*4140*/  FADD.FTZ R120, R120, R7 ;  /* 0x0000000778787221 */ /* 0x000fce0000010000 */
.L_x_10591:
[----:B------:R-:W-:Y:S05]  /*4150*/  @!P4 BRA `(.L_x_10592) ;  /* 0x000000000030c947 */ /* 0x000fea0003800000 */
[----:B-1----:R-:W-:Y:S01]  /*4160*/  @P3 FFMA.FTZ R8, R226, R180, R183 ;  /* 0x000000b4e2083223 */ /* 0x002fe200000100b7 */
[----:B0-----:R-:W-:Y:S02]  /*4170*/  MOV R6, R141 ;  /* 0x0000008d00067202 */ /* 0x001fe40000000f00 */
        /* <DEDUP_REMOVED lines=10> */
.L_x_10592:
        /* <DEDUP_REMOVED lines=13> */
.L_x_10593:
[----:B------:R-:W-:Y:S05]  /*42f0*/  @!P4 BRA `(.L_x_10590) ;  /* 0x0000000400f0c947 */ /* 0x000fea0003800000 */
[----:B-1----:R-:W-:Y:S01]  /*4300*/  @P3 FFMA.FTZ R8, R230, R180, R183 ;  /* 0x000000b4e6083223 */ /* 0x002fe200000100b7 */
[----:B0-----:R-:W-:Y:S02]  /*4310*/  MOV R6, R143 ;  /* 0x0000008f00067202 */ /* 0x001fe40000000f00 */
[----:B------:R-:W-:Y:S01]  /*4320*/  ISETP.GE.U32.AND P5, PT, R5, 0x1000000, PT ;  /* 0x010000000500780c */ /* 0x000fe20003fa6070 */
        /* <DEDUP_REMOVED lines=8> */
[----:B------:R-:W-:Y:S01]  /*43b0*/  FADD.FTZ R123, R123, R6 ;  /* 0x000000067b7b7221 */ /* 0x000fe20000010000 */
[----:B------:R-:W-:Y:S06]  /*43c0*/  BRA `(.L_x_10590) ;  /* 0x0000000400bc7947 */ /* 0x000fec0003800000 */
.L_x_10585:
[----:B------:R-:W-:Y:S05]  /*43d0*/  @!P0 BRA `(.L_x_10594) ;  /* 0x0000000000d88947 */ /* 0x000fea0003800000 */
[-CC-:B-1----:R-:W-:Y:S01]  /*43e0*/  FFMA.FTZ R9, R229, R180.reuse, R183.reuse ;  /* 0x000000b4e5097223 */ /* 0x182fe200000100b7 */
        /* <DEDUP_REMOVED lines=25> */
.L_x_10595:
        /* <DEDUP_REMOVED lines=9> */
.L_x_10596:
        /* <DEDUP_REMOVED lines=9> */
.L_x_10597:
        /* <DEDUP_REMOVED lines=10> */
.L_x_10594:
[----:B------:R-:W-:Y:S05]  /*4740*/  @!P4 BRA `(.L_x_10598) ;  /* 0x000000000034c947 */ /* 0x000fea0003800000 */
[----:B01----:R-:W-:Y:S01]  /*4750*/  FFMA.FTZ R7, R227, R180, R183 ;  /* 0x000000b4e3077223 */ /* 0x003fe200000100b7 */
[----:B------:R-:W-:-:S03]  /*4760*/  ISETP.GT.AND P5, PT, R11, RZ, PT ;  /* 0x000000ff0b00720c */ /* 0x000fc60003fa4270 */
[----:B------:R-:W-:-:S04]  /*4770*/  FADD.FTZ R7, R228, -R7 ;  /* 0x80000007e4077221 */ /* 0x000fc80000010000 */
[----:B------:R-:W-:-:S05]  /*4780*/  FMUL.FTZ R7, R10, R7 ;  /* 0x000000070a077220 */ /* 0x000fca0000410000 */
[----:B------:R-:W-:Y:S02]  /*4790*/  FSEL R7, R7, RZ, P5 ;  /* 0x000000ff07077208 */ /* 0x000fe40002800000 */
[----:B------:R-:W-:-:S03]  /*47a0*/  LOP3.LUT P5, RZ, R5, 0xff, RZ, 0xc0, !PT ;  /* 0x000000ff05ff7812 */ /* 0x000fc600078ac0ff */
[----:B------:R-:W-:-:S04]  /*47b0*/  FMUL.FTZ R7, R7, UR17 ;  /* 0x0000001107077c20 */ /* 0x000fc80008410000 */
[----:B------:R-:W-:-:S04]  /*47c0*/  FMUL.FTZ R7, R7, UR16 ;  /* 0x0000001007077c20 */ /* 0x000fc80008410000 */
[-C--:B-----5:R-:W-:Y:S01]  /*47d0*/  FMUL.FTZ R6, R156, R7.reuse ;  /* 0x000000079c067220 */ /* 0x0a0fe20000410000 */
[----:B------:R-:W-:-:S04]  /*47e0*/  FMUL.FTZ R160, R20, R7 ;  /* 0x0000000714a07220 */ /* 0x000fc80000410000 */
[----:B------:R-:W-:Y:S02]  /*47f0*/  FSEL R7, R6, RZ, P5 ;  /* 0x000000ff06077208 */ /* 0x000fe40002800000 */
[----:B------:R-:W-:-:S03]  /*4800*/  SEL R160, R160, RZ, P5 ;  /* 0x000000ffa0a07207 */ /* 0x000fc60002800000 */
[----:B------:R-:W-:-:S07]  /*4810*/  FADD.FTZ R120, R120, R7 ;  /* 0x0000000778787221 */ /* 0x000fce0000010000 */
.L_x_10598:
        /* <DEDUP_REMOVED lines=14> */
.L_x_10599:
        /* <DEDUP_REMOVED lines=14> */
.L_x_10600:
[----:B------:R-:W-:Y:S05]  /*49e0*/  @!P4 BRA `(.L_x_10590) ;  /* 0x000000000034c947 */ /* 0x000fea0003800000 */
[----:B01----:R-:W-:Y:S01]  /*49f0*/  FFMA.FTZ R6, R230, R180, R183 ;  /* 0x000000b4e6067223 */ /* 0x003fe200000100b7 */
[----:B------:R-:W-:-:S03]  /*4a00*/  ISETP.GT.AND P5, PT, R11, RZ, PT ;  /* 0x000000ff0b00720c */ /* 0x000fc60003fa4270 */
[----:B------:R-:W-:-:S04]  /*4a10*/  FADD.FTZ R7, R233, -R6 ;  /* 0x80000006e9077221 */ /* 0x000fc80000010000 */
[----:B------:R-:W-:-:S05]  /*4a20*/  FMUL.FTZ R7, R10, R7 ;  /* 0x000000070a077220 */ /* 0x000fca0000410000 */
[----:B------:R-:W-:Y:S02]  /*4a30*/  FSEL R7, R7, RZ, P5 ;  /* 0x000000ff07077208 */ /* 0x000fe40002800000 */
[----:B------:R-:W-:-:S03]  /*4a40*/  ISETP.GE.U32.AND P5, PT, R5, 0x1000000, PT ;  /* 0x010000000500780c */ /* 0x000fc60003fa6070 */
[----:B------:R-:W-:-:S04]  /*4a50*/  FMUL.FTZ R7, R7, UR17 ;  /* 0x0000001107077c20 */ /* 0x000fc80008410000 */
[----:B------:R-:W-:-:S04]  /*4a60*/  FMUL.FTZ R6, R7, UR16 ;  /* 0x0000001007067c20 */ /* 0x000fc80008410000 */
[-C--:B-----5:R-:W-:Y:S01]  /*4a70*/  FMUL.FTZ R7, R159, R6.reuse ;  /* 0x000000069f077220 */ /* 0x0a0fe20000410000 */
[----:B------:R-:W-:-:S04]  /*4a80*/  FMUL.FTZ R163, R23, R6 ;  /* 0x0000000617a37220 */ /* 0x000fc80000410000 */
[----:B------:R-:W-:Y:S02]  /*4a90*/  FSEL R6, R7, RZ, P5 ;  /* 0x000000ff07067208 */ /* 0x000fe40002800000 */
[----:B------:R-:W-:-:S03]  /*4aa0*/  SEL R163, R163, RZ, P5 ;  /* 0x000000ffa3a37207 */ /* 0x000fc60002800000 */
[----:B------:R-:W-:-:S07]  /*4ab0*/  FADD.FTZ R123, R123, R6 ;  /* 0x000000067b7b7221 */ /* 0x000fce0000010000 */
.L_x_10590:
[----:B-1----:R-:W1:Y:S01]  /*4ac0*/  @P0 LDC.64 R8, c[0x0][0x478] ;  /* 0x00011e00ff080b82 */ /* 0x002e620000000a00 */
[----:B------:R-:W-:-:S07]  /*4ad0*/  @P0 IADD3 R5, PT, PT, R181, 0x200, RZ ;  /* 0x00000200b5050810 */ /* 0x000fce0007ffe0ff */
[----:B0-----:R-:W0:Y:S01]  /*4ae0*/  @P4 LDC.64 R6, c[0x0][0x468] ;  /* 0x00011a00ff064b82 */ /* 0x001e220000000a00 */
[----:B-1----:R-:W-:-:S05]  /*4af0*/  @P0 IMAD.WIDE.U32 R8, R5, 0x10, R8 ;  /* 0x0000001005080825 */ /* 0x002fca00078e0008 */
[----:B------:R1:W-:Y:S01]  /*4b00*/  @P0 STG.E.128 desc[UR12][R8.64], R164 ;  /* 0x000000a408000986 */ /* 0x0003e2000c101d0c */
[----:B0-----:R-:W-:Y:S01]  /*4b10*/  @P4 IMAD.WIDE.U32 R6, R177, 0x10, R6 ;  /* 0x00000010b1064825 */ /* 0x001fe200078e0006 */
[----:B------:R-:W-:-:S04]  /*4b20*/  IADD3 R177, PT, PT, R215, 0x300, RZ ;  /* 0x00000300d7b17810 */ /* 0x000fc80007ffe0ff */
[----:B------:R1:W-:Y:S01]  /*4b30*/  @P4 STG.E.128 desc[UR12][R6.64], R160 ;  /* 0x000000a006004986 */ /* 0x0003e2000c101d0c */
[----:B------:R-:W-:Y:S05]  /*4b40*/  @!P4 BRA `(.L_x_10601) ;  /* 0x00000000000cc947 */ /* 0x000fea0003800000 */
[----:B-1----:R-:W0:Y:S02]  /*4b50*/  LDC.64 R6, c[0x0][0x390] ;  /* 0x0000e400ff067b82 */ /* 0x002e240000000a00 */
[----:B0-----:R-:W-:-:S05]  /*4b60*/  IMAD.WIDE.U32 R6, R177, 0x10, R6 ;  /* 0x00000010b1067825 */ /* 0x001fca00078e0006 */
[----:B-----5:R0:W5:Y:S02]  /*4b70*/  LDG.E.128 R156, desc[UR12][R6.64] ;  /* 0x0000000c069c7981 */ /* 0x020164000c1e1d00 */
.L_x_10601:
[----:B------:R-:W-:Y:S05]  /*4b80*/  @!P1 BRA `(.L_x_10602) ;  /* 0x0000000400ac9947 */ /* 0x000fea0003800000 */
[----:B------:R-:W-:Y:S05]  /*4b90*/  @!P0 BRA `(.L_x_10603) ;  /* 0x0000000000d48947 */ /* 0x000fea0003800000 */
[-CC-:B------:R-:W-:Y:S01]  /*4ba0*/  @P3 FFMA.FTZ R5, R195, R180.reuse, R183.reuse ;  /* 0x000000b4c3053223 */ /* 0x180fe200000100b7 */
[-CC-:B01----:R-:W-:Y:S01]  /*4bb0*/  @P3 FFMA.FTZ R6, R192, R180.reuse, R183.reuse ;  /* 0x000000b4c0063223 */ /* 0x183fe200000100b7 */
        /* <DEDUP_REMOVED lines=23> */
.L_x_10604:
        /* <DEDUP_REMOVED lines=9> */
.L_x_10605:
        /* <DEDUP_REMOVED lines=9> */
.L_x_10606:
        /* <DEDUP_REMOVED lines=10> */
.L_x_10603:
        /* <DEDUP_REMOVED lines=13> */
.L_x_10608:
        /* <DEDUP_REMOVED lines=13> */
.L_x_10609:
        /* <DEDUP_REMOVED lines=13> */
.L_x_10610:
[----:B------:R-:W-:Y:S05]  /*5160*/  @!P4 BRA `(.L_x_10607) ;  /* 0x0000000400f0c947 */ /* 0x000fea0003800000 */
[----:B01----:R-:W-:Y:S01]  /*5170*/  @P3 FFMA.FTZ R6, R194, R180, R183 ;  /* 0x000000b4c2063223 */ /* 0x003fe200000100b7 */
[----:B------:R-:W-:Y:S02]  /*5180*/  MOV R5, R147 ;  /* 0x0000009300057202 */ /* 0x000fe40000000f00 */
        /* <DEDUP_REMOVED lines=11> */
.L_x_10602:
        /* <DEDUP_REMOVED lines=27> */
.L_x_10612:
        /* <DEDUP_REMOVED lines=9> */
.L_x_10613:
        /* <DEDUP_REMOVED lines=9> */
.L_x_10614:
        /* <DEDUP_REMOVED lines=10> */
.L_x_10611:
        /* <DEDUP_REMOVED lines=8> */
[----:B------:R-:W-:-:S04]  /*5630*/  FMUL.FTZ R5, R5, UR16 ;  /* 0x0000001005057c20 */ /* 0x000fc80008410000 */
[-C--:B01---5:R-:W-:Y:S01]  /*5640*/  FMUL.FTZ R6, R156, R5.reuse ;  /* 0x000000059c067220 */ /* 0x0a3fe20000410000 */
[----:B------:R-:W-:-:S04]  /*5650*/  FMUL.FTZ R160, R24, R5 ;  /* 0x0000000518a07220 */ /* 0x000fc80000410000 */
[----:B------:R-:W-:Y:S02]  /*5660*/  FSEL R5, R6, RZ, P5 ;  /* 0x000000ff06057208 */ /* 0x000fe40002800000 */
[----:B------:R-:W-:-:S03]  /*5670*/  SEL R160, R160, RZ, P5 ;  /* 0x000000ffa0a07207 */ /* 0x000fc60002800000 */
[----:B------:R-:W-:-:S07]  /*5680*/  FADD.FTZ R116, R116, R5 ;  /* 0x0000000574747221 */ /* 0x000fce0000010000 */
.L_x_10615:
        /* <DEDUP_REMOVED lines=14> */
.L_x_10616:
        /* <DEDUP_REMOVED lines=14> */
.L_x_10617:
        /* <DEDUP_REMOVED lines=14> */
.L_x_10607:
[----:B01----:R-:W0:Y:S01]  /*5930*/  @P0 LDC.64 R6, c[0x0][0x478] ;  /* 0x00011e00ff060b82 */ /* 0x003e220000000a00 */
[----:B------:R-:W-:-:S07]  /*5940*/  @P0 IADD3 R9, PT, PT, R181, 0x300, RZ ;  /* 0x00000300b5090810 */ /* 0x000fce0007ffe0ff */
[----:B------:R-:W1:Y:S01]  /*5950*/  @P4 LDC.64 R4, c[0x0][0x468] ;  /* 0x00011a00ff044b82 */ /* 0x000e620000000a00 */
[----:B0-----:R-:W-:Y:S01]  /*5960*/  @P0 IMAD.WIDE.U32 R6, R9, 0x10, R6 ;  /* 0x0000001009060825 */ /* 0x001fe200078e0006 */
[----:B------:R-:W-:-:S04]  /*5970*/  IADD3 R9, PT, PT, R215, 0x400, RZ ;  /* 0x00000400d7097810 */ /* 0x000fc80007ffe0ff */
[----:B------:R0:W-:Y:S01]  /*5980*/  @P0 STG.E.128 desc[UR12][R6.64], R164 ;  /* 0x000000a406000986 */ /* 0x0001e2000c101d0c */
[----:B-1----:R-:W-:-:S05]  /*5990*/  @P4 IMAD.WIDE.U32 R4, R177, 0x10, R4 ;  /* 0x00000010b1044825 */ /* 0x002fca00078e0004 */
[----:B------:R0:W-:Y:S01]  /*59a0*/  @P4 STG.E.128 desc[UR12][R4.64], R160 ;  /* 0x000000a004004986 */ /* 0x0001e2000c101d0c */
[----:B------:R-:W-:Y:S05]  /*59b0*/  @!P4 BRA `(.L_x_10618) ;  /* 0x00000000000cc947 */ /* 0x000fea0003800000 */
[----:B0-----:R-:W0:Y:S02]  /*59c0*/  LDC.64 R4, c[0x0][0x390] ;  /* 0x0000e400ff047b82 */ /* 0x001e240000000a00 */
[----:B0-----:R-:W-:-:S05]  /*59d0*/  IMAD.WIDE.U32 R4, R9, 0x10, R4 ;  /* 0x0000001009047825 */ /* 0x001fca00078e0004 */
[----:B-----5:R1:W5:Y:S02]  /*59e0*/  LDG.E.128 R156, desc[UR12][R4.64] ;  /* 0x0000000c049c7981 */ /* 0x020364000c1e1d00 */
.L_x_10618:
        /* <DEDUP_REMOVED lines=27> */
.L_x_10621:
        /* <DEDUP_REMOVED lines=9> */
.L_x_10622:
        /* <DEDUP_REMOVED lines=9> */
.L_x_10623:
        /* <DEDUP_REMOVED lines=10> */
.L_x_10620:
        /* <DEDUP_REMOVED lines=13> */
.L_x_10625:
[----:B------:R-:W-:Y:S05]  /*5e30*/  @!P4 BRA `(.L_x_10626) ;  /* 0x000000000030c947 */ /* 0x000fea0003800000 */
[----:B0-----:R-:W-:Y:S01]  /*5e40*/  @P3 FFMA.FTZ R6, R200, R180, R183 ;  /* 0x000000b4c8063223 */ /* 0x001fe200000100b7 */
[----:B-1----:R-:W-:Y:S02]  /*5e50*/  MOV R4, R149 ;  /* 0x0000009500047202 */ /* 0x002fe40000000f00 */
        /* <DEDUP_REMOVED lines=10> */
.L_x_10626:
        /* <DEDUP_REMOVED lines=13> */
.L_x_10627:
[----:B------:R-:W-:Y:S05]  /*5fd0*/  @!P4 BRA `(.L_x_10624) ;  /* 0x0000000400f0c947 */ /* 0x000fea0003800000 */
[----:B0-----:R-:W-:Y:S01]  /*5fe0*/  @P3 FFMA.FTZ R6, R202, R180, R183 ;  /* 0x000000b4ca063223 */ /* 0x001fe200000100b7 */
[----:B-1----:R-:W-:Y:S02]  /*5ff0*/  MOV R4, R151 ;  /* 0x0000009700047202 */ /* 0x002fe40000000f00 */
        /* <DEDUP_REMOVED lines=11> */
.L_x_10619:
[----:B------:R-:W-:Y:S05]  /*60b0*/  @!P0 BRA `(.L_x_10628) ;  /* 0x0000000000d88947 */ /* 0x000fea0003800000 */
[-CC-:B0-----:R-:W-:Y:S01]  /*60c0*/  FFMA.FTZ R7, R203, R180.reuse, R183.reuse ;  /* 0x000000b4cb077223 */ /* 0x181fe200000100b7 */
[-CC-:B-1----:R-:W-:Y:S01]  /*60d0*/  FFMA.FTZ R5, R201, R180.reuse, R183.reuse ;  /* 0x000000b4c9057223 */ /* 0x182fe200000100b7 */
        /* <DEDUP_REMOVED lines=24> */
.L_x_10629:
        /* <DEDUP_REMOVED lines=9> */
.L_x_10630:
        /* <DEDUP_REMOVED lines=9> */
.L_x_10631:
        /* <DEDUP_REMOVED lines=10> */
.L_x_10628:
        /* <DEDUP_REMOVED lines=14> */
.L_x_10632:
        /* <DEDUP_REMOVED lines=14> */
.L_x_10633:
        /* <DEDUP_REMOVED lines=14> */
.L_x_10634:
        /* <DEDUP_REMOVED lines=14> */
.L_x_10624:
[----:B0-----:R-:W0:Y:S01]  /*67a0*/  @P0 LDC.64 R6, c[0x0][0x478] ;  /* 0x00011e00ff060b82 */ /* 0x001e220000000a00 */
[----:B------:R-:W-:Y:S02]  /*67b0*/  @P0 IADD3 R177, PT, PT, R181, 0x400, RZ ;  /* 0x00000400b5b10810 */ /* 0x000fe40007ffe0ff */
[----:B------:R-:W-:-:S05]  /*67c0*/  IADD3 R215, PT, PT, R215, 0x500, RZ ;  /* 0x00000500d7d77810 */ /* 0x000fca0007ffe0ff */
[----:B-1----:R-:W1:Y:S01]  /*67d0*/  @P4 LDC.64 R4, c[0x0][0x468] ;  /* 0x00011a00ff044b82 */ /* 0x002e620000000a00 */
[----:B0-----:R-:W-:-:S05]  /*67e0*/  @P0 IMAD.WIDE.U32 R6, R177, 0x10, R6 ;  /* 0x00000010b1060825 */ /* 0x001fca00078e0006 */
[----:B------:R0:W-:Y:S01]  /*67f0*/  @P0 STG.E.128 desc[UR12][R6.64], R164 ;  /* 0x000000a406000986 */ /* 0x0001e2000c101d0c */
[----:B-1----:R-:W-:-:S05]  /*6800*/  @P4 IMAD.WIDE.U32 R4, R9, 0x10, R4 ;  /* 0x0000001009044825 */ /* 0x002fca00078e0004 */
[----:B------:R0:W-:Y:S01]  /*6810*/  @P4 STG.E.128 desc[UR12][R4.64], R160 ;  /* 0x000000a004004986 */ /* 0x0001e2000c101d0c */
[----:B------:R-:W-:Y:S05]  /*6820*/  @!P4 BRA `(.L_x_10635) ;  /* 0x00000000000cc947 */ /* 0x000fea0003800000 */
[----:B0-----:R-:W0:Y:S02]  /*6830*/  LDC.64 R4, c[0x0][0x390] ;  /* 0x0000e400ff047b82 */ /* 0x001e240000000a00 */
[----:B0-----:R-:W-:-:S05]  /*6840*/  IMAD.WIDE.U32 R4, R215, 0x10, R4 ;  /* 0x00000010d7047825 */ /* 0x001fca00078e0004 */
[----:B-----5:R1:W5:Y:S02]  /*6850*/  LDG.E.128 R156, desc[UR12][R4.64] ;  /* 0x0000000c049c7981 */ /* 0x020364000c1e1d00 */
.L_x_10635:
[----:B------:R-:W-:Y:S05]  /*6860*/  @!P1 BRA `(.L_x_10636) ;  /* 0x0000000400ac9947 */ /* 0x000fea0003800000 */
[----:B------:R-:W-:Y:S05]  /*6870*/  @!P0 BRA `(.L_x_10637) ;  /* 0x0000000000d48947 */ /* 0x000fea0003800000 */
[-CC-:B01----:R-:W-:Y:S01]  /*6880*/  @P3 FFMA.FTZ R5, R211, R180.reuse, R183.reuse ;  /* 0x000000b4d3053223 */ /* 0x183fe200000100b7 */
[----:B------:R-:W-:Y:S01]  /*6890*/  @P3 FFMA.FTZ R2, R208, R180, R183 ;  /* 0x000000b4d0023223 */ /* 0x000fe200000100b7 */
[----:B------:R-:W-:Y:S02]  /*68a0*/  MOV R166, R154 ;  /* 0x0000009a00a67202 */ /* 0x000fe40000000f00 */
[----:B------:R-:W-:Y:S01]  /*68b0*/  @P3 FADD.FTZ R7, R214, -R5 ;  /* 0x80000005d6073221 */ /* 0x000fe20000010000 */
        /* <DEDUP_REMOVED lines=21> */
.L_x_10638:
        /* <DEDUP_REMOVED lines=9> */
.L_x_10639:
        /* <DEDUP_REMOVED lines=9> */
.L_x_10640:
        /* <DEDUP_REMOVED lines=10> */
.L_x_10637:
        /* <DEDUP_REMOVED lines=13> */
.L_x_10642:
        /* <DEDUP_REMOVED lines=13> */
.L_x_10643:
        /* <DEDUP_REMOVED lines=13> */
.L_x_10644:
[----:B------:R-:W-:Y:S05]  /*6e40*/  @!P4 BRA `(.L_x_10641) ;  /* 0x0000000400f0c947 */ /* 0x000fea0003800000 */
[----:B------:R-:W-:Y:S01]  /*6e50*/  @P3 FFMA.FTZ R183, R234, R180, R183 ;  /* 0x000000b4eab73223 */ /* 0x000fe200000100b7 */
[----:B------:R-:W-:Y:S02]  /*6e60*/  MOV R2, R155 ;  /* 0x0000009b00027202 */ /* 0x000fe40000000f00 */
[----:B------:R-:W-:Y:S01]  /*6e70*/  ISETP.GE.U32.AND P1, PT, R0, 0x1000000, PT ;  /* 0x010000000000780c */ /* 0x000fe20003f26070 */
[----:B------:R-:W-:-:S04]  /*6e80*/  @P3 FADD.FTZ R183, R210, -R183 ;  /* 0x800000b7d2b73221 */ /* 0x000fc80000010000 */
[----:B------:R-:W-:-:S04]  /*6e90*/  @P3 FFMA.FTZ R2, R10, R183, R155 ;  /* 0x000000b70a023223 */ /* 0x000fc8000001009b */
[----:B------:R-:W-:-:S04]  /*6ea0*/  FMUL.FTZ R2, R2, UR17 ;  /* 0x0000001102027c20 */ /* 0x000fc80008410000 */
[----:B------:R-:W-:-:S04]  /*6eb0*/  FMUL.FTZ R2, R2, UR16 ;  /* 0x0000001002027c20 */ /* 0x000fc80008410000 */
[-C--:B01---5:R-:W-:Y:S01]  /*6ec0*/  FMUL.FTZ R4, R159, R2.reuse ;  /* 0x000000029f047220 */ /* 0x0a3fe20000410000 */
[----:B------:R-:W-:-:S04]  /*6ed0*/  FMUL.FTZ R2, R35, R2 ;  /* 0x0000000223027220 */ /* 0x000fc80000410000 */
[----:B------:R-:W-:Y:S02]  /*6ee0*/  FSEL R4, R4, RZ, P1 ;  /* 0x000000ff04047208 */ /* 0x000fe40000800000 */
[----:B------:R-:W-:-:S03]  /*6ef0*/  SEL R163, R2, RZ, P1 ;  /* 0x000000ff02a37207 */ /* 0x000fc60000800000 */
[----:B------:R-:W-:Y:S01]  /*6f00*/  FADD.FTZ R111, R111, R4 ;  /* 0x000000046f6f7221 */ /* 0x000fe20000010000 */
[----:B------:R-:W-:Y:S06]  /*6f10*/  BRA `(.L_x_10641) ;  /* 0x0000000400bc7947 */ /* 0x000fec0003800000 */
.L_x_10636:
        /* <DEDUP_REMOVED lines=27> */
.L_x_10646:
        /* <DEDUP_REMOVED lines=9> */
.L_x_10647:
        /* <DEDUP_REMOVED lines=9> */
.L_x_10648:
        /* <DEDUP_REMOVED lines=10> */
.L_x_10645:
        /* <DEDUP_REMOVED lines=14> */
.L_x_10649:
[----:B------:R-:W-:Y:S05]  /*7370*/  @!P4 BRA `(.L_x_10650) ;  /* 0x000000000034c947 */ /* 0x000fea0003800000 */
[----:B------:R-:W-:Y:S01]  /*7380*/  FFMA.FTZ R2, R208, R180, R183 ;  /* 0x000000b4d0027223 */ /* 0x000fe200000100b7 */
[----:B------:R-:W-:-:S03]  /*7390*/  ISETP.GT.AND P1, PT, R11, RZ, PT ;  /* 0x000000ff0b00720c */ /* 0x000fc60003f24270 */
[----:B01----:R-:W-:-:S04]  /*73a0*/  FADD.FTZ R5, R213, -R2 ;  /* 0x80000002d5057221 */ /* 0x003fc80000010000 */
        /* <DEDUP_REMOVED lines=10> */
.L_x_10650:
        /* <DEDUP_REMOVED lines=14> */
.L_x_10651:
[----:B------:R-:W-:Y:S05]  /*7530*/  @!P4 BRA `(.L_x_10641) ;  /* 0x000000000034c947 */ /* 0x000fea0003800000 */
[----:B------:R-:W-:Y:S01]  /*7540*/  FFMA.FTZ R183, R234, R180, R183 ;  /* 0x000000b4eab77223 */ /* 0x000fe200000100b7 */
[----:B------:R-:W-:-:S03]  /*7550*/  ISETP.GT.AND P1, PT, R11, RZ, PT ;  /* 0x000000ff0b00720c */ /* 0x000fc60003f24270 */
[----:B------:R-:W-:-:S04]  /*7560*/  FADD.FTZ R183, R210, -R183 ;  /* 0x800000b7d2b77221 */ /* 0x000fc80000010000 */
[----:B------:R-:W-:-:S05]  /*7570*/  FMUL.FTZ R2, R10, R183 ;  /* 0x000000b70a027220 */ /* 0x000fca0000410000 */
[----:B------:R-:W-:Y:S02]  /*7580*/  FSEL R2, R2, RZ, P1 ;  /* 0x000000ff02027208 */ /* 0x000fe40000800000 */
[----:B------:R-:W-:-:S03]  /*7590*/  ISETP.GE.U32.AND P1, PT, R0, 0x1000000, PT ;  /* 0x010000000000780c */ /* 0x000fc60003f26070 */
[----:B------:R-:W-:-:S04]  /*75a0*/  FMUL.FTZ R2, R2, UR17 ;  /* 0x0000001102027c20 */ /* 0x000fc80008410000 */
[----:B------:R-:W-:-:S04]  /*75b0*/  FMUL.FTZ R2, R2, UR16 ;  /* 0x0000001002027c20 */ /* 0x000fc80008410000 */
[-C--:B01---5:R-:W-:Y:S01]  /*75c0*/  FMUL.FTZ R4, R159, R2.reuse ;  /* 0x000000029f047220 */ /* 0x0a3fe20000410000 */
[----:B------:R-:W-:-:S04]  /*75d0*/  FMUL.FTZ R2, R35, R2 ;  /* 0x0000000223027220 */ /* 0x000fc80000410000 */
[----:B------:R-:W-:Y:S02]  /*75e0*/  FSEL R4, R4, RZ, P1 ;  /* 0x000000ff04047208 */ /* 0x000fe40000800000 */
[----:B------:R-:W-:-:S03]  /*75f0*/  SEL R163, R2, RZ, P1 ;  /* 0x000000ff02a37207 */ /* 0x000fc60000800000 */
[----:B------:R-:W-:-:S07]  /*7600*/  FADD.FTZ R111, R111, R4 ;  /* 0x000000046f6f7221 */ /* 0x000fce0000010000 */
.L_x_10641:
[----:B------:R-:W2:Y:S01]  /*7610*/  @P0 LDC.64 R8, c[0x0][0x478] ;  /* 0x00011e00ff080b82 */ /* 0x000ea20000000a00 */
[----:B------:R-:W-:Y:S02]  /*7620*/  @P0 IADD3 R181, PT, PT, R181, 0x500, RZ ;  /* 0x00000500b5b50810 */ /* 0x000fe40007ffe0ff */
[----:B------:R-:W-:-:S05]  /*7630*/  PLOP3.LUT P2, PT, P2, PT, PT, 0x8, 0x80 ;  /* 0x000000000080781c */ /* 0x000fca000174e170 */
[----:B01----:R-:W0:Y:S08]  /*7640*/  LDC.64 R4, c[0x0][0x380] ;  /* 0x0000e000ff047b82 */ /* 0x003e300000000a00 */
[----:B------:R-:W1:Y:S01]  /*7650*/  @P4 LDC.64 R6, c[0x0][0x468] ;  /* 0x00011a00ff064b82 */ /* 0x000e620000000a00 */
[----:B--2---:R-:W-:-:S05]  /*7660*/  @P0 IMAD.WIDE.U32 R8, R181, 0x10, R8 ;  /* 0x00000010b5080825 */ /* 0x004fca00078e0008 */
[----:B------:R2:W-:Y:S01]  /*7670*/  @P0 STG.E.128 desc[UR12][R8.64], R164 ;  /* 0x000000a408000986 */ /* 0x0005e2000c101d0c */
[----:B0-----:R-:W-:-:S04]  /*7680*/  IADD3 R216, PT, PT, R216, R4, RZ ;  /* 0x00000004d8d87210 */ /* 0x001fc80007ffe0ff */
[----:B------:R-:W-:Y:S01]  /*7690*/  ISETP.GE.AND P0, PT, R216, R5, PT ;  /* 0x00000005d800720c */ /* 0x000fe20003f06270 */
[----:B-1----:R-:W-:-:S05]  /*76a0*/  @P4 IMAD.WIDE.U32 R6, R215, 0x10, R6 ;  /* 0x00000010d7064825 */ /* 0x002fca00078e0006 */
[----:B------:R2:W-:Y:S07]  /*76b0*/  @P4 STG.E.128 desc[UR12][R6.64], R160 ;  /* 0x000000a006004986 */ /* 0x0005ee000c101d0c */
[----:B------:R-:W-:Y:S05]  /*76c0*/  @!P0 BRA `(.L_x_10652) ;  /* 0xffffff8c005c8947 */ /* 0x000fea000383ffff */
.L_x_10547:
[----:B--2---:R-:W1:Y:S01]  /*76d0*/  S2R R9, SR_TID.X ;  /* 0x0000000000097919 */ /* 0x004e620000002100 */
        /* <DEDUP_REMOVED lines=28> */
.L_x_10653:
        /* <DEDUP_REMOVED lines=14> */
.L_x_10853:


//--------------------- .nv.shared._ZN10layer_norm13ln_bwd_kernelINS_13Kernel_traitsI13__nv_bfloat16S2_S2_S2_fjLj6144ELj1ELj1ELj8ELj16ENS_18Kernel_traits_baseILj6144ES2_S2_S2_S2_fjLj256EEEEELb0ELb0ELb0ELb0EEEvNS_9BwdParamsE --------------------------
	.section	.nv.shared._ZN10layer_norm13ln_bwd_kernelINS_13Kernel_traitsI13__nv_bfloat16S2_S2_S2_fjLj6144ELj1ELj1ELj8ELj16ENS_18Kernel_traits_baseILj6144ES2_S2_S2_S2_fjLj256EEEEELb0ELb0ELb0ELb0EEEvNS_9BwdParamsE,"aw",@nobits
	.sectionflags	@""
	.align	16
	.zero		1024


//--------------------- .nv.shared.reserved.0     --------------------------
	.section	.nv.shared.reserved.0,"aw",@nobits
	.weak		__nv_reservedSMEM_offset_0_alias
	.size		__nv_reservedSMEM_offset_0_alias, 0, 64
	.other		__nv_reservedSMEM_offset_0_alias,@"STO_CUDA_RESERVED_SHARED STV_DEFAULT"
__nv_reservedSMEM_offset_0_alias:
	.zero		0
	.zero		64


//--------------------- .nv.shared._ZN10layer_norm13ln_bwd_kernelINS_13Kernel_traitsI13__nv_bfloat16S2_S2_S2_fjLj6144ELj1ELj1ELj8ELj16ENS_18Kernel_traits_baseILj6144ES2_S2_S2_S2_fjLj256EEEEELb0ELb0ELb0ELb1EEEvNS_9BwdParamsE --------------------------
	.section	.nv.shared._ZN10layer_norm13ln_bwd_kernelINS_13Kernel_traitsI13__nv_bfloat16S2_S2_S2_fjLj6144ELj1ELj1ELj8ELj16ENS_18Kernel_traits_baseILj6144ES2_S2_S2_S2_fjLj256EEEEELb0ELb0ELb0ELb1EEEvNS_9BwdParamsE,"aw",@nobits
	.sectionflags	@""
	.align	16
	.zero		1024


//--------------------- .nv.shared._ZN10layer_norm13ln_bwd_kernelINS_13Kernel_traitsI13__nv_bfloat16S2_S2_S2_fjLj6144ELj1ELj1ELj8ELj16ENS_18Kernel_traits_baseILj6144ES2_S2_S2_S2_fjLj256EEEEELb0ELb0ELb1ELb0EEEvNS_9BwdParamsE --------------------------
	.section	.nv.shared._ZN10layer_norm13ln_bwd_kernelINS_13Kernel_traitsI13__nv_bfloat16S2_S2_S2_fjLj6144ELj1ELj1ELj8ELj16ENS_18Kernel_traits_baseILj6144ES2_S2_S2_S2_fjLj256EEEEELb0ELb0ELb1ELb0EEEvNS_9BwdParamsE,"aw",@nobits
	.sectionflags	@""
	.align	16
	.zero		1024


//--------------------- .nv.shared._ZN10layer_norm13ln_bwd_kernelINS_13Kernel_traitsI13__nv_bfloat16S2_S2_S2_fjLj6144ELj1ELj1ELj8ELj16ENS_18Kernel_traits_baseILj6144ES2_S2_S2_S2_fjLj256EEEEELb0ELb0ELb1ELb1EEEvNS_9BwdParamsE --------------------------
	.section	.nv.shared._ZN10layer_norm13ln_bwd_kernelINS_13Kernel_traitsI13__nv_bfloat16S2_S2_S2_fjLj6144ELj1ELj1ELj8ELj16ENS_18Kernel_traits_baseILj6144ES2_S2_S2_S2_fjLj256EEEEELb0ELb0ELb1ELb1EEEvNS_9BwdParamsE,"aw",@nobits
	.sectionflags	@""
	.align	16
	.zero		1024


//--------------------- .nv.shared._ZN10layer_norm13ln_bwd_kernelINS_13Kernel_traitsI13__nv_bfloat16S2_S2_S2_fjLj6144ELj1ELj1ELj8ELj16ENS_18Kernel_traits_baseILj6144ES2_S2_S2_S2_fjLj256EEEEELb0ELb1ELb0ELb0EEEvNS_9BwdParamsE --------------------------
	.section	.nv.shared._ZN10layer_norm13ln_bwd_kernelINS_13Kernel_traitsI13__nv_bfloat16S2_S2_S2_fjLj6144ELj1ELj1ELj8ELj16ENS_18Kernel_traits_baseILj6144ES2_S2_S2_S2_fjLj256EEEEELb0ELb1ELb0ELb0EEEvNS_9BwdParamsE,"aw",@nobits
	.sectionflags	@""
	.align	16
	.zero		1024


//--------------------- .nv.shared._ZN10layer_norm13ln_bwd_kernelINS_13Kernel_traitsI13__nv_bfloat16S2_S2_S2_fjLj6144ELj1ELj1ELj8ELj16ENS_18Kernel_traits_baseILj6144ES2_S2_S2_S2_fjLj256EEEEELb0ELb1ELb0ELb1EEEvNS_9BwdParamsE --------------------------
	.section	.nv.shared._ZN10layer_norm13ln_bwd_kernelINS_13Kernel_traitsI13__nv_bfloat16S2_S2_S2_fjLj6144ELj1ELj1ELj8ELj16ENS_18Kernel_traits_baseILj6144ES2_S2_S2_S2_fjLj256EEEEELb0ELb1ELb0ELb1EEEvNS_9BwdParamsE,"aw",@nobits
	.sectionflags	@""
	.align	16
	.zero		1024


//--------------------- .nv.shared._ZN10layer_norm13ln_bwd_kernelINS_13Kernel_traitsI13__nv_bfloat16S2_S2_S2_fjLj6144ELj1ELj1ELj8ELj16ENS_18Kernel_traits_baseILj6144ES2_S2_S2_S2_fjLj256EEEEELb0ELb1ELb1ELb0EEEvNS_9BwdParamsE --------------------------
	.section	.nv.shared._ZN10layer_norm13ln_bwd_kernelINS_13Kernel_traitsI13__nv_bfloat16S2_S2_S2_fjLj6144ELj1ELj1ELj8ELj16ENS_18Kernel_traits_baseILj6144ES2_S2_S2_S2_fjLj256EEEEELb0ELb1ELb1ELb0EEEvNS_9BwdParamsE,"aw",@nobits
	.sectionflags	@""
	.align	16
	.zero		1024


//--------------------- .nv.shared._ZN10layer_norm13ln_bwd_kernelINS_13Kernel_traitsI13__nv_bfloat16S2_S2_S2_fjLj6144ELj1ELj1ELj8ELj16ENS_18Kernel_traits_baseILj6144ES2_S2_S2_S2_fjLj256EEEEELb0ELb1ELb1ELb1EEEvNS_9BwdParamsE --------------------------
	.section	.nv.shared._ZN10layer_norm13ln_bwd_kernelINS_13Kernel_traitsI13__nv_bfloat16S2_S2_S2_fjLj6144ELj1ELj1ELj8ELj16ENS_18Kernel_traits_baseILj6144ES2_S2_S2_S2_fjLj256EEEEELb0ELb1ELb1ELb1EEEvNS_9BwdParamsE,"aw",@nobits
	.sectionflags	@""
	.align	16
	.zero		1024


//--------------------- .nv.shared._ZN10layer_norm13ln_bwd_kernelINS_13Kernel_traitsI13__nv_bfloat16S2_S2_S2_fjLj6144ELj1ELj1ELj8ELj16ENS_18Kernel_traits_baseILj6144ES2_S2_S2_S2_fjLj256EEEEELb1ELb0ELb0ELb0EEEvNS_9BwdParamsE --------------------------
	.section	.nv.shared._ZN10layer_norm13ln_bwd_kernelINS_13Kernel_traitsI13__nv_bfloat16S2_S2_S2_fjLj6144ELj1ELj1ELj8ELj16ENS_18Kernel_traits_baseILj6144ES2_S2_S2_S2_fjLj256EEEEELb1ELb0ELb0ELb0EEEvNS_9BwdParamsE,"aw",@nobits
	.sectionflags	@""
	.align	16
	.zero		1024


//--------------------- .nv.shared._ZN10layer_norm13ln_bwd_kernelINS_13Kernel_traitsI13__nv_bfloat16S2_S2_S2_fjLj6144ELj1ELj1ELj8ELj16ENS_18Kernel_traits_baseILj6144ES2_S2_S2_S2_fjLj256EEEEELb1ELb0ELb0ELb1EEEvNS_9BwdParamsE --------------------------
	.section	.nv.shared._ZN10layer_norm13ln_bwd_kernelINS_13Kernel_traitsI13__nv_bfloat16S2_S2_S2_fjLj6144ELj1ELj1ELj8ELj16ENS_18Kernel_traits_baseILj6144ES2_S2_S2_S2_fjLj256EEEEELb1ELb0ELb0ELb1EEEvNS_9BwdParamsE,"aw",@nobits
	.sectionflags	@""
	.align	16
	.zero		1024


//--------------------- .nv.shared._ZN10layer_norm22ln_bwd_finalize_kernelINS_22Kernel_traits_finalizeILj6144E13__nv_bfloat16S2_S2_S2_fjLb0ELj1024ELj4ENS_18Kernel_traits_baseILj6144ES2_S2_S2_S2_fjLj1024EEEEELb0ELb0EEEvNS_9BwdParamsE --------------------------
	.section	.nv.shared._ZN10layer_norm22ln_bwd_finalize_kernelINS_22Kernel_traits_finalizeILj6144E13__nv_bfloat16S2_S2_S2_fjLb0ELj1024ELj4ENS_18Kernel_traits_baseILj6144ES2_S2_S2_S2_fjLj1024EEEEELb0ELb0EEEvNS_9BwdParamsE,"aw",@nobits
	.sectionflags	@""
	.align	16
.nv.shared._ZN10layer_norm22ln_bwd_finalize_kernelINS_22Kernel_traits_finalizeILj6144E13__nv_bfloat16S2_S2_S2_fjLb0ELj1024ELj4ENS_18Kernel_traits_baseILj6144ES2_S2_S2_S2_fjLj1024EEEEELb0ELb0EEEvNS_9BwdParamsE:
	.zero		9472


//--------------------- .nv.shared._ZN10layer_norm13ln_bwd_kernelINS_13Kernel_traitsI13__nv_bfloat16S2_S2_S2_fjLj6144ELj1ELj1ELj8ELj16ENS_18Kernel_traits_baseILj6144ES2_S2_S2_S2_fjLj256EEEEELb1ELb0ELb1ELb0EEEvNS_9BwdParamsE --------------------------
	.section	.nv.shared._ZN10layer_norm13ln_bwd_kernelINS_13Kernel_traitsI13__nv_bfloat16S2_S2_S2_fjLj6144ELj1ELj1ELj8ELj16ENS_18Kernel_traits_baseILj6144ES2_S2_S2_S2_fjLj256EEEEELb1ELb0ELb1ELb0EEEvNS_9BwdParamsE,"aw",@nobits
	.sectionflags	@""
	.align	16
	.zero		1024


//--------------------- .nv.shared._ZN10layer_norm22ln_bwd_finalize_kernelINS_22Kernel_traits_finalizeILj6144E13__nv_bfloat16S2_S2_S2_fjLb0ELj1024ELj4ENS_18Kernel_traits_baseILj6144ES2_S2_S2_S2_fjLj1024EEEEELb0ELb1EEEvNS_9BwdParamsE --------------------------
	.section	.nv.shared._ZN10layer_norm22ln_bwd_finalize_kernelINS_22Kernel_traits_finalizeILj6144E13__nv_bfloat16S2_S2_S2_fjLb0ELj1024ELj4ENS_18Kernel_traits_baseILj6144ES2_S2_S2_S2_fjLj1024EEEEELb0ELb1EEEvNS_9BwdParamsE,"aw",@nobits
	.sectionflags	@""
	.align	16
.nv.shared._ZN10layer_norm22ln_bwd_finalize_kernelINS_22Kernel_traits_finalizeILj6144E13__nv_bfloat16S2_S2_S2_fjLb0ELj1024ELj4ENS_18Kernel_traits_baseILj6144ES2_S2_S2_S2_fjLj1024EEEEELb0ELb1EEEvNS_9BwdParamsE:
	.zero		9472


//--------------------- .nv.shared._ZN10layer_norm13ln_bwd_kernelINS_13Kernel_traitsI13__nv_bfloat16S2_S2_S2_fjLj6144ELj1ELj1ELj8ELj16ENS_18Kernel_traits_baseILj6144ES2_S2_S2_S2_fjLj256EEEEELb1ELb0ELb1ELb1EEEvNS_9BwdParamsE --------------------------
	.section	.nv.shared._ZN10layer_norm13ln_bwd_kernelINS_13Kernel_traitsI13__nv_bfloat16S2_S2_S2_fjLj6144ELj1ELj1ELj8ELj16ENS_18Kernel_traits_baseILj6144ES2_S2_S2_S2_fjLj256EEEEELb1ELb0ELb1ELb1EEEvNS_9BwdParamsE,"aw",@nobits
	.sectionflags	@""
	.align	16
	.zero		1024


//--------------------- .nv.shared._ZN10layer_norm13ln_bwd_kernelINS_13Kernel_traitsI13__nv_bfloat16S2_S2_S2_fjLj6144ELj1ELj1ELj8ELj16ENS_18Kernel_traits_baseILj6144ES2_S2_S2_S2_fjLj256EEEEELb1ELb1ELb0ELb0EEEvNS_9BwdParamsE --------------------------
	.section	.nv.shared._ZN10layer_norm13ln_bwd_kernelINS_13Kernel_traitsI13__nv_bfloat16S2_S2_S2_fjLj6144ELj1ELj1ELj8ELj16ENS_18Kernel_traits_baseILj6144ES2_S2_S2_S2_fjLj256EEEEELb1ELb1ELb0ELb0EEEvNS_9BwdParamsE,"aw",@nobits
	.sectionflags	@""
	.align	16
	.zero		1024


//--------------------- .nv.shared._ZN10layer_norm13ln_bwd_kernelINS_13Kernel_traitsI13__nv_bfloat16S2_S2_S2_fjLj6144ELj1ELj1ELj8ELj16ENS_18Kernel_traits_baseILj6144ES2_S2_S2_S2_fjLj256EEEEELb1ELb1ELb0ELb1EEEvNS_9BwdParamsE --------------------------
	.section	.nv.shared._ZN10layer_norm13ln_bwd_kernelINS_13Kernel_traitsI13__nv_bfloat16S2_S2_S2_fjLj6144ELj1ELj1ELj8ELj16ENS_18Kernel_traits_baseILj6144ES2_S2_S2_S2_fjLj256EEEEELb1ELb1ELb0ELb1EEEvNS_9BwdParamsE,"aw",@nobits
	.sectionflags	@""
	.align	16
	.zero		1024


//--------------------- .nv.shared._ZN10layer_norm22ln_bwd_finalize_kernelINS_22Kernel_traits_finalizeILj6144E13__nv_bfloat16S2_S2_S2_fjLb1ELj1024ELj4ENS_18Kernel_traits_baseILj6144ES2_S2_S2_S2_fjLj1024EEEEELb1ELb0EEEvNS_9BwdParamsE --------------------------
	.section	.nv.shared._ZN10layer_norm22ln_bwd_finalize_kernelINS_22Kernel_traits_finalizeILj6144E13__nv_bfloat16S2_S2_S2_fjLb1ELj1024ELj4ENS_18Kernel_traits_baseILj6144ES2_S2_S2_S2_fjLj1024EEEEELb1ELb0EEEvNS_9BwdParamsE,"aw",@nobits
	.sectionflags	@""
	.align	16
.nv.shared._ZN10layer_norm22ln_bwd_finalize_kernelINS_22Kernel_traits_finalizeILj6144E13__nv_bfloat16S2_S2_S2_fjLb1ELj1024ELj4ENS_18Kernel_traits_baseILj6144ES2_S2_S2_S2_fjLj1024EEEEELb1ELb0EEEvNS_9BwdParamsE:
	.zero		13696


//--------------------- .nv.shared._ZN10layer_norm13ln_bwd_kernelINS_13Kernel_traitsI13__nv_bfloat16S2_S2_S2_fjLj6144ELj1ELj1ELj8ELj16ENS_18Kernel_traits_baseILj6144ES2_S2_S2_S2_fjLj256EEEEELb1ELb1ELb1ELb0EEEvNS_9BwdParamsE --------------------------
	.section	.nv.shared._ZN10layer_norm13ln_bwd_kernelINS_13Kernel_traitsI13__nv_bfloat16S2_S2_S2_fjLj6144ELj1ELj1ELj8ELj16ENS_18Kernel_traits_baseILj6144ES2_S2_S2_S2_fjLj256EEEEELb1ELb1ELb1ELb0EEEvNS_9BwdParamsE,"aw",@nobits
	.sectionflags	@""
	.align	16
	.zero		1024


//--------------------- .nv.shared._ZN10layer_norm22ln_bwd_finalize_kernelINS_22Kernel_traits_finalizeILj6144E13__nv_bfloat16S2_S2_S2_fjLb1ELj1024ELj4ENS_18Kernel_traits_baseILj6144ES2_S2_S2_S2_fjLj1024EEEEELb1ELb1EEEvNS_9BwdParamsE --------------------------
	.section	.nv.shared._ZN10layer_norm22ln_bwd_finalize_kernelINS_22Kernel_traits_finalizeILj6144E13__nv_bfloat16S2_S2_S2_fjLb1ELj1024ELj4ENS_18Kernel_traits_baseILj6144ES2_S2_S2_S2_fjLj1024EEEEELb1ELb1EEEvNS_9BwdParamsE,"aw",@nobits
	.sectionflags	@""
	.align	16
.nv.shared._ZN10layer_norm22ln_bwd_finalize_kernelINS_22Kernel_traits_finalizeILj6144E13__nv_bfloat16S2_S2_S2_fjLb1ELj1024ELj4ENS_18Kernel_traits_baseILj6144ES2_S2_S2_S2_fjLj1024EEEEELb1ELb1EEEvNS_9BwdParamsE:
	.zero		13696


//--------------------- .nv.shared._ZN10layer_norm13ln_bwd_kernelINS_13Kernel_traitsI13__nv_bfloat16S2_S2_S2_fjLj6144ELj1ELj1ELj8ELj16ENS_18Kernel_traits_baseILj6144ES2_S2_S2_S2_fjLj256EEEEELb1ELb1ELb1ELb1EEEvNS_9BwdParamsE --------------------------
	.section	.nv.shared._ZN10layer_norm13ln_bwd_kernelINS_13Kernel_traitsI13__nv_bfloat16S2_S2_S2_fjLj6144ELj1ELj1ELj8ELj16ENS_18Kernel_traits_baseILj6144ES2_S2_S2_S2_fjLj256EEEEELb1ELb1ELb1ELb1EEEvNS_9BwdParamsE,"aw",@nobits
	.sectionflags	@""
	.align	16
	.zero		1024


//--------------------- .nv.shared._ZN10layer_norm13ln_bwd_kernelINS_13Kernel_traitsI6__halfS2_S2_S2_fjLj6144ELj1ELj1ELj8ELj16ENS_18Kernel_traits_baseILj6144ES2_S2_S2_S2_fjLj256EEEEELb0ELb0ELb0ELb0EEEvNS_9BwdParamsE --------------------------
	.section	.nv.shared._ZN10layer_norm13ln_bwd_kernelINS_13Kernel_traitsI6__halfS2_S2_S2_fjLj6144ELj1ELj1ELj8ELj16ENS_18Kernel_traits_baseILj6144ES2_S2_S2_S2_fjLj256EEEEELb0ELb0ELb0ELb0EEEvNS_9BwdParamsE,"aw",@nobits
	.sectionflags	@""
	.align	16
	.zero		1024


//--------------------- .nv.shared._ZN10layer_norm13ln_bwd_kernelINS_13Kernel_traitsI6__halfS2_S2_S2_fjLj6144ELj1ELj1ELj8ELj16ENS_18Kernel_traits_baseILj6144ES2_S2_S2_S2_fjLj256EEEEELb0ELb0ELb0ELb1EEEvNS_9BwdParamsE --------------------------
	.section	.nv.shared._ZN10layer_norm13ln_bwd_kernelINS_13Kernel_traitsI6__halfS2_S2_S2_fjLj6144ELj1ELj1ELj8ELj16ENS_18Kernel_traits_baseILj6144ES2_S2_S2_S2_fjLj256EEEEELb0ELb0ELb0ELb1EEEvNS_9BwdParamsE,"aw",@nobits
	.sectionflags	@""
	.align	16
	.zero		1024


//--------------------- .nv.shared._ZN10layer_norm13ln_bwd_kernelINS_13Kernel_traitsI6__halfS2_S2_S2_fjLj6144ELj1ELj1ELj8ELj16ENS_18Kernel_traits_baseILj6144ES2_S2_S2_S2_fjLj256EEEEELb0ELb0ELb1ELb0EEEvNS_9BwdParamsE --------------------------
	.section	.nv.shared._ZN10layer_norm13ln_bwd_kernelINS_13Kernel_traitsI6__halfS2_S2_S2_fjLj6144ELj1ELj1ELj8ELj16ENS_18Kernel_traits_baseILj6144ES2_S2_S2_S2_fjLj256EEEEELb0ELb0ELb1ELb0EEEvNS_9BwdParamsE,"aw",@nobits
	.sectionflags	@""
	.align	16
	.zero		1024


//--------------------- .nv.shared._ZN10layer_norm13ln_bwd_kernelINS_13Kernel_traitsI6__halfS2_S2_S2_fjLj6144ELj1ELj1ELj8ELj16ENS_18Kernel_traits_baseILj6144ES2_S2_S2_S2_fjLj256EEEEELb0ELb0ELb1ELb1EEEvNS_9BwdParamsE --------------------------
	.section	.nv.shared._ZN10layer_norm13ln_bwd_kernelINS_13Kernel_traitsI6__halfS2_S2_S2_fjLj6144ELj1ELj1ELj8ELj16ENS_18Kernel_traits_baseILj6144ES2_S2_S2_S2_fjLj256EEEEELb0ELb0ELb1ELb1EEEvNS_9BwdParamsE,"aw",@nobits
	.sectionflags	@""
	.align	16
	.zero		1024


//--------------------- .nv.shared._ZN10layer_norm13ln_bwd_kernelINS_13Kernel_traitsI6__halfS2_S2_S2_fjLj6144ELj1ELj1ELj8ELj16ENS_18Kernel_traits_baseILj6144ES2_S2_S2_S2_fjLj256EEEEELb0ELb1ELb0ELb0EEEvNS_9BwdParamsE --------------------------
	.section	.nv.shared._ZN10layer_norm13ln_bwd_kernelINS_13Kernel_traitsI6__halfS2_S2_S2_fjLj6144ELj1ELj1ELj8ELj16ENS_18Kernel_traits_baseILj6144ES2_S2_S2_S2_fjLj256EEEEELb0ELb1ELb0ELb0EEEvNS_9BwdParamsE,"aw",@nobits
	.sectionflags	@""
	.align	16
	.zero		1024


//--------------------- .nv.shared._ZN10layer_norm13ln_bwd_kernelINS_13Kernel_traitsI6__halfS2_S2_S2_fjLj6144ELj1ELj1ELj8ELj16ENS_18Kernel_traits_baseILj6144ES2_S2_S2_S2_fjLj256EEEEELb0ELb1ELb0ELb1EEEvNS_9BwdParamsE --------------------------
	.section	.nv.shared._ZN10layer_norm13ln_bwd_kernelINS_13Kernel_traitsI6__halfS2_S2_S2_fjLj6144ELj1ELj1ELj8ELj16ENS_18Kernel_traits_baseILj6144ES2_S2_S2_S2_fjLj256EEEEELb0ELb1ELb0ELb1EEEvNS_9BwdParamsE,"aw",@nobits
	.sectionflags	@""
	.align	16
	.zero		1024


//--------------------- .nv.shared._ZN10layer_norm13ln_bwd_kernelINS_13Kernel_traitsI6__halfS2_S2_S2_fjLj6144ELj1ELj1ELj8ELj16ENS_18Kernel_traits_baseILj6144ES2_S2_S2_S2_fjLj256EEEEELb0ELb1ELb1ELb0EEEvNS_9BwdParamsE --------------------------
	.section	.nv.shared._ZN10layer_norm13ln_bwd_kernelINS_13Kernel_traitsI6__halfS2_S2_S2_fjLj6144ELj1ELj1ELj8ELj16ENS_18Kernel_traits_baseILj6144ES2_S2_S2_S2_fjLj256EEEEELb0ELb1ELb1ELb0EEEvNS_9BwdParamsE,"aw",@nobits
	.sectionflags	@""
	.align	16
	.zero		1024


//--------------------- .nv.shared._ZN10layer_norm13ln_bwd_kernelINS_13Kernel_traitsI6__halfS2_S2_S2_fjLj6144ELj1ELj1ELj8ELj16ENS_18Kernel_traits_baseILj6144ES2_S2_S2_S2_fjLj256EEEEELb0ELb1ELb1ELb1EEEvNS_9BwdParamsE --------------------------
	.section	.nv.shared._ZN10layer_norm13ln_bwd_kernelINS_13Kernel_traitsI6__halfS2_S2_S2_fjLj6144ELj1ELj1ELj8ELj16ENS_18Kernel_traits_baseILj6144ES2_S2_S2_S2_fjLj256EEEEELb0ELb1ELb1ELb1EEEvNS_9BwdParamsE,"aw",@nobits
	.sectionflags	@""
	.align	16
	.zero		1024


//--------------------- .nv.shared._ZN10layer_norm13ln_bwd_kernelINS_13Kernel_traitsI6__halfS2_S2_S2_fjLj6144ELj1ELj1ELj8ELj16ENS_18Kernel_traits_baseILj6144ES2_S2_S2_S2_fjLj256EEEEELb1ELb0ELb0ELb0EEEvNS_9BwdParamsE --------------------------
	.section	.nv.shared._ZN10layer_norm13ln_bwd_kernelINS_13Kernel_traitsI6__halfS2_S2_S2_fjLj6144ELj1ELj1ELj8ELj16ENS_18Kernel_traits_baseILj6144ES2_S2_S2_S2_fjLj256EEEEELb1ELb0ELb0ELb0EEEvNS_9BwdParamsE,"aw",@nobits
	.sectionflags	@""
	.align	16
	.zero		1024


//--------------------- .nv.shared._ZN10layer_norm13ln_bwd_kernelINS_13Kernel_traitsI6__halfS2_S2_S2_fjLj6144ELj1ELj1ELj8ELj16ENS_18Kernel_traits_baseILj6144ES2_S2_S2_S2_fjLj256EEEEELb1ELb0ELb0ELb1EEEvNS_9BwdParamsE --------------------------
	.section	.nv.shared._ZN10layer_norm13ln_bwd_kernelINS_13Kernel_traitsI6__halfS2_S2_S2_fjLj6144ELj1ELj1ELj8ELj16ENS_18Kernel_traits_baseILj6144ES2_S2_S2_S2_fjLj256EEEEELb1ELb0ELb0ELb1EEEvNS_9BwdParamsE,"aw",@nobits
	.sectionflags	@""
	.align	16
	.zero		1024


//--------------------- .nv.shared._ZN10layer_norm22ln_bwd_finalize_kernelINS_22Kernel_traits_finalizeILj6144E6__halfS2_S2_S2_fjLb0ELj1024ELj4ENS_18Kernel_traits_baseILj6144ES2_S2_S2_S2_fjLj1024EEEEELb0ELb0EEEvNS_9BwdParamsE --------------------------
	.section	.nv.shared._ZN10layer_norm22ln_bwd_finalize_kernelINS_22Kernel_traits_finalizeILj6144E6__halfS2_S2_S2_fjLb0ELj1024ELj4ENS_18Kernel_traits_baseILj6144ES2_S2_S2_S2_fjLj1024EEEEELb0ELb0EEEvNS_9BwdParamsE,"aw",@nobits
	.sectionflags	@""
	.align	16
.nv.shared._ZN10layer_norm22ln_bwd_finalize_kernelINS_22Kernel_traits_finalizeILj6144E6__halfS2_S2_S2_fjLb0ELj1024ELj4ENS_18Kernel_traits_baseILj6144ES2_S2_S2_S2_fjLj1024EEEEELb0ELb0EEEvNS_9BwdParamsE:
	.zero		9472


//--------------------- .nv.shared._ZN10layer_norm13ln_bwd_kernelINS_13Kernel_traitsI6__halfS2_S2_S2_fjLj6144ELj1ELj1ELj8ELj16ENS_18Kernel_traits_baseILj6144ES2_S2_S2_S2_fjLj256EEEEELb1ELb0ELb1ELb0EEEvNS_9BwdParamsE --------------------------
	.section	.nv.shared._ZN10layer_norm13ln_bwd_kernelINS_13Kernel_traitsI6__halfS2_S2_S2_fjLj6144ELj1ELj1ELj8ELj16ENS_18Kernel_traits_baseILj6144ES2_S2_S2_S2_fjLj256EEEEELb1ELb0ELb1ELb0EEEvNS_9BwdParamsE,"aw",@nobits
	.sectionflags	@""
	.align	16
	.zero		1024


//--------------------- .nv.shared._ZN10layer_norm22ln_bwd_finalize_kernelINS_22Kernel_traits_finalizeILj6144E6__halfS2_S2_S2_fjLb0ELj1024ELj4ENS_18Kernel_traits_baseILj6144ES2_S2_S2_S2_fjLj1024EEEEELb0ELb1EEEvNS_9BwdParamsE --------------------------
	.section	.nv.shared._ZN10layer_norm22ln_bwd_finalize_kernelINS_22Kernel_traits_finalizeILj6144E6__halfS2_S2_S2_fjLb0ELj1024ELj4ENS_18Kernel_traits_baseILj6144ES2_S2_S2_S2_fjLj1024EEEEELb0ELb1EEEvNS_9BwdParamsE,"aw",@nobits
	.sectionflags	@""
	.align	16
.nv.shared._ZN10layer_norm22ln_bwd_finalize_kernelINS_22Kernel_traits_finalizeILj6144E6__halfS2_S2_S2_fjLb0ELj1024ELj4ENS_18Kernel_traits_baseILj6144ES2_S2_S2_S2_fjLj1024EEEEELb0ELb1EEEvNS_9BwdParamsE:
	.zero		9472


//--------------------- .nv.shared._ZN10layer_norm13ln_bwd_kernelINS_13Kernel_traitsI6__halfS2_S2_S2_fjLj6144ELj1ELj1ELj8ELj16ENS_18Kernel_traits_baseILj6144ES2_S2_S2_S2_fjLj256EEEEELb1ELb0ELb1ELb1EEEvNS_9BwdParamsE --------------------------
	.section	.nv.shared._ZN10layer_norm13ln_bwd_kernelINS_13Kernel_traitsI6__halfS2_S2_S2_fjLj6144ELj1ELj1ELj8ELj16ENS_18Kernel_traits_baseILj6144ES2_S2_S2_S2_fjLj256EEEEELb1ELb0ELb1ELb1EEEvNS_9BwdParamsE,"aw",@nobits
	.sectionflags	@""
	.align	16
	.zero		1024


//--------------------- .nv.shared._ZN10layer_norm13ln_bwd_kernelINS_13Kernel_traitsI6__halfS2_S2_S2_fjLj6144ELj1ELj1ELj8ELj16ENS_18Kernel_traits_baseILj6144ES2_S2_S2_S2_fjLj256EEEEELb1ELb1ELb0ELb0EEEvNS_9BwdParamsE --------------------------
	.section	.nv.shared._ZN10layer_norm13ln_bwd_kernelINS_13Kernel_traitsI6__halfS2_S2_S2_fjLj6144ELj1ELj1ELj8ELj16ENS_18Kernel_traits_baseILj6144ES2_S2_S2_S2_fjLj256EEEEELb1ELb1ELb0ELb0EEEvNS_9BwdParamsE,"aw",@nobits
	.sectionflags	@""
	.align	16
	.zero		1024


//--------------------- .nv.shared._ZN10layer_norm13ln_bwd_kernelINS_13Kernel_traitsI6__halfS2_S2_S2_fjLj6144ELj1ELj1ELj8ELj16ENS_18Kernel_traits_baseILj6144ES2_S2_S2_S2_fjLj256EEEEELb1ELb1ELb0ELb1EEEvNS_9BwdParamsE --------------------------
	.section	.nv.shared._ZN10layer_norm13ln_bwd_kernelINS_13Kernel_traitsI6__halfS2_S2_S2_fjLj6144ELj1ELj1ELj8ELj16ENS_18Kernel_traits_baseILj6144ES2_S2_S2_S2_fjLj256EEEEELb1ELb1ELb0ELb1EEEvNS_9BwdParamsE,"aw",@nobits
	.sectionflags	@""
	.align	16
	.zero		1024


//--------------------- .nv.shared._ZN10layer_norm22ln_bwd_finalize_kernelINS_22Kernel_traits_finalizeILj6144E6__halfS2_S2_S2_fjLb1ELj1024ELj4ENS_18Kernel_traits_baseILj6144ES2_S2_S2_S2_fjLj1024EEEEELb1ELb0EEEvNS_9BwdParamsE --------------------------
	.section	.nv.shared._ZN10layer_norm22ln_bwd_finalize_kernelINS_22Kernel_traits_finalizeILj6144E6__halfS2_S2_S2_fjLb1ELj1024ELj4ENS_18Kernel_traits_baseILj6144ES2_S2_S2_S2_fjLj1024EEEEELb1ELb0EEEvNS_9BwdParamsE,"aw",@nobits
	.sectionflags	@""
	.align	16
.nv.shared._ZN10layer_norm22ln_bwd_finalize_kernelINS_22Kernel_traits_finalizeILj6144E6__halfS2_S2_S2_fjLb1ELj1024ELj4ENS_18Kernel_traits_baseILj6144ES2_S2_S2_S2_fjLj1024EEEEELb1ELb0EEEvNS_9BwdParamsE:
	.zero		13696


//--------------------- .nv.shared._ZN10layer_norm13ln_bwd_kernelINS_13Kernel_traitsI6__halfS2_S2_S2_fjLj6144ELj1ELj1ELj8ELj16ENS_18Kernel_traits_baseILj6144ES2_S2_S2_S2_fjLj256EEEEELb1ELb1ELb1ELb0EEEvNS_9BwdParamsE --------------------------
	.section	.nv.shared._ZN10layer_norm13ln_bwd_kernelINS_13Kernel_traitsI6__halfS2_S2_S2_fjLj6144ELj1ELj1ELj8ELj16ENS_18Kernel_traits_baseILj6144ES2_S2_S2_S2_fjLj256EEEEELb1ELb1ELb1ELb0EEEvNS_9BwdParamsE,"aw",@nobits
	.sectionflags	@""
	.align	16
	.zero		1024


//--------------------- .nv.shared._ZN10layer_norm22ln_bwd_finalize_kernelINS_22Kernel_traits_finalizeILj6144E6__halfS2_S2_S2_fjLb1ELj1024ELj4ENS_18Kernel_traits_baseILj6144ES2_S2_S2_S2_fjLj1024EEEEELb1ELb1EEEvNS_9BwdParamsE --------------------------
	.section	.nv.shared._ZN10layer_norm22ln_bwd_finalize_kernelINS_22Kernel_traits_finalizeILj6144E6__halfS2_S2_S2_fjLb1ELj1024ELj4ENS_18Kernel_traits_baseILj6144ES2_S2_S2_S2_fjLj1024EEEEELb1ELb1EEEvNS_9BwdParamsE,"aw",@nobits
	.sectionflags	@""
	.align	16
.nv.shared._ZN10layer_norm22ln_bwd_finalize_kernelINS_22Kernel_traits_finalizeILj6144E6__halfS2_S2_S2_fjLb1ELj1024ELj4ENS_18Kernel_traits_baseILj6144ES2_S2_S2_S2_fjLj1024EEEEELb1ELb1EEEvNS_9BwdParamsE:
	.zero		13696


//--------------------- .nv.shared._ZN10layer_norm13ln_bwd_kernelINS_13Kernel_traitsI6__halfS2_S2_S2_fjLj6144ELj1ELj1ELj8ELj16ENS_18Kernel_traits_baseILj6144ES2_S2_S2_S2_fjLj256EEEEELb1ELb1ELb1ELb1EEEvNS_9BwdParamsE --------------------------
	.section	.nv.shared._ZN10layer_norm13ln_bwd_kernelINS_13Kernel_traitsI6__halfS2_S2_S2_fjLj6144ELj1ELj1ELj8ELj16ENS_18Kernel_traits_baseILj6144ES2_S2_S2_S2_fjLj256EEEEELb1ELb1ELb1ELb1EEEvNS_9BwdParamsE,"aw",@nobits
	.sectionflags	@""
	.align	16
	.zero		1024


//--------------------- .nv.shared._ZN10layer_norm13ln_bwd_kernelINS_13Kernel_traitsIf13__nv_bfloat16S2_S2_fjLj6144ELj1ELj1ELj8ELj16ENS_18Kernel_traits_baseILj6144EfS2_S2_S2_fjLj256EEEEELb0ELb0ELb0ELb0EEEvNS_9BwdParamsE --------------------------
	.section	.nv.shared._ZN10layer_norm13ln_bwd_kernelINS_13Kernel_traitsIf13__nv_bfloat16S2_S2_fjLj6144ELj1ELj1ELj8ELj16ENS_18Kernel_traits_baseILj6144EfS2_S2_S2_fjLj256EEEEELb0ELb0ELb0ELb0EEEvNS_9BwdParamsE,"aw",@nobits
	.sectionflags	@""
	.align	16
	.zero		1024


//--------------------- .nv.shared._ZN10layer_norm13ln_bwd_kernelINS_13Kernel_traitsIf13__nv_bfloat16S2_S2_fjLj6144ELj1ELj1ELj8ELj16ENS_18Kernel_traits_baseILj6144EfS2_S2_S2_fjLj256EEEEELb0ELb0ELb0ELb1EEEvNS_9BwdParamsE --------------------------
	.section	.nv.shared._ZN10layer_norm13ln_bwd_kernelINS_13Kernel_traitsIf13__nv_bfloat16S2_S2_fjLj6144ELj1ELj1ELj8ELj16ENS_18Kernel_traits_baseILj6144EfS2_S2_S2_fjLj256EEEEELb0ELb0ELb0ELb1EEEvNS_9BwdParamsE,"aw",@nobits
	.sectionflags	@""
	.align	16
	.zero		1024


//--------------------- .nv.shared._ZN10layer_norm13ln_bwd_kernelINS_13Kernel_traitsIf13__nv_bfloat16S2_S2_fjLj6144ELj1ELj1ELj8ELj16ENS_18Kernel_traits_baseILj6144EfS2_S2_S2_fjLj256EEEEELb0ELb0ELb1ELb0EEEvNS_9BwdParamsE --------------------------
	.section	.nv.shared._ZN10layer_norm13ln_bwd_kernelINS_13Kernel_traitsIf13__nv_bfloat16S2_S2_fjLj6144ELj1ELj1ELj8ELj16ENS_18Kernel_traits_baseILj6144EfS2_S2_S2_fjLj256EEEEELb0ELb0ELb1ELb0EEEvNS_9BwdParamsE,"aw",@nobits
	.sectionflags	@""
	.align	16
	.zero		1024


//--------------------- .nv.shared._ZN10layer_norm13ln_bwd_kernelINS_13Kernel_traitsIf13__nv_bfloat16S2_S2_fjLj6144ELj1ELj1ELj8ELj16ENS_18Kernel_traits_baseILj6144EfS2_S2_S2_fjLj256EEEEELb0ELb0ELb1ELb1EEEvNS_9BwdParamsE --------------------------
	.section	.nv.shared._ZN10layer_norm13ln_bwd_kernelINS_13Kernel_traitsIf13__nv_bfloat16S2_S2_fjLj6144ELj1ELj1ELj8ELj16ENS_18Kernel_traits_baseILj6144EfS2_S2_S2_fjLj256EEEEELb0ELb0ELb1ELb1EEEvNS_9BwdParamsE,"aw",@nobits
	.sectionflags	@""
	.align	16
	.zero		1024


//--------------------- .nv.shared._ZN10layer_norm13ln_bwd_kernelINS_13Kernel_traitsIf13__nv_bfloat16S2_S2_fjLj6144ELj1ELj1ELj8ELj16ENS_18Kernel_traits_baseILj6144EfS2_S2_S2_fjLj256EEEEELb0ELb1ELb0ELb0EEEvNS_9BwdParamsE --------------------------
	.section	.nv.shared._ZN10layer_norm13ln_bwd_kernelINS_13Kernel_traitsIf13__nv_bfloat16S2_S2_fjLj6144ELj1ELj1ELj8ELj16ENS_18Kernel_traits_baseILj6144EfS2_S2_S2_fjLj256EEEEELb0ELb1ELb0ELb0EEEvNS_9BwdParamsE,"aw",@nobits
	.sectionflags	@""
	.align	16
	.zero		1024


//--------------------- .nv.shared._ZN10layer_norm13ln_bwd_kernelINS_13Kernel_traitsIf13__nv_bfloat16S2_S2_fjLj6144ELj1ELj1ELj8ELj16ENS_18Kernel_traits_baseILj6144EfS2_S2_S2_fjLj256EEEEELb0ELb1ELb0ELb1EEEvNS_9BwdParamsE --------------------------
	.section	.nv.shared._ZN10layer_norm13ln_bwd_kernelINS_13Kernel_traitsIf13__nv_bfloat16S2_S2_fjLj6144ELj1ELj1ELj8ELj16ENS_18Kernel_traits_baseILj6144EfS2_S2_S2_fjLj256EEEEELb0ELb1ELb0ELb1EEEvNS_9BwdParamsE,"aw",@nobits
	.sectionflags	@""
	.align	16
	.zero		1024


//--------------------- .nv.shared._ZN10layer_norm13ln_bwd_kernelINS_13Kernel_traitsIf13__nv_bfloat16S2_S2_fjLj6144ELj1ELj1ELj8ELj16ENS_18Kernel_traits_baseILj6144EfS2_S2_S2_fjLj256EEEEELb0ELb1ELb1ELb0EEEvNS_9BwdParamsE --------------------------
	.section	.nv.shared._ZN10layer_norm13ln_bwd_kernelINS_13Kernel_traitsIf13__nv_bfloat16S2_S2_fjLj6144ELj1ELj1ELj8ELj16ENS_18Kernel_traits_baseILj6144EfS2_S2_S2_fjLj256EEEEELb0ELb1ELb1ELb0EEEvNS_9BwdParamsE,"aw",@nobits
	.sectionflags	@""
	.align	16
	.zero		1024


//--------------------- .nv.shared._ZN10layer_norm13ln_bwd_kernelINS_13Kernel_traitsIf13__nv_bfloat16S2_S2_fjLj6144ELj1ELj1ELj8ELj16ENS_18Kernel_traits_baseILj6144EfS2_S2_S2_fjLj256EEEEELb0ELb1ELb1ELb1EEEvNS_9BwdParamsE --------------------------
	.section	.nv.shared._ZN10layer_norm13ln_bwd_kernelINS_13Kernel_traitsIf13__nv_bfloat16S2_S2_fjLj6144ELj1ELj1ELj8ELj16ENS_18Kernel_traits_baseILj6144EfS2_S2_S2_fjLj256EEEEELb0ELb1ELb1ELb1EEEvNS_9BwdParamsE,"aw",@nobits
	.sectionflags	@""
	.align	16
	.zero		1024


//--------------------- .nv.shared._ZN10layer_norm13ln_bwd_kernelINS_13Kernel_traitsIf13__nv_bfloat16S2_S2_fjLj6144ELj1ELj1ELj8ELj16ENS_18Kernel_traits_baseILj6144EfS2_S2_S2_fjLj256EEEEELb1ELb0ELb0ELb0EEEvNS_9BwdParamsE --------------------------
	.section	.nv.shared._ZN10layer_norm13ln_bwd_kernelINS_13Kernel_traitsIf13__nv_bfloat16S2_S2_fjLj6144ELj1ELj1ELj8ELj16ENS_18Kernel_traits_baseILj6144EfS2_S2_S2_fjLj256EEEEELb1ELb0ELb0ELb0EEEvNS_9BwdParamsE,"aw",@nobits
	.sectionflags	@""
	.align	16
	.zero		1024


//--------------------- .nv.shared._ZN10layer_norm13ln_bwd_kernelINS_13Kernel_traitsIf13__nv_bfloat16S2_S2_fjLj6144ELj1ELj1ELj8ELj16ENS_18Kernel_traits_baseILj6144EfS2_S2_S2_fjLj256EEEEELb1ELb0ELb0ELb1EEEvNS_9BwdParamsE --------------------------
	.section	.nv.shared._ZN10layer_norm13ln_bwd_kernelINS_13Kernel_traitsIf13__nv_bfloat16S2_S2_fjLj6144ELj1ELj1ELj8ELj16ENS_18Kernel_traits_baseILj6144EfS2_S2_S2_fjLj256EEEEELb1ELb0ELb0ELb1EEEvNS_9BwdParamsE,"aw",@nobits
	.sectionflags	@""
	.align	16
	.zero		1024


//--------------------- .nv.shared._ZN10layer_norm22ln_bwd_finalize_kernelINS_22Kernel_traits_finalizeILj6144Ef13__nv_bfloat16S2_S2_fjLb0ELj1024ELj4ENS_18Kernel_traits_baseILj6144EfS2_S2_S2_fjLj1024EEEEELb0ELb0EEEvNS_9BwdParamsE --------------------------
	.section	.nv.shared._ZN10layer_norm22ln_bwd_finalize_kernelINS_22Kernel_traits_finalizeILj6144Ef13__nv_bfloat16S2_S2_fjLb0ELj1024ELj4ENS_18Kernel_traits_baseILj6144EfS2_S2_S2_fjLj1024EEEEELb0ELb0EEEvNS_9BwdParamsE,"aw",@nobits
	.sectionflags	@""
	.align	16
.nv.shared._ZN10layer_norm22ln_bwd_finalize_kernelINS_22Kernel_traits_finalizeILj6144Ef13__nv_bfloat16S2_S2_fjLb0ELj1024ELj4ENS_18Kernel_traits_baseILj6144EfS2_S2_S2_fjLj1024EEEEELb0ELb0EEEvNS_9BwdParamsE:
	.zero		9472


//--------------------- .nv.shared._ZN10layer_norm13ln_bwd_kernelINS_13Kernel_traitsIf13__nv_bfloat16S2_S2_fjLj6144ELj1ELj1ELj8ELj16ENS_18Kernel_traits_baseILj6144EfS2_S2_S2_fjLj256EEEEELb1ELb0ELb1ELb0EEEvNS_9BwdParamsE --------------------------
	.section	.nv.shared._ZN10layer_norm13ln_bwd_kernelINS_13Kernel_traitsIf13__nv_bfloat16S2_S2_fjLj6144ELj1ELj1ELj8ELj16ENS_18Kernel_traits_baseILj6144EfS2_S2_S2_fjLj256EEEEELb1ELb0ELb1ELb0EEEvNS_9BwdParamsE,"aw",@nobits
	.sectionflags	@""
	.align	16
	.zero		1024


//--------------------- .nv.shared._ZN10layer_norm22ln_bwd_finalize_kernelINS_22Kernel_traits_finalizeILj6144Ef13__nv_bfloat16S2_S2_fjLb0ELj1024ELj4ENS_18Kernel_traits_baseILj6144EfS2_S2_S2_fjLj1024EEEEELb0ELb1EEEvNS_9BwdParamsE --------------------------
	.section	.nv.shared._ZN10layer_norm22ln_bwd_finalize_kernelINS_22Kernel_traits_finalizeILj6144Ef13__nv_bfloat16S2_S2_fjLb0ELj1024ELj4ENS_18Kernel_traits_baseILj6144EfS2_S2_S2_fjLj1024EEEEELb0ELb1EEEvNS_9BwdParamsE,"aw",@nobits
	.sectionflags	@""
	.align	16
.nv.shared._ZN10layer_norm22ln_bwd_finalize_kernelINS_22Kernel_traits_finalizeILj6144Ef13__nv_bfloat16S2_S2_fjLb0ELj1024ELj4ENS_18Kernel_traits_baseILj6144EfS2_S2_S2_fjLj1024EEEEELb0ELb1EEEvNS_9BwdParamsE:
	.zero		9472


//--------------------- .nv.shared._ZN10layer_norm13ln_bwd_kernelINS_13Kernel_traitsIf13__nv_bfloat16S2_S2_fjLj6144ELj1ELj1ELj8ELj16ENS_18Kernel_traits_baseILj6144EfS2_S2_S2_fjLj256EEEEELb1ELb0ELb1ELb1EEEvNS_9BwdParamsE --------------------------
	.section	.nv.shared._ZN10layer_norm13ln_bwd_kernelINS_13Kernel_traitsIf13__nv_bfloat16S2_S2_fjLj6144ELj1ELj1ELj8ELj16ENS_18Kernel_traits_baseILj6144EfS2_S2_S2_fjLj256EEEEELb1ELb0ELb1ELb1EEEvNS_9BwdParamsE,"aw",@nobits
	.sectionflags	@""
	.align	16
	.zero		1024


//--------------------- .nv.shared._ZN10layer_norm13ln_bwd_kernelINS_13Kernel_traitsIf13__nv_bfloat16S2_S2_fjLj6144ELj1ELj1ELj8ELj16ENS_18Kernel_traits_baseILj6144EfS2_S2_S2_fjLj256EEEEELb1ELb1ELb0ELb0EEEvNS_9BwdParamsE --------------------------
	.section	.nv.shared._ZN10layer_norm13ln_bwd_kernelINS_13Kernel_traitsIf13__nv_bfloat16S2_S2_fjLj6144ELj1ELj1ELj8ELj16ENS_18Kernel_traits_baseILj6144EfS2_S2_S2_fjLj256EEEEELb1ELb1ELb0ELb0EEEvNS_9BwdParamsE,"aw",@nobits
	.sectionflags	@""
	.align	16
	.zero		1024


//--------------------- .nv.shared._ZN10layer_norm13ln_bwd_kernelINS_13Kernel_traitsIf13__nv_bfloat16S2_S2_fjLj6144ELj1ELj1ELj8ELj16ENS_18Kernel_traits_baseILj6144EfS2_S2_S2_fjLj256EEEEELb1ELb1ELb0ELb1EEEvNS_9BwdParamsE --------------------------
	.section	.nv.shared._ZN10layer_norm13ln_bwd_kernelINS_13Kernel_traitsIf13__nv_bfloat16S2_S2_fjLj6144ELj1ELj1ELj8ELj16ENS_18Kernel_traits_baseILj6144EfS2_S2_S2_fjLj256EEEEELb1ELb1ELb0ELb1EEEvNS_9BwdParamsE,"aw",@nobits
	.sectionflags	@""
	.align	16
	.zero		1024


//--------------------- .nv.shared._ZN10layer_norm22ln_bwd_finalize_kernelINS_22Kernel_traits_finalizeILj6144Ef13__nv_bfloat16S2_S2_fjLb1ELj1024ELj4ENS_18Kernel_traits_baseILj6144EfS2_S2_S2_fjLj1024EEEEELb1ELb0EEEvNS_9BwdParamsE --------------------------
	.section	.nv.shared._ZN10layer_norm22ln_bwd_finalize_kernelINS_22Kernel_traits_finalizeILj6144Ef13__nv_bfloat16S2_S2_fjLb1ELj1024ELj4ENS_18Kernel_traits_baseILj6144EfS2_S2_S2_fjLj1024EEEEELb1ELb0EEEvNS_9BwdParamsE,"aw",@nobits
	.sectionflags	@""
	.align	16
.nv.shared._ZN10layer_norm22ln_bwd_finalize_kernelINS_22Kernel_traits_finalizeILj6144Ef13__nv_bfloat16S2_S2_fjLb1ELj1024ELj4ENS_18Kernel_traits_baseILj6144EfS2_S2_S2_fjLj1024EEEEELb1ELb0EEEvNS_9BwdParamsE:
	.zero		13696


//--------------------- .nv.shared._ZN10layer_norm13ln_bwd_kernelINS_13Kernel_traitsIf13__nv_bfloat16S2_S2_fjLj6144ELj1ELj1ELj8ELj16ENS_18Kernel_traits_baseILj6144EfS2_S2_S2_fjLj256EEEEELb1ELb1ELb1ELb0EEEvNS_9BwdParamsE --------------------------
	.section	.nv.shared._ZN10layer_norm13ln_bwd_kernelINS_13Kernel_traitsIf13__nv_bfloat16S2_S2_fjLj6144ELj1ELj1ELj8ELj16ENS_18Kernel_traits_baseILj6144EfS2_S2_S2_fjLj256EEEEELb1ELb1ELb1ELb0EEEvNS_9BwdParamsE,"aw",@nobits
	.sectionflags	@""
	.align	16
	.zero		1024


//--------------------- .nv.shared._ZN10layer_norm22ln_bwd_finalize_kernelINS_22Kernel_traits_finalizeILj6144Ef13__nv_bfloat16S2_S2_fjLb1ELj1024ELj4ENS_18Kernel_traits_baseILj6144EfS2_S2_S2_fjLj1024EEEEELb1ELb1EEEvNS_9BwdParamsE --------------------------
	.section	.nv.shared._ZN10layer_norm22ln_bwd_finalize_kernelINS_22Kernel_traits_finalizeILj6144Ef13__nv_bfloat16S2_S2_fjLb1ELj1024ELj4ENS_18Kernel_traits_baseILj6144EfS2_S2_S2_fjLj1024EEEEELb1ELb1EEEvNS_9BwdParamsE,"aw",@nobits
	.sectionflags	@""
	.align	16
.nv.shared._ZN10layer_norm22ln_bwd_finalize_kernelINS_22Kernel_traits_finalizeILj6144Ef13__nv_bfloat16S2_S2_fjLb1ELj1024ELj4ENS_18Kernel_traits_baseILj6144EfS2_S2_S2_fjLj1024EEEEELb1ELb1EEEvNS_9BwdParamsE:
	.zero		13696


//--------------------- .nv.shared._ZN10layer_norm13ln_bwd_kernelINS_13Kernel_traitsIf13__nv_bfloat16S2_S2_fjLj6144ELj1ELj1ELj8ELj16ENS_18Kernel_traits_baseILj6144EfS2_S2_S2_fjLj256EEEEELb1ELb1ELb1ELb1EEEvNS_9BwdParamsE --------------------------
	.section	.nv.shared._ZN10layer_norm13ln_bwd_kernelINS_13Kernel_traitsIf13__nv_bfloat16S2_S2_fjLj6144ELj1ELj1ELj8ELj16ENS_18Kernel_traits_baseILj6144EfS2_S2_S2_fjLj256EEEEELb1ELb1ELb1ELb1EEEvNS_9BwdParamsE,"aw",@nobits
	.sectionflags	@""
	.align	16
	.zero		1024


//--------------------- .nv.shared._ZN10layer_norm13ln_bwd_kernelINS_13Kernel_traitsI13__nv_bfloat16S2_fS2_fjLj6144ELj1ELj1ELj8ELj16ENS_18Kernel_traits_baseILj6144ES2_S2_fS2_fjLj256EEEEELb0ELb0ELb0ELb0EEEvNS_9BwdParamsE --------------------------
	.section	.nv.shared._ZN10layer_norm13ln_bwd_kernelINS_13Kernel_traitsI13__nv_bfloat16S2_fS2_fjLj6144ELj1ELj1ELj8ELj16ENS_18Kernel_traits_baseILj6144ES2_S2_fS2_fjLj256EEEEELb0ELb0ELb0ELb0EEEvNS_9BwdParamsE,"aw",@nobits
	.sectionflags	@""
	.align	16
	.zero		1024


//--------------------- .nv.shared._ZN10layer_norm13ln_bwd_kernelINS_13Kernel_traitsI13__nv_bfloat16S2_fS2_fjLj6144ELj1ELj1ELj8ELj16ENS_18Kernel_traits_baseILj6144ES2_S2_fS2_fjLj256EEEEELb0ELb0ELb0ELb1EEEvNS_9BwdParamsE --------------------------
	.section	.nv.shared._ZN10layer_norm13ln_bwd_kernelINS_13Kernel_traitsI13__nv_bfloat16S2_fS2_fjLj6144ELj1ELj1ELj8ELj16ENS_18Kernel_traits_baseILj6144ES2_S2_fS2_fjLj256EEEEELb0ELb0ELb0ELb1EEEvNS_9BwdParamsE,"aw",@nobits
	.sectionflags	@""
	.align	16
	.zero		1024


//--------------------- .nv.shared._ZN10layer_norm13ln_bwd_kernelINS_13Kernel_traitsI13__nv_bfloat16S2_fS2_fjLj6144ELj1ELj1ELj8ELj16ENS_18Kernel_traits_baseILj6144ES2_S2_fS2_fjLj256EEEEELb0ELb0ELb1ELb0EEEvNS_9BwdParamsE --------------------------
	.section	.nv.shared._ZN10layer_norm13ln_bwd_kernelINS_13Kernel_traitsI13__nv_bfloat16S2_fS2_fjLj6144ELj1ELj1ELj8ELj16ENS_18Kernel_traits_baseILj6144ES2_S2_fS2_fjLj256EEEEELb0ELb0ELb1ELb0EEEvNS_9BwdParamsE,"aw",@nobits
	.sectionflags	@""
	.align	16
	.zero		1024


//--------------------- .nv.shared._ZN10layer_norm13ln_bwd_kernelINS_13Kernel_traitsI13__nv_bfloat16S2_fS2_fjLj6144ELj1ELj1ELj8ELj16ENS_18Kernel_traits_baseILj6144ES2_S2_fS2_fjLj256EEEEELb0ELb0ELb1ELb1EEEvNS_9BwdParamsE --------------------------
	.section	.nv.shared._ZN10layer_norm13ln_bwd_kernelINS_13Kernel_traitsI13__nv_bfloat16S2_fS2_fjLj6144ELj1ELj1ELj8ELj16ENS_18Kernel_traits_baseILj6144ES2_S2_fS2_fjLj256EEEEELb0ELb0ELb1ELb1EEEvNS_9BwdParamsE,"aw",@nobits
	.sectionflags	@""
	.align	16
	.zero		1024


//--------------------- .nv.shared._ZN10layer_norm13ln_bwd_kernelINS_13Kernel_traitsI13__nv_bfloat16S2_fS2_fjLj6144ELj1ELj1ELj8ELj16ENS_18Kernel_traits_baseILj6144ES2_S2_fS2_fjLj256EEEEELb0ELb1ELb0ELb0EEEvNS_9BwdParamsE --------------------------
	.section	.nv.shared._ZN10layer_norm13ln_bwd_kernelINS_13Kernel_traitsI13__nv_bfloat16S2_fS2_fjLj6144ELj1ELj1ELj8ELj16ENS_18Kernel_traits_baseILj6144ES2_S2_fS2_fjLj256EEEEELb0ELb1ELb0ELb0EEEvNS_9BwdParamsE,"aw",@nobits
	.sectionflags	@""
	.align	16
	.zero		1024


//--------------------- .nv.shared._ZN10layer_norm13ln_bwd_kernelINS_13Kernel_traitsI13__nv_bfloat16S2_fS2_fjLj6144ELj1ELj1ELj8ELj16ENS_18Kernel_traits_baseILj6144ES2_S2_fS2_fjLj256EEEEELb0ELb1ELb0ELb1EEEvNS_9BwdParamsE --------------------------
	.section	.nv.shared._ZN10layer_norm13ln_bwd_kernelINS_13Kernel_traitsI13__nv_bfloat16S2_fS2_fjLj6144ELj1ELj1ELj8ELj16ENS_18Kernel_traits_baseILj6144ES2_S2_fS2_fjLj256EEEEELb0ELb1ELb0ELb1EEEvNS_9BwdParamsE,"aw",@nobits
	.sectionflags	@""
	.align	16
	.zero		1024


//--------------------- .nv.shared._ZN10layer_norm13ln_bwd_kernelINS_13Kernel_traitsI13__nv_bfloat16S2_fS2_fjLj6144ELj1ELj1ELj8ELj16ENS_18Kernel_traits_baseILj6144ES2_S2_fS2_fjLj256EEEEELb0ELb1ELb1ELb0EEEvNS_9BwdParamsE --------------------------
	.section	.nv.shared._ZN10layer_norm13ln_bwd_kernelINS_13Kernel_traitsI13__nv_bfloat16S2_fS2_fjLj6144ELj1ELj1ELj8ELj16ENS_18Kernel_traits_baseILj6144ES2_S2_fS2_fjLj256EEEEELb0ELb1ELb1ELb0EEEvNS_9BwdParamsE,"aw",@nobits
	.sectionflags	@""
	.align	16
	.zero		1024


//--------------------- .nv.shared._ZN10layer_norm13ln_bwd_kernelINS_13Kernel_traitsI13__nv_bfloat16S2_fS2_fjLj6144ELj1ELj1ELj8ELj16ENS_18Kernel_traits_baseILj6144ES2_S2_fS2_fjLj256EEEEELb0ELb1ELb1ELb1EEEvNS_9BwdParamsE --------------------------
	.section	.nv.shared._ZN10layer_norm13ln_bwd_kernelINS_13Kernel_traitsI13__nv_bfloat16S2_fS2_fjLj6144ELj1ELj1ELj8ELj16ENS_18Kernel_traits_baseILj6144ES2_S2_fS2_fjLj256EEEEELb0ELb1ELb1ELb1EEEvNS_9BwdParamsE,"aw",@nobits
	.sectionflags	@""
	.align	16
	.zero		1024


//--------------------- .nv.shared._ZN10layer_norm13ln_bwd_kernelINS_13Kernel_traitsI13__nv_bfloat16S2_fS2_fjLj6144ELj1ELj1ELj8ELj16ENS_18Kernel_traits_baseILj6144ES2_S2_fS2_fjLj256EEEEELb1ELb0ELb0ELb0EEEvNS_9BwdParamsE --------------------------
	.section	.nv.shared._ZN10layer_norm13ln_bwd_kernelINS_13Kernel_traitsI13__nv_bfloat16S2_fS2_fjLj6144ELj1ELj1ELj8ELj16ENS_18Kernel_traits_baseILj6144ES2_S2_fS2_fjLj256EEEEELb1ELb0ELb0ELb0EEEvNS_9BwdParamsE,"aw",@nobits
	.sectionflags	@""
	.align	16
	.zero		1024


//--------------------- .nv.shared._ZN10layer_norm13ln_bwd_kernelINS_13Kernel_traitsI13__nv_bfloat16S2_fS2_fjLj6144ELj1ELj1ELj8ELj16ENS_18Kernel_traits_baseILj6144ES2_S2_fS2_fjLj256EEEEELb1ELb0ELb0ELb1EEEvNS_9BwdParamsE --------------------------
	.section	.nv.shared._ZN10layer_norm13ln_bwd_kernelINS_13Kernel_traitsI13__nv_bfloat16S2_fS2_fjLj6144ELj1ELj1ELj8ELj16ENS_18Kernel_traits_baseILj6144ES2_S2_fS2_fjLj256EEEEELb1ELb0ELb0ELb1EEEvNS_9BwdParamsE,"aw",@nobits
	.sectionflags	@""
	.align	16
	.zero		1024


//--------------------- .nv.shared._ZN10layer_norm22ln_bwd_finalize_kernelINS_22Kernel_traits_finalizeILj6144E13__nv_bfloat16S2_fS2_fjLb0ELj1024ELj4ENS_18Kernel_traits_baseILj6144ES2_S2_fS2_fjLj1024EEEEELb0ELb0EEEvNS_9BwdParamsE --------------------------
	.section	.nv.shared._ZN10layer_norm22ln_bwd_finalize_kernelINS_22Kernel_traits_finalizeILj6144E13__nv_bfloat16S2_fS2_fjLb0ELj1024ELj4ENS_18Kernel_traits_baseILj6144ES2_S2_fS2_fjLj1024EEEEELb0ELb0EEEvNS_9BwdParamsE,"aw",@nobits
	.sectionflags	@""
	.align	16
.nv.shared._ZN10layer_norm22ln_bwd_finalize_kernelINS_22Kernel_traits_finalizeILj6144E13__nv_bfloat16S2_fS2_fjLb0ELj1024ELj4ENS_18Kernel_traits_baseILj6144ES2_S2_fS2_fjLj1024EEEEELb0ELb0EEEvNS_9BwdParamsE:
	.zero		9472


//--------------------- .nv.shared._ZN10layer_norm13ln_bwd_kernelINS_13Kernel_traitsI13__nv_bfloat16S2_fS2_fjLj6144ELj1ELj1ELj8ELj16ENS_18Kernel_traits_baseILj6144ES2_S2_fS2_fjLj256EEEEELb1ELb0ELb1ELb0EEEvNS_9BwdParamsE --------------------------
	.section	.nv.shared._ZN10layer_norm13ln_bwd_kernelINS_13Kernel_traitsI13__nv_bfloat16S2_fS2_fjLj6144ELj1ELj1ELj8ELj16ENS_18Kernel_traits_baseILj6144ES2_S2_fS2_fjLj256EEEEELb1ELb0ELb1ELb0EEEvNS_9BwdParamsE,"aw",@nobits
	.sectionflags	@""
	.align	16
	.zero		1024


//--------------------- .nv.shared._ZN10layer_norm22ln_bwd_finalize_kernelINS_22Kernel_traits_finalizeILj6144E13__nv_bfloat16S2_fS2_fjLb0ELj1024ELj4ENS_18Kernel_traits_baseILj6144ES2_S2_fS2_fjLj1024EEEEELb0ELb1EEEvNS_9BwdParamsE --------------------------
	.section	.nv.shared._ZN10layer_norm22ln_bwd_finalize_kernelINS_22Kernel_traits_finalizeILj6144E13__nv_bfloat16S2_fS2_fjLb0ELj1024ELj4ENS_18Kernel_traits_baseILj6144ES2_S2_fS2_fjLj1024EEEEELb0ELb1EEEvNS_9BwdParamsE,"aw",@nobits
	.sectionflags	@""
	.align	16
.nv.shared._ZN10layer_norm22ln_bwd_finalize_kernelINS_22Kernel_traits_finalizeILj6144E13__nv_bfloat16S2_fS2_fjLb0ELj1024ELj4ENS_18Kernel_traits_baseILj6144ES2_S2_fS2_fjLj1024EEEEELb0ELb1EEEvNS_9BwdParamsE:
	.zero		9472


//--------------------- .nv.shared._ZN10layer_norm13ln_bwd_kernelINS_13Kernel_traitsI13__nv_bfloat16S2_fS2_fjLj6144ELj1ELj1ELj8ELj16ENS_18Kernel_traits_baseILj6144ES2_S2_fS2_fjLj256EEEEELb1ELb0ELb1ELb1EEEvNS_9BwdParamsE --------------------------
	.section	.nv.shared._ZN10layer_norm13ln_bwd_kernelINS_13Kernel_traitsI13__nv_bfloat16S2_fS2_fjLj6144ELj1ELj1ELj8ELj16ENS_18Kernel_traits_baseILj6144ES2_S2_fS2_fjLj256EEEEELb1ELb0ELb1ELb1EEEvNS_9BwdParamsE,"aw",@nobits
	.sectionflags	@""
	.align	16
	.zero		1024


//--------------------- .nv.shared._ZN10layer_norm13ln_bwd_kernelINS_13Kernel_traitsI13__nv_bfloat16S2_fS2_fjLj6144ELj1ELj1ELj8ELj16ENS_18Kernel_traits_baseILj6144ES2_S2_fS2_fjLj256EEEEELb1ELb1ELb0ELb0EEEvNS_9BwdParamsE --------------------------
	.section	.nv.shared._ZN10layer_norm13ln_bwd_kernelINS_13Kernel_traitsI13__nv_bfloat16S2_fS2_fjLj6144ELj1ELj1ELj8ELj16ENS_18Kernel_traits_baseILj6144ES2_S2_fS2_fjLj256EEEEELb1ELb1ELb0ELb0EEEvNS_9BwdParamsE,"aw",@nobits
	.sectionflags	@""
	.align	16
	.zero		1024


//--------------------- .nv.shared._ZN10layer_norm13ln_bwd_kernelINS_13Kernel_traitsI13__nv_bfloat16S2_fS2_fjLj6144ELj1ELj1ELj8ELj16ENS_18Kernel_traits_baseILj6144ES2_S2_fS2_fjLj256EEEEELb1ELb1ELb0ELb1EEEvNS_9BwdParamsE --------------------------
	.section	.nv.shared._ZN10layer_norm13ln_bwd_kernelINS_13Kernel_traitsI13__nv_bfloat16S2_fS2_fjLj6144ELj1ELj1ELj8ELj16ENS_18Kernel_traits_baseILj6144ES2_S2_fS2_fjLj256EEEEELb1ELb1ELb0ELb1EEEvNS_9BwdParamsE,"aw",@nobits
	.sectionflags	@""
	.align	16
	.zero		1024


//--------------------- .nv.shared._ZN10layer_norm22ln_bwd_finalize_kernelINS_22Kernel_traits_finalizeILj6144E13__nv_bfloat16S2_fS2_fjLb1ELj1024ELj4ENS_18Kernel_traits_baseILj6144ES2_S2_fS2_fjLj1024EEEEELb1ELb0EEEvNS_9BwdParamsE --------------------------
	.section	.nv.shared._ZN10layer_norm22ln_bwd_finalize_kernelINS_22Kernel_traits_finalizeILj6144E13__nv_bfloat16S2_fS2_fjLb1ELj1024ELj4ENS_18Kernel_traits_baseILj6144ES2_S2_fS2_fjLj1024EEEEELb1ELb0EEEvNS_9BwdParamsE,"aw",@nobits
	.sectionflags	@""
	.align	16
.nv.shared._ZN10layer_norm22ln_bwd_finalize_kernelINS_22Kernel_traits_finalizeILj6144E13__nv_bfloat16S2_fS2_fjLb1ELj1024ELj4ENS_18Kernel_traits_baseILj6144ES2_S2_fS2_fjLj1024EEEEELb1ELb0EEEvNS_9BwdParamsE:
	.zero		13696


//--------------------- .nv.shared._ZN10layer_norm13ln_bwd_kernelINS_13Kernel_traitsI13__nv_bfloat16S2_fS2_fjLj6144ELj1ELj1ELj8ELj16ENS_18Kernel_traits_baseILj6144ES2_S2_fS2_fjLj256EEEEELb1ELb1ELb1ELb0EEEvNS_9BwdParamsE --------------------------
	.section	.nv.shared._ZN10layer_norm13ln_bwd_kernelINS_13Kernel_traitsI13__nv_bfloat16S2_fS2_fjLj6144ELj1ELj1ELj8ELj16ENS_18Kernel_traits_baseILj6144ES2_S2_fS2_fjLj256EEEEELb1ELb1ELb1ELb0EEEvNS_9BwdParamsE,"aw",@nobits
	.sectionflags	@""
	.align	16
	.zero		1024


//--------------------- .nv.shared._ZN10layer_norm22ln_bwd_finalize_kernelINS_22Kernel_traits_finalizeILj6144E13__nv_bfloat16S2_fS2_fjLb1ELj1024ELj4ENS_18Kernel_traits_baseILj6144ES2_S2_fS2_fjLj1024EEEEELb1ELb1EEEvNS_9BwdParamsE --------------------------
	.section	.nv.shared._ZN10layer_norm22ln_bwd_finalize_kernelINS_22Kernel_traits_finalizeILj6144E13__nv_bfloat16S2_fS2_fjLb1ELj1024ELj4ENS_18Kernel_traits_baseILj6144ES2_S2_fS2_fjLj1024EEEEELb1ELb1EEEvNS_9BwdParamsE,"aw",@nobits
	.sectionflags	@""
	.align	16
.nv.shared._ZN10layer_norm22ln_bwd_finalize_kernelINS_22Kernel_traits_finalizeILj6144E13__nv_bfloat16S2_fS2_fjLb1ELj1024ELj4ENS_18Kernel_traits_baseILj6144ES2_S2_fS2_fjLj1024EEEEELb1ELb1EEEvNS_9BwdParamsE:
	.zero		13696


//--------------------- .nv.shared._ZN10layer_norm13ln_bwd_kernelINS_13Kernel_traitsI13__nv_bfloat16S2_fS2_fjLj6144ELj1ELj1ELj8ELj16ENS_18Kernel_traits_baseILj6144ES2_S2_fS2_fjLj256EEEEELb1ELb1ELb1ELb1EEEvNS_9BwdParamsE --------------------------
	.section	.nv.shared._ZN10layer_norm13ln_bwd_kernelINS_13Kernel_traitsI13__nv_bfloat16S2_fS2_fjLj6144ELj1ELj1ELj8ELj16ENS_18Kernel_traits_baseILj6144ES2_S2_fS2_fjLj256EEEEELb1ELb1ELb1ELb1EEEvNS_9BwdParamsE,"aw",@nobits
	.sectionflags	@""
	.align	16
	.zero		1024


//--------------------- .nv.shared._ZN10layer_norm13ln_bwd_kernelINS_13Kernel_traitsIf13__nv_bfloat16fS2_fjLj6144ELj1ELj1ELj8ELj16ENS_18Kernel_traits_baseILj6144EfS2_fS2_fjLj256EEEEELb0ELb0ELb0ELb0EEEvNS_9BwdParamsE --------------------------
	.section	.nv.shared._ZN10layer_norm13ln_bwd_kernelINS_13Kernel_traitsIf13__nv_bfloat16fS2_fjLj6144ELj1ELj1ELj8ELj16ENS_18Kernel_traits_baseILj6144EfS2_fS2_fjLj256EEEEELb0ELb0ELb0ELb0EEEvNS_9BwdParamsE,"aw",@nobits
	.sectionflags	@""
	.align	16
	.zero		1024


//--------------------- .nv.shared._ZN10layer_norm13ln_bwd_kernelINS_13Kernel_traitsIf13__nv_bfloat16fS2_fjLj6144ELj1ELj1ELj8ELj16ENS_18Kernel_traits_baseILj6144EfS2_fS2_fjLj256EEEEELb0ELb0ELb0ELb1EEEvNS_9BwdParamsE --------------------------
	.section	.nv.shared._ZN10layer_norm13ln_bwd_kernelINS_13Kernel_traitsIf13__nv_bfloat16fS2_fjLj6144ELj1ELj1ELj8ELj16ENS_18Kernel_traits_baseILj6144EfS2_fS2_fjLj256EEEEELb0ELb0ELb0ELb1EEEvNS_9BwdParamsE,"aw",@nobits
	.sectionflags	@""
	.align	16
	.zero		1024


//--------------------- .nv.shared._ZN10layer_norm13ln_bwd_kernelINS_13Kernel_traitsIf13__nv_bfloat16fS2_fjLj6144ELj1ELj1ELj8ELj16ENS_18Kernel_traits_baseILj6144EfS2_fS2_fjLj256EEEEELb0ELb0ELb1ELb0EEEvNS_9BwdParamsE --------------------------
	.section	.nv.shared._ZN10layer_norm13ln_bwd_kernelINS_13Kernel_traitsIf13__nv_bfloat16fS2_fjLj6144ELj1ELj1ELj8ELj16ENS_18Kernel_traits_baseILj6144EfS2_fS2_fjLj256EEEEELb0ELb0ELb1ELb0EEEvNS_9BwdParamsE,"aw",@nobits
	.sectionflags	@""
	.align	16
	.zero		1024


//--------------------- .nv.shared._ZN10layer_norm13ln_bwd_kernelINS_13Kernel_traitsIf13__nv_bfloat16fS2_fjLj6144ELj1ELj1ELj8ELj16ENS_18Kernel_traits_baseILj6144EfS2_fS2_fjLj256EEEEELb0ELb0ELb1ELb1EEEvNS_9BwdParamsE --------------------------
	.section	.nv.shared._ZN10layer_norm13ln_bwd_kernelINS_13Kernel_traitsIf13__nv_bfloat16fS2_fjLj6144ELj1ELj1ELj8ELj16ENS_18Kernel_traits_baseILj6144EfS2_fS2_fjLj256EEEEELb0ELb0ELb1ELb1EEEvNS_9BwdParamsE,"aw",@nobits
	.sectionflags	@""
	.align	16
	.zero		1024


//--------------------- .nv.shared._ZN10layer_norm13ln_bwd_kernelINS_13Kernel_traitsIf13__nv_bfloat16fS2_fjLj6144ELj1ELj1ELj8ELj16ENS_18Kernel_traits_baseILj6144EfS2_fS2_fjLj256EEEEELb0ELb1ELb0ELb0EEEvNS_9BwdParamsE --------------------------
	.section	.nv.shared._ZN10layer_norm13ln_bwd_kernelINS_13Kernel_traitsIf13__nv_bfloat16fS2_fjLj6144ELj1ELj1ELj8ELj16ENS_18Kernel_traits_baseILj6144EfS2_fS2_fjLj256EEEEELb0ELb1ELb0ELb0EEEvNS_9BwdParamsE,"aw",@nobits
	.sectionflags	@""
	.align	16
	.zero		1024


//--------------------- .nv.shared._ZN10layer_norm13ln_bwd_kernelINS_13Kernel_traitsIf13__nv_bfloat16fS2_fjLj6144ELj1ELj1ELj8ELj16ENS_18Kernel_traits_baseILj6144EfS2_fS2_fjLj256EEEEELb0ELb1ELb0ELb1EEEvNS_9BwdParamsE --------------------------
	.section	.nv.shared._ZN10layer_norm13ln_bwd_kernelINS_13Kernel_traitsIf13__nv_bfloat16fS2_fjLj6144ELj1ELj1ELj8ELj16ENS_18Kernel_traits_baseILj6144EfS2_fS2_fjLj256EEEEELb0ELb1ELb0ELb1EEEvNS_9BwdParamsE,"aw",@nobits
	.sectionflags	@""
	.align	16
	.zero		1024


//--------------------- .nv.shared._ZN10layer_norm13ln_bwd_kernelINS_13Kernel_traitsIf13__nv_bfloat16fS2_fjLj6144ELj1ELj1ELj8ELj16ENS_18Kernel_traits_baseILj6144EfS2_fS2_fjLj256EEEEELb0ELb1ELb1ELb0EEEvNS_9BwdParamsE --------------------------
	.section	.nv.shared._ZN10layer_norm13ln_bwd_kernelINS_13Kernel_traitsIf13__nv_bfloat16fS2_fjLj6144ELj1ELj1ELj8ELj16ENS_18Kernel_traits_baseILj6144EfS2_fS2_fjLj256EEEEELb0ELb1ELb1ELb0EEEvNS_9BwdParamsE,"aw",@nobits
	.sectionflags	@""
	.align	16
	.zero		1024


//--------------------- .nv.shared._ZN10layer_norm13ln_bwd_kernelINS_13Kernel_traitsIf13__nv_bfloat16fS2_fjLj6144ELj1ELj1ELj8ELj16ENS_18Kernel_traits_baseILj6144EfS2_fS2_fjLj256EEEEELb0ELb1ELb1ELb1EEEvNS_9BwdParamsE --------------------------
	.section	.nv.shared._ZN10layer_norm13ln_bwd_kernelINS_13Kernel_traitsIf13__nv_bfloat16fS2_fjLj6144ELj1ELj1ELj8ELj16ENS_18Kernel_traits_baseILj6144EfS2_fS2_fjLj256EEEEELb0ELb1ELb1ELb1EEEvNS_9BwdParamsE,"aw",@nobits
	.sectionflags	@""
	.align	16
	.zero		1024


//--------------------- .nv.shared._ZN10layer_norm13ln_bwd_kernelINS_13Kernel_traitsIf13__nv_bfloat16fS2_fjLj6144ELj1ELj1ELj8ELj16ENS_18Kernel_traits_baseILj6144EfS2_fS2_fjLj256EEEEELb1ELb0ELb0ELb0EEEvNS_9BwdParamsE --------------------------
	.section	.nv.shared._ZN10layer_norm13ln_bwd_kernelINS_13Kernel_traitsIf13__nv_bfloat16fS2_fjLj6144ELj1ELj1ELj8ELj16ENS_18Kernel_traits_baseILj6144EfS2_fS2_fjLj256EEEEELb1ELb0ELb0ELb0EEEvNS_9BwdParamsE,"aw",@nobits
	.sectionflags	@""
	.align	16
	.zero		1024


//--------------------- .nv.shared._ZN10layer_norm13ln_bwd_kernelINS_13Kernel_traitsIf13__nv_bfloat16fS2_fjLj6144ELj1ELj1ELj8ELj16ENS_18Kernel_traits_baseILj6144EfS2_fS2_fjLj256EEEEELb1ELb0ELb0ELb1EEEvNS_9BwdParamsE --------------------------
	.section	.nv.shared._ZN10layer_norm13ln_bwd_kernelINS_13Kernel_traitsIf13__nv_bfloat16fS2_fjLj6144ELj1ELj1ELj8ELj16ENS_18Kernel_traits_baseILj6144EfS2_fS2_fjLj256EEEEELb1ELb0ELb0ELb1EEEvNS_9BwdParamsE,"aw",@nobits
	.sectionflags	@""
	.align	16
	.zero		1024


//--------------------- .nv.shared._ZN10layer_norm22ln_bwd_finalize_kernelINS_22Kernel_traits_finalizeILj6144Ef13__nv_bfloat16fS2_fjLb0ELj1024ELj4ENS_18Kernel_traits_baseILj6144EfS2_fS2_fjLj1024EEEEELb0ELb0EEEvNS_9BwdParamsE --------------------------
	.section	.nv.shared._ZN10layer_norm22ln_bwd_finalize_kernelINS_22Kernel_traits_finalizeILj6144Ef13__nv_bfloat16fS2_fjLb0ELj1024ELj4ENS_18Kernel_traits_baseILj6144EfS2_fS2_fjLj1024EEEEELb0ELb0EEEvNS_9BwdParamsE,"aw",@nobits
	.sectionflags	@""
	.align	16
.nv.shared._ZN10layer_norm22ln_bwd_finalize_kernelINS_22Kernel_traits_finalizeILj6144Ef13__nv_bfloat16fS2_fjLb0ELj1024ELj4ENS_18Kernel_traits_baseILj6144EfS2_fS2_fjLj1024EEEEELb0ELb0EEEvNS_9BwdParamsE:
	.zero		9472


//--------------------- .nv.shared._ZN10layer_norm13ln_bwd_kernelINS_13Kernel_traitsIf13__nv_bfloat16fS2_fjLj6144ELj1ELj1ELj8ELj16ENS_18Kernel_traits_baseILj6144EfS2_fS2_fjLj256EEEEELb1ELb0ELb1ELb0EEEvNS_9BwdParamsE --------------------------
	.section	.nv.shared._ZN10layer_norm13ln_bwd_kernelINS_13Kernel_traitsIf13__nv_bfloat16fS2_fjLj6144ELj1ELj1ELj8ELj16ENS_18Kernel_traits_baseILj6144EfS2_fS2_fjLj256EEEEELb1ELb0ELb1ELb0EEEvNS_9BwdParamsE,"aw",@nobits
	.sectionflags	@""
	.align	16
	.zero		1024


//--------------------- .nv.shared._ZN10layer_norm22ln_bwd_finalize_kernelINS_22Kernel_traits_finalizeILj6144Ef13__nv_bfloat16fS2_fjLb0ELj1024ELj4ENS_18Kernel_traits_baseILj6144EfS2_fS2_fjLj1024EEEEELb0ELb1EEEvNS_9BwdParamsE --------------------------
	.section	.nv.shared._ZN10layer_norm22ln_bwd_finalize_kernelINS_22Kernel_traits_finalizeILj6144Ef13__nv_bfloat16fS2_fjLb0ELj1024ELj4ENS_18Kernel_traits_baseILj6144EfS2_fS2_fjLj1024EEEEELb0ELb1EEEvNS_9BwdParamsE,"aw",@nobits
	.sectionflags	@""
	.align	16
.nv.shared._ZN10layer_norm22ln_bwd_finalize_kernelINS_22Kernel_traits_finalizeILj6144Ef13__nv_bfloat16fS2_fjLb0ELj1024ELj4ENS_18Kernel_traits_baseILj6144EfS2_fS2_fjLj1024EEEEELb0ELb1EEEvNS_9BwdParamsE:
	.zero		9472


//--------------------- .nv.shared._ZN10layer_norm13ln_bwd_kernelINS_13Kernel_traitsIf13__nv_bfloat16fS2_fjLj6144ELj1ELj1ELj8ELj16ENS_18Kernel_traits_baseILj6144EfS2_fS2_fjLj256EEEEELb1ELb0ELb1ELb1EEEvNS_9BwdParamsE --------------------------
	.section	.nv.shared._ZN10layer_norm13ln_bwd_kernelINS_13Kernel_traitsIf13__nv_bfloat16fS2_fjLj6144ELj1ELj1ELj8ELj16ENS_18Kernel_traits_baseILj6144EfS2_fS2_fjLj256EEEEELb1ELb0ELb1ELb1EEEvNS_9BwdParamsE,"aw",@nobits
	.sectionflags	@""
	.align	16
	.zero		1024


//--------------------- .nv.shared._ZN10layer_norm13ln_bwd_kernelINS_13Kernel_traitsIf13__nv_bfloat16fS2_fjLj6144ELj1ELj1ELj8ELj16ENS_18Kernel_traits_baseILj6144EfS2_fS2_fjLj256EEEEELb1ELb1ELb0ELb0EEEvNS_9BwdParamsE --------------------------
	.section	.nv.shared._ZN10layer_norm13ln_bwd_kernelINS_13Kernel_traitsIf13__nv_bfloat16fS2_fjLj6144ELj1ELj1ELj8ELj16ENS_18Kernel_traits_baseILj6144EfS2_fS2_fjLj256EEEEELb1ELb1ELb0ELb0EEEvNS_9BwdParamsE,"aw",@nobits
	.sectionflags	@""
	.align	16
	.zero		1024


//--------------------- .nv.shared._ZN10layer_norm13ln_bwd_kernelINS_13Kernel_traitsIf13__nv_bfloat16fS2_fjLj6144ELj1ELj1ELj8ELj16ENS_18Kernel_traits_baseILj6144EfS2_fS2_fjLj256EEEEELb1ELb1ELb0ELb1EEEvNS_9BwdParamsE --------------------------
	.section	.nv.shared._ZN10layer_norm13ln_bwd_kernelINS_13Kernel_traitsIf13__nv_bfloat16fS2_fjLj6144ELj1ELj1ELj8ELj16ENS_18Kernel_traits_baseILj6144EfS2_fS2_fjLj256EEEEELb1ELb1ELb0ELb1EEEvNS_9BwdParamsE,"aw",@nobits
	.sectionflags	@""
	.align	16
	.zero		1024


//--------------------- .nv.shared._ZN10layer_norm22ln_bwd_finalize_kernelINS_22Kernel_traits_finalizeILj6144Ef13__nv_bfloat16fS2_fjLb1ELj1024ELj4ENS_18Kernel_traits_baseILj6144EfS2_fS2_fjLj1024EEEEELb1ELb0EEEvNS_9BwdParamsE --------------------------
	.section	.nv.shared._ZN10layer_norm22ln_bwd_finalize_kernelINS_22Kernel_traits_finalizeILj6144Ef13__nv_bfloat16fS2_fjLb1ELj1024ELj4ENS_18Kernel_traits_baseILj6144EfS2_fS2_fjLj1024EEEEELb1ELb0EEEvNS_9BwdParamsE,"aw",@nobits
	.sectionflags	@""
	.align	16
.nv.shared._ZN10layer_norm22ln_bwd_finalize_kernelINS_22Kernel_traits_finalizeILj6144Ef13__nv_bfloat16fS2_fjLb1ELj1024ELj4ENS_18Kernel_traits_baseILj6144EfS2_fS2_fjLj1024EEEEELb1ELb0EEEvNS_9BwdParamsE:
	.zero		13696


//--------------------- .nv.shared._ZN10layer_norm13ln_bwd_kernelINS_13Kernel_traitsIf13__nv_bfloat16fS2_fjLj6144ELj1ELj1ELj8ELj16ENS_18Kernel_traits_baseILj6144EfS2_fS2_fjLj256EEEEELb1ELb1ELb1ELb0EEEvNS_9BwdParamsE --------------------------
	.section	.nv.shared._ZN10layer_norm13ln_bwd_kernelINS_13Kernel_traitsIf13__nv_bfloat16fS2_fjLj6144ELj1ELj1ELj8ELj16ENS_18Kernel_traits_baseILj6144EfS2_fS2_fjLj256EEEEELb1ELb1ELb1ELb0EEEvNS_9BwdParamsE,"aw",@nobits
	.sectionflags	@""
	.align	16
	.zero		1024


//--------------------- .nv.shared._ZN10layer_norm22ln_bwd_finalize_kernelINS_22Kernel_traits_finalizeILj6144Ef13__nv_bfloat16fS2_fjLb1ELj1024ELj4ENS_18Kernel_traits_baseILj6144EfS2_fS2_fjLj1024EEEEELb1ELb1EEEvNS_9BwdParamsE --------------------------
	.section	.nv.shared._ZN10layer_norm22ln_bwd_finalize_kernelINS_22Kernel_traits_finalizeILj6144Ef13__nv_bfloat16fS2_fjLb1ELj1024ELj4ENS_18Kernel_traits_baseILj6144EfS2_fS2_fjLj1024EEEEELb1ELb1EEEvNS_9BwdParamsE,"aw",@nobits
	.sectionflags	@""
	.align	16
.nv.shared._ZN10layer_norm22ln_bwd_finalize_kernelINS_22Kernel_traits_finalizeILj6144Ef13__nv_bfloat16fS2_fjLb1ELj1024ELj4ENS_18Kernel_traits_baseILj6144EfS2_fS2_fjLj1024EEEEELb1ELb1EEEvNS_9BwdParamsE:
	.zero		13696


//--------------------- .nv.shared._ZN10layer_norm13ln_bwd_kernelINS_13Kernel_traitsIf13__nv_bfloat16fS2_fjLj6144ELj1ELj1ELj8ELj16ENS_18Kernel_traits_baseILj6144EfS2_fS2_fjLj256EEEEELb1ELb1ELb1ELb1EEEvNS_9BwdParamsE --------------------------
	.section	.nv.shared._ZN10layer_norm13ln_bwd_kernelINS_13Kernel_traitsIf13__nv_bfloat16fS2_fjLj6144ELj1ELj1ELj8ELj16ENS_18Kernel_traits_baseILj6144EfS2_fS2_fjLj256EEEEELb1ELb1ELb1ELb1EEEvNS_9BwdParamsE,"aw",@nobits
	.sectionflags	@""
	.align	16
	.zero		1024


//--------------------- .nv.shared._ZN10layer_norm13ln_bwd_kernelINS_13Kernel_traitsIf6__halfS2_S2_fjLj6144ELj1ELj1ELj8ELj16ENS_18Kernel_traits_baseILj6144EfS2_S2_S2_fjLj256EEEEELb0ELb0ELb0ELb0EEEvNS_9BwdParamsE --------------------------
	.section	.nv.shared._ZN10layer_norm13ln_bwd_kernelINS_13Kernel_traitsIf6__halfS2_S2_fjLj6144ELj1ELj1ELj8ELj16ENS_18Kernel_traits_baseILj6144EfS2_S2_S2_fjLj256EEEEELb0ELb0ELb0ELb0EEEvNS_9BwdParamsE,"aw",@nobits
	.sectionflags	@""
	.align	16
	.zero		1024


//--------------------- .nv.shared._ZN10layer_norm13ln_bwd_kernelINS_13Kernel_traitsIf6__halfS2_S2_fjLj6144ELj1ELj1ELj8ELj16ENS_18Kernel_traits_baseILj6144EfS2_S2_S2_fjLj256EEEEELb0ELb0ELb0ELb1EEEvNS_9BwdParamsE --------------------------
	.section	.nv.shared._ZN10layer_norm13ln_bwd_kernelINS_13Kernel_traitsIf6__halfS2_S2_fjLj6144ELj1ELj1ELj8ELj16ENS_18Kernel_traits_baseILj6144EfS2_S2_S2_fjLj256EEEEELb0ELb0ELb0ELb1EEEvNS_9BwdParamsE,"aw",@nobits
	.sectionflags	@""
	.align	16
	.zero		1024


//--------------------- .nv.shared._ZN10layer_norm13ln_bwd_kernelINS_13Kernel_traitsIf6__halfS2_S2_fjLj6144ELj1ELj1ELj8ELj16ENS_18Kernel_traits_baseILj6144EfS2_S2_S2_fjLj256EEEEELb0ELb0ELb1ELb0EEEvNS_9BwdParamsE --------------------------
	.section	.nv.shared._ZN10layer_norm13ln_bwd_kernelINS_13Kernel_traitsIf6__halfS2_S2_fjLj6144ELj1ELj1ELj8ELj16ENS_18Kernel_traits_baseILj6144EfS2_S2_S2_fjLj256EEEEELb0ELb0ELb1ELb0EEEvNS_9BwdParamsE,"aw",@nobits
	.sectionflags	@""
	.align	16
	.zero		1024


//--------------------- .nv.shared._ZN10layer_norm13ln_bwd_kernelINS_13Kernel_traitsIf6__halfS2_S2_fjLj6144ELj1ELj1ELj8ELj16ENS_18Kernel_traits_baseILj6144EfS2_S2_S2_fjLj256EEEEELb0ELb0ELb1ELb1EEEvNS_9BwdParamsE --------------------------
	.section	.nv.shared._ZN10layer_norm13ln_bwd_kernelINS_13Kernel_traitsIf6__halfS2_S2_fjLj6144ELj1ELj1ELj8ELj16ENS_18Kernel_traits_baseILj6144EfS2_S2_S2_fjLj256EEEEELb0ELb0ELb1ELb1EEEvNS_9BwdParamsE,"aw",@nobits
	.sectionflags	@""
	.align	16
	.zero		1024


//--------------------- .nv.shared._ZN10layer_norm13ln_bwd_kernelINS_13Kernel_traitsIf6__halfS2_S2_fjLj6144ELj1ELj1ELj8ELj16ENS_18Kernel_traits_baseILj6144EfS2_S2_S2_fjLj256EEEEELb0ELb1ELb0ELb0EEEvNS_9BwdParamsE --------------------------
	.section	.nv.shared._ZN10layer_norm13ln_bwd_kernelINS_13Kernel_traitsIf6__halfS2_S2_fjLj6144ELj1ELj1ELj8ELj16ENS_18Kernel_traits_baseILj6144EfS2_S2_S2_fjLj256EEEEELb0ELb1ELb0ELb0EEEvNS_9BwdParamsE,"aw",@nobits
	.sectionflags	@""
	.align	16
	.zero		1024


//--------------------- .nv.shared._ZN10layer_norm13ln_bwd_kernelINS_13Kernel_traitsIf6__halfS2_S2_fjLj6144ELj1ELj1ELj8ELj16ENS_18Kernel_traits_baseILj6144EfS2_S2_S2_fjLj256EEEEELb0ELb1ELb0ELb1EEEvNS_9BwdParamsE --------------------------
	.section	.nv.shared._ZN10layer_norm13ln_bwd_kernelINS_13Kernel_traitsIf6__halfS2_S2_fjLj6144ELj1ELj1ELj8ELj16ENS_18Kernel_traits_baseILj6144EfS2_S2_S2_fjLj256EEEEELb0ELb1ELb0ELb1EEEvNS_9BwdParamsE,"aw",@nobits
	.sectionflags	@""
	.align	16
	.zero		1024


//--------------------- .nv.shared._ZN10layer_norm13ln_bwd_kernelINS_13Kernel_traitsIf6__halfS2_S2_fjLj6144ELj1ELj1ELj8ELj16ENS_18Kernel_traits_baseILj6144EfS2_S2_S2_fjLj256EEEEELb0ELb1ELb1ELb0EEEvNS_9BwdParamsE --------------------------
	.section	.nv.shared._ZN10layer_norm13ln_bwd_kernelINS_13Kernel_traitsIf6__halfS2_S2_fjLj6144ELj1ELj1ELj8ELj16ENS_18Kernel_traits_baseILj6144EfS2_S2_S2_fjLj256EEEEELb0ELb1ELb1ELb0EEEvNS_9BwdParamsE,"aw",@nobits
	.sectionflags	@""
	.align	16
	.zero		1024


//--------------------- .nv.shared._ZN10layer_norm13ln_bwd_kernelINS_13Kernel_traitsIf6__halfS2_S2_fjLj6144ELj1ELj1ELj8ELj16ENS_18Kernel_traits_baseILj6144EfS2_S2_S2_fjLj256EEEEELb0ELb1ELb1ELb1EEEvNS_9BwdParamsE --------------------------
	.section	.nv.shared._ZN10layer_norm13ln_bwd_kernelINS_13Kernel_traitsIf6__halfS2_S2_fjLj6144ELj1ELj1ELj8ELj16ENS_18Kernel_traits_baseILj6144EfS2_S2_S2_fjLj256EEEEELb0ELb1ELb1ELb1EEEvNS_9BwdParamsE,"aw",@nobits
	.sectionflags	@""
	.align	16
	.zero		1024


//--------------------- .nv.shared._ZN10layer_norm13ln_bwd_kernelINS_13Kernel_traitsIf6__halfS2_S2_fjLj6144ELj1ELj1ELj8ELj16ENS_18Kernel_traits_baseILj6144EfS2_S2_S2_fjLj256EEEEELb1ELb0ELb0ELb0EEEvNS_9BwdParamsE --------------------------
	.section	.nv.shared._ZN10layer_norm13ln_bwd_kernelINS_13Kernel_traitsIf6__halfS2_S2_fjLj6144ELj1ELj1ELj8ELj16ENS_18Kernel_traits_baseILj6144EfS2_S2_S2_fjLj256EEEEELb1ELb0ELb0ELb0EEEvNS_9BwdParamsE,"aw",@nobits
	.sectionflags	@""
	.align	16
	.zero		1024


//--------------------- .nv.shared._ZN10layer_norm13ln_bwd_kernelINS_13Kernel_traitsIf6__halfS2_S2_fjLj6144ELj1ELj1ELj8ELj16ENS_18Kernel_traits_baseILj6144EfS2_S2_S2_fjLj256EEEEELb1ELb0ELb0ELb1EEEvNS_9BwdParamsE --------------------------
	.section	.nv.shared._ZN10layer_norm13ln_bwd_kernelINS_13Kernel_traitsIf6__halfS2_S2_fjLj6144ELj1ELj1ELj8ELj16ENS_18Kernel_traits_baseILj6144EfS2_S2_S2_fjLj256EEEEELb1ELb0ELb0ELb1EEEvNS_9BwdParamsE,"aw",@nobits
	.sectionflags	@""
	.align	16
	.zero		1024


//--------------------- .nv.shared._ZN10layer_norm22ln_bwd_finalize_kernelINS_22Kernel_traits_finalizeILj6144Ef6__halfS2_S2_fjLb0ELj1024ELj4ENS_18Kernel_traits_baseILj6144EfS2_S2_S2_fjLj1024EEEEELb0ELb0EEEvNS_9BwdParamsE --------------------------
	.section	.nv.shared._ZN10layer_norm22ln_bwd_finalize_kernelINS_22Kernel_traits_finalizeILj6144Ef6__halfS2_S2_fjLb0ELj1024ELj4ENS_18Kernel_traits_baseILj6144EfS2_S2_S2_fjLj1024EEEEELb0ELb0EEEvNS_9BwdParamsE,"aw",@nobits
	.sectionflags	@""
	.align	16
.nv.shared._ZN10layer_norm22ln_bwd_finalize_kernelINS_22Kernel_traits_finalizeILj6144Ef6__halfS2_S2_fjLb0ELj1024ELj4ENS_18Kernel_traits_baseILj6144EfS2_S2_S2_fjLj1024EEEEELb0ELb0EEEvNS_9BwdParamsE:
	.zero		9472


//--------------------- .nv.shared._ZN10layer_norm13ln_bwd_kernelINS_13Kernel_traitsIf6__halfS2_S2_fjLj6144ELj1ELj1ELj8ELj16ENS_18Kernel_traits_baseILj6144EfS2_S2_S2_fjLj256EEEEELb1ELb0ELb1ELb0EEEvNS_9BwdParamsE --------------------------
	.section	.nv.shared._ZN10layer_norm13ln_bwd_kernelINS_13Kernel_traitsIf6__halfS2_S2_fjLj6144ELj1ELj1ELj8ELj16ENS_18Kernel_traits_baseILj6144EfS2_S2_S2_fjLj256EEEEELb1ELb0ELb1ELb0EEEvNS_9BwdParamsE,"aw",@nobits
	.sectionflags	@""
	.align	16
	.zero		1024


//--------------------- .nv.shared._ZN10layer_norm22ln_bwd_finalize_kernelINS_22Kernel_traits_finalizeILj6144Ef6__halfS2_S2_fjLb0ELj1024ELj4ENS_18Kernel_traits_baseILj6144EfS2_S2_S2_fjLj1024EEEEELb0ELb1EEEvNS_9BwdParamsE --------------------------
	.section	.nv.shared._ZN10layer_norm22ln_bwd_finalize_kernelINS_22Kernel_traits_finalizeILj6144Ef6__halfS2_S2_fjLb0ELj1024ELj4ENS_18Kernel_traits_baseILj6144EfS2_S2_S2_fjLj1024EEEEELb0ELb1EEEvNS_9BwdParamsE,"aw",@nobits
	.sectionflags	@""
	.align	16
.nv.shared._ZN10layer_norm22ln_bwd_finalize_kernelINS_22Kernel_traits_finalizeILj6144Ef6__halfS2_S2_fjLb0ELj1024ELj4ENS_18Kernel_traits_baseILj6144EfS2_S2_S2_fjLj1024EEEEELb0ELb1EEEvNS_9BwdParamsE:
	.zero		9472


//--------------------- .nv.shared._ZN10layer_norm13ln_bwd_kernelINS_13Kernel_traitsIf6__halfS2_S2_fjLj6144ELj1ELj1ELj8ELj16ENS_18Kernel_traits_baseILj6144EfS2_S2_S2_fjLj256EEEEELb1ELb0ELb1ELb1EEEvNS_9BwdParamsE --------------------------
	.section	.nv.shared._ZN10layer_norm13ln_bwd_kernelINS_13Kernel_traitsIf6__halfS2_S2_fjLj6144ELj1ELj1ELj8ELj16ENS_18Kernel_traits_baseILj6144EfS2_S2_S2_fjLj256EEEEELb1ELb0ELb1ELb1EEEvNS_9BwdParamsE,"aw",@nobits
	.sectionflags	@""
	.align	16
	.zero		1024


//--------------------- .nv.shared._ZN10layer_norm13ln_bwd_kernelINS_13Kernel_traitsIf6__halfS2_S2_fjLj6144ELj1ELj1ELj8ELj16ENS_18Kernel_traits_baseILj6144EfS2_S2_S2_fjLj256EEEEELb1ELb1ELb0ELb0EEEvNS_9BwdParamsE --------------------------
	.section	.nv.shared._ZN10layer_norm13ln_bwd_kernelINS_13Kernel_traitsIf6__halfS2_S2_fjLj6144ELj1ELj1ELj8ELj16ENS_18Kernel_traits_baseILj6144EfS2_S2_S2_fjLj256EEEEELb1ELb1ELb0ELb0EEEvNS_9BwdParamsE,"aw",@nobits
	.sectionflags	@""
	.align	16
	.zero		1024


//--------------------- .nv.shared._ZN10layer_norm13ln_bwd_kernelINS_13Kernel_traitsIf6__halfS2_S2_fjLj6144ELj1ELj1ELj8ELj16ENS_18Kernel_traits_baseILj6144EfS2_S2_S2_fjLj256EEEEELb1ELb1ELb0ELb1EEEvNS_9BwdParamsE --------------------------
	.section	.nv.shared._ZN10layer_norm13ln_bwd_kernelINS_13Kernel_traitsIf6__halfS2_S2_fjLj6144ELj1ELj1ELj8ELj16ENS_18Kernel_traits_baseILj6144EfS2_S2_S2_fjLj256EEEEELb1ELb1ELb0ELb1EEEvNS_9BwdParamsE,"aw",@nobits
	.sectionflags	@""
	.align	16
	.zero		1024


//--------------------- .nv.shared._ZN10layer_norm22ln_bwd_finalize_kernelINS_22Kernel_traits_finalizeILj6144Ef6__halfS2_S2_fjLb1ELj1024ELj4ENS_18Kernel_traits_baseILj6144EfS2_S2_S2_fjLj1024EEEEELb1ELb0EEEvNS_9BwdParamsE --------------------------
	.section	.nv.shared._ZN10layer_norm22ln_bwd_finalize_kernelINS_22Kernel_traits_finalizeILj6144Ef6__halfS2_S2_fjLb1ELj1024ELj4ENS_18Kernel_traits_baseILj6144EfS2_S2_S2_fjLj1024EEEEELb1ELb0EEEvNS_9BwdParamsE,"aw",@nobits
	.sectionflags	@""
	.align	16
.nv.shared._ZN10layer_norm22ln_bwd_finalize_kernelINS_22Kernel_traits_finalizeILj6144Ef6__halfS2_S2_fjLb1ELj1024ELj4ENS_18Kernel_traits_baseILj6144EfS2_S2_S2_fjLj1024EEEEELb1ELb0EEEvNS_9BwdParamsE:
	.zero		13696


//--------------------- .nv.shared._ZN10layer_norm13ln_bwd_kernelINS_13Kernel_traitsIf6__halfS2_S2_fjLj6144ELj1ELj1ELj8ELj16ENS_18Kernel_traits_baseILj6144EfS2_S2_S2_fjLj256EEEEELb1ELb1ELb1ELb0EEEvNS_9BwdParamsE --------------------------
	.section	.nv.shared._ZN10layer_norm13ln_bwd_kernelINS_13Kernel_traitsIf6__halfS2_S2_fjLj6144ELj1ELj1ELj8ELj16ENS_18Kernel_traits_baseILj6144EfS2_S2_S2_fjLj256EEEEELb1ELb1ELb1ELb0EEEvNS_9BwdParamsE,"aw",@nobits
	.sectionflags	@""
	.align	16
	.zero		1024


//--------------------- .nv.shared._ZN10layer_norm22ln_bwd_finalize_kernelINS_22Kernel_traits_finalizeILj6144Ef6__halfS2_S2_fjLb1ELj1024ELj4ENS_18Kernel_traits_baseILj6144EfS2_S2_S2_fjLj1024EEEEELb1ELb1EEEvNS_9BwdParamsE --------------------------
	.section	.nv.shared._ZN10layer_norm22ln_bwd_finalize_kernelINS_22Kernel_traits_finalizeILj6144Ef6__halfS2_S2_fjLb1ELj1024ELj4ENS_18Kernel_traits_baseILj6144EfS2_S2_S2_fjLj1024EEEEELb1ELb1EEEvNS_9BwdParamsE,"aw",@nobits
	.sectionflags	@""
	.align	16
.nv.shared._ZN10layer_norm22ln_bwd_finalize_kernelINS_22Kernel_traits_finalizeILj6144Ef6__halfS2_S2_fjLb1ELj1024ELj4ENS_18Kernel_traits_baseILj6144EfS2_S2_S2_fjLj1024EEEEELb1ELb1EEEvNS_9BwdParamsE:
	.zero		13696


//--------------------- .nv.shared._ZN10layer_norm13ln_bwd_kernelINS_13Kernel_traitsIf6__halfS2_S2_fjLj6144ELj1ELj1ELj8ELj16ENS_18Kernel_traits_baseILj6144EfS2_S2_S2_fjLj256EEEEELb1ELb1ELb1ELb1EEEvNS_9BwdParamsE --------------------------
	.section	.nv.shared._ZN10layer_norm13ln_bwd_kernelINS_13Kernel_traitsIf6__halfS2_S2_fjLj6144ELj1ELj1ELj8ELj16ENS_18Kernel_traits_baseILj6144EfS2_S2_S2_fjLj256EEEEELb1ELb1ELb1ELb1EEEvNS_9BwdParamsE,"aw",@nobits
	.sectionflags	@""
	.align	16
	.zero		1024


//--------------------- .nv.shared._ZN10layer_norm13ln_bwd_kernelINS_13Kernel_traitsI6__halfS2_fS2_fjLj6144ELj1ELj1ELj8ELj16ENS_18Kernel_traits_baseILj6144ES2_S2_fS2_fjLj256EEEEELb0ELb0ELb0ELb0EEEvNS_9BwdParamsE --------------------------
	.section	.nv.shared._ZN10layer_norm13ln_bwd_kernelINS_13Kernel_traitsI6__halfS2_fS2_fjLj6144ELj1ELj1ELj8ELj16ENS_18Kernel_traits_baseILj6144ES2_S2_fS2_fjLj256EEEEELb0ELb0ELb0ELb0EEEvNS_9BwdParamsE,"aw",@nobits
	.sectionflags	@""
	.align	16
	.zero		1024


//--------------------- .nv.shared._ZN10layer_norm13ln_bwd_kernelINS_13Kernel_traitsI6__halfS2_fS2_fjLj6144ELj1ELj1ELj8ELj16ENS_18Kernel_traits_baseILj6144ES2_S2_fS2_fjLj256EEEEELb0ELb0ELb0ELb1EEEvNS_9BwdParamsE --------------------------
	.section	.nv.shared._ZN10layer_norm13ln_bwd_kernelINS_13Kernel_traitsI6__halfS2_fS2_fjLj6144ELj1ELj1ELj8ELj16ENS_18Kernel_traits_baseILj6144ES2_S2_fS2_fjLj256EEEEELb0ELb0ELb0ELb1EEEvNS_9BwdParamsE,"aw",@nobits
	.sectionflags	@""
	.align	16
	.zero		1024


//--------------------- .nv.shared._ZN10layer_norm13ln_bwd_kernelINS_13Kernel_traitsI6__halfS2_fS2_fjLj6144ELj1ELj1ELj8ELj16ENS_18Kernel_traits_baseILj6144ES2_S2_fS2_fjLj256EEEEELb0ELb0ELb1ELb0EEEvNS_9BwdParamsE --------------------------
	.section	.nv.shared._ZN10layer_norm13ln_bwd_kernelINS_13Kernel_traitsI6__halfS2_fS2_fjLj6144ELj1ELj1ELj8ELj16ENS_18Kernel_traits_baseILj6144ES2_S2_fS2_fjLj256EEEEELb0ELb0ELb1ELb0EEEvNS_9BwdParamsE,"aw",@nobits
	.sectionflags	@""
	.align	16
	.zero		1024


//--------------------- .nv.shared._ZN10layer_norm13ln_bwd_kernelINS_13Kernel_traitsI6__halfS2_fS2_fjLj6144ELj1ELj1ELj8ELj16ENS_18Kernel_traits_baseILj6144ES2_S2_fS2_fjLj256EEEEELb0ELb0ELb1ELb1EEEvNS_9BwdParamsE --------------------------
	.section	.nv.shared._ZN10layer_norm13ln_bwd_kernelINS_13Kernel_traitsI6__halfS2_fS2_fjLj6144ELj1ELj1ELj8ELj16ENS_18Kernel_traits_baseILj6144ES2_S2_fS2_fjLj256EEEEELb0ELb0ELb1ELb1EEEvNS_9BwdParamsE,"aw",@nobits
	.sectionflags	@""
	.align	16
	.zero		1024


//--------------------- .nv.shared._ZN10layer_norm13ln_bwd_kernelINS_13Kernel_traitsI6__halfS2_fS2_fjLj6144ELj1ELj1ELj8ELj16ENS_18Kernel_traits_baseILj6144ES2_S2_fS2_fjLj256EEEEELb0ELb1ELb0ELb0EEEvNS_9BwdParamsE --------------------------
	.section	.nv.shared._ZN10layer_norm13ln_bwd_kernelINS_13Kernel_traitsI6__halfS2_fS2_fjLj6144ELj1ELj1ELj8ELj16ENS_18Kernel_traits_baseILj6144ES2_S2_fS2_fjLj256EEEEELb0ELb1ELb0ELb0EEEvNS_9BwdParamsE,"aw",@nobits
	.sectionflags	@""
	.align	16
	.zero		1024


//--------------------- .nv.shared._ZN10layer_norm13ln_bwd_kernelINS_13Kernel_traitsI6__halfS2_fS2_fjLj6144ELj1ELj1ELj8ELj16ENS_18Kernel_traits_baseILj6144ES2_S2_fS2_fjLj256EEEEELb0ELb1ELb0ELb1EEEvNS_9BwdParamsE --------------------------
	.section	.nv.shared._ZN10layer_norm13ln_bwd_kernelINS_13Kernel_traitsI6__halfS2_fS2_fjLj6144ELj1ELj1ELj8ELj16ENS_18Kernel_traits_baseILj6144ES2_S2_fS2_fjLj256EEEEELb0ELb1ELb0ELb1EEEvNS_9BwdParamsE,"aw",@nobits
	.sectionflags	@""
	.align	16
	.zero		1024


//--------------------- .nv.shared._ZN10layer_norm13ln_bwd_kernelINS_13Kernel_traitsI6__halfS2_fS2_fjLj6144ELj1ELj1ELj8ELj16ENS_18Kernel_traits_baseILj6144ES2_S2_fS2_fjLj256EEEEELb0ELb1ELb1ELb0EEEvNS_9BwdParamsE --------------------------
	.section	.nv.shared._ZN10layer_norm13ln_bwd_kernelINS_13Kernel_traitsI6__halfS2_fS2_fjLj6144ELj1ELj1ELj8ELj16ENS_18Kernel_traits_baseILj6144ES2_S2_fS2_fjLj256EEEEELb0ELb1ELb1ELb0EEEvNS_9BwdParamsE,"aw",@nobits
	.sectionflags	@""
	.align	16
	.zero		1024


//--------------------- .nv.shared._ZN10layer_norm13ln_bwd_kernelINS_13Kernel_traitsI6__halfS2_fS2_fjLj6144ELj1ELj1ELj8ELj16ENS_18Kernel_traits_baseILj6144ES2_S2_fS2_fjLj256EEEEELb0ELb1ELb1ELb1EEEvNS_9BwdParamsE --------------------------
	.section	.nv.shared._ZN10layer_norm13ln_bwd_kernelINS_13Kernel_traitsI6__halfS2_fS2_fjLj6144ELj1ELj1ELj8ELj16ENS_18Kernel_traits_baseILj6144ES2_S2_fS2_fjLj256EEEEELb0ELb1ELb1ELb1EEEvNS_9BwdParamsE,"aw",@nobits
	.sectionflags	@""
	.align	16
	.zero		1024


//--------------------- .nv.shared._ZN10layer_norm13ln_bwd_kernelINS_13Kernel_traitsI6__halfS2_fS2_fjLj6144ELj1ELj1ELj8ELj16ENS_18Kernel_traits_baseILj6144ES2_S2_fS2_fjLj256EEEEELb1ELb0ELb0ELb0EEEvNS_9BwdParamsE --------------------------
	.section	.nv.shared._ZN10layer_norm13ln_bwd_kernelINS_13Kernel_traitsI6__halfS2_fS2_fjLj6144ELj1ELj1ELj8ELj16ENS_18Kernel_traits_baseILj6144ES2_S2_fS2_fjLj256EEEEELb1ELb0ELb0ELb0EEEvNS_9BwdParamsE,"aw",@nobits
	.sectionflags	@""
	.align	16
	.zero		1024


//--------------------- .nv.shared._ZN10layer_norm13ln_bwd_kernelINS_13Kernel_traitsI6__halfS2_fS2_fjLj6144ELj1ELj1ELj8ELj16ENS_18Kernel_traits_baseILj6144ES2_S2_fS2_fjLj256EEEEELb1ELb0ELb0ELb1EEEvNS_9BwdParamsE --------------------------
	.section	.nv.shared._ZN10layer_norm13ln_bwd_kernelINS_13Kernel_traitsI6__halfS2_fS2_fjLj6144ELj1ELj1ELj8ELj16ENS_18Kernel_traits_baseILj6144ES2_S2_fS2_fjLj256EEEEELb1ELb0ELb0ELb1EEEvNS_9BwdParamsE,"aw",@nobits
	.sectionflags	@""
	.align	16
	.zero		1024


//--------------------- .nv.shared._ZN10layer_norm22ln_bwd_finalize_kernelINS_22Kernel_traits_finalizeILj6144E6__halfS2_fS2_fjLb0ELj1024ELj4ENS_18Kernel_traits_baseILj6144ES2_S2_fS2_fjLj1024EEEEELb0ELb0EEEvNS_9BwdParamsE --------------------------
	.section	.nv.shared._ZN10layer_norm22ln_bwd_finalize_kernelINS_22Kernel_traits_finalizeILj6144E6__halfS2_fS2_fjLb0ELj1024ELj4ENS_18Kernel_traits_baseILj6144ES2_S2_fS2_fjLj1024EEEEELb0ELb0EEEvNS_9BwdParamsE,"aw",@nobits
	.sectionflags	@""
	.align	16
.nv.shared._ZN10layer_norm22ln_bwd_finalize_kernelINS_22Kernel_traits_finalizeILj6144E6__halfS2_fS2_fjLb0ELj1024ELj4ENS_18Kernel_traits_baseILj6144ES2_S2_fS2_fjLj1024EEEEELb0ELb0EEEvNS_9BwdParamsE:
	.zero		9472


//--------------------- .nv.shared._ZN10layer_norm13ln_bwd_kernelINS_13Kernel_traitsI6__halfS2_fS2_fjLj6144ELj1ELj1ELj8ELj16ENS_18Kernel_traits_baseILj6144ES2_S2_fS2_fjLj256EEEEELb1ELb0ELb1ELb0EEEvNS_9BwdParamsE --------------------------
	.section	.nv.shared._ZN10layer_norm13ln_bwd_kernelINS_13Kernel_traitsI6__halfS2_fS2_fjLj6144ELj1ELj1ELj8ELj16ENS_18Kernel_traits_baseILj6144ES2_S2_fS2_fjLj256EEEEELb1ELb0ELb1ELb0EEEvNS_9BwdParamsE,"aw",@nobits
	.sectionflags	@""
	.align	16
	.zero		1024


//--------------------- .nv.shared._ZN10layer_norm22ln_bwd_finalize_kernelINS_22Kernel_traits_finalizeILj6144E6__halfS2_fS2_fjLb0ELj1024ELj4ENS_18Kernel_traits_baseILj6144ES2_S2_fS2_fjLj1024EEEEELb0ELb1EEEvNS_9BwdParamsE --------------------------
	.section	.nv.shared._ZN10layer_norm22ln_bwd_finalize_kernelINS_22Kernel_traits_finalizeILj6144E6__halfS2_fS2_fjLb0ELj1024ELj4ENS_18Kernel_traits_baseILj6144ES2_S2_fS2_fjLj1024EEEEELb0ELb1EEEvNS_9BwdParamsE,"aw",@nobits
	.sectionflags	@""
	.align	16
.nv.shared._ZN10layer_norm22ln_bwd_finalize_kernelINS_22Kernel_traits_finalizeILj6144E6__halfS2_fS2_fjLb0ELj1024ELj4ENS_18Kernel_traits_baseILj6144ES2_S2_fS2_fjLj1024EEEEELb0ELb1EEEvNS_9BwdParamsE:
	.zero		9472


//--------------------- .nv.shared._ZN10layer_norm13ln_bwd_kernelINS_13Kernel_traitsI6__halfS2_fS2_fjLj6144ELj1ELj1ELj8ELj16ENS_18Kernel_traits_baseILj6144ES2_S2_fS2_fjLj256EEEEELb1ELb0ELb1ELb1EEEvNS_9BwdParamsE --------------------------
	.section	.nv.shared._ZN10layer_norm13ln_bwd_kernelINS_13Kernel_traitsI6__halfS2_fS2_fjLj6144ELj1ELj1ELj8ELj16ENS_18Kernel_traits_baseILj6144ES2_S2_fS2_fjLj256EEEEELb1ELb0ELb1ELb1EEEvNS_9BwdParamsE,"aw",@nobits
	.sectionflags	@""
	.align	16
	.zero		1024


//--------------------- .nv.shared._ZN10layer_norm13ln_bwd_kernelINS_13Kernel_traitsI6__halfS2_fS2_fjLj6144ELj1ELj1ELj8ELj16ENS_18Kernel_traits_baseILj6144ES2_S2_fS2_fjLj256EEEEELb1ELb1ELb0ELb0EEEvNS_9BwdParamsE --------------------------
	.section	.nv.shared._ZN10layer_norm13ln_bwd_kernelINS_13Kernel_traitsI6__halfS2_fS2_fjLj6144ELj1ELj1ELj8ELj16ENS_18Kernel_traits_baseILj6144ES2_S2_fS2_fjLj256EEEEELb1ELb1ELb0ELb0EEEvNS_9BwdParamsE,"aw",@nobits
	.sectionflags	@""
	.align	16
	.zero		1024


//--------------------- .nv.shared._ZN10layer_norm13ln_bwd_kernelINS_13Kernel_traitsI6__halfS2_fS2_fjLj6144ELj1ELj1ELj8ELj16ENS_18Kernel_traits_baseILj6144ES2_S2_fS2_fjLj256EEEEELb1ELb1ELb0ELb1EEEvNS_9BwdParamsE --------------------------
	.section	.nv.shared._ZN10layer_norm13ln_bwd_kernelINS_13Kernel_traitsI6__halfS2_fS2_fjLj6144ELj1ELj1ELj8ELj16ENS_18Kernel_traits_baseILj6144ES2_S2_fS2_fjLj256EEEEELb1ELb1ELb0ELb1EEEvNS_9BwdParamsE,"aw",@nobits
	.sectionflags	@""
	.align	16
	.zero		1024


//--------------------- .nv.shared._ZN10layer_norm22ln_bwd_finalize_kernelINS_22Kernel_traits_finalizeILj6144E6__halfS2_fS2_fjLb1ELj1024ELj4ENS_18Kernel_traits_baseILj6144ES2_S2_fS2_fjLj1024EEEEELb1ELb0EEEvNS_9BwdParamsE --------------------------
	.section	.nv.shared._ZN10layer_norm22ln_bwd_finalize_kernelINS_22Kernel_traits_finalizeILj6144E6__halfS2_fS2_fjLb1ELj1024ELj4ENS_18Kernel_traits_baseILj6144ES2_S2_fS2_fjLj1024EEEEELb1ELb0EEEvNS_9BwdParamsE,"aw",@nobits
	.sectionflags	@""
	.align	16
.nv.shared._ZN10layer_norm22ln_bwd_finalize_kernelINS_22Kernel_traits_finalizeILj6144E6__halfS2_fS2_fjLb1ELj1024ELj4ENS_18Kernel_traits_baseILj6144ES2_S2_fS2_fjLj1024EEEEELb1ELb0EEEvNS_9BwdParamsE:
	.zero		13696


//--------------------- .nv.shared._ZN10layer_norm13ln_bwd_kernelINS_13Kernel_traitsI6__halfS2_fS2_fjLj6144ELj1ELj1ELj8ELj16ENS_18Kernel_traits_baseILj6144ES2_S2_fS2_fjLj256EEEEELb1ELb1ELb1ELb0EEEvNS_9BwdParamsE --------------------------
	.section	.nv.shared._ZN10layer_norm13ln_bwd_kernelINS_13Kernel_traitsI6__halfS2_fS2_fjLj6144ELj1ELj1ELj8ELj16ENS_18Kernel_traits_baseILj6144ES2_S2_fS2_fjLj256EEEEELb1ELb1ELb1ELb0EEEvNS_9BwdParamsE,"aw",@nobits
	.sectionflags	@""
	.align	16
	.zero		1024


//--------------------- .nv.shared._ZN10layer_norm22ln_bwd_finalize_kernelINS_22Kernel_traits_finalizeILj6144E6__halfS2_fS2_fjLb1ELj1024ELj4ENS_18Kernel_traits_baseILj6144ES2_S2_fS2_fjLj1024EEEEELb1ELb1EEEvNS_9BwdParamsE --------------------------
	.section	.nv.shared._ZN10layer_norm22ln_bwd_finalize_kernelINS_22Kernel_traits_finalizeILj6144E6__halfS2_fS2_fjLb1ELj1024ELj4ENS_18Kernel_traits_baseILj6144ES2_S2_fS2_fjLj1024EEEEELb1ELb1EEEvNS_9BwdParamsE,"aw",@nobits
	.sectionflags	@""
	.align	16
.nv.shared._ZN10layer_norm22ln_bwd_finalize_kernelINS_22Kernel_traits_finalizeILj6144E6__halfS2_fS2_fjLb1ELj1024ELj4ENS_18Kernel_traits_baseILj6144ES2_S2_fS2_fjLj1024EEEEELb1ELb1EEEvNS_9BwdParamsE:
	.zero		13696


//--------------------- .nv.shared._ZN10layer_norm13ln_bwd_kernelINS_13Kernel_traitsI6__halfS2_fS2_fjLj6144ELj1ELj1ELj8ELj16ENS_18Kernel_traits_baseILj6144ES2_S2_fS2_fjLj256EEEEELb1ELb1ELb1ELb1EEEvNS_9BwdParamsE --------------------------
	.section	.nv.shared._ZN10layer_norm13ln_bwd_kernelINS_13Kernel_traitsI6__halfS2_fS2_fjLj6144ELj1ELj1ELj8ELj16ENS_18Kernel_traits_baseILj6144ES2_S2_fS2_fjLj256EEEEELb1ELb1ELb1ELb1EEEvNS_9BwdParamsE,"aw",@nobits
	.sectionflags	@""
	.align	16
	.zero		1024


//--------------------- .nv.shared._ZN10layer_norm13ln_bwd_kernelINS_13Kernel_traitsIf6__halffS2_fjLj6144ELj1ELj1ELj8ELj16ENS_18Kernel_traits_baseILj6144EfS2_fS2_fjLj256EEEEELb0ELb0ELb0ELb0EEEvNS_9BwdParamsE --------------------------
	.section	.nv.shared._ZN10layer_norm13ln_bwd_kernelINS_13Kernel_traitsIf6__halffS2_fjLj6144ELj1ELj1ELj8ELj16ENS_18Kernel_traits_baseILj6144EfS2_fS2_fjLj256EEEEELb0ELb0ELb0ELb0EEEvNS_9BwdParamsE,"aw",@nobits
	.sectionflags	@""
	.align	16
	.zero		1024


//--------------------- .nv.shared._ZN10layer_norm13ln_bwd_kernelINS_13Kernel_traitsIf6__halffS2_fjLj6144ELj1ELj1ELj8ELj16ENS_18Kernel_traits_baseILj6144EfS2_fS2_fjLj256EEEEELb0ELb0ELb0ELb1EEEvNS_9BwdParamsE --------------------------
	.section	.nv.shared._ZN10layer_norm13ln_bwd_kernelINS_13Kernel_traitsIf6__halffS2_fjLj6144ELj1ELj1ELj8ELj16ENS_18Kernel_traits_baseILj6144EfS2_fS2_fjLj256EEEEELb0ELb0ELb0ELb1EEEvNS_9BwdParamsE,"aw",@nobits
	.sectionflags	@""
	.align	16
	.zero		1024


//--------------------- .nv.shared._ZN10layer_norm13ln_bwd_kernelINS_13Kernel_traitsIf6__halffS2_fjLj6144ELj1ELj1ELj8ELj16ENS_18Kernel_traits_baseILj6144EfS2_fS2_fjLj256EEEEELb0ELb0ELb1ELb0EEEvNS_9BwdParamsE --------------------------
	.section	.nv.shared._ZN10layer_norm13ln_bwd_kernelINS_13Kernel_traitsIf6__halffS2_fjLj6144ELj1ELj1ELj8ELj16ENS_18Kernel_traits_baseILj6144EfS2_fS2_fjLj256EEEEELb0ELb0ELb1ELb0EEEvNS_9BwdParamsE,"aw",@nobits
	.sectionflags	@""
	.align	16
	.zero		1024


//--------------------- .nv.shared._ZN10layer_norm13ln_bwd_kernelINS_13Kernel_traitsIf6__halffS2_fjLj6144ELj1ELj1ELj8ELj16ENS_18Kernel_traits_baseILj6144EfS2_fS2_fjLj256EEEEELb0ELb0ELb1ELb1EEEvNS_9BwdParamsE --------------------------
	.section	.nv.shared._ZN10layer_norm13ln_bwd_kernelINS_13Kernel_traitsIf6__halffS2_fjLj6144ELj1ELj1ELj8ELj16ENS_18Kernel_traits_baseILj6144EfS2_fS2_fjLj256EEEEELb0ELb0ELb1ELb1EEEvNS_9BwdParamsE,"aw",@nobits
	.sectionflags	@""
	.align	16
	.zero		1024


//--------------------- .nv.shared._ZN10layer_norm13ln_bwd_kernelINS_13Kernel_traitsIf6__halffS2_fjLj6144ELj1ELj1ELj8ELj16ENS_18Kernel_traits_baseILj6144EfS2_fS2_fjLj256EEEEELb0ELb1ELb0ELb0EEEvNS_9BwdParamsE --------------------------
	.section	.nv.shared._ZN10layer_norm13ln_bwd_kernelINS_13Kernel_traitsIf6__halffS2_fjLj6144ELj1ELj1ELj8ELj16ENS_18Kernel_traits_baseILj6144EfS2_fS2_fjLj256EEEEELb0ELb1ELb0ELb0EEEvNS_9BwdParamsE,"aw",@nobits
	.sectionflags	@""
	.align	16
	.zero		1024


//--------------------- .nv.shared._ZN10layer_norm13ln_bwd_kernelINS_13Kernel_traitsIf6__halffS2_fjLj6144ELj1ELj1ELj8ELj16ENS_18Kernel_traits_baseILj6144EfS2_fS2_fjLj256EEEEELb0ELb1ELb0ELb1EEEvNS_9BwdParamsE --------------------------
	.section	.nv.shared._ZN10layer_norm13ln_bwd_kernelINS_13Kernel_traitsIf6__halffS2_fjLj6144ELj1ELj1ELj8ELj16ENS_18Kernel_traits_baseILj6144EfS2_fS2_fjLj256EEEEELb0ELb1ELb0ELb1EEEvNS_9BwdParamsE,"aw",@nobits
	.sectionflags	@""
	.align	16
	.zero		1024


//--------------------- .nv.shared._ZN10layer_norm13ln_bwd_kernelINS_13Kernel_traitsIf6__halffS2_fjLj6144ELj1ELj1ELj8ELj16ENS_18Kernel_traits_baseILj6144EfS2_fS2_fjLj256EEEEELb0ELb1ELb1ELb0EEEvNS_9BwdParamsE --------------------------
	.section	.nv.shared._ZN10layer_norm13ln_bwd_kernelINS_13Kernel_traitsIf6__halffS2_fjLj6144ELj1ELj1ELj8ELj16ENS_18Kernel_traits_baseILj6144EfS2_fS2_fjLj256EEEEELb0ELb1ELb1ELb0EEEvNS_9BwdParamsE,"aw",@nobits
	.sectionflags	@""
	.align	16
	.zero		1024


//--------------------- .nv.shared._ZN10layer_norm13ln_bwd_kernelINS_13Kernel_traitsIf6__halffS2_fjLj6144ELj1ELj1ELj8ELj16ENS_18Kernel_traits_baseILj6144EfS2_fS2_fjLj256EEEEELb0ELb1ELb1ELb1EEEvNS_9BwdParamsE --------------------------
	.section	.nv.shared._ZN10layer_norm13ln_bwd_kernelINS_13Kernel_traitsIf6__halffS2_fjLj6144ELj1ELj1ELj8ELj16ENS_18Kernel_traits_baseILj6144EfS2_fS2_fjLj256EEEEELb0ELb1ELb1ELb1EEEvNS_9BwdParamsE,"aw",@nobits
	.sectionflags	@""
	.align	16
	.zero		1024


//--------------------- .nv.shared._ZN10layer_norm13ln_bwd_kernelINS_13Kernel_traitsIf6__halffS2_fjLj6144ELj1ELj1ELj8ELj16ENS_18Kernel_traits_baseILj6144EfS2_fS2_fjLj256EEEEELb1ELb0ELb0ELb0EEEvNS_9BwdParamsE --------------------------
	.section	.nv.shared._ZN10layer_norm13ln_bwd_kernelINS_13Kernel_traitsIf6__halffS2_fjLj6144ELj1ELj1ELj8ELj16ENS_18Kernel_traits_baseILj6144EfS2_fS2_fjLj256EEEEELb1ELb0ELb0ELb0EEEvNS_9BwdParamsE,"aw",@nobits
	.sectionflags	@""
	.align	16
	.zero		1024


//--------------------- .nv.shared._ZN10layer_norm13ln_bwd_kernelINS_13Kernel_traitsIf6__halffS2_fjLj6144ELj1ELj1ELj8ELj16ENS_18Kernel_traits_baseILj6144EfS2_fS2_fjLj256EEEEELb1ELb0ELb0ELb1EEEvNS_9BwdParamsE --------------------------
	.section	.nv.shared._ZN10layer_norm13ln_bwd_kernelINS_13Kernel_traitsIf6__halffS2_fjLj6144ELj1ELj1ELj8ELj16ENS_18Kernel_traits_baseILj6144EfS2_fS2_fjLj256EEEEELb1ELb0ELb0ELb1EEEvNS_9BwdParamsE,"aw",@nobits
	.sectionflags	@""
	.align	16
	.zero		1024


//--------------------- .nv.shared._ZN10layer_norm22ln_bwd_finalize_kernelINS_22Kernel_traits_finalizeILj6144Ef6__halffS2_fjLb0ELj1024ELj4ENS_18Kernel_traits_baseILj6144EfS2_fS2_fjLj1024EEEEELb0ELb0EEEvNS_9BwdParamsE --------------------------
	.section	.nv.shared._ZN10layer_norm22ln_bwd_finalize_kernelINS_22Kernel_traits_finalizeILj6144Ef6__halffS2_fjLb0ELj1024ELj4ENS_18Kernel_traits_baseILj6144EfS2_fS2_fjLj1024EEEEELb0ELb0EEEvNS_9BwdParamsE,"aw",@nobits
	.sectionflags	@""
	.align	16
.nv.shared._ZN10layer_norm22ln_bwd_finalize_kernelINS_22Kernel_traits_finalizeILj6144Ef6__halffS2_fjLb0ELj1024ELj4ENS_18Kernel_traits_baseILj6144EfS2_fS2_fjLj1024EEEEELb0ELb0EEEvNS_9BwdParamsE:
	.zero		9472


//--------------------- .nv.shared._ZN10layer_norm13ln_bwd_kernelINS_13Kernel_traitsIf6__halffS2_fjLj6144ELj1ELj1ELj8ELj16ENS_18Kernel_traits_baseILj6144EfS2_fS2_fjLj256EEEEELb1ELb0ELb1ELb0EEEvNS_9BwdParamsE --------------------------
	.section	.nv.shared._ZN10layer_norm13ln_bwd_kernelINS_13Kernel_traitsIf6__halffS2_fjLj6144ELj1ELj1ELj8ELj16ENS_18Kernel_traits_baseILj6144EfS2_fS2_fjLj256EEEEELb1ELb0ELb1ELb0EEEvNS_9BwdParamsE,"aw",@nobits
	.sectionflags	@""
	.align	16
	.zero		1024


//--------------------- .nv.shared._ZN10layer_norm22ln_bwd_finalize_kernelINS_22Kernel_traits_finalizeILj6144Ef6__halffS2_fjLb0ELj1024ELj4ENS_18Kernel_traits_baseILj6144EfS2_fS2_fjLj1024EEEEELb0ELb1EEEvNS_9BwdParamsE --------------------------
	.section	.nv.shared._ZN10layer_norm22ln_bwd_finalize_kernelINS_22Kernel_traits_finalizeILj6144Ef6__halffS2_fjLb0ELj1024ELj4ENS_18Kernel_traits_baseILj6144EfS2_fS2_fjLj1024EEEEELb0ELb1EEEvNS_9BwdParamsE,"aw",@nobits
	.sectionflags	@""
	.align	16
.nv.shared._ZN10layer_norm22ln_bwd_finalize_kernelINS_22Kernel_traits_finalizeILj6144Ef6__halffS2_fjLb0ELj1024ELj4ENS_18Kernel_traits_baseILj6144EfS2_fS2_fjLj1024EEEEELb0ELb1EEEvNS_9BwdParamsE:
	.zero		9472


//--------------------- .nv.shared._ZN10layer_norm13ln_bwd_kernelINS_13Kernel_traitsIf6__halffS2_fjLj6144ELj1ELj1ELj8ELj16ENS_18Kernel_traits_baseILj6144EfS2_fS2_fjLj256EEEEELb1ELb0ELb1ELb1EEEvNS_9BwdParamsE --------------------------
	.section	.nv.shared._ZN10layer_norm13ln_bwd_kernelINS_13Kernel_traitsIf6__halffS2_fjLj6144ELj1ELj1ELj8ELj16ENS_18Kernel_traits_baseILj6144EfS2_fS2_fjLj256EEEEELb1ELb0ELb1ELb1EEEvNS_9BwdParamsE,"aw",@nobits
	.sectionflags	@""
	.align	16
	.zero		1024


//--------------------- .nv.shared._ZN10layer_norm13ln_bwd_kernelINS_13Kernel_traitsIf6__halffS2_fjLj6144ELj1ELj1ELj8ELj16ENS_18Kernel_traits_baseILj6144EfS2_fS2_fjLj256EEEEELb1ELb1ELb0ELb0EEEvNS_9BwdParamsE --------------------------
	.section	.nv.shared._ZN10layer_norm13ln_bwd_kernelINS_13Kernel_traitsIf6__halffS2_fjLj6144ELj1ELj1ELj8ELj16ENS_18Kernel_traits_baseILj6144EfS2_fS2_fjLj256EEEEELb1ELb1ELb0ELb0EEEvNS_9BwdParamsE,"aw",@nobits
	.sectionflags	@""
	.align	16
	.zero		1024


//--------------------- .nv.shared._ZN10layer_norm13ln_bwd_kernelINS_13Kernel_traitsIf6__halffS2_fjLj6144ELj1ELj1ELj8ELj16ENS_18Kernel_traits_baseILj6144EfS2_fS2_fjLj256EEEEELb1ELb1ELb0ELb1EEEvNS_9BwdParamsE --------------------------
	.section	.nv.shared._ZN10layer_norm13ln_bwd_kernelINS_13Kernel_traitsIf6__halffS2_fjLj6144ELj1ELj1ELj8ELj16ENS_18Kernel_traits_baseILj6144EfS2_fS2_fjLj256EEEEELb1ELb1ELb0ELb1EEEvNS_9BwdParamsE,"aw",@nobits
	.sectionflags	@""
	.align	16
	.zero		1024


//--------------------- .nv.shared._ZN10layer_norm22ln_bwd_finalize_kernelINS_22Kernel_traits_finalizeILj6144Ef6__halffS2_fjLb1ELj1024ELj4ENS_18Kernel_traits_baseILj6144EfS2_fS2_fjLj1024EEEEELb1ELb0EEEvNS_9BwdParamsE --------------------------
	.section	.nv.shared._ZN10layer_norm22ln_bwd_finalize_kernelINS_22Kernel_traits_finalizeILj6144Ef6__halffS2_fjLb1ELj1024ELj4ENS_18Kernel_traits_baseILj6144EfS2_fS2_fjLj1024EEEEELb1ELb0EEEvNS_9BwdParamsE,"aw",@nobits
	.sectionflags	@""
	.align	16
.nv.shared._ZN10layer_norm22ln_bwd_finalize_kernelINS_22Kernel_traits_finalizeILj6144Ef6__halffS2_fjLb1ELj1024ELj4ENS_18Kernel_traits_baseILj6144EfS2_fS2_fjLj1024EEEEELb1ELb0EEEvNS_9BwdParamsE:
	.zero		13696


//--------------------- .nv.shared._ZN10layer_norm13ln_bwd_kernelINS_13Kernel_traitsIf6__halffS2_fjLj6144ELj1ELj1ELj8ELj16ENS_18Kernel_traits_baseILj6144EfS2_fS2_fjLj256EEEEELb1ELb1ELb1ELb0EEEvNS_9BwdParamsE --------------------------
	.section	.nv.shared._ZN10layer_norm13ln_bwd_kernelINS_13Kernel_traitsIf6__halffS2_fjLj6144ELj1ELj1ELj8ELj16ENS_18Kernel_traits_baseILj6144EfS2_fS2_fjLj256EEEEELb1ELb1ELb1ELb0EEEvNS_9BwdParamsE,"aw",@nobits
	.sectionflags	@""
	.align	16
	.zero		1024


//--------------------- .nv.shared._ZN10layer_norm22ln_bwd_finalize_kernelINS_22Kernel_traits_finalizeILj6144Ef6__halffS2_fjLb1ELj1024ELj4ENS_18Kernel_traits_baseILj6144EfS2_fS2_fjLj1024EEEEELb1ELb1EEEvNS_9BwdParamsE --------------------------
	.section	.nv.shared._ZN10layer_norm22ln_bwd_finalize_kernelINS_22Kernel_traits_finalizeILj6144Ef6__halffS2_fjLb1ELj1024ELj4ENS_18Kernel_traits_baseILj6144EfS2_fS2_fjLj1024EEEEELb1ELb1EEEvNS_9BwdParamsE,"aw",@nobits
	.sectionflags	@""
	.align	16
.nv.shared._ZN10layer_norm22ln_bwd_finalize_kernelINS_22Kernel_traits_finalizeILj6144Ef6__halffS2_fjLb1ELj1024ELj4ENS_18Kernel_traits_baseILj6144EfS2_fS2_fjLj1024EEEEELb1ELb1EEEvNS_9BwdParamsE:
	.zero		13696


//--------------------- .nv.shared._ZN10layer_norm13ln_bwd_kernelINS_13Kernel_traitsIf6__halffS2_fjLj6144ELj1ELj1ELj8ELj16ENS_18Kernel_traits_baseILj6144EfS2_fS2_fjLj256EEEEELb1ELb1ELb1ELb1EEEvNS_9BwdParamsE --------------------------
	.section	.nv.shared._ZN10layer_norm13ln_bwd_kernelINS_13Kernel_traitsIf6__halffS2_fjLj6144ELj1ELj1ELj8ELj16ENS_18Kernel_traits_baseILj6144EfS2_fS2_fjLj256EEEEELb1ELb1ELb1ELb1EEEvNS_9BwdParamsE,"aw",@nobits
	.sectionflags	@""
	.align	16
	.zero		1024


//--------------------- .nv.shared._ZN10layer_norm13ln_bwd_kernelINS_13Kernel_traitsI6__halfffffjLj6144ELj1ELj1ELj8ELj16ENS_18Kernel_traits_baseILj6144ES2_ffffjLj256EEEEELb0ELb0ELb0ELb0EEEvNS_9BwdParamsE --------------------------
	.section	.nv.shared._ZN10layer_norm13ln_bwd_kernelINS_13Kernel_traitsI6__halfffffjLj6144ELj1ELj1ELj8ELj16ENS_18Kernel_traits_baseILj6144ES2_ffffjLj256EEEEELb0ELb0ELb0ELb0EEEvNS_9BwdParamsE,"aw",@nobits
	.sectionflags	@""
	.align	16
	.zero		1024


//--------------------- .nv.shared._ZN10layer_norm13ln_bwd_kernelINS_13Kernel_traitsI6__halfffffjLj6144ELj1ELj1ELj8ELj16ENS_18Kernel_traits_baseILj6144ES2_ffffjLj256EEEEELb0ELb0ELb0ELb1EEEvNS_9BwdParamsE --------------------------
	.section	.nv.shared._ZN10layer_norm13ln_bwd_kernelINS_13Kernel_traitsI6__halfffffjLj6144ELj1ELj1ELj8ELj16ENS_18Kernel_traits_baseILj6144ES2_ffffjLj256EEEEELb0ELb0ELb0ELb1EEEvNS_9BwdParamsE,"aw",@nobits
	.sectionflags	@""
	.align	16
	.zero		1024


//--------------------- .nv.shared._ZN10layer_norm13ln_bwd_kernelINS_13Kernel_traitsI6__halfffffjLj6144ELj1ELj1ELj8ELj16ENS_18Kernel_traits_baseILj6144ES2_ffffjLj256EEEEELb0ELb0ELb1ELb0EEEvNS_9BwdParamsE --------------------------
	.section	.nv.shared._ZN10layer_norm13ln_bwd_kernelINS_13Kernel_traitsI6__halfffffjLj6144ELj1ELj1ELj8ELj16ENS_18Kernel_traits_baseILj6144ES2_ffffjLj256EEEEELb0ELb0ELb1ELb0EEEvNS_9BwdParamsE,"aw",@nobits
	.sectionflags	@""
	.align	16
	.zero		1024


//--------------------- .nv.shared._ZN10layer_norm13ln_bwd_kernelINS_13Kernel_traitsI6__halfffffjLj6144ELj1ELj1ELj8ELj16ENS_18Kernel_traits_baseILj6144ES2_ffffjLj256EEEEELb0ELb0ELb1ELb1EEEvNS_9BwdParamsE --------------------------
	.section	.nv.shared._ZN10layer_norm13ln_bwd_kernelINS_13Kernel_traitsI6__halfffffjLj6144ELj1ELj1ELj8ELj16ENS_18Kernel_traits_baseILj6144ES2_ffffjLj256EEEEELb0ELb0ELb1ELb1EEEvNS_9BwdParamsE,"aw",@nobits
	.sectionflags	@""
	.align	16
	.zero		1024


//--------------------- .nv.shared._ZN10layer_norm13ln_bwd_kernelINS_13Kernel_traitsI6__halfffffjLj6144ELj1ELj1ELj8ELj16ENS_18Kernel_traits_baseILj6144ES2_ffffjLj256EEEEELb0ELb1ELb0ELb0EEEvNS_9BwdParamsE --------------------------
	.section	.nv.shared._ZN10layer_norm13ln_bwd_kernelINS_13Kernel_traitsI6__halfffffjLj6144ELj1ELj1ELj8ELj16ENS_18Kernel_traits_baseILj6144ES2_ffffjLj256EEEEELb0ELb1ELb0ELb0EEEvNS_9BwdParamsE,"aw",@nobits
	.sectionflags	@""
	.align	16
	.zero		1024


//--------------------- .nv.shared._ZN10layer_norm13ln_bwd_kernelINS_13Kernel_traitsI6__halfffffjLj6144ELj1ELj1ELj8ELj16ENS_18Kernel_traits_baseILj6144ES2_ffffjLj256EEEEELb0ELb1ELb0ELb1EEEvNS_9BwdParamsE --------------------------
	.section	.nv.shared._ZN10layer_norm13ln_bwd_kernelINS_13Kernel_traitsI6__halfffffjLj6144ELj1ELj1ELj8ELj16ENS_18Kernel_traits_baseILj6144ES2_ffffjLj256EEEEELb0ELb1ELb0ELb1EEEvNS_9BwdParamsE,"aw",@nobits
	.sectionflags	@""
	.align	16
	.zero		1024


//--------------------- .nv.shared._ZN10layer_norm13ln_bwd_kernelINS_13Kernel_traitsI6__halfffffjLj6144ELj1ELj1ELj8ELj16ENS_18Kernel_traits_baseILj6144ES2_ffffjLj256EEEEELb0ELb1ELb1ELb0EEEvNS_9BwdParamsE --------------------------
	.section	.nv.shared._ZN10layer_norm13ln_bwd_kernelINS_13Kernel_traitsI6__halfffffjLj6144ELj1ELj1ELj8ELj16ENS_18Kernel_traits_baseILj6144ES2_ffffjLj256EEEEELb0ELb1ELb1ELb0EEEvNS_9BwdParamsE,"aw",@nobits
	.sectionflags	@""
	.align	16
	.zero		1024


//--------------------- .nv.shared._ZN10layer_norm13ln_bwd_kernelINS_13Kernel_traitsI6__halfffffjLj6144ELj1ELj1ELj8ELj16ENS_18Kernel_traits_baseILj6144ES2_ffffjLj256EEEEELb0ELb1ELb1ELb1EEEvNS_9BwdParamsE --------------------------
	.section	.nv.shared._ZN10layer_norm13ln_bwd_kernelINS_13Kernel_traitsI6__halfffffjLj6144ELj1ELj1ELj8ELj16ENS_18Kernel_traits_baseILj6144ES2_ffffjLj256EEEEELb0ELb1ELb1ELb1EEEvNS_9BwdParamsE,"aw",@nobits
	.sectionflags	@""
	.align	16
	.zero		1024


//--------------------- .nv.shared._ZN10layer_norm13ln_bwd_kernelINS_13Kernel_traitsI6__halfffffjLj6144ELj1ELj1ELj8ELj16ENS_18Kernel_traits_baseILj6144ES2_ffffjLj256EEEEELb1ELb0ELb0ELb0EEEvNS_9BwdParamsE --------------------------
	.section	.nv.shared._ZN10layer_norm13ln_bwd_kernelINS_13Kernel_traitsI6__halfffffjLj6144ELj1ELj1ELj8ELj16ENS_18Kernel_traits_baseILj6144ES2_ffffjLj256EEEEELb1ELb0ELb0ELb0EEEvNS_9BwdParamsE,"aw",@nobits
	.sectionflags	@""
	.align	16
	.zero		1024


//--------------------- .nv.shared._ZN10layer_norm13ln_bwd_kernelINS_13Kernel_traitsI6__halfffffjLj6144ELj1ELj1ELj8ELj16ENS_18Kernel_traits_baseILj6144ES2_ffffjLj256EEEEELb1ELb0ELb0ELb1EEEvNS_9BwdParamsE --------------------------
	.section	.nv.shared._ZN10layer_norm13ln_bwd_kernelINS_13Kernel_traitsI6__halfffffjLj6144ELj1ELj1ELj8ELj16ENS_18Kernel_traits_baseILj6144ES2_ffffjLj256EEEEELb1ELb0ELb0ELb1EEEvNS_9BwdParamsE,"aw",@nobits
	.sectionflags	@""
	.align	16
	.zero		1024


//--------------------- .nv.shared._ZN10layer_norm22ln_bwd_finalize_kernelINS_22Kernel_traits_finalizeILj6144E6__halfffffjLb0ELj1024ELj4ENS_18Kernel_traits_baseILj6144ES2_ffffjLj1024EEEEELb0ELb0EEEvNS_9BwdParamsE --------------------------
	.section	.nv.shared._ZN10layer_norm22ln_bwd_finalize_kernelINS_22Kernel_traits_finalizeILj6144E6__halfffffjLb0ELj1024ELj4ENS_18Kernel_traits_baseILj6144ES2_ffffjLj1024EEEEELb0ELb0EEEvNS_9BwdParamsE,"aw",@nobits
	.sectionflags	@""
	.align	16
.nv.shared._ZN10layer_norm22ln_bwd_finalize_kernelINS_22Kernel_traits_finalizeILj6144E6__halfffffjLb0ELj1024ELj4ENS_18Kernel_traits_baseILj6144ES2_ffffjLj1024EEEEELb0ELb0EEEvNS_9BwdParamsE:
	.zero		9472


//--------------------- .nv.shared._ZN10layer_norm13ln_bwd_kernelINS_13Kernel_traitsI6__halfffffjLj6144ELj1ELj1ELj8ELj16ENS_18Kernel_traits_baseILj6144ES2_ffffjLj256EEEEELb1ELb0ELb1ELb0EEEvNS_9BwdParamsE --------------------------
	.section	.nv.shared._ZN10layer_norm13ln_bwd_kernelINS_13Kernel_traitsI6__halfffffjLj6144ELj1ELj1ELj8ELj16ENS_18Kernel_traits_baseILj6144ES2_ffffjLj256EEEEELb1ELb0ELb1ELb0EEEvNS_9BwdParamsE,"aw",@nobits
	.sectionflags	@""
	.align	16
	.zero		1024


//--------------------- .nv.shared._ZN10layer_norm22ln_bwd_finalize_kernelINS_22Kernel_traits_finalizeILj6144E6__halfffffjLb0ELj1024ELj4ENS_18Kernel_traits_baseILj6144ES2_ffffjLj1024EEEEELb0ELb1EEEvNS_9BwdParamsE --------------------------
	.section	.nv.shared._ZN10layer_norm22ln_bwd_finalize_kernelINS_22Kernel_traits_finalizeILj6144E6__halfffffjLb0ELj1024ELj4ENS_18Kernel_traits_baseILj6144ES2_ffffjLj1024EEEEELb0ELb1EEEvNS_9BwdParamsE,"aw",@nobits
	.sectionflags	@""
	.align	16
.nv.shared._ZN10layer_norm22ln_bwd_finalize_kernelINS_22Kernel_traits_finalizeILj6144E6__halfffffjLb0ELj1024ELj4ENS_18Kernel_traits_baseILj6144ES2_ffffjLj1024EEEEELb0ELb1EEEvNS_9BwdParamsE:
	.zero		9472


//--------------------- .nv.shared._ZN10layer_norm13ln_bwd_kernelINS_13Kernel_traitsI6__halfffffjLj6144ELj1ELj1ELj8ELj16ENS_18Kernel_traits_baseILj6144ES2_ffffjLj256EEEEELb1ELb0ELb1ELb1EEEvNS_9BwdParamsE --------------------------
	.section	.nv.shared._ZN10layer_norm13ln_bwd_kernelINS_13Kernel_traitsI6__halfffffjLj6144ELj1ELj1ELj8ELj16ENS_18Kernel_traits_baseILj6144ES2_ffffjLj256EEEEELb1ELb0ELb1ELb1EEEvNS_9BwdParamsE,"aw",@nobits
	.sectionflags	@""
	.align	16
	.zero		1024


//--------------------- .nv.shared._ZN10layer_norm13ln_bwd_kernelINS_13Kernel_traitsI6__halfffffjLj6144ELj1ELj1ELj8ELj16ENS_18Kernel_traits_baseILj6144ES2_ffffjLj256EEEEELb1ELb1ELb0ELb0EEEvNS_9BwdParamsE --------------------------
	.section	.nv.shared._ZN10layer_norm13ln_bwd_kernelINS_13Kernel_traitsI6__halfffffjLj6144ELj1ELj1ELj8ELj16ENS_18Kernel_traits_baseILj6144ES2_ffffjLj256EEEEELb1ELb1ELb0ELb0EEEvNS_9BwdParamsE,"aw",@nobits
	.sectionflags	@""
	.align	16
	.zero		1024


//--------------------- .nv.shared._ZN10layer_norm13ln_bwd_kernelINS_13Kernel_traitsI6__halfffffjLj6144ELj1ELj1ELj8ELj16ENS_18Kernel_traits_baseILj6144ES2_ffffjLj256EEEEELb1ELb1ELb0ELb1EEEvNS_9BwdParamsE --------------------------
	.section	.nv.shared._ZN10layer_norm13ln_bwd_kernelINS_13Kernel_traitsI6__halfffffjLj6144ELj1ELj1ELj8ELj16ENS_18Kernel_traits_baseILj6144ES2_ffffjLj256EEEEELb1ELb1ELb0ELb1EEEvNS_9BwdParamsE,"aw",@nobits
	.sectionflags	@""
	.align	16
	.zero		1024


//--------------------- .nv.shared._ZN10layer_norm22ln_bwd_finalize_kernelINS_22Kernel_traits_finalizeILj6144E6__halfffffjLb1ELj1024ELj4ENS_18Kernel_traits_baseILj6144ES2_ffffjLj1024EEEEELb1ELb0EEEvNS_9BwdParamsE --------------------------
	.section	.nv.shared._ZN10layer_norm22ln_bwd_finalize_kernelINS_22Kernel_traits_finalizeILj6144E6__halfffffjLb1ELj1024ELj4ENS_18Kernel_traits_baseILj6144ES2_ffffjLj1024EEEEELb1ELb0EEEvNS_9BwdParamsE,"aw",@nobits
	.sectionflags	@""
	.align	16
.nv.shared._ZN10layer_norm22ln_bwd_finalize_kernelINS_22Kernel_traits_finalizeILj6144E6__halfffffjLb1ELj1024ELj4ENS_18Kernel_traits_baseILj6144ES2_ffffjLj1024EEEEELb1ELb0EEEvNS_9BwdParamsE:
	.zero		13696


//--------------------- .nv.shared._ZN10layer_norm13ln_bwd_kernelINS_13Kernel_traitsI6__halfffffjLj6144ELj1ELj1ELj8ELj16ENS_18Kernel_traits_baseILj6144ES2_ffffjLj256EEEEELb1ELb1ELb1ELb0EEEvNS_9BwdParamsE --------------------------
	.section	.nv.shared._ZN10layer_norm13ln_bwd_kernelINS_13Kernel_traitsI6__halfffffjLj6144ELj1ELj1ELj8ELj16ENS_18Kernel_traits_baseILj6144ES2_ffffjLj256EEEEELb1ELb1ELb1ELb0EEEvNS_9BwdParamsE,"aw",@nobits
	.sectionflags	@""
	.align	16
	.zero		1024


//--------------------- .nv.shared._ZN10layer_norm22ln_bwd_finalize_kernelINS_22Kernel_traits_finalizeILj6144E6__halfffffjLb1ELj1024ELj4ENS_18Kernel_traits_baseILj6144ES2_ffffjLj1024EEEEELb1ELb1EEEvNS_9BwdParamsE --------------------------
	.section	.nv.shared._ZN10layer_norm22ln_bwd_finalize_kernelINS_22Kernel_traits_finalizeILj6144E6__halfffffjLb1ELj1024ELj4ENS_18Kernel_traits_baseILj6144ES2_ffffjLj1024EEEEELb1ELb1EEEvNS_9BwdParamsE,"aw",@nobits
	.sectionflags	@""
	.align	16
.nv.shared._ZN10layer_norm22ln_bwd_finalize_kernelINS_22Kernel_traits_finalizeILj6144E6__halfffffjLb1ELj1024ELj4ENS_18Kernel_traits_baseILj6144ES2_ffffjLj1024EEEEELb1ELb1EEEvNS_9BwdParamsE:
	.zero		13696


//--------------------- .nv.shared._ZN10layer_norm13ln_bwd_kernelINS_13Kernel_traitsI6__halfffffjLj6144ELj1ELj1ELj8ELj16ENS_18Kernel_traits_baseILj6144ES2_ffffjLj256EEEEELb1ELb1ELb1ELb1EEEvNS_9BwdParamsE --------------------------
	.section	.nv.shared._ZN10layer_norm13ln_bwd_kernelINS_13Kernel_traitsI6__halfffffjLj6144ELj1ELj1ELj8ELj16ENS_18Kernel_traits_baseILj6144ES2_ffffjLj256EEEEELb1ELb1ELb1ELb1EEEvNS_9BwdParamsE,"aw",@nobits
	.sectionflags	@""
	.align	16
	.zero		1024


//--------------------- .nv.shared._ZN10layer_norm13ln_bwd_kernelINS_13Kernel_traitsIfffffjLj6144ELj1ELj1ELj8ELj16ENS_18Kernel_traits_baseILj6144EfffffjLj256EEEEELb0ELb0ELb0ELb0EEEvNS_9BwdParamsE --------------------------
	.section	.nv.shared._ZN10layer_norm13ln_bwd_kernelINS_13Kernel_traitsIfffffjLj6144ELj1ELj1ELj8ELj16ENS_18Kernel_traits_baseILj6144EfffffjLj256EEEEELb0ELb0ELb0ELb0EEEvNS_9BwdParamsE,"aw",@nobits
	.sectionflags	@""
	.align	16
	.zero		1024


//--------------------- .nv.shared._ZN10layer_norm13ln_bwd_kernelINS_13Kernel_traitsIfffffjLj6144ELj1ELj1ELj8ELj16ENS_18Kernel_traits_baseILj6144EfffffjLj256EEEEELb0ELb0ELb0ELb1EEEvNS_9BwdParamsE --------------------------
	.section	.nv.shared._ZN10layer_norm13ln_bwd_kernelINS_13Kernel_traitsIfffffjLj6144ELj1ELj1ELj8ELj16ENS_18Kernel_traits_baseILj6144EfffffjLj256EEEEELb0ELb0ELb0ELb1EEEvNS_9BwdParamsE,"aw",@nobits
	.sectionflags	@""
	.align	16
	.zero		1024


//--------------------- .nv.shared._ZN10layer_norm13ln_bwd_kernelINS_13Kernel_traitsIfffffjLj6144ELj1ELj1ELj8ELj16ENS_18Kernel_traits_baseILj6144EfffffjLj256EEEEELb0ELb0ELb1ELb0EEEvNS_9BwdParamsE --------------------------
	.section	.nv.shared._ZN10layer_norm13ln_bwd_kernelINS_13Kernel_traitsIfffffjLj6144ELj1ELj1ELj8ELj16ENS_18Kernel_traits_baseILj6144EfffffjLj256EEEEELb0ELb0ELb1ELb0EEEvNS_9BwdParamsE,"aw",@nobits
	.sectionflags	@""
	.align	16
	.zero		1024


//--------------------- .nv.shared._ZN10layer_norm13ln_bwd_kernelINS_13Kernel_traitsIfffffjLj6144ELj1ELj1ELj8ELj16ENS_18Kernel_traits_baseILj6144EfffffjLj256EEEEELb0ELb0ELb1ELb1EEEvNS_9BwdParamsE --------------------------
	.section	.nv.shared._ZN10layer_norm13ln_bwd_kernelINS_13Kernel_traitsIfffffjLj6144ELj1ELj1ELj8ELj16ENS_18Kernel_traits_baseILj6144EfffffjLj256EEEEELb0ELb0ELb1ELb1EEEvNS_9BwdParamsE,"aw",@nobits
	.sectionflags	@""
	.align	16
	.zero		1024


//--------------------- .nv.shared._ZN10layer_norm13ln_bwd_kernelINS_13Kernel_traitsIfffffjLj6144ELj1ELj1ELj8ELj16ENS_18Kernel_traits_baseILj6144EfffffjLj256EEEEELb0ELb1ELb0ELb0EEEvNS_9BwdParamsE --------------------------
	.section	.nv.shared._ZN10layer_norm13ln_bwd_kernelINS_13Kernel_traitsIfffffjLj6144ELj1ELj1ELj8ELj16ENS_18Kernel_traits_baseILj6144EfffffjLj256EEEEELb0ELb1ELb0ELb0EEEvNS_9BwdParamsE,"aw",@nobits
	.sectionflags	@""
	.align	16
	.zero		1024


//--------------------- .nv.shared._ZN10layer_norm13ln_bwd_kernelINS_13Kernel_traitsIfffffjLj6144ELj1ELj1ELj8ELj16ENS_18Kernel_traits_baseILj6144EfffffjLj256EEEEELb0ELb1ELb0ELb1EEEvNS_9BwdParamsE --------------------------
	.section	.nv.shared._ZN10layer_norm13ln_bwd_kernelINS_13Kernel_traitsIfffffjLj6144ELj1ELj1ELj8ELj16ENS_18Kernel_traits_baseILj6144EfffffjLj256EEEEELb0ELb1ELb0ELb1EEEvNS_9BwdParamsE,"aw",@nobits
	.sectionflags	@""
	.align	16
	.zero		1024


//--------------------- .nv.shared._ZN10layer_norm13ln_bwd_kernelINS_13Kernel_traitsIfffffjLj6144ELj1ELj1ELj8ELj16ENS_18Kernel_traits_baseILj6144EfffffjLj256EEEEELb0ELb1ELb1ELb0EEEvNS_9BwdParamsE --------------------------
	.section	.nv.shared._ZN10layer_norm13ln_bwd_kernelINS_13Kernel_traitsIfffffjLj6144ELj1ELj1ELj8ELj16ENS_18Kernel_traits_baseILj6144EfffffjLj256EEEEELb0ELb1ELb1ELb0EEEvNS_9BwdParamsE,"aw",@nobits
	.sectionflags	@""
	.align	16
	.zero		1024


//--------------------- .nv.shared._ZN10layer_norm13ln_bwd_kernelINS_13Kernel_traitsIfffffjLj6144ELj1ELj1ELj8ELj16ENS_18Kernel_traits_baseILj6144EfffffjLj256EEEEELb0ELb1ELb1ELb1EEEvNS_9BwdParamsE --------------------------
	.section	.nv.shared._ZN10layer_norm13ln_bwd_kernelINS_13Kernel_traitsIfffffjLj6144ELj1ELj1ELj8ELj16ENS_18Kernel_traits_baseILj6144EfffffjLj256EEEEELb0ELb1ELb1ELb1EEEvNS_9BwdParamsE,"aw",@nobits
	.sectionflags	@""
	.align	16
	.zero		1024


//--------------------- .nv.shared._ZN10layer_norm13ln_bwd_kernelINS_13Kernel_traitsIfffffjLj6144ELj1ELj1ELj8ELj16ENS_18Kernel_traits_baseILj6144EfffffjLj256EEEEELb1ELb0ELb0ELb0EEEvNS_9BwdParamsE --------------------------
	.section	.nv.shared._ZN10layer_norm13ln_bwd_kernelINS_13Kernel_traitsIfffffjLj6144ELj1ELj1ELj8ELj16ENS_18Kernel_traits_baseILj6144EfffffjLj256EEEEELb1ELb0ELb0ELb0EEEvNS_9BwdParamsE,"aw",@nobits
	.sectionflags	@""
	.align	16
	.zero		1024


//--------------------- .nv.shared._ZN10layer_norm13ln_bwd_kernelINS_13Kernel_traitsIfffffjLj6144ELj1ELj1ELj8ELj16ENS_18Kernel_traits_baseILj6144EfffffjLj256EEEEELb1ELb0ELb0ELb1EEEvNS_9BwdParamsE --------------------------
	.section	.nv.shared._ZN10layer_norm13ln_bwd_kernelINS_13Kernel_traitsIfffffjLj6144ELj1ELj1ELj8ELj16ENS_18Kernel_traits_baseILj6144EfffffjLj256EEEEELb1ELb0ELb0ELb1EEEvNS_9BwdParamsE,"aw",@nobits
	.sectionflags	@""
	.align	16
	.zero		1024


//--------------------- .nv.shared._ZN10layer_norm22ln_bwd_finalize_kernelINS_22Kernel_traits_finalizeILj6144EfffffjLb0ELj1024ELj4ENS_18Kernel_traits_baseILj6144EfffffjLj1024EEEEELb0ELb0EEEvNS_9BwdParamsE --------------------------
	.section	.nv.shared._ZN10layer_norm22ln_bwd_finalize_kernelINS_22Kernel_traits_finalizeILj6144EfffffjLb0ELj1024ELj4ENS_18Kernel_traits_baseILj6144EfffffjLj1024EEEEELb0ELb0EEEvNS_9BwdParamsE,"aw",@nobits
	.sectionflags	@""
	.align	16
.nv.shared._ZN10layer_norm22ln_bwd_finalize_kernelINS_22Kernel_traits_finalizeILj6144EfffffjLb0ELj1024ELj4ENS_18Kernel_traits_baseILj6144EfffffjLj1024EEEEELb0ELb0EEEvNS_9BwdParamsE:
	.zero		9472


//--------------------- .nv.shared._ZN10layer_norm13ln_bwd_kernelINS_13Kernel_traitsIfffffjLj6144ELj1ELj1ELj8ELj16ENS_18Kernel_traits_baseILj6144EfffffjLj256EEEEELb1ELb0ELb1ELb0EEEvNS_9BwdParamsE --------------------------
	.section	.nv.shared._ZN10layer_norm13ln_bwd_kernelINS_13Kernel_traitsIfffffjLj6144ELj1ELj1ELj8ELj16ENS_18Kernel_traits_baseILj6144EfffffjLj256EEEEELb1ELb0ELb1ELb0EEEvNS_9BwdParamsE,"aw",@nobits
	.sectionflags	@""
	.align	16
	.zero		1024


//--------------------- .nv.shared._ZN10layer_norm22ln_bwd_finalize_kernelINS_22Kernel_traits_finalizeILj6144EfffffjLb0ELj1024ELj4ENS_18Kernel_traits_baseILj6144EfffffjLj1024EEEEELb0ELb1EEEvNS_9BwdParamsE --------------------------
	.section	.nv.shared._ZN10layer_norm22ln_bwd_finalize_kernelINS_22Kernel_traits_finalizeILj6144EfffffjLb0ELj1024ELj4ENS_18Kernel_traits_baseILj6144EfffffjLj1024EEEEELb0ELb1EEEvNS_9BwdParamsE,"aw",@nobits
	.sectionflags	@""
	.align	16
.nv.shared._ZN10layer_norm22ln_bwd_finalize_kernelINS_22Kernel_traits_finalizeILj6144EfffffjLb0ELj1024ELj4ENS_18Kernel_traits_baseILj6144EfffffjLj1024EEEEELb0ELb1EEEvNS_9BwdParamsE:
	.zero		9472


//--------------------- .nv.shared._ZN10layer_norm13ln_bwd_kernelINS_13Kernel_traitsIfffffjLj6144ELj1ELj1ELj8ELj16ENS_18Kernel_traits_baseILj6144EfffffjLj256EEEEELb1ELb0ELb1ELb1EEEvNS_9BwdParamsE --------------------------
	.section	.nv.shared._ZN10layer_norm13ln_bwd_kernelINS_13Kernel_traitsIfffffjLj6144ELj1ELj1ELj8ELj16ENS_18Kernel_traits_baseILj6144EfffffjLj256EEEEELb1ELb0ELb1ELb1EEEvNS_9BwdParamsE,"aw",@nobits
	.sectionflags	@""
	.align	16
	.zero		1024


//--------------------- .nv.shared._ZN10layer_norm13ln_bwd_kernelINS_13Kernel_traitsIfffffjLj6144ELj1ELj1ELj8ELj16ENS_18Kernel_traits_baseILj6144EfffffjLj256EEEEELb1ELb1ELb0ELb0EEEvNS_9BwdParamsE --------------------------
	.section	.nv.shared._ZN10layer_norm13ln_bwd_kernelINS_13Kernel_traitsIfffffjLj6144ELj1ELj1ELj8ELj16ENS_18Kernel_traits_baseILj6144EfffffjLj256EEEEELb1ELb1ELb0ELb0EEEvNS_9BwdParamsE,"aw",@nobits
	.sectionflags	@""
	.align	16
	.zero		1024


//--------------------- .nv.shared._ZN10layer_norm13ln_bwd_kernelINS_13Kernel_traitsIfffffjLj6144ELj1ELj1ELj8ELj16ENS_18Kernel_traits_baseILj6144EfffffjLj256EEEEELb1ELb1ELb0ELb1EEEvNS_9BwdParamsE --------------------------
	.section	.nv.shared._ZN10layer_norm13ln_bwd_kernelINS_13Kernel_traitsIfffffjLj6144ELj1ELj1ELj8ELj16ENS_18Kernel_traits_baseILj6144EfffffjLj256EEEEELb1ELb1ELb0ELb1EEEvNS_9BwdParamsE,"aw",@nobits
	.sectionflags	@""
	.align	16
	.zero		1024


//--------------------- .nv.shared._ZN10layer_norm22ln_bwd_finalize_kernelINS_22Kernel_traits_finalizeILj6144EfffffjLb1ELj1024ELj4ENS_18Kernel_traits_baseILj6144EfffffjLj1024EEEEELb1ELb0EEEvNS_9BwdParamsE --------------------------
	.section	.nv.shared._ZN10layer_norm22ln_bwd_finalize_kernelINS_22Kernel_traits_finalizeILj6144EfffffjLb1ELj1024ELj4ENS_18Kernel_traits_baseILj6144EfffffjLj1024EEEEELb1ELb0EEEvNS_9BwdParamsE,"aw",@nobits
	.sectionflags	@""
	.align	16
.nv.shared._ZN10layer_norm22ln_bwd_finalize_kernelINS_22Kernel_traits_finalizeILj6144EfffffjLb1ELj1024ELj4ENS_18Kernel_traits_baseILj6144EfffffjLj1024EEEEELb1ELb0EEEvNS_9BwdParamsE:
	.zero		13696


//--------------------- .nv.shared._ZN10layer_norm13ln_bwd_kernelINS_13Kernel_traitsIfffffjLj6144ELj1ELj1ELj8ELj16ENS_18Kernel_traits_baseILj6144EfffffjLj256EEEEELb1ELb1ELb1ELb0EEEvNS_9BwdParamsE --------------------------
	.section	.nv.shared._ZN10layer_norm13ln_bwd_kernelINS_13Kernel_traitsIfffffjLj6144ELj1ELj1ELj8ELj16ENS_18Kernel_traits_baseILj6144EfffffjLj256EEEEELb1ELb1ELb1ELb0EEEvNS_9BwdParamsE,"aw",@nobits
	.sectionflags	@""
	.align	16
	.zero		1024


//--------------------- .nv.shared._ZN10layer_norm22ln_bwd_finalize_kernelINS_22Kernel_traits_finalizeILj6144EfffffjLb1ELj1024ELj4ENS_18Kernel_traits_baseILj6144EfffffjLj1024EEEEELb1ELb1EEEvNS_9BwdParamsE --------------------------
	.section	.nv.shared._ZN10layer_norm22ln_bwd_finalize_kernelINS_22Kernel_traits_finalizeILj6144EfffffjLb1ELj1024ELj4ENS_18Kernel_traits_baseILj6144EfffffjLj1024EEEEELb1ELb1EEEvNS_9BwdParamsE,"aw",@nobits
	.sectionflags	@""
	.align	16
.nv.shared._ZN10layer_norm22ln_bwd_finalize_kernelINS_22Kernel_traits_finalizeILj6144EfffffjLb1ELj1024ELj4ENS_18Kernel_traits_baseILj6144EfffffjLj1024EEEEELb1ELb1EEEvNS_9BwdParamsE:
	.zero		13696


//--------------------- .nv.shared._ZN10layer_norm13ln_bwd_kernelINS_13Kernel_traitsIfffffjLj6144ELj1ELj1ELj8ELj16ENS_18Kernel_traits_baseILj6144EfffffjLj256EEEEELb1ELb1ELb1ELb1EEEvNS_9BwdParamsE --------------------------
	.section	.nv.shared._ZN10layer_norm13ln_bwd_kernelINS_13Kernel_traitsIfffffjLj6144ELj1ELj1ELj8ELj16ENS_18Kernel_traits_baseILj6144EfffffjLj256EEEEELb1ELb1ELb1ELb1EEEvNS_9BwdParamsE,"aw",@nobits
	.sectionflags	@""
	.align	16
	.zero		1024


//--------------------- .nv.constant0._ZN10layer_norm13ln_bwd_kernelINS_13Kernel_traitsI13__nv_bfloat16S2_S2_S2_fjLj6144ELj1ELj1ELj8ELj16ENS_18Kernel_traits_baseILj6144ES2_S2_S2_S2_fjLj256EEEEELb0ELb0ELb0ELb0EEEvNS_9BwdParamsE --------------------------
	.section	.nv.constant0._ZN10layer_norm13ln_bwd_kernelINS_13Kernel_traitsI13__nv_bfloat16S2_S2_S2_fjLj6144ELj1ELj1ELj8ELj16ENS_18Kernel_traits_baseILj6144ES2_S2_S2_S2_fjLj256EEEEELb0ELb0ELb0ELb0EEEvNS_9BwdParamsE,"a",@progbits
	.sectionflags	@""
	.align	4
.nv.constant0._ZN10layer_norm13ln_bwd_kernelINS_13Kernel_traitsI13__nv_bfloat16S2_S2_S2_fjLj6144ELj1ELj1ELj8ELj16ENS_18Kernel_traits_baseILj6144ES2_S2_S2_S2_fjLj256EEEEELb0ELb0ELb0ELb0EEEvNS_9BwdParamsE:
	.zero		1192


//--------------------- .nv.constant0._ZN10layer_norm13ln_bwd_kernelINS_13Kernel_traitsI13__nv_bfloat16S2_S2_S2_fjLj6144ELj1ELj1ELj8ELj16ENS_18Kernel_traits_baseILj6144ES2_S2_S2_S2_fjLj256EEEEELb0ELb0ELb0ELb1EEEvNS_9BwdParamsE --------------------------
	.section	.nv.constant0._ZN10layer_norm13ln_bwd_kernelINS_13Kernel_traitsI13__nv_bfloat16S2_S2_S2_fjLj6144ELj1ELj1ELj8ELj16ENS_18Kernel_traits_baseILj6144ES2_S2_S2_S2_fjLj256EEEEELb0ELb0ELb0ELb1EEEvNS_9BwdParamsE,"a",@progbits
	.sectionflags	@""
	.align	4
.nv.constant0._ZN10layer_norm13ln_bwd_kernelINS_13Kernel_traitsI13__nv_bfloat16S2_S2_S2_fjLj6144ELj1ELj1ELj8ELj16ENS_18Kernel_traits_baseILj6144ES2_S2_S2_S2_fjLj256EEEEELb0ELb0ELb0ELb1EEEvNS_9BwdParamsE:
	.zero		1192


//--------------------- .nv.constant0._ZN10layer_norm13ln_bwd_kernelINS_13Kernel_traitsI13__nv_bfloat16S2_S2_S2_fjLj6144ELj1ELj1ELj8ELj16ENS_18Kernel_traits_baseILj6144ES2_S2_S2_S2_fjLj256EEEEELb0ELb0ELb1ELb0EEEvNS_9BwdParamsE --------------------------
	.section	.nv.constant0._ZN10layer_norm13ln_bwd_kernelINS_13Kernel_traitsI13__nv_bfloat16S2_S2_S2_fjLj6144ELj1ELj1ELj8ELj16ENS_18Kernel_traits_baseILj6144ES2_S2_S2_S2_fjLj256EEEEELb0ELb0ELb1ELb0EEEvNS_9BwdParamsE,"a",@progbits
	.sectionflags	@""
	.align	4
.nv.constant0._ZN10layer_norm13ln_bwd_kernelINS_13Kernel_traitsI13__nv_bfloat16S2_S2_S2_fjLj6144ELj1ELj1ELj8ELj16ENS_18Kernel_traits_baseILj6144ES2_S2_S2_S2_fjLj256EEEEELb0ELb0ELb1ELb0EEEvNS_9BwdParamsE:
	.zero		1192


//--------------------- .nv.constant0._ZN10layer_norm13ln_bwd_kernelINS_13Kernel_traitsI13__nv_bfloat16S2_S2_S2_fjLj6144ELj1ELj1ELj8ELj16ENS_18Kernel_traits_baseILj6144ES2_S2_S2_S2_fjLj256EEEEELb0ELb0ELb1ELb1EEEvNS_9BwdParamsE --------------------------
	.section	.nv.constant0._ZN10layer_norm13ln_bwd_kernelINS_13Kernel_traitsI13__nv_bfloat16S2_S2_S2_fjLj6144ELj1ELj1ELj8ELj16ENS_18Kernel_traits_baseILj6144ES2_S2_S2_S2_fjLj256EEEEELb0ELb0ELb1ELb1EEEvNS_9BwdParamsE,"a",@progbits
	.sectionflags	@""
	.align	4
.nv.constant0._ZN10layer_norm13ln_bwd_kernelINS_13Kernel_traitsI13__nv_bfloat16S2_S2_S2_fjLj6144ELj1ELj1ELj8ELj16ENS_18Kernel_traits_baseILj6144ES2_S2_S2_S2_fjLj256EEEEELb0ELb0ELb1ELb1EEEvNS_9BwdParamsE:
	.zero		1192


//--------------------- .nv.constant0._ZN10layer_norm13ln_bwd_kernelINS_13Kernel_traitsI13__nv_bfloat16S2_S2_S2_fjLj6144ELj1ELj1ELj8ELj16ENS_18Kernel_traits_baseILj6144ES2_S2_S2_S2_fjLj256EEEEELb0ELb1ELb0ELb0EEEvNS_9BwdParamsE --------------------------
	.section	.nv.constant0._ZN10layer_norm13ln_bwd_kernelINS_13Kernel_traitsI13__nv_bfloat16S2_S2_S2_fjLj6144ELj1ELj1ELj8ELj16ENS_18Kernel_traits_baseILj6144ES2_S2_S2_S2_fjLj256EEEEELb0ELb1ELb0ELb0EEEvNS_9BwdParamsE,"a",@progbits
	.sectionflags	@""
	.align	4
.nv.constant0._ZN10layer_norm13ln_bwd_kernelINS_13Kernel_traitsI13__nv_bfloat16S2_S2_S2_fjLj6144ELj1ELj1ELj8ELj16ENS_18Kernel_traits_baseILj6144ES2_S2_S2_S2_fjLj256EEEEELb0ELb1ELb0ELb0EEEvNS_9BwdParamsE:
	.zero		1192


//--------------------- .nv.constant0._ZN10layer_norm13ln_bwd_kernelINS_13Kernel_traitsI13__nv_bfloat16S2_S2_S2_fjLj6144ELj1ELj1ELj8ELj16ENS_18Kernel_traits_baseILj6144ES2_S2_S2_S2_fjLj256EEEEELb0ELb1ELb0ELb1EEEvNS_9BwdParamsE --------------------------
	.section	.nv.constant0._ZN10layer_norm13ln_bwd_kernelINS_13Kernel_traitsI13__nv_bfloat16S2_S2_S2_fjLj6144ELj1ELj1ELj8ELj16ENS_18Kernel_traits_baseILj6144ES2_S2_S2_S2_fjLj256EEEEELb0ELb1ELb0ELb1EEEvNS_9BwdParamsE,"a",@progbits
	.sectionflags	@""
	.align	4
.nv.constant0._ZN10layer_norm13ln_bwd_kernelINS_13Kernel_traitsI13__nv_bfloat16S2_S2_S2_fjLj6144ELj1ELj1ELj8ELj16ENS_18Kernel_traits_baseILj6144ES2_S2_S2_S2_fjLj256EEEEELb0ELb1ELb0ELb1EEEvNS_9BwdParamsE:
	.zero		1192


//--------------------- .nv.constant0._ZN10layer_norm13ln_bwd_kernelINS_13Kernel_traitsI13__nv_bfloat16S2_S2_S2_fjLj6144ELj1ELj1ELj8ELj16ENS_18Kernel_traits_baseILj6144ES2_S2_S2_S2_fjLj256EEEEELb0ELb1ELb1ELb0EEEvNS_9BwdParamsE --------------------------
	.section	.nv.constant0._ZN10layer_norm13ln_bwd_kernelINS_13Kernel_traitsI13__nv_bfloat16S2_S2_S2_fjLj6144ELj1ELj1ELj8ELj16ENS_18Kernel_traits_baseILj6144ES2_S2_S2_S2_fjLj256EEEEELb0ELb1ELb1ELb0EEEvNS_9BwdParamsE,"a",@progbits
	.sectionflags	@""
	.align	4
.nv.constant0._ZN10layer_norm13ln_bwd_kernelINS_13Kernel_traitsI13__nv_bfloat16S2_S2_S2_fjLj6144ELj1ELj1ELj8ELj16ENS_18Kernel_traits_baseILj6144ES2_S2_S2_S2_fjLj256EEEEELb0ELb1ELb1ELb0EEEvNS_9BwdParamsE:
	.zero		1192


//--------------------- .nv.constant0._ZN10layer_norm13ln_bwd_kernelINS_13Kernel_traitsI13__nv_bfloat16S2_S2_S2_fjLj6144ELj1ELj1ELj8ELj16ENS_18Kernel_traits_baseILj6144ES2_S2_S2_S2_fjLj256EEEEELb0ELb1ELb1ELb1EEEvNS_9BwdParamsE --------------------------
	.section	.nv.constant0._ZN10layer_norm13ln_bwd_kernelINS_13Kernel_traitsI13__nv_bfloat16S2_S2_S2_fjLj6144ELj1ELj1ELj8ELj16ENS_18Kernel_traits_baseILj6144ES2_S2_S2_S2_fjLj256EEEEELb0ELb1ELb1ELb1EEEvNS_9BwdParamsE,"a",@progbits
	.sectionflags	@""
	.align	4
.nv.constant0._ZN10layer_norm13ln_bwd_kernelINS_13Kernel_traitsI13__nv_bfloat16S2_S2_S2_fjLj6144ELj1ELj1ELj8ELj16ENS_18Kernel_traits_baseILj6144ES2_S2_S2_S2_fjLj256EEEEELb0ELb1ELb1ELb1EEEvNS_9BwdParamsE:
	.zero		1192


//--------------------- .nv.constant0._ZN10layer_norm13ln_bwd_kernelINS_13Kernel_traitsI13__nv_bfloat16S2_S2_S2_fjLj6144ELj1ELj1ELj8ELj16ENS_18Kernel_traits_baseILj6144ES2_S2_S2_S2_fjLj256EEEEELb1ELb0ELb0ELb0EEEvNS_9BwdParamsE --------------------------
	.section	.nv.constant0._ZN10layer_norm13ln_bwd_kernelINS_13Kernel_traitsI13__nv_bfloat16S2_S2_S2_fjLj6144ELj1ELj1ELj8ELj16ENS_18Kernel_traits_baseILj6144ES2_S2_S2_S2_fjLj256EEEEELb1ELb0ELb0ELb0EEEvNS_9BwdParamsE,"a",@progbits
	.sectionflags	@""
	.align	4
.nv.constant0._ZN10layer_norm13ln_bwd_kernelINS_13Kernel_traitsI13__nv_bfloat16S2_S2_S2_fjLj6144ELj1ELj1ELj8ELj16ENS_18Kernel_traits_baseILj6144ES2_S2_S2_S2_fjLj256EEEEELb1ELb0ELb0ELb0EEEvNS_9BwdParamsE:
	.zero		1192


//--------------------- .nv.constant0._ZN10layer_norm13ln_bwd_kernelINS_13Kernel_traitsI13__nv_bfloat16S2_S2_S2_fjLj6144ELj1ELj1ELj8ELj16ENS_18Kernel_traits_baseILj6144ES2_S2_S2_S2_fjLj256EEEEELb1ELb0ELb0ELb1EEEvNS_9BwdParamsE --------------------------
	.section	.nv.constant0._ZN10layer_norm13ln_bwd_kernelINS_13Kernel_traitsI13__nv_bfloat16S2_S2_S2_fjLj6144ELj1ELj1ELj8ELj16ENS_18Kernel_traits_baseILj6144ES2_S2_S2_S2_fjLj256EEEEELb1ELb0ELb0ELb1EEEvNS_9BwdParamsE,"a",@progbits
	.sectionflags	@""
	.align	4
.nv.constant0._ZN10layer_norm13ln_bwd_kernelINS_13Kernel_traitsI13__nv_bfloat16S2_S2_S2_fjLj6144ELj1ELj1ELj8ELj16ENS_18Kernel_traits_baseILj6144ES2_S2_S2_S2_fjLj256EEEEELb1ELb0ELb0ELb1EEEvNS_9BwdParamsE:
	.zero		1192


//--------------------- .nv.constant0._ZN10layer_norm22ln_bwd_finalize_kernelINS_22Kernel_traits_finalizeILj6144E13__nv_bfloat16S2_S2_S2_fjLb0ELj1024ELj4ENS_18Kernel_traits_baseILj6144ES2_S2_S2_S2_fjLj1024EEEEELb0ELb0EEEvNS_9BwdParamsE --------------------------
	.section	.nv.constant0._ZN10layer_norm22ln_bwd_finalize_kernelINS_22Kernel_traits_finalizeILj6144E13__nv_bfloat16S2_S2_S2_fjLb0ELj1024ELj4ENS_18Kernel_traits_baseILj6144ES2_S2_S2_S2_fjLj1024EEEEELb0ELb0EEEvNS_9BwdParamsE,"a",@progbits
	.sectionflags	@""
	.align	4
.nv.constant0._ZN10layer_norm22ln_bwd_finalize_kernelINS_22Kernel_traits_finalizeILj6144E13__nv_bfloat16S2_S2_S2_fjLb0ELj1024ELj4ENS_18Kernel_traits_baseILj6144ES2_S2_S2_S2_fjLj1024EEEEELb0ELb0EEEvNS_9BwdParamsE:
	.zero		1192


//--------------------- .nv.constant0._ZN10layer_norm13ln_bwd_kernelINS_13Kernel_traitsI13__nv_bfloat16S2_S2_S2_fjLj6144ELj1ELj1ELj8ELj16ENS_18Kernel_traits_baseILj6144ES2_S2_S2_S2_fjLj256EEEEELb1ELb0ELb1ELb0EEEvNS_9BwdParamsE --------------------------
	.section	.nv.constant0._ZN10layer_norm13ln_bwd_kernelINS_13Kernel_traitsI13__nv_bfloat16S2_S2_S2_fjLj6144ELj1ELj1ELj8ELj16ENS_18Kernel_traits_baseILj6144ES2_S2_S2_S2_fjLj256EEEEELb1ELb0ELb1ELb0EEEvNS_9BwdParamsE,"a",@progbits
	.sectionflags	@""
	.align	4
.nv.constant0._ZN10layer_norm13ln_bwd_kernelINS_13Kernel_traitsI13__nv_bfloat16S2_S2_S2_fjLj6144ELj1ELj1ELj8ELj16ENS_18Kernel_traits_baseILj6144ES2_S2_S2_S2_fjLj256EEEEELb1ELb0ELb1ELb0EEEvNS_9BwdParamsE:
	.zero		1192


//--------------------- .nv.constant0._ZN10layer_norm22ln_bwd_finalize_kernelINS_22Kernel_traits_finalizeILj6144E13__nv_bfloat16S2_S2_S2_fjLb0ELj1024ELj4ENS_18Kernel_traits_baseILj6144ES2_S2_S2_S2_fjLj1024EEEEELb0ELb1EEEvNS_9BwdParamsE --------------------------
	.section	.nv.constant0._ZN10layer_norm22ln_bwd_finalize_kernelINS_22Kernel_traits_finalizeILj6144E13__nv_bfloat16S2_S2_S2_fjLb0ELj1024ELj4ENS_18Kernel_traits_baseILj6144ES2_S2_S2_S2_fjLj1024EEEEELb0ELb1EEEvNS_9BwdParamsE,"a",@progbits
	.sectionflags	@""
	.align	4
.nv.constant0._ZN10layer_norm22ln_bwd_finalize_kernelINS_22Kernel_traits_finalizeILj6144E13__nv_bfloat16S2_S2_S2_fjLb0ELj1024ELj4ENS_18Kernel_traits_baseILj6144ES2_S2_S2_S2_fjLj1024EEEEELb0ELb1EEEvNS_9BwdParamsE:
	.zero		1192


//--------------------- .nv.constant0._ZN10layer_norm13ln_bwd_kernelINS_13Kernel_traitsI13__nv_bfloat16S2_S2_S2_fjLj6144ELj1ELj1ELj8ELj16ENS_18Kernel_traits_baseILj6144ES2_S2_S2_S2_fjLj256EEEEELb1ELb0ELb1ELb1EEEvNS_9BwdParamsE --------------------------
	.section	.nv.constant0._ZN10layer_norm13ln_bwd_kernelINS_13Kernel_traitsI13__nv_bfloat16S2_S2_S2_fjLj6144ELj1ELj1ELj8ELj16ENS_18Kernel_traits_baseILj6144ES2_S2_S2_S2_fjLj256EEEEELb1ELb0ELb1ELb1EEEvNS_9BwdParamsE,"a",@progbits
	.sectionflags	@""
	.align	4
.nv.constant0._ZN10layer_norm13ln_bwd_kernelINS_13Kernel_traitsI13__nv_bfloat16S2_S2_S2_fjLj6144ELj1ELj1ELj8ELj16ENS_18Kernel_traits_baseILj6144ES2_S2_S2_S2_fjLj256EEEEELb1ELb0ELb1ELb1EEEvNS_9BwdParamsE:
	.zero		1192


//--------------------- .nv.constant0._ZN10layer_norm13ln_bwd_kernelINS_13Kernel_traitsI13__nv_bfloat16S2_S2_S2_fjLj6144ELj1ELj1ELj8ELj16ENS_18Kernel_traits_baseILj6144ES2_S2_S2_S2_fjLj256EEEEELb1ELb1ELb0ELb0EEEvNS_9BwdParamsE --------------------------
	.section	.nv.constant0._ZN10layer_norm13ln_bwd_kernelINS_13Kernel_traitsI13__nv_bfloat16S2_S2_S2_fjLj6144ELj1ELj1ELj8ELj16ENS_18Kernel_traits_baseILj6144ES2_S2_S2_S2_fjLj256EEEEELb1ELb1ELb0ELb0EEEvNS_9BwdParamsE,"a",@progbits
	.sectionflags	@""
	.align	4
.nv.constant0._ZN10layer_norm13ln_bwd_kernelINS_13Kernel_traitsI13__nv_bfloat16S2_S2_S2_fjLj6144ELj1ELj1ELj8ELj16ENS_18Kernel_traits_baseILj6144ES2_S2_S2_S2_fjLj256EEEEELb1ELb1ELb0ELb0EEEvNS_9BwdParamsE:
	.zero		1192


//--------------------- .nv.constant0._ZN10layer_norm13ln_bwd_kernelINS_13Kernel_traitsI13__nv_bfloat16S2_S2_S2_fjLj6144ELj1ELj1ELj8ELj16ENS_18Kernel_traits_baseILj6144ES2_S2_S2_S2_fjLj256EEEEELb1ELb1ELb0ELb1EEEvNS_9BwdParamsE --------------------------
	.section	.nv.constant0._ZN10layer_norm13ln_bwd_kernelINS_13Kernel_traitsI13__nv_bfloat16S2_S2_S2_fjLj6144ELj1ELj1ELj8ELj16ENS_18Kernel_traits_baseILj6144ES2_S2_S2_S2_fjLj256EEEEELb1ELb1ELb0ELb1EEEvNS_9BwdParamsE,"a",@progbits
	.sectionflags	@""
	.align	4
.nv.constant0._ZN10layer_norm13ln_bwd_kernelINS_13Kernel_traitsI13__nv_bfloat16S2_S2_S2_fjLj6144ELj1ELj1ELj8ELj16ENS_18Kernel_traits_baseILj6144ES2_S2_S2_S2_fjLj256EEEEELb1ELb1ELb0ELb1EEEvNS_9BwdParamsE:
	.zero		1192


//--------------------- .nv.constant0._ZN10layer_norm22ln_bwd_finalize_kernelINS_22Kernel_traits_finalizeILj6144E13__nv_bfloat16S2_S2_S2_fjLb1ELj1024ELj4ENS_18Kernel_traits_baseILj6144ES2_S2_S2_S2_fjLj1024EEEEELb1ELb0EEEvNS_9BwdParamsE --------------------------
	.section	.nv.constant0._ZN10layer_norm22ln_bwd_finalize_kernelINS_22Kernel_traits_finalizeILj6144E13__nv_bfloat16S2_S2_S2_fjLb1ELj1024ELj4ENS_18Kernel_traits_baseILj6144ES2_S2_S2_S2_fjLj1024EEEEELb1ELb0EEEvNS_9BwdParamsE,"a",@progbits
	.sectionflags	@""
	.align	4
.nv.constant0._ZN10layer_norm22ln_bwd_finalize_kernelINS_22Kernel_traits_finalizeILj6144E13__nv_bfloat16S2_S2_S2_fjLb1ELj1024ELj4ENS_18Kernel_traits_baseILj6144ES2_S2_S2_S2_fjLj1024EEEEELb1ELb0EEEvNS_9BwdParamsE:
	.zero		1192


//--------------------- .nv.constant0._ZN10layer_norm13ln_bwd_kernelINS_13Kernel_traitsI13__nv_bfloat16S2_S2_S2_fjLj6144ELj1ELj1ELj8ELj16ENS_18Kernel_traits_baseILj6144ES2_S2_S2_S2_fjLj256EEEEELb1ELb1ELb1ELb0EEEvNS_9BwdParamsE --------------------------
	.section	.nv.constant0._ZN10layer_norm13ln_bwd_kernelINS_13Kernel_traitsI13__nv_bfloat16S2_S2_S2_fjLj6144ELj1ELj1ELj8ELj16ENS_18Kernel_traits_baseILj6144ES2_S2_S2_S2_fjLj256EEEEELb1ELb1ELb1ELb0EEEvNS_9BwdParamsE,"a",@progbits
	.sectionflags	@""
	.align	4
.nv.constant0._ZN10layer_norm13ln_bwd_kernelINS_13Kernel_traitsI13__nv_bfloat16S2_S2_S2_fjLj6144ELj1ELj1ELj8ELj16ENS_18Kernel_traits_baseILj6144ES2_S2_S2_S2_fjLj256EEEEELb1ELb1ELb1ELb0EEEvNS_9BwdParamsE:
	.zero		1192


//--------------------- .nv.constant0._ZN10layer_norm22ln_bwd_finalize_kernelINS_22Kernel_traits_finalizeILj6144E13__nv_bfloat16S2_S2_S2_fjLb1ELj1024ELj4ENS_18Kernel_traits_baseILj6144ES2_S2_S2_S2_fjLj1024EEEEELb1ELb1EEEvNS_9BwdParamsE --------------------------
	.section	.nv.constant0._ZN10layer_norm22ln_bwd_finalize_kernelINS_22Kernel_traits_finalizeILj6144E13__nv_bfloat16S2_S2_S2_fjLb1ELj1024ELj4ENS_18Kernel_traits_baseILj6144ES2_S2_S2_S2_fjLj1024EEEEELb1ELb1EEEvNS_9BwdParamsE,"a",@progbits
	.sectionflags	@""
	.align	4
.nv.constant0._ZN10layer_norm22ln_bwd_finalize_kernelINS_22Kernel_traits_finalizeILj6144E13__nv_bfloat16S2_S2_S2_fjLb1ELj1024ELj4ENS_18Kernel_traits_baseILj6144ES2_S2_S2_S2_fjLj1024EEEEELb1ELb1EEEvNS_9BwdParamsE:
	.zero		1192


//--------------------- .nv.constant0._ZN10layer_norm13ln_bwd_kernelINS_13Kernel_traitsI13__nv_bfloat16S2_S2_S2_fjLj6144ELj1ELj1ELj8ELj16ENS_18Kernel_traits_baseILj6144ES2_S2_S2_S2_fjLj256EEEEELb1ELb1ELb1ELb1EEEvNS_9BwdParamsE --------------------------
	.section	.nv.constant0._ZN10layer_norm13ln_bwd_kernelINS_13Kernel_traitsI13__nv_bfloat16S2_S2_S2_fjLj6144ELj1ELj1ELj8ELj16ENS_18Kernel_traits_baseILj6144ES2_S2_S2_S2_fjLj256EEEEELb1ELb1ELb1ELb1EEEvNS_9BwdParamsE,"a",@progbits
	.sectionflags	@""
	.align	4
.nv.constant0._ZN10layer_norm13ln_bwd_kernelINS_13Kernel_traitsI13__nv_bfloat16S2_S2_S2_fjLj6144ELj1ELj1ELj8ELj16ENS_18Kernel_traits_baseILj6144ES2_S2_S2_S2_fjLj256EEEEELb1ELb1ELb1ELb1EEEvNS_9BwdParamsE:
	.zero		1192


//--------------------- .nv.constant0._ZN10layer_norm13ln_bwd_kernelINS_13Kernel_traitsI6__halfS2_S2_S2_fjLj6144ELj1ELj1ELj8ELj16ENS_18Kernel_traits_baseILj6144ES2_S2_S2_S2_fjLj256EEEEELb0ELb0ELb0ELb0EEEvNS_9BwdParamsE --------------------------
	.section	.nv.constant0._ZN10layer_norm13ln_bwd_kernelINS_13Kernel_traitsI6__halfS2_S2_S2_fjLj6144ELj1ELj1ELj8ELj16ENS_18Kernel_traits_baseILj6144ES2_S2_S2_S2_fjLj256EEEEELb0ELb0ELb0ELb0EEEvNS_9BwdParamsE,"a",@progbits
	.sectionflags	@""
	.align	4
.nv.constant0._ZN10layer_norm13ln_bwd_kernelINS_13Kernel_traitsI6__halfS2_S2_S2_fjLj6144ELj1ELj1ELj8ELj16ENS_18Kernel_traits_baseILj6144ES2_S2_S2_S2_fjLj256EEEEELb0ELb0ELb0ELb0EEEvNS_9BwdParamsE:
	.zero		1192


//--------------------- .nv.constant0._ZN10layer_norm13ln_bwd_kernelINS_13Kernel_traitsI6__halfS2_S2_S2_fjLj6144ELj1ELj1ELj8ELj16ENS_18Kernel_traits_baseILj6144ES2_S2_S2_S2_fjLj256EEEEELb0ELb0ELb0ELb1EEEvNS_9BwdParamsE --------------------------
	.section	.nv.constant0._ZN10layer_norm13ln_bwd_kernelINS_13Kernel_traitsI6__halfS2_S2_S2_fjLj6144ELj1ELj1ELj8ELj16ENS_18Kernel_traits_baseILj6144ES2_S2_S2_S2_fjLj256EEEEELb0ELb0ELb0ELb1EEEvNS_9BwdParamsE,"a",@progbits
	.sectionflags	@""
	.align	4
.nv.constant0._ZN10layer_norm13ln_bwd_kernelINS_13Kernel_traitsI6__halfS2_S2_S2_fjLj6144ELj1ELj1ELj8ELj16ENS_18Kernel_traits_baseILj6144ES2_S2_S2_S2_fjLj256EEEEELb0ELb0ELb0ELb1EEEvNS_9BwdParamsE:
	.zero		1192


//--------------------- .nv.constant0._ZN10layer_norm13ln_bwd_kernelINS_13Kernel_traitsI6__halfS2_S2_S2_fjLj6144ELj1ELj1ELj8ELj16ENS_18Kernel_traits_baseILj6144ES2_S2_S2_S2_fjLj256EEEEELb0ELb0ELb1ELb0EEEvNS_9BwdParamsE --------------------------
	.section	.nv.constant0._ZN10layer_norm13ln_bwd_kernelINS_13Kernel_traitsI6__halfS2_S2_S2_fjLj6144ELj1ELj1ELj8ELj16ENS_18Kernel_traits_baseILj6144ES2_S2_S2_S2_fjLj256EEEEELb0ELb0ELb1ELb0EEEvNS_9BwdParamsE,"a",@progbits
	.sectionflags	@""
	.align	4
.nv.constant0._ZN10layer_norm13ln_bwd_kernelINS_13Kernel_traitsI6__halfS2_S2_S2_fjLj6144ELj1ELj1ELj8ELj16ENS_18Kernel_traits_baseILj6144ES2_S2_S2_S2_fjLj256EEEEELb0ELb0ELb1ELb0EEEvNS_9BwdParamsE:
	.zero		1192


//--------------------- .nv.constant0._ZN10layer_norm13ln_bwd_kernelINS_13Kernel_traitsI6__halfS2_S2_S2_fjLj6144ELj1ELj1ELj8ELj16ENS_18Kernel_traits_baseILj6144ES2_S2_S2_S2_fjLj256EEEEELb0ELb0ELb1ELb1EEEvNS_9BwdParamsE --------------------------
	.section	.nv.constant0._ZN10layer_norm13ln_bwd_kernelINS_13Kernel_traitsI6__halfS2_S2_S2_fjLj6144ELj1ELj1ELj8ELj16ENS_18Kernel_traits_baseILj6144ES2_S2_S2_S2_fjLj256EEEEELb0ELb0ELb1ELb1EEEvNS_9BwdParamsE,"a",@progbits
	.sectionflags	@""
	.align	4
.nv.constant0._ZN10layer_norm13ln_bwd_kernelINS_13Kernel_traitsI6__halfS2_S2_S2_fjLj6144ELj1ELj1ELj8ELj16ENS_18Kernel_traits_baseILj6144ES2_S2_S2_S2_fjLj256EEEEELb0ELb0ELb1ELb1EEEvNS_9BwdParamsE:
	.zero		1192


//--------------------- .nv.constant0._ZN10layer_norm13ln_bwd_kernelINS_13Kernel_traitsI6__halfS2_S2_S2_fjLj6144ELj1ELj1ELj8ELj16ENS_18Kernel_traits_baseILj6144ES2_S2_S2_S2_fjLj256EEEEELb0ELb1ELb0ELb0EEEvNS_9BwdParamsE --------------------------
	.section	.nv.constant0._ZN10layer_norm13ln_bwd_kernelINS_13Kernel_traitsI6__halfS2_S2_S2_fjLj6144ELj1ELj1ELj8ELj16ENS_18Kernel_traits_baseILj6144ES2_S2_S2_S2_fjLj256EEEEELb0ELb1ELb0ELb0EEEvNS_9BwdParamsE,"a",@progbits
	.sectionflags	@""
	.align	4
.nv.constant0._ZN10layer_norm13ln_bwd_kernelINS_13Kernel_traitsI6__halfS2_S2_S2_fjLj6144ELj1ELj1ELj8ELj16ENS_18Kernel_traits_baseILj6144ES2_S2_S2_S2_fjLj256EEEEELb0ELb1ELb0ELb0EEEvNS_9BwdParamsE:
	.zero		1192


//--------------------- .nv.constant0._ZN10layer_norm13ln_bwd_kernelINS_13Kernel_traitsI6__halfS2_S2_S2_fjLj6144ELj1ELj1ELj8ELj16ENS_18Kernel_traits_baseILj6144ES2_S2_S2_S2_fjLj256EEEEELb0ELb1ELb0ELb1EEEvNS_9BwdParamsE --------------------------
	.section	.nv.constant0._ZN10layer_norm13ln_bwd_kernelINS_13Kernel_traitsI6__halfS2_S2_S2_fjLj6144ELj1ELj1ELj8ELj16ENS_18Kernel_traits_baseILj6144ES2_S2_S2_S2_fjLj256EEEEELb0ELb1ELb0ELb1EEEvNS_9BwdParamsE,"a",@progbits
	.sectionflags	@""
	.align	4
.nv.constant0._ZN10layer_norm13ln_bwd_kernelINS_13Kernel_traitsI6__halfS2_S2_S2_fjLj6144ELj1ELj1ELj8ELj16ENS_18Kernel_traits_baseILj6144ES2_S2_S2_S2_fjLj256EEEEELb0ELb1ELb0ELb1EEEvNS_9BwdParamsE:
	.zero		1192


//--------------------- .nv.constant0._ZN10layer_norm13ln_bwd_kernelINS_13Kernel_traitsI6__halfS2_S2_S2_fjLj6144ELj1ELj1ELj8ELj16ENS_18Kernel_traits_baseILj6144ES2_S2_S2_S2_fjLj256EEEEELb0ELb1ELb1ELb0EEEvNS_9BwdParamsE --------------------------
	.section	.nv.constant0._ZN10layer_norm13ln_bwd_kernelINS_13Kernel_traitsI6__halfS2_S2_S2_fjLj6144ELj1ELj1ELj8ELj16ENS_18Kernel_traits_baseILj6144ES2_S2_S2_S2_fjLj256EEEEELb0ELb1ELb1ELb0EEEvNS_9BwdParamsE,"a",@progbits
	.sectionflags	@""
	.align	4
.nv.constant0._ZN10layer_norm13ln_bwd_kernelINS_13Kernel_traitsI6__halfS2_S2_S2_fjLj6144ELj1ELj1ELj8ELj16ENS_18Kernel_traits_baseILj6144ES2_S2_S2_S2_fjLj256EEEEELb0ELb1ELb1ELb0EEEvNS_9BwdParamsE:
	.zero		1192


//--------------------- .nv.constant0._ZN10layer_norm13ln_bwd_kernelINS_13Kernel_traitsI6__halfS2_S2_S2_fjLj6144ELj1ELj1ELj8ELj16ENS_18Kernel_traits_baseILj6144ES2_S2_S2_S2_fjLj256EEEEELb0ELb1ELb1ELb1EEEvNS_9BwdParamsE --------------------------
	.section	.nv.constant0._ZN10layer_norm13ln_bwd_kernelINS_13Kernel_traitsI6__halfS2_S2_S2_fjLj6144ELj1ELj1ELj8ELj16ENS_18Kernel_traits_baseILj6144ES2_S2_S2_S2_fjLj256EEEEELb0ELb1ELb1ELb1EEEvNS_9BwdParamsE,"a",@progbits
	.sectionflags	@""
	.align	4
.nv.constant0._ZN10layer_norm13ln_bwd_kernelINS_13Kernel_traitsI6__halfS2_S2_S2_fjLj6144ELj1ELj1ELj8ELj16ENS_18Kernel_traits_baseILj6144ES2_S2_S2_S2_fjLj256EEEEELb0ELb1ELb1ELb1EEEvNS_9BwdParamsE:
	.zero		1192


//--------------------- .nv.constant0._ZN10layer_norm13ln_bwd_kernelINS_13Kernel_traitsI6__halfS2_S2_S2_fjLj6144ELj1ELj1ELj8ELj16ENS_18Kernel_traits_baseILj6144ES2_S2_S2_S2_fjLj256EEEEELb1ELb0ELb0ELb0EEEvNS_9BwdParamsE --------------------------
	.section	.nv.constant0._ZN10layer_norm13ln_bwd_kernelINS_13Kernel_traitsI6__halfS2_S2_S2_fjLj6144ELj1ELj1ELj8ELj16ENS_18Kernel_traits_baseILj6144ES2_S2_S2_S2_fjLj256EEEEELb1ELb0ELb0ELb0EEEvNS_9BwdParamsE,"a",@progbits
	.sectionflags	@""
	.align	4
.nv.constant0._ZN10layer_norm13ln_bwd_kernelINS_13Kernel_traitsI6__halfS2_S2_S2_fjLj6144ELj1ELj1ELj8ELj16ENS_18Kernel_traits_baseILj6144ES2_S2_S2_S2_fjLj256EEEEELb1ELb0ELb0ELb0EEEvNS_9BwdParamsE:
	.zero		1192


//--------------------- .nv.constant0._ZN10layer_norm13ln_bwd_kernelINS_13Kernel_traitsI6__halfS2_S2_S2_fjLj6144ELj1ELj1ELj8ELj16ENS_18Kernel_traits_baseILj6144ES2_S2_S2_S2_fjLj256EEEEELb1ELb0ELb0ELb1EEEvNS_9BwdParamsE --------------------------
	.section	.nv.constant0._ZN10layer_norm13ln_bwd_kernelINS_13Kernel_traitsI6__halfS2_S2_S2_fjLj6144ELj1ELj1ELj8ELj16ENS_18Kernel_traits_baseILj6144ES2_S2_S2_S2_fjLj256EEEEELb1ELb0ELb0ELb1EEEvNS_9BwdParamsE,"a",@progbits
	.sectionflags	@""
	.align	4
.nv.constant0._ZN10layer_norm13ln_bwd_kernelINS_13Kernel_traitsI6__halfS2_S2_S2_fjLj6144ELj1ELj1ELj8ELj16ENS_18Kernel_traits_baseILj6144ES2_S2_S2_S2_fjLj256EEEEELb1ELb0ELb0ELb1EEEvNS_9BwdParamsE:
	.zero		1192


//--------------------- .nv.constant0._ZN10layer_norm22ln_bwd_finalize_kernelINS_22Kernel_traits_finalizeILj6144E6__halfS2_S2_S2_fjLb0ELj1024ELj4ENS_18Kernel_traits_baseILj6144ES2_S2_S2_S2_fjLj1024EEEEELb0ELb0EEEvNS_9BwdParamsE --------------------------
	.section	.nv.constant0._ZN10layer_norm22ln_bwd_finalize_kernelINS_22Kernel_traits_finalizeILj6144E6__halfS2_S2_S2_fjLb0ELj1024ELj4ENS_18Kernel_traits_baseILj6144ES2_S2_S2_S2_fjLj1024EEEEELb0ELb0EEEvNS_9BwdParamsE,"a",@progbits
	.sectionflags	@""
	.align	4
.nv.constant0._ZN10layer_norm22ln_bwd_finalize_kernelINS_22Kernel_traits_finalizeILj6144E6__halfS2_S2_S2_fjLb0ELj1024ELj4ENS_18Kernel_traits_baseILj6144ES2_S2_S2_S2_fjLj1024EEEEELb0ELb0EEEvNS_9BwdParamsE:
	.zero		1192


//--------------------- .nv.constant0._ZN10layer_norm13ln_bwd_kernelINS_13Kernel_traitsI6__halfS2_S2_S2_fjLj6144ELj1ELj1ELj8ELj16ENS_18Kernel_traits_baseILj6144ES2_S2_S2_S2_fjLj256EEEEELb1ELb0ELb1ELb0EEEvNS_9BwdParamsE --------------------------
	.section	.nv.constant0._ZN10layer_norm13ln_bwd_kernelINS_13Kernel_traitsI6__halfS2_S2_S2_fjLj6144ELj1ELj1ELj8ELj16ENS_18Kernel_traits_baseILj6144ES2_S2_S2_S2_fjLj256EEEEELb1ELb0ELb1ELb0EEEvNS_9BwdParamsE,"a",@progbits
	.sectionflags	@""
	.align	4
.nv.constant0._ZN10layer_norm13ln_bwd_kernelINS_13Kernel_traitsI6__halfS2_S2_S2_fjLj6144ELj1ELj1ELj8ELj16ENS_18Kernel_traits_baseILj6144ES2_S2_S2_S2_fjLj256EEEEELb1ELb0ELb1ELb0EEEvNS_9BwdParamsE:
	.zero		1192


//--------------------- .nv.constant0._ZN10layer_norm22ln_bwd_finalize_kernelINS_22Kernel_traits_finalizeILj6144E6__halfS2_S2_S2_fjLb0ELj1024ELj4ENS_18Kernel_traits_baseILj6144ES2_S2_S2_S2_fjLj1024EEEEELb0ELb1EEEvNS_9BwdParamsE --------------------------
	.section	.nv.constant0._ZN10layer_norm22ln_bwd_finalize_kernelINS_22Kernel_traits_finalizeILj6144E6__halfS2_S2_S2_fjLb0ELj1024ELj4ENS_18Kernel_traits_baseILj6144ES2_S2_S2_S2_fjLj1024EEEEELb0ELb1EEEvNS_9BwdParamsE,"a",@progbits
	.sectionflags	@""
	.align	4
.nv.constant0._ZN10layer_norm22ln_bwd_finalize_kernelINS_22Kernel_traits_finalizeILj6144E6__halfS2_S2_S2_fjLb0ELj1024ELj4ENS_18Kernel_traits_baseILj6144ES2_S2_S2_S2_fjLj1024EEEEELb0ELb1EEEvNS_9BwdParamsE:
	.zero		1192


//--------------------- .nv.constant0._ZN10layer_norm13ln_bwd_kernelINS_13Kernel_traitsI6__halfS2_S2_S2_fjLj6144ELj1ELj1ELj8ELj16ENS_18Kernel_traits_baseILj6144ES2_S2_S2_S2_fjLj256EEEEELb1ELb0ELb1ELb1EEEvNS_9BwdParamsE --------------------------
	.section	.nv.constant0._ZN10layer_norm13ln_bwd_kernelINS_13Kernel_traitsI6__halfS2_S2_S2_fjLj6144ELj1ELj1ELj8ELj16ENS_18Kernel_traits_baseILj6144ES2_S2_S2_S2_fjLj256EEEEELb1ELb0ELb1ELb1EEEvNS_9BwdParamsE,"a",@progbits
	.sectionflags	@""
	.align	4
.nv.constant0._ZN10layer_norm13ln_bwd_kernelINS_13Kernel_traitsI6__halfS2_S2_S2_fjLj6144ELj1ELj1ELj8ELj16ENS_18Kernel_traits_baseILj6144ES2_S2_S2_S2_fjLj256EEEEELb1ELb0ELb1ELb1EEEvNS_9BwdParamsE:
	.zero		1192


//--------------------- .nv.constant0._ZN10layer_norm13ln_bwd_kernelINS_13Kernel_traitsI6__halfS2_S2_S2_fjLj6144ELj1ELj1ELj8ELj16ENS_18Kernel_traits_baseILj6144ES2_S2_S2_S2_fjLj256EEEEELb1ELb1ELb0ELb0EEEvNS_9BwdParamsE --------------------------
	.section	.nv.constant0._ZN10layer_norm13ln_bwd_kernelINS_13Kernel_traitsI6__halfS2_S2_S2_fjLj6144ELj1ELj1ELj8ELj16ENS_18Kernel_traits_baseILj6144ES2_S2_S2_S2_fjLj256EEEEELb1ELb1ELb0ELb0EEEvNS_9BwdParamsE,"a",@progbits
	.sectionflags	@""
	.align	4
.nv.constant0._ZN10layer_norm13ln_bwd_kernelINS_13Kernel_traitsI6__halfS2_S2_S2_fjLj6144ELj1ELj1ELj8ELj16ENS_18Kernel_traits_baseILj6144ES2_S2_S2_S2_fjLj256EEEEELb1ELb1ELb0ELb0EEEvNS_9BwdParamsE:
	.zero		1192


//--------------------- .nv.constant0._ZN10layer_norm13ln_bwd_kernelINS_13Kernel_traitsI6__halfS2_S2_S2_fjLj6144ELj1ELj1ELj8ELj16ENS_18Kernel_traits_baseILj6144ES2_S2_S2_S2_fjLj256EEEEELb1ELb1ELb0ELb1EEEvNS_9BwdParamsE --------------------------
	.section	.nv.constant0._ZN10layer_norm13ln_bwd_kernelINS_13Kernel_traitsI6__halfS2_S2_S2_fjLj6144ELj1ELj1ELj8ELj16ENS_18Kernel_traits_baseILj6144ES2_S2_S2_S2_fjLj256EEEEELb1ELb1ELb0ELb1EEEvNS_9BwdParamsE,"a",@progbits
	.sectionflags	@""
	.align	4
.nv.constant0._ZN10layer_norm13ln_bwd_kernelINS_13Kernel_traitsI6__halfS2_S2_S2_fjLj6144ELj1ELj1ELj8ELj16ENS_18Kernel_traits_baseILj6144ES2_S2_S2_S2_fjLj256EEEEELb1ELb1ELb0ELb1EEEvNS_9BwdParamsE:
	.zero		1192


//--------------------- .nv.constant0._ZN10layer_norm22ln_bwd_finalize_kernelINS_22Kernel_traits_finalizeILj6144E6__halfS2_S2_S2_fjLb1ELj1024ELj4ENS_18Kernel_traits_baseILj6144ES2_S2_S2_S2_fjLj1024EEEEELb1ELb0EEEvNS_9BwdParamsE --------------------------
	.section	.nv.constant0._ZN10layer_norm22ln_bwd_finalize_kernelINS_22Kernel_traits_finalizeILj6144E6__halfS2_S2_S2_fjLb1ELj1024ELj4ENS_18Kernel_traits_baseILj6144ES2_S2_S2_S2_fjLj1024EEEEELb1ELb0EEEvNS_9BwdParamsE,"a",@progbits
	.sectionflags	@""
	.align	4
.nv.constant0._ZN10layer_norm22ln_bwd_finalize_kernelINS_22Kernel_traits_finalizeILj6144E6__halfS2_S2_S2_fjLb1ELj1024ELj4ENS_18Kernel_traits_baseILj6144ES2_S2_S2_S2_fjLj1024EEEEELb1ELb0EEEvNS_9BwdParamsE:
	.zero		1192


//--------------------- .nv.constant0._ZN10layer_norm13ln_bwd_kernelINS_13Kernel_traitsI6__halfS2_S2_S2_fjLj6144ELj1ELj1ELj8ELj16ENS_18Kernel_traits_baseILj6144ES2_S2_S2_S2_fjLj256EEEEELb1ELb1ELb1ELb0EEEvNS_9BwdParamsE --------------------------
	.section	.nv.constant0._ZN10layer_norm13ln_bwd_kernelINS_13Kernel_traitsI6__halfS2_S2_S2_fjLj6144ELj1ELj1ELj8ELj16ENS_18Kernel_traits_baseILj6144ES2_S2_S2_S2_fjLj256EEEEELb1ELb1ELb1ELb0EEEvNS_9BwdParamsE,"a",@progbits
	.sectionflags	@""
	.align	4
.nv.constant0._ZN10layer_norm13ln_bwd_kernelINS_13Kernel_traitsI6__halfS2_S2_S2_fjLj6144ELj1ELj1ELj8ELj16ENS_18Kernel_traits_baseILj6144ES2_S2_S2_S2_fjLj256EEEEELb1ELb1ELb1ELb0EEEvNS_9BwdParamsE:
	.zero		1192


//--------------------- .nv.constant0._ZN10layer_norm22ln_bwd_finalize_kernelINS_22Kernel_traits_finalizeILj6144E6__halfS2_S2_S2_fjLb1ELj1024ELj4ENS_18Kernel_traits_baseILj6144ES2_S2_S2_S2_fjLj1024EEEEELb1ELb1EEEvNS_9BwdParamsE --------------------------
	.section	.nv.constant0._ZN10layer_norm22ln_bwd_finalize_kernelINS_22Kernel_traits_finalizeILj6144E6__halfS2_S2_S2_fjLb1ELj1024ELj4ENS_18Kernel_traits_baseILj6144ES2_S2_S2_S2_fjLj1024EEEEELb1ELb1EEEvNS_9BwdParamsE,"a",@progbits
	.sectionflags	@""
	.align	4
.nv.constant0._ZN10layer_norm22ln_bwd_finalize_kernelINS_22Kernel_traits_finalizeILj6144E6__halfS2_S2_S2_fjLb1ELj1024ELj4ENS_18Kernel_traits_baseILj6144ES2_S2_S2_S2_fjLj1024EEEEELb1ELb1EEEvNS_9BwdParamsE:
	.zero		1192


//--------------------- .nv.constant0._ZN10layer_norm13ln_bwd_kernelINS_13Kernel_traitsI6__halfS2_S2_S2_fjLj6144ELj1ELj1ELj8ELj16ENS_18Kernel_traits_baseILj6144ES2_S2_S2_S2_fjLj256EEEEELb1ELb1ELb1ELb1EEEvNS_9BwdParamsE --------------------------
	.section	.nv.constant0._ZN10layer_norm13ln_bwd_kernelINS_13Kernel_traitsI6__halfS2_S2_S2_fjLj6144ELj1ELj1ELj8ELj16ENS_18Kernel_traits_baseILj6144ES2_S2_S2_S2_fjLj256EEEEELb1ELb1ELb1ELb1EEEvNS_9BwdParamsE,"a",@progbits
	.sectionflags	@""
	.align	4
.nv.constant0._ZN10layer_norm13ln_bwd_kernelINS_13Kernel_traitsI6__halfS2_S2_S2_fjLj6144ELj1ELj1ELj8ELj16ENS_18Kernel_traits_baseILj6144ES2_S2_S2_S2_fjLj256EEEEELb1ELb1ELb1ELb1EEEvNS_9BwdParamsE:
	.zero		1192


//--------------------- .nv.constant0._ZN10layer_norm13ln_bwd_kernelINS_13Kernel_traitsIf13__nv_bfloat16S2_S2_fjLj6144ELj1ELj1ELj8ELj16ENS_18Kernel_traits_baseILj6144EfS2_S2_S2_fjLj256EEEEELb0ELb0ELb0ELb0EEEvNS_9BwdParamsE --------------------------
	.section	.nv.constant0._ZN10layer_norm13ln_bwd_kernelINS_13Kernel_traitsIf13__nv_bfloat16S2_S2_fjLj6144ELj1ELj1ELj8ELj16ENS_18Kernel_traits_baseILj6144EfS2_S2_S2_fjLj256EEEEELb0ELb0ELb0ELb0EEEvNS_9BwdParamsE,"a",@progbits
	.sectionflags	@""
	.align	4
.nv.constant0._ZN10layer_norm13ln_bwd_kernelINS_13Kernel_traitsIf13__nv_bfloat16S2_S2_fjLj6144ELj1ELj1ELj8ELj16ENS_18Kernel_traits_baseILj6144EfS2_S2_S2_fjLj256EEEEELb0ELb0ELb0ELb0EEEvNS_9BwdParamsE:
	.zero		1192


//--------------------- .nv.constant0._ZN10layer_norm13ln_bwd_kernelINS_13Kernel_traitsIf13__nv_bfloat16S2_S2_fjLj6144ELj1ELj1ELj8ELj16ENS_18Kernel_traits_baseILj6144EfS2_S2_S2_fjLj256EEEEELb0ELb0ELb0ELb1EEEvNS_9BwdParamsE --------------------------
	.section	.nv.constant0._ZN10layer_norm13ln_bwd_kernelINS_13Kernel_traitsIf13__nv_bfloat16S2_S2_fjLj6144ELj1ELj1ELj8ELj16ENS_18Kernel_traits_baseILj6144EfS2_S2_S2_fjLj256EEEEELb0ELb0ELb0ELb1EEEvNS_9BwdParamsE,"a",@progbits
	.sectionflags	@""
	.align	4
.nv.constant0._ZN10layer_norm13ln_bwd_kernelINS_13Kernel_traitsIf13__nv_bfloat16S2_S2_fjLj6144ELj1ELj1ELj8ELj16ENS_18Kernel_traits_baseILj6144EfS2_S2_S2_fjLj256EEEEELb0ELb0ELb0ELb1EEEvNS_9BwdParamsE:
	.zero		1192


//--------------------- .nv.constant0._ZN10layer_norm13ln_bwd_kernelINS_13Kernel_traitsIf13__nv_bfloat16S2_S2_fjLj6144ELj1ELj1ELj8ELj16ENS_18Kernel_traits_baseILj6144EfS2_S2_S2_fjLj256EEEEELb0ELb0ELb1ELb0EEEvNS_9BwdParamsE --------------------------
	.section	.nv.constant0._ZN10layer_norm13ln_bwd_kernelINS_13Kernel_traitsIf13__nv_bfloat16S2_S2_fjLj6144ELj1ELj1ELj8ELj16ENS_18Kernel_traits_baseILj6144EfS2_S2_S2_fjLj256EEEEELb0ELb0ELb1ELb0EEEvNS_9BwdParamsE,"a",@progbits
	.sectionflags	@""
	.align	4
.nv.constant0._ZN10layer_norm13ln_bwd_kernelINS_13Kernel_traitsIf13__nv_bfloat16S2_S2_fjLj6144ELj1ELj1ELj8ELj16ENS_18Kernel_traits_baseILj6144EfS2_S2_S2_fjLj256EEEEELb0ELb0ELb1ELb0EEEvNS_9BwdParamsE:
	.zero		1192


//--------------------- .nv.constant0._ZN10layer_norm13ln_bwd_kernelINS_13Kernel_traitsIf13__nv_bfloat16S2_S2_fjLj6144ELj1ELj1ELj8ELj16ENS_18Kernel_traits_baseILj6144EfS2_S2_S2_fjLj256EEEEELb0ELb0ELb1ELb1EEEvNS_9BwdParamsE --------------------------
	.section	.nv.constant0._ZN10layer_norm13ln_bwd_kernelINS_13Kernel_traitsIf13__nv_bfloat16S2_S2_fjLj6144ELj1ELj1ELj8ELj16ENS_18Kernel_traits_baseILj6144EfS2_S2_S2_fjLj256EEEEELb0ELb0ELb1ELb1EEEvNS_9BwdParamsE,"a",@progbits
	.sectionflags	@""
	.align	4
.nv.constant0._ZN10layer_norm13ln_bwd_kernelINS_13Kernel_traitsIf13__nv_bfloat16S2_S2_fjLj6144ELj1ELj1ELj8ELj16ENS_18Kernel_traits_baseILj6144EfS2_S2_S2_fjLj256EEEEELb0ELb0ELb1ELb1EEEvNS_9BwdParamsE:
	.zero		1192


//--------------------- .nv.constant0._ZN10layer_norm13ln_bwd_kernelINS_13Kernel_traitsIf13__nv_bfloat16S2_S2_fjLj6144ELj1ELj1ELj8ELj16ENS_18Kernel_traits_baseILj6144EfS2_S2_S2_fjLj256EEEEELb0ELb1ELb0ELb0EEEvNS_9BwdParamsE --------------------------
	.section	.nv.constant0._ZN10layer_norm13ln_bwd_kernelINS_13Kernel_traitsIf13__nv_bfloat16S2_S2_fjLj6144ELj1ELj1ELj8ELj16ENS_18Kernel_traits_baseILj6144EfS2_S2_S2_fjLj256EEEEELb0ELb1ELb0ELb0EEEvNS_9BwdParamsE,"a",@progbits
	.sectionflags	@""
	.align	4
.nv.constant0._ZN10layer_norm13ln_bwd_kernelINS_13Kernel_traitsIf13__nv_bfloat16S2_S2_fjLj6144ELj1ELj1ELj8ELj16ENS_18Kernel_traits_baseILj6144EfS2_S2_S2_fjLj256EEEEELb0ELb1ELb0ELb0EEEvNS_9BwdParamsE:
	.zero		1192


//--------------------- .nv.constant0._ZN10layer_norm13ln_bwd_kernelINS_13Kernel_traitsIf13__nv_bfloat16S2_S2_fjLj6144ELj1ELj1ELj8ELj16ENS_18Kernel_traits_baseILj6144EfS2_S2_S2_fjLj256EEEEELb0ELb1ELb0ELb1EEEvNS_9BwdParamsE --------------------------
	.section	.nv.constant0._ZN10layer_norm13ln_bwd_kernelINS_13Kernel_traitsIf13__nv_bfloat16S2_S2_fjLj6144ELj1ELj1ELj8ELj16ENS_18Kernel_traits_baseILj6144EfS2_S2_S2_fjLj256EEEEELb0ELb1ELb0ELb1EEEvNS_9BwdParamsE,"a",@progbits
	.sectionflags	@""
	.align	4
.nv.constant0._ZN10layer_norm13ln_bwd_kernelINS_13Kernel_traitsIf13__nv_bfloat16S2_S2_fjLj6144ELj1ELj1ELj8ELj16ENS_18Kernel_traits_baseILj6144EfS2_S2_S2_fjLj256EEEEELb0ELb1ELb0ELb1EEEvNS_9BwdParamsE:
	.zero		1192


//--------------------- .nv.constant0._ZN10layer_norm13ln_bwd_kernelINS_13Kernel_traitsIf13__nv_bfloat16S2_S2_fjLj6144ELj1ELj1ELj8ELj16ENS_18Kernel_traits_baseILj6144EfS2_S2_S2_fjLj256EEEEELb0ELb1ELb1ELb0EEEvNS_9BwdParamsE --------------------------
	.section	.nv.constant0._ZN10layer_norm13ln_bwd_kernelINS_13Kernel_traitsIf13__nv_bfloat16S2_S2_fjLj6144ELj1ELj1ELj8ELj16ENS_18Kernel_traits_baseILj6144EfS2_S2_S2_fjLj256EEEEELb0ELb1ELb1ELb0EEEvNS_9BwdParamsE,"a",@progbits
	.sectionflags	@""
	.align	4
.nv.constant0._ZN10layer_norm13ln_bwd_kernelINS_13Kernel_traitsIf13__nv_bfloat16S2_S2_fjLj6144ELj1ELj1ELj8ELj16ENS_18Kernel_traits_baseILj6144EfS2_S2_S2_fjLj256EEEEELb0ELb1ELb1ELb0EEEvNS_9BwdParamsE:
	.zero		1192


//--------------------- .nv.constant0._ZN10layer_norm13ln_bwd_kernelINS_13Kernel_traitsIf13__nv_bfloat16S2_S2_fjLj6144ELj1ELj1ELj8ELj16ENS_18Kernel_traits_baseILj6144EfS2_S2_S2_fjLj256EEEEELb0ELb1ELb1ELb1EEEvNS_9BwdParamsE --------------------------
	.section	.nv.constant0._ZN10layer_norm13ln_bwd_kernelINS_13Kernel_traitsIf13__nv_bfloat16S2_S2_fjLj6144ELj1ELj1ELj8ELj16ENS_18Kernel_traits_baseILj6144EfS2_S2_S2_fjLj256EEEEELb0ELb1ELb1ELb1EEEvNS_9BwdParamsE,"a",@progbits
	.sectionflags	@""
	.align	4
.nv.constant0._ZN10layer_norm13ln_bwd_kernelINS_13Kernel_traitsIf13__nv_bfloat16S2_S2_fjLj6144ELj1ELj1ELj8ELj16ENS_18Kernel_traits_baseILj6144EfS2_S2_S2_fjLj256EEEEELb0ELb1ELb1ELb1EEEvNS_9BwdParamsE:
	.zero		1192


//--------------------- .nv.constant0._ZN10layer_norm13ln_bwd_kernelINS_13Kernel_traitsIf13__nv_bfloat16S2_S2_fjLj6144ELj1ELj1ELj8ELj16ENS_18Kernel_traits_baseILj6144EfS2_S2_S2_fjLj256EEEEELb1ELb0ELb0ELb0EEEvNS_9BwdParamsE --------------------------
	.section	.nv.constant0._ZN10layer_norm13ln_bwd_kernelINS_13Kernel_traitsIf13__nv_bfloat16S2_S2_fjLj6144ELj1ELj1ELj8ELj16ENS_18Kernel_traits_baseILj6144EfS2_S2_S2_fjLj256EEEEELb1ELb0ELb0ELb0EEEvNS_9BwdParamsE,"a",@progbits
	.sectionflags	@""
	.align	4
.nv.constant0._ZN10layer_norm13ln_bwd_kernelINS_13Kernel_traitsIf13__nv_bfloat16S2_S2_fjLj6144ELj1ELj1ELj8ELj16ENS_18Kernel_traits_baseILj6144EfS2_S2_S2_fjLj256EEEEELb1ELb0ELb0ELb0EEEvNS_9BwdParamsE:
	.zero		1192


//--------------------- .nv.constant0._ZN10layer_norm13ln_bwd_kernelINS_13Kernel_traitsIf13__nv_bfloat16S2_S2_fjLj6144ELj1ELj1ELj8ELj16ENS_18Kernel_traits_baseILj6144EfS2_S2_S2_fjLj256EEEEELb1ELb0ELb0ELb1EEEvNS_9BwdParamsE --------------------------
	.section	.nv.constant0._ZN10layer_norm13ln_bwd_kernelINS_13Kernel_traitsIf13__nv_bfloat16S2_S2_fjLj6144ELj1ELj1ELj8ELj16ENS_18Kernel_traits_baseILj6144EfS2_S2_S2_fjLj256EEEEELb1ELb0ELb0ELb1EEEvNS_9BwdParamsE,"a",@progbits
	.sectionflags	@""
	.align	4
.nv.constant0._ZN10layer_norm13ln_bwd_kernelINS_13Kernel_traitsIf13__nv_bfloat16S2_S2_fjLj6144ELj1ELj1ELj8ELj16ENS_18Kernel_traits_baseILj6144EfS2_S2_S2_fjLj256EEEEELb1ELb0ELb0ELb1EEEvNS_9BwdParamsE:
	.zero		1192


//--------------------- .nv.constant0._ZN10layer_norm22ln_bwd_finalize_kernelINS_22Kernel_traits_finalizeILj6144Ef13__nv_bfloat16S2_S2_fjLb0ELj1024ELj4ENS_18Kernel_traits_baseILj6144EfS2_S2_S2_fjLj1024EEEEELb0ELb0EEEvNS_9BwdParamsE --------------------------
	.section	.nv.constant0._ZN10layer_norm22ln_bwd_finalize_kernelINS_22Kernel_traits_finalizeILj6144Ef13__nv_bfloat16S2_S2_fjLb0ELj1024ELj4ENS_18Kernel_traits_baseILj6144EfS2_S2_S2_fjLj1024EEEEELb0ELb0EEEvNS_9BwdParamsE,"a",@progbits
	.sectionflags	@""
	.align	4
.nv.constant0._ZN10layer_norm22ln_bwd_finalize_kernelINS_22Kernel_traits_finalizeILj6144Ef13__nv_bfloat16S2_S2_fjLb0ELj1024ELj4ENS_18Kernel_traits_baseILj6144EfS2_S2_S2_fjLj1024EEEEELb0ELb0EEEvNS_9BwdParamsE:
	.zero		1192


//--------------------- .nv.constant0._ZN10layer_norm13ln_bwd_kernelINS_13Kernel_traitsIf13__nv_bfloat16S2_S2_fjLj6144ELj1ELj1ELj8ELj16ENS_18Kernel_traits_baseILj6144EfS2_S2_S2_fjLj256EEEEELb1ELb0ELb1ELb0EEEvNS_9BwdParamsE --------------------------
	.section	.nv.constant0._ZN10layer_norm13ln_bwd_kernelINS_13Kernel_traitsIf13__nv_bfloat16S2_S2_fjLj6144ELj1ELj1ELj8ELj16ENS_18Kernel_traits_baseILj6144EfS2_S2_S2_fjLj256EEEEELb1ELb0ELb1ELb0EEEvNS_9BwdParamsE,"a",@progbits
	.sectionflags	@""
	.align	4
.nv.constant0._ZN10layer_norm13ln_bwd_kernelINS_13Kernel_traitsIf13__nv_bfloat16S2_S2_fjLj6144ELj1ELj1ELj8ELj16ENS_18Kernel_traits_baseILj6144EfS2_S2_S2_fjLj256EEEEELb1ELb0ELb1ELb0EEEvNS_9BwdParamsE:
	.zero		1192


//--------------------- .nv.constant0._ZN10layer_norm22ln_bwd_finalize_kernelINS_22Kernel_traits_finalizeILj6144Ef13__nv_bfloat16S2_S2_fjLb0ELj1024ELj4ENS_18Kernel_traits_baseILj6144EfS2_S2_S2_fjLj1024EEEEELb0ELb1EEEvNS_9BwdParamsE --------------------------
	.section	.nv.constant0._ZN10layer_norm22ln_bwd_finalize_kernelINS_22Kernel_traits_finalizeILj6144Ef13__nv_bfloat16S2_S2_fjLb0ELj1024ELj4ENS_18Kernel_traits_baseILj6144EfS2_S2_S2_fjLj1024EEEEELb0ELb1EEEvNS_9BwdParamsE,"a",@progbits
	.sectionflags	@""
	.align	4
.nv.constant0._ZN10layer_norm22ln_bwd_finalize_kernelINS_22Kernel_traits_finalizeILj6144Ef13__nv_bfloat16S2_S2_fjLb0ELj1024ELj4ENS_18Kernel_traits_baseILj6144EfS2_S2_S2_fjLj1024EEEEELb0ELb1EEEvNS_9BwdParamsE:
	.zero		1192


//--------------------- .nv.constant0._ZN10layer_norm13ln_bwd_kernelINS_13Kernel_traitsIf13__nv_bfloat16S2_S2_fjLj6144ELj1ELj1ELj8ELj16ENS_18Kernel_traits_baseILj6144EfS2_S2_S2_fjLj256EEEEELb1ELb0ELb1ELb1EEEvNS_9BwdParamsE --------------------------
	.section	.nv.constant0._ZN10layer_norm13ln_bwd_kernelINS_13Kernel_traitsIf13__nv_bfloat16S2_S2_fjLj6144ELj1ELj1ELj8ELj16ENS_18Kernel_traits_baseILj6144EfS2_S2_S2_fjLj256EEEEELb1ELb0ELb1ELb1EEEvNS_9BwdParamsE,"a",@progbits
	.sectionflags	@""
	.align	4
.nv.constant0._ZN10layer_norm13ln_bwd_kernelINS_13Kernel_traitsIf13__nv_bfloat16S2_S2_fjLj6144ELj1ELj1ELj8ELj16ENS_18Kernel_traits_baseILj6144EfS2_S2_S2_fjLj256EEEEELb1ELb0ELb1ELb1EEEvNS_9BwdParamsE:
	.zero		1192


//--------------------- .nv.constant0._ZN10layer_norm13ln_bwd_kernelINS_13Kernel_traitsIf13__nv_bfloat16S2_S2_fjLj6144ELj1ELj1ELj8ELj16ENS_18Kernel_traits_baseILj6144EfS2_S2_S2_fjLj256EEEEELb1ELb1ELb0ELb0EEEvNS_9BwdParamsE --------------------------
	.section	.nv.constant0._ZN10layer_norm13ln_bwd_kernelINS_13Kernel_traitsIf13__nv_bfloat16S2_S2_fjLj6144ELj1ELj1ELj8ELj16ENS_18Kernel_traits_baseILj6144EfS2_S2_S2_fjLj256EEEEELb1ELb1ELb0ELb0EEEvNS_9BwdParamsE,"a",@progbits
	.sectionflags	@""
	.align	4
.nv.constant0._ZN10layer_norm13ln_bwd_kernelINS_13Kernel_traitsIf13__nv_bfloat16S2_S2_fjLj6144ELj1ELj1ELj8ELj16ENS_18Kernel_traits_baseILj6144EfS2_S2_S2_fjLj256EEEEELb1ELb1ELb0ELb0EEEvNS_9BwdParamsE:
	.zero		1192


//--------------------- .nv.constant0._ZN10layer_norm13ln_bwd_kernelINS_13Kernel_traitsIf13__nv_bfloat16S2_S2_fjLj6144ELj1ELj1ELj8ELj16ENS_18Kernel_traits_baseILj6144EfS2_S2_S2_fjLj256EEEEELb1ELb1ELb0ELb1EEEvNS_9BwdParamsE --------------------------
	.section	.nv.constant0._ZN10layer_norm13ln_bwd_kernelINS_13Kernel_traitsIf13__nv_bfloat16S2_S2_fjLj6144ELj1ELj1ELj8ELj16ENS_18Kernel_traits_baseILj6144EfS2_S2_S2_fjLj256EEEEELb1ELb1ELb0ELb1EEEvNS_9BwdParamsE,"a",@progbits
	.sectionflags	@""
	.align	4
.nv.constant0._ZN10layer_norm13ln_bwd_kernelINS_13Kernel_traitsIf13__nv_bfloat16S2_S2_fjLj6144ELj1ELj1ELj8ELj16ENS_18Kernel_traits_baseILj6144EfS2_S2_S2_fjLj256EEEEELb1ELb1ELb0ELb1EEEvNS_9BwdParamsE:
	.zero		1192


//--------------------- .nv.constant0._ZN10layer_norm22ln_bwd_finalize_kernelINS_22Kernel_traits_finalizeILj6144Ef13__nv_bfloat16S2_S2_fjLb1ELj1024ELj4ENS_18Kernel_traits_baseILj6144EfS2_S2_S2_fjLj1024EEEEELb1ELb0EEEvNS_9BwdParamsE --------------------------
	.section	.nv.constant0._ZN10layer_norm22ln_bwd_finalize_kernelINS_22Kernel_traits_finalizeILj6144Ef13__nv_bfloat16S2_S2_fjLb1ELj1024ELj4ENS_18Kernel_traits_baseILj6144EfS2_S2_S2_fjLj1024EEEEELb1ELb0EEEvNS_9BwdParamsE,"a",@progbits
	.sectionflags	@""
	.align	4
.nv.constant0._ZN10layer_norm22ln_bwd_finalize_kernelINS_22Kernel_traits_finalizeILj6144Ef13__nv_bfloat16S2_S2_fjLb1ELj1024ELj4ENS_18Kernel_traits_baseILj6144EfS2_S2_S2_fjLj1024EEEEELb1ELb0EEEvNS_9BwdParamsE:
	.zero		1192


//--------------------- .nv.constant0._ZN10layer_norm13ln_bwd_kernelINS_13Kernel_traitsIf13__nv_bfloat16S2_S2_fjLj6144ELj1ELj1ELj8ELj16ENS_18Kernel_traits_baseILj6144EfS2_S2_S2_fjLj256EEEEELb1ELb1ELb1ELb0EEEvNS_9BwdParamsE --------------------------
	.section	.nv.constant0._ZN10layer_norm13ln_bwd_kernelINS_13Kernel_traitsIf13__nv_bfloat16S2_S2_fjLj6144ELj1ELj1ELj8ELj16ENS_18Kernel_traits_baseILj6144EfS2_S2_S2_fjLj256EEEEELb1ELb1ELb1ELb0EEEvNS_9BwdParamsE,"a",@progbits
	.sectionflags	@""
	.align	4
.nv.constant0._ZN10layer_norm13ln_bwd_kernelINS_13Kernel_traitsIf13__nv_bfloat16S2_S2_fjLj6144ELj1ELj1ELj8ELj16ENS_18Kernel_traits_baseILj6144EfS2_S2_S2_fjLj256EEEEELb1ELb1ELb1ELb0EEEvNS_9BwdParamsE:
	.zero		1192


//--------------------- .nv.constant0._ZN10layer_norm22ln_bwd_finalize_kernelINS_22Kernel_traits_finalizeILj6144Ef13__nv_bfloat16S2_S2_fjLb1ELj1024ELj4ENS_18Kernel_traits_baseILj6144EfS2_S2_S2_fjLj1024EEEEELb1ELb1EEEvNS_9BwdParamsE --------------------------
	.section	.nv.constant0._ZN10layer_norm22ln_bwd_finalize_kernelINS_22Kernel_traits_finalizeILj6144Ef13__nv_bfloat16S2_S2_fjLb1ELj1024ELj4ENS_18Kernel_traits_baseILj6144EfS2_S2_S2_fjLj1024EEEEELb1ELb1EEEvNS_9BwdParamsE,"a",@progbits
	.sectionflags	@""
	.align	4
.nv.constant0._ZN10layer_norm22ln_bwd_finalize_kernelINS_22Kernel_traits_finalizeILj6144Ef13__nv_bfloat16S2_S2_fjLb1ELj1024ELj4ENS_18Kernel_traits_baseILj6144EfS2_S2_S2_fjLj1024EEEEELb1ELb1EEEvNS_9BwdParamsE:
	.zero		1192


//--------------------- .nv.constant0._ZN10layer_norm13ln_bwd_kernelINS_13Kernel_traitsIf13__nv_bfloat16S2_S2_fjLj6144ELj1ELj1ELj8ELj16ENS_18Kernel_traits_baseILj6144EfS2_S2_S2_fjLj256EEEEELb1ELb1ELb1ELb1EEEvNS_9BwdParamsE --------------------------
	.section	.nv.constant0._ZN10layer_norm13ln_bwd_kernelINS_13Kernel_traitsIf13__nv_bfloat16S2_S2_fjLj6144ELj1ELj1ELj8ELj16ENS_18Kernel_traits_baseILj6144EfS2_S2_S2_fjLj256EEEEELb1ELb1ELb1ELb1EEEvNS_9BwdParamsE,"a",@progbits
	.sectionflags	@""
	.align	4
.nv.constant0._ZN10layer_norm13ln_bwd_kernelINS_13Kernel_traitsIf13__nv_bfloat16S2_S2_fjLj6144ELj1ELj1ELj8ELj16ENS_18Kernel_traits_baseILj6144EfS2_S2_S2_fjLj256EEEEELb1ELb1ELb1ELb1EEEvNS_9BwdParamsE:
	.zero		1192


//--------------------- .nv.constant0._ZN10layer_norm13ln_bwd_kernelINS_13Kernel_traitsI13__nv_bfloat16S2_fS2_fjLj6144ELj1ELj1ELj8ELj16ENS_18Kernel_traits_baseILj6144ES2_S2_fS2_fjLj256EEEEELb0ELb0ELb0ELb0EEEvNS_9BwdParamsE --------------------------
	.section	.nv.constant0._ZN10layer_norm13ln_bwd_kernelINS_13Kernel_traitsI13__nv_bfloat16S2_fS2_fjLj6144ELj1ELj1ELj8ELj16ENS_18Kernel_traits_baseILj6144ES2_S2_fS2_fjLj256EEEEELb0ELb0ELb0ELb0EEEvNS_9BwdParamsE,"a",@progbits
	.sectionflags	@""
	.align	4
.nv.constant0._ZN10layer_norm13ln_bwd_kernelINS_13Kernel_traitsI13__nv_bfloat16S2_fS2_fjLj6144ELj1ELj1ELj8ELj16ENS_18Kernel_traits_baseILj6144ES2_S2_fS2_fjLj256EEEEELb0ELb0ELb0ELb0EEEvNS_9BwdParamsE:
	.zero		1192


//--------------------- .nv.constant0._ZN10layer_norm13ln_bwd_kernelINS_13Kernel_traitsI13__nv_bfloat16S2_fS2_fjLj6144ELj1ELj1ELj8ELj16ENS_18Kernel_traits_baseILj6144ES2_S2_fS2_fjLj256EEEEELb0ELb0ELb0ELb1EEEvNS_9BwdParamsE --------------------------
	.section	.nv.constant0._ZN10layer_norm13ln_bwd_kernelINS_13Kernel_traitsI13__nv_bfloat16S2_fS2_fjLj6144ELj1ELj1ELj8ELj16ENS_18Kernel_traits_baseILj6144ES2_S2_fS2_fjLj256EEEEELb0ELb0ELb0ELb1EEEvNS_9BwdParamsE,"a",@progbits
	.sectionflags	@""
	.align	4
.nv.constant0._ZN10layer_norm13ln_bwd_kernelINS_13Kernel_traitsI13__nv_bfloat16S2_fS2_fjLj6144ELj1ELj1ELj8ELj16ENS_18Kernel_traits_baseILj6144ES2_S2_fS2_fjLj256EEEEELb0ELb0ELb0ELb1EEEvNS_9BwdParamsE:
	.zero		1192


//--------------------- .nv.constant0._ZN10layer_norm13ln_bwd_kernelINS_13Kernel_traitsI13__nv_bfloat16S2_fS2_fjLj6144ELj1ELj1ELj8ELj16ENS_18Kernel_traits_baseILj6144ES2_S2_fS2_fjLj256EEEEELb0ELb0ELb1ELb0EEEvNS_9BwdParamsE --------------------------
	.section	.nv.constant0._ZN10layer_norm13ln_bwd_kernelINS_13Kernel_traitsI13__nv_bfloat16S2_fS2_fjLj6144ELj1ELj1ELj8ELj16ENS_18Kernel_traits_baseILj6144ES2_S2_fS2_fjLj256EEEEELb0ELb0ELb1ELb0EEEvNS_9BwdParamsE,"a",@progbits
	.sectionflags	@""
	.align	4
.nv.constant0._ZN10layer_norm13ln_bwd_kernelINS_13Kernel_traitsI13__nv_bfloat16S2_fS2_fjLj6144ELj1ELj1ELj8ELj16ENS_18Kernel_traits_baseILj6144ES2_S2_fS2_fjLj256EEEEELb0ELb0ELb1ELb0EEEvNS_9BwdParamsE:
	.zero		1192


//--------------------- .nv.constant0._ZN10layer_norm13ln_bwd_kernelINS_13Kernel_traitsI13__nv_bfloat16S2_fS2_fjLj6144ELj1ELj1ELj8ELj16ENS_18Kernel_traits_baseILj6144ES2_S2_fS2_fjLj256EEEEELb0ELb0ELb1ELb1EEEvNS_9BwdParamsE --------------------------
	.section	.nv.constant0._ZN10layer_norm13ln_bwd_kernelINS_13Kernel_traitsI13__nv_bfloat16S2_fS2_fjLj6144ELj1ELj1ELj8ELj16ENS_18Kernel_traits_baseILj6144ES2_S2_fS2_fjLj256EEEEELb0ELb0ELb1ELb1EEEvNS_9BwdParamsE,"a",@progbits
	.sectionflags	@""
	.align	4
.nv.constant0._ZN10layer_norm13ln_bwd_kernelINS_13Kernel_traitsI13__nv_bfloat16S2_fS2_fjLj6144ELj1ELj1ELj8ELj16ENS_18Kernel_traits_baseILj6144ES2_S2_fS2_fjLj256EEEEELb0ELb0ELb1ELb1EEEvNS_9BwdParamsE:
	.zero		1192


//--------------------- .nv.constant0._ZN10layer_norm13ln_bwd_kernelINS_13Kernel_traitsI13__nv_bfloat16S2_fS2_fjLj6144ELj1ELj1ELj8ELj16ENS_18Kernel_traits_baseILj6144ES2_S2_fS2_fjLj256EEEEELb0ELb1ELb0ELb0EEEvNS_9BwdParamsE --------------------------
	.section	.nv.constant0._ZN10layer_norm13ln_bwd_kernelINS_13Kernel_traitsI13__nv_bfloat16S2_fS2_fjLj6144ELj1ELj1ELj8ELj16ENS_18Kernel_traits_baseILj6144ES2_S2_fS2_fjLj256EEEEELb0ELb1ELb0ELb0EEEvNS_9BwdParamsE,"a",@progbits
	.sectionflags	@""
	.align	4
.nv.constant0._ZN10layer_norm13ln_bwd_kernelINS_13Kernel_traitsI13__nv_bfloat16S2_fS2_fjLj6144ELj1ELj1ELj8ELj16ENS_18Kernel_traits_baseILj6144ES2_S2_fS2_fjLj256EEEEELb0ELb1ELb0ELb0EEEvNS_9BwdParamsE:
	.zero		1192


//--------------------- .nv.constant0._ZN10layer_norm13ln_bwd_kernelINS_13Kernel_traitsI13__nv_bfloat16S2_fS2_fjLj6144ELj1ELj1ELj8ELj16ENS_18Kernel_traits_baseILj6144ES2_S2_fS2_fjLj256EEEEELb0ELb1ELb0ELb1EEEvNS_9BwdParamsE --------------------------
	.section	.nv.constant0._ZN10layer_norm13ln_bwd_kernelINS_13Kernel_traitsI13__nv_bfloat16S2_fS2_fjLj6144ELj1ELj1ELj8ELj16ENS_18Kernel_traits_baseILj6144ES2_S2_fS2_fjLj256EEEEELb0ELb1ELb0ELb1EEEvNS_9BwdParamsE,"a",@progbits
	.sectionflags	@""
	.align	4
.nv.constant0._ZN10layer_norm13ln_bwd_kernelINS_13Kernel_traitsI13__nv_bfloat16S2_fS2_fjLj6144ELj1ELj1ELj8ELj16ENS_18Kernel_traits_baseILj6144ES2_S2_fS2_fjLj256EEEEELb0ELb1ELb0ELb1EEEvNS_9BwdParamsE:
	.zero		1192


//--------------------- .nv.constant0._ZN10layer_norm13ln_bwd_kernelINS_13Kernel_traitsI13__nv_bfloat16S2_fS2_fjLj6144ELj1ELj1ELj8ELj16ENS_18Kernel_traits_baseILj6144ES2_S2_fS2_fjLj256EEEEELb0ELb1ELb1ELb0EEEvNS_9BwdParamsE --------------------------
	.section	.nv.constant0._ZN10layer_norm13ln_bwd_kernelINS_13Kernel_traitsI13__nv_bfloat16S2_fS2_fjLj6144ELj1ELj1ELj8ELj16ENS_18Kernel_traits_baseILj6144ES2_S2_fS2_fjLj256EEEEELb0ELb1ELb1ELb0EEEvNS_9BwdParamsE,"a",@progbits
	.sectionflags	@""
	.align	4
.nv.constant0._ZN10layer_norm13ln_bwd_kernelINS_13Kernel_traitsI13__nv_bfloat16S2_fS2_fjLj6144ELj1ELj1ELj8ELj16ENS_18Kernel_traits_baseILj6144ES2_S2_fS2_fjLj256EEEEELb0ELb1ELb1ELb0EEEvNS_9BwdParamsE:
	.zero		1192


//--------------------- .nv.constant0._ZN10layer_norm13ln_bwd_kernelINS_13Kernel_traitsI13__nv_bfloat16S2_fS2_fjLj6144ELj1ELj1ELj8ELj16ENS_18Kernel_traits_baseILj6144ES2_S2_fS2_fjLj256EEEEELb0ELb1ELb1ELb1EEEvNS_9BwdParamsE --------------------------
	.section	.nv.constant0._ZN10layer_norm13ln_bwd_kernelINS_13Kernel_traitsI13__nv_bfloat16S2_fS2_fjLj6144ELj1ELj1ELj8ELj16ENS_18Kernel_traits_baseILj6144ES2_S2_fS2_fjLj256EEEEELb0ELb1ELb1ELb1EEEvNS_9BwdParamsE,"a",@progbits
	.sectionflags	@""
	.align	4
.nv.constant0._ZN10layer_norm13ln_bwd_kernelINS_13Kernel_traitsI13__nv_bfloat16S2_fS2_fjLj6144ELj1ELj1ELj8ELj16ENS_18Kernel_traits_baseILj6144ES2_S2_fS2_fjLj256EEEEELb0ELb1ELb1ELb1EEEvNS_9BwdParamsE:
	.zero		1192


//--------------------- .nv.constant0._ZN10layer_norm13ln_bwd_kernelINS_13Kernel_traitsI13__nv_bfloat16S2_fS2_fjLj6144ELj1ELj1ELj8ELj16ENS_18Kernel_traits_baseILj6144ES2_S2_fS2_fjLj256EEEEELb1ELb0ELb0ELb0EEEvNS_9BwdParamsE --------------------------
	.section	.nv.constant0._ZN10layer_norm13ln_bwd_kernelINS_13Kernel_traitsI13__nv_bfloat16S2_fS2_fjLj6144ELj1ELj1ELj8ELj16ENS_18Kernel_traits_baseILj6144ES2_S2_fS2_fjLj256EEEEELb1ELb0ELb0ELb0EEEvNS_9BwdParamsE,"a",@progbits
	.sectionflags	@""
	.align	4
.nv.constant0._ZN10layer_norm13ln_bwd_kernelINS_13Kernel_traitsI13__nv_bfloat16S2_fS2_fjLj6144ELj1ELj1ELj8ELj16ENS_18Kernel_traits_baseILj6144ES2_S2_fS2_fjLj256EEEEELb1ELb0ELb0ELb0EEEvNS_9BwdParamsE:
	.zero		1192


//--------------------- .nv.constant0._ZN10layer_norm13ln_bwd_kernelINS_13Kernel_traitsI13__nv_bfloat16S2_fS2_fjLj6144ELj1ELj1ELj8ELj16ENS_18Kernel_traits_baseILj6144ES2_S2_fS2_fjLj256EEEEELb1ELb0ELb0ELb1EEEvNS_9BwdParamsE --------------------------
	.section	.nv.constant0._ZN10layer_norm13ln_bwd_kernelINS_13Kernel_traitsI13__nv_bfloat16S2_fS2_fjLj6144ELj1ELj1ELj8ELj16ENS_18Kernel_traits_baseILj6144ES2_S2_fS2_fjLj256EEEEELb1ELb0ELb0ELb1EEEvNS_9BwdParamsE,"a",@progbits
	.sectionflags	@""
	.align	4
.nv.constant0._ZN10layer_norm13ln_bwd_kernelINS_13Kernel_traitsI13__nv_bfloat16S2_fS2_fjLj6144ELj1ELj1ELj8ELj16ENS_18Kernel_traits_baseILj6144ES2_S2_fS2_fjLj256EEEEELb1ELb0ELb0ELb1EEEvNS_9BwdParamsE:
	.zero		1192


//--------------------- .nv.constant0._ZN10layer_norm22ln_bwd_finalize_kernelINS_22Kernel_traits_finalizeILj6144E13__nv_bfloat16S2_fS2_fjLb0ELj1024ELj4ENS_18Kernel_traits_baseILj6144ES2_S2_fS2_fjLj1024EEEEELb0ELb0EEEvNS_9BwdParamsE --------------------------
	.section	.nv.constant0._ZN10layer_norm22ln_bwd_finalize_kernelINS_22Kernel_traits_finalizeILj6144E13__nv_bfloat16S2_fS2_fjLb0ELj1024ELj4ENS_18Kernel_traits_baseILj6144ES2_S2_fS2_fjLj1024EEEEELb0ELb0EEEvNS_9BwdParamsE,"a",@progbits
	.sectionflags	@""
	.align	4
.nv.constant0._ZN10layer_norm22ln_bwd_finalize_kernelINS_22Kernel_traits_finalizeILj6144E13__nv_bfloat16S2_fS2_fjLb0ELj1024ELj4ENS_18Kernel_traits_baseILj6144ES2_S2_fS2_fjLj1024EEEEELb0ELb0EEEvNS_9BwdParamsE:
	.zero		1192


//--------------------- .nv.constant0._ZN10layer_norm13ln_bwd_kernelINS_13Kernel_traitsI13__nv_bfloat16S2_fS2_fjLj6144ELj1ELj1ELj8ELj16ENS_18Kernel_traits_baseILj6144ES2_S2_fS2_fjLj256EEEEELb1ELb0ELb1ELb0EEEvNS_9BwdParamsE --------------------------
	.section	.nv.constant0._ZN10layer_norm13ln_bwd_kernelINS_13Kernel_traitsI13__nv_bfloat16S2_fS2_fjLj6144ELj1ELj1ELj8ELj16ENS_18Kernel_traits_baseILj6144ES2_S2_fS2_fjLj256EEEEELb1ELb0ELb1ELb0EEEvNS_9BwdParamsE,"a",@progbits
	.sectionflags	@""
	.align	4
.nv.constant0._ZN10layer_norm13ln_bwd_kernelINS_13Kernel_traitsI13__nv_bfloat16S2_fS2_fjLj6144ELj1ELj1ELj8ELj16ENS_18Kernel_traits_baseILj6144ES2_S2_fS2_fjLj256EEEEELb1ELb0ELb1ELb0EEEvNS_9BwdParamsE:
	.zero		1192


//--------------------- .nv.constant0._ZN10layer_norm22ln_bwd_finalize_kernelINS_22Kernel_traits_finalizeILj6144E13__nv_bfloat16S2_fS2_fjLb0ELj1024ELj4ENS_18Kernel_traits_baseILj6144ES2_S2_fS2_fjLj1024EEEEELb0ELb1EEEvNS_9BwdParamsE --------------------------
	.section	.nv.constant0._ZN10layer_norm22ln_bwd_finalize_kernelINS_22Kernel_traits_finalizeILj6144E13__nv_bfloat16S2_fS2_fjLb0ELj1024ELj4ENS_18Kernel_traits_baseILj6144ES2_S2_fS2_fjLj1024EEEEELb0ELb1EEEvNS_9BwdParamsE,"a",@progbits
	.sectionflags	@""
	.align	4
.nv.constant0._ZN10layer_norm22ln_bwd_finalize_kernelINS_22Kernel_traits_finalizeILj6144E13__nv_bfloat16S2_fS2_fjLb0ELj1024ELj4ENS_18Kernel_traits_baseILj6144ES2_S2_fS2_fjLj1024EEEEELb0ELb1EEEvNS_9BwdParamsE:
	.zero		1192


//--------------------- .nv.constant0._ZN10layer_norm13ln_bwd_kernelINS_13Kernel_traitsI13__nv_bfloat16S2_fS2_fjLj6144ELj1ELj1ELj8ELj16ENS_18Kernel_traits_baseILj6144ES2_S2_fS2_fjLj256EEEEELb1ELb0ELb1ELb1EEEvNS_9BwdParamsE --------------------------
	.section	.nv.constant0._ZN10layer_norm13ln_bwd_kernelINS_13Kernel_traitsI13__nv_bfloat16S2_fS2_fjLj6144ELj1ELj1ELj8ELj16ENS_18Kernel_traits_baseILj6144ES2_S2_fS2_fjLj256EEEEELb1ELb0ELb1ELb1EEEvNS_9BwdParamsE,"a",@progbits
	.sectionflags	@""
	.align	4
.nv.constant0._ZN10layer_norm13ln_bwd_kernelINS_13Kernel_traitsI13__nv_bfloat16S2_fS2_fjLj6144ELj1ELj1ELj8ELj16ENS_18Kernel_traits_baseILj6144ES2_S2_fS2_fjLj256EEEEELb1ELb0ELb1ELb1EEEvNS_9BwdParamsE:
	.zero		1192


//--------------------- .nv.constant0._ZN10layer_norm13ln_bwd_kernelINS_13Kernel_traitsI13__nv_bfloat16S2_fS2_fjLj6144ELj1ELj1ELj8ELj16ENS_18Kernel_traits_baseILj6144ES2_S2_fS2_fjLj256EEEEELb1ELb1ELb0ELb0EEEvNS_9BwdParamsE --------------------------
	.section	.nv.constant0._ZN10layer_norm13ln_bwd_kernelINS_13Kernel_traitsI13__nv_bfloat16S2_fS2_fjLj6144ELj1ELj1ELj8ELj16ENS_18Kernel_traits_baseILj6144ES2_S2_fS2_fjLj256EEEEELb1ELb1ELb0ELb0EEEvNS_9BwdParamsE,"a",@progbits
	.sectionflags	@""
	.align	4
.nv.constant0._ZN10layer_norm13ln_bwd_kernelINS_13Kernel_traitsI13__nv_bfloat16S2_fS2_fjLj6144ELj1ELj1ELj8ELj16ENS_18Kernel_traits_baseILj6144ES2_S2_fS2_fjLj256EEEEELb1ELb1ELb0ELb0EEEvNS_9BwdParamsE:
	.zero		1192


//--------------------- .nv.constant0._ZN10layer_norm13ln_bwd_kernelINS_13Kernel_traitsI13__nv_bfloat16S2_fS2_fjLj6144ELj1ELj1ELj8ELj16ENS_18Kernel_traits_baseILj6144ES2_S2_fS2_fjLj256EEEEELb1ELb1ELb0ELb1EEEvNS_9BwdParamsE --------------------------
	.section	.nv.constant0._ZN10layer_norm13ln_bwd_kernelINS_13Kernel_traitsI13__nv_bfloat16S2_fS2_fjLj6144ELj1ELj1ELj8ELj16ENS_18Kernel_traits_baseILj6144ES2_S2_fS2_fjLj256EEEEELb1ELb1ELb0ELb1EEEvNS_9BwdParamsE,"a",@progbits
	.sectionflags	@""
	.align	4
.nv.constant0._ZN10layer_norm13ln_bwd_kernelINS_13Kernel_traitsI13__nv_bfloat16S2_fS2_fjLj6144ELj1ELj1ELj8ELj16ENS_18Kernel_traits_baseILj6144ES2_S2_fS2_fjLj256EEEEELb1ELb1ELb0ELb1EEEvNS_9BwdParamsE:
	.zero		1192


//--------------------- .nv.constant0._ZN10layer_norm22ln_bwd_finalize_kernelINS_22Kernel_traits_finalizeILj6144E13__nv_bfloat16S2_fS2_fjLb1ELj1024ELj4ENS_18Kernel_traits_baseILj6144ES2_S2_fS2_fjLj1024EEEEELb1ELb0EEEvNS_9BwdParamsE --------------------------
	.section	.nv.constant0._ZN10layer_norm22ln_bwd_finalize_kernelINS_22Kernel_traits_finalizeILj6144E13__nv_bfloat16S2_fS2_fjLb1ELj1024ELj4ENS_18Kernel_traits_baseILj6144ES2_S2_fS2_fjLj1024EEEEELb1ELb0EEEvNS_9BwdParamsE,"a",@progbits
	.sectionflags	@""
	.align	4
.nv.constant0._ZN10layer_norm22ln_bwd_finalize_kernelINS_22Kernel_traits_finalizeILj6144E13__nv_bfloat16S2_fS2_fjLb1ELj1024ELj4ENS_18Kernel_traits_baseILj6144ES2_S2_fS2_fjLj1024EEEEELb1ELb0EEEvNS_9BwdParamsE:
	.zero		1192


//--------------------- .nv.constant0._ZN10layer_norm13ln_bwd_kernelINS_13Kernel_traitsI13__nv_bfloat16S2_fS2_fjLj6144ELj1ELj1ELj8ELj16ENS_18Kernel_traits_baseILj6144ES2_S2_fS2_fjLj256EEEEELb1ELb1ELb1ELb0EEEvNS_9BwdParamsE --------------------------
	.section	.nv.constant0._ZN10layer_norm13ln_bwd_kernelINS_13Kernel_traitsI13__nv_bfloat16S2_fS2_fjLj6144ELj1ELj1ELj8ELj16ENS_18Kernel_traits_baseILj6144ES2_S2_fS2_fjLj256EEEEELb1ELb1ELb1ELb0EEEvNS_9BwdParamsE,"a",@progbits
	.sectionflags	@""
	.align	4
.nv.constant0._ZN10layer_norm13ln_bwd_kernelINS_13Kernel_traitsI13__nv_bfloat16S2_fS2_fjLj6144ELj1ELj1ELj8ELj16ENS_18Kernel_traits_baseILj6144ES2_S2_fS2_fjLj256EEEEELb1ELb1ELb1ELb0EEEvNS_9BwdParamsE:
	.zero		1192


//--------------------- .nv.constant0._ZN10layer_norm22ln_bwd_finalize_kernelINS_22Kernel_traits_finalizeILj6144E13__nv_bfloat16S2_fS2_fjLb1ELj1024ELj4ENS_18Kernel_traits_baseILj6144ES2_S2_fS2_fjLj1024EEEEELb1ELb1EEEvNS_9BwdParamsE --------------------------
	.section	.nv.constant0._ZN10layer_norm22ln_bwd_finalize_kernelINS_22Kernel_traits_finalizeILj6144E13__nv_bfloat16S2_fS2_fjLb1ELj1024ELj4ENS_18Kernel_traits_baseILj6144ES2_S2_fS2_fjLj1024EEEEELb1ELb1EEEvNS_9BwdParamsE,"a",@progbits
	.sectionflags	@""
	.align	4
.nv.constant0._ZN10layer_norm22ln_bwd_finalize_kernelINS_22Kernel_traits_finalizeILj6144E13__nv_bfloat16S2_fS2_fjLb1ELj1024ELj4ENS_18Kernel_traits_baseILj6144ES2_S2_fS2_fjLj1024EEEEELb1ELb1EEEvNS_9BwdParamsE:
	.zero		1192


//--------------------- .nv.constant0._ZN10layer_norm13ln_bwd_kernelINS_13Kernel_traitsI13__nv_bfloat16S2_fS2_fjLj6144ELj1ELj1ELj8ELj16ENS_18Kernel_traits_baseILj6144ES2_S2_fS2_fjLj256EEEEELb1ELb1ELb1ELb1EEEvNS_9BwdParamsE --------------------------
	.section	.nv.constant0._ZN10layer_norm13ln_bwd_kernelINS_13Kernel_traitsI13__nv_bfloat16S2_fS2_fjLj6144ELj1ELj1ELj8ELj16ENS_18Kernel_traits_baseILj6144ES2_S2_fS2_fjLj256EEEEELb1ELb1ELb1ELb1EEEvNS_9BwdParamsE,"a",@progbits
	.sectionflags	@""
	.align	4
.nv.constant0._ZN10layer_norm13ln_bwd_kernelINS_13Kernel_traitsI13__nv_bfloat16S2_fS2_fjLj6144ELj1ELj1ELj8ELj16ENS_18Kernel_traits_baseILj6144ES2_S2_fS2_fjLj256EEEEELb1ELb1ELb1ELb1EEEvNS_9BwdParamsE:
	.zero		1192


//--------------------- .nv.constant0._ZN10layer_norm13ln_bwd_kernelINS_13Kernel_traitsIf13__nv_bfloat16fS2_fjLj6144ELj1ELj1ELj8ELj16ENS_18Kernel_traits_baseILj6144EfS2_fS2_fjLj256EEEEELb0ELb0ELb0ELb0EEEvNS_9BwdParamsE --------------------------
	.section	.nv.constant0._ZN10layer_norm13ln_bwd_kernelINS_13Kernel_traitsIf13__nv_bfloat16fS2_fjLj6144ELj1ELj1ELj8ELj16ENS_18Kernel_traits_baseILj6144EfS2_fS2_fjLj256EEEEELb0ELb0ELb0ELb0EEEvNS_9BwdParamsE,"a",@progbits
	.sectionflags	@""
	.align	4
.nv.constant0._ZN10layer_norm13ln_bwd_kernelINS_13Kernel_traitsIf13__nv_bfloat16fS2_fjLj6144ELj1ELj1ELj8ELj16ENS_18Kernel_traits_baseILj6144EfS2_fS2_fjLj256EEEEELb0ELb0ELb0ELb0EEEvNS_9BwdParamsE:
	.zero		1192


//--------------------- .nv.constant0._ZN10layer_norm13ln_bwd_kernelINS_13Kernel_traitsIf13__nv_bfloat16fS2_fjLj6144ELj1ELj1ELj8ELj16ENS_18Kernel_traits_baseILj6144EfS2_fS2_fjLj256EEEEELb0ELb0ELb0ELb1EEEvNS_9BwdParamsE --------------------------
	.section	.nv.constant0._ZN10layer_norm13ln_bwd_kernelINS_13Kernel_traitsIf13__nv_bfloat16fS2_fjLj6144ELj1ELj1ELj8ELj16ENS_18Kernel_traits_baseILj6144EfS2_fS2_fjLj256EEEEELb0ELb0ELb0ELb1EEEvNS_9BwdParamsE,"a",@progbits
	.sectionflags	@""
	.align	4
.nv.constant0._ZN10layer_norm13ln_bwd_kernelINS_13Kernel_traitsIf13__nv_bfloat16fS2_fjLj6144ELj1ELj1ELj8ELj16ENS_18Kernel_traits_baseILj6144EfS2_fS2_fjLj256EEEEELb0ELb0ELb0ELb1EEEvNS_9BwdParamsE:
	.zero		1192


//--------------------- .nv.constant0._ZN10layer_norm13ln_bwd_kernelINS_13Kernel_traitsIf13__nv_bfloat16fS2_fjLj6144ELj1ELj1ELj8ELj16ENS_18Kernel_traits_baseILj6144EfS2_fS2_fjLj256EEEEELb0ELb0ELb1ELb0EEEvNS_9BwdParamsE --------------------------
	.section	.nv.constant0._ZN10layer_norm13ln_bwd_kernelINS_13Kernel_traitsIf13__nv_bfloat16fS2_fjLj6144ELj1ELj1ELj8ELj16ENS_18Kernel_traits_baseILj6144EfS2_fS2_fjLj256EEEEELb0ELb0ELb1ELb0EEEvNS_9BwdParamsE,"a",@progbits
	.sectionflags	@""
	.align	4
.nv.constant0._ZN10layer_norm13ln_bwd_kernelINS_13Kernel_traitsIf13__nv_bfloat16fS2_fjLj6144ELj1ELj1ELj8ELj16ENS_18Kernel_traits_baseILj6144EfS2_fS2_fjLj256EEEEELb0ELb0ELb1ELb0EEEvNS_9BwdParamsE:
	.zero		1192


//--------------------- .nv.constant0._ZN10layer_norm13ln_bwd_kernelINS_13Kernel_traitsIf13__nv_bfloat16fS2_fjLj6144ELj1ELj1ELj8ELj16ENS_18Kernel_traits_baseILj6144EfS2_fS2_fjLj256EEEEELb0ELb0ELb1ELb1EEEvNS_9BwdParamsE --------------------------
	.section	.nv.constant0._ZN10layer_norm13ln_bwd_kernelINS_13Kernel_traitsIf13__nv_bfloat16fS2_fjLj6144ELj1ELj1ELj8ELj16ENS_18Kernel_traits_baseILj6144EfS2_fS2_fjLj256EEEEELb0ELb0ELb1ELb1EEEvNS_9BwdParamsE,"a",@progbits
	.sectionflags	@""
	.align	4
.nv.constant0._ZN10layer_norm13ln_bwd_kernelINS_13Kernel_traitsIf13__nv_bfloat16fS2_fjLj6144ELj1ELj1ELj8ELj16ENS_18Kernel_traits_baseILj6144EfS2_fS2_fjLj256EEEEELb0ELb0ELb1ELb1EEEvNS_9BwdParamsE:
	.zero		1192


//--------------------- .nv.constant0._ZN10layer_norm13ln_bwd_kernelINS_13Kernel_traitsIf13__nv_bfloat16fS2_fjLj6144ELj1ELj1ELj8ELj16ENS_18Kernel_traits_baseILj6144EfS2_fS2_fjLj256EEEEELb0ELb1ELb0ELb0EEEvNS_9BwdParamsE --------------------------
	.section	.nv.constant0._ZN10layer_norm13ln_bwd_kernelINS_13Kernel_traitsIf13__nv_bfloat16fS2_fjLj6144ELj1ELj1ELj8ELj16ENS_18Kernel_traits_baseILj6144EfS2_fS2_fjLj256EEEEELb0ELb1ELb0ELb0EEEvNS_9BwdParamsE,"a",@progbits
	.sectionflags	@""
	.align	4
.nv.constant0._ZN10layer_norm13ln_bwd_kernelINS_13Kernel_traitsIf13__nv_bfloat16fS2_fjLj6144ELj1ELj1ELj8ELj16ENS_18Kernel_traits_baseILj6144EfS2_fS2_fjLj256EEEEELb0ELb1ELb0ELb0EEEvNS_9BwdParamsE:
	.zero		1192


//--------------------- .nv.constant0._ZN10layer_norm13ln_bwd_kernelINS_13Kernel_traitsIf13__nv_bfloat16fS2_fjLj6144ELj1ELj1ELj8ELj16ENS_18Kernel_traits_baseILj6144EfS2_fS2_fjLj256EEEEELb0ELb1ELb0ELb1EEEvNS_9BwdParamsE --------------------------
	.section	.nv.constant0._ZN10layer_norm13ln_bwd_kernelINS_13Kernel_traitsIf13__nv_bfloat16fS2_fjLj6144ELj1ELj1ELj8ELj16ENS_18Kernel_traits_baseILj6144EfS2_fS2_fjLj256EEEEELb0ELb1ELb0ELb1EEEvNS_9BwdParamsE,"a",@progbits
	.sectionflags	@""
	.align	4
.nv.constant0._ZN10layer_norm13ln_bwd_kernelINS_13Kernel_traitsIf13__nv_bfloat16fS2_fjLj6144ELj1ELj1ELj8ELj16ENS_18Kernel_traits_baseILj6144EfS2_fS2_fjLj256EEEEELb0ELb1ELb0ELb1EEEvNS_9BwdParamsE:
	.zero		1192


//--------------------- .nv.constant0._ZN10layer_norm13ln_bwd_kernelINS_13Kernel_traitsIf13__nv_bfloat16fS2_fjLj6144ELj1ELj1ELj8ELj16ENS_18Kernel_traits_baseILj6144EfS2_fS2_fjLj256EEEEELb0ELb1ELb1ELb0EEEvNS_9BwdParamsE --------------------------
	.section	.nv.constant0._ZN10layer_norm13ln_bwd_kernelINS_13Kernel_traitsIf13__nv_bfloat16fS2_fjLj6144ELj1ELj1ELj8ELj16ENS_18Kernel_traits_baseILj6144EfS2_fS2_fjLj256EEEEELb0ELb1ELb1ELb0EEEvNS_9BwdParamsE,"a",@progbits
	.sectionflags	@""
	.align	4
.nv.constant0._ZN10layer_norm13ln_bwd_kernelINS_13Kernel_traitsIf13__nv_bfloat16fS2_fjLj6144ELj1ELj1ELj8ELj16ENS_18Kernel_traits_baseILj6144EfS2_fS2_fjLj256EEEEELb0ELb1ELb1ELb0EEEvNS_9BwdParamsE:
	.zero		1192


//--------------------- .nv.constant0._ZN10layer_norm13ln_bwd_kernelINS_13Kernel_traitsIf13__nv_bfloat16fS2_fjLj6144ELj1ELj1ELj8ELj16ENS_18Kernel_traits_baseILj6144EfS2_fS2_fjLj256EEEEELb0ELb1ELb1ELb1EEEvNS_9BwdParamsE --------------------------
	.section	.nv.constant0._ZN10layer_norm13ln_bwd_kernelINS_13Kernel_traitsIf13__nv_bfloat16fS2_fjLj6144ELj1ELj1ELj8ELj16ENS_18Kernel_traits_baseILj6144EfS2_fS2_fjLj256EEEEELb0ELb1ELb1ELb1EEEvNS_9BwdParamsE,"a",@progbits
	.sectionflags	@""
	.align	4
.nv.constant0._ZN10layer_norm13ln_bwd_kernelINS_13Kernel_traitsIf13__nv_bfloat16fS2_fjLj6144ELj1ELj1ELj8ELj16ENS_18Kernel_traits_baseILj6144EfS2_fS2_fjLj256EEEEELb0ELb1ELb1ELb1EEEvNS_9BwdParamsE:
	.zero		1192


//--------------------- .nv.constant0._ZN10layer_norm13ln_bwd_kernelINS_13Kernel_traitsIf13__nv_bfloat16fS2_fjLj6144ELj1ELj1ELj8ELj16ENS_18Kernel_traits_baseILj6144EfS2_fS2_fjLj256EEEEELb1ELb0ELb0ELb0EEEvNS_9BwdParamsE --------------------------
	.section	.nv.constant0._ZN10layer_norm13ln_bwd_kernelINS_13Kernel_traitsIf13__nv_bfloat16fS2_fjLj6144ELj1ELj1ELj8ELj16ENS_18Kernel_traits_baseILj6144EfS2_fS2_fjLj256EEEEELb1ELb0ELb0ELb0EEEvNS_9BwdParamsE,"a",@progbits
	.sectionflags	@""
	.align	4
.nv.constant0._ZN10layer_norm13ln_bwd_kernelINS_13Kernel_traitsIf13__nv_bfloat16fS2_fjLj6144ELj1ELj1ELj8ELj16ENS_18Kernel_traits_baseILj6144EfS2_fS2_fjLj256EEEEELb1ELb0ELb0ELb0EEEvNS_9BwdParamsE:
	.zero		1192


//--------------------- .nv.constant0._ZN10layer_norm13ln_bwd_kernelINS_13Kernel_traitsIf13__nv_bfloat16fS2_fjLj6144ELj1ELj1ELj8ELj16ENS_18Kernel_traits_baseILj6144EfS2_fS2_fjLj256EEEEELb1ELb0ELb0ELb1EEEvNS_9BwdParamsE --------------------------
	.section	.nv.constant0._ZN10layer_norm13ln_bwd_kernelINS_13Kernel_traitsIf13__nv_bfloat16fS2_fjLj6144ELj1ELj1ELj8ELj16ENS_18Kernel_traits_baseILj6144EfS2_fS2_fjLj256EEEEELb1ELb0ELb0ELb1EEEvNS_9BwdParamsE,"a",@progbits
	.sectionflags	@""
	.align	4
.nv.constant0._ZN10layer_norm13ln_bwd_kernelINS_13Kernel_traitsIf13__nv_bfloat16fS2_fjLj6144ELj1ELj1ELj8ELj16ENS_18Kernel_traits_baseILj6144EfS2_fS2_fjLj256EEEEELb1ELb0ELb0ELb1EEEvNS_9BwdParamsE:
	.zero		1192


//--------------------- .nv.constant0._ZN10layer_norm22ln_bwd_finalize_kernelINS_22Kernel_traits_finalizeILj6144Ef13__nv_bfloat16fS2_fjLb0ELj1024ELj4ENS_18Kernel_traits_baseILj6144EfS2_fS2_fjLj1024EEEEELb0ELb0EEEvNS_9BwdParamsE --------------------------
	.section	.nv.constant0._ZN10layer_norm22ln_bwd_finalize_kernelINS_22Kernel_traits_finalizeILj6144Ef13__nv_bfloat16fS2_fjLb0ELj1024ELj4ENS_18Kernel_traits_baseILj6144EfS2_fS2_fjLj1024EEEEELb0ELb0EEEvNS_9BwdParamsE,"a",@progbits
	.sectionflags	@""
	.align	4
.nv.constant0._ZN10layer_norm22ln_bwd_finalize_kernelINS_22Kernel_traits_finalizeILj6144Ef13__nv_bfloat16fS2_fjLb0ELj1024ELj4ENS_18Kernel_traits_baseILj6144EfS2_fS2_fjLj1024EEEEELb0ELb0EEEvNS_9BwdParamsE:
	.zero		1192


//--------------------- .nv.constant0._ZN10layer_norm13ln_bwd_kernelINS_13Kernel_traitsIf13__nv_bfloat16fS2_fjLj6144ELj1ELj1ELj8ELj16ENS_18Kernel_traits_baseILj6144EfS2_fS2_fjLj256EEEEELb1ELb0ELb1ELb0EEEvNS_9BwdParamsE --------------------------
	.section	.nv.constant0._ZN10layer_norm13ln_bwd_kernelINS_13Kernel_traitsIf13__nv_bfloat16fS2_fjLj6144ELj1ELj1ELj8ELj16ENS_18Kernel_traits_baseILj6144EfS2_fS2_fjLj256EEEEELb1ELb0ELb1ELb0EEEvNS_9BwdParamsE,"a",@progbits
	.sectionflags	@""
	.align	4
.nv.constant0._ZN10layer_norm13ln_bwd_kernelINS_13Kernel_traitsIf13__nv_bfloat16fS2_fjLj6144ELj1ELj1ELj8ELj16ENS_18Kernel_traits_baseILj6144EfS2_fS2_fjLj256EEEEELb1ELb0ELb1ELb0EEEvNS_9BwdParamsE:
	.zero		1192


//--------------------- .nv.constant0._ZN10layer_norm22ln_bwd_finalize_kernelINS_22Kernel_traits_finalizeILj6144Ef13__nv_bfloat16fS2_fjLb0ELj1024ELj4ENS_18Kernel_traits_baseILj6144EfS2_fS2_fjLj1024EEEEELb0ELb1EEEvNS_9BwdParamsE --------------------------
	.section	.nv.constant0._ZN10layer_norm22ln_bwd_finalize_kernelINS_22Kernel_traits_finalizeILj6144Ef13__nv_bfloat16fS2_fjLb0ELj1024ELj4ENS_18Kernel_traits_baseILj6144EfS2_fS2_fjLj1024EEEEELb0ELb1EEEvNS_9BwdParamsE,"a",@progbits
	.sectionflags	@""
	.align	4
.nv.constant0._ZN10layer_norm22ln_bwd_finalize_kernelINS_22Kernel_traits_finalizeILj6144Ef13__nv_bfloat16fS2_fjLb0ELj1024ELj4ENS_18Kernel_traits_baseILj6144EfS2_fS2_fjLj1024EEEEELb0ELb1EEEvNS_9BwdParamsE:
	.zero		1192


//--------------------- .nv.constant0._ZN10layer_norm13ln_bwd_kernelINS_13Kernel_traitsIf13__nv_bfloat16fS2_fjLj6144ELj1ELj1ELj8ELj16ENS_18Kernel_traits_baseILj6144EfS2_fS2_fjLj256EEEEELb1ELb0ELb1ELb1EEEvNS_9BwdParamsE --------------------------
	.section	.nv.constant0._ZN10layer_norm13ln_bwd_kernelINS_13Kernel_traitsIf13__nv_bfloat16fS2_fjLj6144ELj1ELj1ELj8ELj16ENS_18Kernel_traits_baseILj6144EfS2_fS2_fjLj256EEEEELb1ELb0ELb1ELb1EEEvNS_9BwdParamsE,"a",@progbits
	.sectionflags	@""
	.align	4
.nv.constant0._ZN10layer_norm13ln_bwd_kernelINS_13Kernel_traitsIf13__nv_bfloat16fS2_fjLj6144ELj1ELj1ELj8ELj16ENS_18Kernel_traits_baseILj6144EfS2_fS2_fjLj256EEEEELb1ELb0ELb1ELb1EEEvNS_9BwdParamsE:
	.zero		1192


//--------------------- .nv.constant0._ZN10layer_norm13ln_bwd_kernelINS_13Kernel_traitsIf13__nv_bfloat16fS2_fjLj6144ELj1ELj1ELj8ELj16ENS_18Kernel_traits_baseILj6144EfS2_fS2_fjLj256EEEEELb1ELb1ELb0ELb0EEEvNS_9BwdParamsE --------------------------
	.section	.nv.constant0._ZN10layer_norm13ln_bwd_kernelINS_13Kernel_traitsIf13__nv_bfloat16fS2_fjLj6144ELj1ELj1ELj8ELj16ENS_18Kernel_traits_baseILj6144EfS2_fS2_fjLj256EEEEELb1ELb1ELb0ELb0EEEvNS_9BwdParamsE,"a",@progbits
	.sectionflags	@""
	.align	4
.nv.constant0._ZN10layer_norm13ln_bwd_kernelINS_13Kernel_traitsIf13__nv_bfloat16fS2_fjLj6144ELj1ELj1ELj8ELj16ENS_18Kernel_traits_baseILj6144EfS2_fS2_fjLj256EEEEELb1ELb1ELb0ELb0EEEvNS_9BwdParamsE:
	.zero		1192


//--------------------- .nv.constant0._ZN10layer_norm13ln_bwd_kernelINS_13Kernel_traitsIf13__nv_bfloat16fS2_fjLj6144ELj1ELj1ELj8ELj16ENS_18Kernel_traits_baseILj6144EfS2_fS2_fjLj256EEEEELb1ELb1ELb0ELb1EEEvNS_9BwdParamsE --------------------------
	.section	.nv.constant0._ZN10layer_norm13ln_bwd_kernelINS_13Kernel_traitsIf13__nv_bfloat16fS2_fjLj6144ELj1ELj1ELj8ELj16ENS_18Kernel_traits_baseILj6144EfS2_fS2_fjLj256EEEEELb1ELb1ELb0ELb1EEEvNS_9BwdParamsE,"a",@progbits
	.sectionflags	@""
	.align	4
.nv.constant0._ZN10layer_norm13ln_bwd_kernelINS_13Kernel_traitsIf13__nv_bfloat16fS2_fjLj6144ELj1ELj1ELj8ELj16ENS_18Kernel_traits_baseILj6144EfS2_fS2_fjLj256EEEEELb1ELb1ELb0ELb1EEEvNS_9BwdParamsE:
	.zero		1192


//--------------------- .nv.constant0._ZN10layer_norm22ln_bwd_finalize_kernelINS_22Kernel_traits_finalizeILj6144Ef13__nv_bfloat16fS2_fjLb1ELj1024ELj4ENS_18Kernel_traits_baseILj6144EfS2_fS2_fjLj1024EEEEELb1ELb0EEEvNS_9BwdParamsE --------------------------
	.section	.nv.constant0._ZN10layer_norm22ln_bwd_finalize_kernelINS_22Kernel_traits_finalizeILj6144Ef13__nv_bfloat16fS2_fjLb1ELj1024ELj4ENS_18Kernel_traits_baseILj6144EfS2_fS2_fjLj1024EEEEELb1ELb0EEEvNS_9BwdParamsE,"a",@progbits
	.sectionflags	@""
	.align	4
.nv.constant0._ZN10layer_norm22ln_bwd_finalize_kernelINS_22Kernel_traits_finalizeILj6144Ef13__nv_bfloat16fS2_fjLb1ELj1024ELj4ENS_18Kernel_traits_baseILj6144EfS2_fS2_fjLj1024EEEEELb1ELb0EEEvNS_9BwdParamsE:
	.zero		1192


//--------------------- .nv.constant0._ZN10layer_norm13ln_bwd_kernelINS_13Kernel_traitsIf13__nv_bfloat16fS2_fjLj6144ELj1ELj1ELj8ELj16ENS_18Kernel_traits_baseILj6144EfS2_fS2_fjLj256EEEEELb1ELb1ELb1ELb0EEEvNS_9BwdParamsE --------------------------
	.section	.nv.constant0._ZN10layer_norm13ln_bwd_kernelINS_13Kernel_traitsIf13__nv_bfloat16fS2_fjLj6144ELj1ELj1ELj8ELj16ENS_18Kernel_traits_baseILj6144EfS2_fS2_fjLj256EEEEELb1ELb1ELb1ELb0EEEvNS_9BwdParamsE,"a",@progbits
	.sectionflags	@""
	.align	4
.nv.constant0._ZN10layer_norm13ln_bwd_kernelINS_13Kernel_traitsIf13__nv_bfloat16fS2_fjLj6144ELj1ELj1ELj8ELj16ENS_18Kernel_traits_baseILj6144EfS2_fS2_fjLj256EEEEELb1ELb1ELb1ELb0EEEvNS_9BwdParamsE:
	.zero		1192


//--------------------- .nv.constant0._ZN10layer_norm22ln_bwd_finalize_kernelINS_22Kernel_traits_finalizeILj6144Ef13__nv_bfloat16fS2_fjLb1ELj1024ELj4ENS_18Kernel_traits_baseILj6144EfS2_fS2_fjLj1024EEEEELb1ELb1EEEvNS_9BwdParamsE --------------------------
	.section	.nv.constant0._ZN10layer_norm22ln_bwd_finalize_kernelINS_22Kernel_traits_finalizeILj6144Ef13__nv_bfloat16fS2_fjLb1ELj1024ELj4ENS_18Kernel_traits_baseILj6144EfS2_fS2_fjLj1024EEEEELb1ELb1EEEvNS_9BwdParamsE,"a",@progbits
	.sectionflags	@""
	.align	4
.nv.constant0._ZN10layer_norm22ln_bwd_finalize_kernelINS_22Kernel_traits_finalizeILj6144Ef13__nv_bfloat16fS2_fjLb1ELj1024ELj4ENS_18Kernel_traits_baseILj6144EfS2_fS2_fjLj1024EEEEELb1ELb1EEEvNS_9BwdParamsE:
	.zero		1192


//--------------------- .nv.constant0._ZN10layer_norm13ln_bwd_kernelINS_13Kernel_traitsIf13__nv_bfloat16fS2_fjLj6144ELj1ELj1ELj8ELj16ENS_18Kernel_traits_baseILj6144EfS2_fS2_fjLj256EEEEELb1ELb1ELb1ELb1EEEvNS_9BwdParamsE --------------------------
	.section	.nv.constant0._ZN10layer_norm13ln_bwd_kernelINS_13Kernel_traitsIf13__nv_bfloat16fS2_fjLj6144ELj1ELj1ELj8ELj16ENS_18Kernel_traits_baseILj6144EfS2_fS2_fjLj256EEEEELb1ELb1ELb1ELb1EEEvNS_9BwdParamsE,"a",@progbits
	.sectionflags	@""
	.align	4
.nv.constant0._ZN10layer_norm13ln_bwd_kernelINS_13Kernel_traitsIf13__nv_bfloat16fS2_fjLj6144ELj1ELj1ELj8ELj16ENS_18Kernel_traits_baseILj6144EfS2_fS2_fjLj256EEEEELb1ELb1ELb1ELb1EEEvNS_9BwdParamsE:
	.zero		1192


//--------------------- .nv.constant0._ZN10layer_norm13ln_bwd_kernelINS_13Kernel_traitsIf6__halfS2_S2_fjLj6144ELj1ELj1ELj8ELj16ENS_18Kernel_traits_baseILj6144EfS2_S2_S2_fjLj256EEEEELb0ELb0ELb0ELb0EEEvNS_9BwdParamsE --------------------------
	.section	.nv.constant0._ZN10layer_norm13ln_bwd_kernelINS_13Kernel_traitsIf6__halfS2_S2_fjLj6144ELj1ELj1ELj8ELj16ENS_18Kernel_traits_baseILj6144EfS2_S2_S2_fjLj256EEEEELb0ELb0ELb0ELb0EEEvNS_9BwdParamsE,"a",@progbits
	.sectionflags	@""
	.align	4
.nv.constant0._ZN10layer_norm13ln_bwd_kernelINS_13Kernel_traitsIf6__halfS2_S2_fjLj6144ELj1ELj1ELj8ELj16ENS_18Kernel_traits_baseILj6144EfS2_S2_S2_fjLj256EEEEELb0ELb0ELb0ELb0EEEvNS_9BwdParamsE:
	.zero		1192


//--------------------- .nv.constant0._ZN10layer_norm13ln_bwd_kernelINS_13Kernel_traitsIf6__halfS2_S2_fjLj6144ELj1ELj1ELj8ELj16ENS_18Kernel_traits_baseILj6144EfS2_S2_S2_fjLj256EEEEELb0ELb0ELb0ELb1EEEvNS_9BwdParamsE --------------------------
	.section	.nv.constant0._ZN10layer_norm13ln_bwd_kernelINS_13Kernel_traitsIf6__halfS2_S2_fjLj6144ELj1ELj1ELj8ELj16ENS_18Kernel_traits_baseILj6144EfS2_S2_S2_fjLj256EEEEELb0ELb0ELb0ELb1EEEvNS_9BwdParamsE,"a",@progbits
	.sectionflags	@""
	.align	4
.nv.constant0._ZN10layer_norm13ln_bwd_kernelINS_13Kernel_traitsIf6__halfS2_S2_fjLj6144ELj1ELj1ELj8ELj16ENS_18Kernel_traits_baseILj6144EfS2_S2_S2_fjLj256EEEEELb0ELb0ELb0ELb1EEEvNS_9BwdParamsE:
	.zero		1192


//--------------------- .nv.constant0._ZN10layer_norm13ln_bwd_kernelINS_13Kernel_traitsIf6__halfS2_S2_fjLj6144ELj1ELj1ELj8ELj16ENS_18Kernel_traits_baseILj6144EfS2_S2_S2_fjLj256EEEEELb0ELb0ELb1ELb0EEEvNS_9BwdParamsE --------------------------
	.section	.nv.constant0._ZN10layer_norm13ln_bwd_kernelINS_13Kernel_traitsIf6__halfS2_S2_fjLj6144ELj1ELj1ELj8ELj16ENS_18Kernel_traits_baseILj6144EfS2_S2_S2_fjLj256EEEEELb0ELb0ELb1ELb0EEEvNS_9BwdParamsE,"a",@progbits
	.sectionflags	@""
	.align	4
.nv.constant0._ZN10layer_norm13ln_bwd_kernelINS_13Kernel_traitsIf6__halfS2_S2_fjLj6144ELj1ELj1ELj8ELj16ENS_18Kernel_traits_baseILj6144EfS2_S2_S2_fjLj256EEEEELb0ELb0ELb1ELb0EEEvNS_9BwdParamsE:
	.zero		1192


//--------------------- .nv.constant0._ZN10layer_norm13ln_bwd_kernelINS_13Kernel_traitsIf6__halfS2_S2_fjLj6144ELj1ELj1ELj8ELj16ENS_18Kernel_traits_baseILj6144EfS2_S2_S2_fjLj256EEEEELb0ELb0ELb1ELb1EEEvNS_9BwdParamsE --------------------------
	.section	.nv.constant0._ZN10layer_norm13ln_bwd_kernelINS_13Kernel_traitsIf6__halfS2_S2_fjLj6144ELj1ELj1ELj8ELj16ENS_18Kernel_traits_baseILj6144EfS2_S2_S2_fjLj256EEEEELb0ELb0ELb1ELb1EEEvNS_9BwdParamsE,"a",@progbits
	.sectionflags	@""
	.align	4
.nv.constant0._ZN10layer_norm13ln_bwd_kernelINS_13Kernel_traitsIf6__halfS2_S2_fjLj6144ELj1ELj1ELj8ELj16ENS_18Kernel_traits_baseILj6144EfS2_S2_S2_fjLj256EEEEELb0ELb0ELb1ELb1EEEvNS_9BwdParamsE:
	.zero		1192


//--------------------- .nv.constant0._ZN10layer_norm13ln_bwd_kernelINS_13Kernel_traitsIf6__halfS2_S2_fjLj6144ELj1ELj1ELj8ELj16ENS_18Kernel_traits_baseILj6144EfS2_S2_S2_fjLj256EEEEELb0ELb1ELb0ELb0EEEvNS_9BwdParamsE --------------------------
	.section	.nv.constant0._ZN10layer_norm13ln_bwd_kernelINS_13Kernel_traitsIf6__halfS2_S2_fjLj6144ELj1ELj1ELj8ELj16ENS_18Kernel_traits_baseILj6144EfS2_S2_S2_fjLj256EEEEELb0ELb1ELb0ELb0EEEvNS_9BwdParamsE,"a",@progbits
	.sectionflags	@""
	.align	4
.nv.constant0._ZN10layer_norm13ln_bwd_kernelINS_13Kernel_traitsIf6__halfS2_S2_fjLj6144ELj1ELj1ELj8ELj16ENS_18Kernel_traits_baseILj6144EfS2_S2_S2_fjLj256EEEEELb0ELb1ELb0ELb0EEEvNS_9BwdParamsE:
	.zero		1192


//--------------------- .nv.constant0._ZN10layer_norm13ln_bwd_kernelINS_13Kernel_traitsIf6__halfS2_S2_fjLj6144ELj1ELj1ELj8ELj16ENS_18Kernel_traits_baseILj6144EfS2_S2_S2_fjLj256EEEEELb0ELb1ELb0ELb1EEEvNS_9BwdParamsE --------------------------
	.section	.nv.constant0._ZN10layer_norm13ln_bwd_kernelINS_13Kernel_traitsIf6__halfS2_S2_fjLj6144ELj1ELj1ELj8ELj16ENS_18Kernel_traits_baseILj6144EfS2_S2_S2_fjLj256EEEEELb0ELb1ELb0ELb1EEEvNS_9BwdParamsE,"a",@progbits
	.sectionflags	@""
	.align	4
.nv.constant0._ZN10layer_norm13ln_bwd_kernelINS_13Kernel_traitsIf6__halfS2_S2_fjLj6144ELj1ELj1ELj8ELj16ENS_18Kernel_traits_baseILj6144EfS2_S2_S2_fjLj256EEEEELb0ELb1ELb0ELb1EEEvNS_9BwdParamsE:
	.zero		1192


//--------------------- .nv.constant0._ZN10layer_norm13ln_bwd_kernelINS_13Kernel_traitsIf6__halfS2_S2_fjLj6144ELj1ELj1ELj8ELj16ENS_18Kernel_traits_baseILj6144EfS2_S2_S2_fjLj256EEEEELb0ELb1ELb1ELb0EEEvNS_9BwdParamsE --------------------------
	.section	.nv.constant0._ZN10layer_norm13ln_bwd_kernelINS_13Kernel_traitsIf6__halfS2_S2_fjLj6144ELj1ELj1ELj8ELj16ENS_18Kernel_traits_baseILj6144EfS2_S2_S2_fjLj256EEEEELb0ELb1ELb1ELb0EEEvNS_9BwdParamsE,"a",@progbits
	.sectionflags	@""
	.align	4
.nv.constant0._ZN10layer_norm13ln_bwd_kernelINS_13Kernel_traitsIf6__halfS2_S2_fjLj6144ELj1ELj1ELj8ELj16ENS_18Kernel_traits_baseILj6144EfS2_S2_S2_fjLj256EEEEELb0ELb1ELb1ELb0EEEvNS_9BwdParamsE:
	.zero		1192


//--------------------- .nv.constant0._ZN10layer_norm13ln_bwd_kernelINS_13Kernel_traitsIf6__halfS2_S2_fjLj6144ELj1ELj1ELj8ELj16ENS_18Kernel_traits_baseILj6144EfS2_S2_S2_fjLj256EEEEELb0ELb1ELb1ELb1EEEvNS_9BwdParamsE --------------------------
	.section	.nv.constant0._ZN10layer_norm13ln_bwd_kernelINS_13Kernel_traitsIf6__halfS2_S2_fjLj6144ELj1ELj1ELj8ELj16ENS_18Kernel_traits_baseILj6144EfS2_S2_S2_fjLj256EEEEELb0ELb1ELb1ELb1EEEvNS_9BwdParamsE,"a",@progbits
	.sectionflags	@""
	.align	4
.nv.constant0._ZN10layer_norm13ln_bwd_kernelINS_13Kernel_traitsIf6__halfS2_S2_fjLj6144ELj1ELj1ELj8ELj16ENS_18Kernel_traits_baseILj6144EfS2_S2_S2_fjLj256EEEEELb0ELb1ELb1ELb1EEEvNS_9BwdParamsE:
	.zero		1192


//--------------------- .nv.constant0._ZN10layer_norm13ln_bwd_kernelINS_13Kernel_traitsIf6__halfS2_S2_fjLj6144ELj1ELj1ELj8ELj16ENS_18Kernel_traits_baseILj6144EfS2_S2_S2_fjLj256EEEEELb1ELb0ELb0ELb0EEEvNS_9BwdParamsE --------------------------
	.section	.nv.constant0._ZN10layer_norm13ln_bwd_kernelINS_13Kernel_traitsIf6__halfS2_S2_fjLj6144ELj1ELj1ELj8ELj16ENS_18Kernel_traits_baseILj6144EfS2_S2_S2_fjLj256EEEEELb1ELb0ELb0ELb0EEEvNS_9BwdParamsE,"a",@progbits
	.sectionflags	@""
	.align	4
.nv.constant0._ZN10layer_norm13ln_bwd_kernelINS_13Kernel_traitsIf6__halfS2_S2_fjLj6144ELj1ELj1ELj8ELj16ENS_18Kernel_traits_baseILj6144EfS2_S2_S2_fjLj256EEEEELb1ELb0ELb0ELb0EEEvNS_9BwdParamsE:
	.zero		1192


//--------------------- .nv.constant0._ZN10layer_norm13ln_bwd_kernelINS_13Kernel_traitsIf6__halfS2_S2_fjLj6144ELj1ELj1ELj8ELj16ENS_18Kernel_traits_baseILj6144EfS2_S2_S2_fjLj256EEEEELb1ELb0ELb0ELb1EEEvNS_9BwdParamsE --------------------------
	.section	.nv.constant0._ZN10layer_norm13ln_bwd_kernelINS_13Kernel_traitsIf6__halfS2_S2_fjLj6144ELj1ELj1ELj8ELj16ENS_18Kernel_traits_baseILj6144EfS2_S2_S2_fjLj256EEEEELb1ELb0ELb0ELb1EEEvNS_9BwdParamsE,"a",@progbits
	.sectionflags	@""
	.align	4
.nv.constant0._ZN10layer_norm13ln_bwd_kernelINS_13Kernel_traitsIf6__halfS2_S2_fjLj6144ELj1ELj1ELj8ELj16ENS_18Kernel_traits_baseILj6144EfS2_S2_S2_fjLj256EEEEELb1ELb0ELb0ELb1EEEvNS_9BwdParamsE:
	.zero		1192


//--------------------- .nv.constant0._ZN10layer_norm22ln_bwd_finalize_kernelINS_22Kernel_traits_finalizeILj6144Ef6__halfS2_S2_fjLb0ELj1024ELj4ENS_18Kernel_traits_baseILj6144EfS2_S2_S2_fjLj1024EEEEELb0ELb0EEEvNS_9BwdParamsE --------------------------
	.section	.nv.constant0._ZN10layer_norm22ln_bwd_finalize_kernelINS_22Kernel_traits_finalizeILj6144Ef6__halfS2_S2_fjLb0ELj1024ELj4ENS_18Kernel_traits_baseILj6144EfS2_S2_S2_fjLj1024EEEEELb0ELb0EEEvNS_9BwdParamsE,"a",@progbits
	.sectionflags	@""
	.align	4
.nv.constant0._ZN10layer_norm22ln_bwd_finalize_kernelINS_22Kernel_traits_finalizeILj6144Ef6__halfS2_S2_fjLb0ELj1024ELj4ENS_18Kernel_traits_baseILj6144EfS2_S2_S2_fjLj1024EEEEELb0ELb0EEEvNS_9BwdParamsE:
	.zero		1192


//--------------------- .nv.constant0._ZN10layer_norm13ln_bwd_kernelINS_13Kernel_traitsIf6__halfS2_S2_fjLj6144ELj1ELj1ELj8ELj16ENS_18Kernel_traits_baseILj6144EfS2_S2_S2_fjLj256EEEEELb1ELb0ELb1ELb0EEEvNS_9BwdParamsE --------------------------
	.section	.nv.constant0._ZN10layer_norm13ln_bwd_kernelINS_13Kernel_traitsIf6__halfS2_S2_fjLj6144ELj1ELj1ELj8ELj16ENS_18Kernel_traits_baseILj6144EfS2_S2_S2_fjLj256EEEEELb1ELb0ELb1ELb0EEEvNS_9BwdParamsE,"a",@progbits
	.sectionflags	@""
	.align	4
.nv.constant0._ZN10layer_norm13ln_bwd_kernelINS_13Kernel_traitsIf6__halfS2_S2_fjLj6144ELj1ELj1ELj8ELj16ENS_18Kernel_traits_baseILj6144EfS2_S2_S2_fjLj256EEEEELb1ELb0ELb1ELb0EEEvNS_9BwdParamsE:
	.zero		1192


//--------------------- .nv.constant0._ZN10layer_norm22ln_bwd_finalize_kernelINS_22Kernel_traits_finalizeILj6144Ef6__halfS2_S2_fjLb0ELj1024ELj4ENS_18Kernel_traits_baseILj6144EfS2_S2_S2_fjLj1024EEEEELb0ELb1EEEvNS_9BwdParamsE --------------------------
	.section	.nv.constant0._ZN10layer_norm22ln_bwd_finalize_kernelINS_22Kernel_traits_finalizeILj6144Ef6__halfS2_S2_fjLb0ELj1024ELj4ENS_18Kernel_traits_baseILj6144EfS2_S2_S2_fjLj1024EEEEELb0ELb1EEEvNS_9BwdParamsE,"a",@progbits
	.sectionflags	@""
	.align	4
.nv.constant0._ZN10layer_norm22ln_bwd_finalize_kernelINS_22Kernel_traits_finalizeILj6144Ef6__halfS2_S2_fjLb0ELj1024ELj4ENS_18Kernel_traits_baseILj6144EfS2_S2_S2_fjLj1024EEEEELb0ELb1EEEvNS_9BwdParamsE:
	.zero		1192


//--------------------- .nv.constant0._ZN10layer_norm13ln_bwd_kernelINS_13Kernel_traitsIf6__halfS2_S2_fjLj6144ELj1ELj1ELj8ELj16ENS_18Kernel_traits_baseILj6144EfS2_S2_S2_fjLj256EEEEELb1ELb0ELb1ELb1EEEvNS_9BwdParamsE --------------------------
	.section	.nv.constant0._ZN10layer_norm13ln_bwd_kernelINS_13Kernel_traitsIf6__halfS2_S2_fjLj6144ELj1ELj1ELj8ELj16ENS_18Kernel_traits_baseILj6144EfS2_S2_S2_fjLj256EEEEELb1ELb0ELb1ELb1EEEvNS_9BwdParamsE,"a",@progbits
	.sectionflags	@""
	.align	4
.nv.constant0._ZN10layer_norm13ln_bwd_kernelINS_13Kernel_traitsIf6__halfS2_S2_fjLj6144ELj1ELj1ELj8ELj16ENS_18Kernel_traits_baseILj6144EfS2_S2_S2_fjLj256EEEEELb1ELb0ELb1ELb1EEEvNS_9BwdParamsE:
	.zero		1192


//--------------------- .nv.constant0._ZN10layer_norm13ln_bwd_kernelINS_13Kernel_traitsIf6__halfS2_S2_fjLj6144ELj1ELj1ELj8ELj16ENS_18Kernel_traits_baseILj6144EfS2_S2_S2_fjLj256EEEEELb1ELb1ELb0ELb0EEEvNS_9BwdParamsE --------------------------
	.section	.nv.constant0._ZN10layer_norm13ln_bwd_kernelINS_13Kernel_traitsIf6__halfS2_S2_fjLj6144ELj1ELj1ELj8ELj16ENS_18Kernel_traits_baseILj6144EfS2_S2_S2_fjLj256EEEEELb1ELb1ELb0ELb0EEEvNS_9BwdParamsE,"a",@progbits
	.sectionflags	@""
	.align	4
.nv.constant0._ZN10layer_norm13ln_bwd_kernelINS_13Kernel_traitsIf6__halfS2_S2_fjLj6144ELj1ELj1ELj8ELj16ENS_18Kernel_traits_baseILj6144EfS2_S2_S2_fjLj256EEEEELb1ELb1ELb0ELb0EEEvNS_9BwdParamsE:
	.zero		1192


//--------------------- .nv.constant0._ZN10layer_norm13ln_bwd_kernelINS_13Kernel_traitsIf6__halfS2_S2_fjLj6144ELj1ELj1ELj8ELj16ENS_18Kernel_traits_baseILj6144EfS2_S2_S2_fjLj256EEEEELb1ELb1ELb0ELb1EEEvNS_9BwdParamsE --------------------------
	.section	.nv.constant0._ZN10layer_norm13ln_bwd_kernelINS_13Kernel_traitsIf6__halfS2_S2_fjLj6144ELj1ELj1ELj8ELj16ENS_18Kernel_traits_baseILj6144EfS2_S2_S2_fjLj256EEEEELb1ELb1ELb0ELb1EEEvNS_9BwdParamsE,"a",@progbits
	.sectionflags	@""
	.align	4
.nv.constant0._ZN10layer_norm13ln_bwd_kernelINS_13Kernel_traitsIf6__halfS2_S2_fjLj6144ELj1ELj1ELj8ELj16ENS_18Kernel_traits_baseILj6144EfS2_S2_S2_fjLj256EEEEELb1ELb1ELb0ELb1EEEvNS_9BwdParamsE:
	.zero		1192


//--------------------- .nv.constant0._ZN10layer_norm22ln_bwd_finalize_kernelINS_22Kernel_traits_finalizeILj6144Ef6__halfS2_S2_fjLb1ELj1024ELj4ENS_18Kernel_traits_baseILj6144EfS2_S2_S2_fjLj1024EEEEELb1ELb0EEEvNS_9BwdParamsE --------------------------
	.section	.nv.constant0._ZN10layer_norm22ln_bwd_finalize_kernelINS_22Kernel_traits_finalizeILj6144Ef6__halfS2_S2_fjLb1ELj1024ELj4ENS_18Kernel_traits_baseILj6144EfS2_S2_S2_fjLj1024EEEEELb1ELb0EEEvNS_9BwdParamsE,"a",@progbits
	.sectionflags	@""
	.align	4
.nv.constant0._ZN10layer_norm22ln_bwd_finalize_kernelINS_22Kernel_traits_finalizeILj6144Ef6__halfS2_S2_fjLb1ELj1024ELj4ENS_18Kernel_traits_baseILj6144EfS2_S2_S2_fjLj1024EEEEELb1ELb0EEEvNS_9BwdParamsE:
	.zero		1192


//--------------------- .nv.constant0._ZN10layer_norm13ln_bwd_kernelINS_13Kernel_traitsIf6__halfS2_S2_fjLj6144ELj1ELj1ELj8ELj16ENS_18Kernel_traits_baseILj6144EfS2_S2_S2_fjLj256EEEEELb1ELb1ELb1ELb0EEEvNS_9BwdParamsE --------------------------
	.section	.nv.constant0._ZN10layer_norm13ln_bwd_kernelINS_13Kernel_traitsIf6__halfS2_S2_fjLj6144ELj1ELj1ELj8ELj16ENS_18Kernel_traits_baseILj6144EfS2_S2_S2_fjLj256EEEEELb1ELb1ELb1ELb0EEEvNS_9BwdParamsE,"a",@progbits
	.sectionflags	@""
	.align	4
.nv.constant0._ZN10layer_norm13ln_bwd_kernelINS_13Kernel_traitsIf6__halfS2_S2_fjLj6144ELj1ELj1ELj8ELj16ENS_18Kernel_traits_baseILj6144EfS2_S2_S2_fjLj256EEEEELb1ELb1ELb1ELb0EEEvNS_9BwdParamsE:
	.zero		1192


//--------------------- .nv.constant0._ZN10layer_norm22ln_bwd_finalize_kernelINS_22Kernel_traits_finalizeILj6144Ef6__halfS2_S2_fjLb1ELj1024ELj4ENS_18Kernel_traits_baseILj6144EfS2_S2_S2_fjLj1024EEEEELb1ELb1EEEvNS_9BwdParamsE --------------------------
	.section	.nv.constant0._ZN10layer_norm22ln_bwd_finalize_kernelINS_22Kernel_traits_finalizeILj6144Ef6__halfS2_S2_fjLb1ELj1024ELj4ENS_18Kernel_traits_baseILj6144EfS2_S2_S2_fjLj1024EEEEELb1ELb1EEEvNS_9BwdParamsE,"a",@progbits
	.sectionflags	@""
	.align	4
.nv.constant0._ZN10layer_norm22ln_bwd_finalize_kernelINS_22Kernel_traits_finalizeILj6144Ef6__halfS2_S2_fjLb1ELj1024ELj4ENS_18Kernel_traits_baseILj6144EfS2_S2_S2_fjLj1024EEEEELb1ELb1EEEvNS_9BwdParamsE:
	.zero		1192


//--------------------- .nv.constant0._ZN10layer_norm13ln_bwd_kernelINS_13Kernel_traitsIf6__halfS2_S2_fjLj6144ELj1ELj1ELj8ELj16ENS_18Kernel_traits_baseILj6144EfS2_S2_S2_fjLj256EEEEELb1ELb1ELb1ELb1EEEvNS_9BwdParamsE --------------------------
	.section	.nv.constant0._ZN10layer_norm13ln_bwd_kernelINS_13Kernel_traitsIf6__halfS2_S2_fjLj6144ELj1ELj1ELj8ELj16ENS_18Kernel_traits_baseILj6144EfS2_S2_S2_fjLj256EEEEELb1ELb1ELb1ELb1EEEvNS_9BwdParamsE,"a",@progbits
	.sectionflags	@""
	.align	4
.nv.constant0._ZN10layer_norm13ln_bwd_kernelINS_13Kernel_traitsIf6__halfS2_S2_fjLj6144ELj1ELj1ELj8ELj16ENS_18Kernel_traits_baseILj6144EfS2_S2_S2_fjLj256EEEEELb1ELb1ELb1ELb1EEEvNS_9BwdParamsE:
	.zero		1192


//--------------------- .nv.constant0._ZN10layer_norm13ln_bwd_kernelINS_13Kernel_traitsI6__halfS2_fS2_fjLj6144ELj1ELj1ELj8ELj16ENS_18Kernel_traits_baseILj6144ES2_S2_fS2_fjLj256EEEEELb0ELb0ELb0ELb0EEEvNS_9BwdParamsE --------------------------
	.section	.nv.constant0._ZN10layer_norm13ln_bwd_kernelINS_13Kernel_traitsI6__halfS2_fS2_fjLj6144ELj1ELj1ELj8ELj16ENS_18Kernel_traits_baseILj6144ES2_S2_fS2_fjLj256EEEEELb0ELb0ELb0ELb0EEEvNS_9BwdParamsE,"a",@progbits
	.sectionflags	@""
	.align	4
.nv.constant0._ZN10layer_norm13ln_bwd_kernelINS_13Kernel_traitsI6__halfS2_fS2_fjLj6144ELj1ELj1ELj8ELj16ENS_18Kernel_traits_baseILj6144ES2_S2_fS2_fjLj256EEEEELb0ELb0ELb0ELb0EEEvNS_9BwdParamsE:
	.zero		1192


//--------------------- .nv.constant0._ZN10layer_norm13ln_bwd_kernelINS_13Kernel_traitsI6__halfS2_fS2_fjLj6144ELj1ELj1ELj8ELj16ENS_18Kernel_traits_baseILj6144ES2_S2_fS2_fjLj256EEEEELb0ELb0ELb0ELb1EEEvNS_9BwdParamsE --------------------------
	.section	.nv.constant0._ZN10layer_norm13ln_bwd_kernelINS_13Kernel_traitsI6__halfS2_fS2_fjLj6144ELj1ELj1ELj8ELj16ENS_18Kernel_traits_baseILj6144ES2_S2_fS2_fjLj256EEEEELb0ELb0ELb0ELb1EEEvNS_9BwdParamsE,"a",@progbits
	.sectionflags	@""
	.align	4
.nv.constant0._ZN10layer_norm13ln_bwd_kernelINS_13Kernel_traitsI6__halfS2_fS2_fjLj6144ELj1ELj1ELj8ELj16ENS_18Kernel_traits_baseILj6144ES2_S2_fS2_fjLj256EEEEELb0ELb0ELb0ELb1EEEvNS_9BwdParamsE:
	.zero		1192


//--------------------- .nv.constant0._ZN10layer_norm13ln_bwd_kernelINS_13Kernel_traitsI6__halfS2_fS2_fjLj6144ELj1ELj1ELj8ELj16ENS_18Kernel_traits_baseILj6144ES2_S2_fS2_fjLj256EEEEELb0ELb0ELb1ELb0EEEvNS_9BwdParamsE --------------------------
	.section	.nv.constant0._ZN10layer_norm13ln_bwd_kernelINS_13Kernel_traitsI6__halfS2_fS2_fjLj6144ELj1ELj1ELj8ELj16ENS_18Kernel_traits_baseILj6144ES2_S2_fS2_fjLj256EEEEELb0ELb0ELb1ELb0EEEvNS_9BwdParamsE,"a",@progbits
	.sectionflags	@""
	.align	4
.nv.constant0._ZN10layer_norm13ln_bwd_kernelINS_13Kernel_traitsI6__halfS2_fS2_fjLj6144ELj1ELj1ELj8ELj16ENS_18Kernel_traits_baseILj6144ES2_S2_fS2_fjLj256EEEEELb0ELb0ELb1ELb0EEEvNS_9BwdParamsE:
	.zero		1192


//--------------------- .nv.constant0._ZN10layer_norm13ln_bwd_kernelINS_13Kernel_traitsI6__halfS2_fS2_fjLj6144ELj1ELj1ELj8ELj16ENS_18Kernel_traits_baseILj6144ES2_S2_fS2_fjLj256EEEEELb0ELb0ELb1ELb1EEEvNS_9BwdParamsE --------------------------
	.section	.nv.constant0._ZN10layer_norm13ln_bwd_kernelINS_13Kernel_traitsI6__halfS2_fS2_fjLj6144ELj1ELj1ELj8ELj16ENS_18Kernel_traits_baseILj6144ES2_S2_fS2_fjLj256EEEEELb0ELb0ELb1ELb1EEEvNS_9BwdParamsE,"a",@progbits
	.sectionflags	@""
	.align	4
.nv.constant0._ZN10layer_norm13ln_bwd_kernelINS_13Kernel_traitsI6__halfS2_fS2_fjLj6144ELj1ELj1ELj8ELj16ENS_18Kernel_traits_baseILj6144ES2_S2_fS2_fjLj256EEEEELb0ELb0ELb1ELb1EEEvNS_9BwdParamsE:
	.zero		1192


//--------------------- .nv.constant0._ZN10layer_norm13ln_bwd_kernelINS_13Kernel_traitsI6__halfS2_fS2_fjLj6144ELj1ELj1ELj8ELj16ENS_18Kernel_traits_baseILj6144ES2_S2_fS2_fjLj256EEEEELb0ELb1ELb0ELb0EEEvNS_9BwdParamsE --------------------------
	.section	.nv.constant0._ZN10layer_norm13ln_bwd_kernelINS_13Kernel_traitsI6__halfS2_fS2_fjLj6144ELj1ELj1ELj8ELj16ENS_18Kernel_traits_baseILj6144ES2_S2_fS2_fjLj256EEEEELb0ELb1ELb0ELb0EEEvNS_9BwdParamsE,"a",@progbits
	.sectionflags	@""
	.align	4
.nv.constant0._ZN10layer_norm13ln_bwd_kernelINS_13Kernel_traitsI6__halfS2_fS2_fjLj6144ELj1ELj1ELj8ELj16ENS_18Kernel_traits_baseILj6144ES2_S2_fS2_fjLj256EEEEELb0ELb1ELb0ELb0EEEvNS_9BwdParamsE:
	.zero		1192


//--------------------- .nv.constant0._ZN10layer_norm13ln_bwd_kernelINS_13Kernel_traitsI6__halfS2_fS2_fjLj6144ELj1ELj1ELj8ELj16ENS_18Kernel_traits_baseILj6144ES2_S2_fS2_fjLj256EEEEELb0ELb1ELb0ELb1EEEvNS_9BwdParamsE --------------------------
	.section	.nv.constant0._ZN10layer_norm13ln_bwd_kernelINS_13Kernel_traitsI6__halfS2_fS2_fjLj6144ELj1ELj1ELj8ELj16ENS_18Kernel_traits_baseILj6144ES2_S2_fS2_fjLj256EEEEELb0ELb1ELb0ELb1EEEvNS_9BwdParamsE,"a",@progbits
	.sectionflags	@""
	.align	4
.nv.constant0._ZN10layer_norm13ln_bwd_kernelINS_13Kernel_traitsI6__halfS2_fS2_fjLj6144ELj1ELj1ELj8ELj16ENS_18Kernel_traits_baseILj6144ES2_S2_fS2_fjLj256EEEEELb0ELb1ELb0ELb1EEEvNS_9BwdParamsE:
	.zero		1192


//--------------------- .nv.constant0._ZN10layer_norm13ln_bwd_kernelINS_13Kernel_traitsI6__halfS2_fS2_fjLj6144ELj1ELj1ELj8ELj16ENS_18Kernel_traits_baseILj6144ES2_S2_fS2_fjLj256EEEEELb0ELb1ELb1ELb0EEEvNS_9BwdParamsE --------------------------
	.section	.nv.constant0._ZN10layer_norm13ln_bwd_kernelINS_13Kernel_traitsI6__halfS2_fS2_fjLj6144ELj1ELj1ELj8ELj16ENS_18Kernel_traits_baseILj6144ES2_S2_fS2_fjLj256EEEEELb0ELb1ELb1ELb0EEEvNS_9BwdParamsE,"a",@progbits
	.sectionflags	@""
	.align	4
.nv.constant0._ZN10layer_norm13ln_bwd_kernelINS_13Kernel_traitsI6__halfS2_fS2_fjLj6144ELj1ELj1ELj8ELj16ENS_18Kernel_traits_baseILj6144ES2_S2_fS2_fjLj256EEEEELb0ELb1ELb1ELb0EEEvNS_9BwdParamsE:
	.zero		1192


//--------------------- .nv.constant0._ZN10layer_norm13ln_bwd_kernelINS_13Kernel_traitsI6__halfS2_fS2_fjLj6144ELj1ELj1ELj8ELj16ENS_18Kernel_traits_baseILj6144ES2_S2_fS2_fjLj256EEEEELb0ELb1ELb1ELb1EEEvNS_9BwdParamsE --------------------------
	.section	.nv.constant0._ZN10layer_norm13ln_bwd_kernelINS_13Kernel_traitsI6__halfS2_fS2_fjLj6144ELj1ELj1ELj8ELj16ENS_18Kernel_traits_baseILj6144ES2_S2_fS2_fjLj256EEEEELb0ELb1ELb1ELb1EEEvNS_9BwdParamsE,"a",@progbits
	.sectionflags	@""
	.align	4
.nv.constant0._ZN10layer_norm13ln_bwd_kernelINS_13Kernel_traitsI6__halfS2_fS2_fjLj6144ELj1ELj1ELj8ELj16ENS_18Kernel_traits_baseILj6144ES2_S2_fS2_fjLj256EEEEELb0ELb1ELb1ELb1EEEvNS_9BwdParamsE:
	.zero		1192


//--------------------- .nv.constant0._ZN10layer_norm13ln_bwd_kernelINS_13Kernel_traitsI6__halfS2_fS2_fjLj6144ELj1ELj1ELj8ELj16ENS_18Kernel_traits_baseILj6144ES2_S2_fS2_fjLj256EEEEELb1ELb0ELb0ELb0EEEvNS_9BwdParamsE --------------------------
	.section	.nv.constant0._ZN10layer_norm13ln_bwd_kernelINS_13Kernel_traitsI6__halfS2_fS2_fjLj6144ELj1ELj1ELj8ELj16ENS_18Kernel_traits_baseILj6144ES2_S2_fS2_fjLj256EEEEELb1ELb0ELb0ELb0EEEvNS_9BwdParamsE,"a",@progbits
	.sectionflags	@""
	.align	4
.nv.constant0._ZN10layer_norm13ln_bwd_kernelINS_13Kernel_traitsI6__halfS2_fS2_fjLj6144ELj1ELj1ELj8ELj16ENS_18Kernel_traits_baseILj6144ES2_S2_fS2_fjLj256EEEEELb1ELb0ELb0ELb0EEEvNS_9BwdParamsE:
	.zero		1192


//--------------------- .nv.constant0._ZN10layer_norm13ln_bwd_kernelINS_13Kernel_traitsI6__halfS2_fS2_fjLj6144ELj1ELj1ELj8ELj16ENS_18Kernel_traits_baseILj6144ES2_S2_fS2_fjLj256EEEEELb1ELb0ELb0ELb1EEEvNS_9BwdParamsE --------------------------
	.section	.nv.constant0._ZN10layer_norm13ln_bwd_kernelINS_13Kernel_traitsI6__halfS2_fS2_fjLj6144ELj1ELj1ELj8ELj16ENS_18Kernel_traits_baseILj6144ES2_S2_fS2_fjLj256EEEEELb1ELb0ELb0ELb1EEEvNS_9BwdParamsE,"a",@progbits
	.sectionflags	@""
	.align	4
.nv.constant0._ZN10layer_norm13ln_bwd_kernelINS_13Kernel_traitsI6__halfS2_fS2_fjLj6144ELj1ELj1ELj8ELj16ENS_18Kernel_traits_baseILj6144ES2_S2_fS2_fjLj256EEEEELb1ELb0ELb0ELb1EEEvNS_9BwdParamsE:
	.zero		1192


//--------------------- .nv.constant0._ZN10layer_norm22ln_bwd_finalize_kernelINS_22Kernel_traits_finalizeILj6144E6__halfS2_fS2_fjLb0ELj1024ELj4ENS_18Kernel_traits_baseILj6144ES2_S2_fS2_fjLj1024EEEEELb0ELb0EEEvNS_9BwdParamsE --------------------------
	.section	.nv.constant0._ZN10layer_norm22ln_bwd_finalize_kernelINS_22Kernel_traits_finalizeILj6144E6__halfS2_fS2_fjLb0ELj1024ELj4ENS_18Kernel_traits_baseILj6144ES2_S2_fS2_fjLj1024EEEEELb0ELb0EEEvNS_9BwdParamsE,"a",@progbits
	.sectionflags	@""
	.align	4
.nv.constant0._ZN10layer_norm22ln_bwd_finalize_kernelINS_22Kernel_traits_finalizeILj6144E6__halfS2_fS2_fjLb0ELj1024ELj4ENS_18Kernel_traits_baseILj6144ES2_S2_fS2_fjLj1024EEEEELb0ELb0EEEvNS_9BwdParamsE:
	.zero		1192


//--------------------- .nv.constant0._ZN10layer_norm13ln_bwd_kernelINS_13Kernel_traitsI6__halfS2_fS2_fjLj6144ELj1ELj1ELj8ELj16ENS_18Kernel_traits_baseILj6144ES2_S2_fS2_fjLj256EEEEELb1ELb0ELb1ELb0EEEvNS_9BwdParamsE --------------------------
	.section	.nv.constant0._ZN10layer_norm13ln_bwd_kernelINS_13Kernel_traitsI6__halfS2_fS2_fjLj6144ELj1ELj1ELj8ELj16ENS_18Kernel_traits_baseILj6144ES2_S2_fS2_fjLj256EEEEELb1ELb0ELb1ELb0EEEvNS_9BwdParamsE,"a",@progbits
	.sectionflags	@""
	.align	4
.nv.constant0._ZN10layer_norm13ln_bwd_kernelINS_13Kernel_traitsI6__halfS2_fS2_fjLj6144ELj1ELj1ELj8ELj16ENS_18Kernel_traits_baseILj6144ES2_S2_fS2_fjLj256EEEEELb1ELb0ELb1ELb0EEEvNS_9BwdParamsE:
	.zero		1192


//--------------------- .nv.constant0._ZN10layer_norm22ln_bwd_finalize_kernelINS_22Kernel_traits_finalizeILj6144E6__halfS2_fS2_fjLb0ELj1024ELj4ENS_18Kernel_traits_baseILj6144ES2_S2_fS2_fjLj1024EEEEELb0ELb1EEEvNS_9BwdParamsE --------------------------
	.section	.nv.constant0._ZN10layer_norm22ln_bwd_finalize_kernelINS_22Kernel_traits_finalizeILj6144E6__halfS2_fS2_fjLb0ELj1024ELj4ENS_18Kernel_traits_baseILj6144ES2_S2_fS2_fjLj1024EEEEELb0ELb1EEEvNS_9BwdParamsE,"a",@progbits
	.sectionflags	@""
	.align	4
.nv.constant0._ZN10layer_norm22ln_bwd_finalize_kernelINS_22Kernel_traits_finalizeILj6144E6__halfS2_fS2_fjLb0ELj1024ELj4ENS_18Kernel_traits_baseILj6144ES2_S2_fS2_fjLj1024EEEEELb0ELb1EEEvNS_9BwdParamsE:
	.zero		1192


//--------------------- .nv.constant0._ZN10layer_norm13ln_bwd_kernelINS_13Kernel_traitsI6__halfS2_fS2_fjLj6144ELj1ELj1ELj8ELj16ENS_18Kernel_traits_baseILj6144ES2_S2_fS2_fjLj256EEEEELb1ELb0ELb1ELb1EEEvNS_9BwdParamsE --------------------------
	.section	.nv.constant0._ZN10layer_norm13ln_bwd_kernelINS_13Kernel_traitsI6__halfS2_fS2_fjLj6144ELj1ELj1ELj8ELj16ENS_18Kernel_traits_baseILj6144ES2_S2_fS2_fjLj256EEEEELb1ELb0ELb1ELb1EEEvNS_9BwdParamsE,"a",@progbits
	.sectionflags	@""
	.align	4
.nv.constant0._ZN10layer_norm13ln_bwd_kernelINS_13Kernel_traitsI6__halfS2_fS2_fjLj6144ELj1ELj1ELj8ELj16ENS_18Kernel_traits_baseILj6144ES2_S2_fS2_fjLj256EEEEELb1ELb0ELb1ELb1EEEvNS_9BwdParamsE:
	.zero		1192


//--------------------- .nv.constant0._ZN10layer_norm13ln_bwd_kernelINS_13Kernel_traitsI6__halfS2_fS2_fjLj6144ELj1ELj1ELj8ELj16ENS_18Kernel_traits_baseILj6144ES2_S2_fS2_fjLj256EEEEELb1ELb1ELb0ELb0EEEvNS_9BwdParamsE --------------------------
	.section	.nv.constant0._ZN10layer_norm13ln_bwd_kernelINS_13Kernel_traitsI6__halfS2_fS2_fjLj6144ELj1ELj1ELj8ELj16ENS_18Kernel_traits_baseILj6144ES2_S2_fS2_fjLj256EEEEELb1ELb1ELb0ELb0EEEvNS_9BwdParamsE,"a",@progbits
	.sectionflags	@""
	.align	4
.nv.constant0._ZN10layer_norm13ln_bwd_kernelINS_13Kernel_traitsI6__halfS2_fS2_fjLj6144ELj1ELj1ELj8ELj16ENS_18Kernel_traits_baseILj6144ES2_S2_fS2_fjLj256EEEEELb1ELb1ELb0ELb0EEEvNS_9BwdParamsE:
	.zero		1192


//--------------------- .nv.constant0._ZN10layer_norm13ln_bwd_kernelINS_13Kernel_traitsI6__halfS2_fS2_fjLj6144ELj1ELj1ELj8ELj16ENS_18Kernel_traits_baseILj6144ES2_S2_fS2_fjLj256EEEEELb1ELb1ELb0ELb1EEEvNS_9BwdParamsE --------------------------
	.section	.nv.constant0._ZN10layer_norm13ln_bwd_kernelINS_13Kernel_traitsI6__halfS2_fS2_fjLj6144ELj1ELj1ELj8ELj16ENS_18Kernel_traits_baseILj6144ES2_S2_fS2_fjLj256EEEEELb1ELb1ELb0ELb1EEEvNS_9BwdParamsE,"a",@progbits
	.sectionflags	@""
	.align	4
.nv.constant0._ZN10layer_norm13ln_bwd_kernelINS_13Kernel_traitsI6__halfS2_fS2_fjLj6144ELj1ELj1ELj8ELj16ENS_18Kernel_traits_baseILj6144ES2_S2_fS2_fjLj256EEEEELb1ELb1ELb0ELb1EEEvNS_9BwdParamsE:
	.zero		1192


//--------------------- .nv.constant0._ZN10layer_norm22ln_bwd_finalize_kernelINS_22Kernel_traits_finalizeILj6144E6__halfS2_fS2_fjLb1ELj1024ELj4ENS_18Kernel_traits_baseILj6144ES2_S2_fS2_fjLj1024EEEEELb1ELb0EEEvNS_9BwdParamsE --------------------------
	.section	.nv.constant0._ZN10layer_norm22ln_bwd_finalize_kernelINS_22Kernel_traits_finalizeILj6144E6__halfS2_fS2_fjLb1ELj1024ELj4ENS_18Kernel_traits_baseILj6144ES2_S2_fS2_fjLj1024EEEEELb1ELb0EEEvNS_9BwdParamsE,"a",@progbits
	.sectionflags	@""
	.align	4
.nv.constant0._ZN10layer_norm22ln_bwd_finalize_kernelINS_22Kernel_traits_finalizeILj6144E6__halfS2_fS2_fjLb1ELj1024ELj4ENS_18Kernel_traits_baseILj6144ES2_S2_fS2_fjLj1024EEEEELb1ELb0EEEvNS_9BwdParamsE:
	.zero		1192


//--------------------- .nv.constant0._ZN10layer_norm13ln_bwd_kernelINS_13Kernel_traitsI6__halfS2_fS2_fjLj6144ELj1ELj1ELj8ELj16ENS_18Kernel_traits_baseILj6144ES2_S2_fS2_fjLj256EEEEELb1ELb1ELb1ELb0EEEvNS_9BwdParamsE --------------------------
	.section	.nv.constant0._ZN10layer_norm13ln_bwd_kernelINS_13Kernel_traitsI6__halfS2_fS2_fjLj6144ELj1ELj1ELj8ELj16ENS_18Kernel_traits_baseILj6144ES2_S2_fS2_fjLj256EEEEELb1ELb1ELb1ELb0EEEvNS_9BwdParamsE,"a",@progbits
	.sectionflags	@""
	.align	4
.nv.constant0._ZN10layer_norm13ln_bwd_kernelINS_13Kernel_traitsI6__halfS2_fS2_fjLj6144ELj1ELj1ELj8ELj16ENS_18Kernel_traits_baseILj6144ES2_S2_fS2_fjLj256EEEEELb1ELb1ELb1ELb0EEEvNS_9BwdParamsE:
	.zero		1192


//--------------------- .nv.constant0._ZN10layer_norm22ln_bwd_finalize_kernelINS_22Kernel_traits_finalizeILj6144E6__halfS2_fS2_fjLb1ELj1024ELj4ENS_18Kernel_traits_baseILj6144ES2_S2_fS2_fjLj1024EEEEELb1ELb1EEEvNS_9BwdParamsE --------------------------
	.section	.nv.constant0._ZN10layer_norm22ln_bwd_finalize_kernelINS_22Kernel_traits_finalizeILj6144E6__halfS2_fS2_fjLb1ELj1024ELj4ENS_18Kernel_traits_baseILj6144ES2_S2_fS2_fjLj1024EEEEELb1ELb1EEEvNS_9BwdParamsE,"a",@progbits
	.sectionflags	@""
	.align	4
.nv.constant0._ZN10layer_norm22ln_bwd_finalize_kernelINS_22Kernel_traits_finalizeILj6144E6__halfS2_fS2_fjLb1ELj1024ELj4ENS_18Kernel_traits_baseILj6144ES2_S2_fS2_fjLj1024EEEEELb1ELb1EEEvNS_9BwdParamsE:
	.zero		1192


//--------------------- .nv.constant0._ZN10layer_norm13ln_bwd_kernelINS_13Kernel_traitsI6__halfS2_fS2_fjLj6144ELj1ELj1ELj8ELj16ENS_18Kernel_traits_baseILj6144ES2_S2_fS2_fjLj256EEEEELb1ELb1ELb1ELb1EEEvNS_9BwdParamsE --------------------------
	.section	.nv.constant0._ZN10layer_norm13ln_bwd_kernelINS_13Kernel_traitsI6__halfS2_fS2_fjLj6144ELj1ELj1ELj8ELj16ENS_18Kernel_traits_baseILj6144ES2_S2_fS2_fjLj256EEEEELb1ELb1ELb1ELb1EEEvNS_9BwdParamsE,"a",@progbits
	.sectionflags	@""
	.align	4
.nv.constant0._ZN10layer_norm13ln_bwd_kernelINS_13Kernel_traitsI6__halfS2_fS2_fjLj6144ELj1ELj1ELj8ELj16ENS_18Kernel_traits_baseILj6144ES2_S2_fS2_fjLj256EEEEELb1ELb1ELb1ELb1EEEvNS_9BwdParamsE:
	.zero		1192


//--------------------- .nv.constant0._ZN10layer_norm13ln_bwd_kernelINS_13Kernel_traitsIf6__halffS2_fjLj6144ELj1ELj1ELj8ELj16ENS_18Kernel_traits_baseILj6144EfS2_fS2_fjLj256EEEEELb0ELb0ELb0ELb0EEEvNS_9BwdParamsE --------------------------
	.section	.nv.constant0._ZN10layer_norm13ln_bwd_kernelINS_13Kernel_traitsIf6__halffS2_fjLj6144ELj1ELj1ELj8ELj16ENS_18Kernel_traits_baseILj6144EfS2_fS2_fjLj256EEEEELb0ELb0ELb0ELb0EEEvNS_9BwdParamsE,"a",@progbits
	.sectionflags	@""
	.align	4
.nv.constant0._ZN10layer_norm13ln_bwd_kernelINS_13Kernel_traitsIf6__halffS2_fjLj6144ELj1ELj1ELj8ELj16ENS_18Kernel_traits_baseILj6144EfS2_fS2_fjLj256EEEEELb0ELb0ELb0ELb0EEEvNS_9BwdParamsE:
	.zero		1192


//--------------------- .nv.constant0._ZN10layer_norm13ln_bwd_kernelINS_13Kernel_traitsIf6__halffS2_fjLj6144ELj1ELj1ELj8ELj16ENS_18Kernel_traits_baseILj6144EfS2_fS2_fjLj256EEEEELb0ELb0ELb0ELb1EEEvNS_9BwdParamsE --------------------------
	.section	.nv.constant0._ZN10layer_norm13ln_bwd_kernelINS_13Kernel_traitsIf6__halffS2_fjLj6144ELj1ELj1ELj8ELj16ENS_18Kernel_traits_baseILj6144EfS2_fS2_fjLj256EEEEELb0ELb0ELb0ELb1EEEvNS_9BwdParamsE,"a",@progbits
	.sectionflags	@""
	.align	4
.nv.constant0._ZN10layer_norm13ln_bwd_kernelINS_13Kernel_traitsIf6__halffS2_fjLj6144ELj1ELj1ELj8ELj16ENS_18Kernel_traits_baseILj6144EfS2_fS2_fjLj256EEEEELb0ELb0ELb0ELb1EEEvNS_9BwdParamsE:
	.zero		1192


//--------------------- .nv.constant0._ZN10layer_norm13ln_bwd_kernelINS_13Kernel_traitsIf6__halffS2_fjLj6144ELj1ELj1ELj8ELj16ENS_18Kernel_traits_baseILj6144EfS2_fS2_fjLj256EEEEELb0ELb0ELb1ELb0EEEvNS_9BwdParamsE --------------------------
	.section	.nv.constant0._ZN10layer_norm13ln_bwd_kernelINS_13Kernel_traitsIf6__halffS2_fjLj6144ELj1ELj1ELj8ELj16ENS_18Kernel_traits_baseILj6144EfS2_fS2_fjLj256EEEEELb0ELb0ELb1ELb0EEEvNS_9BwdParamsE,"a",@progbits
	.sectionflags	@""
	.align	4
.nv.constant0._ZN10layer_norm13ln_bwd_kernelINS_13Kernel_traitsIf6__halffS2_fjLj6144ELj1ELj1ELj8ELj16ENS_18Kernel_traits_baseILj6144EfS2_fS2_fjLj256EEEEELb0ELb0ELb1ELb0EEEvNS_9BwdParamsE:
	.zero		1192


//--------------------- .nv.constant0._ZN10layer_norm13ln_bwd_kernelINS_13Kernel_traitsIf6__halffS2_fjLj6144ELj1ELj1ELj8ELj16ENS_18Kernel_traits_baseILj6144EfS2_fS2_fjLj256EEEEELb0ELb0ELb1ELb1EEEvNS_9BwdParamsE --------------------------
	.section	.nv.constant0._ZN10layer_norm13ln_bwd_kernelINS_13Kernel_traitsIf6__halffS2_fjLj6144ELj1ELj1ELj8ELj16ENS_18Kernel_traits_baseILj6144EfS2_fS2_fjLj256EEEEELb0ELb0ELb1ELb1EEEvNS_9BwdParamsE,"a",@progbits
	.sectionflags	@""
	.align	4
.nv.constant0._ZN10layer_norm13ln_bwd_kernelINS_13Kernel_traitsIf6__halffS2_fjLj6144ELj1ELj1ELj8ELj16ENS_18Kernel_traits_baseILj6144EfS2_fS2_fjLj256EEEEELb0ELb0ELb1ELb1EEEvNS_9BwdParamsE:
	.zero		1192


//--------------------- .nv.constant0._ZN10layer_norm13ln_bwd_kernelINS_13Kernel_traitsIf6__halffS2_fjLj6144ELj1ELj1ELj8ELj16ENS_18Kernel_traits_baseILj6144EfS2_fS2_fjLj256EEEEELb0ELb1ELb0ELb0EEEvNS_9BwdParamsE --------------------------
	.section	.nv.constant0._ZN10layer_norm13ln_bwd_kernelINS_13Kernel_traitsIf6__halffS2_fjLj6144ELj1ELj1ELj8ELj16ENS_18Kernel_traits_baseILj6144EfS2_fS2_fjLj256EEEEELb0ELb1ELb0ELb0EEEvNS_9BwdParamsE,"a",@progbits
	.sectionflags	@""
	.align	4
.nv.constant0._ZN10layer_norm13ln_bwd_kernelINS_13Kernel_traitsIf6__halffS2_fjLj6144ELj1ELj1ELj8ELj16ENS_18Kernel_traits_baseILj6144EfS2_fS2_fjLj256EEEEELb0ELb1ELb0ELb0EEEvNS_9BwdParamsE:
	.zero		1192


//--------------------- .nv.constant0._ZN10layer_norm13ln_bwd_kernelINS_13Kernel_traitsIf6__halffS2_fjLj6144ELj1ELj1ELj8ELj16ENS_18Kernel_traits_baseILj6144EfS2_fS2_fjLj256EEEEELb0ELb1ELb0ELb1EEEvNS_9BwdParamsE --------------------------
	.section	.nv.constant0._ZN10layer_norm13ln_bwd_kernelINS_13Kernel_traitsIf6__halffS2_fjLj6144ELj1ELj1ELj8ELj16ENS_18Kernel_traits_baseILj6144EfS2_fS2_fjLj256EEEEELb0ELb1ELb0ELb1EEEvNS_9BwdParamsE,"a",@progbits
	.sectionflags	@""
	.align	4
.nv.constant0._ZN10layer_norm13ln_bwd_kernelINS_13Kernel_traitsIf6__halffS2_fjLj6144ELj1ELj1ELj8ELj16ENS_18Kernel_traits_baseILj6144EfS2_fS2_fjLj256EEEEELb0ELb1ELb0ELb1EEEvNS_9BwdParamsE:
	.zero		1192


//--------------------- .nv.constant0._ZN10layer_norm13ln_bwd_kernelINS_13Kernel_traitsIf6__halffS2_fjLj6144ELj1ELj1ELj8ELj16ENS_18Kernel_traits_baseILj6144EfS2_fS2_fjLj256EEEEELb0ELb1ELb1ELb0EEEvNS_9BwdParamsE --------------------------
	.section	.nv.constant0._ZN10layer_norm13ln_bwd_kernelINS_13Kernel_traitsIf6__halffS2_fjLj6144ELj1ELj1ELj8ELj16ENS_18Kernel_traits_baseILj6144EfS2_fS2_fjLj256EEEEELb0ELb1ELb1ELb0EEEvNS_9BwdParamsE,"a",@progbits
	.sectionflags	@""
	.align	4
.nv.constant0._ZN10layer_norm13ln_bwd_kernelINS_13Kernel_traitsIf6__halffS2_fjLj6144ELj1ELj1ELj8ELj16ENS_18Kernel_traits_baseILj6144EfS2_fS2_fjLj256EEEEELb0ELb1ELb1ELb0EEEvNS_9BwdParamsE:
	.zero		1192


//--------------------- .nv.constant0._ZN10layer_norm13ln_bwd_kernelINS_13Kernel_traitsIf6__halffS2_fjLj6144ELj1ELj1ELj8ELj16ENS_18Kernel_traits_baseILj6144EfS2_fS2_fjLj256EEEEELb0ELb1ELb1ELb1EEEvNS_9BwdParamsE --------------------------
	.section	.nv.constant0._ZN10layer_norm13ln_bwd_kernelINS_13Kernel_traitsIf6__halffS2_fjLj6144ELj1ELj1ELj8ELj16ENS_18Kernel_traits_baseILj6144EfS2_fS2_fjLj256EEEEELb0ELb1ELb1ELb1EEEvNS_9BwdParamsE,"a",@progbits
	.sectionflags	@""
	.align	4
.nv.constant0._ZN10layer_norm13ln_bwd_kernelINS_13Kernel_traitsIf6__halffS2_fjLj6144ELj1ELj1ELj8ELj16ENS_18Kernel_traits_baseILj6144EfS2_fS2_fjLj256EEEEELb0ELb1ELb1ELb1EEEvNS_9BwdParamsE:
	.zero		1192


//--------------------- .nv.constant0._ZN10layer_norm13ln_bwd_kernelINS_13Kernel_traitsIf6__halffS2_fjLj6144ELj1ELj1ELj8ELj16ENS_18Kernel_traits_baseILj6144EfS2_fS2_fjLj256EEEEELb1ELb0ELb0ELb0EEEvNS_9BwdParamsE --------------------------
	.section	.nv.constant0._ZN10layer_norm13ln_bwd_kernelINS_13Kernel_traitsIf6__halffS2_fjLj6144ELj1ELj1ELj8ELj16ENS_18Kernel_traits_baseILj6144EfS2_fS2_fjLj256EEEEELb1ELb0ELb0ELb0EEEvNS_9BwdParamsE,"a",@progbits
	.sectionflags	@""
	.align	4
.nv.constant0._ZN10layer_norm13ln_bwd_kernelINS_13Kernel_traitsIf6__halffS2_fjLj6144ELj1ELj1ELj8ELj16ENS_18Kernel_traits_baseILj6144EfS2_fS2_fjLj256EEEEELb1ELb0ELb0ELb0EEEvNS_9BwdParamsE:
	.zero		1192


//--------------------- .nv.constant0._ZN10layer_norm13ln_bwd_kernelINS_13Kernel_traitsIf6__halffS2_fjLj6144ELj1ELj1ELj8ELj16ENS_18Kernel_traits_baseILj6144EfS2_fS2_fjLj256EEEEELb1ELb0ELb0ELb1EEEvNS_9BwdParamsE --------------------------
	.section	.nv.constant0._ZN10layer_norm13ln_bwd_kernelINS_13Kernel_traitsIf6__halffS2_fjLj6144ELj1ELj1ELj8ELj16ENS_18Kernel_traits_baseILj6144EfS2_fS2_fjLj256EEEEELb1ELb0ELb0ELb1EEEvNS_9BwdParamsE,"a",@progbits
	.sectionflags	@""
	.align	4
.nv.constant0._ZN10layer_norm13ln_bwd_kernelINS_13Kernel_traitsIf6__halffS2_fjLj6144ELj1ELj1ELj8ELj16ENS_18Kernel_traits_baseILj6144EfS2_fS2_fjLj256EEEEELb1ELb0ELb0ELb1EEEvNS_9BwdParamsE:
	.zero		1192


//--------------------- .nv.constant0._ZN10layer_norm22ln_bwd_finalize_kernelINS_22Kernel_traits_finalizeILj6144Ef6__halffS2_fjLb0ELj1024ELj4ENS_18Kernel_traits_baseILj6144EfS2_fS2_fjLj1024EEEEELb0ELb0EEEvNS_9BwdParamsE --------------------------
	.section	.nv.constant0._ZN10layer_norm22ln_bwd_finalize_kernelINS_22Kernel_traits_finalizeILj6144Ef6__halffS2_fjLb0ELj1024ELj4ENS_18Kernel_traits_baseILj6144EfS2_fS2_fjLj1024EEEEELb0ELb0EEEvNS_9BwdParamsE,"a",@progbits
	.sectionflags	@""
	.align	4
.nv.constant0._ZN10layer_norm22ln_bwd_finalize_kernelINS_22Kernel_traits_finalizeILj6144Ef6__halffS2_fjLb0ELj1024ELj4ENS_18Kernel_traits_baseILj6144EfS2_fS2_fjLj1024EEEEELb0ELb0EEEvNS_9BwdParamsE:
	.zero		1192


//--------------------- .nv.constant0._ZN10layer_norm13ln_bwd_kernelINS_13Kernel_traitsIf6__halffS2_fjLj6144ELj1ELj1ELj8ELj16ENS_18Kernel_traits_baseILj6144EfS2_fS2_fjLj256EEEEELb1ELb0ELb1ELb0EEEvNS_9BwdParamsE --------------------------
	.section	.nv.constant0._ZN10layer_norm13ln_bwd_kernelINS_13Kernel_traitsIf6__halffS2_fjLj6144ELj1ELj1ELj8ELj16ENS_18Kernel_traits_baseILj6144EfS2_fS2_fjLj256EEEEELb1ELb0ELb1ELb0EEEvNS_9BwdParamsE,"a",@progbits
	.sectionflags	@""
	.align	4
.nv.constant0._ZN10layer_norm13ln_bwd_kernelINS_13Kernel_traitsIf6__halffS2_fjLj6144ELj1ELj1ELj8ELj16ENS_18Kernel_traits_baseILj6144EfS2_fS2_fjLj256EEEEELb1ELb0ELb1ELb0EEEvNS_9BwdParamsE:
	.zero		1192


//--------------------- .nv.constant0._ZN10layer_norm22ln_bwd_finalize_kernelINS_22Kernel_traits_finalizeILj6144Ef6__halffS2_fjLb0ELj1024ELj4ENS_18Kernel_traits_baseILj6144EfS2_fS2_fjLj1024EEEEELb0ELb1EEEvNS_9BwdParamsE --------------------------
	.section	.nv.constant0._ZN10layer_norm22ln_bwd_finalize_kernelINS_22Kernel_traits_finalizeILj6144Ef6__halffS2_fjLb0ELj1024ELj4ENS_18Kernel_traits_baseILj6144EfS2_fS2_fjLj1024EEEEELb0ELb1EEEvNS_9BwdParamsE,"a",@progbits
	.sectionflags	@""
	.align	4
.nv.constant0._ZN10layer_norm22ln_bwd_finalize_kernelINS_22Kernel_traits_finalizeILj6144Ef6__halffS2_fjLb0ELj1024ELj4ENS_18Kernel_traits_baseILj6144EfS2_fS2_fjLj1024EEEEELb0ELb1EEEvNS_9BwdParamsE:
	.zero		1192


//--------------------- .nv.constant0._ZN10layer_norm13ln_bwd_kernelINS_13Kernel_traitsIf6__halffS2_fjLj6144ELj1ELj1ELj8ELj16ENS_18Kernel_traits_baseILj6144EfS2_fS2_fjLj256EEEEELb1ELb0ELb1ELb1EEEvNS_9BwdParamsE --------------------------
	.section	.nv.constant0._ZN10layer_norm13ln_bwd_kernelINS_13Kernel_traitsIf6__halffS2_fjLj6144ELj1ELj1ELj8ELj16ENS_18Kernel_traits_baseILj6144EfS2_fS2_fjLj256EEEEELb1ELb0ELb1ELb1EEEvNS_9BwdParamsE,"a",@progbits
	.sectionflags	@""
	.align	4
.nv.constant0._ZN10layer_norm13ln_bwd_kernelINS_13Kernel_traitsIf6__halffS2_fjLj6144ELj1ELj1ELj8ELj16ENS_18Kernel_traits_baseILj6144EfS2_fS2_fjLj256EEEEELb1ELb0ELb1ELb1EEEvNS_9BwdParamsE:
	.zero		1192


//--------------------- .nv.constant0._ZN10layer_norm13ln_bwd_kernelINS_13Kernel_traitsIf6__halffS2_fjLj6144ELj1ELj1ELj8ELj16ENS_18Kernel_traits_baseILj6144EfS2_fS2_fjLj256EEEEELb1ELb1ELb0ELb0EEEvNS_9BwdParamsE --------------------------
	.section	.nv.constant0._ZN10layer_norm13ln_bwd_kernelINS_13Kernel_traitsIf6__halffS2_fjLj6144ELj1ELj1ELj8ELj16ENS_18Kernel_traits_baseILj6144EfS2_fS2_fjLj256EEEEELb1ELb1ELb0ELb0EEEvNS_9BwdParamsE,"a",@progbits
	.sectionflags	@""
	.align	4
.nv.constant0._ZN10layer_norm13ln_bwd_kernelINS_13Kernel_traitsIf6__halffS2_fjLj6144ELj1ELj1ELj8ELj16ENS_18Kernel_traits_baseILj6144EfS2_fS2_fjLj256EEEEELb1ELb1ELb0ELb0EEEvNS_9BwdParamsE:
	.zero		1192


//--------------------- .nv.constant0._ZN10layer_norm13ln_bwd_kernelINS_13Kernel_traitsIf6__halffS2_fjLj6144ELj1ELj1ELj8ELj16ENS_18Kernel_traits_baseILj6144EfS2_fS2_fjLj256EEEEELb1ELb1ELb0ELb1EEEvNS_9BwdParamsE --------------------------
	.section	.nv.constant0._ZN10layer_norm13ln_bwd_kernelINS_13Kernel_traitsIf6__halffS2_fjLj6144ELj1ELj1ELj8ELj16ENS_18Kernel_traits_baseILj6144EfS2_fS2_fjLj256EEEEELb1ELb1ELb0ELb1EEEvNS_9BwdParamsE,"a",@progbits
	.sectionflags	@""
	.align	4
.nv.constant0._ZN10layer_norm13ln_bwd_kernelINS_13Kernel_traitsIf6__halffS2_fjLj6144ELj1ELj1ELj8ELj16ENS_18Kernel_traits_baseILj6144EfS2_fS2_fjLj256EEEEELb1ELb1ELb0ELb1EEEvNS_9BwdParamsE:
	.zero		1192


//--------------------- .nv.constant0._ZN10layer_norm22ln_bwd_finalize_kernelINS_22Kernel_traits_finalizeILj6144Ef6__halffS2_fjLb1ELj1024ELj4ENS_18Kernel_traits_baseILj6144EfS2_fS2_fjLj1024EEEEELb1ELb0EEEvNS_9BwdParamsE --------------------------
	.section	.nv.constant0._ZN10layer_norm22ln_bwd_finalize_kernelINS_22Kernel_traits_finalizeILj6144Ef6__halffS2_fjLb1ELj1024ELj4ENS_18Kernel_traits_baseILj6144EfS2_fS2_fjLj1024EEEEELb1ELb0EEEvNS_9BwdParamsE,"a",@progbits
	.sectionflags	@""
	.align	4
.nv.constant0._ZN10layer_norm22ln_bwd_finalize_kernelINS_22Kernel_traits_finalizeILj6144Ef6__halffS2_fjLb1ELj1024ELj4ENS_18Kernel_traits_baseILj6144EfS2_fS2_fjLj1024EEEEELb1ELb0EEEvNS_9BwdParamsE:
	.zero		1192


//--------------------- .nv.constant0._ZN10layer_norm13ln_bwd_kernelINS_13Kernel_traitsIf6__halffS2_fjLj6144ELj1ELj1ELj8ELj16ENS_18Kernel_traits_baseILj6144EfS2_fS2_fjLj256EEEEELb1ELb1ELb1ELb0EEEvNS_9BwdParamsE --------------------------
	.section	.nv.constant0._ZN10layer_norm13ln_bwd_kernelINS_13Kernel_traitsIf6__halffS2_fjLj6144ELj1ELj1ELj8ELj16ENS_18Kernel_traits_baseILj6144EfS2_fS2_fjLj256EEEEELb1ELb1ELb1ELb0EEEvNS_9BwdParamsE,"a",@progbits
	.sectionflags	@""
	.align	4
.nv.constant0._ZN10layer_norm13ln_bwd_kernelINS_13Kernel_traitsIf6__halffS2_fjLj6144ELj1ELj1ELj8ELj16ENS_18Kernel_traits_baseILj6144EfS2_fS2_fjLj256EEEEELb1ELb1ELb1ELb0EEEvNS_9BwdParamsE:
	.zero		1192


//--------------------- .nv.constant0._ZN10layer_norm22ln_bwd_finalize_kernelINS_22Kernel_traits_finalizeILj6144Ef6__halffS2_fjLb1ELj1024ELj4ENS_18Kernel_traits_baseILj6144EfS2_fS2_fjLj1024EEEEELb1ELb1EEEvNS_9BwdParamsE --------------------------
	.section	.nv.constant0._ZN10layer_norm22ln_bwd_finalize_kernelINS_22Kernel_traits_finalizeILj6144Ef6__halffS2_fjLb1ELj1024ELj4ENS_18Kernel_traits_baseILj6144EfS2_fS2_fjLj1024EEEEELb1ELb1EEEvNS_9BwdParamsE,"a",@progbits
	.sectionflags	@""
	.align	4
.nv.constant0._ZN10layer_norm22ln_bwd_finalize_kernelINS_22Kernel_traits_finalizeILj6144Ef6__halffS2_fjLb1ELj1024ELj4ENS_18Kernel_traits_baseILj6144EfS2_fS2_fjLj1024EEEEELb1ELb1EEEvNS_9BwdParamsE:
	.zero		1192


//--------------------- .nv.constant0._ZN10layer_norm13ln_bwd_kernelINS_13Kernel_traitsIf6__halffS2_fjLj6144ELj1ELj1ELj8ELj16ENS_18Kernel_traits_baseILj6144EfS2_fS2_fjLj256EEEEELb1ELb1ELb1ELb1EEEvNS_9BwdParamsE --------------------------
	.section	.nv.constant0._ZN10layer_norm13ln_bwd_kernelINS_13Kernel_traitsIf6__halffS2_fjLj6144ELj1ELj1ELj8ELj16ENS_18Kernel_traits_baseILj6144EfS2_fS2_fjLj256EEEEELb1ELb1ELb1ELb1EEEvNS_9BwdParamsE,"a",@progbits
	.sectionflags	@""
	.align	4
.nv.constant0._ZN10layer_norm13ln_bwd_kernelINS_13Kernel_traitsIf6__halffS2_fjLj6144ELj1ELj1ELj8ELj16ENS_18Kernel_traits_baseILj6144EfS2_fS2_fjLj256EEEEELb1ELb1ELb1ELb1EEEvNS_9BwdParamsE:
	.zero		1192


//--------------------- .nv.constant0._ZN10layer_norm13ln_bwd_kernelINS_13Kernel_traitsI6__halfffffjLj6144ELj1ELj1ELj8ELj16ENS_18Kernel_traits_baseILj6144ES2_ffffjLj256EEEEELb0ELb0ELb0ELb0EEEvNS_9BwdParamsE --------------------------
	.section	.nv.constant0._ZN10layer_norm13ln_bwd_kernelINS_13Kernel_traitsI6__halfffffjLj6144ELj1ELj1ELj8ELj16ENS_18Kernel_traits_baseILj6144ES2_ffffjLj256EEEEELb0ELb0ELb0ELb0EEEvNS_9BwdParamsE,"a",@progbits
	.sectionflags	@""
	.align	4
.nv.constant0._ZN10layer_norm13ln_bwd_kernelINS_13Kernel_traitsI6__halfffffjLj6144ELj1ELj1ELj8ELj16ENS_18Kernel_traits_baseILj6144ES2_ffffjLj256EEEEELb0ELb0ELb0ELb0EEEvNS_9BwdParamsE:
	.zero		1192


//--------------------- .nv.constant0._ZN10layer_norm13ln_bwd_kernelINS_13Kernel_traitsI6__halfffffjLj6144ELj1ELj1ELj8ELj16ENS_18Kernel_traits_baseILj6144ES2_ffffjLj256EEEEELb0ELb0ELb0ELb1EEEvNS_9BwdParamsE --------------------------
	.section	.nv.constant0._ZN10layer_norm13ln_bwd_kernelINS_13Kernel_traitsI6__halfffffjLj6144ELj1ELj1ELj8ELj16ENS_18Kernel_traits_baseILj6144ES2_ffffjLj256EEEEELb0ELb0ELb0ELb1EEEvNS_9BwdParamsE,"a",@progbits
	.sectionflags	@""
	.align	4
.nv.constant0._ZN10layer_norm13ln_bwd_kernelINS_13Kernel_traitsI6__halfffffjLj6144ELj1ELj1ELj8ELj16ENS_18Kernel_traits_baseILj6144ES2_ffffjLj256EEEEELb0ELb0ELb0ELb1EEEvNS_9BwdParamsE:
	.zero		1192


//--------------------- .nv.constant0._ZN10layer_norm13ln_bwd_kernelINS_13Kernel_traitsI6__halfffffjLj6144ELj1ELj1ELj8ELj16ENS_18Kernel_traits_baseILj6144ES2_ffffjLj256EEEEELb0ELb0ELb1ELb0EEEvNS_9BwdParamsE --------------------------
	.section	.nv.constant0._ZN10layer_norm13ln_bwd_kernelINS_13Kernel_traitsI6__halfffffjLj6144ELj1ELj1ELj8ELj16ENS_18Kernel_traits_baseILj6144ES2_ffffjLj256EEEEELb0ELb0ELb1ELb0EEEvNS_9BwdParamsE,"a",@progbits
	.sectionflags	@""
	.align	4
.nv.constant0._ZN10layer_norm13ln_bwd_kernelINS_13Kernel_traitsI6__halfffffjLj6144ELj1ELj1ELj8ELj16ENS_18Kernel_traits_baseILj6144ES2_ffffjLj256EEEEELb0ELb0ELb1ELb0EEEvNS_9BwdParamsE:
	.zero		1192


//--------------------- .nv.constant0._ZN10layer_norm13ln_bwd_kernelINS_13Kernel_traitsI6__halfffffjLj6144ELj1ELj1ELj8ELj16ENS_18Kernel_traits_baseILj6144ES2_ffffjLj256EEEEELb0ELb0ELb1ELb1EEEvNS_9BwdParamsE --------------------------
	.section	.nv.constant0._ZN10layer_norm13ln_bwd_kernelINS_13Kernel_traitsI6__halfffffjLj6144ELj1ELj1ELj8ELj16ENS_18Kernel_traits_baseILj6144ES2_ffffjLj256EEEEELb0ELb0ELb1ELb1EEEvNS_9BwdParamsE,"a",@progbits
	.sectionflags	@""
	.align	4
.nv.constant0._ZN10layer_norm13ln_bwd_kernelINS_13Kernel_traitsI6__halfffffjLj6144ELj1ELj1ELj8ELj16ENS_18Kernel_traits_baseILj6144ES2_ffffjLj256EEEEELb0ELb0ELb1ELb1EEEvNS_9BwdParamsE:
	.zero		1192


//--------------------- .nv.constant0._ZN10layer_norm13ln_bwd_kernelINS_13Kernel_traitsI6__halfffffjLj6144ELj1ELj1ELj8ELj16ENS_18Kernel_traits_baseILj6144ES2_ffffjLj256EEEEELb0ELb1ELb0ELb0EEEvNS_9BwdParamsE --------------------------
	.section	.nv.constant0._ZN10layer_norm13ln_bwd_kernelINS_13Kernel_traitsI6__halfffffjLj6144ELj1ELj1ELj8ELj16ENS_18Kernel_traits_baseILj6144ES2_ffffjLj256EEEEELb0ELb1ELb0ELb0EEEvNS_9BwdParamsE,"a",@progbits
	.sectionflags	@""
	.align	4
.nv.constant0._ZN10layer_norm13ln_bwd_kernelINS_13Kernel_traitsI6__halfffffjLj6144ELj1ELj1ELj8ELj16ENS_18Kernel_traits_baseILj6144ES2_ffffjLj256EEEEELb0ELb1ELb0ELb0EEEvNS_9BwdParamsE:
	.zero		1192


//--------------------- .nv.constant0._ZN10layer_norm13ln_bwd_kernelINS_13Kernel_traitsI6__halfffffjLj6144ELj1ELj1ELj8ELj16ENS_18Kernel_traits_baseILj6144ES2_ffffjLj256EEEEELb0ELb1ELb0ELb1EEEvNS_9BwdParamsE --------------------------
	.section	.nv.constant0._ZN10layer_norm13ln_bwd_kernelINS_13Kernel_traitsI6__halfffffjLj6144ELj1ELj1ELj8ELj16ENS_18Kernel_traits_baseILj6144ES2_ffffjLj256EEEEELb0ELb1ELb0ELb1EEEvNS_9BwdParamsE,"a",@progbits
	.sectionflags	@""
	.align	4
.nv.constant0._ZN10layer_norm13ln_bwd_kernelINS_13Kernel_traitsI6__halfffffjLj6144ELj1ELj1ELj8ELj16ENS_18Kernel_traits_baseILj6144ES2_ffffjLj256EEEEELb0ELb1ELb0ELb1EEEvNS_9BwdParamsE:
	.zero		1192


//--------------------- .nv.constant0._ZN10layer_norm13ln_bwd_kernelINS_13Kernel_traitsI6__halfffffjLj6144ELj1ELj1ELj8ELj16ENS_18Kernel_traits_baseILj6144ES2_ffffjLj256EEEEELb0ELb1ELb1ELb0EEEvNS_9BwdParamsE --------------------------
	.section	.nv.constant0._ZN10layer_norm13ln_bwd_kernelINS_13Kernel_traitsI6__halfffffjLj6144ELj1ELj1ELj8ELj16ENS_18Kernel_traits_baseILj6144ES2_ffffjLj256EEEEELb0ELb1ELb1ELb0EEEvNS_9BwdParamsE,"a",@progbits
	.sectionflags	@""
	.align	4
.nv.constant0._ZN10layer_norm13ln_bwd_kernelINS_13Kernel_traitsI6__halfffffjLj6144ELj1ELj1ELj8ELj16ENS_18Kernel_traits_baseILj6144ES2_ffffjLj256EEEEELb0ELb1ELb1ELb0EEEvNS_9BwdParamsE:
	.zero		1192


//--------------------- .nv.constant0._ZN10layer_norm13ln_bwd_kernelINS_13Kernel_traitsI6__halfffffjLj6144ELj1ELj1ELj8ELj16ENS_18Kernel_traits_baseILj6144ES2_ffffjLj256EEEEELb0ELb1ELb1ELb1EEEvNS_9BwdParamsE --------------------------
	.section	.nv.constant0._ZN10layer_norm13ln_bwd_kernelINS_13Kernel_traitsI6__halfffffjLj6144ELj1ELj1ELj8ELj16ENS_18Kernel_traits_baseILj6144ES2_ffffjLj256EEEEELb0ELb1ELb1ELb1EEEvNS_9BwdParamsE,"a",@progbits
	.sectionflags	@""
	.align	4
.nv.constant0._ZN10layer_norm13ln_bwd_kernelINS_13Kernel_traitsI6__halfffffjLj6144ELj1ELj1ELj8ELj16ENS_18Kernel_traits_baseILj6144ES2_ffffjLj256EEEEELb0ELb1ELb1ELb1EEEvNS_9BwdParamsE:
	.zero		1192


//--------------------- .nv.constant0._ZN10layer_norm13ln_bwd_kernelINS_13Kernel_traitsI6__halfffffjLj6144ELj1ELj1ELj8ELj16ENS_18Kernel_traits_baseILj6144ES2_ffffjLj256EEEEELb1ELb0ELb0ELb0EEEvNS_9BwdParamsE --------------------------
	.section	.nv.constant0._ZN10layer_norm13ln_bwd_kernelINS_13Kernel_traitsI6__halfffffjLj6144ELj1ELj1ELj8ELj16ENS_18Kernel_traits_baseILj6144ES2_ffffjLj256EEEEELb1ELb0ELb0ELb0EEEvNS_9BwdParamsE,"a",@progbits
	.sectionflags	@""
	.align	4
.nv.constant0._ZN10layer_norm13ln_bwd_kernelINS_13Kernel_traitsI6__halfffffjLj6144ELj1ELj1ELj8ELj16ENS_18Kernel_traits_baseILj6144ES2_ffffjLj256EEEEELb1ELb0ELb0ELb0EEEvNS_9BwdParamsE:
	.zero		1192


//--------------------- .nv.constant0._ZN10layer_norm13ln_bwd_kernelINS_13Kernel_traitsI6__halfffffjLj6144ELj1ELj1ELj8ELj16ENS_18Kernel_traits_baseILj6144ES2_ffffjLj256EEEEELb1ELb0ELb0ELb1EEEvNS_9BwdParamsE --------------------------
	.section	.nv.constant0._ZN10layer_norm13ln_bwd_kernelINS_13Kernel_traitsI6__halfffffjLj6144ELj1ELj1ELj8ELj16ENS_18Kernel_traits_baseILj6144ES2_ffffjLj256EEEEELb1ELb0ELb0ELb1EEEvNS_9BwdParamsE,"a",@progbits
	.sectionflags	@""
	.align	4
.nv.constant0._ZN10layer_norm13ln_bwd_kernelINS_13Kernel_traitsI6__halfffffjLj6144ELj1ELj1ELj8ELj16ENS_18Kernel_traits_baseILj6144ES2_ffffjLj256EEEEELb1ELb0ELb0ELb1EEEvNS_9BwdParamsE:
	.zero		1192


//--------------------- .nv.constant0._ZN10layer_norm22ln_bwd_finalize_kernelINS_22Kernel_traits_finalizeILj6144E6__halfffffjLb0ELj1024ELj4ENS_18Kernel_traits_baseILj6144ES2_ffffjLj1024EEEEELb0ELb0EEEvNS_9BwdParamsE --------------------------
	.section	.nv.constant0._ZN10layer_norm22ln_bwd_finalize_kernelINS_22Kernel_traits_finalizeILj6144E6__halfffffjLb0ELj1024ELj4ENS_18Kernel_traits_baseILj6144ES2_ffffjLj1024EEEEELb0ELb0EEEvNS_9BwdParamsE,"a",@progbits
	.sectionflags	@""
	.align	4
.nv.constant0._ZN10layer_norm22ln_bwd_finalize_kernelINS_22Kernel_traits_finalizeILj6144E6__halfffffjLb0ELj1024ELj4ENS_18Kernel_traits_baseILj6144ES2_ffffjLj1024EEEEELb0ELb0EEEvNS_9BwdParamsE:
	.zero		1192


//--------------------- .nv.constant0._ZN10layer_norm13ln_bwd_kernelINS_13Kernel_traitsI6__halfffffjLj6144ELj1ELj1ELj8ELj16ENS_18Kernel_traits_baseILj6144ES2_ffffjLj256EEEEELb1ELb0ELb1ELb0EEEvNS_9BwdParamsE --------------------------
	.section	.nv.constant0._ZN10layer_norm13ln_bwd_kernelINS_13Kernel_traitsI6__halfffffjLj6144ELj1ELj1ELj8ELj16ENS_18Kernel_traits_baseILj6144ES2_ffffjLj256EEEEELb1ELb0ELb1ELb0EEEvNS_9BwdParamsE,"a",@progbits
	.sectionflags	@""
	.align	4
.nv.constant0._ZN10layer_norm13ln_bwd_kernelINS_13Kernel_traitsI6__halfffffjLj6144ELj1ELj1ELj8ELj16ENS_18Kernel_traits_baseILj6144ES2_ffffjLj256EEEEELb1ELb0ELb1ELb0EEEvNS_9BwdParamsE:
	.zero		1192


//--------------------- .nv.constant0._ZN10layer_norm22ln_bwd_finalize_kernelINS_22Kernel_traits_finalizeILj6144E6__halfffffjLb0ELj1024ELj4ENS_18Kernel_traits_baseILj6144ES2_ffffjLj1024EEEEELb0ELb1EEEvNS_9BwdParamsE --------------------------
	.section	.nv.constant0._ZN10layer_norm22ln_bwd_finalize_kernelINS_22Kernel_traits_finalizeILj6144E6__halfffffjLb0ELj1024ELj4ENS_18Kernel_traits_baseILj6144ES2_ffffjLj1024EEEEELb0ELb1EEEvNS_9BwdParamsE,"a",@progbits
	.sectionflags	@""
	.align	4
.nv.constant0._ZN10layer_norm22ln_bwd_finalize_kernelINS_22Kernel_traits_finalizeILj6144E6__halfffffjLb0ELj1024ELj4ENS_18Kernel_traits_baseILj6144ES2_ffffjLj1024EEEEELb0ELb1EEEvNS_9BwdParamsE:
	.zero		1192


//--------------------- .nv.constant0._ZN10layer_norm13ln_bwd_kernelINS_13Kernel_traitsI6__halfffffjLj6144ELj1ELj1ELj8ELj16ENS_18Kernel_traits_baseILj6144ES2_ffffjLj256EEEEELb1ELb0ELb1ELb1EEEvNS_9BwdParamsE --------------------------
	.section	.nv.constant0._ZN10layer_norm13ln_bwd_kernelINS_13Kernel_traitsI6__halfffffjLj6144ELj1ELj1ELj8ELj16ENS_18Kernel_traits_baseILj6144ES2_ffffjLj256EEEEELb1ELb0ELb1ELb1EEEvNS_9BwdParamsE,"a",@progbits
	.sectionflags	@""
	.align	4
.nv.constant0._ZN10layer_norm13ln_bwd_kernelINS_13Kernel_traitsI6__halfffffjLj6144ELj1ELj1ELj8ELj16ENS_18Kernel_traits_baseILj6144ES2_ffffjLj256EEEEELb1ELb0ELb1ELb1EEEvNS_9BwdParamsE:
	.zero		1192


//--------------------- .nv.constant0._ZN10layer_norm13ln_bwd_kernelINS_13Kernel_traitsI6__halfffffjLj6144ELj1ELj1ELj8ELj16ENS_18Kernel_traits_baseILj6144ES2_ffffjLj256EEEEELb1ELb1ELb0ELb0EEEvNS_9BwdParamsE --------------------------
	.section	.nv.constant0._ZN10layer_norm13ln_bwd_kernelINS_13Kernel_traitsI6__halfffffjLj6144ELj1ELj1ELj8ELj16ENS_18Kernel_traits_baseILj6144ES2_ffffjLj256EEEEELb1ELb1ELb0ELb0EEEvNS_9BwdParamsE,"a",@progbits
	.sectionflags	@""
	.align	4
.nv.constant0._ZN10layer_norm13ln_bwd_kernelINS_13Kernel_traitsI6__halfffffjLj6144ELj1ELj1ELj8ELj16ENS_18Kernel_traits_baseILj6144ES2_ffffjLj256EEEEELb1ELb1ELb0ELb0EEEvNS_9BwdParamsE:
	.zero		1192


//--------------------- .nv.constant0._ZN10layer_norm13ln_bwd_kernelINS_13Kernel_traitsI6__halfffffjLj6144ELj1ELj1ELj8ELj16ENS_18Kernel_traits_baseILj6144ES2_ffffjLj256EEEEELb1ELb1ELb0ELb1EEEvNS_9BwdParamsE --------------------------
	.section	.nv.constant0._ZN10layer_norm13ln_bwd_kernelINS_13Kernel_traitsI6__halfffffjLj6144ELj1ELj1ELj8ELj16ENS_18Kernel_traits_baseILj6144ES2_ffffjLj256EEEEELb1ELb1ELb0ELb1EEEvNS_9BwdParamsE,"a",@progbits
	.sectionflags	@""
	.align	4
.nv.constant0._ZN10layer_norm13ln_bwd_kernelINS_13Kernel_traitsI6__halfffffjLj6144ELj1ELj1ELj8ELj16ENS_18Kernel_traits_baseILj6144ES2_ffffjLj256EEEEELb1ELb1ELb0ELb1EEEvNS_9BwdParamsE:
	.zero		1192


//--------------------- .nv.constant0._ZN10layer_norm22ln_bwd_finalize_kernelINS_22Kernel_traits_finalizeILj6144E6__halfffffjLb1ELj1024ELj4ENS_18Kernel_traits_baseILj6144ES2_ffffjLj1024EEEEELb1ELb0EEEvNS_9BwdParamsE --------------------------
	.section	.nv.constant0._ZN10layer_norm22ln_bwd_finalize_kernelINS_22Kernel_traits_finalizeILj6144E6__halfffffjLb1ELj1024ELj4ENS_18Kernel_traits_baseILj6144ES2_ffffjLj1024EEEEELb1ELb0EEEvNS_9BwdParamsE,"a",@progbits
	.sectionflags	@""
	.align	4
.nv.constant0._ZN10layer_norm22ln_bwd_finalize_kernelINS_22Kernel_traits_finalizeILj6144E6__halfffffjLb1ELj1024ELj4ENS_18Kernel_traits_baseILj6144ES2_ffffjLj1024EEEEELb1ELb0EEEvNS_9BwdParamsE:
	.zero		1192


//--------------------- .nv.constant0._ZN10layer_norm13ln_bwd_kernelINS_13Kernel_traitsI6__halfffffjLj6144ELj1ELj1ELj8ELj16ENS_18Kernel_traits_baseILj6144ES2_ffffjLj256EEEEELb1ELb1ELb1ELb0EEEvNS_9BwdParamsE --------------------------
	.section	.nv.constant0._ZN10layer_norm13ln_bwd_kernelINS_13Kernel_traitsI6__halfffffjLj6144ELj1ELj1ELj8ELj16ENS_18Kernel_traits_baseILj6144ES2_ffffjLj256EEEEELb1ELb1ELb1ELb0EEEvNS_9BwdParamsE,"a",@progbits
	.sectionflags	@""
	.align	4
.nv.constant0._ZN10layer_norm13ln_bwd_kernelINS_13Kernel_traitsI6__halfffffjLj6144ELj1ELj1ELj8ELj16ENS_18Kernel_traits_baseILj6144ES2_ffffjLj256EEEEELb1ELb1ELb1ELb0EEEvNS_9BwdParamsE:
	.zero		1192


//--------------------- .nv.constant0._ZN10layer_norm22ln_bwd_finalize_kernelINS_22Kernel_traits_finalizeILj6144E6__halfffffjLb1ELj1024ELj4ENS_18Kernel_traits_baseILj6144ES2_ffffjLj1024EEEEELb1ELb1EEEvNS_9BwdParamsE --------------------------
	.section	.nv.constant0._ZN10layer_norm22ln_bwd_finalize_kernelINS_22Kernel_traits_finalizeILj6144E6__halfffffjLb1ELj1024ELj4ENS_18Kernel_traits_baseILj6144ES2_ffffjLj1024EEEEELb1ELb1EEEvNS_9BwdParamsE,"a",@progbits
	.sectionflags	@""
	.align	4
.nv.constant0._ZN10layer_norm22ln_bwd_finalize_kernelINS_22Kernel_traits_finalizeILj6144E6__halfffffjLb1ELj1024ELj4ENS_18Kernel_traits_baseILj6144ES2_ffffjLj1024EEEEELb1ELb1EEEvNS_9BwdParamsE:
	.zero		1192


//--------------------- .nv.constant0._ZN10layer_norm13ln_bwd_kernelINS_13Kernel_traitsI6__halfffffjLj6144ELj1ELj1ELj8ELj16ENS_18Kernel_traits_baseILj6144ES2_ffffjLj256EEEEELb1ELb1ELb1ELb1EEEvNS_9BwdParamsE --------------------------
	.section	.nv.constant0._ZN10layer_norm13ln_bwd_kernelINS_13Kernel_traitsI6__halfffffjLj6144ELj1ELj1ELj8ELj16ENS_18Kernel_traits_baseILj6144ES2_ffffjLj256EEEEELb1ELb1ELb1ELb1EEEvNS_9BwdParamsE,"a",@progbits
	.sectionflags	@""
	.align	4
.nv.constant0._ZN10layer_norm13ln_bwd_kernelINS_13Kernel_traitsI6__halfffffjLj6144ELj1ELj1ELj8ELj16ENS_18Kernel_traits_baseILj6144ES2_ffffjLj256EEEEELb1ELb1ELb1ELb1EEEvNS_9BwdParamsE:
	.zero		1192


//--------------------- .nv.constant0._ZN10layer_norm13ln_bwd_kernelINS_13Kernel_traitsIfffffjLj6144ELj1ELj1ELj8ELj16ENS_18Kernel_traits_baseILj6144EfffffjLj256EEEEELb0ELb0ELb0ELb0EEEvNS_9BwdParamsE --------------------------
	.section	.nv.constant0._ZN10layer_norm13ln_bwd_kernelINS_13Kernel_traitsIfffffjLj6144ELj1ELj1ELj8ELj16ENS_18Kernel_traits_baseILj6144EfffffjLj256EEEEELb0ELb0ELb0ELb0EEEvNS_9BwdParamsE,"a",@progbits
	.sectionflags	@""
	.align	4
.nv.constant0._ZN10layer_norm13ln_bwd_kernelINS_13Kernel_traitsIfffffjLj6144ELj1ELj1ELj8ELj16ENS_18Kernel_traits_baseILj6144EfffffjLj256EEEEELb0ELb0ELb0ELb0EEEvNS_9BwdParamsE:
	.zero		1192


//--------------------- .nv.constant0._ZN10layer_norm13ln_bwd_kernelINS_13Kernel_traitsIfffffjLj6144ELj1ELj1ELj8ELj16ENS_18Kernel_traits_baseILj6144EfffffjLj256EEEEELb0ELb0ELb0ELb1EEEvNS_9BwdParamsE --------------------------
	.section	.nv.constant0._ZN10layer_norm13ln_bwd_kernelINS_13Kernel_traitsIfffffjLj6144ELj1ELj1ELj8ELj16ENS_18Kernel_traits_baseILj6144EfffffjLj256EEEEELb0ELb0ELb0ELb1EEEvNS_9BwdParamsE,"a",@progbits
	.sectionflags	@""
	.align	4
.nv.constant0._ZN10layer_norm13ln_bwd_kernelINS_13Kernel_traitsIfffffjLj6144ELj1ELj1ELj8ELj16ENS_18Kernel_traits_baseILj6144EfffffjLj256EEEEELb0ELb0ELb0ELb1EEEvNS_9BwdParamsE:
	.zero		1192


//--------------------- .nv.constant0._ZN10layer_norm13ln_bwd_kernelINS_13Kernel_traitsIfffffjLj6144ELj1ELj1ELj8ELj16ENS_18Kernel_traits_baseILj6144EfffffjLj256EEEEELb0ELb0ELb1ELb0EEEvNS_9BwdParamsE --------------------------
	.section	.nv.constant0._ZN10layer_norm13ln_bwd_kernelINS_13Kernel_traitsIfffffjLj6144ELj1ELj1ELj8ELj16ENS_18Kernel_traits_baseILj6144EfffffjLj256EEEEELb0ELb0ELb1ELb0EEEvNS_9BwdParamsE,"a",@progbits
	.sectionflags	@""
	.align	4
.nv.constant0._ZN10layer_norm13ln_bwd_kernelINS_13Kernel_traitsIfffffjLj6144ELj1ELj1ELj8ELj16ENS_18Kernel_traits_baseILj6144EfffffjLj256EEEEELb0ELb0ELb1ELb0EEEvNS_9BwdParamsE:
	.zero		1192


//--------------------- .nv.constant0._ZN10layer_norm13ln_bwd_kernelINS_13Kernel_traitsIfffffjLj6144ELj1ELj1ELj8ELj16ENS_18Kernel_traits_baseILj6144EfffffjLj256EEEEELb0ELb0ELb1ELb1EEEvNS_9BwdParamsE --------------------------
	.section	.nv.constant0._ZN10layer_norm13ln_bwd_kernelINS_13Kernel_traitsIfffffjLj6144ELj1ELj1ELj8ELj16ENS_18Kernel_traits_baseILj6144EfffffjLj256EEEEELb0ELb0ELb1ELb1EEEvNS_9BwdParamsE,"a",@progbits
	.sectionflags	@""
	.align	4
.nv.constant0._ZN10layer_norm13ln_bwd_kernelINS_13Kernel_traitsIfffffjLj6144ELj1ELj1ELj8ELj16ENS_18Kernel_traits_baseILj6144EfffffjLj256EEEEELb0ELb0ELb1ELb1EEEvNS_9BwdParamsE:
	.zero		1192


//--------------------- .nv.constant0._ZN10layer_norm13ln_bwd_kernelINS_13Kernel_traitsIfffffjLj6144ELj1ELj1ELj8ELj16ENS_18Kernel_traits_baseILj6144EfffffjLj256EEEEELb0ELb1ELb0ELb0EEEvNS_9BwdParamsE --------------------------
	.section	.nv.constant0._ZN10layer_norm13ln_bwd_kernelINS_13Kernel_traitsIfffffjLj6144ELj1ELj1ELj8ELj16ENS_18Kernel_traits_baseILj6144EfffffjLj256EEEEELb0ELb1ELb0ELb0EEEvNS_9BwdParamsE,"a",@progbits
	.sectionflags	@""
	.align	4
.nv.constant0._ZN10layer_norm13ln_bwd_kernelINS_13Kernel_traitsIfffffjLj6144ELj1ELj1ELj8ELj16ENS_18Kernel_traits_baseILj6144EfffffjLj256EEEEELb0ELb1ELb0ELb0EEEvNS_9BwdParamsE:
	.zero		1192


//--------------------- .nv.constant0._ZN10layer_norm13ln_bwd_kernelINS_13Kernel_traitsIfffffjLj6144ELj1ELj1ELj8ELj16ENS_18Kernel_traits_baseILj6144EfffffjLj256EEEEELb0ELb1ELb0ELb1EEEvNS_9BwdParamsE --------------------------
	.section	.nv.constant0._ZN10layer_norm13ln_bwd_kernelINS_13Kernel_traitsIfffffjLj6144ELj1ELj1ELj8ELj16ENS_18Kernel_traits_baseILj6144EfffffjLj256EEEEELb0ELb1ELb0ELb1EEEvNS_9BwdParamsE,"a",@progbits
	.sectionflags	@""
	.align	4
.nv.constant0._ZN10layer_norm13ln_bwd_kernelINS_13Kernel_traitsIfffffjLj6144ELj1ELj1ELj8ELj16ENS_18Kernel_traits_baseILj6144EfffffjLj256EEEEELb0ELb1ELb0ELb1EEEvNS_9BwdParamsE:
	.zero		1192


//--------------------- .nv.constant0._ZN10layer_norm13ln_bwd_kernelINS_13Kernel_traitsIfffffjLj6144ELj1ELj1ELj8ELj16ENS_18Kernel_traits_baseILj6144EfffffjLj256EEEEELb0ELb1ELb1ELb0EEEvNS_9BwdParamsE --------------------------
	.section	.nv.constant0._ZN10layer_norm13ln_bwd_kernelINS_13Kernel_traitsIfffffjLj6144ELj1ELj1ELj8ELj16ENS_18Kernel_traits_baseILj6144EfffffjLj256EEEEELb0ELb1ELb1ELb0EEEvNS_9BwdParamsE,"a",@progbits
	.sectionflags	@""
	.align	4
.nv.constant0._ZN10layer_norm13ln_bwd_kernelINS_13Kernel_traitsIfffffjLj6144ELj1ELj1ELj8ELj16ENS_18Kernel_traits_baseILj6144EfffffjLj256EEEEELb0ELb1ELb1ELb0EEEvNS_9BwdParamsE:
	.zero		1192


//--------------------- .nv.constant0._ZN10layer_norm13ln_bwd_kernelINS_13Kernel_traitsIfffffjLj6144ELj1ELj1ELj8ELj16ENS_18Kernel_traits_baseILj6144EfffffjLj256EEEEELb0ELb1ELb1ELb1EEEvNS_9BwdParamsE --------------------------
	.section	.nv.constant0._ZN10layer_norm13ln_bwd_kernelINS_13Kernel_traitsIfffffjLj6144ELj1ELj1ELj8ELj16ENS_18Kernel_traits_baseILj6144EfffffjLj256EEEEELb0ELb1ELb1ELb1EEEvNS_9BwdParamsE,"a",@progbits
	.sectionflags	@""
	.align	4
.nv.constant0._ZN10layer_norm13ln_bwd_kernelINS_13Kernel_traitsIfffffjLj6144ELj1ELj1ELj8ELj16ENS_18Kernel_traits_baseILj6144EfffffjLj256EEEEELb0ELb1ELb1ELb1EEEvNS_9BwdParamsE:
	.zero		1192


//--------------------- .nv.constant0._ZN10layer_norm13ln_bwd_kernelINS_13Kernel_traitsIfffffjLj6144ELj1ELj1ELj8ELj16ENS_18Kernel_traits_baseILj6144EfffffjLj256EEEEELb1ELb0ELb0ELb0EEEvNS_9BwdParamsE --------------------------
	.section	.nv.constant0._ZN10layer_norm13ln_bwd_kernelINS_13Kernel_traitsIfffffjLj6144ELj1ELj1ELj8ELj16ENS_18Kernel_traits_baseILj6144EfffffjLj256EEEEELb1ELb0ELb0ELb0EEEvNS_9BwdParamsE,"a",@progbits
	.sectionflags	@""
	.align	4
.nv.constant0._ZN10layer_norm13ln_bwd_kernelINS_13Kernel_traitsIfffffjLj6144ELj1ELj1ELj8ELj16ENS_18Kernel_traits_baseILj6144EfffffjLj256EEEEELb1ELb0ELb0ELb0EEEvNS_9BwdParamsE:
	.zero		1192


//--------------------- .nv.constant0._ZN10layer_norm13ln_bwd_kernelINS_13Kernel_traitsIfffffjLj6144ELj1ELj1ELj8ELj16ENS_18Kernel_traits_baseILj6144EfffffjLj256EEEEELb1ELb0ELb0ELb1EEEvNS_9BwdParamsE --------------------------
	.section	.nv.constant0._ZN10layer_norm13ln_bwd_kernelINS_13Kernel_traitsIfffffjLj6144ELj1ELj1ELj8ELj16ENS_18Kernel_traits_baseILj6144EfffffjLj256EEEEELb1ELb0ELb0ELb1EEEvNS_9BwdParamsE,"a",@progbits
	.sectionflags	@""
	.align	4
.nv.constant0._ZN10layer_norm13ln_bwd_kernelINS_13Kernel_traitsIfffffjLj6144ELj1ELj1ELj8ELj16ENS_18Kernel_traits_baseILj6144EfffffjLj256EEEEELb1ELb0ELb0ELb1EEEvNS_9BwdParamsE:
	.zero		1192


//--------------------- .nv.constant0._ZN10layer_norm22ln_bwd_finalize_kernelINS_22Kernel_traits_finalizeILj6144EfffffjLb0ELj1024ELj4ENS_18Kernel_traits_baseILj6144EfffffjLj1024EEEEELb0ELb0EEEvNS_9BwdParamsE --------------------------
	.section	.nv.constant0._ZN10layer_norm22ln_bwd_finalize_kernelINS_22Kernel_traits_finalizeILj6144EfffffjLb0ELj1024ELj4ENS_18Kernel_traits_baseILj6144EfffffjLj1024EEEEELb0ELb0EEEvNS_9BwdParamsE,"a",@progbits
	.sectionflags	@""
	.align	4
.nv.constant0._ZN10layer_norm22ln_bwd_finalize_kernelINS_22Kernel_traits_finalizeILj6144EfffffjLb0ELj1024ELj4ENS_18Kernel_traits_baseILj6144EfffffjLj1024EEEEELb0ELb0EEEvNS_9BwdParamsE:
	.zero		1192


//--------------------- .nv.constant0._ZN10layer_norm13ln_bwd_kernelINS_13Kernel_traitsIfffffjLj6144ELj1ELj1ELj8ELj16ENS_18Kernel_traits_baseILj6144EfffffjLj256EEEEELb1ELb0ELb1ELb0EEEvNS_9BwdParamsE --------------------------
	.section	.nv.constant0._ZN10layer_norm13ln_bwd_kernelINS_13Kernel_traitsIfffffjLj6144ELj1ELj1ELj8ELj16ENS_18Kernel_traits_baseILj6144EfffffjLj256EEEEELb1ELb0ELb1ELb0EEEvNS_9BwdParamsE,"a",@progbits
	.sectionflags	@""
	.align	4
.nv.constant0._ZN10layer_norm13ln_bwd_kernelINS_13Kernel_traitsIfffffjLj6144ELj1ELj1ELj8ELj16ENS_18Kernel_traits_baseILj6144EfffffjLj256EEEEELb1ELb0ELb1ELb0EEEvNS_9BwdParamsE:
	.zero		1192


//--------------------- .nv.constant0._ZN10layer_norm22ln_bwd_finalize_kernelINS_22Kernel_traits_finalizeILj6144EfffffjLb0ELj1024ELj4ENS_18Kernel_traits_baseILj6144EfffffjLj1024EEEEELb0ELb1EEEvNS_9BwdParamsE --------------------------
	.section	.nv.constant0._ZN10layer_norm22ln_bwd_finalize_kernelINS_22Kernel_traits_finalizeILj6144EfffffjLb0ELj1024ELj4ENS_18Kernel_traits_baseILj6144EfffffjLj1024EEEEELb0ELb1EEEvNS_9BwdParamsE,"a",@progbits
	.sectionflags	@""
	.align	4
.nv.constant0._ZN10layer_norm22ln_bwd_finalize_kernelINS_22Kernel_traits_finalizeILj6144EfffffjLb0ELj1024ELj4ENS_18Kernel_traits_baseILj6144EfffffjLj1024EEEEELb0ELb1EEEvNS_9BwdParamsE:
	.zero		1192


//--------------------- .nv.constant0._ZN10layer_norm13ln_bwd_kernelINS_13Kernel_traitsIfffffjLj6144ELj1ELj1ELj8ELj16ENS_18Kernel_traits_baseILj6144EfffffjLj256EEEEELb1ELb0ELb1ELb1EEEvNS_9BwdParamsE --------------------------
	.section	.nv.constant0._ZN10layer_norm13ln_bwd_kernelINS_13Kernel_traitsIfffffjLj6144ELj1ELj1ELj8ELj16ENS_18Kernel_traits_baseILj6144EfffffjLj256EEEEELb1ELb0ELb1ELb1EEEvNS_9BwdParamsE,"a",@progbits
	.sectionflags	@""
	.align	4
.nv.constant0._ZN10layer_norm13ln_bwd_kernelINS_13Kernel_traitsIfffffjLj6144ELj1ELj1ELj8ELj16ENS_18Kernel_traits_baseILj6144EfffffjLj256EEEEELb1ELb0ELb1ELb1EEEvNS_9BwdParamsE:
	.zero		1192


//--------------------- .nv.constant0._ZN10layer_norm13ln_bwd_kernelINS_13Kernel_traitsIfffffjLj6144ELj1ELj1ELj8ELj16ENS_18Kernel_traits_baseILj6144EfffffjLj256EEEEELb1ELb1ELb0ELb0EEEvNS_9BwdParamsE --------------------------
	.section	.nv.constant0._ZN10layer_norm13ln_bwd_kernelINS_13Kernel_traitsIfffffjLj6144ELj1ELj1ELj8ELj16ENS_18Kernel_traits_baseILj6144EfffffjLj256EEEEELb1ELb1ELb0ELb0EEEvNS_9BwdParamsE,"a",@progbits
	.sectionflags	@""
	.align	4
.nv.constant0._ZN10layer_norm13ln_bwd_kernelINS_13Kernel_traitsIfffffjLj6144ELj1ELj1ELj8ELj16ENS_18Kernel_traits_baseILj6144EfffffjLj256EEEEELb1ELb1ELb0ELb0EEEvNS_9BwdParamsE:
	.zero		1192


//--------------------- .nv.constant0._ZN10layer_norm13ln_bwd_kernelINS_13Kernel_traitsIfffffjLj6144ELj1ELj1ELj8ELj16ENS_18Kernel_traits_baseILj6144EfffffjLj256EEEEELb1ELb1ELb0ELb1EEEvNS_9BwdParamsE --------------------------
	.section	.nv.constant0._ZN10layer_norm13ln_bwd_kernelINS_13Kernel_traitsIfffffjLj6144ELj1ELj1ELj8ELj16ENS_18Kernel_traits_baseILj6144EfffffjLj256EEEEELb1ELb1ELb0ELb1EEEvNS_9BwdParamsE,"a",@progbits
	.sectionflags	@""
	.align	4
.nv.constant0._ZN10layer_norm13ln_bwd_kernelINS_13Kernel_traitsIfffffjLj6144ELj1ELj1ELj8ELj16ENS_18Kernel_traits_baseILj6144EfffffjLj256EEEEELb1ELb1ELb0ELb1EEEvNS_9BwdParamsE:
	.zero		1192


//--------------------- .nv.constant0._ZN10layer_norm22ln_bwd_finalize_kernelINS_22Kernel_traits_finalizeILj6144EfffffjLb1ELj1024ELj4ENS_18Kernel_traits_baseILj6144EfffffjLj1024EEEEELb1ELb0EEEvNS_9BwdParamsE --------------------------
	.section	.nv.constant0._ZN10layer_norm22ln_bwd_finalize_kernelINS_22Kernel_traits_finalizeILj6144EfffffjLb1ELj1024ELj4ENS_18Kernel_traits_baseILj6144EfffffjLj1024EEEEELb1ELb0EEEvNS_9BwdParamsE,"a",@progbits
	.sectionflags	@""
	.align	4
.nv.constant0._ZN10layer_norm22ln_bwd_finalize_kernelINS_22Kernel_traits_finalizeILj6144EfffffjLb1ELj1024ELj4ENS_18Kernel_traits_baseILj6144EfffffjLj1024EEEEELb1ELb0EEEvNS_9BwdParamsE:
	.zero		1192


//--------------------- .nv.constant0._ZN10layer_norm13ln_bwd_kernelINS_13Kernel_traitsIfffffjLj6144ELj1ELj1ELj8ELj16ENS_18Kernel_traits_baseILj6144EfffffjLj256EEEEELb1ELb1ELb1ELb0EEEvNS_9BwdParamsE --------------------------
	.section	.nv.constant0._ZN10layer_norm13ln_bwd_kernelINS_13Kernel_traitsIfffffjLj6144ELj1ELj1ELj8ELj16ENS_18Kernel_traits_baseILj6144EfffffjLj256EEEEELb1ELb1ELb1ELb0EEEvNS_9BwdParamsE,"a",@progbits
	.sectionflags	@""
	.align	4
.nv.constant0._ZN10layer_norm13ln_bwd_kernelINS_13Kernel_traitsIfffffjLj6144ELj1ELj1ELj8ELj16ENS_18Kernel_traits_baseILj6144EfffffjLj256EEEEELb1ELb1ELb1ELb0EEEvNS_9BwdParamsE:
	.zero		1192


//--------------------- .nv.constant0._ZN10layer_norm22ln_bwd_finalize_kernelINS_22Kernel_traits_finalizeILj6144EfffffjLb1ELj1024ELj4ENS_18Kernel_traits_baseILj6144EfffffjLj1024EEEEELb1ELb1EEEvNS_9BwdParamsE --------------------------
	.section	.nv.constant0._ZN10layer_norm22ln_bwd_finalize_kernelINS_22Kernel_traits_finalizeILj6144EfffffjLb1ELj1024ELj4ENS_18Kernel_traits_baseILj6144EfffffjLj1024EEEEELb1ELb1EEEvNS_9BwdParamsE,"a",@progbits
	.sectionflags	@""
	.align	4
.nv.constant0._ZN10layer_norm22ln_bwd_finalize_kernelINS_22Kernel_traits_finalizeILj6144EfffffjLb1ELj1024ELj4ENS_18Kernel_traits_baseILj6144EfffffjLj1024EEEEELb1ELb1EEEvNS_9BwdParamsE:
	.zero		1192


//--------------------- .nv.constant0._ZN10layer_norm13ln_bwd_kernelINS_13Kernel_traitsIfffffjLj6144ELj1ELj1ELj8ELj16ENS_18Kernel_traits_baseILj6144EfffffjLj256EEEEELb1ELb1ELb1ELb1EEEvNS_9BwdParamsE --------------------------
	.section	.nv.constant0._ZN10layer_norm13ln_bwd_kernelINS_13Kernel_traitsIfffffjLj6144ELj1ELj1ELj8ELj16ENS_18Kernel_traits_baseILj6144EfffffjLj256EEEEELb1ELb1ELb1ELb1EEEvNS_9BwdParamsE,"a",@progbits
	.sectionflags	@""
	.align	4
.nv.constant0._ZN10layer_norm13ln_bwd_kernelINS_13Kernel_traitsIfffffjLj6144ELj1ELj1ELj8ELj16ENS_18Kernel_traits_baseILj6144EfffffjLj256EEEEELb1ELb1ELb1ELb1EEEvNS_9BwdParamsE:
	.zero		1192


//--------------------- SYMBOLS --------------------------

	.type		.nv.reservedSmem.offset0,@object
	.size		.nv.reservedSmem.offset0,0x4
	.type		.nv.reservedSmem.cap,@object
	.size		.nv.reservedSmem.cap,0x4
